	.target	sm_80

	.elftype	@"ET_EXEC"


//--------------------- .note.nv.tkinfo           --------------------------
	.section	.note.nv.tkinfo,"",@"SHT_NOTE"
	.sectionflags	@"SHF_NOTE_NV_TKINFO"
	.tkinfo
        /*0018*/ 	.word	0x00000002
        /*0030*/ 	.string	""
        /*0030*/ 	.string	"ptxas"
        /*0030*/ 	.string	"Cuda compilation tools, release 13.0, V13.0.88"
        /*0030*/ 	.string	"Build cuda_13.0.r13.0/compiler.36424714_0"
        /*0030*/ 	.string	"-arch sm_80 -m 64 "



//--------------------- .note.nv.cuinfo           --------------------------
	.section	.note.nv.cuinfo,"",@"SHT_NOTE"
	.sectionflags	@"SHF_NOTE_NV_CUINFO"
        /*0018*/ 	.short	0x0002
        /*001a*/ 	.short	0x0050
        /*001c*/ 	.short	0x0082
	.zero		2


//--------------------- .nv.info                  --------------------------
	.section	.nv.info,"",@"SHT_CUDA_INFO"
	.align	4


	//----- nvinfo : EIATTR_REGCOUNT
	.align		4
        /*0000*/ 	.byte	0x04, 0x2f
        /*0002*/ 	.short	(.L_12 - .L_11)
	.align		4
.L_11:
        /*0004*/ 	.word	index@(_ZN7cutlass13device_kernelIN5flash19enable_sm80_to_sm89INS1_16FlashAttnFwdSm80INS1_25CollectiveMainloopFwdSm80ILi4ELi1ELb0EN4cute5tupleIJNS5_1CILi128EEENS7_ILi64EEES8_EEELi128ENS_10bfloat16_tEfNS_4arch4Sm80ELb1ELb0ELb1ELb1ELb0ELb1ELb1ELb0EEENS1_21CollectiveEpilogueFwdINS6_IJS8_S8_S9_EEENS6_IJNS7_ILi1EEESH_SH_EEESB_SD_Li128ELb1ELb1ELb0ELb0EEENS1_19SingleTileSchedulerILb1ELb0ELb1ELi128EEEEEEEEEvNT_6ParamsE)
        /*0008*/ 	.word	0x000000ff


	//----- nvinfo : EIATTR_FRAME_SIZE
	.align		4
.L_12:
        /*000c*/ 	.byte	0x04, 0x11
        /*000e*/ 	.short	(.L_14 - .L_13)
	.align		4
.L_13:
        /*0010*/ 	.word	index@(_ZN7cutlass13device_kernelIN5flash19enable_sm80_to_sm89INS1_16FlashAttnFwdSm80INS1_25CollectiveMainloopFwdSm80ILi4ELi1ELb0EN4cute5tupleIJNS5_1CILi128EEENS7_ILi64EEES8_EEELi128ENS_10bfloat16_tEfNS_4arch4Sm80ELb1ELb0ELb1ELb1ELb0ELb1ELb1ELb0EEENS1_21CollectiveEpilogueFwdINS6_IJS8_S8_S9_EEENS6_IJNS7_ILi1EEESH_SH_EEESB_SD_Li128ELb1ELb1ELb0ELb0EEENS1_19SingleTileSchedulerILb1ELb0ELb1ELi128EEEEEEEEEvNT_6ParamsE)
        /*0014*/ 	.word	0x000000a0


	//----- nvinfo : EIATTR_REGCOUNT
	.align		4
.L_14:
        /*0018*/ 	.byte	0x04, 0x2f
        /*001a*/ 	.short	(.L_16 - .L_15)
	.align		4
.L_15:
        /*001c*/ 	.word	index@(_ZN7cutlass13device_kernelIN5flash19enable_sm80_to_sm89INS1_16FlashAttnFwdSm80INS1_25CollectiveMainloopFwdSm80ILi4ELi1ELb0EN4cute5tupleIJNS5_1CILi128EEENS7_ILi64EEES8_EEELi128ENS_10bfloat16_tEfNS_4arch4Sm80ELb1ELb0ELb1ELb1ELb0ELb0ELb1ELb0EEENS1_21CollectiveEpilogueFwdINS6_IJS8_S8_S9_EEENS6_IJNS7_ILi1EEESH_SH_EEESB_SD_Li128ELb1ELb1ELb0ELb0EEENS1_19SingleTileSchedulerILb1ELb0ELb1ELi128EEEEEEEEEvNT_6ParamsE)
        /*0020*/ 	.word	0x000000ff


	//----- nvinfo : EIATTR_FRAME_SIZE
	.align		4
.L_16:
        /*0024*/ 	.byte	0x04, 0x11
        /*0026*/ 	.short	(.L_18 - .L_17)
	.align		4
.L_17:
        /*0028*/ 	.word	index@(_ZN7cutlass13device_kernelIN5flash19enable_sm80_to_sm89INS1_16FlashAttnFwdSm80INS1_25CollectiveMainloopFwdSm80ILi4ELi1ELb0EN4cute5tupleIJNS5_1CILi128EEENS7_ILi64EEES8_EEELi128ENS_10bfloat16_tEfNS_4arch4Sm80ELb1ELb0ELb1ELb1ELb0ELb0ELb1ELb0EEENS1_21CollectiveEpilogueFwdINS6_IJS8_S8_S9_EEENS6_IJNS7_ILi1EEESH_SH_EEESB_SD_Li128ELb1ELb1ELb0ELb0EEENS1_19SingleTileSchedulerILb1ELb0ELb1ELi128EEEEEEEEEvNT_6ParamsE)
        /*002c*/ 	.word	0x000000b0


	//----- nvinfo : EIATTR_REGCOUNT
	.align		4
.L_18:
        /*0030*/ 	.byte	0x04, 0x2f
        /*0032*/ 	.short	(.L_20 - .L_19)
	.align		4
.L_19:
        /*0034*/ 	.word	index@(_ZN7cutlass13device_kernelIN5flash19enable_sm80_to_sm89INS1_16FlashAttnFwdSm80INS1_25CollectiveMainloopFwdSm80ILi4ELi1ELb0EN4cute5tupleIJNS5_1CILi128EEENS7_ILi64EEES8_EEELi128ENS_10bfloat16_tEfNS_4arch4Sm80ELb1ELb0ELb1ELb0ELb0ELb0ELb1ELb0EEENS1_21CollectiveEpilogueFwdINS6_IJS8_S8_S9_EEENS6_IJNS7_ILi1EEESH_SH_EEESB_SD_Li128ELb0ELb1ELb0ELb0EEENS1_30DynamicPersistentTileSchedulerILi128ELi128ELb0ELb1ELb0EEEEEEEEEvNT_6ParamsE)
        /*0038*/ 	.word	0x000000ff


	//----- nvinfo : EIATTR_FRAME_SIZE
	.align		4
.L_20:
        /*003c*/ 	.byte	0x04, 0x11
        /*003e*/ 	.short	(.L_22 - .L_21)
	.align		4
.L_21:
        /*0040*/ 	.word	index@($__internal_5_$__cuda_sm70_shflsync_idx_p)
        /*0044*/ 	.word	0x00000000


	//----- nvinfo : EIATTR_FRAME_SIZE
	.align		4
.L_22:
        /*0048*/ 	.byte	0x04, 0x11
        /*004a*/ 	.short	(.L_24 - .L_23)
	.align		4
.L_23:
        /*004c*/ 	.word	index@($__internal_4_$__cuda_sm70_shflsync_bfly_p)
        /*0050*/ 	.word	0x00000000


	//----- nvinfo : EIATTR_FRAME_SIZE
	.align		4
.L_24:
        /*0054*/ 	.byte	0x04, 0x11
        /*0056*/ 	.short	(.L_26 - .L_25)
	.align		4
.L_25:
        /*0058*/ 	.word	index@(_ZN7cutlass13device_kernelIN5flash19enable_sm80_to_sm89INS1_16FlashAttnFwdSm80INS1_25CollectiveMainloopFwdSm80ILi4ELi1ELb0EN4cute5tupleIJNS5_1CILi128EEENS7_ILi64EEES8_EEELi128ENS_10bfloat16_tEfNS_4arch4Sm80ELb1ELb0ELb1ELb0ELb0ELb0ELb1ELb0EEENS1_21CollectiveEpilogueFwdINS6_IJS8_S8_S9_EEENS6_IJNS7_ILi1EEESH_SH_EEESB_SD_Li128ELb0ELb1ELb0ELb0EEENS1_30DynamicPersistentTileSchedulerILi128ELi128ELb0ELb1ELb0EEEEEEEEEvNT_6ParamsE)
        /*005c*/ 	.word	0x000000d8


	//----- nvinfo : EIATTR_REGCOUNT
	.align		4
.L_26:
        /*0060*/ 	.byte	0x04, 0x2f
        /*0062*/ 	.short	(.L_28 - .L_27)
	.align		4
.L_27:
        /*0064*/ 	.word	index@(_ZN7cutlass13device_kernelIN5flash19enable_sm80_to_sm89INS1_16FlashAttnFwdSm80INS1_25CollectiveMainloopFwdSm80ILi4ELi1ELb0EN4cute5tupleIJNS5_1CILi128EEENS7_ILi48EEES8_EEELi128ENS_10bfloat16_tEfNS_4arch4Sm80ELb0ELb1ELb1ELb1ELb0ELb1ELb1ELb0EEENS1_21CollectiveEpilogueFwdINS6_IJS8_S8_S9_EEENS6_IJNS7_ILi1EEESH_SH_EEESB_SD_Li128ELb1ELb1ELb0ELb0EEENS1_19SingleTileSchedulerILb1ELb0ELb1ELi128EEEEEEEEEvNT_6ParamsE)
        /*0068*/ 	.word	0x000000ff


	//----- nvinfo : EIATTR_FRAME_SIZE
	.align		4
.L_28:
        /*006c*/ 	.byte	0x04, 0x11
        /*006e*/ 	.short	(.L_30 - .L_29)
	.align		4
.L_29:
        /*0070*/ 	.word	index@($__internal_3_$__cuda_sm70_shflsync_idx_p)
        /*0074*/ 	.word	0x00000000


	//----- nvinfo : EIATTR_FRAME_SIZE
	.align		4
.L_30:
        /*0078*/ 	.byte	0x04, 0x11
        /*007a*/ 	.short	(.L_32 - .L_31)
	.align		4
.L_31:
        /*007c*/ 	.word	index@($__internal_2_$__cuda_sm70_shflsync_bfly_p)
        /*0080*/ 	.word	0x00000000


	//----- nvinfo : EIATTR_FRAME_SIZE
	.align		4
.L_32:
        /*0084*/ 	.byte	0x04, 0x11
        /*0086*/ 	.short	(.L_34 - .L_33)
	.align		4
.L_33:
        /*0088*/ 	.word	index@($_ZN7cutlass13device_kernelIN5flash19enable_sm80_to_sm89INS1_16FlashAttnFwdSm80INS1_25CollectiveMainloopFwdSm80ILi4ELi1ELb0EN4cute5tupleIJNS5_1CILi128EEENS7_ILi48EEES8_EEELi128ENS_10bfloat16_tEfNS_4arch4Sm80ELb0ELb1ELb1ELb1ELb0ELb1ELb1ELb0EEENS1_21CollectiveEpilogueFwdINS6_IJS8_S8_S9_EEENS6_IJNS7_ILi1EEESH_SH_EEESB_SD_Li128ELb1ELb1ELb0ELb0EEENS1_19SingleTileSchedulerILb1ELb0ELb1ELi128EEEEEEEEEvNT_6ParamsE$_ZZN5flash25CollectiveMainloopFwdSm80ILi4ELi1ELb0EN4cute5tupleIJNS1_1CILi128EEENS3_ILi48EEES4_EEELi128EN7cutlass10bfloat16_tEfNS7_4arch4Sm80ELb0ELb1ELb1ELb1ELb0ELb1ELb1ELb0EE3mmaINS_16FlashAttnFwdSm80ISB_NS_21CollectiveEpilogueFwdINS2_IJS4_S4_S5_EEENS2_IJNS3_ILi1EEESG_SG_EEES8_SA_Li128ELb1ELb1ELb0ELb0EEENS_19SingleTileSchedulerILb1ELb0ELb1ELi128EEEE13SharedStorageENS1_6TensorINS1_11ArrayEngineIfLm128EEENS1_6LayoutINS2_IJNS2_IJNS3_ILi2EEESR_EEESR_NS3_ILi16EEEEEENS2_IJNS2_IJSG_SR_EEENS3_ILi4EEENS3_ILi8EEEEEEEEEENS_7SoftmaxILi4ELi0EEEEEbRKNSB_6ParamsERT0_RT1_iRKNS_16SeqlenInfoQKNewKILb1ELb1EEENS2_IJiiiiEEERT_ENKUlvE_clEv)
        /*008c*/ 	.word	0x00000000


	//----- nvinfo : EIATTR_FRAME_SIZE
	.align		4
.L_34:
        /*0090*/ 	.byte	0x04, 0x11
        /*0092*/ 	.short	(.L_36 - .L_35)
	.align		4
.L_35:
        /*0094*/ 	.word	index@(_ZN7cutlass13device_kernelIN5flash19enable_sm80_to_sm89INS1_16FlashAttnFwdSm80INS1_25CollectiveMainloopFwdSm80ILi4ELi1ELb0EN4cute5tupleIJNS5_1CILi128EEENS7_ILi48EEES8_EEELi128ENS_10bfloat16_tEfNS_4arch4Sm80ELb0ELb1ELb1ELb1ELb0ELb1ELb1ELb0EEENS1_21CollectiveEpilogueFwdINS6_IJS8_S8_S9_EEENS6_IJNS7_ILi1EEESH_SH_EEESB_SD_Li128ELb1ELb1ELb0ELb0EEENS1_19SingleTileSchedulerILb1ELb0ELb1ELi128EEEEEEEEEvNT_6ParamsE)
        /*0098*/ 	.word	0x00000100


	//----- nvinfo : EIATTR_REGCOUNT
	.align		4
.L_36:
        /*009c*/ 	.byte	0x04, 0x2f
        /*009e*/ 	.short	(.L_38 - .L_37)
	.align		4
.L_37:
        /*00a0*/ 	.word	index@(_ZN7cutlass13device_kernelIN5flash19enable_sm80_to_sm89INS1_16FlashAttnFwdSm80INS1_25CollectiveMainloopFwdSm80ILi4ELi1ELb0EN4cute5tupleIJNS5_1CILi128EEENS7_ILi48EEES8_EEELi128ENS_10bfloat16_tEfNS_4arch4Sm80ELb0ELb1ELb1ELb1ELb0ELb0ELb1ELb0EEENS1_21CollectiveEpilogueFwdINS6_IJS8_S8_S9_EEENS6_IJNS7_ILi1EEESH_SH_EEESB_SD_Li128ELb1ELb1ELb0ELb0EEENS1_19SingleTileSchedulerILb1ELb0ELb1ELi128EEEEEEEEEvNT_6ParamsE)
        /*00a4*/ 	.word	0x000000ff


	//----- nvinfo : EIATTR_FRAME_SIZE
	.align		4
.L_38:
        /*00a8*/ 	.byte	0x04, 0x11
        /*00aa*/ 	.short	(.L_40 - .L_39)
	.align		4
.L_39:
        /*00ac*/ 	.word	index@(_ZN7cutlass13device_kernelIN5flash19enable_sm80_to_sm89INS1_16FlashAttnFwdSm80INS1_25CollectiveMainloopFwdSm80ILi4ELi1ELb0EN4cute5tupleIJNS5_1CILi128EEENS7_ILi48EEES8_EEELi128ENS_10bfloat16_tEfNS_4arch4Sm80ELb0ELb1ELb1ELb1ELb0ELb0ELb1ELb0EEENS1_21CollectiveEpilogueFwdINS6_IJS8_S8_S9_EEENS6_IJNS7_ILi1EEESH_SH_EEESB_SD_Li128ELb1ELb1ELb0ELb0EEENS1_19SingleTileSchedulerILb1ELb0ELb1ELi128EEEEEEEEEvNT_6ParamsE)
        /*00b0*/ 	.word	0x00000070


	//----- nvinfo : EIATTR_REGCOUNT
	.align		4
.L_40:
        /*00b4*/ 	.byte	0x04, 0x2f
        /*00b6*/ 	.short	(.L_42 - .L_41)
	.align		4
.L_41:
        /*00b8*/ 	.word	index@(_ZN7cutlass13device_kernelIN5flash19enable_sm80_to_sm89INS1_16FlashAttnFwdSm80INS1_25CollectiveMainloopFwdSm80ILi4ELi1ELb0EN4cute5tupleIJNS5_1CILi128EEENS7_ILi48EEES8_EEELi128ENS_10bfloat16_tEfNS_4arch4Sm80ELb0ELb1ELb1ELb0ELb0ELb0ELb1ELb0EEENS1_21CollectiveEpilogueFwdINS6_IJS8_S8_S9_EEENS6_IJNS7_ILi1EEESH_SH_EEESB_SD_Li128ELb0ELb1ELb0ELb0EEENS1_19SingleTileSchedulerILb0ELb0ELb1ELi128EEEEEEEEEvNT_6ParamsE)
        /*00bc*/ 	.word	0x000000ff


	//----- nvinfo : EIATTR_FRAME_SIZE
	.align		4
.L_42:
        /*00c0*/ 	.byte	0x04, 0x11
        /*00c2*/ 	.short	(.L_44 - .L_43)
	.align		4
.L_43:
        /*00c4*/ 	.word	index@(_ZN7cutlass13device_kernelIN5flash19enable_sm80_to_sm89INS1_16FlashAttnFwdSm80INS1_25CollectiveMainloopFwdSm80ILi4ELi1ELb0EN4cute5tupleIJNS5_1CILi128EEENS7_ILi48EEES8_EEELi128ENS_10bfloat16_tEfNS_4arch4Sm80ELb0ELb1ELb1ELb0ELb0ELb0ELb1ELb0EEENS1_21CollectiveEpilogueFwdINS6_IJS8_S8_S9_EEENS6_IJNS7_ILi1EEESH_SH_EEESB_SD_Li128ELb0ELb1ELb0ELb0EEENS1_19SingleTileSchedulerILb0ELb0ELb1ELi128EEEEEEEEEvNT_6ParamsE)
        /*00c8*/ 	.word	0x00000068


	//----- nvinfo : EIATTR_REGCOUNT
	.align		4
.L_44:
        /*00cc*/ 	.byte	0x04, 0x2f
        /*00ce*/ 	.short	(.L_46 - .L_45)
	.align		4
.L_45:
        /*00d0*/ 	.word	index@(_ZN7cutlass13device_kernelIN5flash19enable_sm80_to_sm89INS1_16FlashAttnFwdSm80INS1_25CollectiveMainloopFwdSm80ILi4ELi1ELb0EN4cute5tupleIJNS5_1CILi128EEENS7_ILi64EEES8_EEELi128ENS_10bfloat16_tEfNS_4arch4Sm80ELb0ELb0ELb1ELb1ELb0ELb1ELb1ELb0EEENS1_21CollectiveEpilogueFwdINS6_IJS8_S8_S9_EEENS6_IJNS7_ILi1EEESH_SH_EEESB_SD_Li128ELb1ELb1ELb0ELb0EEENS1_19SingleTileSchedulerILb1ELb0ELb1ELi128EEEEEEEEEvNT_6ParamsE)
        /*00d4*/ 	.word	0x000000ff


	//----- nvinfo : EIATTR_FRAME_SIZE
	.align		4
.L_46:
        /*00d8*/ 	.byte	0x04, 0x11
        /*00da*/ 	.short	(.L_48 - .L_47)
	.align		4
.L_47:
        /*00dc*/ 	.word	index@(_ZN7cutlass13device_kernelIN5flash19enable_sm80_to_sm89INS1_16FlashAttnFwdSm80INS1_25CollectiveMainloopFwdSm80ILi4ELi1ELb0EN4cute5tupleIJNS5_1CILi128EEENS7_ILi64EEES8_EEELi128ENS_10bfloat16_tEfNS_4arch4Sm80ELb0ELb0ELb1ELb1ELb0ELb1ELb1ELb0EEENS1_21CollectiveEpilogueFwdINS6_IJS8_S8_S9_EEENS6_IJNS7_ILi1EEESH_SH_EEESB_SD_Li128ELb1ELb1ELb0ELb0EEENS1_19SingleTileSchedulerILb1ELb0ELb1ELi128EEEEEEEEEvNT_6ParamsE)
        /*00e0*/ 	.word	0x00000098


	//----- nvinfo : EIATTR_REGCOUNT
	.align		4
.L_48:
        /*00e4*/ 	.byte	0x04, 0x2f
        /*00e6*/ 	.short	(.L_50 - .L_49)
	.align		4
.L_49:
        /*00e8*/ 	.word	index@(_ZN7cutlass13device_kernelIN5flash19enable_sm80_to_sm89INS1_16FlashAttnFwdSm80INS1_25CollectiveMainloopFwdSm80ILi4ELi1ELb0EN4cute5tupleIJNS5_1CILi128EEENS7_ILi64EEES8_EEELi128ENS_10bfloat16_tEfNS_4arch4Sm80ELb0ELb0ELb1ELb1ELb0ELb0ELb1ELb0EEENS1_21CollectiveEpilogueFwdINS6_IJS8_S8_S9_EEENS6_IJNS7_ILi1EEESH_SH_EEESB_SD_Li128ELb1ELb1ELb0ELb0EEENS1_19SingleTileSchedulerILb1ELb0ELb1ELi128EEEEEEEEEvNT_6ParamsE)
        /*00ec*/ 	.word	0x000000ff


	//----- nvinfo : EIATTR_FRAME_SIZE
	.align		4
.L_50:
        /*00f0*/ 	.byte	0x04, 0x11
        /*00f2*/ 	.short	(.L_52 - .L_51)
	.align		4
.L_51:
        /*00f4*/ 	.word	index@(_ZN7cutlass13device_kernelIN5flash19enable_sm80_to_sm89INS1_16FlashAttnFwdSm80INS1_25CollectiveMainloopFwdSm80ILi4ELi1ELb0EN4cute5tupleIJNS5_1CILi128EEENS7_ILi64EEES8_EEELi128ENS_10bfloat16_tEfNS_4arch4Sm80ELb0ELb0ELb1ELb1ELb0ELb0ELb1ELb0EEENS1_21CollectiveEpilogueFwdINS6_IJS8_S8_S9_EEENS6_IJNS7_ILi1EEESH_SH_EEESB_SD_Li128ELb1ELb1ELb0ELb0EEENS1_19SingleTileSchedulerILb1ELb0ELb1ELi128EEEEEEEEEvNT_6ParamsE)
        /*00f8*/ 	.word	0x00000098


	//----- nvinfo : EIATTR_REGCOUNT
	.align		4
.L_52:
        /*00fc*/ 	.byte	0x04, 0x2f
        /*00fe*/ 	.short	(.L_54 - .L_53)
	.align		4
.L_53:
        /*0100*/ 	.word	index@(_ZN7cutlass13device_kernelIN5flash19enable_sm80_to_sm89INS1_16FlashAttnFwdSm80INS1_25CollectiveMainloopFwdSm80ILi4ELi1ELb0EN4cute5tupleIJNS5_1CILi128EEENS7_ILi64EEES8_EEELi128ENS_10bfloat16_tEfNS_4arch4Sm80ELb0ELb0ELb1ELb0ELb0ELb0ELb1ELb0EEENS1_21CollectiveEpilogueFwdINS6_IJS8_S8_S9_EEENS6_IJNS7_ILi1EEESH_SH_EEESB_SD_Li128ELb0ELb1ELb0ELb0EEENS1_19SingleTileSchedulerILb0ELb0ELb1ELi128EEEEEEEEEvNT_6ParamsE)
        /*0104*/ 	.word	0x000000ff


	//----- nvinfo : EIATTR_FRAME_SIZE
	.align		4
.L_54:
        /*0108*/ 	.byte	0x04, 0x11
        /*010a*/ 	.short	(.L_56 - .L_55)
	.align		4
.L_55:
        /*010c*/ 	.word	index@(_ZN7cutlass13device_kernelIN5flash19enable_sm80_to_sm89INS1_16FlashAttnFwdSm80INS1_25CollectiveMainloopFwdSm80ILi4ELi1ELb0EN4cute5tupleIJNS5_1CILi128EEENS7_ILi64EEES8_EEELi128ENS_10bfloat16_tEfNS_4arch4Sm80ELb0ELb0ELb1ELb0ELb0ELb0ELb1ELb0EEENS1_21CollectiveEpilogueFwdINS6_IJS8_S8_S9_EEENS6_IJNS7_ILi1EEESH_SH_EEESB_SD_Li128ELb0ELb1ELb0ELb0EEENS1_19SingleTileSchedulerILb0ELb0ELb1ELi128EEEEEEEEEvNT_6ParamsE)
        /*0110*/ 	.word	0x00000080


	//----- nvinfo : EIATTR_REGCOUNT
	.align		4
.L_56:
        /*0114*/ 	.byte	0x04, 0x2f
        /*0116*/ 	.short	(.L_58 - .L_57)
	.align		4
.L_57:
        /*0118*/ 	.word	index@(_ZN7cutlass13device_kernelIN5flash19enable_sm80_to_sm89INS1_16FlashAttnFwdSm80INS1_25CollectiveMainloopFwdSm80ILi8ELi1ELb1EN4cute5tupleIJNS5_1CILi128EEES8_S8_EEELi128ENS_10bfloat16_tEfNS_4arch4Sm80ELb1ELb0ELb1ELb1ELb0ELb1ELb1ELb0EEENS1_21CollectiveEpilogueFwdIS9_NS6_IJNS7_ILi1EEESF_SF_EEESA_SC_Li256ELb1ELb1ELb0ELb0EEENS1_19SingleTileSchedulerILb1ELb0ELb1ELi128EEEEEEEEEvNT_6ParamsE)
        /*011c*/ 	.word	0x000000ff


	//----- nvinfo : EIATTR_FRAME_SIZE
	.align		4
.L_58:
        /*0120*/ 	.byte	0x04, 0x11
        /*0122*/ 	.short	(.L_60 - .L_59)
	.align		4
.L_59:
        /*0124*/ 	.word	index@(_ZN7cutlass13device_kernelIN5flash19enable_sm80_to_sm89INS1_16FlashAttnFwdSm80INS1_25CollectiveMainloopFwdSm80ILi8ELi1ELb1EN4cute5tupleIJNS5_1CILi128EEES8_S8_EEELi128ENS_10bfloat16_tEfNS_4arch4Sm80ELb1ELb0ELb1ELb1ELb0ELb1ELb1ELb0EEENS1_21CollectiveEpilogueFwdIS9_NS6_IJNS7_ILi1EEESF_SF_EEESA_SC_Li256ELb1ELb1ELb0ELb0EEENS1_19SingleTileSchedulerILb1ELb0ELb1ELi128EEEEEEEEEvNT_6ParamsE)
        /*0128*/ 	.word	0x00000068


	//----- nvinfo : EIATTR_REGCOUNT
	.align		4
.L_60:
        /*012c*/ 	.byte	0x04, 0x2f
        /*012e*/ 	.short	(.L_62 - .L_61)
	.align		4
.L_61:
        /*0130*/ 	.word	index@(_ZN7cutlass13device_kernelIN5flash19enable_sm80_to_sm89INS1_16FlashAttnFwdSm80INS1_25CollectiveMainloopFwdSm80ILi8ELi1ELb1EN4cute5tupleIJNS5_1CILi128EEES8_S8_EEELi128ENS_10bfloat16_tEfNS_4arch4Sm80ELb1ELb0ELb1ELb1ELb0ELb0ELb1ELb0EEENS1_21CollectiveEpilogueFwdIS9_NS6_IJNS7_ILi1EEESF_SF_EEESA_SC_Li256ELb1ELb1ELb0ELb0EEENS1_19SingleTileSchedulerILb1ELb0ELb1ELi128EEEEEEEEEvNT_6ParamsE)
        /*0134*/ 	.word	0x000000ff


	//----- nvinfo : EIATTR_FRAME_SIZE
	.align		4
.L_62:
        /*0138*/ 	.byte	0x04, 0x11
        /*013a*/ 	.short	(.L_64 - .L_63)
	.align		4
.L_63:
        /*013c*/ 	.word	index@(_ZN7cutlass13device_kernelIN5flash19enable_sm80_to_sm89INS1_16FlashAttnFwdSm80INS1_25CollectiveMainloopFwdSm80ILi8ELi1ELb1EN4cute5tupleIJNS5_1CILi128EEES8_S8_EEELi128ENS_10bfloat16_tEfNS_4arch4Sm80ELb1ELb0ELb1ELb1ELb0ELb0ELb1ELb0EEENS1_21CollectiveEpilogueFwdIS9_NS6_IJNS7_ILi1EEESF_SF_EEESA_SC_Li256ELb1ELb1ELb0ELb0EEENS1_19SingleTileSchedulerILb1ELb0ELb1ELi128EEEEEEEEEvNT_6ParamsE)
        /*0140*/ 	.word	0x00000058


	//----- nvinfo : EIATTR_REGCOUNT
	.align		4
.L_64:
        /*0144*/ 	.byte	0x04, 0x2f
        /*0146*/ 	.short	(.L_66 - .L_65)
	.align		4
.L_65:
        /*0148*/ 	.word	index@(_ZN7cutlass13device_kernelIN5flash19enable_sm80_to_sm89INS1_16FlashAttnFwdSm80INS1_25CollectiveMainloopFwdSm80ILi8ELi1ELb1EN4cute5tupleIJNS5_1CILi128EEES8_S8_EEELi128ENS_10bfloat16_tEfNS_4arch4Sm80ELb1ELb0ELb1ELb0ELb0ELb0ELb1ELb0EEENS1_21CollectiveEpilogueFwdIS9_NS6_IJNS7_ILi1EEESF_SF_EEESA_SC_Li256ELb0ELb1ELb0ELb0EEENS1_30DynamicPersistentTileSchedulerILi256ELi256ELb0ELb1ELb0EEEEEEEEEvNT_6ParamsE)
        /*014c*/ 	.word	0x000000ff


	//----- nvinfo : EIATTR_FRAME_SIZE
	.align		4
.L_66:
        /*0150*/ 	.byte	0x04, 0x11
        /*0152*/ 	.short	(.L_68 - .L_67)
	.align		4
.L_67:
        /*0154*/ 	.word	index@($__internal_1_$__cuda_sm70_shflsync_idx_p)
        /*0158*/ 	.word	0x00000000


	//----- nvinfo : EIATTR_FRAME_SIZE
	.align		4
.L_68:
        /*015c*/ 	.byte	0x04, 0x11
        /*015e*/ 	.short	(.L_70 - .L_69)
	.align		4
.L_69:
        /*0160*/ 	.word	index@($__internal_0_$__cuda_sm70_shflsync_bfly_p)
        /*0164*/ 	.word	0x00000000


	//----- nvinfo : EIATTR_FRAME_SIZE
	.align		4
.L_70:
        /*0168*/ 	.byte	0x04, 0x11
        /*016a*/ 	.short	(.L_72 - .L_71)
	.align		4
.L_71:
        /*016c*/ 	.word	index@(_ZN7cutlass13device_kernelIN5flash19enable_sm80_to_sm89INS1_16FlashAttnFwdSm80INS1_25CollectiveMainloopFwdSm80ILi8ELi1ELb1EN4cute5tupleIJNS5_1CILi128EEES8_S8_EEELi128ENS_10bfloat16_tEfNS_4arch4Sm80ELb1ELb0ELb1ELb0ELb0ELb0ELb1ELb0EEENS1_21CollectiveEpilogueFwdIS9_NS6_IJNS7_ILi1EEESF_SF_EEESA_SC_Li256ELb0ELb1ELb0ELb0EEENS1_30DynamicPersistentTileSchedulerILi256ELi256ELb0ELb1ELb0EEEEEEEEEvNT_6ParamsE)
        /*0170*/ 	.word	0x00000078


	//----- nvinfo : EIATTR_REGCOUNT
	.align		4
.L_72:
        /*0174*/ 	.byte	0x04, 0x2f
        /*0176*/ 	.short	(.L_74 - .L_73)
	.align		4
.L_73:
        /*0178*/ 	.word	index@(_ZN7cutlass13device_kernelIN5flash19enable_sm80_to_sm89INS1_16FlashAttnFwdSm80INS1_25CollectiveMainloopFwdSm80ILi8ELi1ELb1EN4cute5tupleIJNS5_1CILi128EEENS7_ILi96EEES8_EEELi128ENS_10bfloat16_tEfNS_4arch4Sm80ELb0ELb1ELb1ELb1ELb0ELb1ELb1ELb0EEENS1_21CollectiveEpilogueFwdINS6_IJS8_S8_S9_EEENS6_IJNS7_ILi1EEESH_SH_EEESB_SD_Li256ELb1ELb1ELb0ELb0EEENS1_19SingleTileSchedulerILb1ELb0ELb1ELi128EEEEEEEEEvNT_6ParamsE)
        /*017c*/ 	.word	0x000000fe


	//----- nvinfo : EIATTR_FRAME_SIZE
	.align		4
.L_74:
        /*0180*/ 	.byte	0x04, 0x11
        /*0182*/ 	.short	(.L_76 - .L_75)
	.align		4
.L_75:
        /*0184*/ 	.word	index@(_ZN7cutlass13device_kernelIN5flash19enable_sm80_to_sm89INS1_16FlashAttnFwdSm80INS1_25CollectiveMainloopFwdSm80ILi8ELi1ELb1EN4cute5tupleIJNS5_1CILi128EEENS7_ILi96EEES8_EEELi128ENS_10bfloat16_tEfNS_4arch4Sm80ELb0ELb1ELb1ELb1ELb0ELb1ELb1ELb0EEENS1_21CollectiveEpilogueFwdINS6_IJS8_S8_S9_EEENS6_IJNS7_ILi1EEESH_SH_EEESB_SD_Li256ELb1ELb1ELb0ELb0EEENS1_19SingleTileSchedulerILb1ELb0ELb1ELi128EEEEEEEEEvNT_6ParamsE)
        /*0188*/ 	.word	0x00000000


	//----- nvinfo : EIATTR_REGCOUNT
	.align		4
.L_76:
        /*018c*/ 	.byte	0x04, 0x2f
        /*018e*/ 	.short	(.L_78 - .L_77)
	.align		4
.L_77:
        /*0190*/ 	.word	index@(_ZN7cutlass13device_kernelIN5flash19enable_sm80_to_sm89INS1_16FlashAttnFwdSm80INS1_25CollectiveMainloopFwdSm80ILi8ELi1ELb1EN4cute5tupleIJNS5_1CILi128EEENS7_ILi96EEES8_EEELi128ENS_10bfloat16_tEfNS_4arch4Sm80ELb0ELb1ELb1ELb1ELb0ELb0ELb1ELb0EEENS1_21CollectiveEpilogueFwdINS6_IJS8_S8_S9_EEENS6_IJNS7_ILi1EEESH_SH_EEESB_SD_Li256ELb1ELb1ELb0ELb0EEENS1_19SingleTileSchedulerILb1ELb0ELb1ELi128EEEEEEEEEvNT_6ParamsE)
        /*0194*/ 	.word	0x000000ff


	//----- nvinfo : EIATTR_FRAME_SIZE
	.align		4
.L_78:
        /*0198*/ 	.byte	0x04, 0x11
        /*019a*/ 	.short	(.L_80 - .L_79)
	.align		4
.L_79:
        /*019c*/ 	.word	index@(_ZN7cutlass13device_kernelIN5flash19enable_sm80_to_sm89INS1_16FlashAttnFwdSm80INS1_25CollectiveMainloopFwdSm80ILi8ELi1ELb1EN4cute5tupleIJNS5_1CILi128EEENS7_ILi96EEES8_EEELi128ENS_10bfloat16_tEfNS_4arch4Sm80ELb0ELb1ELb1ELb1ELb0ELb0ELb1ELb0EEENS1_21CollectiveEpilogueFwdINS6_IJS8_S8_S9_EEENS6_IJNS7_ILi1EEESH_SH_EEESB_SD_Li256ELb1ELb1ELb0ELb0EEENS1_19SingleTileSchedulerILb1ELb0ELb1ELi128EEEEEEEEEvNT_6ParamsE)
        /*01a0*/ 	.word	0x00000000


	//----- nvinfo : EIATTR_REGCOUNT
	.align		4
.L_80:
        /*01a4*/ 	.byte	0x04, 0x2f
        /*01a6*/ 	.short	(.L_82 - .L_81)
	.align		4
.L_81:
        /*01a8*/ 	.word	index@(_ZN7cutlass13device_kernelIN5flash19enable_sm80_to_sm89INS1_16FlashAttnFwdSm80INS1_25CollectiveMainloopFwdSm80ILi8ELi1ELb1EN4cute5tupleIJNS5_1CILi128EEENS7_ILi96EEES8_EEELi128ENS_10bfloat16_tEfNS_4arch4Sm80ELb0ELb1ELb1ELb0ELb0ELb0ELb1ELb0EEENS1_21CollectiveEpilogueFwdINS6_IJS8_S8_S9_EEENS6_IJNS7_ILi1EEESH_SH_EEESB_SD_Li256ELb0ELb1ELb0ELb0EEENS1_19SingleTileSchedulerILb0ELb0ELb1ELi128EEEEEEEEEvNT_6ParamsE)
        /*01ac*/ 	.word	0x000000ff


	//----- nvinfo : EIATTR_FRAME_SIZE
	.align		4
.L_82:
        /*01b0*/ 	.byte	0x04, 0x11
        /*01b2*/ 	.short	(.L_84 - .L_83)
	.align		4
.L_83:
        /*01b4*/ 	.word	index@(_ZN7cutlass13device_kernelIN5flash19enable_sm80_to_sm89INS1_16FlashAttnFwdSm80INS1_25CollectiveMainloopFwdSm80ILi8ELi1ELb1EN4cute5tupleIJNS5_1CILi128EEENS7_ILi96EEES8_EEELi128ENS_10bfloat16_tEfNS_4arch4Sm80ELb0ELb1ELb1ELb0ELb0ELb0ELb1ELb0EEENS1_21CollectiveEpilogueFwdINS6_IJS8_S8_S9_EEENS6_IJNS7_ILi1EEESH_SH_EEESB_SD_Li256ELb0ELb1ELb0ELb0EEENS1_19SingleTileSchedulerILb0ELb0ELb1ELi128EEEEEEEEEvNT_6ParamsE)
        /*01b8*/ 	.word	0x00000000


	//----- nvinfo : EIATTR_REGCOUNT
	.align		4
.L_84:
        /*01bc*/ 	.byte	0x04, 0x2f
        /*01be*/ 	.short	(.L_86 - .L_85)
	.align		4
.L_85:
        /*01c0*/ 	.word	index@(_ZN7cutlass13device_kernelIN5flash19enable_sm80_to_sm89INS1_16FlashAttnFwdSm80INS1_25CollectiveMainloopFwdSm80ILi8ELi1ELb1EN4cute5tupleIJNS5_1CILi128EEES8_S8_EEELi128ENS_10bfloat16_tEfNS_4arch4Sm80ELb0ELb0ELb1ELb1ELb0ELb1ELb1ELb0EEENS1_21CollectiveEpilogueFwdIS9_NS6_IJNS7_ILi1EEESF_SF_EEESA_SC_Li256ELb1ELb1ELb0ELb0EEENS1_19SingleTileSchedulerILb1ELb0ELb1ELi128EEEEEEEEEvNT_6ParamsE)
        /*01c4*/ 	.word	0x000000ff


	//----- nvinfo : EIATTR_FRAME_SIZE
	.align		4
.L_86:
        /*01c8*/ 	.byte	0x04, 0x11
        /*01ca*/ 	.short	(.L_88 - .L_87)
	.align		4
.L_87:
        /*01cc*/ 	.word	index@(_ZN7cutlass13device_kernelIN5flash19enable_sm80_to_sm89INS1_16FlashAttnFwdSm80INS1_25CollectiveMainloopFwdSm80ILi8ELi1ELb1EN4cute5tupleIJNS5_1CILi128EEES8_S8_EEELi128ENS_10bfloat16_tEfNS_4arch4Sm80ELb0ELb0ELb1ELb1ELb0ELb1ELb1ELb0EEENS1_21CollectiveEpilogueFwdIS9_NS6_IJNS7_ILi1EEESF_SF_EEESA_SC_Li256ELb1ELb1ELb0ELb0EEENS1_19SingleTileSchedulerILb1ELb0ELb1ELi128EEEEEEEEEvNT_6ParamsE)
        /*01d0*/ 	.word	0x00000050


	//----- nvinfo : EIATTR_REGCOUNT
	.align		4
.L_88:
        /*01d4*/ 	.byte	0x04, 0x2f
        /*01d6*/ 	.short	(.L_90 - .L_89)
	.align		4
.L_89:
        /*01d8*/ 	.word	index@(_ZN7cutlass13device_kernelIN5flash19enable_sm80_to_sm89INS1_16FlashAttnFwdSm80INS1_25CollectiveMainloopFwdSm80ILi8ELi1ELb1EN4cute5tupleIJNS5_1CILi128EEES8_S8_EEELi128ENS_10bfloat16_tEfNS_4arch4Sm80ELb0ELb0ELb1ELb1ELb0ELb0ELb1ELb0EEENS1_21CollectiveEpilogueFwdIS9_NS6_IJNS7_ILi1EEESF_SF_EEESA_SC_Li256ELb1ELb1ELb0ELb0EEENS1_19SingleTileSchedulerILb1ELb0ELb1ELi128EEEEEEEEEvNT_6ParamsE)
        /*01dc*/ 	.word	0x000000ff


	//----- nvinfo : EIATTR_FRAME_SIZE
	.align		4
.L_90:
        /*01e0*/ 	.byte	0x04, 0x11
        /*01e2*/ 	.short	(.L_92 - .L_91)
	.align		4
.L_91:
        /*01e4*/ 	.word	index@(_ZN7cutlass13device_kernelIN5flash19enable_sm80_to_sm89INS1_16FlashAttnFwdSm80INS1_25CollectiveMainloopFwdSm80ILi8ELi1ELb1EN4cute5tupleIJNS5_1CILi128EEES8_S8_EEELi128ENS_10bfloat16_tEfNS_4arch4Sm80ELb0ELb0ELb1ELb1ELb0ELb0ELb1ELb0EEENS1_21CollectiveEpilogueFwdIS9_NS6_IJNS7_ILi1EEESF_SF_EEESA_SC_Li256ELb1ELb1ELb0ELb0EEENS1_19SingleTileSchedulerILb1ELb0ELb1ELi128EEEEEEEEEvNT_6ParamsE)
        /*01e8*/ 	.word	0x00000018


	//----- nvinfo : EIATTR_REGCOUNT
	.align		4
.L_92:
        /*01ec*/ 	.byte	0x04, 0x2f
        /*01ee*/ 	.short	(.L_94 - .L_93)
	.align		4
.L_93:
        /*01f0*/ 	.word	index@(_ZN7cutlass13device_kernelIN5flash19enable_sm80_to_sm89INS1_16FlashAttnFwdSm80INS1_25CollectiveMainloopFwdSm80ILi8ELi1ELb1EN4cute5tupleIJNS5_1CILi128EEES8_S8_EEELi128ENS_10bfloat16_tEfNS_4arch4Sm80ELb0ELb0ELb1ELb0ELb0ELb0ELb1ELb0EEENS1_21CollectiveEpilogueFwdIS9_NS6_IJNS7_ILi1EEESF_SF_EEESA_SC_Li256ELb0ELb1ELb0ELb0EEENS1_19SingleTileSchedulerILb0ELb0ELb1ELi128EEEEEEEEEvNT_6ParamsE)
        /*01f4*/ 	.word	0x000000ff


	//----- nvinfo : EIATTR_FRAME_SIZE
	.align		4
.L_94:
        /*01f8*/ 	.byte	0x04, 0x11
        /*01fa*/ 	.short	(.L_96 - .L_95)
	.align		4
.L_95:
        /*01fc*/ 	.word	index@(_ZN7cutlass13device_kernelIN5flash19enable_sm80_to_sm89INS1_16FlashAttnFwdSm80INS1_25CollectiveMainloopFwdSm80ILi8ELi1ELb1EN4cute5tupleIJNS5_1CILi128EEES8_S8_EEELi128ENS_10bfloat16_tEfNS_4arch4Sm80ELb0ELb0ELb1ELb0ELb0ELb0ELb1ELb0EEENS1_21CollectiveEpilogueFwdIS9_NS6_IJNS7_ILi1EEESF_SF_EEESA_SC_Li256ELb0ELb1ELb0ELb0EEENS1_19SingleTileSchedulerILb0ELb0ELb1ELi128EEEEEEEEEvNT_6ParamsE)
        /*0200*/ 	.word	0x00000058


	//----- nvinfo : EIATTR_MIN_STACK_SIZE
	.align		4
.L_96:
        /*0204*/ 	.byte	0x04, 0x12
        /*0206*/ 	.short	(.L_98 - .L_97)
	.align		4
.L_97:
        /*0208*/ 	.word	index@(_ZN7cutlass13device_kernelIN5flash19enable_sm80_to_sm89INS1_16FlashAttnFwdSm80INS1_25CollectiveMainloopFwdSm80ILi8ELi1ELb1EN4cute5tupleIJNS5_1CILi128EEES8_S8_EEELi128ENS_10bfloat16_tEfNS_4arch4Sm80ELb0ELb0ELb1ELb0ELb0ELb0ELb1ELb0EEENS1_21CollectiveEpilogueFwdIS9_NS6_IJNS7_ILi1EEESF_SF_EEESA_SC_Li256ELb0ELb1ELb0ELb0EEENS1_19SingleTileSchedulerILb0ELb0ELb1ELi128EEEEEEEEEvNT_6ParamsE)
        /*020c*/ 	.word	0x00000058


	//----- nvinfo : EIATTR_MIN_STACK_SIZE
	.align		4
.L_98:
        /*0210*/ 	.byte	0x04, 0x12
        /*0212*/ 	.short	(.L_100 - .L_99)
	.align		4
.L_99:
        /*0214*/ 	.word	index@(_ZN7cutlass13device_kernelIN5flash19enable_sm80_to_sm89INS1_16FlashAttnFwdSm80INS1_25CollectiveMainloopFwdSm80ILi8ELi1ELb1EN4cute5tupleIJNS5_1CILi128EEES8_S8_EEELi128ENS_10bfloat16_tEfNS_4arch4Sm80ELb0ELb0ELb1ELb1ELb0ELb0ELb1ELb0EEENS1_21CollectiveEpilogueFwdIS9_NS6_IJNS7_ILi1EEESF_SF_EEESA_SC_Li256ELb1ELb1ELb0ELb0EEENS1_19SingleTileSchedulerILb1ELb0ELb1ELi128EEEEEEEEEvNT_6ParamsE)
        /*0218*/ 	.word	0x00000018


	//----- nvinfo : EIATTR_MIN_STACK_SIZE
	.align		4
.L_100:
        /*021c*/ 	.byte	0x04, 0x12
        /*021e*/ 	.short	(.L_102 - .L_101)
	.align		4
.L_101:
        /*0220*/ 	.word	index@(_ZN7cutlass13device_kernelIN5flash19enable_sm80_to_sm89INS1_16FlashAttnFwdSm80INS1_25CollectiveMainloopFwdSm80ILi8ELi1ELb1EN4cute5tupleIJNS5_1CILi128EEES8_S8_EEELi128ENS_10bfloat16_tEfNS_4arch4Sm80ELb0ELb0ELb1ELb1ELb0ELb1ELb1ELb0EEENS1_21CollectiveEpilogueFwdIS9_NS6_IJNS7_ILi1EEESF_SF_EEESA_SC_Li256ELb1ELb1ELb0ELb0EEENS1_19SingleTileSchedulerILb1ELb0ELb1ELi128EEEEEEEEEvNT_6ParamsE)
        /*0224*/ 	.word	0x00000050


	//----- nvinfo : EIATTR_MIN_STACK_SIZE
	.align		4
.L_102:
        /*0228*/ 	.byte	0x04, 0x12
        /*022a*/ 	.short	(.L_104 - .L_103)
	.align		4
.L_103:
        /*022c*/ 	.word	index@(_ZN7cutlass13device_kernelIN5flash19enable_sm80_to_sm89INS1_16FlashAttnFwdSm80INS1_25CollectiveMainloopFwdSm80ILi8ELi1ELb1EN4cute5tupleIJNS5_1CILi128EEENS7_ILi96EEES8_EEELi128ENS_10bfloat16_tEfNS_4arch4Sm80ELb0ELb1ELb1ELb0ELb0ELb0ELb1ELb0EEENS1_21CollectiveEpilogueFwdINS6_IJS8_S8_S9_EEENS6_IJNS7_ILi1EEESH_SH_EEESB_SD_Li256ELb0ELb1ELb0ELb0EEENS1_19SingleTileSchedulerILb0ELb0ELb1ELi128EEEEEEEEEvNT_6ParamsE)
        /*0230*/ 	.word	0x00000000


	//----- nvinfo : EIATTR_MIN_STACK_SIZE
	.align		4
.L_104:
        /*0234*/ 	.byte	0x04, 0x12
        /*0236*/ 	.short	(.L_106 - .L_105)
	.align		4
.L_105:
        /*0238*/ 	.word	index@(_ZN7cutlass13device_kernelIN5flash19enable_sm80_to_sm89INS1_16FlashAttnFwdSm80INS1_25CollectiveMainloopFwdSm80ILi8ELi1ELb1EN4cute5tupleIJNS5_1CILi128EEENS7_ILi96EEES8_EEELi128ENS_10bfloat16_tEfNS_4arch4Sm80ELb0ELb1ELb1ELb1ELb0ELb0ELb1ELb0EEENS1_21CollectiveEpilogueFwdINS6_IJS8_S8_S9_EEENS6_IJNS7_ILi1EEESH_SH_EEESB_SD_Li256ELb1ELb1ELb0ELb0EEENS1_19SingleTileSchedulerILb1ELb0ELb1ELi128EEEEEEEEEvNT_6ParamsE)
        /*023c*/ 	.word	0x00000000


	//----- nvinfo : EIATTR_MIN_STACK_SIZE
	.align		4
.L_106:
        /*0240*/ 	.byte	0x04, 0x12
        /*0242*/ 	.short	(.L_108 - .L_107)
	.align		4
.L_107:
        /*0244*/ 	.word	index@(_ZN7cutlass13device_kernelIN5flash19enable_sm80_to_sm89INS1_16FlashAttnFwdSm80INS1_25CollectiveMainloopFwdSm80ILi8ELi1ELb1EN4cute5tupleIJNS5_1CILi128EEENS7_ILi96EEES8_EEELi128ENS_10bfloat16_tEfNS_4arch4Sm80ELb0ELb1ELb1ELb1ELb0ELb1ELb1ELb0EEENS1_21CollectiveEpilogueFwdINS6_IJS8_S8_S9_EEENS6_IJNS7_ILi1EEESH_SH_EEESB_SD_Li256ELb1ELb1ELb0ELb0EEENS1_19SingleTileSchedulerILb1ELb0ELb1ELi128EEEEEEEEEvNT_6ParamsE)
        /*0248*/ 	.word	0x00000000


	//----- nvinfo : EIATTR_MIN_STACK_SIZE
	.align		4
.L_108:
        /*024c*/ 	.byte	0x04, 0x12
        /*024e*/ 	.short	(.L_110 - .L_109)
	.align		4
.L_109:
        /*0250*/ 	.word	index@(_ZN7cutlass13device_kernelIN5flash19enable_sm80_to_sm89INS1_16FlashAttnFwdSm80INS1_25CollectiveMainloopFwdSm80ILi8ELi1ELb1EN4cute5tupleIJNS5_1CILi128EEES8_S8_EEELi128ENS_10bfloat16_tEfNS_4arch4Sm80ELb1ELb0ELb1ELb0ELb0ELb0ELb1ELb0EEENS1_21CollectiveEpilogueFwdIS9_NS6_IJNS7_ILi1EEESF_SF_EEESA_SC_Li256ELb0ELb1ELb0ELb0EEENS1_30DynamicPersistentTileSchedulerILi256ELi256ELb0ELb1ELb0EEEEEEEEEvNT_6ParamsE)
        /*0254*/ 	.word	0x00000078


	//----- nvinfo : EIATTR_MIN_STACK_SIZE
	.align		4
.L_110:
        /*0258*/ 	.byte	0x04, 0x12
        /*025a*/ 	.short	(.L_112 - .L_111)
	.align		4
.L_111:
        /*025c*/ 	.word	index@(_ZN7cutlass13device_kernelIN5flash19enable_sm80_to_sm89INS1_16FlashAttnFwdSm80INS1_25CollectiveMainloopFwdSm80ILi8ELi1ELb1EN4cute5tupleIJNS5_1CILi128EEES8_S8_EEELi128ENS_10bfloat16_tEfNS_4arch4Sm80ELb1ELb0ELb1ELb1ELb0ELb0ELb1ELb0EEENS1_21CollectiveEpilogueFwdIS9_NS6_IJNS7_ILi1EEESF_SF_EEESA_SC_Li256ELb1ELb1ELb0ELb0EEENS1_19SingleTileSchedulerILb1ELb0ELb1ELi128EEEEEEEEEvNT_6ParamsE)
        /*0260*/ 	.word	0x00000058


	//----- nvinfo : EIATTR_MIN_STACK_SIZE
	.align		4
.L_112:
        /*0264*/ 	.byte	0x04, 0x12
        /*0266*/ 	.short	(.L_114 - .L_113)
	.align		4
.L_113:
        /*0268*/ 	.word	index@(_ZN7cutlass13device_kernelIN5flash19enable_sm80_to_sm89INS1_16FlashAttnFwdSm80INS1_25CollectiveMainloopFwdSm80ILi8ELi1ELb1EN4cute5tupleIJNS5_1CILi128EEES8_S8_EEELi128ENS_10bfloat16_tEfNS_4arch4Sm80ELb1ELb0ELb1ELb1ELb0ELb1ELb1ELb0EEENS1_21CollectiveEpilogueFwdIS9_NS6_IJNS7_ILi1EEESF_SF_EEESA_SC_Li256ELb1ELb1ELb0ELb0EEENS1_19SingleTileSchedulerILb1ELb0ELb1ELi128EEEEEEEEEvNT_6ParamsE)
        /*026c*/ 	.word	0x00000068


	//----- nvinfo : EIATTR_MIN_STACK_SIZE
	.align		4
.L_114:
        /*0270*/ 	.byte	0x04, 0x12
        /*0272*/ 	.short	(.L_116 - .L_115)
	.align		4
.L_115:
        /*0274*/ 	.word	index@(_ZN7cutlass13device_kernelIN5flash19enable_sm80_to_sm89INS1_16FlashAttnFwdSm80INS1_25CollectiveMainloopFwdSm80ILi4ELi1ELb0EN4cute5tupleIJNS5_1CILi128EEENS7_ILi64EEES8_EEELi128ENS_10bfloat16_tEfNS_4arch4Sm80ELb0ELb0ELb1ELb0ELb0ELb0ELb1ELb0EEENS1_21CollectiveEpilogueFwdINS6_IJS8_S8_S9_EEENS6_IJNS7_ILi1EEESH_SH_EEESB_SD_Li128ELb0ELb1ELb0ELb0EEENS1_19SingleTileSchedulerILb0ELb0ELb1ELi128EEEEEEEEEvNT_6ParamsE)
        /*0278*/ 	.word	0x00000080


	//----- nvinfo : EIATTR_MIN_STACK_SIZE
	.align		4
.L_116:
        /*027c*/ 	.byte	0x04, 0x12
        /*027e*/ 	.short	(.L_118 - .L_117)
	.align		4
.L_117:
        /*0280*/ 	.word	index@(_ZN7cutlass13device_kernelIN5flash19enable_sm80_to_sm89INS1_16FlashAttnFwdSm80INS1_25CollectiveMainloopFwdSm80ILi4ELi1ELb0EN4cute5tupleIJNS5_1CILi128EEENS7_ILi64EEES8_EEELi128ENS_10bfloat16_tEfNS_4arch4Sm80ELb0ELb0ELb1ELb1ELb0ELb0ELb1ELb0EEENS1_21CollectiveEpilogueFwdINS6_IJS8_S8_S9_EEENS6_IJNS7_ILi1EEESH_SH_EEESB_SD_Li128ELb1ELb1ELb0ELb0EEENS1_19SingleTileSchedulerILb1ELb0ELb1ELi128EEEEEEEEEvNT_6ParamsE)
        /*0284*/ 	.word	0x00000098


	//----- nvinfo : EIATTR_MIN_STACK_SIZE
	.align		4
.L_118:
        /*0288*/ 	.byte	0x04, 0x12
        /*028a*/ 	.short	(.L_120 - .L_119)
	.align		4
.L_119:
        /*028c*/ 	.word	index@(_ZN7cutlass13device_kernelIN5flash19enable_sm80_to_sm89INS1_16FlashAttnFwdSm80INS1_25CollectiveMainloopFwdSm80ILi4ELi1ELb0EN4cute5tupleIJNS5_1CILi128EEENS7_ILi64EEES8_EEELi128ENS_10bfloat16_tEfNS_4arch4Sm80ELb0ELb0ELb1ELb1ELb0ELb1ELb1ELb0EEENS1_21CollectiveEpilogueFwdINS6_IJS8_S8_S9_EEENS6_IJNS7_ILi1EEESH_SH_EEESB_SD_Li128ELb1ELb1ELb0ELb0EEENS1_19SingleTileSchedulerILb1ELb0ELb1ELi128EEEEEEEEEvNT_6ParamsE)
        /*0290*/ 	.word	0x00000098


	//----- nvinfo : EIATTR_MIN_STACK_SIZE
	.align		4
.L_120:
        /*0294*/ 	.byte	0x04, 0x12
        /*0296*/ 	.short	(.L_122 - .L_121)
	.align		4
.L_121:
        /*0298*/ 	.word	index@(_ZN7cutlass13device_kernelIN5flash19enable_sm80_to_sm89INS1_16FlashAttnFwdSm80INS1_25CollectiveMainloopFwdSm80ILi4ELi1ELb0EN4cute5tupleIJNS5_1CILi128EEENS7_ILi48EEES8_EEELi128ENS_10bfloat16_tEfNS_4arch4Sm80ELb0ELb1ELb1ELb0ELb0ELb0ELb1ELb0EEENS1_21CollectiveEpilogueFwdINS6_IJS8_S8_S9_EEENS6_IJNS7_ILi1EEESH_SH_EEESB_SD_Li128ELb0ELb1ELb0ELb0EEENS1_19SingleTileSchedulerILb0ELb0ELb1ELi128EEEEEEEEEvNT_6ParamsE)
        /*029c*/ 	.word	0x00000068


	//----- nvinfo : EIATTR_MIN_STACK_SIZE
	.align		4
.L_122:
        /*02a0*/ 	.byte	0x04, 0x12
        /*02a2*/ 	.short	(.L_124 - .L_123)
	.align		4
.L_123:
        /*02a4*/ 	.word	index@(_ZN7cutlass13device_kernelIN5flash19enable_sm80_to_sm89INS1_16FlashAttnFwdSm80INS1_25CollectiveMainloopFwdSm80ILi4ELi1ELb0EN4cute5tupleIJNS5_1CILi128EEENS7_ILi48EEES8_EEELi128ENS_10bfloat16_tEfNS_4arch4Sm80ELb0ELb1ELb1ELb1ELb0ELb0ELb1ELb0EEENS1_21CollectiveEpilogueFwdINS6_IJS8_S8_S9_EEENS6_IJNS7_ILi1EEESH_SH_EEESB_SD_Li128ELb1ELb1ELb0ELb0EEENS1_19SingleTileSchedulerILb1ELb0ELb1ELi128EEEEEEEEEvNT_6ParamsE)
        /*02a8*/ 	.word	0x00000070


	//----- nvinfo : EIATTR_MIN_STACK_SIZE
	.align		4
.L_124:
        /*02ac*/ 	.byte	0x04, 0x12
        /*02ae*/ 	.short	(.L_126 - .L_125)
	.align		4
.L_125:
        /*02b0*/ 	.word	index@(_ZN7cutlass13device_kernelIN5flash19enable_sm80_to_sm89INS1_16FlashAttnFwdSm80INS1_25CollectiveMainloopFwdSm80ILi4ELi1ELb0EN4cute5tupleIJNS5_1CILi128EEENS7_ILi48EEES8_EEELi128ENS_10bfloat16_tEfNS_4arch4Sm80ELb0ELb1ELb1ELb1ELb0ELb1ELb1ELb0EEENS1_21CollectiveEpilogueFwdINS6_IJS8_S8_S9_EEENS6_IJNS7_ILi1EEESH_SH_EEESB_SD_Li128ELb1ELb1ELb0ELb0EEENS1_19SingleTileSchedulerILb1ELb0ELb1ELi128EEEEEEEEEvNT_6ParamsE)
        /*02b4*/ 	.word	0x00000100


	//----- nvinfo : EIATTR_MIN_STACK_SIZE
	.align		4
.L_126:
        /*02b8*/ 	.byte	0x04, 0x12
        /*02ba*/ 	.short	(.L_128 - .L_127)
	.align		4
.L_127:
        /*02bc*/ 	.word	index@(_ZN7cutlass13device_kernelIN5flash19enable_sm80_to_sm89INS1_16FlashAttnFwdSm80INS1_25CollectiveMainloopFwdSm80ILi4ELi1ELb0EN4cute5tupleIJNS5_1CILi128EEENS7_ILi64EEES8_EEELi128ENS_10bfloat16_tEfNS_4arch4Sm80ELb1ELb0ELb1ELb0ELb0ELb0ELb1ELb0EEENS1_21CollectiveEpilogueFwdINS6_IJS8_S8_S9_EEENS6_IJNS7_ILi1EEESH_SH_EEESB_SD_Li128ELb0ELb1ELb0ELb0EEENS1_30DynamicPersistentTileSchedulerILi128ELi128ELb0ELb1ELb0EEEEEEEEEvNT_6ParamsE)
        /*02c0*/ 	.word	0x000000d8


	//----- nvinfo : EIATTR_MIN_STACK_SIZE
	.align		4
.L_128:
        /*02c4*/ 	.byte	0x04, 0x12
        /*02c6*/ 	.short	(.L_130 - .L_129)
	.align		4
.L_129:
        /*02c8*/ 	.word	index@(_ZN7cutlass13device_kernelIN5flash19enable_sm80_to_sm89INS1_16FlashAttnFwdSm80INS1_25CollectiveMainloopFwdSm80ILi4ELi1ELb0EN4cute5tupleIJNS5_1CILi128EEENS7_ILi64EEES8_EEELi128ENS_10bfloat16_tEfNS_4arch4Sm80ELb1ELb0ELb1ELb1ELb0ELb0ELb1ELb0EEENS1_21CollectiveEpilogueFwdINS6_IJS8_S8_S9_EEENS6_IJNS7_ILi1EEESH_SH_EEESB_SD_Li128ELb1ELb1ELb0ELb0EEENS1_19SingleTileSchedulerILb1ELb0ELb1ELi128EEEEEEEEEvNT_6ParamsE)
        /*02cc*/ 	.word	0x000000b0


	//----- nvinfo : EIATTR_MIN_STACK_SIZE
	.align		4
.L_130:
        /*02d0*/ 	.byte	0x04, 0x12
        /*02d2*/ 	.short	(.L_132 - .L_131)
	.align		4
.L_131:
        /*02d4*/ 	.word	index@(_ZN7cutlass13device_kernelIN5flash19enable_sm80_to_sm89INS1_16FlashAttnFwdSm80INS1_25CollectiveMainloopFwdSm80ILi4ELi1ELb0EN4cute5tupleIJNS5_1CILi128EEENS7_ILi64EEES8_EEELi128ENS_10bfloat16_tEfNS_4arch4Sm80ELb1ELb0ELb1ELb1ELb0ELb1ELb1ELb0EEENS1_21CollectiveEpilogueFwdINS6_IJS8_S8_S9_EEENS6_IJNS7_ILi1EEESH_SH_EEESB_SD_Li128ELb1ELb1ELb0ELb0EEENS1_19SingleTileSchedulerILb1ELb0ELb1ELi128EEEEEEEEEvNT_6ParamsE)
        /*02d8*/ 	.word	0x000000a0
.L_132:


//--------------------- .nv.info._ZN7cutlass13device_kernelIN5flash19enable_sm80_to_sm89INS1_16FlashAttnFwdSm80INS1_25CollectiveMainloopFwdSm80ILi8ELi1ELb1EN4cute5tupleIJNS5_1CILi128EEES8_S8_EEELi128ENS_10bfloat16_tEfNS_4arch4Sm80ELb0ELb0ELb1ELb0ELb0ELb0ELb1ELb0EEENS1_21CollectiveEpilogueFwdIS9_NS6_IJNS7_ILi1EEESF_SF_EEESA_SC_Li256ELb0ELb1ELb0ELb0EEENS1_19SingleTileSchedulerILb0ELb0ELb1ELi128EEEEEEEEEvNT_6ParamsE --------------------------
	.section	.nv.info._ZN7cutlass13device_kernelIN5flash19enable_sm80_to_sm89INS1_16FlashAttnFwdSm80INS1_25CollectiveMainloopFwdSm80ILi8ELi1ELb1EN4cute5tupleIJNS5_1CILi128EEES8_S8_EEELi128ENS_10bfloat16_tEfNS_4arch4Sm80ELb0ELb0ELb1ELb0ELb0ELb0ELb1ELb0EEENS1_21CollectiveEpilogueFwdIS9_NS6_IJNS7_ILi1EEESF_SF_EEESA_SC_Li256ELb0ELb1ELb0ELb0EEENS1_19SingleTileSchedulerILb0ELb0ELb1ELi128EEEEEEEEEvNT_6ParamsE,"",@"SHT_CUDA_INFO"
	.sectionflags	@""
	.align	4


	//----- nvinfo : EIATTR_CUDA_API_VERSION
	.align		4
        /*0000*/ 	.byte	0x04, 0x37
        /*0002*/ 	.short	(.L_134 - .L_133)
.L_133:
        /*0004*/ 	.word	0x00000082


	//----- nvinfo : EIATTR_SW2861232_WAR
	.align		4
.L_134:
        /*0008*/ 	.byte	0x01, 0x35
	.zero		2


	//----- nvinfo : EIATTR_PARAM_CBANK
	.align		4
        /*000c*/ 	.byte	0x04, 0x0a
        /*000e*/ 	.short	(.L_136 - .L_135)
	.align		4
.L_135:
        /*0010*/ 	.word	index@(.nv.constant0._ZN7cutlass13device_kernelIN5flash19enable_sm80_to_sm89INS1_16FlashAttnFwdSm80INS1_25CollectiveMainloopFwdSm80ILi8ELi1ELb1EN4cute5tupleIJNS5_1CILi128EEES8_S8_EEELi128ENS_10bfloat16_tEfNS_4arch4Sm80ELb0ELb0ELb1ELb0ELb0ELb0ELb1ELb0EEENS1_21CollectiveEpilogueFwdIS9_NS6_IJNS7_ILi1EEESF_SF_EEESA_SC_Li256ELb0ELb1ELb0ELb0EEENS1_19SingleTileSchedulerILb0ELb0ELb1ELi128EEEEEEEEEvNT_6ParamsE)
        /*0014*/ 	.short	0x0160
        /*0016*/ 	.short	0x0418


	//----- nvinfo : EIATTR_CBANK_PARAM_SIZE
	.align		4
.L_136:
        /*0018*/ 	.byte	0x03, 0x19
        /*001a*/ 	.short	0x0418


	//----- nvinfo : EIATTR_KPARAM_INFO
	.align		4
        /*001c*/ 	.byte	0x04, 0x17
        /*001e*/ 	.short	(.L_138 - .L_137)
.L_137:
        /*0020*/ 	.word	0x00000000
        /*0024*/ 	.short	0x0000
        /*0026*/ 	.short	0x0000
        /*0028*/ 	.byte	0x00, 0xf0, 0x61, 0x10


	//----- nvinfo : EIATTR_MAXREG_COUNT
	.align		4
.L_138:
        /*002c*/ 	.byte	0x03, 0x1b
        /*002e*/ 	.short	0x00ff


	//----- nvinfo : EIATTR_NUM_BARRIERS
	.align		4
        /*0030*/ 	.byte	0x02, 0x4c
        /*0032*/ 	.byte	0x02
	.zero		1


	//----- nvinfo : EIATTR_ANNOTATIONS
	.align		4
        /*0034*/ 	.byte	0x04, 0x55
        /*0036*/ 	.short	(.L_140 - .L_139)


	//   ....[0]....
.L_139:
        /*0038*/ 	.word	0x00000001
        /*003c*/ 	.byte	0x50, 0x03, 0x00, 0x00, 0x01, 0x00, 0x00, 0x00, 0x10, 0x04, 0x00, 0x00, 0x01, 0x00, 0x00, 0x00
        /* <DEDUP_REMOVED lines=19> */
        /*017c*/ 	.byte	0xb0, 0x9b, 0x00, 0x00


	//----- nvinfo : EIATTR_MERCURY_ISA_VERSION
	.align		4
.L_140:
        /*0180*/ 	.byte	0x03, 0x5f
        /*0182*/ 	.short	0x0000


	//----- nvinfo : EIATTR_INT_WARP_WIDE_INSTR_OFFSETS
	.align		4
        /*0184*/ 	.byte	0x04, 0x31
        /*0186*/ 	.short	(.L_142 - .L_141)


	//   ....[0]....
.L_141:
        /*0188*/ 	.word	0x00000b00


	//----- nvinfo : EIATTR_COOP_GROUP_MASK_REGIDS
	.align		4
.L_142:
        /*018c*/ 	.byte	0x04, 0x29
        /*018e*/ 	.short	(.L_144 - .L_143)


	//   ....[0]....
.L_143:
        /*0190*/ 	.word	0xffffffff


	//   ....[1]....
        /*0194*/ 	.word	0xffffffff


	//   ....[2]....
        /*0198*/ 	.word	0xffffffff


	//   ....[3]....
        /*019c*/ 	.word	0xffffffff


	//   ....[4]....
        /*01a0*/ 	.word	0xffffffff


	//   ....[5]....
        /*01a4*/ 	.word	0xffffffff


	//   ....[6]....
        /*01a8*/ 	.word	0xffffffff


	//   ....[7]....
        /*01ac*/ 	.word	0xffffffff


	//   ....[8]....
        /*01b0*/ 	.word	0xffffffff


	//   ....[9]....
        /*01b4*/ 	.word	0xffffffff


	//   ....[10]....
        /*01b8*/ 	.word	0xffffffff


	//   ....[11]....
        /*01bc*/ 	.word	0xffffffff


	//   ....[12]....
        /*01c0*/ 	.word	0xffffffff


	//   ....[13]....
        /*01c4*/ 	.word	0xffffffff


	//   ....[14]....
        /*01c8*/ 	.word	0xffffffff


	//   ....[15]....
        /*01cc*/ 	.word	0xffffffff


	//   ....[16]....
        /*01d0*/ 	.word	0xffffffff


	//   ....[17]....
        /*01d4*/ 	.word	0xffffffff


	//   ....[18]....
        /*01d8*/ 	.word	0xffffffff


	//   ....[19]....
        /*01dc*/ 	.word	0xffffffff


	//   ....[20]....
        /*01e0*/ 	.word	0xffffffff


	//   ....[21]....
        /*01e4*/ 	.word	0xffffffff


	//   ....[22]....
        /*01e8*/ 	.word	0xffffffff


	//   ....[23]....
        /*01ec*/ 	.word	0xffffffff


	//   ....[24]....
        /*01f0*/ 	.word	0xffffffff


	//   ....[25]....
        /*01f4*/ 	.word	0xffffffff


	//   ....[26]....
        /*01f8*/ 	.word	0xffffffff


	//   ....[27]....
        /*01fc*/ 	.word	0xffffffff


	//   ....[28]....
        /*0200*/ 	.word	0xffffffff


	//   ....[29]....
        /*0204*/ 	.word	0xffffffff


	//   ....[30]....
        /*0208*/ 	.word	0xffffffff


	//   ....[31]....
        /*020c*/ 	.word	0xffffffff


	//----- nvinfo : EIATTR_COOP_GROUP_INSTR_OFFSETS
	.align		4
.L_144:
        /*0210*/ 	.byte	0x04, 0x28
        /*0212*/ 	.short	(.L_146 - .L_145)


	//   ....[0]....
.L_145:
        /*0214*/ 	.word	0x00000600


	//   ....[1]....
        /*0218*/ 	.word	0x00000650


	//   ....[2]....
        /*021c*/ 	.word	0x00000690


	//   ....[3]....
        /*0220*/ 	.word	0x000006d0


	//   ....[4]....
        /*0224*/ 	.word	0x00000700


	//   ....[5]....
        /*0228*/ 	.word	0x00000750


	//   ....[6]....
        /*022c*/ 	.word	0x00000770


	//   ....[7]....
        /*0230*/ 	.word	0x00000820


	//   ....[8]....
        /*0234*/ 	.word	0x00003740


	//   ....[9]....
        /*0238*/ 	.word	0x00003810


	//   ....[10]....
        /*023c*/ 	.word	0x00003820


	//   ....[11]....
        /*0240*/ 	.word	0x00003850


	//   ....[12]....
        /*0244*/ 	.word	0x00007250


	//   ....[13]....
        /*0248*/ 	.word	0x000072b0


	//   ....[14]....
        /*024c*/ 	.word	0x000072d0


	//   ....[15]....
        /*0250*/ 	.word	0x000072f0


	//   ....[16]....
        /*0254*/ 	.word	0x000096b0


	//   ....[17]....
        /*0258*/ 	.word	0x000096c0


	//   ....[18]....
        /*025c*/ 	.word	0x00009700


	//   ....[19]....
        /*0260*/ 	.word	0x00009710


	//   ....[20]....
        /*0264*/ 	.word	0x0000a670


	//   ....[21]....
        /*0268*/ 	.word	0x0000a680


	//   ....[22]....
        /*026c*/ 	.word	0x0000a6a0


	//   ....[23]....
        /*0270*/ 	.word	0x0000a6b0


	//   ....[24]....
        /*0274*/ 	.word	0x0000a790


	//   ....[25]....
        /*0278*/ 	.word	0x0000a7b0


	//   ....[26]....
        /*027c*/ 	.word	0x0000a8a0


	//   ....[27]....
        /*0280*/ 	.word	0x0000a8d0


	//   ....[28]....
        /*0284*/ 	.word	0x0000a9a0


	//   ....[29]....
        /*0288*/ 	.word	0x0000a9d0


	//   ....[30]....
        /*028c*/ 	.word	0x0000aaa0


	//   ....[31]....
        /*0290*/ 	.word	0x0000aac0


	//----- nvinfo : EIATTR_EXIT_INSTR_OFFSETS
	.align		4
.L_146:
        /*0294*/ 	.byte	0x04, 0x1c
        /*0296*/ 	.short	(.L_148 - .L_147)


	//   ....[0]....
.L_147:
        /*0298*/ 	.word	0x00000040


	//   ....[1]....
        /*029c*/ 	.word	0x0000aad0


	//   ....[2]....
        /*02a0*/ 	.word	0x0000ab20


	//   ....[3]....
        /*02a4*/ 	.word	0x0000ab80


	//----- nvinfo : EIATTR_CTAIDZ_USED
	.align		4
.L_148:
        /*02a8*/ 	.byte	0x01, 0x04
	.zero		2


	//----- nvinfo : EIATTR_MAX_THREADS
	.align		4
        /*02ac*/ 	.byte	0x04, 0x05
        /*02ae*/ 	.short	(.L_150 - .L_149)
.L_149:
        /*02b0*/ 	.word	0x00000100
        /*02b4*/ 	.word	0x00000001
        /*02b8*/ 	.word	0x00000001


	//----- nvinfo : EIATTR_CRS_STACK_SIZE
	.align		4
.L_150:
        /*02bc*/ 	.byte	0x04, 0x1e
        /*02be*/ 	.short	(.L_152 - .L_151)
.L_151:
        /*02c0*/ 	.word	0x00000000
.L_152:


//--------------------- .nv.info._ZN7cutlass13device_kernelIN5flash19enable_sm80_to_sm89INS1_16FlashAttnFwdSm80INS1_25CollectiveMainloopFwdSm80ILi8ELi1ELb1EN4cute5tupleIJNS5_1CILi128EEES8_S8_EEELi128ENS_10bfloat16_tEfNS_4arch4Sm80ELb0ELb0ELb1ELb1ELb0ELb0ELb1ELb0EEENS1_21CollectiveEpilogueFwdIS9_NS6_IJNS7_ILi1EEESF_SF_EEESA_SC_Li256ELb1ELb1ELb0ELb0EEENS1_19SingleTileSchedulerILb1ELb0ELb1ELi128EEEEEEEEEvNT_6ParamsE --------------------------
	.section	.nv.info._ZN7cutlass13device_kernelIN5flash19enable_sm80_to_sm89INS1_16FlashAttnFwdSm80INS1_25CollectiveMainloopFwdSm80ILi8ELi1ELb1EN4cute5tupleIJNS5_1CILi128EEES8_S8_EEELi128ENS_10bfloat16_tEfNS_4arch4Sm80ELb0ELb0ELb1ELb1ELb0ELb0ELb1ELb0EEENS1_21CollectiveEpilogueFwdIS9_NS6_IJNS7_ILi1EEESF_SF_EEESA_SC_Li256ELb1ELb1ELb0ELb0EEENS1_19SingleTileSchedulerILb1ELb0ELb1ELi128EEEEEEEEEvNT_6ParamsE,"",@"SHT_CUDA_INFO"
	.sectionflags	@""
	.align	4


	//----- nvinfo : EIATTR_CUDA_API_VERSION
	.align		4
        /*0000*/ 	.byte	0x04, 0x37
        /*0002*/ 	.short	(.L_154 - .L_153)
.L_153:
        /*0004*/ 	.word	0x00000082


	//----- nvinfo : EIATTR_SW2861232_WAR
	.align		4
.L_154:
        /*0008*/ 	.byte	0x01, 0x35
	.zero		2


	//----- nvinfo : EIATTR_PARAM_CBANK
	.align		4
        /*000c*/ 	.byte	0x04, 0x0a
        /*000e*/ 	.short	(.L_156 - .L_155)
	.align		4
.L_155:
        /*0010*/ 	.word	index@(.nv.constant0._ZN7cutlass13device_kernelIN5flash19enable_sm80_to_sm89INS1_16FlashAttnFwdSm80INS1_25CollectiveMainloopFwdSm80ILi8ELi1ELb1EN4cute5tupleIJNS5_1CILi128EEES8_S8_EEELi128ENS_10bfloat16_tEfNS_4arch4Sm80ELb0ELb0ELb1ELb1ELb0ELb0ELb1ELb0EEENS1_21CollectiveEpilogueFwdIS9_NS6_IJNS7_ILi1EEESF_SF_EEESA_SC_Li256ELb1ELb1ELb0ELb0EEENS1_19SingleTileSchedulerILb1ELb0ELb1ELi128EEEEEEEEEvNT_6ParamsE)
        /*0014*/ 	.short	0x0160
        /*0016*/ 	.short	0x0418


	//----- nvinfo : EIATTR_CBANK_PARAM_SIZE
	.align		4
.L_156:
        /*0018*/ 	.byte	0x03, 0x19
        /*001a*/ 	.short	0x0418


	//----- nvinfo : EIATTR_KPARAM_INFO
	.align		4
        /*001c*/ 	.byte	0x04, 0x17
        /*001e*/ 	.short	(.L_158 - .L_157)
.L_157:
        /*0020*/ 	.word	0x00000000
        /*0024*/ 	.short	0x0000
        /*0026*/ 	.short	0x0000
        /*0028*/ 	.byte	0x00, 0xf0, 0x61, 0x10


	//----- nvinfo : EIATTR_MAXREG_COUNT
	.align		4
.L_158:
        /*002c*/ 	.byte	0x03, 0x1b
        /*002e*/ 	.short	0x00ff


	//----- nvinfo : EIATTR_NUM_BARRIERS
	.align		4
        /*0030*/ 	.byte	0x02, 0x4c
        /*0032*/ 	.byte	0x02
	.zero		1


	//----- nvinfo : EIATTR_ANNOTATIONS
	.align		4
        /*0034*/ 	.byte	0x04, 0x55
        /*0036*/ 	.short	(.L_160 - .L_159)


	//   ....[0]....
.L_159:
        /*0038*/ 	.word	0x00000001
        /*003c*/ 	.byte	0x00, 0x59, 0x00, 0x00, 0x01, 0x00, 0x00, 0x00, 0x20, 0x59, 0x00, 0x00, 0x01, 0x00, 0x00, 0x00
        /*004c*/ 	.byte	0xb0, 0x59, 0x00, 0x00, 0x01, 0x00, 0x00, 0x00, 0xf0, 0x59, 0x00, 0x00, 0x01, 0x00, 0x00, 0x00
        /*005c*/ 	.byte	0x20, 0x5a, 0x00, 0x00, 0x01, 0x00, 0x00, 0x00, 0x30, 0x5a, 0x00, 0x00, 0x01, 0x00, 0x00, 0x00
        /*006c*/ 	.byte	0x50, 0x5a, 0x00, 0x00, 0x01, 0x00, 0x00, 0x00, 0xf0, 0x6a, 0x00, 0x00, 0x01, 0x00, 0x00, 0x00
        /*007c*/ 	.byte	0xe0, 0x7e, 0x00, 0x00, 0x01, 0x00, 0x00, 0x00, 0xe0, 0x91, 0x00, 0x00, 0x01, 0x00, 0x00, 0x00
        /*008c*/ 	.byte	0x20, 0x98, 0x00, 0x00, 0x01, 0x00, 0x00, 0x00, 0x40, 0x98, 0x00, 0x00, 0x01, 0x00, 0x00, 0x00
        /*009c*/ 	.byte	0x70, 0x98, 0x00, 0x00, 0x01, 0x00, 0x00, 0x00, 0x80, 0x98, 0x00, 0x00


	//----- nvinfo : EIATTR_MERCURY_ISA_VERSION
	.align		4
.L_160:
        /*00a8*/ 	.byte	0x03, 0x5f
        /*00aa*/ 	.short	0x0000


	//----- nvinfo : EIATTR_INT_WARP_WIDE_INSTR_OFFSETS
	.align		4
        /*00ac*/ 	.byte	0x04, 0x31
        /*00ae*/ 	.short	(.L_162 - .L_161)


	//   ....[0]....
.L_161:
        /*00b0*/ 	.word	0x000013a0


	//----- nvinfo : EIATTR_COOP_GROUP_MASK_REGIDS
	.align		4
.L_162:
        /*00b4*/ 	.byte	0x04, 0x29
        /*00b6*/ 	.short	(.L_164 - .L_163)


	//   ....[0]....
.L_163:
        /*00b8*/ 	.word	0xffffffff


	//   ....[1]....
        /*00bc*/ 	.word	0xffffffff


	//   ....[2]....
        /*00c0*/ 	.word	0xffffffff


	//   ....[3]....
        /*00c4*/ 	.word	0xffffffff


	//   ....[4]....
        /*00c8*/ 	.word	0xffffffff


	//   ....[5]....
        /*00cc*/ 	.word	0xffffffff


	//   ....[6]....
        /*00d0*/ 	.word	0xffffffff


	//   ....[7]....
        /*00d4*/ 	.word	0xffffffff


	//   ....[8]....
        /*00d8*/ 	.word	0xffffffff


	//   ....[9]....
        /*00dc*/ 	.word	0xffffffff


	//   ....[10]....
        /*00e0*/ 	.word	0xffffffff


	//   ....[11]....
        /*00e4*/ 	.word	0xffffffff


	//   ....[12]....
        /*00e8*/ 	.word	0xffffffff


	//   ....[13]....
        /*00ec*/ 	.word	0xffffffff


	//   ....[14]....
        /*00f0*/ 	.word	0xffffffff


	//   ....[15]....
        /*00f4*/ 	.word	0xffffffff


	//   ....[16]....
        /*00f8*/ 	.word	0xffffffff


	//   ....[17]....
        /*00fc*/ 	.word	0xffffffff


	//   ....[18]....
        /*0100*/ 	.word	0xffffffff


	//   ....[19]....
        /*0104*/ 	.word	0xffffffff


	//   ....[20]....
        /*0108*/ 	.word	0xffffffff


	//   ....[21]....
        /*010c*/ 	.word	0xffffffff


	//   ....[22]....
        /*0110*/ 	.word	0xffffffff


	//   ....[23]....
        /*0114*/ 	.word	0xffffffff


	//   ....[24]....
        /*0118*/ 	.word	0xffffffff


	//   ....[25]....
        /*011c*/ 	.word	0xffffffff


	//   ....[26]....
        /*0120*/ 	.word	0xffffffff


	//   ....[27]....
        /*0124*/ 	.word	0xffffffff


	//   ....[28]....
        /*0128*/ 	.word	0xffffffff


	//   ....[29]....
        /*012c*/ 	.word	0xffffffff


	//   ....[30]....
        /*0130*/ 	.word	0xffffffff


	//   ....[31]....
        /*0134*/ 	.word	0xffffffff


	//   ....[32]....
        /*0138*/ 	.word	0xffffffff


	//   ....[33]....
        /*013c*/ 	.word	0xffffffff


	//   ....[34]....
        /*0140*/ 	.word	0xffffffff


	//   ....[35]....
        /*0144*/ 	.word	0xffffffff


	//   ....[36]....
        /*0148*/ 	.word	0xffffffff


	//   ....[37]....
        /*014c*/ 	.word	0xffffffff


	//   ....[38]....
        /*0150*/ 	.word	0xffffffff


	//   ....[39]....
        /*0154*/ 	.word	0xffffffff


	//   ....[40]....
        /*0158*/ 	.word	0xffffffff


	//----- nvinfo : EIATTR_COOP_GROUP_INSTR_OFFSETS
	.align		4
.L_164:
        /*015c*/ 	.byte	0x04, 0x28
        /*015e*/ 	.short	(.L_166 - .L_165)


	//   ....[0]....
.L_165:
        /*0160*/ 	.word	0x00000090


	//   ....[1]....
        /*0164*/ 	.word	0x00000d90


	//   ....[2]....
        /*0168*/ 	.word	0x00000dd0


	//   ....[3]....
        /*016c*/ 	.word	0x00000e10


	//   ....[4]....
        /*0170*/ 	.word	0x00000e60


	//   ....[5]....
        /*0174*/ 	.word	0x00000ea0


	//   ....[6]....
        /*0178*/ 	.word	0x00000ed0


	//   ....[7]....
        /*017c*/ 	.word	0x00000f00


	//   ....[8]....
        /*0180*/ 	.word	0x00000f20


	//   ....[9]....
        /*0184*/ 	.word	0x00003e60


	//   ....[10]....
        /*0188*/ 	.word	0x00003f10


	//   ....[11]....
        /*018c*/ 	.word	0x00003f20


	//   ....[12]....
        /*0190*/ 	.word	0x00003f50


	//   ....[13]....
        /*0194*/ 	.word	0x00007670


	//   ....[14]....
        /*0198*/ 	.word	0x00007690


	//   ....[15]....
        /*019c*/ 	.word	0x000076b0


	//   ....[16]....
        /*01a0*/ 	.word	0x000076d0


	//   ....[17]....
        /*01a4*/ 	.word	0x000098a0


	//   ....[18]....
        /*01a8*/ 	.word	0x000098b0


	//   ....[19]....
        /*01ac*/ 	.word	0x000098f0


	//   ....[20]....
        /*01b0*/ 	.word	0x00009910


	//   ....[21]....
        /*01b4*/ 	.word	0x0000aa70


	//   ....[22]....
        /*01b8*/ 	.word	0x0000aaa0


	//   ....[23]....
        /*01bc*/ 	.word	0x0000aae0


	//   ....[24]....
        /*01c0*/ 	.word	0x0000ab20


	//   ....[25]....
        /*01c4*/ 	.word	0x0000ace0


	//   ....[26]....
        /*01c8*/ 	.word	0x0000acf0


	//   ....[27]....
        /*01cc*/ 	.word	0x0000ade0


	//   ....[28]....
        /*01d0*/ 	.word	0x0000ae10


	//   ....[29]....
        /*01d4*/ 	.word	0x0000aee0


	//   ....[30]....
        /*01d8*/ 	.word	0x0000af10


	//   ....[31]....
        /*01dc*/ 	.word	0x0000afe0


	//   ....[32]....
        /*01e0*/ 	.word	0x0000b000


	//   ....[33]....
        /*01e4*/ 	.word	0x0000b780


	//   ....[34]....
        /*01e8*/ 	.word	0x0000b7a0


	//   ....[35]....
        /*01ec*/ 	.word	0x0000b870


	//   ....[36]....
        /*01f0*/ 	.word	0x0000b8a0


	//   ....[37]....
        /*01f4*/ 	.word	0x0000b970


	//   ....[38]....
        /*01f8*/ 	.word	0x0000b9a0


	//   ....[39]....
        /*01fc*/ 	.word	0x0000ba70


	//   ....[40]....
        /*0200*/ 	.word	0x0000ba90


	//----- nvinfo : EIATTR_EXIT_INSTR_OFFSETS
	.align		4
.L_166:
        /*0204*/ 	.byte	0x04, 0x1c
        /*0206*/ 	.short	(.L_168 - .L_167)


	//   ....[0]....
.L_167:
        /*0208*/ 	.word	0x00000320


	//   ....[1]....
        /*020c*/ 	.word	0x0000b010


	//   ....[2]....
        /*0210*/ 	.word	0x0000b060


	//   ....[3]....
        /*0214*/ 	.word	0x0000b0c0


	//   ....[4]....
        /*0218*/ 	.word	0x0000baa0


	//   ....[5]....
        /*021c*/ 	.word	0x0000baf0


	//   ....[6]....
        /*0220*/ 	.word	0x0000bb50


	//----- nvinfo : EIATTR_CTAIDZ_USED
	.align		4
.L_168:
        /*0224*/ 	.byte	0x01, 0x04
	.zero		2


	//----- nvinfo : EIATTR_MAX_THREADS
	.align		4
        /*0228*/ 	.byte	0x04, 0x05
        /*022a*/ 	.short	(.L_170 - .L_169)
.L_169:
        /*022c*/ 	.word	0x00000100
        /*0230*/ 	.word	0x00000001
        /*0234*/ 	.word	0x00000001


	//----- nvinfo : EIATTR_CRS_STACK_SIZE
	.align		4
.L_170:
        /*0238*/ 	.byte	0x04, 0x1e
        /*023a*/ 	.short	(.L_172 - .L_171)
.L_171:
        /*023c*/ 	.word	0x00000000
.L_172:


//--------------------- .nv.info._ZN7cutlass13device_kernelIN5flash19enable_sm80_to_sm89INS1_16FlashAttnFwdSm80INS1_25CollectiveMainloopFwdSm80ILi8ELi1ELb1EN4cute5tupleIJNS5_1CILi128EEES8_S8_EEELi128ENS_10bfloat16_tEfNS_4arch4Sm80ELb0ELb0ELb1ELb1ELb0ELb1ELb1ELb0EEENS1_21CollectiveEpilogueFwdIS9_NS6_IJNS7_ILi1EEESF_SF_EEESA_SC_Li256ELb1ELb1ELb0ELb0EEENS1_19SingleTileSchedulerILb1ELb0ELb1ELi128EEEEEEEEEvNT_6ParamsE --------------------------
	.section	.nv.info._ZN7cutlass13device_kernelIN5flash19enable_sm80_to_sm89INS1_16FlashAttnFwdSm80INS1_25CollectiveMainloopFwdSm80ILi8ELi1ELb1EN4cute5tupleIJNS5_1CILi128EEES8_S8_EEELi128ENS_10bfloat16_tEfNS_4arch4Sm80ELb0ELb0ELb1ELb1ELb0ELb1ELb1ELb0EEENS1_21CollectiveEpilogueFwdIS9_NS6_IJNS7_ILi1EEESF_SF_EEESA_SC_Li256ELb1ELb1ELb0ELb0EEENS1_19SingleTileSchedulerILb1ELb0ELb1ELi128EEEEEEEEEvNT_6ParamsE,"",@"SHT_CUDA_INFO"
	.sectionflags	@""
	.align	4


	//----- nvinfo : EIATTR_CUDA_API_VERSION
	.align		4
        /*0000*/ 	.byte	0x04, 0x37
        /*0002*/ 	.short	(.L_174 - .L_173)
.L_173:
        /*0004*/ 	.word	0x00000082


	//----- nvinfo : EIATTR_SW2861232_WAR
	.align		4
.L_174:
        /*0008*/ 	.byte	0x01, 0x35
	.zero		2


	//----- nvinfo : EIATTR_PARAM_CBANK
	.align		4
        /*000c*/ 	.byte	0x04, 0x0a
        /*000e*/ 	.short	(.L_176 - .L_175)
	.align		4
.L_175:
        /*0010*/ 	.word	index@(.nv.constant0._ZN7cutlass13device_kernelIN5flash19enable_sm80_to_sm89INS1_16FlashAttnFwdSm80INS1_25CollectiveMainloopFwdSm80ILi8ELi1ELb1EN4cute5tupleIJNS5_1CILi128EEES8_S8_EEELi128ENS_10bfloat16_tEfNS_4arch4Sm80ELb0ELb0ELb1ELb1ELb0ELb1ELb1ELb0EEENS1_21CollectiveEpilogueFwdIS9_NS6_IJNS7_ILi1EEESF_SF_EEESA_SC_Li256ELb1ELb1ELb0ELb0EEENS1_19SingleTileSchedulerILb1ELb0ELb1ELi128EEEEEEEEEvNT_6ParamsE)
        /*0014*/ 	.short	0x0160
        /*0016*/ 	.short	0x0418


	//----- nvinfo : EIATTR_CBANK_PARAM_SIZE
	.align		4
.L_176:
        /*0018*/ 	.byte	0x03, 0x19
        /*001a*/ 	.short	0x0418


	//----- nvinfo : EIATTR_KPARAM_INFO
	.align		4
        /*001c*/ 	.byte	0x04, 0x17
        /*001e*/ 	.short	(.L_178 - .L_177)
.L_177:
        /*0020*/ 	.word	0x00000000
        /*0024*/ 	.short	0x0000
        /*0026*/ 	.short	0x0000
        /*0028*/ 	.byte	0x00, 0xf0, 0x61, 0x10


	//----- nvinfo : EIATTR_MAXREG_COUNT
	.align		4
.L_178:
        /*002c*/ 	.byte	0x03, 0x1b
        /*002e*/ 	.short	0x00ff


	//----- nvinfo : EIATTR_NUM_BARRIERS
	.align		4
        /*0030*/ 	.byte	0x02, 0x4c
        /*0032*/ 	.byte	0x02
	.zero		1


	//----- nvinfo : EIATTR_ANNOTATIONS
	.align		4
        /*0034*/ 	.byte	0x04, 0x55
        /*0036*/ 	.short	(.L_180 - .L_179)


	//   ....[0]....
.L_179:
        /* <DEDUP_REMOVED lines=24> */


	//----- nvinfo : EIATTR_MERCURY_ISA_VERSION
	.align		4
.L_180:
        /*01a0*/ 	.byte	0x03, 0x5f
        /*01a2*/ 	.short	0x0000


	//----- nvinfo : EIATTR_COOP_GROUP_MASK_REGIDS
	.align		4
        /*01a4*/ 	.byte	0x04, 0x29
        /*01a6*/ 	.short	(.L_182 - .L_181)


	//   ....[0]....
.L_181:
        /*01a8*/ 	.word	0xffffffff


	//   ....[1]....
        /*01ac*/ 	.word	0xffffffff


	//   ....[2]....
        /*01b0*/ 	.word	0xffffffff


	//   ....[3]....
        /*01b4*/ 	.word	0xffffffff


	//   ....[4]....
        /*01b8*/ 	.word	0xffffffff


	//   ....[5]....
        /*01bc*/ 	.word	0xffffffff


	//   ....[6]....
        /*01c0*/ 	.word	0xffffffff


	//   ....[7]....
        /*01c4*/ 	.word	0xffffffff


	//   ....[8]....
        /*01c8*/ 	.word	0xffffffff


	//   ....[9]....
        /*01cc*/ 	.word	0xffffffff


	//   ....[10]....
        /*01d0*/ 	.word	0xffffffff


	//   ....[11]....
        /*01d4*/ 	.word	0xffffffff


	//   ....[12]....
        /*01d8*/ 	.word	0xffffffff


	//   ....[13]....
        /*01dc*/ 	.word	0xffffffff


	//   ....[14]....
        /*01e0*/ 	.word	0xffffffff


	//   ....[15]....
        /*01e4*/ 	.word	0xffffffff


	//   ....[16]....
        /*01e8*/ 	.word	0xffffffff


	//   ....[17]....
        /*01ec*/ 	.word	0xffffffff


	//   ....[18]....
        /*01f0*/ 	.word	0xffffffff


	//   ....[19]....
        /*01f4*/ 	.word	0xffffffff


	//   ....[20]....
        /*01f8*/ 	.word	0xffffffff


	//   ....[21]....
        /*01fc*/ 	.word	0xffffffff


	//   ....[22]....
        /*0200*/ 	.word	0xffffffff


	//   ....[23]....
        /*0204*/ 	.word	0xffffffff


	//   ....[24]....
        /*0208*/ 	.word	0xffffffff


	//   ....[25]....
        /*020c*/ 	.word	0xffffffff


	//   ....[26]....
        /*0210*/ 	.word	0xffffffff


	//   ....[27]....
        /*0214*/ 	.word	0xffffffff


	//   ....[28]....
        /*0218*/ 	.word	0xffffffff


	//   ....[29]....
        /*021c*/ 	.word	0xffffffff


	//   ....[30]....
        /*0220*/ 	.word	0xffffffff


	//   ....[31]....
        /*0224*/ 	.word	0xffffffff


	//   ....[32]....
        /*0228*/ 	.word	0xffffffff


	//   ....[33]....
        /*022c*/ 	.word	0xffffffff


	//   ....[34]....
        /*0230*/ 	.word	0xffffffff


	//   ....[35]....
        /*0234*/ 	.word	0xffffffff


	//   ....[36]....
        /*0238*/ 	.word	0xffffffff


	//   ....[37]....
        /*023c*/ 	.word	0xffffffff


	//   ....[38]....
        /*0240*/ 	.word	0xffffffff


	//   ....[39]....
        /*0244*/ 	.word	0xffffffff


	//   ....[40]....
        /*0248*/ 	.word	0xffffffff


	//----- nvinfo : EIATTR_COOP_GROUP_INSTR_OFFSETS
	.align		4
.L_182:
        /*024c*/ 	.byte	0x04, 0x28
        /*024e*/ 	.short	(.L_184 - .L_183)


	//   ....[0]....
.L_183:
        /*0250*/ 	.word	0x00000090


	//   ....[1]....
        /*0254*/ 	.word	0x00008140


	//   ....[2]....
        /*0258*/ 	.word	0x00008180


	//   ....[3]....
        /*025c*/ 	.word	0x00008230


	//   ....[4]....
        /*0260*/ 	.word	0x00008260


	//   ....[5]....
        /*0264*/ 	.word	0x000083d0


	//   ....[6]....
        /*0268*/ 	.word	0x00008410


	//   ....[7]....
        /*026c*/ 	.word	0x00008520


	//   ....[8]....
        /*0270*/ 	.word	0x00008560


	//   ....[9]....
        /*0274*/ 	.word	0x0000e980


	//   ....[10]....
        /*0278*/ 	.word	0x0000ea80


	//   ....[11]....
        /*027c*/ 	.word	0x0000ea90


	//   ....[12]....
        /*0280*/ 	.word	0x0000eac0


	//   ....[13]....
        /*0284*/ 	.word	0x000123a0


	//   ....[14]....
        /*0288*/ 	.word	0x000124f0


	//   ....[15]....
        /*028c*/ 	.word	0x00012660


	//   ....[16]....
        /*0290*/ 	.word	0x00012770


	//   ....[17]....
        /*0294*/ 	.word	0x00014940


	//   ....[18]....
        /*0298*/ 	.word	0x00014950


	//   ....[19]....
        /*029c*/ 	.word	0x00014980


	//   ....[20]....
        /*02a0*/ 	.word	0x000149a0


	//   ....[21]....
        /*02a4*/ 	.word	0x00015b50


	//   ....[22]....
        /*02a8*/ 	.word	0x00015b80


	//   ....[23]....
        /*02ac*/ 	.word	0x00015bb0


	//   ....[24]....
        /*02b0*/ 	.word	0x00015be0


	//   ....[25]....
        /*02b4*/ 	.word	0x00015da0


	//   ....[26]....
        /*02b8*/ 	.word	0x00015db0


	//   ....[27]....
        /*02bc*/ 	.word	0x00015ea0


	//   ....[28]....
        /*02c0*/ 	.word	0x00015ed0


	//   ....[29]....
        /*02c4*/ 	.word	0x00015fa0


	//   ....[30]....
        /*02c8*/ 	.word	0x00015fd0


	//   ....[31]....
        /*02cc*/ 	.word	0x000160a0


	//   ....[32]....
        /*02d0*/ 	.word	0x000160c0


	//   ....[33]....
        /*02d4*/ 	.word	0x00016800


	//   ....[34]....
        /*02d8*/ 	.word	0x00016820


	//   ....[35]....
        /*02dc*/ 	.word	0x00016900


	//   ....[36]....
        /*02e0*/ 	.word	0x00016930


	//   ....[37]....
        /*02e4*/ 	.word	0x00016a00


	//   ....[38]....
        /*02e8*/ 	.word	0x00016a30


	//   ....[39]....
        /*02ec*/ 	.word	0x00016b00


	//   ....[40]....
        /*02f0*/ 	.word	0x00016b20


	//----- nvinfo : EIATTR_EXIT_INSTR_OFFSETS
	.align		4
.L_184:
        /*02f4*/ 	.byte	0x04, 0x1c
        /*02f6*/ 	.short	(.L_186 - .L_185)


	//   ....[0]....
.L_185:
        /*02f8*/ 	.word	0x00000350


	//   ....[1]....
        /*02fc*/ 	.word	0x000160d0


	//   ....[2]....
        /*0300*/ 	.word	0x00016120


	//   ....[3]....
        /*0304*/ 	.word	0x00016180


	//   ....[4]....
        /*0308*/ 	.word	0x00016b30


	//   ....[5]....
        /*030c*/ 	.word	0x00016b80


	//   ....[6]....
        /*0310*/ 	.word	0x00016be0


	//----- nvinfo : EIATTR_CTAIDZ_USED
	.align		4
.L_186:
        /*0314*/ 	.byte	0x01, 0x04
	.zero		2


	//----- nvinfo : EIATTR_MAX_THREADS
	.align		4
        /*0318*/ 	.byte	0x04, 0x05
        /*031a*/ 	.short	(.L_188 - .L_187)
.L_187:
        /*031c*/ 	.word	0x00000100
        /*0320*/ 	.word	0x00000001
        /*0324*/ 	.word	0x00000001


	//----- nvinfo : EIATTR_CRS_STACK_SIZE
	.align		4
.L_188:
        /*0328*/ 	.byte	0x04, 0x1e
        /*032a*/ 	.short	(.L_190 - .L_189)
.L_189:
        /*032c*/ 	.word	0x00000000
.L_190:


//--------------------- .nv.info._ZN7cutlass13device_kernelIN5flash19enable_sm80_to_sm89INS1_16FlashAttnFwdSm80INS1_25CollectiveMainloopFwdSm80ILi8ELi1ELb1EN4cute5tupleIJNS5_1CILi128EEENS7_ILi96EEES8_EEELi128ENS_10bfloat16_tEfNS_4arch4Sm80ELb0ELb1ELb1ELb0ELb0ELb0ELb1ELb0EEENS1_21CollectiveEpilogueFwdINS6_IJS8_S8_S9_EEENS6_IJNS7_ILi1EEESH_SH_EEESB_SD_Li256ELb0ELb1ELb0ELb0EEENS1_19SingleTileSchedulerILb0ELb0ELb1ELi128EEEEEEEEEvNT_6ParamsE --------------------------
	.section	.nv.info._ZN7cutlass13device_kernelIN5flash19enable_sm80_to_sm89INS1_16FlashAttnFwdSm80INS1_25CollectiveMainloopFwdSm80ILi8ELi1ELb1EN4cute5tupleIJNS5_1CILi128EEENS7_ILi96EEES8_EEELi128ENS_10bfloat16_tEfNS_4arch4Sm80ELb0ELb1ELb1ELb0ELb0ELb0ELb1ELb0EEENS1_21CollectiveEpilogueFwdINS6_IJS8_S8_S9_EEENS6_IJNS7_ILi1EEESH_SH_EEESB_SD_Li256ELb0ELb1ELb0ELb0EEENS1_19SingleTileSchedulerILb0ELb0ELb1ELi128EEEEEEEEEvNT_6ParamsE,"",@"SHT_CUDA_INFO"
	.sectionflags	@""
	.align	4


	//----- nvinfo : EIATTR_CUDA_API_VERSION
	.align		4
        /*0000*/ 	.byte	0x04, 0x37
        /*0002*/ 	.short	(.L_192 - .L_191)
.L_191:
        /*0004*/ 	.word	0x00000082


	//----- nvinfo : EIATTR_SW2861232_WAR
	.align		4
.L_192:
        /*0008*/ 	.byte	0x01, 0x35
	.zero		2


	//----- nvinfo : EIATTR_PARAM_CBANK
	.align		4
        /*000c*/ 	.byte	0x04, 0x0a
        /*000e*/ 	.short	(.L_194 - .L_193)
	.align		4
.L_193:
        /*0010*/ 	.word	index@(.nv.constant0._ZN7cutlass13device_kernelIN5flash19enable_sm80_to_sm89INS1_16FlashAttnFwdSm80INS1_25CollectiveMainloopFwdSm80ILi8ELi1ELb1EN4cute5tupleIJNS5_1CILi128EEENS7_ILi96EEES8_EEELi128ENS_10bfloat16_tEfNS_4arch4Sm80ELb0ELb1ELb1ELb0ELb0ELb0ELb1ELb0EEENS1_21CollectiveEpilogueFwdINS6_IJS8_S8_S9_EEENS6_IJNS7_ILi1EEESH_SH_EEESB_SD_Li256ELb0ELb1ELb0ELb0EEENS1_19SingleTileSchedulerILb0ELb0ELb1ELi128EEEEEEEEEvNT_6ParamsE)
        /*0014*/ 	.short	0x0160
        /*0016*/ 	.short	0x0418


	//----- nvinfo : EIATTR_CBANK_PARAM_SIZE
	.align		4
.L_194:
        /*0018*/ 	.byte	0x03, 0x19
        /*001a*/ 	.short	0x0418


	//----- nvinfo : EIATTR_KPARAM_INFO
	.align		4
        /*001c*/ 	.byte	0x04, 0x17
        /*001e*/ 	.short	(.L_196 - .L_195)
.L_195:
        /*0020*/ 	.word	0x00000000
        /*0024*/ 	.short	0x0000
        /*0026*/ 	.short	0x0000
        /*0028*/ 	.byte	0x00, 0xf0, 0x61, 0x10


	//----- nvinfo : EIATTR_MAXREG_COUNT
	.align		4
.L_196:
        /*002c*/ 	.byte	0x03, 0x1b
        /*002e*/ 	.short	0x00ff


	//----- nvinfo : EIATTR_NUM_BARRIERS
	.align		4
        /*0030*/ 	.byte	0x02, 0x4c
        /*0032*/ 	.byte	0x02
	.zero		1


	//----- nvinfo : EIATTR_MERCURY_ISA_VERSION
	.align		4
        /*0034*/ 	.byte	0x03, 0x5f
        /*0036*/ 	.short	0x0000


	//----- nvinfo : EIATTR_COOP_GROUP_MASK_REGIDS
	.align		4
        /*0038*/ 	.byte	0x04, 0x29
        /*003a*/ 	.short	(.L_198 - .L_197)


	//   ....[0]....
.L_197:
        /*003c*/ 	.word	0xffffffff


	//   ....[1]....
        /*0040*/ 	.word	0xffffffff


	//   ....[2]....
        /*0044*/ 	.word	0xffffffff


	//   ....[3]....
        /*0048*/ 	.word	0xffffffff


	//   ....[4]....
        /*004c*/ 	.word	0xffffffff


	//   ....[5]....
        /*0050*/ 	.word	0xffffffff


	//   ....[6]....
        /*0054*/ 	.word	0xffffffff


	//   ....[7]....
        /*0058*/ 	.word	0xffffffff


	//   ....[8]....
        /*005c*/ 	.word	0xffffffff


	//   ....[9]....
        /*0060*/ 	.word	0xffffffff


	//   ....[10]....
        /*0064*/ 	.word	0xffffffff


	//   ....[11]....
        /*0068*/ 	.word	0xffffffff


	//   ....[12]....
        /*006c*/ 	.word	0xffffffff


	//   ....[13]....
        /*0070*/ 	.word	0xffffffff


	//   ....[14]....
        /*0074*/ 	.word	0xffffffff


	//   ....[15]....
        /*0078*/ 	.word	0xffffffff


	//   ....[16]....
        /*007c*/ 	.word	0xffffffff


	//   ....[17]....
        /*0080*/ 	.word	0xffffffff


	//   ....[18]....
        /*0084*/ 	.word	0xffffffff


	//   ....[19]....
        /*0088*/ 	.word	0xffffffff


	//   ....[20]....
        /*008c*/ 	.word	0xffffffff


	//   ....[21]....
        /*0090*/ 	.word	0xffffffff


	//   ....[22]....
        /*0094*/ 	.word	0xffffffff


	//   ....[23]....
        /*0098*/ 	.word	0xffffffff


	//   ....[24]....
        /*009c*/ 	.word	0xffffffff


	//   ....[25]....
        /*00a0*/ 	.word	0xffffffff


	//   ....[26]....
        /*00a4*/ 	.word	0xffffffff


	//   ....[27]....
        /*00a8*/ 	.word	0xffffffff


	//   ....[28]....
        /*00ac*/ 	.word	0xffffffff


	//   ....[29]....
        /*00b0*/ 	.word	0xffffffff


	//   ....[30]....
        /*00b4*/ 	.word	0xffffffff


	//   ....[31]....
        /*00b8*/ 	.word	0xffffffff


	//   ....[32]....
        /*00bc*/ 	.word	0xffffffff


	//   ....[33]....
        /*00c0*/ 	.word	0xffffffff


	//   ....[34]....
        /*00c4*/ 	.word	0xffffffff


	//   ....[35]....
        /*00c8*/ 	.word	0xffffffff


	//   ....[36]....
        /*00cc*/ 	.word	0xffffffff


	//   ....[37]....
        /*00d0*/ 	.word	0xffffffff


	//   ....[38]....
        /*00d4*/ 	.word	0xffffffff


	//   ....[39]....
        /*00d8*/ 	.word	0xffffffff


	//   ....[40]....
        /*00dc*/ 	.word	0xffffffff


	//   ....[41]....
        /*00e0*/ 	.word	0xffffffff


	//   ....[42]....
        /*00e4*/ 	.word	0xffffffff


	//   ....[43]....
        /*00e8*/ 	.word	0xffffffff


	//   ....[44]....
        /*00ec*/ 	.word	0xffffffff


	//   ....[45]....
        /*00f0*/ 	.word	0xffffffff


	//   ....[46]....
        /*00f4*/ 	.word	0xffffffff


	//   ....[47]....
        /*00f8*/ 	.word	0xffffffff


	//   ....[48]....
        /*00fc*/ 	.word	0xffffffff


	//   ....[49]....
        /*0100*/ 	.word	0xffffffff


	//   ....[50]....
        /*0104*/ 	.word	0xffffffff


	//   ....[51]....
        /*0108*/ 	.word	0xffffffff


	//   ....[52]....
        /*010c*/ 	.word	0xffffffff


	//   ....[53]....
        /*0110*/ 	.word	0xffffffff


	//----- nvinfo : EIATTR_COOP_GROUP_INSTR_OFFSETS
	.align		4
.L_198:
        /*0114*/ 	.byte	0x04, 0x28
        /*0116*/ 	.short	(.L_200 - .L_199)


	//   ....[0]....
.L_199:
        /*0118*/ 	.word	0x00000ae0


	//   ....[1]....
        /*011c*/ 	.word	0x00000b20


	//   ....[2]....
        /*0120*/ 	.word	0x00000b50


	//   ....[3]....
        /*0124*/ 	.word	0x00000b90


	//   ....[4]....
        /*0128*/ 	.word	0x00000bc0


	//   ....[5]....
        /*012c*/ 	.word	0x00000c60


	//   ....[6]....
        /*0130*/ 	.word	0x00000f40


	//   ....[7]....
        /*0134*/ 	.word	0x00000f70


	//   ....[8]....
        /*0138*/ 	.word	0x00002710


	//   ....[9]....
        /*013c*/ 	.word	0x00002a80


	//   ....[10]....
        /*0140*/ 	.word	0x00003fc0


	//   ....[11]....
        /*0144*/ 	.word	0x00004010


	//   ....[12]....
        /*0148*/ 	.word	0x00004020


	//   ....[13]....
        /*014c*/ 	.word	0x00004050


	//   ....[14]....
        /*0150*/ 	.word	0x00006830


	//   ....[15]....
        /*0154*/ 	.word	0x00006bb0


	//   ....[16]....
        /*0158*/ 	.word	0x00007c20


	//   ....[17]....
        /*015c*/ 	.word	0x00007d10


	//   ....[18]....
        /*0160*/ 	.word	0x00007f90


	//   ....[19]....
        /*0164*/ 	.word	0x00008080


	//   ....[20]....
        /*0168*/ 	.word	0x0000aef0


	//   ....[21]....
        /*016c*/ 	.word	0x0000af10


	//   ....[22]....
        /*0170*/ 	.word	0x0000af40


	//   ....[23]....
        /*0174*/ 	.word	0x0000af70


	//   ....[24]....
        /*0178*/ 	.word	0x0000dd10


	//   ....[25]....
        /*017c*/ 	.word	0x0000e340


	//   ....[26]....
        /*0180*/ 	.word	0x0000f0e0


	//   ....[27]....
        /*0184*/ 	.word	0x0000f3e0


	//   ....[28]....
        /*0188*/ 	.word	0x0000f430


	//   ....[29]....
        /*018c*/ 	.word	0x0000f4f0


	//   ....[30]....
        /*0190*/ 	.word	0x00010d00


	//   ....[31]....
        /*0194*/ 	.word	0x00010d30


	//   ....[32]....
        /*0198*/ 	.word	0x00010d70


	//   ....[33]....
        /*019c*/ 	.word	0x00010d80


	//   ....[34]....
        /*01a0*/ 	.word	0x00011ea0


	//   ....[35]....
        /*01a4*/ 	.word	0x00011eb0


	//   ....[36]....
        /*01a8*/ 	.word	0x00011ed0


	//   ....[37]....
        /*01ac*/ 	.word	0x00011ef0


	//   ....[38]....
        /*01b0*/ 	.word	0x00011f10


	//   ....[39]....
        /*01b4*/ 	.word	0x00011f30


	//   ....[40]....
        /*01b8*/ 	.word	0x000120b0


	//   ....[41]....
        /*01bc*/ 	.word	0x000120e0


	//   ....[42]....
        /*01c0*/ 	.word	0x000121b0


	//   ....[43]....
        /*01c4*/ 	.word	0x000121e0


	//   ....[44]....
        /*01c8*/ 	.word	0x000122b0


	//   ....[45]....
        /*01cc*/ 	.word	0x000122d0


	//   ....[46]....
        /*01d0*/ 	.word	0x000128d0


	//   ....[47]....
        /*01d4*/ 	.word	0x000128f0


	//   ....[48]....
        /*01d8*/ 	.word	0x000129c0


	//   ....[49]....
        /*01dc*/ 	.word	0x000129f0


	//   ....[50]....
        /*01e0*/ 	.word	0x00012ac0


	//   ....[51]....
        /*01e4*/ 	.word	0x00012af0


	//   ....[52]....
        /*01e8*/ 	.word	0x00012bc0


	//   ....[53]....
        /*01ec*/ 	.word	0x00012be0


	//----- nvinfo : EIATTR_EXIT_INSTR_OFFSETS
	.align		4
.L_200:
        /*01f0*/ 	.byte	0x04, 0x1c
        /*01f2*/ 	.short	(.L_202 - .L_201)


	//   ....[0]....
.L_201:
        /*01f4*/ 	.word	0x00000030


	//   ....[1]....
        /*01f8*/ 	.word	0x000122e0


	//   ....[2]....
        /*01fc*/ 	.word	0x00012330


	//   ....[3]....
        /*0200*/ 	.word	0x00012390


	//   ....[4]....
        /*0204*/ 	.word	0x00012bf0


	//   ....[5]....
        /*0208*/ 	.word	0x00012c40


	//   ....[6]....
        /*020c*/ 	.word	0x00012ca0


	//----- nvinfo : EIATTR_CTAIDZ_USED
	.align		4
.L_202:
        /*0210*/ 	.byte	0x01, 0x04
	.zero		2


	//----- nvinfo : EIATTR_MAX_THREADS
	.align		4
        /*0214*/ 	.byte	0x04, 0x05
        /*0216*/ 	.short	(.L_204 - .L_203)
.L_203:
        /*0218*/ 	.word	0x00000100
        /*021c*/ 	.word	0x00000001
        /*0220*/ 	.word	0x00000001


	//----- nvinfo : EIATTR_CRS_STACK_SIZE
	.align		4
.L_204:
        /*0224*/ 	.byte	0x04, 0x1e
        /*0226*/ 	.short	(.L_206 - .L_205)
.L_205:
        /*0228*/ 	.word	0x00000000
.L_206:


//--------------------- .nv.info._ZN7cutlass13device_kernelIN5flash19enable_sm80_to_sm89INS1_16FlashAttnFwdSm80INS1_25CollectiveMainloopFwdSm80ILi8ELi1ELb1EN4cute5tupleIJNS5_1CILi128EEENS7_ILi96EEES8_EEELi128ENS_10bfloat16_tEfNS_4arch4Sm80ELb0ELb1ELb1ELb1ELb0ELb0ELb1ELb0EEENS1_21CollectiveEpilogueFwdINS6_IJS8_S8_S9_EEENS6_IJNS7_ILi1EEESH_SH_EEESB_SD_Li256ELb1ELb1ELb0ELb0EEENS1_19SingleTileSchedulerILb1ELb0ELb1ELi128EEEEEEEEEvNT_6ParamsE --------------------------
	.section	.nv.info._ZN7cutlass13device_kernelIN5flash19enable_sm80_to_sm89INS1_16FlashAttnFwdSm80INS1_25CollectiveMainloopFwdSm80ILi8ELi1ELb1EN4cute5tupleIJNS5_1CILi128EEENS7_ILi96EEES8_EEELi128ENS_10bfloat16_tEfNS_4arch4Sm80ELb0ELb1ELb1ELb1ELb0ELb0ELb1ELb0EEENS1_21CollectiveEpilogueFwdINS6_IJS8_S8_S9_EEENS6_IJNS7_ILi1EEESH_SH_EEESB_SD_Li256ELb1ELb1ELb0ELb0EEENS1_19SingleTileSchedulerILb1ELb0ELb1ELi128EEEEEEEEEvNT_6ParamsE,"",@"SHT_CUDA_INFO"
	.sectionflags	@""
	.align	4


	//----- nvinfo : EIATTR_CUDA_API_VERSION
	.align		4
        /*0000*/ 	.byte	0x04, 0x37
        /*0002*/ 	.short	(.L_208 - .L_207)
.L_207:
        /*0004*/ 	.word	0x00000082


	//----- nvinfo : EIATTR_SW2861232_WAR
	.align		4
.L_208:
        /*0008*/ 	.byte	0x01, 0x35
	.zero		2


	//----- nvinfo : EIATTR_PARAM_CBANK
	.align		4
        /*000c*/ 	.byte	0x04, 0x0a
        /*000e*/ 	.short	(.L_210 - .L_209)
	.align		4
.L_209:
        /*0010*/ 	.word	index@(.nv.constant0._ZN7cutlass13device_kernelIN5flash19enable_sm80_to_sm89INS1_16FlashAttnFwdSm80INS1_25CollectiveMainloopFwdSm80ILi8ELi1ELb1EN4cute5tupleIJNS5_1CILi128EEENS7_ILi96EEES8_EEELi128ENS_10bfloat16_tEfNS_4arch4Sm80ELb0ELb1ELb1ELb1ELb0ELb0ELb1ELb0EEENS1_21CollectiveEpilogueFwdINS6_IJS8_S8_S9_EEENS6_IJNS7_ILi1EEESH_SH_EEESB_SD_Li256ELb1ELb1ELb0ELb0EEENS1_19SingleTileSchedulerILb1ELb0ELb1ELi128EEEEEEEEEvNT_6ParamsE)
        /*0014*/ 	.short	0x0160
        /*0016*/ 	.short	0x0418


	//----- nvinfo : EIATTR_CBANK_PARAM_SIZE
	.align		4
.L_210:
        /*0018*/ 	.byte	0x03, 0x19
        /*001a*/ 	.short	0x0418


	//----- nvinfo : EIATTR_KPARAM_INFO
	.align		4
        /*001c*/ 	.byte	0x04, 0x17
        /*001e*/ 	.short	(.L_212 - .L_211)
.L_211:
        /*0020*/ 	.word	0x00000000
        /*0024*/ 	.short	0x0000
        /*0026*/ 	.short	0x0000
        /*0028*/ 	.byte	0x00, 0xf0, 0x61, 0x10


	//----- nvinfo : EIATTR_MAXREG_COUNT
	.align		4
.L_212:
        /*002c*/ 	.byte	0x03, 0x1b
        /*002e*/ 	.short	0x00ff


	//----- nvinfo : EIATTR_NUM_BARRIERS
	.align		4
        /*0030*/ 	.byte	0x02, 0x4c
        /*0032*/ 	.byte	0x02
	.zero		1


	//----- nvinfo : EIATTR_MERCURY_ISA_VERSION
	.align		4
        /*0034*/ 	.byte	0x03, 0x5f
        /*0036*/ 	.short	0x0000


	//----- nvinfo : EIATTR_COOP_GROUP_MASK_REGIDS
	.align		4
        /*0038*/ 	.byte	0x04, 0x29
        /*003a*/ 	.short	(.L_214 - .L_213)


	//   ....[0]....
.L_213:
        /*003c*/ 	.word	0xffffffff


	//   ....[1]....
        /*0040*/ 	.word	0xffffffff


	//   ....[2]....
        /*0044*/ 	.word	0xffffffff


	//   ....[3]....
        /*0048*/ 	.word	0xffffffff


	//   ....[4]....
        /*004c*/ 	.word	0xffffffff


	//   ....[5]....
        /*0050*/ 	.word	0xffffffff


	//   ....[6]....
        /*0054*/ 	.word	0xffffffff


	//   ....[7]....
        /*0058*/ 	.word	0xffffffff


	//   ....[8]....
        /*005c*/ 	.word	0xffffffff


	//   ....[9]....
        /*0060*/ 	.word	0xffffffff


	//   ....[10]....
        /*0064*/ 	.word	0xffffffff


	//   ....[11]....
        /*0068*/ 	.word	0xffffffff


	//   ....[12]....
        /*006c*/ 	.word	0xffffffff


	//   ....[13]....
        /*0070*/ 	.word	0xffffffff


	//   ....[14]....
        /*0074*/ 	.word	0xffffffff


	//   ....[15]....
        /*0078*/ 	.word	0xffffffff


	//   ....[16]....
        /*007c*/ 	.word	0xffffffff


	//   ....[17]....
        /*0080*/ 	.word	0xffffffff


	//   ....[18]....
        /*0084*/ 	.word	0xffffffff


	//   ....[19]....
        /*0088*/ 	.word	0xffffffff


	//   ....[20]....
        /*008c*/ 	.word	0xffffffff


	//   ....[21]....
        /*0090*/ 	.word	0xffffffff


	//   ....[22]....
        /*0094*/ 	.word	0xffffffff


	//   ....[23]....
        /*0098*/ 	.word	0xffffffff


	//   ....[24]....
        /*009c*/ 	.word	0xffffffff


	//   ....[25]....
        /*00a0*/ 	.word	0xffffffff


	//   ....[26]....
        /*00a4*/ 	.word	0xffffffff


	//   ....[27]....
        /*00a8*/ 	.word	0xffffffff


	//   ....[28]....
        /*00ac*/ 	.word	0xffffffff


	//   ....[29]....
        /*00b0*/ 	.word	0xffffffff


	//   ....[30]....
        /*00b4*/ 	.word	0xffffffff


	//   ....[31]....
        /*00b8*/ 	.word	0xffffffff


	//   ....[32]....
        /*00bc*/ 	.word	0xffffffff


	//   ....[33]....
        /*00c0*/ 	.word	0xffffffff


	//   ....[34]....
        /*00c4*/ 	.word	0xffffffff


	//   ....[35]....
        /*00c8*/ 	.word	0xffffffff


	//   ....[36]....
        /*00cc*/ 	.word	0xffffffff


	//   ....[37]....
        /*00d0*/ 	.word	0xffffffff


	//   ....[38]....
        /*00d4*/ 	.word	0xffffffff


	//   ....[39]....
        /*00d8*/ 	.word	0xffffffff


	//   ....[40]....
        /*00dc*/ 	.word	0xffffffff


	//   ....[41]....
        /*00e0*/ 	.word	0xffffffff


	//   ....[42]....
        /*00e4*/ 	.word	0xffffffff


	//   ....[43]....
        /*00e8*/ 	.word	0xffffffff


	//   ....[44]....
        /*00ec*/ 	.word	0xffffffff


	//   ....[45]....
        /*00f0*/ 	.word	0xffffffff


	//   ....[46]....
        /*00f4*/ 	.word	0xffffffff


	//   ....[47]....
        /*00f8*/ 	.word	0xffffffff


	//   ....[48]....
        /*00fc*/ 	.word	0xffffffff


	//   ....[49]....
        /*0100*/ 	.word	0xffffffff


	//   ....[50]....
        /*0104*/ 	.word	0xffffffff


	//   ....[51]....
        /*0108*/ 	.word	0xffffffff


	//   ....[52]....
        /*010c*/ 	.word	0xffffffff


	//   ....[53]....
        /*0110*/ 	.word	0xffffffff


	//   ....[54]....
        /*0114*/ 	.word	0xffffffff


	//----- nvinfo : EIATTR_COOP_GROUP_INSTR_OFFSETS
	.align		4
.L_214:
        /*0118*/ 	.byte	0x04, 0x28
        /*011a*/ 	.short	(.L_216 - .L_215)


	//   ....[0]....
.L_215:
        /*011c*/ 	.word	0x00000080


	//   ....[1]....
        /*0120*/ 	.word	0x00001000


	//   ....[2]....
        /*0124*/ 	.word	0x00001050


	//   ....[3]....
        /*0128*/ 	.word	0x00001090


	//   ....[4]....
        /*012c*/ 	.word	0x000010f0


	//   ....[5]....
        /*0130*/ 	.word	0x00001290


	//   ....[6]....
        /*0134*/ 	.word	0x000012d0


	//   ....[7]....
        /*0138*/ 	.word	0x00001360


	//   ....[8]....
        /*013c*/ 	.word	0x000013a0


	//   ....[9]....
        /*0140*/ 	.word	0x00002ca0


	//   ....[10]....
        /*0144*/ 	.word	0x00002f90


	//   ....[11]....
        /*0148*/ 	.word	0x000044a0


	//   ....[12]....
        /*014c*/ 	.word	0x000044f0


	//   ....[13]....
        /*0150*/ 	.word	0x00004500


	//   ....[14]....
        /*0154*/ 	.word	0x00004530


	//   ....[15]....
        /*0158*/ 	.word	0x00006b80


	//   ....[16]....
        /*015c*/ 	.word	0x00007060


	//   ....[17]....
        /*0160*/ 	.word	0x000080c0


	//   ....[18]....
        /*0164*/ 	.word	0x000081b0


	//   ....[19]....
        /*0168*/ 	.word	0x00008430


	//   ....[20]....
        /*016c*/ 	.word	0x00008520


	//   ....[21]....
        /*0170*/ 	.word	0x0000b380


	//   ....[22]....
        /*0174*/ 	.word	0x0000b3a0


	//   ....[23]....
        /*0178*/ 	.word	0x0000b3d0


	//   ....[24]....
        /*017c*/ 	.word	0x0000b400


	//   ....[25]....
        /*0180*/ 	.word	0x0000e1c0


	//   ....[26]....
        /*0184*/ 	.word	0x0000e7b0


	//   ....[27]....
        /*0188*/ 	.word	0x0000f540


	//   ....[28]....
        /*018c*/ 	.word	0x0000f840


	//   ....[29]....
        /*0190*/ 	.word	0x0000f890


	//   ....[30]....
        /*0194*/ 	.word	0x0000f950


	//   ....[31]....
        /*0198*/ 	.word	0x00011160


	//   ....[32]....
        /*019c*/ 	.word	0x00011190


	//   ....[33]....
        /*01a0*/ 	.word	0x000111d0


	//   ....[34]....
        /*01a4*/ 	.word	0x000111e0


	//   ....[35]....
        /*01a8*/ 	.word	0x000122e0


	//   ....[36]....
        /*01ac*/ 	.word	0x00012320


	//   ....[37]....
        /*01b0*/ 	.word	0x00012360


	//   ....[38]....
        /*01b4*/ 	.word	0x000123a0


	//   ....[39]....
        /*01b8*/ 	.word	0x000125a0


	//   ....[40]....
        /*01bc*/ 	.word	0x000125b0


	//   ....[41]....
        /*01c0*/ 	.word	0x000126a0


	//   ....[42]....
        /*01c4*/ 	.word	0x000126d0


	//   ....[43]....
        /*01c8*/ 	.word	0x000127a0


	//   ....[44]....
        /*01cc*/ 	.word	0x000127d0


	//   ....[45]....
        /*01d0*/ 	.word	0x000128a0


	//   ....[46]....
        /*01d4*/ 	.word	0x000128c0


	//   ....[47]....
        /*01d8*/ 	.word	0x00013040


	//   ....[48]....
        /*01dc*/ 	.word	0x00013060


	//   ....[49]....
        /*01e0*/ 	.word	0x00013130


	//   ....[50]....
        /*01e4*/ 	.word	0x00013160


	//   ....[51]....
        /*01e8*/ 	.word	0x00013230


	//   ....[52]....
        /*01ec*/ 	.word	0x00013260


	//   ....[53]....
        /*01f0*/ 	.word	0x00013330


	//   ....[54]....
        /*01f4*/ 	.word	0x00013350


	//----- nvinfo : EIATTR_EXIT_INSTR_OFFSETS
	.align		4
.L_216:
        /*01f8*/ 	.byte	0x04, 0x1c
        /*01fa*/ 	.short	(.L_218 - .L_217)


	//   ....[0]....
.L_217:
        /*01fc*/ 	.word	0x00000330


	//   ....[1]....
        /*0200*/ 	.word	0x000128d0


	//   ....[2]....
        /*0204*/ 	.word	0x00012920


	//   ....[3]....
        /*0208*/ 	.word	0x00012980


	//   ....[4]....
        /*020c*/ 	.word	0x00013360


	//   ....[5]....
        /*0210*/ 	.word	0x000133b0


	//   ....[6]....
        /*0214*/ 	.word	0x00013410


	//----- nvinfo : EIATTR_CTAIDZ_USED
	.align		4
.L_218:
        /*0218*/ 	.byte	0x01, 0x04
	.zero		2


	//----- nvinfo : EIATTR_MAX_THREADS
	.align		4
        /*021c*/ 	.byte	0x04, 0x05
        /*021e*/ 	.short	(.L_220 - .L_219)
.L_219:
        /*0220*/ 	.word	0x00000100
        /*0224*/ 	.word	0x00000001
        /*0228*/ 	.word	0x00000001


	//----- nvinfo : EIATTR_CRS_STACK_SIZE
	.align		4
.L_220:
        /*022c*/ 	.byte	0x04, 0x1e
        /*022e*/ 	.short	(.L_222 - .L_221)
.L_221:
        /*0230*/ 	.word	0x00000000
.L_222:


//--------------------- .nv.info._ZN7cutlass13device_kernelIN5flash19enable_sm80_to_sm89INS1_16FlashAttnFwdSm80INS1_25CollectiveMainloopFwdSm80ILi8ELi1ELb1EN4cute5tupleIJNS5_1CILi128EEENS7_ILi96EEES8_EEELi128ENS_10bfloat16_tEfNS_4arch4Sm80ELb0ELb1ELb1ELb1ELb0ELb1ELb1ELb0EEENS1_21CollectiveEpilogueFwdINS6_IJS8_S8_S9_EEENS6_IJNS7_ILi1EEESH_SH_EEESB_SD_Li256ELb1ELb1ELb0ELb0EEENS1_19SingleTileSchedulerILb1ELb0ELb1ELi128EEEEEEEEEvNT_6ParamsE --------------------------
	.section	.nv.info._ZN7cutlass13device_kernelIN5flash19enable_sm80_to_sm89INS1_16FlashAttnFwdSm80INS1_25CollectiveMainloopFwdSm80ILi8ELi1ELb1EN4cute5tupleIJNS5_1CILi128EEENS7_ILi96EEES8_EEELi128ENS_10bfloat16_tEfNS_4arch4Sm80ELb0ELb1ELb1ELb1ELb0ELb1ELb1ELb0EEENS1_21CollectiveEpilogueFwdINS6_IJS8_S8_S9_EEENS6_IJNS7_ILi1EEESH_SH_EEESB_SD_Li256ELb1ELb1ELb0ELb0EEENS1_19SingleTileSchedulerILb1ELb0ELb1ELi128EEEEEEEEEvNT_6ParamsE,"",@"SHT_CUDA_INFO"
	.sectionflags	@""
	.align	4


	//----- nvinfo : EIATTR_CUDA_API_VERSION
	.align		4
        /*0000*/ 	.byte	0x04, 0x37
        /*0002*/ 	.short	(.L_224 - .L_223)
.L_223:
        /*0004*/ 	.word	0x00000082


	//----- nvinfo : EIATTR_SW2861232_WAR
	.align		4
.L_224:
        /*0008*/ 	.byte	0x01, 0x35
	.zero		2


	//----- nvinfo : EIATTR_PARAM_CBANK
	.align		4
        /*000c*/ 	.byte	0x04, 0x0a
        /*000e*/ 	.short	(.L_226 - .L_225)
	.align		4
.L_225:
        /*0010*/ 	.word	index@(.nv.constant0._ZN7cutlass13device_kernelIN5flash19enable_sm80_to_sm89INS1_16FlashAttnFwdSm80INS1_25CollectiveMainloopFwdSm80ILi8ELi1ELb1EN4cute5tupleIJNS5_1CILi128EEENS7_ILi96EEES8_EEELi128ENS_10bfloat16_tEfNS_4arch4Sm80ELb0ELb1ELb1ELb1ELb0ELb1ELb1ELb0EEENS1_21CollectiveEpilogueFwdINS6_IJS8_S8_S9_EEENS6_IJNS7_ILi1EEESH_SH_EEESB_SD_Li256ELb1ELb1ELb0ELb0EEENS1_19SingleTileSchedulerILb1ELb0ELb1ELi128EEEEEEEEEvNT_6ParamsE)
        /*0014*/ 	.short	0x0160
        /*0016*/ 	.short	0x0418


	//----- nvinfo : EIATTR_CBANK_PARAM_SIZE
	.align		4
.L_226:
        /*0018*/ 	.byte	0x03, 0x19
        /*001a*/ 	.short	0x0418


	//----- nvinfo : EIATTR_KPARAM_INFO
	.align		4
        /*001c*/ 	.byte	0x04, 0x17
        /*001e*/ 	.short	(.L_228 - .L_227)
.L_227:
        /*0020*/ 	.word	0x00000000
        /*0024*/ 	.short	0x0000
        /*0026*/ 	.short	0x0000
        /*0028*/ 	.byte	0x00, 0xf0, 0x61, 0x10


	//----- nvinfo : EIATTR_MAXREG_COUNT
	.align		4
.L_228:
        /*002c*/ 	.byte	0x03, 0x1b
        /*002e*/ 	.short	0x00ff


	//----- nvinfo : EIATTR_NUM_BARRIERS
	.align		4
        /*0030*/ 	.byte	0x02, 0x4c
        /*0032*/ 	.byte	0x02
	.zero		1


	//----- nvinfo : EIATTR_MERCURY_ISA_VERSION
	.align		4
        /*0034*/ 	.byte	0x03, 0x5f
        /*0036*/ 	.short	0x0000


	//----- nvinfo : EIATTR_COOP_GROUP_MASK_REGIDS
	.align		4
        /*0038*/ 	.byte	0x04, 0x29
        /*003a*/ 	.short	(.L_230 - .L_229)


	//   ....[0]....
.L_229:
        /*003c*/ 	.word	0xffffffff


	//   ....[1]....
        /*0040*/ 	.word	0xffffffff


	//   ....[2]....
        /*0044*/ 	.word	0xffffffff


	//   ....[3]....
        /*0048*/ 	.word	0xffffffff


	//   ....[4]....
        /*004c*/ 	.word	0xffffffff


	//   ....[5]....
        /*0050*/ 	.word	0xffffffff


	//   ....[6]....
        /*0054*/ 	.word	0xffffffff


	//   ....[7]....
        /*0058*/ 	.word	0xffffffff


	//   ....[8]....
        /*005c*/ 	.word	0xffffffff


	//   ....[9]....
        /*0060*/ 	.word	0xffffffff


	//   ....[10]....
        /*0064*/ 	.word	0xffffffff


	//   ....[11]....
        /*0068*/ 	.word	0xffffffff


	//   ....[12]....
        /*006c*/ 	.word	0xffffffff


	//   ....[13]....
        /*0070*/ 	.word	0xffffffff


	//   ....[14]....
        /*0074*/ 	.word	0xffffffff


	//   ....[15]....
        /*0078*/ 	.word	0xffffffff


	//   ....[16]....
        /*007c*/ 	.word	0xffffffff


	//   ....[17]....
        /*0080*/ 	.word	0xffffffff


	//   ....[18]....
        /*0084*/ 	.word	0xffffffff


	//   ....[19]....
        /*0088*/ 	.word	0xffffffff


	//   ....[20]....
        /*008c*/ 	.word	0xffffffff


	//   ....[21]....
        /*0090*/ 	.word	0xffffffff


	//   ....[22]....
        /*0094*/ 	.word	0xffffffff


	//   ....[23]....
        /*0098*/ 	.word	0xffffffff


	//   ....[24]....
        /*009c*/ 	.word	0xffffffff


	//   ....[25]....
        /*00a0*/ 	.word	0xffffffff


	//   ....[26]....
        /*00a4*/ 	.word	0xffffffff


	//   ....[27]....
        /*00a8*/ 	.word	0xffffffff


	//   ....[28]....
        /*00ac*/ 	.word	0xffffffff


	//   ....[29]....
        /*00b0*/ 	.word	0xffffffff


	//   ....[30]....
        /*00b4*/ 	.word	0xffffffff


	//   ....[31]....
        /*00b8*/ 	.word	0xffffffff


	//   ....[32]....
        /*00bc*/ 	.word	0xffffffff


	//   ....[33]....
        /*00c0*/ 	.word	0xffffffff


	//   ....[34]....
        /*00c4*/ 	.word	0xffffffff


	//   ....[35]....
        /*00c8*/ 	.word	0xffffffff


	//   ....[36]....
        /*00cc*/ 	.word	0xffffffff


	//   ....[37]....
        /*00d0*/ 	.word	0xffffffff


	//   ....[38]....
        /*00d4*/ 	.word	0xffffffff


	//   ....[39]....
        /*00d8*/ 	.word	0xffffffff


	//   ....[40]....
        /*00dc*/ 	.word	0xffffffff


	//   ....[41]....
        /*00e0*/ 	.word	0xffffffff


	//   ....[42]....
        /*00e4*/ 	.word	0xffffffff


	//   ....[43]....
        /*00e8*/ 	.word	0xffffffff


	//   ....[44]....
        /*00ec*/ 	.word	0xffffffff


	//   ....[45]....
        /*00f0*/ 	.word	0xffffffff


	//   ....[46]....
        /*00f4*/ 	.word	0xffffffff


	//   ....[47]....
        /*00f8*/ 	.word	0xffffffff


	//   ....[48]....
        /*00fc*/ 	.word	0xffffffff


	//   ....[49]....
        /*0100*/ 	.word	0xffffffff


	//   ....[50]....
        /*0104*/ 	.word	0xffffffff


	//   ....[51]....
        /*0108*/ 	.word	0xffffffff


	//   ....[52]....
        /*010c*/ 	.word	0xffffffff


	//   ....[53]....
        /*0110*/ 	.word	0xffffffff


	//   ....[54]....
        /*0114*/ 	.word	0xffffffff


	//   ....[55]....
        /*0118*/ 	.word	0xffffffff


	//   ....[56]....
        /*011c*/ 	.word	0xffffffff


	//   ....[57]....
        /*0120*/ 	.word	0xffffffff


	//   ....[58]....
        /*0124*/ 	.word	0xffffffff


	//   ....[59]....
        /*0128*/ 	.word	0xffffffff


	//   ....[60]....
        /*012c*/ 	.word	0xffffffff


	//   ....[61]....
        /*0130*/ 	.word	0xffffffff


	//   ....[62]....
        /*0134*/ 	.word	0xffffffff


	//   ....[63]....
        /*0138*/ 	.word	0xffffffff


	//   ....[64]....
        /*013c*/ 	.word	0xffffffff


	//   ....[65]....
        /*0140*/ 	.word	0xffffffff


	//   ....[66]....
        /*0144*/ 	.word	0xffffffff


	//   ....[67]....
        /*0148*/ 	.word	0xffffffff


	//   ....[68]....
        /*014c*/ 	.word	0xffffffff


	//   ....[69]....
        /*0150*/ 	.word	0xffffffff


	//   ....[70]....
        /*0154*/ 	.word	0xffffffff


	//   ....[71]....
        /*0158*/ 	.word	0xffffffff


	//   ....[72]....
        /*015c*/ 	.word	0xffffffff


	//   ....[73]....
        /*0160*/ 	.word	0xffffffff


	//   ....[74]....
        /*0164*/ 	.word	0xffffffff


	//   ....[75]....
        /*0168*/ 	.word	0xffffffff


	//   ....[76]....
        /*016c*/ 	.word	0xffffffff


	//   ....[77]....
        /*0170*/ 	.word	0xffffffff


	//   ....[78]....
        /*0174*/ 	.word	0xffffffff


	//   ....[79]....
        /*0178*/ 	.word	0xffffffff


	//   ....[80]....
        /*017c*/ 	.word	0xffffffff


	//   ....[81]....
        /*0180*/ 	.word	0xffffffff


	//   ....[82]....
        /*0184*/ 	.word	0xffffffff


	//   ....[83]....
        /*0188*/ 	.word	0xffffffff


	//   ....[84]....
        /*018c*/ 	.word	0xffffffff


	//   ....[85]....
        /*0190*/ 	.word	0xffffffff


	//   ....[86]....
        /*0194*/ 	.word	0xffffffff


	//----- nvinfo : EIATTR_COOP_GROUP_INSTR_OFFSETS
	.align		4
.L_230:
        /*0198*/ 	.byte	0x04, 0x28
        /*019a*/ 	.short	(.L_232 - .L_231)


	//   ....[0]....
.L_231:
        /*019c*/ 	.word	0x00000080


	//   ....[1]....
        /*01a0*/ 	.word	0x00006c70


	//   ....[2]....
        /*01a4*/ 	.word	0x00006cb0


	//   ....[3]....
        /*01a8*/ 	.word	0x00006ce0


	//   ....[4]....
        /*01ac*/ 	.word	0x00006d10


	//   ....[5]....
        /*01b0*/ 	.word	0x00006d90


	//   ....[6]....
        /*01b4*/ 	.word	0x00006dc0


	//   ....[7]....
        /*01b8*/ 	.word	0x00006de0


	//   ....[8]....
        /*01bc*/ 	.word	0x00006df0


	//   ....[9]....
        /*01c0*/ 	.word	0x000078d0


	//   ....[10]....
        /*01c4*/ 	.word	0x00007940


	//   ....[11]....
        /*01c8*/ 	.word	0x00007960


	//   ....[12]....
        /*01cc*/ 	.word	0x00007980


	//   ....[13]....
        /*01d0*/ 	.word	0x00007ae0


	//   ....[14]....
        /*01d4*/ 	.word	0x00007ba0


	//   ....[15]....
        /*01d8*/ 	.word	0x00007be0


	//   ....[16]....
        /*01dc*/ 	.word	0x00007c20


	//   ....[17]....
        /*01e0*/ 	.word	0x00007da0


	//   ....[18]....
        /*01e4*/ 	.word	0x00007e60


	//   ....[19]....
        /*01e8*/ 	.word	0x00007ea0


	//   ....[20]....
        /*01ec*/ 	.word	0x00007ee0


	//   ....[21]....
        /*01f0*/ 	.word	0x00008080


	//   ....[22]....
        /*01f4*/ 	.word	0x00008140


	//   ....[23]....
        /*01f8*/ 	.word	0x00008180


	//   ....[24]....
        /*01fc*/ 	.word	0x000081c0


	//   ....[25]....
        /*0200*/ 	.word	0x00009f30


	//   ....[26]....
        /*0204*/ 	.word	0x00009fa0


	//   ....[27]....
        /*0208*/ 	.word	0x00009ff0


	//   ....[28]....
        /*020c*/ 	.word	0x0000a010


	//   ....[29]....
        /*0210*/ 	.word	0x0000a140


	//   ....[30]....
        /*0214*/ 	.word	0x0000a170


	//   ....[31]....
        /*0218*/ 	.word	0x0000a180


	//   ....[32]....
        /*021c*/ 	.word	0x0000a190


	//   ....[33]....
        /*0220*/ 	.word	0x0000a300


	//   ....[34]....
        /*0224*/ 	.word	0x0000a340


	//   ....[35]....
        /*0228*/ 	.word	0x0000a380


	//   ....[36]....
        /*022c*/ 	.word	0x0000a3a0


	//   ....[37]....
        /*0230*/ 	.word	0x0000a510


	//   ....[38]....
        /*0234*/ 	.word	0x0000a530


	//   ....[39]....
        /*0238*/ 	.word	0x0000a550


	//   ....[40]....
        /*023c*/ 	.word	0x0000a570


	//   ....[41]....
        /*0240*/ 	.word	0x0000d8f0


	//   ....[42]....
        /*0244*/ 	.word	0x0000dca0


	//   ....[43]....
        /*0248*/ 	.word	0x0000f180


	//   ....[44]....
        /*024c*/ 	.word	0x0000f1c0


	//   ....[45]....
        /*0250*/ 	.word	0x0000f1e0


	//   ....[46]....
        /*0254*/ 	.word	0x0000f200


	//   ....[47]....
        /*0258*/ 	.word	0x00011820


	//   ....[48]....
        /*025c*/ 	.word	0x00011d70


	//   ....[49]....
        /*0260*/ 	.word	0x00012d50


	//   ....[50]....
        /*0264*/ 	.word	0x00012e10


	//   ....[51]....
        /*0268*/ 	.word	0x000130d0


	//   ....[52]....
        /*026c*/ 	.word	0x000131d0


	//   ....[53]....
        /*0270*/ 	.word	0x00016030


	//   ....[54]....
        /*0274*/ 	.word	0x00016050


	//   ....[55]....
        /*0278*/ 	.word	0x00016080


	//   ....[56]....
        /*027c*/ 	.word	0x000160b0


	//   ....[57]....
        /*0280*/ 	.word	0x00018ed0


	//   ....[58]....
        /*0284*/ 	.word	0x00019500


	//   ....[59]....
        /*0288*/ 	.word	0x0001a200


	//   ....[60]....
        /*028c*/ 	.word	0x0001a500


	//   ....[61]....
        /*0290*/ 	.word	0x0001a510


	//   ....[62]....
        /*0294*/ 	.word	0x0001a570


	//   ....[63]....
        /*0298*/ 	.word	0x0001bde0


	//   ....[64]....
        /*029c*/ 	.word	0x0001be10


	//   ....[65]....
        /*02a0*/ 	.word	0x0001be60


	//   ....[66]....
        /*02a4*/ 	.word	0x0001be70


	//   ....[67]....
        /*02a8*/ 	.word	0x0001cf70


	//   ....[68]....
        /*02ac*/ 	.word	0x0001cfa0


	//   ....[69]....
        /*02b0*/ 	.word	0x0001cfe0


	//   ....[70]....
        /*02b4*/ 	.word	0x0001d020


	//   ....[71]....
        /*02b8*/ 	.word	0x0001d200


	//   ....[72]....
        /*02bc*/ 	.word	0x0001d210


	//   ....[73]....
        /*02c0*/ 	.word	0x0001d300


	//   ....[74]....
        /*02c4*/ 	.word	0x0001d330


	//   ....[75]....
        /*02c8*/ 	.word	0x0001d400


	//   ....[76]....
        /*02cc*/ 	.word	0x0001d430


	//   ....[77]....
        /*02d0*/ 	.word	0x0001d500


	//   ....[78]....
        /*02d4*/ 	.word	0x0001d520


	//   ....[79]....
        /*02d8*/ 	.word	0x0001dc60


	//   ....[80]....
        /*02dc*/ 	.word	0x0001dc80


	//   ....[81]....
        /*02e0*/ 	.word	0x0001dd50


	//   ....[82]....
        /*02e4*/ 	.word	0x0001dd80


	//   ....[83]....
        /*02e8*/ 	.word	0x0001de50


	//   ....[84]....
        /*02ec*/ 	.word	0x0001de80


	//   ....[85]....
        /*02f0*/ 	.word	0x0001df50


	//   ....[86]....
        /*02f4*/ 	.word	0x0001df70


	//----- nvinfo : EIATTR_EXIT_INSTR_OFFSETS
	.align		4
.L_232:
        /*02f8*/ 	.byte	0x04, 0x1c
        /*02fa*/ 	.short	(.L_234 - .L_233)


	//   ....[0]....
.L_233:
        /*02fc*/ 	.word	0x00000330


	//   ....[1]....
        /*0300*/ 	.word	0x0001d530


	//   ....[2]....
        /*0304*/ 	.word	0x0001d580


	//   ....[3]....
        /*0308*/ 	.word	0x0001d5e0


	//   ....[4]....
        /*030c*/ 	.word	0x0001df80


	//   ....[5]....
        /*0310*/ 	.word	0x0001dfd0


	//   ....[6]....
        /*0314*/ 	.word	0x0001e030


	//----- nvinfo : EIATTR_CTAIDZ_USED
	.align		4
.L_234:
        /*0318*/ 	.byte	0x01, 0x04
	.zero		2


	//----- nvinfo : EIATTR_MAX_THREADS
	.align		4
        /*031c*/ 	.byte	0x04, 0x05
        /*031e*/ 	.short	(.L_236 - .L_235)
.L_235:
        /*0320*/ 	.word	0x00000100
        /*0324*/ 	.word	0x00000001
        /*0328*/ 	.word	0x00000001


	//----- nvinfo : EIATTR_CRS_STACK_SIZE
	.align		4
.L_236:
        /*032c*/ 	.byte	0x04, 0x1e
        /*032e*/ 	.short	(.L_238 - .L_237)
.L_237:
        /*0330*/ 	.word	0x00000000
.L_238:


//--------------------- .nv.info._ZN7cutlass13device_kernelIN5flash19enable_sm80_to_sm89INS1_16FlashAttnFwdSm80INS1_25CollectiveMainloopFwdSm80ILi8ELi1ELb1EN4cute5tupleIJNS5_1CILi128EEES8_S8_EEELi128ENS_10bfloat16_tEfNS_4arch4Sm80ELb1ELb0ELb1ELb0ELb0ELb0ELb1ELb0EEENS1_21CollectiveEpilogueFwdIS9_NS6_IJNS7_ILi1EEESF_SF_EEESA_SC_Li256ELb0ELb1ELb0ELb0EEENS1_30DynamicPersistentTileSchedulerILi256ELi256ELb0ELb1ELb0EEEEEEEEEvNT_6ParamsE --------------------------
	.section	.nv.info._ZN7cutlass13device_kernelIN5flash19enable_sm80_to_sm89INS1_16FlashAttnFwdSm80INS1_25CollectiveMainloopFwdSm80ILi8ELi1ELb1EN4cute5tupleIJNS5_1CILi128EEES8_S8_EEELi128ENS_10bfloat16_tEfNS_4arch4Sm80ELb1ELb0ELb1ELb0ELb0ELb0ELb1ELb0EEENS1_21CollectiveEpilogueFwdIS9_NS6_IJNS7_ILi1EEESF_SF_EEESA_SC_Li256ELb0ELb1ELb0ELb0EEENS1_30DynamicPersistentTileSchedulerILi256ELi256ELb0ELb1ELb0EEEEEEEEEvNT_6ParamsE,"",@"SHT_CUDA_INFO"
	.sectionflags	@""
	.align	4


	//----- nvinfo : EIATTR_CUDA_API_VERSION
	.align		4
        /*0000*/ 	.byte	0x04, 0x37
        /*0002*/ 	.short	(.L_240 - .L_239)
.L_239:
        /*0004*/ 	.word	0x00000082


	//----- nvinfo : EIATTR_SW2861232_WAR
	.align		4
.L_240:
        /*0008*/ 	.byte	0x01, 0x35
	.zero		2


	//----- nvinfo : EIATTR_PARAM_CBANK
	.align		4
        /*000c*/ 	.byte	0x04, 0x0a
        /*000e*/ 	.short	(.L_242 - .L_241)
	.align		4
.L_241:
        /*0010*/ 	.word	index@(.nv.constant0._ZN7cutlass13device_kernelIN5flash19enable_sm80_to_sm89INS1_16FlashAttnFwdSm80INS1_25CollectiveMainloopFwdSm80ILi8ELi1ELb1EN4cute5tupleIJNS5_1CILi128EEES8_S8_EEELi128ENS_10bfloat16_tEfNS_4arch4Sm80ELb1ELb0ELb1ELb0ELb0ELb0ELb1ELb0EEENS1_21CollectiveEpilogueFwdIS9_NS6_IJNS7_ILi1EEESF_SF_EEESA_SC_Li256ELb0ELb1ELb0ELb0EEENS1_30DynamicPersistentTileSchedulerILi256ELi256ELb0ELb1ELb0EEEEEEEEEvNT_6ParamsE)
        /*0014*/ 	.short	0x0160
        /*0016*/ 	.short	0x0428


	//----- nvinfo : EIATTR_CBANK_PARAM_SIZE
	.align		4
.L_242:
        /*0018*/ 	.byte	0x03, 0x19
        /*001a*/ 	.short	0x0428


	//----- nvinfo : EIATTR_KPARAM_INFO
	.align		4
        /*001c*/ 	.byte	0x04, 0x17
        /*001e*/ 	.short	(.L_244 - .L_243)
.L_243:
        /*0020*/ 	.word	0x00000000
        /*0024*/ 	.short	0x0000
        /*0026*/ 	.short	0x0000
        /*0028*/ 	.byte	0x00, 0xf0, 0xa1, 0x10


	//----- nvinfo : EIATTR_MAXREG_COUNT
	.align		4
.L_244:
        /*002c*/ 	.byte	0x03, 0x1b
        /*002e*/ 	.short	0x00ff


	//----- nvinfo : EIATTR_NUM_BARRIERS
	.align		4
        /*0030*/ 	.byte	0x02, 0x4c
        /*0032*/ 	.byte	0x06
	.zero		1


	//----- nvinfo : EIATTR_ANNOTATIONS
	.align		4
        /*0034*/ 	.byte	0x04, 0x55
        /*0036*/ 	.short	(.L_246 - .L_245)


	//   ....[0]....
.L_245:
        /* <DEDUP_REMOVED lines=52> */


	//----- nvinfo : EIATTR_MERCURY_ISA_VERSION
	.align		4
.L_246:
        /*0360*/ 	.byte	0x03, 0x5f
        /*0362*/ 	.short	0x0000


	//----- nvinfo : EIATTR_INT_WARP_WIDE_INSTR_OFFSETS
	.align		4
        /*0364*/ 	.byte	0x04, 0x31
        /*0366*/ 	.short	(.L_248 - .L_247)


	//   ....[0]....
.L_247:
        /*0368*/ 	.word	0x0000ee00


	//   ....[1]....
        /*036c*/ 	.word	0x0000ee80


	//----- nvinfo : EIATTR_COOP_GROUP_MASK_REGIDS
	.align		4
.L_248:
        /*0370*/ 	.byte	0x04, 0x29
        /*0372*/ 	.short	(.L_250 - .L_249)


	//   ....[0]....
.L_249:
        /*0374*/ 	.word	0xffffffff


	//   ....[1]....
        /*0378*/ 	.word	0xffffffff


	//   ....[2]....
        /*037c*/ 	.word	0xffffffff


	//   ....[3]....
        /*0380*/ 	.word	0xffffffff


	//   ....[4]....
        /*0384*/ 	.word	0xffffffff


	//   ....[5]....
        /*0388*/ 	.word	0xffffffff


	//   ....[6]....
        /*038c*/ 	.word	0xffffffff


	//   ....[7]....
        /*0390*/ 	.word	0xffffffff


	//   ....[8]....
        /*0394*/ 	.word	0xffffffff


	//   ....[9]....
        /*0398*/ 	.word	0xffffffff


	//   ....[10]....
        /*039c*/ 	.word	0xffffffff


	//   ....[11]....
        /*03a0*/ 	.word	0xffffffff


	//   ....[12]....
        /*03a4*/ 	.word	0xffffffff


	//   ....[13]....
        /*03a8*/ 	.word	0xffffffff


	//   ....[14]....
        /*03ac*/ 	.word	0xffffffff


	//   ....[15]....
        /*03b0*/ 	.word	0xffffffff


	//   ....[16]....
        /*03b4*/ 	.word	0xffffffff


	//   ....[17]....
        /*03b8*/ 	.word	0xffffffff


	//   ....[18]....
        /*03bc*/ 	.word	0xffffffff


	//   ....[19]....
        /*03c0*/ 	.word	0xffffffff


	//   ....[20]....
        /*03c4*/ 	.word	0xffffffff


	//   ....[21]....
        /*03c8*/ 	.word	0xffffffff


	//   ....[22]....
        /*03cc*/ 	.word	0xffffffff


	//   ....[23]....
        /*03d0*/ 	.word	0xffffffff


	//   ....[24]....
        /*03d4*/ 	.word	0xffffffff


	//   ....[25]....
        /*03d8*/ 	.word	0xffffffff


	//   ....[26]....
        /*03dc*/ 	.word	0xffffffff


	//   ....[27]....
        /*03e0*/ 	.word	0xffffffff


	//   ....[28]....
        /*03e4*/ 	.word	0xffffffff


	//   ....[29]....
        /*03e8*/ 	.word	0xffffffff


	//   ....[30]....
        /*03ec*/ 	.word	0xffffffff


	//   ....[31]....
        /*03f0*/ 	.word	0xffffffff


	//   ....[32]....
        /*03f4*/ 	.word	0xffffffff


	//   ....[33]....
        /*03f8*/ 	.word	0xffffffff


	//   ....[34]....
        /*03fc*/ 	.word	0xffffffff


	//   ....[35]....
        /*0400*/ 	.word	0xffffffff


	//   ....[36]....
        /*0404*/ 	.word	0xffffffff


	//   ....[37]....
        /*0408*/ 	.word	0xffffffff


	//   ....[38]....
        /*040c*/ 	.word	0xffffffff


	//   ....[39]....
        /*0410*/ 	.word	0xffffffff


	//   ....[40]....
        /*0414*/ 	.word	0xffffffff


	//   ....[41]....
        /*0418*/ 	.word	0xffffffff


	//   ....[42]....
        /*041c*/ 	.word	0xffffffff


	//   ....[43]....
        /*0420*/ 	.word	0xffffffff


	//   ....[44]....
        /*0424*/ 	.word	0xffffffff


	//   ....[45]....
        /*0428*/ 	.word	0xffffffff


	//   ....[46]....
        /*042c*/ 	.word	0xffffffff


	//   ....[47]....
        /*0430*/ 	.word	0xffffffff


	//   ....[48]....
        /*0434*/ 	.word	0xffffffff


	//   ....[49]....
        /*0438*/ 	.word	0xffffffff


	//   ....[50]....
        /*043c*/ 	.word	0xffffffff


	//   ....[51]....
        /*0440*/ 	.word	0xffffffff


	//   ....[52]....
        /*0444*/ 	.word	0xffffffff


	//   ....[53]....
        /*0448*/ 	.word	0xffffffff


	//   ....[54]....
        /*044c*/ 	.word	0xffffffff


	//   ....[55]....
        /*0450*/ 	.word	0xffffffff


	//   ....[56]....
        /*0454*/ 	.word	0xffffffff


	//   ....[57]....
        /*0458*/ 	.word	0xffffffff


	//   ....[58]....
        /*045c*/ 	.word	0xffffffff


	//   ....[59]....
        /*0460*/ 	.word	0xffffffff


	//   ....[60]....
        /*0464*/ 	.word	0xffffffff


	//   ....[61]....
        /*0468*/ 	.word	0xffffffff


	//   ....[62]....
        /*046c*/ 	.word	0xffffffff


	//   ....[63]....
        /*0470*/ 	.word	0xffffffff


	//----- nvinfo : EIATTR_COOP_GROUP_INSTR_OFFSETS
	.align		4
.L_250:
        /*0474*/ 	.byte	0x04, 0x28
        /*0476*/ 	.short	(.L_252 - .L_251)


	//   ....[0]....
.L_251:
        /*0478*/ 	.word	0x00000050


	//   ....[1]....
        /*047c*/ 	.word	0x00001640


	//   ....[2]....
        /*0480*/ 	.word	0x00001660


	//   ....[3]....
        /*0484*/ 	.word	0x00001680


	//   ....[4]....
        /*0488*/ 	.word	0x000016a0


	//   ....[5]....
        /*048c*/ 	.word	0x000016c0


	//   ....[6]....
        /*0490*/ 	.word	0x000016e0


	//   ....[7]....
        /*0494*/ 	.word	0x00001720


	//   ....[8]....
        /*0498*/ 	.word	0x00001780


	//   ....[9]....
        /*049c*/ 	.word	0x000035f0


	//   ....[10]....
        /*04a0*/ 	.word	0x00003600


	//   ....[11]....
        /*04a4*/ 	.word	0x00004220


	//   ....[12]....
        /*04a8*/ 	.word	0x000042b0


	//   ....[13]....
        /*04ac*/ 	.word	0x000042d0


	//   ....[14]....
        /*04b0*/ 	.word	0x000042f0


	//   ....[15]....
        /*04b4*/ 	.word	0x000065f0


	//   ....[16]....
        /*04b8*/ 	.word	0x000071a0


	//   ....[17]....
        /*04bc*/ 	.word	0x00008170


	//   ....[18]....
        /*04c0*/ 	.word	0x00008380


	//   ....[19]....
        /*04c4*/ 	.word	0x000083d0


	//   ....[20]....
        /*04c8*/ 	.word	0x00008470


	//   ....[21]....
        /*04cc*/ 	.word	0x0000c350


	//   ....[22]....
        /*04d0*/ 	.word	0x0000c3c0


	//   ....[23]....
        /*04d4*/ 	.word	0x0000c3f0


	//   ....[24]....
        /*04d8*/ 	.word	0x0000c480


	//   ....[25]....
        /*04dc*/ 	.word	0x0000e7b0


	//   ....[26]....
        /*04e0*/ 	.word	0x0000e800


	//   ....[27]....
        /*04e4*/ 	.word	0x0000e820


	//   ....[28]....
        /*04e8*/ 	.word	0x0000e840


	//   ....[29]....
        /*04ec*/ 	.word	0x0000f460


	//   ....[30]....
        /*04f0*/ 	.word	0x0000f7e0


	//   ....[31]....
        /*04f4*/ 	.word	0x0000f810


	//   ....[32]....
        /*04f8*/ 	.word	0x0000f830


	//   ....[33]....
        /*04fc*/ 	.word	0x0000f850


	//   ....[34]....
        /*0500*/ 	.word	0x0000fa60


	//   ....[35]....
        /*0504*/ 	.word	0x0000fa70


	//   ....[36]....
        /*0508*/ 	.word	0x0000fb50


	//   ....[37]....
        /*050c*/ 	.word	0x0000fb80


	//   ....[38]....
        /*0510*/ 	.word	0x0000fc40


	//   ....[39]....
        /*0514*/ 	.word	0x0000fc70


	//   ....[40]....
        /*0518*/ 	.word	0x0000fd30


	//   ....[41]....
        /*051c*/ 	.word	0x0000fd50


	//   ....[42]....
        /*0520*/ 	.word	0x000102c0


	//   ....[43]....
        /*0524*/ 	.word	0x000102e0


	//   ....[44]....
        /*0528*/ 	.word	0x00010410


	//   ....[45]....
        /*052c*/ 	.word	0x00010420


	//   ....[46]....
        /*0530*/ 	.word	0x00010540


	//   ....[47]....
        /*0534*/ 	.word	0x00010560


	//   ....[48]....
        /*0538*/ 	.word	0x00010680


	//   ....[49]....
        /*053c*/ 	.word	0x00010690


	//   ....[50]....
        /*0540*/ 	.word	0x00010820


	//   ....[51]....
        /*0544*/ 	.word	0x00010900


	//   ....[52]....
        /*0548*/ 	.word	0x00010960


	//   ....[53]....
        /*054c*/ 	.word	0x000109b0


	//   ....[54]....
        /*0550*/ 	.word	0x00010a00


	//   ....[55]....
        /*0554*/ 	.word	0x00010a70


	//   ....[56]....
        /*0558*/ 	.word	0x00010ae0


	//   ....[57]....
        /*055c*/ 	.word	0x00010b40


	//   ....[58]....
        /*0560*/ 	.word	0x00010ba0


	//   ....[59]....
        /*0564*/ 	.word	0x00010c00


	//   ....[60]....
        /*0568*/ 	.word	0x00010c70


	//   ....[61]....
        /*056c*/ 	.word	0x00010cd0


	//   ....[62]....
        /*0570*/ 	.word	0x00010d30


	//   ....[63]....
        /*0574*/ 	.word	0x00010da0


	//----- nvinfo : EIATTR_EXIT_INSTR_OFFSETS
	.align		4
.L_252:
        /*0578*/ 	.byte	0x04, 0x1c
        /*057a*/ 	.short	(.L_254 - .L_253)


	//   ....[0]....
.L_253:
        /*057c*/ 	.word	0x000000a0


	//   ....[1]....
        /*0580*/ 	.word	0x000108c0


	//----- nvinfo : EIATTR_MAX_THREADS
	.align		4
.L_254:
        /*0584*/ 	.byte	0x04, 0x05
        /*0586*/ 	.short	(.L_256 - .L_255)
.L_255:
        /*0588*/ 	.word	0x00000100
        /*058c*/ 	.word	0x00000001
        /*0590*/ 	.word	0x00000001


	//----- nvinfo : EIATTR_CRS_STACK_SIZE
	.align		4
.L_256:
        /*0594*/ 	.byte	0x04, 0x1e
        /*0596*/ 	.short	(.L_258 - .L_257)
.L_257:
        /*0598*/ 	.word	0x00000000
.L_258:


//--------------------- .nv.info._ZN7cutlass13device_kernelIN5flash19enable_sm80_to_sm89INS1_16FlashAttnFwdSm80INS1_25CollectiveMainloopFwdSm80ILi8ELi1ELb1EN4cute5tupleIJNS5_1CILi128EEES8_S8_EEELi128ENS_10bfloat16_tEfNS_4arch4Sm80ELb1ELb0ELb1ELb1ELb0ELb0ELb1ELb0EEENS1_21CollectiveEpilogueFwdIS9_NS6_IJNS7_ILi1EEESF_SF_EEESA_SC_Li256ELb1ELb1ELb0ELb0EEENS1_19SingleTileSchedulerILb1ELb0ELb1ELi128EEEEEEEEEvNT_6ParamsE --------------------------
	.section	.nv.info._ZN7cutlass13device_kernelIN5flash19enable_sm80_to_sm89INS1_16FlashAttnFwdSm80INS1_25CollectiveMainloopFwdSm80ILi8ELi1ELb1EN4cute5tupleIJNS5_1CILi128EEES8_S8_EEELi128ENS_10bfloat16_tEfNS_4arch4Sm80ELb1ELb0ELb1ELb1ELb0ELb0ELb1ELb0EEENS1_21CollectiveEpilogueFwdIS9_NS6_IJNS7_ILi1EEESF_SF_EEESA_SC_Li256ELb1ELb1ELb0ELb0EEENS1_19SingleTileSchedulerILb1ELb0ELb1ELi128EEEEEEEEEvNT_6ParamsE,"",@"SHT_CUDA_INFO"
	.sectionflags	@""
	.align	4


	//----- nvinfo : EIATTR_CUDA_API_VERSION
	.align		4
        /*0000*/ 	.byte	0x04, 0x37
        /*0002*/ 	.short	(.L_260 - .L_259)
.L_259:
        /*0004*/ 	.word	0x00000082


	//----- nvinfo : EIATTR_SW2861232_WAR
	.align		4
.L_260:
        /*0008*/ 	.byte	0x01, 0x35
	.zero		2


	//----- nvinfo : EIATTR_PARAM_CBANK
	.align		4
        /*000c*/ 	.byte	0x04, 0x0a
        /*000e*/ 	.short	(.L_262 - .L_261)
	.align		4
.L_261:
        /*0010*/ 	.word	index@(.nv.constant0._ZN7cutlass13device_kernelIN5flash19enable_sm80_to_sm89INS1_16FlashAttnFwdSm80INS1_25CollectiveMainloopFwdSm80ILi8ELi1ELb1EN4cute5tupleIJNS5_1CILi128EEES8_S8_EEELi128ENS_10bfloat16_tEfNS_4arch4Sm80ELb1ELb0ELb1ELb1ELb0ELb0ELb1ELb0EEENS1_21CollectiveEpilogueFwdIS9_NS6_IJNS7_ILi1EEESF_SF_EEESA_SC_Li256ELb1ELb1ELb0ELb0EEENS1_19SingleTileSchedulerILb1ELb0ELb1ELi128EEEEEEEEEvNT_6ParamsE)
        /*0014*/ 	.short	0x0160
        /*0016*/ 	.short	0x0418


	//----- nvinfo : EIATTR_CBANK_PARAM_SIZE
	.align		4
.L_262:
        /*0018*/ 	.byte	0x03, 0x19
        /*001a*/ 	.short	0x0418


	//----- nvinfo : EIATTR_KPARAM_INFO
	.align		4
        /*001c*/ 	.byte	0x04, 0x17
        /*001e*/ 	.short	(.L_264 - .L_263)
.L_263:
        /*0020*/ 	.word	0x00000000
        /*0024*/ 	.short	0x0000
        /*0026*/ 	.short	0x0000
        /*0028*/ 	.byte	0x00, 0xf0, 0x61, 0x10


	//----- nvinfo : EIATTR_MAXREG_COUNT
	.align		4
.L_264:
        /*002c*/ 	.byte	0x03, 0x1b
        /*002e*/ 	.short	0x00ff


	//----- nvinfo : EIATTR_NUM_BARRIERS
	.align		4
        /*0030*/ 	.byte	0x02, 0x4c
        /*0032*/ 	.byte	0x02
	.zero		1


	//----- nvinfo : EIATTR_ANNOTATIONS
	.align		4
        /*0034*/ 	.byte	0x04, 0x55
        /*0036*/ 	.short	(.L_266 - .L_265)


	//   ....[0]....
.L_265:
        /* <DEDUP_REMOVED lines=32> */


	//----- nvinfo : EIATTR_MERCURY_ISA_VERSION
	.align		4
.L_266:
        /*0220*/ 	.byte	0x03, 0x5f
        /*0222*/ 	.short	0x0000


	//----- nvinfo : EIATTR_INT_WARP_WIDE_INSTR_OFFSETS
	.align		4
        /*0224*/ 	.byte	0x04, 0x31
        /*0226*/ 	.short	(.L_268 - .L_267)


	//   ....[0]....
.L_267:
        /*0228*/ 	.word	0x00001600


	//----- nvinfo : EIATTR_COOP_GROUP_MASK_REGIDS
	.align		4
.L_268:
        /*022c*/ 	.byte	0x04, 0x29
        /*022e*/ 	.short	(.L_270 - .L_269)


	//   ....[0]....
.L_269:
        /*0230*/ 	.word	0xffffffff


	//   ....[1]....
        /*0234*/ 	.word	0xffffffff


	//   ....[2]....
        /*0238*/ 	.word	0xffffffff


	//   ....[3]....
        /*023c*/ 	.word	0xffffffff


	//   ....[4]....
        /*0240*/ 	.word	0xffffffff


	//   ....[5]....
        /*0244*/ 	.word	0xffffffff


	//   ....[6]....
        /*0248*/ 	.word	0xffffffff


	//   ....[7]....
        /*024c*/ 	.word	0xffffffff


	//   ....[8]....
        /*0250*/ 	.word	0xffffffff


	//   ....[9]....
        /*0254*/ 	.word	0xffffffff


	//   ....[10]....
        /*0258*/ 	.word	0xffffffff


	//   ....[11]....
        /*025c*/ 	.word	0xffffffff


	//   ....[12]....
        /*0260*/ 	.word	0xffffffff


	//   ....[13]....
        /*0264*/ 	.word	0xffffffff


	//   ....[14]....
        /*0268*/ 	.word	0xffffffff


	//   ....[15]....
        /*026c*/ 	.word	0xffffffff


	//   ....[16]....
        /*0270*/ 	.word	0xffffffff


	//   ....[17]....
        /*0274*/ 	.word	0xffffffff


	//   ....[18]....
        /*0278*/ 	.word	0xffffffff


	//   ....[19]....
        /*027c*/ 	.word	0xffffffff


	//   ....[20]....
        /*0280*/ 	.word	0xffffffff


	//   ....[21]....
        /*0284*/ 	.word	0xffffffff


	//   ....[22]....
        /*0288*/ 	.word	0xffffffff


	//   ....[23]....
        /*028c*/ 	.word	0xffffffff


	//   ....[24]....
        /*0290*/ 	.word	0xffffffff


	//   ....[25]....
        /*0294*/ 	.word	0xffffffff


	//   ....[26]....
        /*0298*/ 	.word	0xffffffff


	//   ....[27]....
        /*029c*/ 	.word	0xffffffff


	//   ....[28]....
        /*02a0*/ 	.word	0xffffffff


	//   ....[29]....
        /*02a4*/ 	.word	0xffffffff


	//   ....[30]....
        /*02a8*/ 	.word	0xffffffff


	//   ....[31]....
        /*02ac*/ 	.word	0xffffffff


	//   ....[32]....
        /*02b0*/ 	.word	0xffffffff


	//   ....[33]....
        /*02b4*/ 	.word	0xffffffff


	//   ....[34]....
        /*02b8*/ 	.word	0xffffffff


	//   ....[35]....
        /*02bc*/ 	.word	0xffffffff


	//   ....[36]....
        /*02c0*/ 	.word	0xffffffff


	//   ....[37]....
        /*02c4*/ 	.word	0xffffffff


	//   ....[38]....
        /*02c8*/ 	.word	0xffffffff


	//   ....[39]....
        /*02cc*/ 	.word	0xffffffff


	//   ....[40]....
        /*02d0*/ 	.word	0xffffffff


	//   ....[41]....
        /*02d4*/ 	.word	0xffffffff


	//   ....[42]....
        /*02d8*/ 	.word	0xffffffff


	//   ....[43]....
        /*02dc*/ 	.word	0xffffffff


	//   ....[44]....
        /*02e0*/ 	.word	0xffffffff


	//   ....[45]....
        /*02e4*/ 	.word	0xffffffff


	//   ....[46]....
        /*02e8*/ 	.word	0xffffffff


	//   ....[47]....
        /*02ec*/ 	.word	0xffffffff


	//   ....[48]....
        /*02f0*/ 	.word	0xffffffff


	//----- nvinfo : EIATTR_COOP_GROUP_INSTR_OFFSETS
	.align		4
.L_270:
        /*02f4*/ 	.byte	0x04, 0x28
        /*02f6*/ 	.short	(.L_272 - .L_271)


	//   ....[0]....
.L_271:
        /*02f8*/ 	.word	0x00000090


	//   ....[1]....
        /*02fc*/ 	.word	0x00000fc0


	//   ....[2]....
        /*0300*/ 	.word	0x00001070


	//   ....[3]....
        /*0304*/ 	.word	0x00001120


	//   ....[4]....
        /*0308*/ 	.word	0x00001140


	//   ....[5]....
        /*030c*/ 	.word	0x00001200


	//   ....[6]....
        /*0310*/ 	.word	0x00001240


	//   ....[7]....
        /*0314*/ 	.word	0x000013d0


	//   ....[8]....
        /*0318*/ 	.word	0x000013e0


	//   ....[9]....
        /*031c*/ 	.word	0x00003760


	//   ....[10]....
        /*0320*/ 	.word	0x00003780


	//   ....[11]....
        /*0324*/ 	.word	0x000044d0


	//   ....[12]....
        /*0328*/ 	.word	0x00004560


	//   ....[13]....
        /*032c*/ 	.word	0x00004580


	//   ....[14]....
        /*0330*/ 	.word	0x000045a0


	//   ....[15]....
        /*0334*/ 	.word	0x00006d70


	//   ....[16]....
        /*0338*/ 	.word	0x00007710


	//   ....[17]....
        /*033c*/ 	.word	0x00008780


	//   ....[18]....
        /*0340*/ 	.word	0x000088f0


	//   ....[19]....
        /*0344*/ 	.word	0x00008940


	//   ....[20]....
        /*0348*/ 	.word	0x000089d0


	//   ....[21]....
        /*034c*/ 	.word	0x0000c9e0


	//   ....[22]....
        /*0350*/ 	.word	0x0000ca00


	//   ....[23]....
        /*0354*/ 	.word	0x0000ca30


	//   ....[24]....
        /*0358*/ 	.word	0x0000ca40


	//   ....[25]....
        /*035c*/ 	.word	0x0000ed40


	//   ....[26]....
        /*0360*/ 	.word	0x0000ed50


	//   ....[27]....
        /*0364*/ 	.word	0x0000ed80


	//   ....[28]....
        /*0368*/ 	.word	0x0000eda0


	//   ....[29]....
        /*036c*/ 	.word	0x0000ff40


	//   ....[30]....
        /*0370*/ 	.word	0x0000ff80


	//   ....[31]....
        /*0374*/ 	.word	0x0000ffb0


	//   ....[32]....
        /*0378*/ 	.word	0x0000ffd0


	//   ....[33]....
        /*037c*/ 	.word	0x00010190


	//   ....[34]....
        /*0380*/ 	.word	0x000101a0


	//   ....[35]....
        /*0384*/ 	.word	0x00010290


	//   ....[36]....
        /*0388*/ 	.word	0x000102c0


	//   ....[37]....
        /*038c*/ 	.word	0x00010390


	//   ....[38]....
        /*0390*/ 	.word	0x000103c0


	//   ....[39]....
        /*0394*/ 	.word	0x00010490


	//   ....[40]....
        /*0398*/ 	.word	0x000104b0


	//   ....[41]....
        /*039c*/ 	.word	0x00010c30


	//   ....[42]....
        /*03a0*/ 	.word	0x00010c50


	//   ....[43]....
        /*03a4*/ 	.word	0x00010d30


	//   ....[44]....
        /*03a8*/ 	.word	0x00010d60


	//   ....[45]....
        /*03ac*/ 	.word	0x00010e30


	//   ....[46]....
        /*03b0*/ 	.word	0x00010e60


	//   ....[47]....
        /*03b4*/ 	.word	0x00010f30


	//   ....[48]....
        /*03b8*/ 	.word	0x00010f50


	//----- nvinfo : EIATTR_EXIT_INSTR_OFFSETS
	.align		4
.L_272:
        /*03bc*/ 	.byte	0x04, 0x1c
        /*03be*/ 	.short	(.L_274 - .L_273)


	//   ....[0]....
.L_273:
        /*03c0*/ 	.word	0x00000390


	//   ....[1]....
        /*03c4*/ 	.word	0x000104c0


	//   ....[2]....
        /*03c8*/ 	.word	0x00010510


	//   ....[3]....
        /*03cc*/ 	.word	0x00010570


	//   ....[4]....
        /*03d0*/ 	.word	0x00010f60


	//   ....[5]....
        /*03d4*/ 	.word	0x00010fb0


	//   ....[6]....
        /*03d8*/ 	.word	0x00011010


	//----- nvinfo : EIATTR_CTAIDZ_USED
	.align		4
.L_274:
        /*03dc*/ 	.byte	0x01, 0x04
	.zero		2


	//----- nvinfo : EIATTR_MAX_THREADS
	.align		4
        /*03e0*/ 	.byte	0x04, 0x05
        /*03e2*/ 	.short	(.L_276 - .L_275)
.L_275:
        /*03e4*/ 	.word	0x00000100
        /*03e8*/ 	.word	0x00000001
        /*03ec*/ 	.word	0x00000001


	//----- nvinfo : EIATTR_CRS_STACK_SIZE
	.align		4
.L_276:
        /*03f0*/ 	.byte	0x04, 0x1e
        /*03f2*/ 	.short	(.L_278 - .L_277)
.L_277:
        /*03f4*/ 	.word	0x00000000
.L_278:


//--------------------- .nv.info._ZN7cutlass13device_kernelIN5flash19enable_sm80_to_sm89INS1_16FlashAttnFwdSm80INS1_25CollectiveMainloopFwdSm80ILi8ELi1ELb1EN4cute5tupleIJNS5_1CILi128EEES8_S8_EEELi128ENS_10bfloat16_tEfNS_4arch4Sm80ELb1ELb0ELb1ELb1ELb0ELb1ELb1ELb0EEENS1_21CollectiveEpilogueFwdIS9_NS6_IJNS7_ILi1EEESF_SF_EEESA_SC_Li256ELb1ELb1ELb0ELb0EEENS1_19SingleTileSchedulerILb1ELb0ELb1ELi128EEEEEEEEEvNT_6ParamsE --------------------------
	.section	.nv.info._ZN7cutlass13device_kernelIN5flash19enable_sm80_to_sm89INS1_16FlashAttnFwdSm80INS1_25CollectiveMainloopFwdSm80ILi8ELi1ELb1EN4cute5tupleIJNS5_1CILi128EEES8_S8_EEELi128ENS_10bfloat16_tEfNS_4arch4Sm80ELb1ELb0ELb1ELb1ELb0ELb1ELb1ELb0EEENS1_21CollectiveEpilogueFwdIS9_NS6_IJNS7_ILi1EEESF_SF_EEESA_SC_Li256ELb1ELb1ELb0ELb0EEENS1_19SingleTileSchedulerILb1ELb0ELb1ELi128EEEEEEEEEvNT_6ParamsE,"",@"SHT_CUDA_INFO"
	.sectionflags	@""
	.align	4


	//----- nvinfo : EIATTR_CUDA_API_VERSION
	.align		4
        /*0000*/ 	.byte	0x04, 0x37
        /*0002*/ 	.short	(.L_280 - .L_279)
.L_279:
        /*0004*/ 	.word	0x00000082


	//----- nvinfo : EIATTR_SW2861232_WAR
	.align		4
.L_280:
        /*0008*/ 	.byte	0x01, 0x35
	.zero		2


	//----- nvinfo : EIATTR_PARAM_CBANK
	.align		4
        /*000c*/ 	.byte	0x04, 0x0a
        /*000e*/ 	.short	(.L_282 - .L_281)
	.align		4
.L_281:
        /*0010*/ 	.word	index@(.nv.constant0._ZN7cutlass13device_kernelIN5flash19enable_sm80_to_sm89INS1_16FlashAttnFwdSm80INS1_25CollectiveMainloopFwdSm80ILi8ELi1ELb1EN4cute5tupleIJNS5_1CILi128EEES8_S8_EEELi128ENS_10bfloat16_tEfNS_4arch4Sm80ELb1ELb0ELb1ELb1ELb0ELb1ELb1ELb0EEENS1_21CollectiveEpilogueFwdIS9_NS6_IJNS7_ILi1EEESF_SF_EEESA_SC_Li256ELb1ELb1ELb0ELb0EEENS1_19SingleTileSchedulerILb1ELb0ELb1ELi128EEEEEEEEEvNT_6ParamsE)
        /*0014*/ 	.short	0x0160
        /*0016*/ 	.short	0x0418


	//----- nvinfo : EIATTR_CBANK_PARAM_SIZE
	.align		4
.L_282:
        /*0018*/ 	.byte	0x03, 0x19
        /*001a*/ 	.short	0x0418


	//----- nvinfo : EIATTR_KPARAM_INFO
	.align		4
        /*001c*/ 	.byte	0x04, 0x17
        /*001e*/ 	.short	(.L_284 - .L_283)
.L_283:
        /*0020*/ 	.word	0x00000000
        /*0024*/ 	.short	0x0000
        /*0026*/ 	.short	0x0000
        /*0028*/ 	.byte	0x00, 0xf0, 0x61, 0x10


	//----- nvinfo : EIATTR_MAXREG_COUNT
	.align		4
.L_284:
        /*002c*/ 	.byte	0x03, 0x1b
        /*002e*/ 	.short	0x00ff


	//----- nvinfo : EIATTR_NUM_BARRIERS
	.align		4
        /*0030*/ 	.byte	0x02, 0x4c
        /*0032*/ 	.byte	0x02
	.zero		1


	//----- nvinfo : EIATTR_ANNOTATIONS
	.align		4
        /*0034*/ 	.byte	0x04, 0x55
        /*0036*/ 	.short	(.L_286 - .L_285)


	//   ....[0]....
.L_285:
        /* <DEDUP_REMOVED lines=44> */


	//----- nvinfo : EIATTR_MERCURY_ISA_VERSION
	.align		4
.L_286:
        /*02e0*/ 	.byte	0x03, 0x5f
        /*02e2*/ 	.short	0x0000


	//----- nvinfo : EIATTR_COOP_GROUP_MASK_REGIDS
	.align		4
        /*02e4*/ 	.byte	0x04, 0x29
        /*02e6*/ 	.short	(.L_288 - .L_287)


	//   ....[0]....
.L_287:
        /*02e8*/ 	.word	0xffffffff


	//   ....[1]....
        /*02ec*/ 	.word	0xffffffff


	//   ....[2]....
        /*02f0*/ 	.word	0xffffffff


	//   ....[3]....
        /*02f4*/ 	.word	0xffffffff


	//   ....[4]....
        /*02f8*/ 	.word	0xffffffff


	//   ....[5]....
        /*02fc*/ 	.word	0xffffffff


	//   ....[6]....
        /*0300*/ 	.word	0xffffffff


	//   ....[7]....
        /*0304*/ 	.word	0xffffffff


	//   ....[8]....
        /*0308*/ 	.word	0xffffffff


	//   ....[9]....
        /*030c*/ 	.word	0xffffffff


	//   ....[10]....
        /*0310*/ 	.word	0xffffffff


	//   ....[11]....
        /*0314*/ 	.word	0xffffffff


	//   ....[12]....
        /*0318*/ 	.word	0xffffffff


	//   ....[13]....
        /*031c*/ 	.word	0xffffffff


	//   ....[14]....
        /*0320*/ 	.word	0xffffffff


	//   ....[15]....
        /*0324*/ 	.word	0xffffffff


	//   ....[16]....
        /*0328*/ 	.word	0xffffffff


	//   ....[17]....
        /*032c*/ 	.word	0xffffffff


	//   ....[18]....
        /*0330*/ 	.word	0xffffffff


	//   ....[19]....
        /*0334*/ 	.word	0xffffffff


	//   ....[20]....
        /*0338*/ 	.word	0xffffffff


	//   ....[21]....
        /*033c*/ 	.word	0xffffffff


	//   ....[22]....
        /*0340*/ 	.word	0xffffffff


	//   ....[23]....
        /*0344*/ 	.word	0xffffffff


	//   ....[24]....
        /*0348*/ 	.word	0xffffffff


	//   ....[25]....
        /*034c*/ 	.word	0xffffffff


	//   ....[26]....
        /*0350*/ 	.word	0xffffffff


	//   ....[27]....
        /*0354*/ 	.word	0xffffffff


	//   ....[28]....
        /*0358*/ 	.word	0xffffffff


	//   ....[29]....
        /*035c*/ 	.word	0xffffffff


	//   ....[30]....
        /*0360*/ 	.word	0xffffffff


	//   ....[31]....
        /*0364*/ 	.word	0xffffffff


	//   ....[32]....
        /*0368*/ 	.word	0xffffffff


	//   ....[33]....
        /*036c*/ 	.word	0xffffffff


	//   ....[34]....
        /*0370*/ 	.word	0xffffffff


	//   ....[35]....
        /*0374*/ 	.word	0xffffffff


	//   ....[36]....
        /*0378*/ 	.word	0xffffffff


	//   ....[37]....
        /*037c*/ 	.word	0xffffffff


	//   ....[38]....
        /*0380*/ 	.word	0xffffffff


	//   ....[39]....
        /*0384*/ 	.word	0xffffffff


	//   ....[40]....
        /*0388*/ 	.word	0xffffffff


	//   ....[41]....
        /*038c*/ 	.word	0xffffffff


	//   ....[42]....
        /*0390*/ 	.word	0xffffffff


	//   ....[43]....
        /*0394*/ 	.word	0xffffffff


	//   ....[44]....
        /*0398*/ 	.word	0xffffffff


	//   ....[45]....
        /*039c*/ 	.word	0xffffffff


	//   ....[46]....
        /*03a0*/ 	.word	0xffffffff


	//   ....[47]....
        /*03a4*/ 	.word	0xffffffff


	//   ....[48]....
        /*03a8*/ 	.word	0xffffffff


	//   ....[49]....
        /*03ac*/ 	.word	0xffffffff


	//   ....[50]....
        /*03b0*/ 	.word	0xffffffff


	//   ....[51]....
        /*03b4*/ 	.word	0xffffffff


	//   ....[52]....
        /*03b8*/ 	.word	0xffffffff


	//   ....[53]....
        /*03bc*/ 	.word	0xffffffff


	//   ....[54]....
        /*03c0*/ 	.word	0xffffffff


	//   ....[55]....
        /*03c4*/ 	.word	0xffffffff


	//   ....[56]....
        /*03c8*/ 	.word	0xffffffff


	//   ....[57]....
        /*03cc*/ 	.word	0xffffffff


	//   ....[58]....
        /*03d0*/ 	.word	0xffffffff


	//   ....[59]....
        /*03d4*/ 	.word	0xffffffff


	//   ....[60]....
        /*03d8*/ 	.word	0xffffffff


	//   ....[61]....
        /*03dc*/ 	.word	0xffffffff


	//   ....[62]....
        /*03e0*/ 	.word	0xffffffff


	//   ....[63]....
        /*03e4*/ 	.word	0xffffffff


	//   ....[64]....
        /*03e8*/ 	.word	0xffffffff


	//   ....[65]....
        /*03ec*/ 	.word	0xffffffff


	//   ....[66]....
        /*03f0*/ 	.word	0xffffffff


	//   ....[67]....
        /*03f4*/ 	.word	0xffffffff


	//   ....[68]....
        /*03f8*/ 	.word	0xffffffff


	//   ....[69]....
        /*03fc*/ 	.word	0xffffffff


	//   ....[70]....
        /*0400*/ 	.word	0xffffffff


	//   ....[71]....
        /*0404*/ 	.word	0xffffffff


	//   ....[72]....
        /*0408*/ 	.word	0xffffffff


	//   ....[73]....
        /*040c*/ 	.word	0xffffffff


	//   ....[74]....
        /*0410*/ 	.word	0xffffffff


	//   ....[75]....
        /*0414*/ 	.word	0xffffffff


	//   ....[76]....
        /*0418*/ 	.word	0xffffffff


	//   ....[77]....
        /*041c*/ 	.word	0xffffffff


	//   ....[78]....
        /*0420*/ 	.word	0xffffffff


	//   ....[79]....
        /*0424*/ 	.word	0xffffffff


	//   ....[80]....
        /*0428*/ 	.word	0xffffffff


	//----- nvinfo : EIATTR_COOP_GROUP_INSTR_OFFSETS
	.align		4
.L_288:
        /*042c*/ 	.byte	0x04, 0x28
        /*042e*/ 	.short	(.L_290 - .L_289)


	//   ....[0]....
.L_289:
        /*0430*/ 	.word	0x00000090


	//   ....[1]....
        /*0434*/ 	.word	0x00008440


	//   ....[2]....
        /*0438*/ 	.word	0x00008480


	//   ....[3]....
        /*043c*/ 	.word	0x00008490


	//   ....[4]....
        /*0440*/ 	.word	0x000084c0


	//   ....[5]....
        /*0444*/ 	.word	0x00008770


	//   ....[6]....
        /*0448*/ 	.word	0x000087a0


	//   ....[7]....
        /*044c*/ 	.word	0x000087d0


	//   ....[8]....
        /*0450*/ 	.word	0x00008800


	//   ....[9]....
        /*0454*/ 	.word	0x00009150


	//   ....[10]....
        /*0458*/ 	.word	0x00009170


	//   ....[11]....
        /*045c*/ 	.word	0x000091c0


	//   ....[12]....
        /*0460*/ 	.word	0x000091d0


	//   ....[13]....
        /*0464*/ 	.word	0x00009350


	//   ....[14]....
        /*0468*/ 	.word	0x000093e0


	//   ....[15]....
        /*046c*/ 	.word	0x00009420


	//   ....[16]....
        /*0470*/ 	.word	0x00009450


	//   ....[17]....
        /*0474*/ 	.word	0x000095d0


	//   ....[18]....
        /*0478*/ 	.word	0x00009660


	//   ....[19]....
        /*047c*/ 	.word	0x000096a0


	//   ....[20]....
        /*0480*/ 	.word	0x000096e0


	//   ....[21]....
        /*0484*/ 	.word	0x00009880


	//   ....[22]....
        /*0488*/ 	.word	0x00009910


	//   ....[23]....
        /*048c*/ 	.word	0x00009950


	//   ....[24]....
        /*0490*/ 	.word	0x00009980


	//   ....[25]....
        /*0494*/ 	.word	0x0000b690


	//   ....[26]....
        /*0498*/ 	.word	0x0000b6e0


	//   ....[27]....
        /*049c*/ 	.word	0x0000b700


	//   ....[28]....
        /*04a0*/ 	.word	0x0000b780


	//   ....[29]....
        /*04a4*/ 	.word	0x0000b7f0


	//   ....[30]....
        /*04a8*/ 	.word	0x0000b810


	//   ....[31]....
        /*04ac*/ 	.word	0x0000b830


	//   ....[32]....
        /*04b0*/ 	.word	0x0000b870


	//   ....[33]....
        /*04b4*/ 	.word	0x0000ba30


	//   ....[34]....
        /*04b8*/ 	.word	0x0000ba70


	//   ....[35]....
        /*04bc*/ 	.word	0x0000ba90


	//   ....[36]....
        /*04c0*/ 	.word	0x0000baa0


	//   ....[37]....
        /*04c4*/ 	.word	0x0000bb80


	//   ....[38]....
        /*04c8*/ 	.word	0x0000bbe0


	//   ....[39]....
        /*04cc*/ 	.word	0x0000bc20


	//   ....[40]....
        /*04d0*/ 	.word	0x0000bc30


	//   ....[41]....
        /*04d4*/ 	.word	0x0000fa80


	//   ....[42]....
        /*04d8*/ 	.word	0x0000fab0


	//   ....[43]....
        /*04dc*/ 	.word	0x000107c0


	//   ....[44]....
        /*04e0*/ 	.word	0x000107e0


	//   ....[45]....
        /*04e4*/ 	.word	0x00010800


	//   ....[46]....
        /*04e8*/ 	.word	0x00010820


	//   ....[47]....
        /*04ec*/ 	.word	0x000133c0


	//   ....[48]....
        /*04f0*/ 	.word	0x00013c60


	//   ....[49]....
        /*04f4*/ 	.word	0x00014c60


	//   ....[50]....
        /*04f8*/ 	.word	0x00014dd0


	//   ....[51]....
        /*04fc*/ 	.word	0x00014e70


	//   ....[52]....
        /*0500*/ 	.word	0x00014f50


	//   ....[53]....
        /*0504*/ 	.word	0x00019000


	//   ....[54]....
        /*0508*/ 	.word	0x00019020


	//   ....[55]....
        /*050c*/ 	.word	0x00019050


	//   ....[56]....
        /*0510*/ 	.word	0x00019060


	//   ....[57]....
        /*0514*/ 	.word	0x0001b370


	//   ....[58]....
        /*0518*/ 	.word	0x0001b380


	//   ....[59]....
        /*051c*/ 	.word	0x0001b3b0


	//   ....[60]....
        /*0520*/ 	.word	0x0001b3d0


	//   ....[61]....
        /*0524*/ 	.word	0x0001c570


	//   ....[62]....
        /*0528*/ 	.word	0x0001c5a0


	//   ....[63]....
        /*052c*/ 	.word	0x0001c5d0


	//   ....[64]....
        /*0530*/ 	.word	0x0001c600


	//   ....[65]....
        /*0534*/ 	.word	0x0001c7c0


	//   ....[66]....
        /*0538*/ 	.word	0x0001c7d0


	//   ....[67]....
        /*053c*/ 	.word	0x0001c8c0


	//   ....[68]....
        /*0540*/ 	.word	0x0001c8f0


	//   ....[69]....
        /*0544*/ 	.word	0x0001c9c0


	//   ....[70]....
        /*0548*/ 	.word	0x0001c9f0


	//   ....[71]....
        /*054c*/ 	.word	0x0001cac0


	//   ....[72]....
        /*0550*/ 	.word	0x0001cae0


	//   ....[73]....
        /*0554*/ 	.word	0x0001d220


	//   ....[74]....
        /*0558*/ 	.word	0x0001d240


	//   ....[75]....
        /*055c*/ 	.word	0x0001d320


	//   ....[76]....
        /*0560*/ 	.word	0x0001d350


	//   ....[77]....
        /*0564*/ 	.word	0x0001d420


	//   ....[78]....
        /*0568*/ 	.word	0x0001d450


	//   ....[79]....
        /*056c*/ 	.word	0x0001d520


	//   ....[80]....
        /*0570*/ 	.word	0x0001d540


	//----- nvinfo : EIATTR_EXIT_INSTR_OFFSETS
	.align		4
.L_290:
        /*0574*/ 	.byte	0x04, 0x1c
        /*0576*/ 	.short	(.L_292 - .L_291)


	//   ....[0]....
.L_291:
        /*0578*/ 	.word	0x00000370


	//   ....[1]....
        /*057c*/ 	.word	0x0001caf0


	//   ....[2]....
        /*0580*/ 	.word	0x0001cb40


	//   ....[3]....
        /*0584*/ 	.word	0x0001cba0


	//   ....[4]....
        /*0588*/ 	.word	0x0001d550


	//   ....[5]....
        /*058c*/ 	.word	0x0001d5a0


	//   ....[6]....
        /*0590*/ 	.word	0x0001d600


	//----- nvinfo : EIATTR_CTAIDZ_USED
	.align		4
.L_292:
        /*0594*/ 	.byte	0x01, 0x04
	.zero		2


	//----- nvinfo : EIATTR_MAX_THREADS
	.align		4
        /*0598*/ 	.byte	0x04, 0x05
        /*059a*/ 	.short	(.L_294 - .L_293)
.L_293:
        /*059c*/ 	.word	0x00000100
        /*05a0*/ 	.word	0x00000001
        /*05a4*/ 	.word	0x00000001


	//----- nvinfo : EIATTR_CRS_STACK_SIZE
	.align		4
.L_294:
        /*05a8*/ 	.byte	0x04, 0x1e
        /*05aa*/ 	.short	(.L_296 - .L_295)
.L_295:
        /*05ac*/ 	.word	0x00000000
.L_296:


//--------------------- .nv.info._ZN7cutlass13device_kernelIN5flash19enable_sm80_to_sm89INS1_16FlashAttnFwdSm80INS1_25CollectiveMainloopFwdSm80ILi4ELi1ELb0EN4cute5tupleIJNS5_1CILi128EEENS7_ILi64EEES8_EEELi128ENS_10bfloat16_tEfNS_4arch4Sm80ELb0ELb0ELb1ELb0ELb0ELb0ELb1ELb0EEENS1_21CollectiveEpilogueFwdINS6_IJS8_S8_S9_EEENS6_IJNS7_ILi1EEESH_SH_EEESB_SD_Li128ELb0ELb1ELb0ELb0EEENS1_19SingleTileSchedulerILb0ELb0ELb1ELi128EEEEEEEEEvNT_6ParamsE --------------------------
	.section	.nv.info._ZN7cutlass13device_kernelIN5flash19enable_sm80_to_sm89INS1_16FlashAttnFwdSm80INS1_25CollectiveMainloopFwdSm80ILi4ELi1ELb0EN4cute5tupleIJNS5_1CILi128EEENS7_ILi64EEES8_EEELi128ENS_10bfloat16_tEfNS_4arch4Sm80ELb0ELb0ELb1ELb0ELb0ELb0ELb1ELb0EEENS1_21CollectiveEpilogueFwdINS6_IJS8_S8_S9_EEENS6_IJNS7_ILi1EEESH_SH_EEESB_SD_Li128ELb0ELb1ELb0ELb0EEENS1_19SingleTileSchedulerILb0ELb0ELb1ELi128EEEEEEEEEvNT_6ParamsE,"",@"SHT_CUDA_INFO"
	.sectionflags	@""
	.align	4


	//----- nvinfo : EIATTR_CUDA_API_VERSION
	.align		4
        /*0000*/ 	.byte	0x04, 0x37
        /*0002*/ 	.short	(.L_298 - .L_297)
.L_297:
        /*0004*/ 	.word	0x00000082


	//----- nvinfo : EIATTR_SW2861232_WAR
	.align		4
.L_298:
        /*0008*/ 	.byte	0x01, 0x35
	.zero		2


	//----- nvinfo : EIATTR_PARAM_CBANK
	.align		4
        /*000c*/ 	.byte	0x04, 0x0a
        /*000e*/ 	.short	(.L_300 - .L_299)
	.align		4
.L_299:
        /*0010*/ 	.word	index@(.nv.constant0._ZN7cutlass13device_kernelIN5flash19enable_sm80_to_sm89INS1_16FlashAttnFwdSm80INS1_25CollectiveMainloopFwdSm80ILi4ELi1ELb0EN4cute5tupleIJNS5_1CILi128EEENS7_ILi64EEES8_EEELi128ENS_10bfloat16_tEfNS_4arch4Sm80ELb0ELb0ELb1ELb0ELb0ELb0ELb1ELb0EEENS1_21CollectiveEpilogueFwdINS6_IJS8_S8_S9_EEENS6_IJNS7_ILi1EEESH_SH_EEESB_SD_Li128ELb0ELb1ELb0ELb0EEENS1_19SingleTileSchedulerILb0ELb0ELb1ELi128EEEEEEEEEvNT_6ParamsE)
        /*0014*/ 	.short	0x0160
        /*0016*/ 	.short	0x0418


	//----- nvinfo : EIATTR_CBANK_PARAM_SIZE
	.align		4
.L_300:
        /*0018*/ 	.byte	0x03, 0x19
        /*001a*/ 	.short	0x0418


	//----- nvinfo : EIATTR_KPARAM_INFO
	.align		4
        /*001c*/ 	.byte	0x04, 0x17
        /*001e*/ 	.short	(.L_302 - .L_301)
.L_301:
        /*0020*/ 	.word	0x00000000
        /*0024*/ 	.short	0x0000
        /*0026*/ 	.short	0x0000
        /*0028*/ 	.byte	0x00, 0xf0, 0x61, 0x10


	//----- nvinfo : EIATTR_MAXREG_COUNT
	.align		4
.L_302:
        /*002c*/ 	.byte	0x03, 0x1b
        /*002e*/ 	.short	0x00ff


	//----- nvinfo : EIATTR_NUM_BARRIERS
	.align		4
        /*0030*/ 	.byte	0x02, 0x4c
        /*0032*/ 	.byte	0x02
	.zero		1


	//----- nvinfo : EIATTR_ANNOTATIONS
	.align		4
        /*0034*/ 	.byte	0x04, 0x55
        /*0036*/ 	.short	(.L_304 - .L_303)


	//   ....[0]....
.L_303:
        /* <DEDUP_REMOVED lines=42> */


	//----- nvinfo : EIATTR_MERCURY_ISA_VERSION
	.align		4
.L_304:
        /*02c0*/ 	.byte	0x03, 0x5f
        /*02c2*/ 	.short	0x0000


	//----- nvinfo : EIATTR_INT_WARP_WIDE_INSTR_OFFSETS
	.align		4
        /*02c4*/ 	.byte	0x04, 0x31
        /*02c6*/ 	.short	(.L_306 - .L_305)


	//   ....[0]....
.L_305:
        /*02c8*/ 	.word	0x00000db0


	//----- nvinfo : EIATTR_COOP_GROUP_MASK_REGIDS
	.align		4
.L_306:
        /*02cc*/ 	.byte	0x04, 0x29
        /*02ce*/ 	.short	(.L_308 - .L_307)


	//   ....[0]....
.L_307:
        /*02d0*/ 	.word	0xffffffff


	//   ....[1]....
        /*02d4*/ 	.word	0xffffffff


	//   ....[2]....
        /*02d8*/ 	.word	0xffffffff


	//   ....[3]....
        /*02dc*/ 	.word	0xffffffff


	//   ....[4]....
        /*02e0*/ 	.word	0xffffffff


	//   ....[5]....
        /*02e4*/ 	.word	0xffffffff


	//   ....[6]....
        /*02e8*/ 	.word	0xffffffff


	//   ....[7]....
        /*02ec*/ 	.word	0xffffffff


	//   ....[8]....
        /*02f0*/ 	.word	0xffffffff


	//   ....[9]....
        /*02f4*/ 	.word	0xffffffff


	//   ....[10]....
        /*02f8*/ 	.word	0xffffffff


	//   ....[11]....
        /*02fc*/ 	.word	0xffffffff


	//   ....[12]....
        /*0300*/ 	.word	0xffffffff


	//   ....[13]....
        /*0304*/ 	.word	0xffffffff


	//   ....[14]....
        /*0308*/ 	.word	0xffffffff


	//   ....[15]....
        /*030c*/ 	.word	0xffffffff


	//   ....[16]....
        /*0310*/ 	.word	0xffffffff


	//   ....[17]....
        /*0314*/ 	.word	0xffffffff


	//   ....[18]....
        /*0318*/ 	.word	0xffffffff


	//   ....[19]....
        /*031c*/ 	.word	0xffffffff


	//   ....[20]....
        /*0320*/ 	.word	0xffffffff


	//   ....[21]....
        /*0324*/ 	.word	0xffffffff


	//   ....[22]....
        /*0328*/ 	.word	0xffffffff


	//   ....[23]....
        /*032c*/ 	.word	0xffffffff


	//   ....[24]....
        /*0330*/ 	.word	0xffffffff


	//   ....[25]....
        /*0334*/ 	.word	0xffffffff


	//   ....[26]....
        /*0338*/ 	.word	0xffffffff


	//   ....[27]....
        /*033c*/ 	.word	0xffffffff


	//   ....[28]....
        /*0340*/ 	.word	0xffffffff


	//   ....[29]....
        /*0344*/ 	.word	0xffffffff


	//   ....[30]....
        /*0348*/ 	.word	0xffffffff


	//   ....[31]....
        /*034c*/ 	.word	0xffffffff


	//   ....[32]....
        /*0350*/ 	.word	0xffffffff


	//   ....[33]....
        /*0354*/ 	.word	0xffffffff


	//   ....[34]....
        /*0358*/ 	.word	0xffffffff


	//   ....[35]....
        /*035c*/ 	.word	0xffffffff


	//   ....[36]....
        /*0360*/ 	.word	0xffffffff


	//   ....[37]....
        /*0364*/ 	.word	0xffffffff


	//   ....[38]....
        /*0368*/ 	.word	0xffffffff


	//   ....[39]....
        /*036c*/ 	.word	0xffffffff


	//   ....[40]....
        /*0370*/ 	.word	0xffffffff


	//   ....[41]....
        /*0374*/ 	.word	0xffffffff


	//   ....[42]....
        /*0378*/ 	.word	0xffffffff


	//   ....[43]....
        /*037c*/ 	.word	0xffffffff


	//   ....[44]....
        /*0380*/ 	.word	0xffffffff


	//   ....[45]....
        /*0384*/ 	.word	0xffffffff


	//   ....[46]....
        /*0388*/ 	.word	0xffffffff


	//   ....[47]....
        /*038c*/ 	.word	0xffffffff


	//   ....[48]....
        /*0390*/ 	.word	0xffffffff


	//   ....[49]....
        /*0394*/ 	.word	0xffffffff


	//   ....[50]....
        /*0398*/ 	.word	0xffffffff


	//   ....[51]....
        /*039c*/ 	.word	0xffffffff


	//   ....[52]....
        /*03a0*/ 	.word	0xffffffff


	//   ....[53]....
        /*03a4*/ 	.word	0xffffffff


	//   ....[54]....
        /*03a8*/ 	.word	0xffffffff


	//   ....[55]....
        /*03ac*/ 	.word	0xffffffff


	//   ....[56]....
        /*03b0*/ 	.word	0xffffffff


	//   ....[57]....
        /*03b4*/ 	.word	0xffffffff


	//   ....[58]....
        /*03b8*/ 	.word	0xffffffff


	//   ....[59]....
        /*03bc*/ 	.word	0xffffffff


	//   ....[60]....
        /*03c0*/ 	.word	0xffffffff


	//   ....[61]....
        /*03c4*/ 	.word	0xffffffff


	//   ....[62]....
        /*03c8*/ 	.word	0xffffffff


	//   ....[63]....
        /*03cc*/ 	.word	0xffffffff


	//----- nvinfo : EIATTR_COOP_GROUP_INSTR_OFFSETS
	.align		4
.L_308:
        /*03d0*/ 	.byte	0x04, 0x28
        /*03d2*/ 	.short	(.L_310 - .L_309)


	//   ....[0]....
.L_309:
        /*03d4*/ 	.word	0x00000500


	//   ....[1]....
        /*03d8*/ 	.word	0x00000540


	//   ....[2]....
        /*03dc*/ 	.word	0x00000570


	//   ....[3]....
        /*03e0*/ 	.word	0x000005a0


	//   ....[4]....
        /*03e4*/ 	.word	0x00000620


	//   ....[5]....
        /*03e8*/ 	.word	0x00000650


	//   ....[6]....
        /*03ec*/ 	.word	0x00000780


	//   ....[7]....
        /*03f0*/ 	.word	0x000007c0


	//   ....[8]....
        /*03f4*/ 	.word	0x00000890


	//   ....[9]....
        /*03f8*/ 	.word	0x000008b0


	//   ....[10]....
        /*03fc*/ 	.word	0x000008e0


	//   ....[11]....
        /*0400*/ 	.word	0x000009a0


	//   ....[12]....
        /*0404*/ 	.word	0x000009e0


	//   ....[13]....
        /*0408*/ 	.word	0x00000a50


	//   ....[14]....
        /*040c*/ 	.word	0x00000b40


	//   ....[15]....
        /*0410*/ 	.word	0x00000b70


	//   ....[16]....
        /*0414*/ 	.word	0x00003560


	//   ....[17]....
        /*0418*/ 	.word	0x00003680


	//   ....[18]....
        /*041c*/ 	.word	0x00003930


	//   ....[19]....
        /*0420*/ 	.word	0x00003940


	//   ....[20]....
        /*0424*/ 	.word	0x00003970


	//   ....[21]....
        /*0428*/ 	.word	0x00003a10


	//   ....[22]....
        /*042c*/ 	.word	0x00003b40


	//   ....[23]....
        /*0430*/ 	.word	0x00003ba0


	//   ....[24]....
        /*0434*/ 	.word	0x00007a90


	//   ....[25]....
        /*0438*/ 	.word	0x00007b00


	//   ....[26]....
        /*043c*/ 	.word	0x00007b30


	//   ....[27]....
        /*0440*/ 	.word	0x00007b50


	//   ....[28]....
        /*0444*/ 	.word	0x00007b80


	//   ....[29]....
        /*0448*/ 	.word	0x00007bc0


	//   ....[30]....
        /*044c*/ 	.word	0x00007c10


	//   ....[31]....
        /*0450*/ 	.word	0x00007c50


	//   ....[32]....
        /*0454*/ 	.word	0x0000adf0


	//   ....[33]....
        /*0458*/ 	.word	0x0000ae00


	//   ....[34]....
        /*045c*/ 	.word	0x0000ae10


	//   ....[35]....
        /*0460*/ 	.word	0x0000ae20


	//   ....[36]....
        /*0464*/ 	.word	0x0000ae70


	//   ....[37]....
        /*0468*/ 	.word	0x0000ae90


	//   ....[38]....
        /*046c*/ 	.word	0x0000aea0


	//   ....[39]....
        /*0470*/ 	.word	0x0000aeb0


	//   ....[40]....
        /*0474*/ 	.word	0x0000c820


	//   ....[41]....
        /*0478*/ 	.word	0x0000c830


	//   ....[42]....
        /*047c*/ 	.word	0x0000c850


	//   ....[43]....
        /*0480*/ 	.word	0x0000c860


	//   ....[44]....
        /*0484*/ 	.word	0x0000c870


	//   ....[45]....
        /*0488*/ 	.word	0x0000c880


	//   ....[46]....
        /*048c*/ 	.word	0x0000c890


	//   ....[47]....
        /*0490*/ 	.word	0x0000c8a0


	//   ....[48]....
        /*0494*/ 	.word	0x0000ca20


	//   ....[49]....
        /*0498*/ 	.word	0x0000ca40


	//   ....[50]....
        /*049c*/ 	.word	0x0000cb30


	//   ....[51]....
        /*04a0*/ 	.word	0x0000cb60


	//   ....[52]....
        /*04a4*/ 	.word	0x0000cc30


	//   ....[53]....
        /*04a8*/ 	.word	0x0000cc60


	//   ....[54]....
        /*04ac*/ 	.word	0x0000cd30


	//   ....[55]....
        /*04b0*/ 	.word	0x0000cd60


	//   ....[56]....
        /*04b4*/ 	.word	0x0000ce30


	//   ....[57]....
        /*04b8*/ 	.word	0x0000ce60


	//   ....[58]....
        /*04bc*/ 	.word	0x0000cf30


	//   ....[59]....
        /*04c0*/ 	.word	0x0000cf60


	//   ....[60]....
        /*04c4*/ 	.word	0x0000d030


	//   ....[61]....
        /*04c8*/ 	.word	0x0000d060


	//   ....[62]....
        /*04cc*/ 	.word	0x0000d130


	//   ....[63]....
        /*04d0*/ 	.word	0x0000d150


	//----- nvinfo : EIATTR_EXIT_INSTR_OFFSETS
	.align		4
.L_310:
        /*04d4*/ 	.byte	0x04, 0x1c
        /*04d6*/ 	.short	(.L_312 - .L_311)


	//   ....[0]....
.L_311:
        /*04d8*/ 	.word	0x00000040


	//   ....[1]....
        /*04dc*/ 	.word	0x0000d160


	//   ....[2]....
        /*04e0*/ 	.word	0x0000d1b0


	//   ....[3]....
        /*04e4*/ 	.word	0x0000d210


	//----- nvinfo : EIATTR_CTAIDZ_USED
	.align		4
.L_312:
        /*04e8*/ 	.byte	0x01, 0x04
	.zero		2


	//----- nvinfo : EIATTR_MAX_THREADS
	.align		4
        /*04ec*/ 	.byte	0x04, 0x05
        /*04ee*/ 	.short	(.L_314 - .L_313)
.L_313:
        /*04f0*/ 	.word	0x00000080
        /*04f4*/ 	.word	0x00000001
        /*04f8*/ 	.word	0x00000001


	//----- nvinfo : EIATTR_CRS_STACK_SIZE
	.align		4
.L_314:
        /*04fc*/ 	.byte	0x04, 0x1e
        /*04fe*/ 	.short	(.L_316 - .L_315)
.L_315:
        /*0500*/ 	.word	0x00000000
.L_316:


//--------------------- .nv.info._ZN7cutlass13device_kernelIN5flash19enable_sm80_to_sm89INS1_16FlashAttnFwdSm80INS1_25CollectiveMainloopFwdSm80ILi4ELi1ELb0EN4cute5tupleIJNS5_1CILi128EEENS7_ILi64EEES8_EEELi128ENS_10bfloat16_tEfNS_4arch4Sm80ELb0ELb0ELb1ELb1ELb0ELb0ELb1ELb0EEENS1_21CollectiveEpilogueFwdINS6_IJS8_S8_S9_EEENS6_IJNS7_ILi1EEESH_SH_EEESB_SD_Li128ELb1ELb1ELb0ELb0EEENS1_19SingleTileSchedulerILb1ELb0ELb1ELi128EEEEEEEEEvNT_6ParamsE --------------------------
	.section	.nv.info._ZN7cutlass13device_kernelIN5flash19enable_sm80_to_sm89INS1_16FlashAttnFwdSm80INS1_25CollectiveMainloopFwdSm80ILi4ELi1ELb0EN4cute5tupleIJNS5_1CILi128EEENS7_ILi64EEES8_EEELi128ENS_10bfloat16_tEfNS_4arch4Sm80ELb0ELb0ELb1ELb1ELb0ELb0ELb1ELb0EEENS1_21CollectiveEpilogueFwdINS6_IJS8_S8_S9_EEENS6_IJNS7_ILi1EEESH_SH_EEESB_SD_Li128ELb1ELb1ELb0ELb0EEENS1_19SingleTileSchedulerILb1ELb0ELb1ELi128EEEEEEEEEvNT_6ParamsE,"",@"SHT_CUDA_INFO"
	.sectionflags	@""
	.align	4


	//----- nvinfo : EIATTR_CUDA_API_VERSION
	.align		4
        /*0000*/ 	.byte	0x04, 0x37
        /*0002*/ 	.short	(.L_318 - .L_317)
.L_317:
        /*0004*/ 	.word	0x00000082


	//----- nvinfo : EIATTR_SW2861232_WAR
	.align		4
.L_318:
        /*0008*/ 	.byte	0x01, 0x35
	.zero		2


	//----- nvinfo : EIATTR_PARAM_CBANK
	.align		4
        /*000c*/ 	.byte	0x04, 0x0a
        /*000e*/ 	.short	(.L_320 - .L_319)
	.align		4
.L_319:
        /*0010*/ 	.word	index@(.nv.constant0._ZN7cutlass13device_kernelIN5flash19enable_sm80_to_sm89INS1_16FlashAttnFwdSm80INS1_25CollectiveMainloopFwdSm80ILi4ELi1ELb0EN4cute5tupleIJNS5_1CILi128EEENS7_ILi64EEES8_EEELi128ENS_10bfloat16_tEfNS_4arch4Sm80ELb0ELb0ELb1ELb1ELb0ELb0ELb1ELb0EEENS1_21CollectiveEpilogueFwdINS6_IJS8_S8_S9_EEENS6_IJNS7_ILi1EEESH_SH_EEESB_SD_Li128ELb1ELb1ELb0ELb0EEENS1_19SingleTileSchedulerILb1ELb0ELb1ELi128EEEEEEEEEvNT_6ParamsE)
        /*0014*/ 	.short	0x0160
        /*0016*/ 	.short	0x0418


	//----- nvinfo : EIATTR_CBANK_PARAM_SIZE
	.align		4
.L_320:
        /*0018*/ 	.byte	0x03, 0x19
        /*001a*/ 	.short	0x0418


	//----- nvinfo : EIATTR_KPARAM_INFO
	.align		4
        /*001c*/ 	.byte	0x04, 0x17
        /*001e*/ 	.short	(.L_322 - .L_321)
.L_321:
        /*0020*/ 	.word	0x00000000
        /*0024*/ 	.short	0x0000
        /*0026*/ 	.short	0x0000
        /*0028*/ 	.byte	0x00, 0xf0, 0x61, 0x10


	//----- nvinfo : EIATTR_MAXREG_COUNT
	.align		4
.L_322:
        /*002c*/ 	.byte	0x03, 0x1b
        /*002e*/ 	.short	0x00ff


	//----- nvinfo : EIATTR_NUM_BARRIERS
	.align		4
        /*0030*/ 	.byte	0x02, 0x4c
        /*0032*/ 	.byte	0x02
	.zero		1


	//----- nvinfo : EIATTR_ANNOTATIONS
	.align		4
        /*0034*/ 	.byte	0x04, 0x55
        /*0036*/ 	.short	(.L_324 - .L_323)


	//   ....[0]....
.L_323:
        /* <DEDUP_REMOVED lines=54> */
        /*038c*/ 	.byte	0x20, 0xcb, 0x00, 0x00, 0x01, 0x00, 0x00, 0x00, 0x80, 0xe7, 0x00, 0x00


	//----- nvinfo : EIATTR_MERCURY_ISA_VERSION
	.align		4
.L_324:
        /*0398*/ 	.byte	0x03, 0x5f
        /*039a*/ 	.short	0x0000


	//----- nvinfo : EIATTR_INT_WARP_WIDE_INSTR_OFFSETS
	.align		4
        /*039c*/ 	.byte	0x04, 0x31
        /*039e*/ 	.short	(.L_326 - .L_325)


	//   ....[0]....
.L_325:
        /*03a0*/ 	.word	0x00001d70


	//----- nvinfo : EIATTR_COOP_GROUP_MASK_REGIDS
	.align		4
.L_326:
        /*03a4*/ 	.byte	0x04, 0x29
        /*03a6*/ 	.short	(.L_328 - .L_327)


	//   ....[0]....
.L_327:
        /*03a8*/ 	.word	0xffffffff


	//   ....[1]....
        /*03ac*/ 	.word	0xffffffff


	//   ....[2]....
        /*03b0*/ 	.word	0xffffffff


	//   ....[3]....
        /*03b4*/ 	.word	0xffffffff


	//   ....[4]....
        /*03b8*/ 	.word	0xffffffff


	//   ....[5]....
        /*03bc*/ 	.word	0xffffffff


	//   ....[6]....
        /*03c0*/ 	.word	0xffffffff


	//   ....[7]....
        /*03c4*/ 	.word	0xffffffff


	//   ....[8]....
        /*03c8*/ 	.word	0xffffffff


	//   ....[9]....
        /*03cc*/ 	.word	0xffffffff


	//   ....[10]....
        /*03d0*/ 	.word	0xffffffff


	//   ....[11]....
        /*03d4*/ 	.word	0xffffffff


	//   ....[12]....
        /*03d8*/ 	.word	0xffffffff


	//   ....[13]....
        /*03dc*/ 	.word	0xffffffff


	//   ....[14]....
        /*03e0*/ 	.word	0xffffffff


	//   ....[15]....
        /*03e4*/ 	.word	0xffffffff


	//   ....[16]....
        /*03e8*/ 	.word	0xffffffff


	//   ....[17]....
        /*03ec*/ 	.word	0xffffffff


	//   ....[18]....
        /*03f0*/ 	.word	0xffffffff


	//   ....[19]....
        /*03f4*/ 	.word	0xffffffff


	//   ....[20]....
        /*03f8*/ 	.word	0xffffffff


	//   ....[21]....
        /*03fc*/ 	.word	0xffffffff


	//   ....[22]....
        /*0400*/ 	.word	0xffffffff


	//   ....[23]....
        /*0404*/ 	.word	0xffffffff


	//   ....[24]....
        /*0408*/ 	.word	0xffffffff


	//   ....[25]....
        /*040c*/ 	.word	0xffffffff


	//   ....[26]....
        /*0410*/ 	.word	0xffffffff


	//   ....[27]....
        /*0414*/ 	.word	0xffffffff


	//   ....[28]....
        /*0418*/ 	.word	0xffffffff


	//   ....[29]....
        /*041c*/ 	.word	0xffffffff


	//   ....[30]....
        /*0420*/ 	.word	0xffffffff


	//   ....[31]....
        /*0424*/ 	.word	0xffffffff


	//   ....[32]....
        /*0428*/ 	.word	0xffffffff


	//   ....[33]....
        /*042c*/ 	.word	0xffffffff


	//   ....[34]....
        /*0430*/ 	.word	0xffffffff


	//   ....[35]....
        /*0434*/ 	.word	0xffffffff


	//   ....[36]....
        /*0438*/ 	.word	0xffffffff


	//   ....[37]....
        /*043c*/ 	.word	0xffffffff


	//   ....[38]....
        /*0440*/ 	.word	0xffffffff


	//   ....[39]....
        /*0444*/ 	.word	0xffffffff


	//   ....[40]....
        /*0448*/ 	.word	0xffffffff


	//   ....[41]....
        /*044c*/ 	.word	0xffffffff


	//   ....[42]....
        /*0450*/ 	.word	0xffffffff


	//   ....[43]....
        /*0454*/ 	.word	0xffffffff


	//   ....[44]....
        /*0458*/ 	.word	0xffffffff


	//   ....[45]....
        /*045c*/ 	.word	0xffffffff


	//   ....[46]....
        /*0460*/ 	.word	0xffffffff


	//   ....[47]....
        /*0464*/ 	.word	0xffffffff


	//   ....[48]....
        /*0468*/ 	.word	0xffffffff


	//   ....[49]....
        /*046c*/ 	.word	0xffffffff


	//   ....[50]....
        /*0470*/ 	.word	0xffffffff


	//   ....[51]....
        /*0474*/ 	.word	0xffffffff


	//   ....[52]....
        /*0478*/ 	.word	0xffffffff


	//   ....[53]....
        /*047c*/ 	.word	0xffffffff


	//   ....[54]....
        /*0480*/ 	.word	0xffffffff


	//   ....[55]....
        /*0484*/ 	.word	0xffffffff


	//   ....[56]....
        /*0488*/ 	.word	0xffffffff


	//   ....[57]....
        /*048c*/ 	.word	0xffffffff


	//   ....[58]....
        /*0490*/ 	.word	0xffffffff


	//   ....[59]....
        /*0494*/ 	.word	0xffffffff


	//   ....[60]....
        /*0498*/ 	.word	0xffffffff


	//   ....[61]....
        /*049c*/ 	.word	0xffffffff


	//   ....[62]....
        /*04a0*/ 	.word	0xffffffff


	//   ....[63]....
        /*04a4*/ 	.word	0xffffffff


	//   ....[64]....
        /*04a8*/ 	.word	0xffffffff


	//   ....[65]....
        /*04ac*/ 	.word	0xffffffff


	//   ....[66]....
        /*04b0*/ 	.word	0xffffffff


	//   ....[67]....
        /*04b4*/ 	.word	0xffffffff


	//   ....[68]....
        /*04b8*/ 	.word	0xffffffff


	//   ....[69]....
        /*04bc*/ 	.word	0xffffffff


	//   ....[70]....
        /*04c0*/ 	.word	0xffffffff


	//   ....[71]....
        /*04c4*/ 	.word	0xffffffff


	//   ....[72]....
        /*04c8*/ 	.word	0xffffffff


	//   ....[73]....
        /*04cc*/ 	.word	0xffffffff


	//   ....[74]....
        /*04d0*/ 	.word	0xffffffff


	//   ....[75]....
        /*04d4*/ 	.word	0xffffffff


	//   ....[76]....
        /*04d8*/ 	.word	0xffffffff


	//   ....[77]....
        /*04dc*/ 	.word	0xffffffff


	//   ....[78]....
        /*04e0*/ 	.word	0xffffffff


	//   ....[79]....
        /*04e4*/ 	.word	0xffffffff


	//   ....[80]....
        /*04e8*/ 	.word	0xffffffff


	//----- nvinfo : EIATTR_COOP_GROUP_INSTR_OFFSETS
	.align		4
.L_328:
        /*04ec*/ 	.byte	0x04, 0x28
        /*04ee*/ 	.short	(.L_330 - .L_329)


	//   ....[0]....
.L_329:
        /*04f0*/ 	.word	0x00000090


	//   ....[1]....
        /*04f4*/ 	.word	0x00001190


	//   ....[2]....
        /*04f8*/ 	.word	0x000011c0


	//   ....[3]....
        /*04fc*/ 	.word	0x00001450


	//   ....[4]....
        /*0500*/ 	.word	0x00001480


	//   ....[5]....
        /*0504*/ 	.word	0x00001560


	//   ....[6]....
        /*0508*/ 	.word	0x00001590


	//   ....[7]....
        /*050c*/ 	.word	0x00001670


	//   ....[8]....
        /*0510*/ 	.word	0x000016a0


	//   ....[9]....
        /*0514*/ 	.word	0x00001780


	//   ....[10]....
        /*0518*/ 	.word	0x000017b0


	//   ....[11]....
        /*051c*/ 	.word	0x00001890


	//   ....[12]....
        /*0520*/ 	.word	0x000018c0


	//   ....[13]....
        /*0524*/ 	.word	0x000019a0


	//   ....[14]....
        /*0528*/ 	.word	0x000019d0


	//   ....[15]....
        /*052c*/ 	.word	0x00001aa0


	//   ....[16]....
        /*0530*/ 	.word	0x00001ae0


	//   ....[17]....
        /*0534*/ 	.word	0x00004380


	//   ....[18]....
        /*0538*/ 	.word	0x00004480


	//   ....[19]....
        /*053c*/ 	.word	0x00004660


	//   ....[20]....
        /*0540*/ 	.word	0x00004680


	//   ....[21]....
        /*0544*/ 	.word	0x00004820


	//   ....[22]....
        /*0548*/ 	.word	0x000048b0


	//   ....[23]....
        /*054c*/ 	.word	0x00004b70


	//   ....[24]....
        /*0550*/ 	.word	0x00004c70


	//   ....[25]....
        /*0554*/ 	.word	0x00008e40


	//   ....[26]....
        /*0558*/ 	.word	0x00008e90


	//   ....[27]....
        /*055c*/ 	.word	0x00008f60


	//   ....[28]....
        /*0560*/ 	.word	0x00008fc0


	//   ....[29]....
        /*0564*/ 	.word	0x000090a0


	//   ....[30]....
        /*0568*/ 	.word	0x000090d0


	//   ....[31]....
        /*056c*/ 	.word	0x00009260


	//   ....[32]....
        /*0570*/ 	.word	0x00009720


	//   ....[33]....
        /*0574*/ 	.word	0x0000c010


	//   ....[34]....
        /*0578*/ 	.word	0x0000c020


	//   ....[35]....
        /*057c*/ 	.word	0x0000c030


	//   ....[36]....
        /*0580*/ 	.word	0x0000c040


	//   ....[37]....
        /*0584*/ 	.word	0x0000c070


	//   ....[38]....
        /*0588*/ 	.word	0x0000c090


	//   ....[39]....
        /*058c*/ 	.word	0x0000c0b0


	//   ....[40]....
        /*0590*/ 	.word	0x0000c0c0


	//   ....[41]....
        /*0594*/ 	.word	0x0000dc00


	//   ....[42]....
        /*0598*/ 	.word	0x0000dc20


	//   ....[43]....
        /*059c*/ 	.word	0x0000dc50


	//   ....[44]....
        /*05a0*/ 	.word	0x0000dc70


	//   ....[45]....
        /*05a4*/ 	.word	0x0000dc90


	//   ....[46]....
        /*05a8*/ 	.word	0x0000dcb0


	//   ....[47]....
        /*05ac*/ 	.word	0x0000dcc0


	//   ....[48]....
        /*05b0*/ 	.word	0x0000dcd0


	//   ....[49]....
        /*05b4*/ 	.word	0x0000df10


	//   ....[50]....
        /*05b8*/ 	.word	0x0000df20


	//   ....[51]....
        /*05bc*/ 	.word	0x0000e020


	//   ....[52]....
        /*05c0*/ 	.word	0x0000e050


	//   ....[53]....
        /*05c4*/ 	.word	0x0000e130


	//   ....[54]....
        /*05c8*/ 	.word	0x0000e160


	//   ....[55]....
        /*05cc*/ 	.word	0x0000e240


	//   ....[56]....
        /*05d0*/ 	.word	0x0000e270


	//   ....[57]....
        /*05d4*/ 	.word	0x0000e350


	//   ....[58]....
        /*05d8*/ 	.word	0x0000e380


	//   ....[59]....
        /*05dc*/ 	.word	0x0000e460


	//   ....[60]....
        /*05e0*/ 	.word	0x0000e490


	//   ....[61]....
        /*05e4*/ 	.word	0x0000e570


	//   ....[62]....
        /*05e8*/ 	.word	0x0000e5a0


	//   ....[63]....
        /*05ec*/ 	.word	0x0000e680


	//   ....[64]....
        /*05f0*/ 	.word	0x0000e6a0


	//   ....[65]....
        /*05f4*/ 	.word	0x0000ee50


	//   ....[66]....
        /*05f8*/ 	.word	0x0000ee60


	//   ....[67]....
        /*05fc*/ 	.word	0x0000ef30


	//   ....[68]....
        /*0600*/ 	.word	0x0000ef60


	//   ....[69]....
        /*0604*/ 	.word	0x0000f030


	//   ....[70]....
        /*0608*/ 	.word	0x0000f060


	//   ....[71]....
        /*060c*/ 	.word	0x0000f130


	//   ....[72]....
        /*0610*/ 	.word	0x0000f160


	//   ....[73]....
        /*0614*/ 	.word	0x0000f230


	//   ....[74]....
        /*0618*/ 	.word	0x0000f260


	//   ....[75]....
        /*061c*/ 	.word	0x0000f330


	//   ....[76]....
        /*0620*/ 	.word	0x0000f360


	//   ....[77]....
        /*0624*/ 	.word	0x0000f430


	//   ....[78]....
        /*0628*/ 	.word	0x0000f460


	//   ....[79]....
        /*062c*/ 	.word	0x0000f530


	//   ....[80]....
        /*0630*/ 	.word	0x0000f550


	//----- nvinfo : EIATTR_EXIT_INSTR_OFFSETS
	.align		4
.L_330:
        /*0634*/ 	.byte	0x04, 0x1c
        /*0636*/ 	.short	(.L_332 - .L_331)


	//   ....[0]....
.L_331:
        /*0638*/ 	.word	0x00000350


	//   ....[1]....
        /*063c*/ 	.word	0x0000e6b0


	//   ....[2]....
        /*0640*/ 	.word	0x0000e710


	//   ....[3]....
        /*0644*/ 	.word	0x0000e770


	//   ....[4]....
        /*0648*/ 	.word	0x0000f560


	//   ....[5]....
        /*064c*/ 	.word	0x0000f5b0


	//   ....[6]....
        /*0650*/ 	.word	0x0000f610


	//----- nvinfo : EIATTR_CTAIDZ_USED
	.align		4
.L_332:
        /*0654*/ 	.byte	0x01, 0x04
	.zero		2


	//----- nvinfo : EIATTR_MAX_THREADS
	.align		4
        /*0658*/ 	.byte	0x04, 0x05
        /*065a*/ 	.short	(.L_334 - .L_333)
.L_333:
        /*065c*/ 	.word	0x00000080
        /*0660*/ 	.word	0x00000001
        /*0664*/ 	.word	0x00000001


	//----- nvinfo : EIATTR_CRS_STACK_SIZE
	.align		4
.L_334:
        /*0668*/ 	.byte	0x04, 0x1e
        /*066a*/ 	.short	(.L_336 - .L_335)
.L_335:
        /*066c*/ 	.word	0x00000000
.L_336:


//--------------------- .nv.info._ZN7cutlass13device_kernelIN5flash19enable_sm80_to_sm89INS1_16FlashAttnFwdSm80INS1_25CollectiveMainloopFwdSm80ILi4ELi1ELb0EN4cute5tupleIJNS5_1CILi128EEENS7_ILi64EEES8_EEELi128ENS_10bfloat16_tEfNS_4arch4Sm80ELb0ELb0ELb1ELb1ELb0ELb1ELb1ELb0EEENS1_21CollectiveEpilogueFwdINS6_IJS8_S8_S9_EEENS6_IJNS7_ILi1EEESH_SH_EEESB_SD_Li128ELb1ELb1ELb0ELb0EEENS1_19SingleTileSchedulerILb1ELb0ELb1ELi128EEEEEEEEEvNT_6ParamsE --------------------------
	.section	.nv.info._ZN7cutlass13device_kernelIN5flash19enable_sm80_to_sm89INS1_16FlashAttnFwdSm80INS1_25CollectiveMainloopFwdSm80ILi4ELi1ELb0EN4cute5tupleIJNS5_1CILi128EEENS7_ILi64EEES8_EEELi128ENS_10bfloat16_tEfNS_4arch4Sm80ELb0ELb0ELb1ELb1ELb0ELb1ELb1ELb0EEENS1_21CollectiveEpilogueFwdINS6_IJS8_S8_S9_EEENS6_IJNS7_ILi1EEESH_SH_EEESB_SD_Li128ELb1ELb1ELb0ELb0EEENS1_19SingleTileSchedulerILb1ELb0ELb1ELi128EEEEEEEEEvNT_6ParamsE,"",@"SHT_CUDA_INFO"
	.sectionflags	@""
	.align	4


	//----- nvinfo : EIATTR_CUDA_API_VERSION
	.align		4
        /*0000*/ 	.byte	0x04, 0x37
        /*0002*/ 	.short	(.L_338 - .L_337)
.L_337:
        /*0004*/ 	.word	0x00000082


	//----- nvinfo : EIATTR_SW2861232_WAR
	.align		4
.L_338:
        /*0008*/ 	.byte	0x01, 0x35
	.zero		2


	//----- nvinfo : EIATTR_PARAM_CBANK
	.align		4
        /*000c*/ 	.byte	0x04, 0x0a
        /*000e*/ 	.short	(.L_340 - .L_339)
	.align		4
.L_339:
        /*0010*/ 	.word	index@(.nv.constant0._ZN7cutlass13device_kernelIN5flash19enable_sm80_to_sm89INS1_16FlashAttnFwdSm80INS1_25CollectiveMainloopFwdSm80ILi4ELi1ELb0EN4cute5tupleIJNS5_1CILi128EEENS7_ILi64EEES8_EEELi128ENS_10bfloat16_tEfNS_4arch4Sm80ELb0ELb0ELb1ELb1ELb0ELb1ELb1ELb0EEENS1_21CollectiveEpilogueFwdINS6_IJS8_S8_S9_EEENS6_IJNS7_ILi1EEESH_SH_EEESB_SD_Li128ELb1ELb1ELb0ELb0EEENS1_19SingleTileSchedulerILb1ELb0ELb1ELi128EEEEEEEEEvNT_6ParamsE)
        /*0014*/ 	.short	0x0160
        /*0016*/ 	.short	0x0418


	//----- nvinfo : EIATTR_CBANK_PARAM_SIZE
	.align		4
.L_340:
        /*0018*/ 	.byte	0x03, 0x19
        /*001a*/ 	.short	0x0418


	//----- nvinfo : EIATTR_KPARAM_INFO
	.align		4
        /*001c*/ 	.byte	0x04, 0x17
        /*001e*/ 	.short	(.L_342 - .L_341)
.L_341:
        /*0020*/ 	.word	0x00000000
        /*0024*/ 	.short	0x0000
        /*0026*/ 	.short	0x0000
        /*0028*/ 	.byte	0x00, 0xf0, 0x61, 0x10


	//----- nvinfo : EIATTR_MAXREG_COUNT
	.align		4
.L_342:
        /*002c*/ 	.byte	0x03, 0x1b
        /*002e*/ 	.short	0x00ff


	//----- nvinfo : EIATTR_NUM_BARRIERS
	.align		4
        /*0030*/ 	.byte	0x02, 0x4c
        /*0032*/ 	.byte	0x02
	.zero		1


	//----- nvinfo : EIATTR_ANNOTATIONS
	.align		4
        /*0034*/ 	.byte	0x04, 0x55
        /*0036*/ 	.short	(.L_344 - .L_343)


	//   ....[0]....
.L_343:
        /* <DEDUP_REMOVED lines=54> */


	//----- nvinfo : EIATTR_MERCURY_ISA_VERSION
	.align		4
.L_344:
        /*0388*/ 	.byte	0x03, 0x5f
        /*038a*/ 	.short	0x0000


	//----- nvinfo : EIATTR_COOP_GROUP_MASK_REGIDS
	.align		4
        /*038c*/ 	.byte	0x04, 0x29
        /*038e*/ 	.short	(.L_346 - .L_345)


	//   ....[0]....
.L_345:
        /*0390*/ 	.word	0xffffffff


	//   ....[1]....
        /*0394*/ 	.word	0xffffffff


	//   ....[2]....
        /*0398*/ 	.word	0xffffffff


	//   ....[3]....
        /*039c*/ 	.word	0xffffffff


	//   ....[4]....
        /*03a0*/ 	.word	0xffffffff


	//   ....[5]....
        /*03a4*/ 	.word	0xffffffff


	//   ....[6]....
        /*03a8*/ 	.word	0xffffffff


	//   ....[7]....
        /*03ac*/ 	.word	0xffffffff


	//   ....[8]....
        /*03b0*/ 	.word	0xffffffff


	//   ....[9]....
        /*03b4*/ 	.word	0xffffffff


	//   ....[10]....
        /*03b8*/ 	.word	0xffffffff


	//   ....[11]....
        /*03bc*/ 	.word	0xffffffff


	//   ....[12]....
        /*03c0*/ 	.word	0xffffffff


	//   ....[13]....
        /*03c4*/ 	.word	0xffffffff


	//   ....[14]....
        /*03c8*/ 	.word	0xffffffff


	//   ....[15]....
        /*03cc*/ 	.word	0xffffffff


	//   ....[16]....
        /*03d0*/ 	.word	0xffffffff


	//   ....[17]....
        /*03d4*/ 	.word	0xffffffff


	//   ....[18]....
        /*03d8*/ 	.word	0xffffffff


	//   ....[19]....
        /*03dc*/ 	.word	0xffffffff


	//   ....[20]....
        /*03e0*/ 	.word	0xffffffff


	//   ....[21]....
        /*03e4*/ 	.word	0xffffffff


	//   ....[22]....
        /*03e8*/ 	.word	0xffffffff


	//   ....[23]....
        /*03ec*/ 	.word	0xffffffff


	//   ....[24]....
        /*03f0*/ 	.word	0xffffffff


	//   ....[25]....
        /*03f4*/ 	.word	0xffffffff


	//   ....[26]....
        /*03f8*/ 	.word	0xffffffff


	//   ....[27]....
        /*03fc*/ 	.word	0xffffffff


	//   ....[28]....
        /*0400*/ 	.word	0xffffffff


	//   ....[29]....
        /*0404*/ 	.word	0xffffffff


	//   ....[30]....
        /*0408*/ 	.word	0xffffffff


	//   ....[31]....
        /*040c*/ 	.word	0xffffffff


	//   ....[32]....
        /*0410*/ 	.word	0xffffffff


	//   ....[33]....
        /*0414*/ 	.word	0xffffffff


	//   ....[34]....
        /*0418*/ 	.word	0xffffffff


	//   ....[35]....
        /*041c*/ 	.word	0xffffffff


	//   ....[36]....
        /*0420*/ 	.word	0xffffffff


	//   ....[37]....
        /*0424*/ 	.word	0xffffffff


	//   ....[38]....
        /*0428*/ 	.word	0xffffffff


	//   ....[39]....
        /*042c*/ 	.word	0xffffffff


	//   ....[40]....
        /*0430*/ 	.word	0xffffffff


	//   ....[41]....
        /*0434*/ 	.word	0xffffffff


	//   ....[42]....
        /*0438*/ 	.word	0xffffffff


	//   ....[43]....
        /*043c*/ 	.word	0xffffffff


	//   ....[44]....
        /*0440*/ 	.word	0xffffffff


	//   ....[45]....
        /*0444*/ 	.word	0xffffffff


	//   ....[46]....
        /*0448*/ 	.word	0xffffffff


	//   ....[47]....
        /*044c*/ 	.word	0xffffffff


	//   ....[48]....
        /*0450*/ 	.word	0xffffffff


	//   ....[49]....
        /*0454*/ 	.word	0xffffffff


	//   ....[50]....
        /*0458*/ 	.word	0xffffffff


	//   ....[51]....
        /*045c*/ 	.word	0xffffffff


	//   ....[52]....
        /*0460*/ 	.word	0xffffffff


	//   ....[53]....
        /*0464*/ 	.word	0xffffffff


	//   ....[54]....
        /*0468*/ 	.word	0xffffffff


	//   ....[55]....
        /*046c*/ 	.word	0xffffffff


	//   ....[56]....
        /*0470*/ 	.word	0xffffffff


	//   ....[57]....
        /*0474*/ 	.word	0xffffffff


	//   ....[58]....
        /*0478*/ 	.word	0xffffffff


	//   ....[59]....
        /*047c*/ 	.word	0xffffffff


	//   ....[60]....
        /*0480*/ 	.word	0xffffffff


	//   ....[61]....
        /*0484*/ 	.word	0xffffffff


	//   ....[62]....
        /*0488*/ 	.word	0xffffffff


	//   ....[63]....
        /*048c*/ 	.word	0xffffffff


	//   ....[64]....
        /*0490*/ 	.word	0xffffffff


	//   ....[65]....
        /*0494*/ 	.word	0xffffffff


	//   ....[66]....
        /*0498*/ 	.word	0xffffffff


	//   ....[67]....
        /*049c*/ 	.word	0xffffffff


	//   ....[68]....
        /*04a0*/ 	.word	0xffffffff


	//   ....[69]....
        /*04a4*/ 	.word	0xffffffff


	//   ....[70]....
        /*04a8*/ 	.word	0xffffffff


	//   ....[71]....
        /*04ac*/ 	.word	0xffffffff


	//   ....[72]....
        /*04b0*/ 	.word	0xffffffff


	//   ....[73]....
        /*04b4*/ 	.word	0xffffffff


	//   ....[74]....
        /*04b8*/ 	.word	0xffffffff


	//   ....[75]....
        /*04bc*/ 	.word	0xffffffff


	//   ....[76]....
        /*04c0*/ 	.word	0xffffffff


	//   ....[77]....
        /*04c4*/ 	.word	0xffffffff


	//   ....[78]....
        /*04c8*/ 	.word	0xffffffff


	//   ....[79]....
        /*04cc*/ 	.word	0xffffffff


	//   ....[80]....
        /*04d0*/ 	.word	0xffffffff


	//----- nvinfo : EIATTR_COOP_GROUP_INSTR_OFFSETS
	.align		4
.L_346:
        /*04d4*/ 	.byte	0x04, 0x28
        /*04d6*/ 	.short	(.L_348 - .L_347)


	//   ....[0]....
.L_347:
        /*04d8*/ 	.word	0x00000090


	//   ....[1]....
        /*04dc*/ 	.word	0x000084b0


	//   ....[2]....
        /*04e0*/ 	.word	0x000084f0


	//   ....[3]....
        /*04e4*/ 	.word	0x00008520


	//   ....[4]....
        /*04e8*/ 	.word	0x00008560


	//   ....[5]....
        /*04ec*/ 	.word	0x00008590


	//   ....[6]....
        /*04f0*/ 	.word	0x00008600


	//   ....[7]....
        /*04f4*/ 	.word	0x00008660


	//   ....[8]....
        /*04f8*/ 	.word	0x00008720


	//   ....[9]....
        /*04fc*/ 	.word	0x000087d0


	//   ....[10]....
        /*0500*/ 	.word	0x000087f0


	//   ....[11]....
        /*0504*/ 	.word	0x00008860


	//   ....[12]....
        /*0508*/ 	.word	0x000088f0


	//   ....[13]....
        /*050c*/ 	.word	0x000089d0


	//   ....[14]....
        /*0510*/ 	.word	0x000089f0


	//   ....[15]....
        /*0514*/ 	.word	0x00008bc0


	//   ....[16]....
        /*0518*/ 	.word	0x00008c00


	//   ....[17]....
        /*051c*/ 	.word	0x00011aa0


	//   ....[18]....
        /*0520*/ 	.word	0x00011bc0


	//   ....[19]....
        /*0524*/ 	.word	0x00011e50


	//   ....[20]....
        /*0528*/ 	.word	0x00011e70


	//   ....[21]....
        /*052c*/ 	.word	0x00011eb0


	//   ....[22]....
        /*0530*/ 	.word	0x00011f40


	//   ....[23]....
        /*0534*/ 	.word	0x000120b0


	//   ....[24]....
        /*0538*/ 	.word	0x00012130


	//   ....[25]....
        /*053c*/ 	.word	0x00016150


	//   ....[26]....
        /*0540*/ 	.word	0x00016180


	//   ....[27]....
        /*0544*/ 	.word	0x000161c0


	//   ....[28]....
        /*0548*/ 	.word	0x000161f0


	//   ....[29]....
        /*054c*/ 	.word	0x00016280


	//   ....[30]....
        /*0550*/ 	.word	0x000162e0


	//   ....[31]....
        /*0554*/ 	.word	0x00016720


	//   ....[32]....
        /*0558*/ 	.word	0x00016870


	//   ....[33]....
        /*055c*/ 	.word	0x00019340


	//   ....[34]....
        /*0560*/ 	.word	0x00019350


	//   ....[35]....
        /*0564*/ 	.word	0x00019360


	//   ....[36]....
        /*0568*/ 	.word	0x00019370


	//   ....[37]....
        /*056c*/ 	.word	0x000193a0


	//   ....[38]....
        /*0570*/ 	.word	0x000193c0


	//   ....[39]....
        /*0574*/ 	.word	0x000193e0


	//   ....[40]....
        /*0578*/ 	.word	0x000193f0


	//   ....[41]....
        /*057c*/ 	.word	0x0001af00


	//   ....[42]....
        /*0580*/ 	.word	0x0001af40


	//   ....[43]....
        /*0584*/ 	.word	0x0001af70


	//   ....[44]....
        /*0588*/ 	.word	0x0001af90


	//   ....[45]....
        /*058c*/ 	.word	0x0001afb0


	//   ....[46]....
        /*0590*/ 	.word	0x0001afd0


	//   ....[47]....
        /*0594*/ 	.word	0x0001afe0


	//   ....[48]....
        /*0598*/ 	.word	0x0001aff0


	//   ....[49]....
        /*059c*/ 	.word	0x0001b230


	//   ....[50]....
        /*05a0*/ 	.word	0x0001b240


	//   ....[51]....
        /*05a4*/ 	.word	0x0001b340


	//   ....[52]....
        /*05a8*/ 	.word	0x0001b370


	//   ....[53]....
        /*05ac*/ 	.word	0x0001b450


	//   ....[54]....
        /*05b0*/ 	.word	0x0001b480


	//   ....[55]....
        /*05b4*/ 	.word	0x0001b560


	//   ....[56]....
        /*05b8*/ 	.word	0x0001b590


	//   ....[57]....
        /*05bc*/ 	.word	0x0001b670


	//   ....[58]....
        /*05c0*/ 	.word	0x0001b6a0


	//   ....[59]....
        /*05c4*/ 	.word	0x0001b780


	//   ....[60]....
        /*05c8*/ 	.word	0x0001b7b0


	//   ....[61]....
        /*05cc*/ 	.word	0x0001b890


	//   ....[62]....
        /*05d0*/ 	.word	0x0001b8c0


	//   ....[63]....
        /*05d4*/ 	.word	0x0001b9a0


	//   ....[64]....
        /*05d8*/ 	.word	0x0001b9c0


	//   ....[65]....
        /*05dc*/ 	.word	0x0001c130


	//   ....[66]....
        /*05e0*/ 	.word	0x0001c140


	//   ....[67]....
        /*05e4*/ 	.word	0x0001c210


	//   ....[68]....
        /*05e8*/ 	.word	0x0001c240


	//   ....[69]....
        /*05ec*/ 	.word	0x0001c310


	//   ....[70]....
        /*05f0*/ 	.word	0x0001c340


	//   ....[71]....
        /*05f4*/ 	.word	0x0001c410


	//   ....[72]....
        /*05f8*/ 	.word	0x0001c440


	//   ....[73]....
        /*05fc*/ 	.word	0x0001c510


	//   ....[74]....
        /*0600*/ 	.word	0x0001c540


	//   ....[75]....
        /*0604*/ 	.word	0x0001c610


	//   ....[76]....
        /*0608*/ 	.word	0x0001c640


	//   ....[77]....
        /*060c*/ 	.word	0x0001c710


	//   ....[78]....
        /*0610*/ 	.word	0x0001c740


	//   ....[79]....
        /*0614*/ 	.word	0x0001c810


	//   ....[80]....
        /*0618*/ 	.word	0x0001c830


	//----- nvinfo : EIATTR_EXIT_INSTR_OFFSETS
	.align		4
.L_348:
        /*061c*/ 	.byte	0x04, 0x1c
        /*061e*/ 	.short	(.L_350 - .L_349)


	//   ....[0]....
.L_349:
        /*0620*/ 	.word	0x00000350


	//   ....[1]....
        /*0624*/ 	.word	0x0001b9d0


	//   ....[2]....
        /*0628*/ 	.word	0x0001ba30


	//   ....[3]....
        /*062c*/ 	.word	0x0001ba90


	//   ....[4]....
        /*0630*/ 	.word	0x0001c840


	//   ....[5]....
        /*0634*/ 	.word	0x0001c890


	//   ....[6]....
        /*0638*/ 	.word	0x0001c8f0


	//----- nvinfo : EIATTR_CTAIDZ_USED
	.align		4
.L_350:
        /*063c*/ 	.byte	0x01, 0x04
	.zero		2


	//----- nvinfo : EIATTR_MAX_THREADS
	.align		4
        /*0640*/ 	.byte	0x04, 0x05
        /*0642*/ 	.short	(.L_352 - .L_351)
.L_351:
        /*0644*/ 	.word	0x00000080
        /*0648*/ 	.word	0x00000001
        /*064c*/ 	.word	0x00000001


	//----- nvinfo : EIATTR_CRS_STACK_SIZE
	.align		4
.L_352:
        /*0650*/ 	.byte	0x04, 0x1e
        /*0652*/ 	.short	(.L_354 - .L_353)
.L_353:
        /*0654*/ 	.word	0x00000000
.L_354:


//--------------------- .nv.info._ZN7cutlass13device_kernelIN5flash19enable_sm80_to_sm89INS1_16FlashAttnFwdSm80INS1_25CollectiveMainloopFwdSm80ILi4ELi1ELb0EN4cute5tupleIJNS5_1CILi128EEENS7_ILi48EEES8_EEELi128ENS_10bfloat16_tEfNS_4arch4Sm80ELb0ELb1ELb1ELb0ELb0ELb0ELb1ELb0EEENS1_21CollectiveEpilogueFwdINS6_IJS8_S8_S9_EEENS6_IJNS7_ILi1EEESH_SH_EEESB_SD_Li128ELb0ELb1ELb0ELb0EEENS1_19SingleTileSchedulerILb0ELb0ELb1ELi128EEEEEEEEEvNT_6ParamsE --------------------------
	.section	.nv.info._ZN7cutlass13device_kernelIN5flash19enable_sm80_to_sm89INS1_16FlashAttnFwdSm80INS1_25CollectiveMainloopFwdSm80ILi4ELi1ELb0EN4cute5tupleIJNS5_1CILi128EEENS7_ILi48EEES8_EEELi128ENS_10bfloat16_tEfNS_4arch4Sm80ELb0ELb1ELb1ELb0ELb0ELb0ELb1ELb0EEENS1_21CollectiveEpilogueFwdINS6_IJS8_S8_S9_EEENS6_IJNS7_ILi1EEESH_SH_EEESB_SD_Li128ELb0ELb1ELb0ELb0EEENS1_19SingleTileSchedulerILb0ELb0ELb1ELi128EEEEEEEEEvNT_6ParamsE,"",@"SHT_CUDA_INFO"
	.sectionflags	@""
	.align	4


	//----- nvinfo : EIATTR_CUDA_API_VERSION
	.align		4
        /*0000*/ 	.byte	0x04, 0x37
        /*0002*/ 	.short	(.L_356 - .L_355)
.L_355:
        /*0004*/ 	.word	0x00000082


	//----- nvinfo : EIATTR_SW2861232_WAR
	.align		4
.L_356:
        /*0008*/ 	.byte	0x01, 0x35
	.zero		2


	//----- nvinfo : EIATTR_PARAM_CBANK
	.align		4
        /*000c*/ 	.byte	0x04, 0x0a
        /*000e*/ 	.short	(.L_358 - .L_357)
	.align		4
.L_357:
        /*0010*/ 	.word	index@(.nv.constant0._ZN7cutlass13device_kernelIN5flash19enable_sm80_to_sm89INS1_16FlashAttnFwdSm80INS1_25CollectiveMainloopFwdSm80ILi4ELi1ELb0EN4cute5tupleIJNS5_1CILi128EEENS7_ILi48EEES8_EEELi128ENS_10bfloat16_tEfNS_4arch4Sm80ELb0ELb1ELb1ELb0ELb0ELb0ELb1ELb0EEENS1_21CollectiveEpilogueFwdINS6_IJS8_S8_S9_EEENS6_IJNS7_ILi1EEESH_SH_EEESB_SD_Li128ELb0ELb1ELb0ELb0EEENS1_19SingleTileSchedulerILb0ELb0ELb1ELi128EEEEEEEEEvNT_6ParamsE)
        /*0014*/ 	.short	0x0160
        /*0016*/ 	.short	0x0418


	//----- nvinfo : EIATTR_CBANK_PARAM_SIZE
	.align		4
.L_358:
        /*0018*/ 	.byte	0x03, 0x19
        /*001a*/ 	.short	0x0418


	//----- nvinfo : EIATTR_KPARAM_INFO
	.align		4
        /*001c*/ 	.byte	0x04, 0x17
        /*001e*/ 	.short	(.L_360 - .L_359)
.L_359:
        /*0020*/ 	.word	0x00000000
        /*0024*/ 	.short	0x0000
        /*0026*/ 	.short	0x0000
        /*0028*/ 	.byte	0x00, 0xf0, 0x61, 0x10


	//----- nvinfo : EIATTR_MAXREG_COUNT
	.align		4
.L_360:
        /*002c*/ 	.byte	0x03, 0x1b
        /*002e*/ 	.short	0x00ff


	//----- nvinfo : EIATTR_NUM_BARRIERS
	.align		4
        /*0030*/ 	.byte	0x02, 0x4c
        /*0032*/ 	.byte	0x02
	.zero		1


	//----- nvinfo : EIATTR_ANNOTATIONS
	.align		4
        /*0034*/ 	.byte	0x04, 0x55
        /*0036*/ 	.short	(.L_362 - .L_361)


	//   ....[0]....
.L_361:
        /* <DEDUP_REMOVED lines=39> */


	//----- nvinfo : EIATTR_MERCURY_ISA_VERSION
	.align		4
.L_362:
        /*0290*/ 	.byte	0x03, 0x5f
        /*0292*/ 	.short	0x0000


	//----- nvinfo : EIATTR_COOP_GROUP_MASK_REGIDS
	.align		4
        /*0294*/ 	.byte	0x04, 0x29
        /*0296*/ 	.short	(.L_364 - .L_363)


	//   ....[0]....
.L_363:
        /*0298*/ 	.word	0xffffffff


	//   ....[1]....
        /*029c*/ 	.word	0xffffffff


	//   ....[2]....
        /*02a0*/ 	.word	0xffffffff


	//   ....[3]....
        /*02a4*/ 	.word	0xffffffff


	//   ....[4]....
        /*02a8*/ 	.word	0xffffffff


	//   ....[5]....
        /*02ac*/ 	.word	0xffffffff


	//   ....[6]....
        /*02b0*/ 	.word	0xffffffff


	//   ....[7]....
        /*02b4*/ 	.word	0xffffffff


	//   ....[8]....
        /*02b8*/ 	.word	0xffffffff


	//   ....[9]....
        /*02bc*/ 	.word	0xffffffff


	//   ....[10]....
        /*02c0*/ 	.word	0xffffffff


	//   ....[11]....
        /*02c4*/ 	.word	0xffffffff


	//   ....[12]....
        /*02c8*/ 	.word	0xffffffff


	//   ....[13]....
        /*02cc*/ 	.word	0xffffffff


	//   ....[14]....
        /*02d0*/ 	.word	0xffffffff


	//   ....[15]....
        /*02d4*/ 	.word	0xffffffff


	//   ....[16]....
        /*02d8*/ 	.word	0xffffffff


	//   ....[17]....
        /*02dc*/ 	.word	0xffffffff


	//   ....[18]....
        /*02e0*/ 	.word	0xffffffff


	//   ....[19]....
        /*02e4*/ 	.word	0xffffffff


	//   ....[20]....
        /*02e8*/ 	.word	0xffffffff


	//   ....[21]....
        /*02ec*/ 	.word	0xffffffff


	//   ....[22]....
        /*02f0*/ 	.word	0xffffffff


	//   ....[23]....
        /*02f4*/ 	.word	0xffffffff


	//   ....[24]....
        /*02f8*/ 	.word	0xffffffff


	//   ....[25]....
        /*02fc*/ 	.word	0xffffffff


	//   ....[26]....
        /*0300*/ 	.word	0xffffffff


	//   ....[27]....
        /*0304*/ 	.word	0xffffffff


	//   ....[28]....
        /*0308*/ 	.word	0xffffffff


	//   ....[29]....
        /*030c*/ 	.word	0xffffffff


	//   ....[30]....
        /*0310*/ 	.word	0xffffffff


	//   ....[31]....
        /*0314*/ 	.word	0xffffffff


	//   ....[32]....
        /*0318*/ 	.word	0xffffffff


	//   ....[33]....
        /*031c*/ 	.word	0xffffffff


	//   ....[34]....
        /*0320*/ 	.word	0xffffffff


	//   ....[35]....
        /*0324*/ 	.word	0xffffffff


	//   ....[36]....
        /*0328*/ 	.word	0xffffffff


	//   ....[37]....
        /*032c*/ 	.word	0xffffffff


	//   ....[38]....
        /*0330*/ 	.word	0xffffffff


	//   ....[39]....
        /*0334*/ 	.word	0xffffffff


	//   ....[40]....
        /*0338*/ 	.word	0xffffffff


	//   ....[41]....
        /*033c*/ 	.word	0xffffffff


	//   ....[42]....
        /*0340*/ 	.word	0xffffffff


	//   ....[43]....
        /*0344*/ 	.word	0xffffffff


	//   ....[44]....
        /*0348*/ 	.word	0xffffffff


	//   ....[45]....
        /*034c*/ 	.word	0xffffffff


	//   ....[46]....
        /*0350*/ 	.word	0xffffffff


	//   ....[47]....
        /*0354*/ 	.word	0xffffffff


	//   ....[48]....
        /*0358*/ 	.word	0xffffffff


	//   ....[49]....
        /*035c*/ 	.word	0xffffffff


	//   ....[50]....
        /*0360*/ 	.word	0xffffffff


	//   ....[51]....
        /*0364*/ 	.word	0xffffffff


	//   ....[52]....
        /*0368*/ 	.word	0xffffffff


	//   ....[53]....
        /*036c*/ 	.word	0xffffffff


	//   ....[54]....
        /*0370*/ 	.word	0xffffffff


	//   ....[55]....
        /*0374*/ 	.word	0xffffffff


	//   ....[56]....
        /*0378*/ 	.word	0xffffffff


	//   ....[57]....
        /*037c*/ 	.word	0xffffffff


	//   ....[58]....
        /*0380*/ 	.word	0xffffffff


	//   ....[59]....
        /*0384*/ 	.word	0xffffffff


	//   ....[60]....
        /*0388*/ 	.word	0xffffffff


	//   ....[61]....
        /*038c*/ 	.word	0xffffffff


	//   ....[62]....
        /*0390*/ 	.word	0xffffffff


	//   ....[63]....
        /*0394*/ 	.word	0xffffffff


	//   ....[64]....
        /*0398*/ 	.word	0xffffffff


	//   ....[65]....
        /*039c*/ 	.word	0xffffffff


	//   ....[66]....
        /*03a0*/ 	.word	0xffffffff


	//   ....[67]....
        /*03a4*/ 	.word	0xffffffff


	//   ....[68]....
        /*03a8*/ 	.word	0xffffffff


	//   ....[69]....
        /*03ac*/ 	.word	0xffffffff


	//   ....[70]....
        /*03b0*/ 	.word	0xffffffff


	//   ....[71]....
        /*03b4*/ 	.word	0xffffffff


	//   ....[72]....
        /*03b8*/ 	.word	0xffffffff


	//   ....[73]....
        /*03bc*/ 	.word	0xffffffff


	//   ....[74]....
        /*03c0*/ 	.word	0xffffffff


	//   ....[75]....
        /*03c4*/ 	.word	0xffffffff


	//   ....[76]....
        /*03c8*/ 	.word	0xffffffff


	//   ....[77]....
        /*03cc*/ 	.word	0xffffffff


	//   ....[78]....
        /*03d0*/ 	.word	0xffffffff


	//   ....[79]....
        /*03d4*/ 	.word	0xffffffff


	//   ....[80]....
        /*03d8*/ 	.word	0xffffffff


	//   ....[81]....
        /*03dc*/ 	.word	0xffffffff


	//   ....[82]....
        /*03e0*/ 	.word	0xffffffff


	//   ....[83]....
        /*03e4*/ 	.word	0xffffffff


	//   ....[84]....
        /*03e8*/ 	.word	0xffffffff


	//   ....[85]....
        /*03ec*/ 	.word	0xffffffff


	//   ....[86]....
        /*03f0*/ 	.word	0xffffffff


	//   ....[87]....
        /*03f4*/ 	.word	0xffffffff


	//   ....[88]....
        /*03f8*/ 	.word	0xffffffff


	//   ....[89]....
        /*03fc*/ 	.word	0xffffffff


	//   ....[90]....
        /*0400*/ 	.word	0xffffffff


	//   ....[91]....
        /*0404*/ 	.word	0xffffffff


	//   ....[92]....
        /*0408*/ 	.word	0xffffffff


	//   ....[93]....
        /*040c*/ 	.word	0xffffffff


	//   ....[94]....
        /*0410*/ 	.word	0xffffffff


	//   ....[95]....
        /*0414*/ 	.word	0xffffffff


	//   ....[96]....
        /*0418*/ 	.word	0xffffffff


	//   ....[97]....
        /*041c*/ 	.word	0xffffffff


	//   ....[98]....
        /*0420*/ 	.word	0xffffffff


	//   ....[99]....
        /*0424*/ 	.word	0xffffffff


	//   ....[100]....
        /*0428*/ 	.word	0xffffffff


	//   ....[101]....
        /*042c*/ 	.word	0xffffffff


	//   ....[102]....
        /*0430*/ 	.word	0xffffffff


	//   ....[103]....
        /*0434*/ 	.word	0xffffffff


	//   ....[104]....
        /*0438*/ 	.word	0xffffffff


	//   ....[105]....
        /*043c*/ 	.word	0xffffffff


	//   ....[106]....
        /*0440*/ 	.word	0xffffffff


	//   ....[107]....
        /*0444*/ 	.word	0xffffffff


	//----- nvinfo : EIATTR_COOP_GROUP_INSTR_OFFSETS
	.align		4
.L_364:
        /*0448*/ 	.byte	0x04, 0x28
        /*044a*/ 	.short	(.L_366 - .L_365)


	//   ....[0]....
.L_365:
        /*044c*/ 	.word	0x00000ed0


	//   ....[1]....
        /*0450*/ 	.word	0x00000f10


	//   ....[2]....
        /*0454*/ 	.word	0x00000f40


	//   ....[3]....
        /*0458*/ 	.word	0x00000f70


	//   ....[4]....
        /*045c*/ 	.word	0x00001020


	//   ....[5]....
        /*0460*/ 	.word	0x00001080


	//   ....[6]....
        /*0464*/ 	.word	0x00001100


	//   ....[7]....
        /*0468*/ 	.word	0x00001140


	//   ....[8]....
        /*046c*/ 	.word	0x00001200


	//   ....[9]....
        /*0470*/ 	.word	0x00001260


	//   ....[10]....
        /*0474*/ 	.word	0x000012d0


	//   ....[11]....
        /*0478*/ 	.word	0x000013b0


	//   ....[12]....
        /*047c*/ 	.word	0x000013e0


	//   ....[13]....
        /*0480*/ 	.word	0x00001410


	//   ....[14]....
        /*0484*/ 	.word	0x00001450


	//   ....[15]....
        /*0488*/ 	.word	0x00001470


	//   ....[16]....
        /*048c*/ 	.word	0x00002d00


	//   ....[17]....
        /*0490*/ 	.word	0x00002fb0


	//   ....[18]....
        /*0494*/ 	.word	0x00003660


	//   ....[19]....
        /*0498*/ 	.word	0x00004040


	//   ....[20]....
        /*049c*/ 	.word	0x000044a0


	//   ....[21]....
        /*04a0*/ 	.word	0x000045d0


	//   ....[22]....
        /*04a4*/ 	.word	0x000046b0


	//   ....[23]....
        /*04a8*/ 	.word	0x000047d0


	//   ....[24]....
        /*04ac*/ 	.word	0x00004c10


	//   ....[25]....
        /*04b0*/ 	.word	0x00004c60


	//   ....[26]....
        /*04b4*/ 	.word	0x00004d20


	//   ....[27]....
        /*04b8*/ 	.word	0x00004ea0


	//   ....[28]....
        /*04bc*/ 	.word	0x00007e80


	//   ....[29]....
        /*04c0*/ 	.word	0x000080b0


	//   ....[30]....
        /*04c4*/ 	.word	0x00008620


	//   ....[31]....
        /*04c8*/ 	.word	0x00008ad0


	//   ....[32]....
        /*04cc*/ 	.word	0x00009150


	//   ....[33]....
        /*04d0*/ 	.word	0x00009250


	//   ....[34]....
        /*04d4*/ 	.word	0x00009360


	//   ....[35]....
        /*04d8*/ 	.word	0x000093b0


	//   ....[36]....
        /*04dc*/ 	.word	0x000094a0


	//   ....[37]....
        /*04e0*/ 	.word	0x000095c0


	//   ....[38]....
        /*04e4*/ 	.word	0x00009690


	//   ....[39]....
        /*04e8*/ 	.word	0x000097c0


	//   ....[40]....
        /*04ec*/ 	.word	0x0000cae0


	//   ....[41]....
        /*04f0*/ 	.word	0x0000cb80


	//   ....[42]....
        /*04f4*/ 	.word	0x0000cbf0


	//   ....[43]....
        /*04f8*/ 	.word	0x0000cd20


	//   ....[44]....
        /*04fc*/ 	.word	0x0000cdb0


	//   ....[45]....
        /*0500*/ 	.word	0x0000cde0


	//   ....[46]....
        /*0504*/ 	.word	0x0000cf70


	//   ....[47]....
        /*0508*/ 	.word	0x0000d450


	//   ....[48]....
        /*050c*/ 	.word	0x00010280


	//   ....[49]....
        /*0510*/ 	.word	0x000109b0


	//   ....[50]....
        /*0514*/ 	.word	0x00010bc0


	//   ....[51]....
        /*0518*/ 	.word	0x00011060


	//   ....[52]....
        /*051c*/ 	.word	0x00011740


	//   ....[53]....
        /*0520*/ 	.word	0x00011850


	//   ....[54]....
        /*0524*/ 	.word	0x000118a0


	//   ....[55]....
        /*0528*/ 	.word	0x00011960


	//   ....[56]....
        /*052c*/ 	.word	0x00011a50


	//   ....[57]....
        /*0530*/ 	.word	0x00011b60


	//   ....[58]....
        /*0534*/ 	.word	0x00011c10


	//   ....[59]....
        /*0538*/ 	.word	0x00011d20


	//   ....[60]....
        /*053c*/ 	.word	0x00013c30


	//   ....[61]....
        /*0540*/ 	.word	0x00013c40


	//   ....[62]....
        /*0544*/ 	.word	0x00013c50


	//   ....[63]....
        /*0548*/ 	.word	0x00013c60


	//   ....[64]....
        /*054c*/ 	.word	0x00013c90


	//   ....[65]....
        /*0550*/ 	.word	0x00013cb0


	//   ....[66]....
        /*0554*/ 	.word	0x00013cd0


	//   ....[67]....
        /*0558*/ 	.word	0x00013ce0


	//   ....[68]....
        /*055c*/ 	.word	0x00015190


	//   ....[69]....
        /*0560*/ 	.word	0x000157e0


	//   ....[70]....
        /*0564*/ 	.word	0x00015800


	//   ....[71]....
        /*0568*/ 	.word	0x00015810


	//   ....[72]....
        /*056c*/ 	.word	0x00015820


	//   ....[73]....
        /*0570*/ 	.word	0x00015830


	//   ....[74]....
        /*0574*/ 	.word	0x00015840


	//   ....[75]....
        /*0578*/ 	.word	0x00015850


	//   ....[76]....
        /*057c*/ 	.word	0x000159b0


	//   ....[77]....
        /*0580*/ 	.word	0x000159c0


	//   ....[78]....
        /*0584*/ 	.word	0x00015ac0


	//   ....[79]....
        /*0588*/ 	.word	0x00015af0


	//   ....[80]....
        /*058c*/ 	.word	0x00015bd0


	//   ....[81]....
        /*0590*/ 	.word	0x00015c00


	//   ....[82]....
        /*0594*/ 	.word	0x00015ce0


	//   ....[83]....
        /*0598*/ 	.word	0x00015d10


	//   ....[84]....
        /*059c*/ 	.word	0x00015df0


	//   ....[85]....
        /*05a0*/ 	.word	0x00015e20


	//   ....[86]....
        /*05a4*/ 	.word	0x00015f00


	//   ....[87]....
        /*05a8*/ 	.word	0x00015f30


	//   ....[88]....
        /*05ac*/ 	.word	0x00016010


	//   ....[89]....
        /*05b0*/ 	.word	0x00016040


	//   ....[90]....
        /*05b4*/ 	.word	0x00016120


	//   ....[91]....
        /*05b8*/ 	.word	0x00016140


	//   ....[92]....
        /*05bc*/ 	.word	0x00016770


	//   ....[93]....
        /*05c0*/ 	.word	0x00016780


	//   ....[94]....
        /*05c4*/ 	.word	0x00016850


	//   ....[95]....
        /*05c8*/ 	.word	0x00016880


	//   ....[96]....
        /*05cc*/ 	.word	0x00016950


	//   ....[97]....
        /*05d0*/ 	.word	0x00016980


	//   ....[98]....
        /*05d4*/ 	.word	0x00016a50


	//   ....[99]....
        /*05d8*/ 	.word	0x00016a80


	//   ....[100]....
        /*05dc*/ 	.word	0x00016b50


	//   ....[101]....
        /*05e0*/ 	.word	0x00016b80


	//   ....[102]....
        /*05e4*/ 	.word	0x00016c50


	//   ....[103]....
        /*05e8*/ 	.word	0x00016c80


	//   ....[104]....
        /*05ec*/ 	.word	0x00016d50


	//   ....[105]....
        /*05f0*/ 	.word	0x00016d80


	//   ....[106]....
        /*05f4*/ 	.word	0x00016e50


	//   ....[107]....
        /*05f8*/ 	.word	0x00016e70


	//----- nvinfo : EIATTR_EXIT_INSTR_OFFSETS
	.align		4
.L_366:
        /*05fc*/ 	.byte	0x04, 0x1c
        /*05fe*/ 	.short	(.L_368 - .L_367)


	//   ....[0]....
.L_367:
        /*0600*/ 	.word	0x00000040


	//   ....[1]....
        /*0604*/ 	.word	0x00016150


	//   ....[2]....
        /*0608*/ 	.word	0x000161b0


	//   ....[3]....
        /*060c*/ 	.word	0x00016210


	//   ....[4]....
        /*0610*/ 	.word	0x00016e80


	//   ....[5]....
        /*0614*/ 	.word	0x00016ed0


	//   ....[6]....
        /*0618*/ 	.word	0x00016f30


	//----- nvinfo : EIATTR_CTAIDZ_USED
	.align		4
.L_368:
        /*061c*/ 	.byte	0x01, 0x04
	.zero		2


	//----- nvinfo : EIATTR_MAX_THREADS
	.align		4
        /*0620*/ 	.byte	0x04, 0x05
        /*0622*/ 	.short	(.L_370 - .L_369)
.L_369:
        /*0624*/ 	.word	0x00000080
        /*0628*/ 	.word	0x00000001
        /*062c*/ 	.word	0x00000001


	//----- nvinfo : EIATTR_CRS_STACK_SIZE
	.align		4
.L_370:
        /*0630*/ 	.byte	0x04, 0x1e
        /*0632*/ 	.short	(.L_372 - .L_371)
.L_371:
        /*0634*/ 	.word	0x00000000
.L_372:


//--------------------- .nv.info._ZN7cutlass13device_kernelIN5flash19enable_sm80_to_sm89INS1_16FlashAttnFwdSm80INS1_25CollectiveMainloopFwdSm80ILi4ELi1ELb0EN4cute5tupleIJNS5_1CILi128EEENS7_ILi48EEES8_EEELi128ENS_10bfloat16_tEfNS_4arch4Sm80ELb0ELb1ELb1ELb1ELb0ELb0ELb1ELb0EEENS1_21CollectiveEpilogueFwdINS6_IJS8_S8_S9_EEENS6_IJNS7_ILi1EEESH_SH_EEESB_SD_Li128ELb1ELb1ELb0ELb0EEENS1_19SingleTileSchedulerILb1ELb0ELb1ELi128EEEEEEEEEvNT_6ParamsE --------------------------
	.section	.nv.info._ZN7cutlass13device_kernelIN5flash19enable_sm80_to_sm89INS1_16FlashAttnFwdSm80INS1_25CollectiveMainloopFwdSm80ILi4ELi1ELb0EN4cute5tupleIJNS5_1CILi128EEENS7_ILi48EEES8_EEELi128ENS_10bfloat16_tEfNS_4arch4Sm80ELb0ELb1ELb1ELb1ELb0ELb0ELb1ELb0EEENS1_21CollectiveEpilogueFwdINS6_IJS8_S8_S9_EEENS6_IJNS7_ILi1EEESH_SH_EEESB_SD_Li128ELb1ELb1ELb0ELb0EEENS1_19SingleTileSchedulerILb1ELb0ELb1ELi128EEEEEEEEEvNT_6ParamsE,"",@"SHT_CUDA_INFO"
	.sectionflags	@""
	.align	4


	//----- nvinfo : EIATTR_CUDA_API_VERSION
	.align		4
        /*0000*/ 	.byte	0x04, 0x37
        /*0002*/ 	.short	(.L_374 - .L_373)
.L_373:
        /*0004*/ 	.word	0x00000082


	//----- nvinfo : EIATTR_SW2861232_WAR
	.align		4
.L_374:
        /*0008*/ 	.byte	0x01, 0x35
	.zero		2


	//----- nvinfo : EIATTR_PARAM_CBANK
	.align		4
        /*000c*/ 	.byte	0x04, 0x0a
        /*000e*/ 	.short	(.L_376 - .L_375)
	.align		4
.L_375:
        /*0010*/ 	.word	index@(.nv.constant0._ZN7cutlass13device_kernelIN5flash19enable_sm80_to_sm89INS1_16FlashAttnFwdSm80INS1_25CollectiveMainloopFwdSm80ILi4ELi1ELb0EN4cute5tupleIJNS5_1CILi128EEENS7_ILi48EEES8_EEELi128ENS_10bfloat16_tEfNS_4arch4Sm80ELb0ELb1ELb1ELb1ELb0ELb0ELb1ELb0EEENS1_21CollectiveEpilogueFwdINS6_IJS8_S8_S9_EEENS6_IJNS7_ILi1EEESH_SH_EEESB_SD_Li128ELb1ELb1ELb0ELb0EEENS1_19SingleTileSchedulerILb1ELb0ELb1ELi128EEEEEEEEEvNT_6ParamsE)
        /*0014*/ 	.short	0x0160
        /*0016*/ 	.short	0x0418


	//----- nvinfo : EIATTR_CBANK_PARAM_SIZE
	.align		4
.L_376:
        /*0018*/ 	.byte	0x03, 0x19
        /*001a*/ 	.short	0x0418


	//----- nvinfo : EIATTR_KPARAM_INFO
	.align		4
        /*001c*/ 	.byte	0x04, 0x17
        /*001e*/ 	.short	(.L_378 - .L_377)
.L_377:
        /*0020*/ 	.word	0x00000000
        /*0024*/ 	.short	0x0000
        /*0026*/ 	.short	0x0000
        /*0028*/ 	.byte	0x00, 0xf0, 0x61, 0x10


	//----- nvinfo : EIATTR_MAXREG_COUNT
	.align		4
.L_378:
        /*002c*/ 	.byte	0x03, 0x1b
        /*002e*/ 	.short	0x00ff


	//----- nvinfo : EIATTR_NUM_BARRIERS
	.align		4
        /*0030*/ 	.byte	0x02, 0x4c
        /*0032*/ 	.byte	0x02
	.zero		1


	//----- nvinfo : EIATTR_ANNOTATIONS
	.align		4
        /*0034*/ 	.byte	0x04, 0x55
        /*0036*/ 	.short	(.L_380 - .L_379)


	//   ....[0]....
.L_379:
        /* <DEDUP_REMOVED lines=45> */


	//----- nvinfo : EIATTR_MERCURY_ISA_VERSION
	.align		4
.L_380:
        /*02f8*/ 	.byte	0x03, 0x5f
        /*02fa*/ 	.short	0x0000


	//----- nvinfo : EIATTR_COOP_GROUP_MASK_REGIDS
	.align		4
        /*02fc*/ 	.byte	0x04, 0x29
        /*02fe*/ 	.short	(.L_382 - .L_381)


	//   ....[0]....
.L_381:
        /*0300*/ 	.word	0xffffffff


	//   ....[1]....
        /*0304*/ 	.word	0xffffffff


	//   ....[2]....
        /*0308*/ 	.word	0xffffffff


	//   ....[3]....
        /*030c*/ 	.word	0xffffffff


	//   ....[4]....
        /*0310*/ 	.word	0xffffffff


	//   ....[5]....
        /*0314*/ 	.word	0xffffffff


	//   ....[6]....
        /*0318*/ 	.word	0xffffffff


	//   ....[7]....
        /*031c*/ 	.word	0xffffffff


	//   ....[8]....
        /*0320*/ 	.word	0xffffffff


	//   ....[9]....
        /*0324*/ 	.word	0xffffffff


	//   ....[10]....
        /*0328*/ 	.word	0xffffffff


	//   ....[11]....
        /*032c*/ 	.word	0xffffffff


	//   ....[12]....
        /*0330*/ 	.word	0xffffffff


	//   ....[13]....
        /*0334*/ 	.word	0xffffffff


	//   ....[14]....
        /*0338*/ 	.word	0xffffffff


	//   ....[15]....
        /*033c*/ 	.word	0xffffffff


	//   ....[16]....
        /*0340*/ 	.word	0xffffffff


	//   ....[17]....
        /*0344*/ 	.word	0xffffffff


	//   ....[18]....
        /*0348*/ 	.word	0xffffffff


	//   ....[19]....
        /*034c*/ 	.word	0xffffffff


	//   ....[20]....
        /*0350*/ 	.word	0xffffffff


	//   ....[21]....
        /*0354*/ 	.word	0xffffffff


	//   ....[22]....
        /*0358*/ 	.word	0xffffffff


	//   ....[23]....
        /*035c*/ 	.word	0xffffffff


	//   ....[24]....
        /*0360*/ 	.word	0xffffffff


	//   ....[25]....
        /*0364*/ 	.word	0xffffffff


	//   ....[26]....
        /*0368*/ 	.word	0xffffffff


	//   ....[27]....
        /*036c*/ 	.word	0xffffffff


	//   ....[28]....
        /*0370*/ 	.word	0xffffffff


	//   ....[29]....
        /*0374*/ 	.word	0xffffffff


	//   ....[30]....
        /*0378*/ 	.word	0xffffffff


	//   ....[31]....
        /*037c*/ 	.word	0xffffffff


	//   ....[32]....
        /*0380*/ 	.word	0xffffffff


	//   ....[33]....
        /*0384*/ 	.word	0xffffffff


	//   ....[34]....
        /*0388*/ 	.word	0xffffffff


	//   ....[35]....
        /*038c*/ 	.word	0xffffffff


	//   ....[36]....
        /*0390*/ 	.word	0xffffffff


	//   ....[37]....
        /*0394*/ 	.word	0xffffffff


	//   ....[38]....
        /*0398*/ 	.word	0xffffffff


	//   ....[39]....
        /*039c*/ 	.word	0xffffffff


	//   ....[40]....
        /*03a0*/ 	.word	0xffffffff


	//   ....[41]....
        /*03a4*/ 	.word	0xffffffff


	//   ....[42]....
        /*03a8*/ 	.word	0xffffffff


	//   ....[43]....
        /*03ac*/ 	.word	0xffffffff


	//   ....[44]....
        /*03b0*/ 	.word	0xffffffff


	//   ....[45]....
        /*03b4*/ 	.word	0xffffffff


	//   ....[46]....
        /*03b8*/ 	.word	0xffffffff


	//   ....[47]....
        /*03bc*/ 	.word	0xffffffff


	//   ....[48]....
        /*03c0*/ 	.word	0xffffffff


	//   ....[49]....
        /*03c4*/ 	.word	0xffffffff


	//   ....[50]....
        /*03c8*/ 	.word	0xffffffff


	//   ....[51]....
        /*03cc*/ 	.word	0xffffffff


	//   ....[52]....
        /*03d0*/ 	.word	0xffffffff


	//   ....[53]....
        /*03d4*/ 	.word	0xffffffff


	//   ....[54]....
        /*03d8*/ 	.word	0xffffffff


	//   ....[55]....
        /*03dc*/ 	.word	0xffffffff


	//   ....[56]....
        /*03e0*/ 	.word	0xffffffff


	//   ....[57]....
        /*03e4*/ 	.word	0xffffffff


	//   ....[58]....
        /*03e8*/ 	.word	0xffffffff


	//   ....[59]....
        /*03ec*/ 	.word	0xffffffff


	//   ....[60]....
        /*03f0*/ 	.word	0xffffffff


	//   ....[61]....
        /*03f4*/ 	.word	0xffffffff


	//   ....[62]....
        /*03f8*/ 	.word	0xffffffff


	//   ....[63]....
        /*03fc*/ 	.word	0xffffffff


	//   ....[64]....
        /*0400*/ 	.word	0xffffffff


	//   ....[65]....
        /*0404*/ 	.word	0xffffffff


	//   ....[66]....
        /*0408*/ 	.word	0xffffffff


	//   ....[67]....
        /*040c*/ 	.word	0xffffffff


	//   ....[68]....
        /*0410*/ 	.word	0xffffffff


	//   ....[69]....
        /*0414*/ 	.word	0xffffffff


	//   ....[70]....
        /*0418*/ 	.word	0xffffffff


	//   ....[71]....
        /*041c*/ 	.word	0xffffffff


	//   ....[72]....
        /*0420*/ 	.word	0xffffffff


	//   ....[73]....
        /*0424*/ 	.word	0xffffffff


	//   ....[74]....
        /*0428*/ 	.word	0xffffffff


	//   ....[75]....
        /*042c*/ 	.word	0xffffffff


	//   ....[76]....
        /*0430*/ 	.word	0xffffffff


	//   ....[77]....
        /*0434*/ 	.word	0xffffffff


	//   ....[78]....
        /*0438*/ 	.word	0xffffffff


	//   ....[79]....
        /*043c*/ 	.word	0xffffffff


	//   ....[80]....
        /*0440*/ 	.word	0xffffffff


	//   ....[81]....
        /*0444*/ 	.word	0xffffffff


	//   ....[82]....
        /*0448*/ 	.word	0xffffffff


	//   ....[83]....
        /*044c*/ 	.word	0xffffffff


	//   ....[84]....
        /*0450*/ 	.word	0xffffffff


	//   ....[85]....
        /*0454*/ 	.word	0xffffffff


	//   ....[86]....
        /*0458*/ 	.word	0xffffffff


	//   ....[87]....
        /*045c*/ 	.word	0xffffffff


	//   ....[88]....
        /*0460*/ 	.word	0xffffffff


	//   ....[89]....
        /*0464*/ 	.word	0xffffffff


	//   ....[90]....
        /*0468*/ 	.word	0xffffffff


	//   ....[91]....
        /*046c*/ 	.word	0xffffffff


	//   ....[92]....
        /*0470*/ 	.word	0xffffffff


	//   ....[93]....
        /*0474*/ 	.word	0xffffffff


	//   ....[94]....
        /*0478*/ 	.word	0xffffffff


	//   ....[95]....
        /*047c*/ 	.word	0xffffffff


	//   ....[96]....
        /*0480*/ 	.word	0xffffffff


	//   ....[97]....
        /*0484*/ 	.word	0xffffffff


	//   ....[98]....
        /*0488*/ 	.word	0xffffffff


	//   ....[99]....
        /*048c*/ 	.word	0xffffffff


	//   ....[100]....
        /*0490*/ 	.word	0xffffffff


	//   ....[101]....
        /*0494*/ 	.word	0xffffffff


	//   ....[102]....
        /*0498*/ 	.word	0xffffffff


	//   ....[103]....
        /*049c*/ 	.word	0xffffffff


	//   ....[104]....
        /*04a0*/ 	.word	0xffffffff


	//   ....[105]....
        /*04a4*/ 	.word	0xffffffff


	//   ....[106]....
        /*04a8*/ 	.word	0xffffffff


	//   ....[107]....
        /*04ac*/ 	.word	0xffffffff


	//   ....[108]....
        /*04b0*/ 	.word	0xffffffff


	//----- nvinfo : EIATTR_COOP_GROUP_INSTR_OFFSETS
	.align		4
.L_382:
        /*04b4*/ 	.byte	0x04, 0x28
        /*04b6*/ 	.short	(.L_384 - .L_383)


	//   ....[0]....
.L_383:
        /*04b8*/ 	.word	0x00000090


	//   ....[1]....
        /*04bc*/ 	.word	0x00001650


	//   ....[2]....
        /*04c0*/ 	.word	0x00001680


	//   ....[3]....
        /*04c4*/ 	.word	0x00001900


	//   ....[4]....
        /*04c8*/ 	.word	0x00001930


	//   ....[5]....
        /*04cc*/ 	.word	0x00001a10


	//   ....[6]....
        /*04d0*/ 	.word	0x00001a40


	//   ....[7]....
        /*04d4*/ 	.word	0x00001b20


	//   ....[8]....
        /*04d8*/ 	.word	0x00001b50


	//   ....[9]....
        /*04dc*/ 	.word	0x00001c30


	//   ....[10]....
        /*04e0*/ 	.word	0x00001c60


	//   ....[11]....
        /*04e4*/ 	.word	0x00001d40


	//   ....[12]....
        /*04e8*/ 	.word	0x00001d70


	//   ....[13]....
        /*04ec*/ 	.word	0x00001e50


	//   ....[14]....
        /*04f0*/ 	.word	0x00001e80


	//   ....[15]....
        /*04f4*/ 	.word	0x00001f60


	//   ....[16]....
        /*04f8*/ 	.word	0x00001fa0


	//   ....[17]....
        /*04fc*/ 	.word	0x000036a0


	//   ....[18]....
        /*0500*/ 	.word	0x00003ef0


	//   ....[19]....
        /*0504*/ 	.word	0x00004640


	//   ....[20]....
        /*0508*/ 	.word	0x00004d90


	//   ....[21]....
        /*050c*/ 	.word	0x000051e0


	//   ....[22]....
        /*0510*/ 	.word	0x00005220


	//   ....[23]....
        /*0514*/ 	.word	0x00005390


	//   ....[24]....
        /*0518*/ 	.word	0x000053d0


	//   ....[25]....
        /*051c*/ 	.word	0x000059a0


	//   ....[26]....
        /*0520*/ 	.word	0x00005a70


	//   ....[27]....
        /*0524*/ 	.word	0x00005ac0


	//   ....[28]....
        /*0528*/ 	.word	0x00005cf0


	//   ....[29]....
        /*052c*/ 	.word	0x00008a40


	//   ....[30]....
        /*0530*/ 	.word	0x00008d10


	//   ....[31]....
        /*0534*/ 	.word	0x00009330


	//   ....[32]....
        /*0538*/ 	.word	0x00009930


	//   ....[33]....
        /*053c*/ 	.word	0x0000a160


	//   ....[34]....
        /*0540*/ 	.word	0x0000a1d0


	//   ....[35]....
        /*0544*/ 	.word	0x0000a300


	//   ....[36]....
        /*0548*/ 	.word	0x0000a350


	//   ....[37]....
        /*054c*/ 	.word	0x0000a750


	//   ....[38]....
        /*0550*/ 	.word	0x0000a790


	//   ....[39]....
        /*0554*/ 	.word	0x0000a810


	//   ....[40]....
        /*0558*/ 	.word	0x0000a8d0


	//   ....[41]....
        /*055c*/ 	.word	0x0000db50


	//   ....[42]....
        /*0560*/ 	.word	0x0000dbe0


	//   ....[43]....
        /*0564*/ 	.word	0x0000dc60


	//   ....[44]....
        /*0568*/ 	.word	0x0000dda0


	//   ....[45]....
        /*056c*/ 	.word	0x0000de30


	//   ....[46]....
        /*0570*/ 	.word	0x0000de60


	//   ....[47]....
        /*0574*/ 	.word	0x0000dff0


	//   ....[48]....
        /*0578*/ 	.word	0x0000e4c0


	//   ....[49]....
        /*057c*/ 	.word	0x00011440


	//   ....[50]....
        /*0580*/ 	.word	0x00011810


	//   ....[51]....
        /*0584*/ 	.word	0x00011e20


	//   ....[52]....
        /*0588*/ 	.word	0x00012410


	//   ....[53]....
        /*058c*/ 	.word	0x00012c30


	//   ....[54]....
        /*0590*/ 	.word	0x00012ca0


	//   ....[55]....
        /*0594*/ 	.word	0x00012dd0


	//   ....[56]....
        /*0598*/ 	.word	0x00012e20


	//   ....[57]....
        /*059c*/ 	.word	0x00013220


	//   ....[58]....
        /*05a0*/ 	.word	0x00013260


	//   ....[59]....
        /*05a4*/ 	.word	0x000132e0


	//   ....[60]....
        /*05a8*/ 	.word	0x000133a0


	//   ....[61]....
        /*05ac*/ 	.word	0x00015160


	//   ....[62]....
        /*05b0*/ 	.word	0x00015170


	//   ....[63]....
        /*05b4*/ 	.word	0x00015180


	//   ....[64]....
        /*05b8*/ 	.word	0x00015190


	//   ....[65]....
        /*05bc*/ 	.word	0x000151c0


	//   ....[66]....
        /*05c0*/ 	.word	0x000151e0


	//   ....[67]....
        /*05c4*/ 	.word	0x00015200


	//   ....[68]....
        /*05c8*/ 	.word	0x00015210


	//   ....[69]....
        /*05cc*/ 	.word	0x00016d90


	//   ....[70]....
        /*05d0*/ 	.word	0x00016db0


	//   ....[71]....
        /*05d4*/ 	.word	0x00016de0


	//   ....[72]....
        /*05d8*/ 	.word	0x00016e00


	//   ....[73]....
        /*05dc*/ 	.word	0x00016e20


	//   ....[74]....
        /*05e0*/ 	.word	0x00016e40


	//   ....[75]....
        /*05e4*/ 	.word	0x00016e50


	//   ....[76]....
        /*05e8*/ 	.word	0x00016e60


	//   ....[77]....
        /*05ec*/ 	.word	0x000170a0


	//   ....[78]....
        /*05f0*/ 	.word	0x000170b0


	//   ....[79]....
        /*05f4*/ 	.word	0x000171b0


	//   ....[80]....
        /*05f8*/ 	.word	0x000171e0


	//   ....[81]....
        /*05fc*/ 	.word	0x000172c0


	//   ....[82]....
        /*0600*/ 	.word	0x000172f0


	//   ....[83]....
        /*0604*/ 	.word	0x000173d0


	//   ....[84]....
        /*0608*/ 	.word	0x00017400


	//   ....[85]....
        /*060c*/ 	.word	0x000174e0


	//   ....[86]....
        /*0610*/ 	.word	0x00017510


	//   ....[87]....
        /*0614*/ 	.word	0x000175f0


	//   ....[88]....
        /*0618*/ 	.word	0x00017620


	//   ....[89]....
        /*061c*/ 	.word	0x00017700


	//   ....[90]....
        /*0620*/ 	.word	0x00017730


	//   ....[91]....
        /*0624*/ 	.word	0x00017810


	//   ....[92]....
        /*0628*/ 	.word	0x00017830


	//   ....[93]....
        /*062c*/ 	.word	0x00017fe0


	//   ....[94]....
        /*0630*/ 	.word	0x00017ff0


	//   ....[95]....
        /*0634*/ 	.word	0x000180c0


	//   ....[96]....
        /*0638*/ 	.word	0x000180f0


	//   ....[97]....
        /*063c*/ 	.word	0x000181c0


	//   ....[98]....
        /*0640*/ 	.word	0x000181f0


	//   ....[99]....
        /*0644*/ 	.word	0x000182c0


	//   ....[100]....
        /*0648*/ 	.word	0x000182f0


	//   ....[101]....
        /*064c*/ 	.word	0x000183c0


	//   ....[102]....
        /*0650*/ 	.word	0x000183f0


	//   ....[103]....
        /*0654*/ 	.word	0x000184c0


	//   ....[104]....
        /*0658*/ 	.word	0x000184f0


	//   ....[105]....
        /*065c*/ 	.word	0x000185c0


	//   ....[106]....
        /*0660*/ 	.word	0x000185f0


	//   ....[107]....
        /*0664*/ 	.word	0x000186c0


	//   ....[108]....
        /*0668*/ 	.word	0x000186e0


	//----- nvinfo : EIATTR_EXIT_INSTR_OFFSETS
	.align		4
.L_384:
        /*066c*/ 	.byte	0x04, 0x1c
        /*066e*/ 	.short	(.L_386 - .L_385)


	//   ....[0]....
.L_385:
        /*0670*/ 	.word	0x00000350


	//   ....[1]....
        /*0674*/ 	.word	0x00017840


	//   ....[2]....
        /*0678*/ 	.word	0x000178a0


	//   ....[3]....
        /*067c*/ 	.word	0x00017900


	//   ....[4]....
        /*0680*/ 	.word	0x000186f0


	//   ....[5]....
        /*0684*/ 	.word	0x00018740


	//   ....[6]....
        /*0688*/ 	.word	0x000187a0


	//----- nvinfo : EIATTR_CTAIDZ_USED
	.align		4
.L_386:
        /*068c*/ 	.byte	0x01, 0x04
	.zero		2


	//----- nvinfo : EIATTR_MAX_THREADS
	.align		4
        /*0690*/ 	.byte	0x04, 0x05
        /*0692*/ 	.short	(.L_388 - .L_387)
.L_387:
        /*0694*/ 	.word	0x00000080
        /*0698*/ 	.word	0x00000001
        /*069c*/ 	.word	0x00000001


	//----- nvinfo : EIATTR_CRS_STACK_SIZE
	.align		4
.L_388:
        /*06a0*/ 	.byte	0x04, 0x1e
        /*06a2*/ 	.short	(.L_390 - .L_389)
.L_389:
        /*06a4*/ 	.word	0x00000000
.L_390:


//--------------------- .nv.info._ZN7cutlass13device_kernelIN5flash19enable_sm80_to_sm89INS1_16FlashAttnFwdSm80INS1_25CollectiveMainloopFwdSm80ILi4ELi1ELb0EN4cute5tupleIJNS5_1CILi128EEENS7_ILi48EEES8_EEELi128ENS_10bfloat16_tEfNS_4arch4Sm80ELb0ELb1ELb1ELb1ELb0ELb1ELb1ELb0EEENS1_21CollectiveEpilogueFwdINS6_IJS8_S8_S9_EEENS6_IJNS7_ILi1EEESH_SH_EEESB_SD_Li128ELb1ELb1ELb0ELb0EEENS1_19SingleTileSchedulerILb1ELb0ELb1ELi128EEEEEEEEEvNT_6ParamsE --------------------------
	.section	.nv.info._ZN7cutlass13device_kernelIN5flash19enable_sm80_to_sm89INS1_16FlashAttnFwdSm80INS1_25CollectiveMainloopFwdSm80ILi4ELi1ELb0EN4cute5tupleIJNS5_1CILi128EEENS7_ILi48EEES8_EEELi128ENS_10bfloat16_tEfNS_4arch4Sm80ELb0ELb1ELb1ELb1ELb0ELb1ELb1ELb0EEENS1_21CollectiveEpilogueFwdINS6_IJS8_S8_S9_EEENS6_IJNS7_ILi1EEESH_SH_EEESB_SD_Li128ELb1ELb1ELb0ELb0EEENS1_19SingleTileSchedulerILb1ELb0ELb1ELi128EEEEEEEEEvNT_6ParamsE,"",@"SHT_CUDA_INFO"
	.sectionflags	@""
	.align	4


	//----- nvinfo : EIATTR_CUDA_API_VERSION
	.align		4
        /*0000*/ 	.byte	0x04, 0x37
        /*0002*/ 	.short	(.L_392 - .L_391)
.L_391:
        /*0004*/ 	.word	0x00000082


	//----- nvinfo : EIATTR_SW2861232_WAR
	.align		4
.L_392:
        /*0008*/ 	.byte	0x01, 0x35
	.zero		2


	//----- nvinfo : EIATTR_PARAM_CBANK
	.align		4
        /*000c*/ 	.byte	0x04, 0x0a
        /*000e*/ 	.short	(.L_394 - .L_393)
	.align		4
.L_393:
        /*0010*/ 	.word	index@(.nv.constant0._ZN7cutlass13device_kernelIN5flash19enable_sm80_to_sm89INS1_16FlashAttnFwdSm80INS1_25CollectiveMainloopFwdSm80ILi4ELi1ELb0EN4cute5tupleIJNS5_1CILi128EEENS7_ILi48EEES8_EEELi128ENS_10bfloat16_tEfNS_4arch4Sm80ELb0ELb1ELb1ELb1ELb0ELb1ELb1ELb0EEENS1_21CollectiveEpilogueFwdINS6_IJS8_S8_S9_EEENS6_IJNS7_ILi1EEESH_SH_EEESB_SD_Li128ELb1ELb1ELb0ELb0EEENS1_19SingleTileSchedulerILb1ELb0ELb1ELi128EEEEEEEEEvNT_6ParamsE)
        /*0014*/ 	.short	0x0160
        /*0016*/ 	.short	0x0418


	//----- nvinfo : EIATTR_CBANK_PARAM_SIZE
	.align		4
.L_394:
        /*0018*/ 	.byte	0x03, 0x19
        /*001a*/ 	.short	0x0418


	//----- nvinfo : EIATTR_KPARAM_INFO
	.align		4
        /*001c*/ 	.byte	0x04, 0x17
        /*001e*/ 	.short	(.L_396 - .L_395)
.L_395:
        /*0020*/ 	.word	0x00000000
        /*0024*/ 	.short	0x0000
        /*0026*/ 	.short	0x0000
        /*0028*/ 	.byte	0x00, 0xf0, 0x61, 0x10


	//----- nvinfo : EIATTR_MAXREG_COUNT
	.align		4
.L_396:
        /*002c*/ 	.byte	0x03, 0x1b
        /*002e*/ 	.short	0x00ff


	//----- nvinfo : EIATTR_NUM_BARRIERS
	.align		4
        /*0030*/ 	.byte	0x02, 0x4c
        /*0032*/ 	.byte	0x02
	.zero		1


	//----- nvinfo : EIATTR_ANNOTATIONS
	.align		4
        /*0034*/ 	.byte	0x04, 0x55
        /*0036*/ 	.short	(.L_398 - .L_397)


	//   ....[0]....
.L_397:
        /* <DEDUP_REMOVED lines=69> */


	//----- nvinfo : EIATTR_MERCURY_ISA_VERSION
	.align		4
.L_398:
        /*0470*/ 	.byte	0x03, 0x5f
        /*0472*/ 	.short	0x0000


	//----- nvinfo : EIATTR_COOP_GROUP_MASK_REGIDS
	.align		4
        /*0474*/ 	.byte	0x04, 0x29
        /*0476*/ 	.short	(.L_400 - .L_399)


	//   ....[0]....
.L_399:
        /*0478*/ 	.word	0xffffffff


	//   ....[1]....
        /*047c*/ 	.word	0xffffffff


	//   ....[2]....
        /*0480*/ 	.word	0xffffffff


	//   ....[3]....
        /*0484*/ 	.word	0xffffffff


	//   ....[4]....
        /*0488*/ 	.word	0xffffffff


	//   ....[5]....
        /*048c*/ 	.word	0xffffffff


	//   ....[6]....
        /*0490*/ 	.word	0xffffffff


	//   ....[7]....
        /*0494*/ 	.word	0xffffffff


	//   ....[8]....
        /*0498*/ 	.word	0xffffffff


	//   ....[9]....
        /*049c*/ 	.word	0xffffffff


	//   ....[10]....
        /*04a0*/ 	.word	0xffffffff


	//   ....[11]....
        /*04a4*/ 	.word	0xffffffff


	//   ....[12]....
        /*04a8*/ 	.word	0xffffffff


	//   ....[13]....
        /*04ac*/ 	.word	0xffffffff


	//   ....[14]....
        /*04b0*/ 	.word	0xffffffff


	//   ....[15]....
        /*04b4*/ 	.word	0xffffffff


	//   ....[16]....
        /*04b8*/ 	.word	0xffffffff


	//   ....[17]....
        /*04bc*/ 	.word	0xffffffff


	//   ....[18]....
        /*04c0*/ 	.word	0xffffffff


	//   ....[19]....
        /*04c4*/ 	.word	0xffffffff


	//   ....[20]....
        /*04c8*/ 	.word	0xffffffff


	//   ....[21]....
        /*04cc*/ 	.word	0xffffffff


	//   ....[22]....
        /*04d0*/ 	.word	0xffffffff


	//   ....[23]....
        /*04d4*/ 	.word	0xffffffff


	//   ....[24]....
        /*04d8*/ 	.word	0xffffffff


	//   ....[25]....
        /*04dc*/ 	.word	0xffffffff


	//   ....[26]....
        /*04e0*/ 	.word	0xffffffff


	//   ....[27]....
        /*04e4*/ 	.word	0xffffffff


	//   ....[28]....
        /*04e8*/ 	.word	0xffffffff


	//   ....[29]....
        /*04ec*/ 	.word	0xffffffff


	//   ....[30]....
        /*04f0*/ 	.word	0xffffffff


	//   ....[31]....
        /*04f4*/ 	.word	0xffffffff


	//   ....[32]....
        /*04f8*/ 	.word	0xffffffff


	//   ....[33]....
        /*04fc*/ 	.word	0xffffffff


	//   ....[34]....
        /*0500*/ 	.word	0xffffffff


	//   ....[35]....
        /*0504*/ 	.word	0xffffffff


	//   ....[36]....
        /*0508*/ 	.word	0xffffffff


	//   ....[37]....
        /*050c*/ 	.word	0xffffffff


	//   ....[38]....
        /*0510*/ 	.word	0xffffffff


	//   ....[39]....
        /*0514*/ 	.word	0xffffffff


	//   ....[40]....
        /*0518*/ 	.word	0xffffffff


	//   ....[41]....
        /*051c*/ 	.word	0xffffffff


	//   ....[42]....
        /*0520*/ 	.word	0xffffffff


	//   ....[43]....
        /*0524*/ 	.word	0xffffffff


	//   ....[44]....
        /*0528*/ 	.word	0xffffffff


	//   ....[45]....
        /*052c*/ 	.word	0xffffffff


	//   ....[46]....
        /*0530*/ 	.word	0xffffffff


	//   ....[47]....
        /*0534*/ 	.word	0xffffffff


	//   ....[48]....
        /*0538*/ 	.word	0xffffffff


	//   ....[49]....
        /*053c*/ 	.word	0xffffffff


	//   ....[50]....
        /*0540*/ 	.word	0xffffffff


	//   ....[51]....
        /*0544*/ 	.word	0xffffffff


	//   ....[52]....
        /*0548*/ 	.word	0xffffffff


	//   ....[53]....
        /*054c*/ 	.word	0xffffffff


	//   ....[54]....
        /*0550*/ 	.word	0xffffffff


	//   ....[55]....
        /*0554*/ 	.word	0xffffffff


	//   ....[56]....
        /*0558*/ 	.word	0xffffffff


	//   ....[57]....
        /*055c*/ 	.word	0xffffffff


	//   ....[58]....
        /*0560*/ 	.word	0xffffffff


	//   ....[59]....
        /*0564*/ 	.word	0xffffffff


	//   ....[60]....
        /*0568*/ 	.word	0xffffffff


	//   ....[61]....
        /*056c*/ 	.word	0xffffffff


	//   ....[62]....
        /*0570*/ 	.word	0xffffffff


	//   ....[63]....
        /*0574*/ 	.word	0xffffffff


	//   ....[64]....
        /*0578*/ 	.word	0xffffffff


	//   ....[65]....
        /*057c*/ 	.word	0xffffffff


	//   ....[66]....
        /*0580*/ 	.word	0xffffffff


	//   ....[67]....
        /*0584*/ 	.word	0xffffffff


	//   ....[68]....
        /*0588*/ 	.word	0xffffffff


	//   ....[69]....
        /*058c*/ 	.word	0xffffffff


	//   ....[70]....
        /*0590*/ 	.word	0xffffffff


	//   ....[71]....
        /*0594*/ 	.word	0xffffffff


	//   ....[72]....
        /*0598*/ 	.word	0xffffffff


	//   ....[73]....
        /*059c*/ 	.word	0xffffffff


	//   ....[74]....
        /*05a0*/ 	.word	0xffffffff


	//   ....[75]....
        /*05a4*/ 	.word	0xffffffff


	//   ....[76]....
        /*05a8*/ 	.word	0xffffffff


	//   ....[77]....
        /*05ac*/ 	.word	0xffffffff


	//   ....[78]....
        /*05b0*/ 	.word	0xffffffff


	//   ....[79]....
        /*05b4*/ 	.word	0xffffffff


	//   ....[80]....
        /*05b8*/ 	.word	0xffffffff


	//   ....[81]....
        /*05bc*/ 	.word	0xffffffff


	//   ....[82]....
        /*05c0*/ 	.word	0xffffffff


	//   ....[83]....
        /*05c4*/ 	.word	0xffffffff


	//   ....[84]....
        /*05c8*/ 	.word	0xffffffff


	//   ....[85]....
        /*05cc*/ 	.word	0xffffffff


	//   ....[86]....
        /*05d0*/ 	.word	0xffffffff


	//   ....[87]....
        /*05d4*/ 	.word	0xffffffff


	//   ....[88]....
        /*05d8*/ 	.word	0xffffffff


	//   ....[89]....
        /*05dc*/ 	.word	0xffffffff


	//   ....[90]....
        /*05e0*/ 	.word	0xffffffff


	//   ....[91]....
        /*05e4*/ 	.word	0xffffffff


	//   ....[92]....
        /*05e8*/ 	.word	0xffffffff


	//   ....[93]....
        /*05ec*/ 	.word	0xffffffff


	//   ....[94]....
        /*05f0*/ 	.word	0xffffffff


	//   ....[95]....
        /*05f4*/ 	.word	0xffffffff


	//   ....[96]....
        /*05f8*/ 	.word	0xffffffff


	//   ....[97]....
        /*05fc*/ 	.word	0xffffffff


	//   ....[98]....
        /*0600*/ 	.word	0xffffffff


	//   ....[99]....
        /*0604*/ 	.word	0xffffffff


	//   ....[100]....
        /*0608*/ 	.word	0xffffffff


	//   ....[101]....
        /*060c*/ 	.word	0xffffffff


	//   ....[102]....
        /*0610*/ 	.word	0xffffffff


	//   ....[103]....
        /*0614*/ 	.word	0xffffffff


	//   ....[104]....
        /*0618*/ 	.word	0xffffffff


	//   ....[105]....
        /*061c*/ 	.word	0xffffffff


	//   ....[106]....
        /*0620*/ 	.word	0xffffffff


	//   ....[107]....
        /*0624*/ 	.word	0xffffffff


	//   ....[108]....
        /*0628*/ 	.word	0xffffffff


	//   ....[109]....
        /*062c*/ 	.word	0xffffffff


	//   ....[110]....
        /*0630*/ 	.word	0xffffffff


	//   ....[111]....
        /*0634*/ 	.word	0xffffffff


	//   ....[112]....
        /*0638*/ 	.word	0xffffffff


	//   ....[113]....
        /*063c*/ 	.word	0xffffffff


	//   ....[114]....
        /*0640*/ 	.word	0xffffffff


	//   ....[115]....
        /*0644*/ 	.word	0xffffffff


	//   ....[116]....
        /*0648*/ 	.word	0xffffffff


	//   ....[117]....
        /*064c*/ 	.word	0xffffffff


	//   ....[118]....
        /*0650*/ 	.word	0xffffffff


	//   ....[119]....
        /*0654*/ 	.word	0xffffffff


	//   ....[120]....
        /*0658*/ 	.word	0xffffffff


	//   ....[121]....
        /*065c*/ 	.word	0xffffffff


	//   ....[122]....
        /*0660*/ 	.word	0xffffffff


	//   ....[123]....
        /*0664*/ 	.word	0xffffffff


	//   ....[124]....
        /*0668*/ 	.word	0xffffffff


	//   ....[125]....
        /*066c*/ 	.word	0xffffffff


	//   ....[126]....
        /*0670*/ 	.word	0xffffffff


	//   ....[127]....
        /*0674*/ 	.word	0xffffffff


	//   ....[128]....
        /*0678*/ 	.word	0xffffffff


	//   ....[129]....
        /*067c*/ 	.word	0xffffffff


	//   ....[130]....
        /*0680*/ 	.word	0xffffffff


	//   ....[131]....
        /*0684*/ 	.word	0xffffffff


	//   ....[132]....
        /*0688*/ 	.word	0xffffffff


	//   ....[133]....
        /*068c*/ 	.word	0xffffffff


	//   ....[134]....
        /*0690*/ 	.word	0xffffffff


	//   ....[135]....
        /*0694*/ 	.word	0xffffffff


	//   ....[136]....
        /*0698*/ 	.word	0xffffffff


	//   ....[137]....
        /*069c*/ 	.word	0xffffffff


	//   ....[138]....
        /*06a0*/ 	.word	0xffffffff


	//   ....[139]....
        /*06a4*/ 	.word	0xffffffff


	//   ....[140]....
        /*06a8*/ 	.word	0xffffffff


	//   ....[141]....
        /*06ac*/ 	.word	0xffffffff


	//   ....[142]....
        /*06b0*/ 	.word	0xffffffff


	//   ....[143]....
        /*06b4*/ 	.word	0xffffffff


	//   ....[144]....
        /*06b8*/ 	.word	0xffffffff


	//   ....[145]....
        /*06bc*/ 	.word	0xffffffff


	//   ....[146]....
        /*06c0*/ 	.word	0xffffffff


	//   ....[147]....
        /*06c4*/ 	.word	0xffffffff


	//   ....[148]....
        /*06c8*/ 	.word	0xffffffff


	//   ....[149]....
        /*06cc*/ 	.word	0xffffffff


	//   ....[150]....
        /*06d0*/ 	.word	0xffffffff


	//   ....[151]....
        /*06d4*/ 	.word	0xffffffff


	//   ....[152]....
        /*06d8*/ 	.word	0xffffffff


	//   ....[153]....
        /*06dc*/ 	.word	0xffffffff


	//   ....[154]....
        /*06e0*/ 	.word	0xffffffff


	//   ....[155]....
        /*06e4*/ 	.word	0xffffffff


	//   ....[156]....
        /*06e8*/ 	.word	0xffffffff


	//   ....[157]....
        /*06ec*/ 	.word	0xffffffff


	//   ....[158]....
        /*06f0*/ 	.word	0xffffffff


	//   ....[159]....
        /*06f4*/ 	.word	0xffffffff


	//   ....[160]....
        /*06f8*/ 	.word	0xffffffff


	//   ....[161]....
        /*06fc*/ 	.word	0xffffffff


	//   ....[162]....
        /*0700*/ 	.word	0xffffffff


	//   ....[163]....
        /*0704*/ 	.word	0xffffffff


	//   ....[164]....
        /*0708*/ 	.word	0xffffffff


	//   ....[165]....
        /*070c*/ 	.word	0xffffffff


	//   ....[166]....
        /*0710*/ 	.word	0xffffffff


	//   ....[167]....
        /*0714*/ 	.word	0xffffffff


	//   ....[168]....
        /*0718*/ 	.word	0xffffffff


	//   ....[169]....
        /*071c*/ 	.word	0xffffffff


	//   ....[170]....
        /*0720*/ 	.word	0xffffffff


	//   ....[171]....
        /*0724*/ 	.word	0xffffffff


	//   ....[172]....
        /*0728*/ 	.word	0xffffffff


	//   ....[173]....
        /*072c*/ 	.word	0xffffffff


	//   ....[174]....
        /*0730*/ 	.word	0xffffffff


	//   ....[175]....
        /*0734*/ 	.word	0xffffffff


	//   ....[176]....
        /*0738*/ 	.word	0xffffffff


	//   ....[177]....
        /*073c*/ 	.word	0xffffffff


	//   ....[178]....
        /*0740*/ 	.word	0xffffffff


	//   ....[179]....
        /*0744*/ 	.word	0xffffffff


	//   ....[180]....
        /*0748*/ 	.word	0xffffffff


	//   ....[181]....
        /*074c*/ 	.word	0xffffffff


	//   ....[182]....
        /*0750*/ 	.word	0xffffffff


	//   ....[183]....
        /*0754*/ 	.word	0xffffffff


	//   ....[184]....
        /*0758*/ 	.word	0xffffffff


	//   ....[185]....
        /*075c*/ 	.word	0xffffffff


	//   ....[186]....
        /*0760*/ 	.word	0xffffffff


	//   ....[187]....
        /*0764*/ 	.word	0xffffffff


	//   ....[188]....
        /*0768*/ 	.word	0xffffffff


	//   ....[189]....
        /*076c*/ 	.word	0xffffffff


	//   ....[190]....
        /*0770*/ 	.word	0xffffffff


	//   ....[191]....
        /*0774*/ 	.word	0xffffffff


	//   ....[192]....
        /*0778*/ 	.word	0xffffffff


	//   ....[193]....
        /*077c*/ 	.word	0xffffffff


	//   ....[194]....
        /*0780*/ 	.word	0xffffffff


	//   ....[195]....
        /*0784*/ 	.word	0xffffffff


	//   ....[196]....
        /*0788*/ 	.word	0xffffffff


	//   ....[197]....
        /*078c*/ 	.word	0xffffffff


	//   ....[198]....
        /*0790*/ 	.word	0xffffffff


	//   ....[199]....
        /*0794*/ 	.word	0xffffffff


	//   ....[200]....
        /*0798*/ 	.word	0xffffffff


	//   ....[201]....
        /*079c*/ 	.word	0xffffffff


	//   ....[202]....
        /*07a0*/ 	.word	0xffffffff


	//   ....[203]....
        /*07a4*/ 	.word	0xffffffff


	//   ....[204]....
        /*07a8*/ 	.word	0xffffffff


	//   ....[205]....
        /*07ac*/ 	.word	0xffffffff


	//   ....[206]....
        /*07b0*/ 	.word	0xffffffff


	//   ....[207]....
        /*07b4*/ 	.word	0xffffffff


	//   ....[208]....
        /*07b8*/ 	.word	0xffffffff


	//   ....[209]....
        /*07bc*/ 	.word	0xffffffff


	//   ....[210]....
        /*07c0*/ 	.word	0xffffffff


	//   ....[211]....
        /*07c4*/ 	.word	0xffffffff


	//   ....[212]....
        /*07c8*/ 	.word	0xffffffff


	//   ....[213]....
        /*07cc*/ 	.word	0xffffffff


	//   ....[214]....
        /*07d0*/ 	.word	0xffffffff


	//   ....[215]....
        /*07d4*/ 	.word	0xffffffff


	//   ....[216]....
        /*07d8*/ 	.word	0xffffffff


	//   ....[217]....
        /*07dc*/ 	.word	0xffffffff


	//   ....[218]....
        /*07e0*/ 	.word	0xffffffff


	//   ....[219]....
        /*07e4*/ 	.word	0xffffffff


	//   ....[220]....
        /*07e8*/ 	.word	0xffffffff


	//   ....[221]....
        /*07ec*/ 	.word	0xffffffff


	//   ....[222]....
        /*07f0*/ 	.word	0xffffffff


	//   ....[223]....
        /*07f4*/ 	.word	0xffffffff


	//   ....[224]....
        /*07f8*/ 	.word	0xffffffff


	//   ....[225]....
        /*07fc*/ 	.word	0xffffffff


	//   ....[226]....
        /*0800*/ 	.word	0xffffffff


	//   ....[227]....
        /*0804*/ 	.word	0xffffffff


	//   ....[228]....
        /*0808*/ 	.word	0xffffffff


	//   ....[229]....
        /*080c*/ 	.word	0xffffffff


	//   ....[230]....
        /*0810*/ 	.word	0xffffffff


	//   ....[231]....
        /*0814*/ 	.word	0xffffffff


	//   ....[232]....
        /*0818*/ 	.word	0xffffffff


	//   ....[233]....
        /*081c*/ 	.word	0xffffffff


	//   ....[234]....
        /*0820*/ 	.word	0xffffffff


	//   ....[235]....
        /*0824*/ 	.word	0xffffffff


	//   ....[236]....
        /*0828*/ 	.word	0xffffffff


	//   ....[237]....
        /*082c*/ 	.word	0xffffffff


	//   ....[238]....
        /*0830*/ 	.word	0xffffffff


	//   ....[239]....
        /*0834*/ 	.word	0xffffffff


	//   ....[240]....
        /*0838*/ 	.word	0xffffffff


	//   ....[241]....
        /*083c*/ 	.word	0xffffffff


	//   ....[242]....
        /*0840*/ 	.word	0xffffffff


	//   ....[243]....
        /*0844*/ 	.word	0xffffffff


	//   ....[244]....
        /*0848*/ 	.word	0xffffffff


	//   ....[245]....
        /*084c*/ 	.word	0xffffffff


	//   ....[246]....
        /*0850*/ 	.word	0xffffffff


	//   ....[247]....
        /*0854*/ 	.word	0xffffffff


	//   ....[248]....
        /*0858*/ 	.word	0xffffffff


	//   ....[249]....
        /*085c*/ 	.word	0xffffffff


	//   ....[250]....
        /*0860*/ 	.word	0xffffffff


	//   ....[251]....
        /*0864*/ 	.word	0xffffffff


	//   ....[252]....
        /*0868*/ 	.word	0xffffffff


	//   ....[253]....
        /*086c*/ 	.word	0xffffffff


	//   ....[254]....
        /*0870*/ 	.word	0xffffffff


	//   ....[255]....
        /*0874*/ 	.word	0xffffffff


	//   ....[0]....
        /*0878*/ 	.word	0xffffffff


	//   ....[1]....
        /*087c*/ 	.word	0xffffffff


	//   ....[2]....
        /*0880*/ 	.word	0xffffffff


	//   ....[3]....
        /*0884*/ 	.word	0xffffffff


	//   ....[4]....
        /*0888*/ 	.word	0xffffffff


	//   ....[5]....
        /*088c*/ 	.word	0xffffffff


	//   ....[6]....
        /*0890*/ 	.word	0xffffffff


	//   ....[7]....
        /*0894*/ 	.word	0xffffffff


	//   ....[8]....
        /*0898*/ 	.word	0xffffffff


	//   ....[9]....
        /*089c*/ 	.word	0xffffffff


	//   ....[10]....
        /*08a0*/ 	.word	0xffffffff


	//   ....[11]....
        /*08a4*/ 	.word	0xffffffff


	//   ....[12]....
        /*08a8*/ 	.word	0xffffffff


	//   ....[13]....
        /*08ac*/ 	.word	0xffffffff


	//   ....[14]....
        /*08b0*/ 	.word	0xffffffff


	//   ....[15]....
        /*08b4*/ 	.word	0xffffffff


	//   ....[16]....
        /*08b8*/ 	.word	0xffffffff


	//   ....[17]....
        /*08bc*/ 	.word	0xffffffff


	//   ....[18]....
        /*08c0*/ 	.word	0xffffffff


	//   ....[19]....
        /*08c4*/ 	.word	0xffffffff


	//   ....[20]....
        /*08c8*/ 	.word	0xffffffff


	//----- nvinfo : EIATTR_COOP_GROUP_INSTR_OFFSETS
	.align		4
.L_400:
        /*08cc*/ 	.byte	0x04, 0x28
        /*08ce*/ 	.short	(.L_402 - .L_401)


	//   ....[0]....
.L_401:
        /*08d0*/ 	.word	0x00000090


	//   ....[1]....
        /*08d4*/ 	.word	0x00007530


	//   ....[2]....
        /*08d8*/ 	.word	0x00007550


	//   ....[3]....
        /*08dc*/ 	.word	0x000076e0


	//   ....[4]....
        /*08e0*/ 	.word	0x000076f0


	//   ....[5]....
        /*08e4*/ 	.word	0x00007870


	//   ....[6]....
        /*08e8*/ 	.word	0x00007890


	//   ....[7]....
        /*08ec*/ 	.word	0x00007a10


	//   ....[8]....
        /*08f0*/ 	.word	0x00007a20


	//   ....[9]....
        /*08f4*/ 	.word	0x00007ba0


	//   ....[10]....
        /*08f8*/ 	.word	0x00007bc0


	//   ....[11]....
        /*08fc*/ 	.word	0x00007d40


	//   ....[12]....
        /*0900*/ 	.word	0x00007d50


	//   ....[13]....
        /*0904*/ 	.word	0x00007ed0


	//   ....[14]....
        /*0908*/ 	.word	0x00007ef0


	//   ....[15]....
        /*090c*/ 	.word	0x00008070


	//   ....[16]....
        /*0910*/ 	.word	0x00008080


	//   ....[17]....
        /*0914*/ 	.word	0x00009bf0


	//   ....[18]....
        /*0918*/ 	.word	0x00009e60


	//   ....[19]....
        /*091c*/ 	.word	0x0000a4c0


	//   ....[20]....
        /*0920*/ 	.word	0x0000aa60


	//   ....[21]....
        /*0924*/ 	.word	0x0000b210


	//   ....[22]....
        /*0928*/ 	.word	0x0000b310


	//   ....[23]....
        /*092c*/ 	.word	0x0000b400


	//   ....[24]....
        /*0930*/ 	.word	0x0000b560


	//   ....[25]....
        /*0934*/ 	.word	0x0000b630


	//   ....[26]....
        /*0938*/ 	.word	0x0000b760


	//   ....[27]....
        /*093c*/ 	.word	0x0000b940


	//   ....[28]....
        /*0940*/ 	.word	0x0000bae0


	//   ....[29]....
        /*0944*/ 	.word	0x0000de80


	//   ....[30]....
        /*0948*/ 	.word	0x0000ea90


	//   ....[31]....
        /*094c*/ 	.word	0x0000efd0


	//   ....[32]....
        /*0950*/ 	.word	0x0000f6c0


	//   ....[33]....
        /*0954*/ 	.word	0x0000fa50


	//   ....[34]....
        /*0958*/ 	.word	0x0000fb80


	//   ....[35]....
        /*095c*/ 	.word	0x0000fbd0


	//   ....[36]....
        /*0960*/ 	.word	0x0000fcc0


	//   ....[37]....
        /*0964*/ 	.word	0x0000fd40


	//   ....[38]....
        /*0968*/ 	.word	0x0000fe50


	//   ....[39]....
        /*096c*/ 	.word	0x0000ffc0


	//   ....[40]....
        /*0970*/ 	.word	0x000100f0


	//   ....[41]....
        /*0974*/ 	.word	0x000134c0


	//   ....[42]....
        /*0978*/ 	.word	0x00013550


	//   ....[43]....
        /*097c*/ 	.word	0x000135a0


	//   ....[44]....
        /*0980*/ 	.word	0x00013710


	//   ....[45]....
        /*0984*/ 	.word	0x000137a0


	//   ....[46]....
        /*0988*/ 	.word	0x000137d0


	//   ....[47]....
        /*098c*/ 	.word	0x00013990


	//   ....[48]....
        /*0990*/ 	.word	0x00013da0


	//   ....[49]....
        /*0994*/ 	.word	0x00016eb0


	//   ....[50]....
        /*0998*/ 	.word	0x000176e0


	//   ....[51]....
        /*099c*/ 	.word	0x000178c0


	//   ....[52]....
        /*09a0*/ 	.word	0x00017d30


	//   ....[53]....
        /*09a4*/ 	.word	0x00018320


	//   ....[54]....
        /*09a8*/ 	.word	0x00018400


	//   ....[55]....
        /*09ac*/ 	.word	0x00018450


	//   ....[56]....
        /*09b0*/ 	.word	0x00018510


	//   ....[57]....
        /*09b4*/ 	.word	0x000187c0


	//   ....[58]....
        /*09b8*/ 	.word	0x00018810


	//   ....[59]....
        /*09bc*/ 	.word	0x000188f0


	//   ....[60]....
        /*09c0*/ 	.word	0x00018a20


	//   ....[61]....
        /*09c4*/ 	.word	0x0001a780


	//   ....[62]....
        /*09c8*/ 	.word	0x0001a7f0


	//   ....[63]....
        /*09cc*/ 	.word	0x0001a800


	//   ....[64]....
        /*09d0*/ 	.word	0x0001a810


	//   ....[65]....
        /*09d4*/ 	.word	0x0001a840


	//   ....[66]....
        /*09d8*/ 	.word	0x0001a860


	//   ....[67]....
        /*09dc*/ 	.word	0x0001a870


	//   ....[68]....
        /*09e0*/ 	.word	0x0001a880


	//   ....[69]....
        /*09e4*/ 	.word	0x0001c3e0


	//   ....[70]....
        /*09e8*/ 	.word	0x0001c420


	//   ....[71]....
        /*09ec*/ 	.word	0x0001c450


	//   ....[72]....
        /*09f0*/ 	.word	0x0001c470


	//   ....[73]....
        /*09f4*/ 	.word	0x0001c490


	//   ....[74]....
        /*09f8*/ 	.word	0x0001c4b0


	//   ....[75]....
        /*09fc*/ 	.word	0x0001c4c0


	//   ....[76]....
        /*0a00*/ 	.word	0x0001c4d0


	//   ....[77]....
        /*0a04*/ 	.word	0x0001c710


	//   ....[78]....
        /*0a08*/ 	.word	0x0001c720


	//   ....[79]....
        /*0a0c*/ 	.word	0x0001c820


	//   ....[80]....
        /*0a10*/ 	.word	0x0001c850


	//   ....[81]....
        /*0a14*/ 	.word	0x0001c930


	//   ....[82]....
        /*0a18*/ 	.word	0x0001c960


	//   ....[83]....
        /*0a1c*/ 	.word	0x0001ca40


	//   ....[84]....
        /*0a20*/ 	.word	0x0001ca70


	//   ....[85]....
        /*0a24*/ 	.word	0x0001cb50


	//   ....[86]....
        /*0a28*/ 	.word	0x0001cb80


	//   ....[87]....
        /*0a2c*/ 	.word	0x0001cc60


	//   ....[88]....
        /*0a30*/ 	.word	0x0001cc90


	//   ....[89]....
        /*0a34*/ 	.word	0x0001cd70


	//   ....[90]....
        /*0a38*/ 	.word	0x0001cda0


	//   ....[91]....
        /*0a3c*/ 	.word	0x0001ce80


	//   ....[92]....
        /*0a40*/ 	.word	0x0001cea0


	//   ....[93]....
        /*0a44*/ 	.word	0x0001d620


	//   ....[94]....
        /*0a48*/ 	.word	0x0001d640


	//   ....[95]....
        /*0a4c*/ 	.word	0x0001d750


	//   ....[96]....
        /*0a50*/ 	.word	0x0001d760


	//   ....[97]....
        /*0a54*/ 	.word	0x0001d870


	//   ....[98]....
        /*0a58*/ 	.word	0x0001d890


	//   ....[99]....
        /*0a5c*/ 	.word	0x0001d9a0


	//   ....[100]....
        /*0a60*/ 	.word	0x0001d9b0


	//   ....[101]....
        /*0a64*/ 	.word	0x0001dac0


	//   ....[102]....
        /*0a68*/ 	.word	0x0001dae0


	//   ....[103]....
        /*0a6c*/ 	.word	0x0001dbf0


	//   ....[104]....
        /*0a70*/ 	.word	0x0001dc00


	//   ....[105]....
        /*0a74*/ 	.word	0x0001dd10


	//   ....[106]....
        /*0a78*/ 	.word	0x0001dd30


	//   ....[107]....
        /*0a7c*/ 	.word	0x0001de40


	//   ....[108]....
        /*0a80*/ 	.word	0x0001de50


	//   ....[109]....
        /*0a84*/ 	.word	0x0001dfa0


	//   ....[110]....
        /*0a88*/ 	.word	0x0001e020


	//   ....[111]....
        /*0a8c*/ 	.word	0x0001e0a0


	//   ....[112]....
        /*0a90*/ 	.word	0x0001e110


	//   ....[113]....
        /*0a94*/ 	.word	0x0001e190


	//   ....[114]....
        /*0a98*/ 	.word	0x0001e210


	//   ....[115]....
        /*0a9c*/ 	.word	0x0001e290


	//   ....[116]....
        /*0aa0*/ 	.word	0x0001e300


	//   ....[117]....
        /*0aa4*/ 	.word	0x0001e380


	//   ....[118]....
        /*0aa8*/ 	.word	0x0001e400


	//   ....[119]....
        /*0aac*/ 	.word	0x0001e480


	//   ....[120]....
        /*0ab0*/ 	.word	0x0001e4f0


	//   ....[121]....
        /*0ab4*/ 	.word	0x0001e570


	//   ....[122]....
        /*0ab8*/ 	.word	0x0001e5f0


	//   ....[123]....
        /*0abc*/ 	.word	0x0001e670


	//   ....[124]....
        /*0ac0*/ 	.word	0x0001e6e0


	//   ....[125]....
        /*0ac4*/ 	.word	0x0001e740


	//   ....[126]....
        /*0ac8*/ 	.word	0x0001e7a0


	//   ....[127]....
        /*0acc*/ 	.word	0x0001e7f0


	//   ....[128]....
        /*0ad0*/ 	.word	0x0001e850


	//   ....[129]....
        /*0ad4*/ 	.word	0x0001e8a0


	//   ....[130]....
        /*0ad8*/ 	.word	0x0001e900


	//   ....[131]....
        /*0adc*/ 	.word	0x0001e950


	//   ....[132]....
        /*0ae0*/ 	.word	0x0001e9b0


	//   ....[133]....
        /*0ae4*/ 	.word	0x0001ea20


	//   ....[134]....
        /*0ae8*/ 	.word	0x0001eaa0


	//   ....[135]....
        /*0aec*/ 	.word	0x0001eb20


	//   ....[136]....
        /*0af0*/ 	.word	0x0001eb90


	//   ....[137]....
        /*0af4*/ 	.word	0x0001ec10


	//   ....[138]....
        /*0af8*/ 	.word	0x0001ec90


	//   ....[139]....
        /*0afc*/ 	.word	0x0001ed10


	//   ....[140]....
        /*0b00*/ 	.word	0x0001ed80


	//   ....[141]....
        /*0b04*/ 	.word	0x0001ee00


	//   ....[142]....
        /*0b08*/ 	.word	0x0001ee80


	//   ....[143]....
        /*0b0c*/ 	.word	0x0001ef00


	//   ....[144]....
        /*0b10*/ 	.word	0x0001ef70


	//   ....[145]....
        /*0b14*/ 	.word	0x0001eff0


	//   ....[146]....
        /*0b18*/ 	.word	0x0001f070


	//   ....[147]....
        /*0b1c*/ 	.word	0x0001f0f0


	//   ....[148]....
        /*0b20*/ 	.word	0x0001f160


	//   ....[149]....
        /*0b24*/ 	.word	0x0001f630


	//   ....[150]....
        /*0b28*/ 	.word	0x0001f650


	//   ....[151]....
        /*0b2c*/ 	.word	0x0001f670


	//   ....[152]....
        /*0b30*/ 	.word	0x0001f680


	//   ....[153]....
        /*0b34*/ 	.word	0x0001f930


	//   ....[154]....
        /*0b38*/ 	.word	0x0001f940


	//   ....[155]....
        /*0b3c*/ 	.word	0x0001f950


	//   ....[156]....
        /*0b40*/ 	.word	0x0001f960


	//   ....[157]....
        /*0b44*/ 	.word	0x0001fbf0


	//   ....[158]....
        /*0b48*/ 	.word	0x0001fc10


	//   ....[159]....
        /*0b4c*/ 	.word	0x0001fc30


	//   ....[160]....
        /*0b50*/ 	.word	0x0001fc40


	//   ....[161]....
        /*0b54*/ 	.word	0x0001fef0


	//   ....[162]....
        /*0b58*/ 	.word	0x0001ff00


	//   ....[163]....
        /*0b5c*/ 	.word	0x0001ff10


	//   ....[164]....
        /*0b60*/ 	.word	0x0001ff20


	//   ....[165]....
        /*0b64*/ 	.word	0x000201b0


	//   ....[166]....
        /*0b68*/ 	.word	0x000201d0


	//   ....[167]....
        /*0b6c*/ 	.word	0x000201f0


	//   ....[168]....
        /*0b70*/ 	.word	0x00020200


	//   ....[169]....
        /*0b74*/ 	.word	0x000204c0


	//   ....[170]....
        /*0b78*/ 	.word	0x000204e0


	//   ....[171]....
        /*0b7c*/ 	.word	0x00020500


	//   ....[172]....
        /*0b80*/ 	.word	0x00020510


	//   ....[173]....
        /*0b84*/ 	.word	0x000207b0


	//   ....[174]....
        /*0b88*/ 	.word	0x00020810


	//   ....[175]....
        /*0b8c*/ 	.word	0x00020820


	//   ....[176]....
        /*0b90*/ 	.word	0x00020830


	//   ....[177]....
        /*0b94*/ 	.word	0x00020af0


	//   ....[178]....
        /*0b98*/ 	.word	0x00020b50


	//   ....[179]....
        /*0b9c*/ 	.word	0x00020b60


	//   ....[180]....
        /*0ba0*/ 	.word	0x00020b70


	//   ....[181]....
        /*0ba4*/ 	.word	0x00024570


	//   ....[182]....
        /*0ba8*/ 	.word	0x00024590


	//   ....[183]....
        /*0bac*/ 	.word	0x000245b0


	//   ....[184]....
        /*0bb0*/ 	.word	0x000245c0


	//   ....[185]....
        /*0bb4*/ 	.word	0x000247d0


	//   ....[186]....
        /*0bb8*/ 	.word	0x000247e0


	//   ....[187]....
        /*0bbc*/ 	.word	0x000247f0


	//   ....[188]....
        /*0bc0*/ 	.word	0x00024800


	//   ....[189]....
        /*0bc4*/ 	.word	0x00024a30


	//   ....[190]....
        /*0bc8*/ 	.word	0x00024a50


	//   ....[191]....
        /*0bcc*/ 	.word	0x00024a70


	//   ....[192]....
        /*0bd0*/ 	.word	0x00024a80


	//   ....[193]....
        /*0bd4*/ 	.word	0x00024c60


	//   ....[194]....
        /*0bd8*/ 	.word	0x00024c70


	//   ....[195]....
        /*0bdc*/ 	.word	0x00024c80


	//   ....[196]....
        /*0be0*/ 	.word	0x00024c90


	//   ....[197]....
        /*0be4*/ 	.word	0x00024ec0


	//   ....[198]....
        /*0be8*/ 	.word	0x00024ee0


	//   ....[199]....
        /*0bec*/ 	.word	0x00024f00


	//   ....[200]....
        /*0bf0*/ 	.word	0x00024f10


	//   ....[201]....
        /*0bf4*/ 	.word	0x000250f0


	//   ....[202]....
        /*0bf8*/ 	.word	0x00025100


	//   ....[203]....
        /*0bfc*/ 	.word	0x00025110


	//   ....[204]....
        /*0c00*/ 	.word	0x00025120


	//   ....[205]....
        /*0c04*/ 	.word	0x00025350


	//   ....[206]....
        /*0c08*/ 	.word	0x00025370


	//   ....[207]....
        /*0c0c*/ 	.word	0x00025390


	//   ....[208]....
        /*0c10*/ 	.word	0x000253a0


	//   ....[209]....
        /*0c14*/ 	.word	0x000255e0


	//   ....[210]....
        /*0c18*/ 	.word	0x000255f0


	//   ....[211]....
        /*0c1c*/ 	.word	0x00025600


	//   ....[212]....
        /*0c20*/ 	.word	0x00025610


	//   ....[213]....
        /*0c24*/ 	.word	0x000293c0


	//   ....[214]....
        /*0c28*/ 	.word	0x00029440


	//   ....[215]....
        /*0c2c*/ 	.word	0x000294c0


	//   ....[216]....
        /*0c30*/ 	.word	0x00029530


	//   ....[217]....
        /*0c34*/ 	.word	0x000295b0


	//   ....[218]....
        /*0c38*/ 	.word	0x00029620


	//   ....[219]....
        /*0c3c*/ 	.word	0x000296a0


	//   ....[220]....
        /*0c40*/ 	.word	0x00029710


	//   ....[221]....
        /*0c44*/ 	.word	0x00029790


	//   ....[222]....
        /*0c48*/ 	.word	0x00029810


	//   ....[223]....
        /*0c4c*/ 	.word	0x00029890


	//   ....[224]....
        /*0c50*/ 	.word	0x00029900


	//   ....[225]....
        /*0c54*/ 	.word	0x00029980


	//   ....[226]....
        /*0c58*/ 	.word	0x000299f0


	//   ....[227]....
        /*0c5c*/ 	.word	0x00029a70


	//   ....[228]....
        /*0c60*/ 	.word	0x00029ae0


	//   ....[229]....
        /*0c64*/ 	.word	0x00029b60


	//   ....[230]....
        /*0c68*/ 	.word	0x00029be0


	//   ....[231]....
        /*0c6c*/ 	.word	0x00029c60


	//   ....[232]....
        /*0c70*/ 	.word	0x00029cd0


	//   ....[233]....
        /*0c74*/ 	.word	0x00029d50


	//   ....[234]....
        /*0c78*/ 	.word	0x00029dd0


	//   ....[235]....
        /*0c7c*/ 	.word	0x00029e50


	//   ....[236]....
        /*0c80*/ 	.word	0x00029ec0


	//   ....[237]....
        /*0c84*/ 	.word	0x00029f40


	//   ....[238]....
        /*0c88*/ 	.word	0x00029fc0


	//   ....[239]....
        /*0c8c*/ 	.word	0x0002a030


	//   ....[240]....
        /*0c90*/ 	.word	0x0002a0a0


	//   ....[241]....
        /*0c94*/ 	.word	0x0002a120


	//   ....[242]....
        /*0c98*/ 	.word	0x0002a1a0


	//   ....[243]....
        /*0c9c*/ 	.word	0x0002a210


	//   ....[244]....
        /*0ca0*/ 	.word	0x0002a280


	//   ....[245]....
        /*0ca4*/ 	.word	0x0002a300


	//   ....[246]....
        /*0ca8*/ 	.word	0x0002a380


	//   ....[247]....
        /*0cac*/ 	.word	0x0002a400


	//   ....[248]....
        /*0cb0*/ 	.word	0x0002a470


	//   ....[249]....
        /*0cb4*/ 	.word	0x0002a4f0


	//   ....[250]....
        /*0cb8*/ 	.word	0x0002a560


	//   ....[251]....
        /*0cbc*/ 	.word	0x0002a5e0


	//   ....[252]....
        /*0cc0*/ 	.word	0x0002a650


	//   ....[253]....
        /*0cc4*/ 	.word	0x0002a6d0


	//   ....[254]....
        /*0cc8*/ 	.word	0x0002a750


	//   ....[255]....
        /*0ccc*/ 	.word	0x0002a7d0


	//   ....[0]....
        /*0cd0*/ 	.word	0x0002a840


	//   ....[1]....
        /*0cd4*/ 	.word	0x0002a8c0


	//   ....[2]....
        /*0cd8*/ 	.word	0x0002a930


	//   ....[3]....
        /*0cdc*/ 	.word	0x0002a9b0


	//   ....[4]....
        /*0ce0*/ 	.word	0x0002aa20


	//   ....[5]....
        /*0ce4*/ 	.word	0x0002aaa0


	//   ....[6]....
        /*0ce8*/ 	.word	0x0002ab20


	//   ....[7]....
        /*0cec*/ 	.word	0x0002aba0


	//   ....[8]....
        /*0cf0*/ 	.word	0x0002ac10


	//   ....[9]....
        /*0cf4*/ 	.word	0x0002ac90


	//   ....[10]....
        /*0cf8*/ 	.word	0x0002ad00


	//   ....[11]....
        /*0cfc*/ 	.word	0x0002ad80


	//   ....[12]....
        /*0d00*/ 	.word	0x0002adf0


	//   ....[13]....
        /*0d04*/ 	.word	0x0002ae70


	//   ....[14]....
        /*0d08*/ 	.word	0x0002aef0


	//   ....[15]....
        /*0d0c*/ 	.word	0x0002af70


	//   ....[16]....
        /*0d10*/ 	.word	0x0002afe0


	//   ....[17]....
        /*0d14*/ 	.word	0x0002b060


	//   ....[18]....
        /*0d18*/ 	.word	0x0002b0d0


	//   ....[19]....
        /*0d1c*/ 	.word	0x0002b140


	//   ....[20]....
        /*0d20*/ 	.word	0x0002b1b0


	//----- nvinfo : EIATTR_EXIT_INSTR_OFFSETS
	.align		4
.L_402:
        /*0d24*/ 	.byte	0x04, 0x1c
        /*0d26*/ 	.short	(.L_404 - .L_403)


	//   ....[0]....
.L_403:
        /*0d28*/ 	.word	0x00000350


	//   ....[1]....
        /*0d2c*/ 	.word	0x0001ceb0


	//   ....[2]....
        /*0d30*/ 	.word	0x0001cf10


	//   ....[3]....
        /*0d34*/ 	.word	0x0001cf70


	//   ....[4]....
        /*0d38*/ 	.word	0x0001de90


	//   ....[5]....
        /*0d3c*/ 	.word	0x0001dee0


	//   ....[6]....
        /*0d40*/ 	.word	0x0001df40


	//----- nvinfo : EIATTR_CTAIDZ_USED
	.align		4
.L_404:
        /*0d44*/ 	.byte	0x01, 0x04
	.zero		2


	//----- nvinfo : EIATTR_MAX_THREADS
	.align		4
        /*0d48*/ 	.byte	0x04, 0x05
        /*0d4a*/ 	.short	(.L_406 - .L_405)
.L_405:
        /*0d4c*/ 	.word	0x00000080
        /*0d50*/ 	.word	0x00000001
        /*0d54*/ 	.word	0x00000001


	//----- nvinfo : EIATTR_CRS_STACK_SIZE
	.align		4
.L_406:
        /*0d58*/ 	.byte	0x04, 0x1e
        /*0d5a*/ 	.short	(.L_408 - .L_407)
.L_407:
        /*0d5c*/ 	.word	0x00000000
.L_408:


//--------------------- .nv.info._ZN7cutlass13device_kernelIN5flash19enable_sm80_to_sm89INS1_16FlashAttnFwdSm80INS1_25CollectiveMainloopFwdSm80ILi4ELi1ELb0EN4cute5tupleIJNS5_1CILi128EEENS7_ILi64EEES8_EEELi128ENS_10bfloat16_tEfNS_4arch4Sm80ELb1ELb0ELb1ELb0ELb0ELb0ELb1ELb0EEENS1_21CollectiveEpilogueFwdINS6_IJS8_S8_S9_EEENS6_IJNS7_ILi1EEESH_SH_EEESB_SD_Li128ELb0ELb1ELb0ELb0EEENS1_30DynamicPersistentTileSchedulerILi128ELi128ELb0ELb1ELb0EEEEEEEEEvNT_6ParamsE --------------------------
	.section	.nv.info._ZN7cutlass13device_kernelIN5flash19enable_sm80_to_sm89INS1_16FlashAttnFwdSm80INS1_25CollectiveMainloopFwdSm80ILi4ELi1ELb0EN4cute5tupleIJNS5_1CILi128EEENS7_ILi64EEES8_EEELi128ENS_10bfloat16_tEfNS_4arch4Sm80ELb1ELb0ELb1ELb0ELb0ELb0ELb1ELb0EEENS1_21CollectiveEpilogueFwdINS6_IJS8_S8_S9_EEENS6_IJNS7_ILi1EEESH_SH_EEESB_SD_Li128ELb0ELb1ELb0ELb0EEENS1_30DynamicPersistentTileSchedulerILi128ELi128ELb0ELb1ELb0EEEEEEEEEvNT_6ParamsE,"",@"SHT_CUDA_INFO"
	.sectionflags	@""
	.align	4


	//----- nvinfo : EIATTR_CUDA_API_VERSION
	.align		4
        /*0000*/ 	.byte	0x04, 0x37
        /*0002*/ 	.short	(.L_410 - .L_409)
.L_409:
        /*0004*/ 	.word	0x00000082


	//----- nvinfo : EIATTR_SW2861232_WAR
	.align		4
.L_410:
        /*0008*/ 	.byte	0x01, 0x35
	.zero		2


	//----- nvinfo : EIATTR_PARAM_CBANK
	.align		4
        /*000c*/ 	.byte	0x04, 0x0a
        /*000e*/ 	.short	(.L_412 - .L_411)
	.align		4
.L_411:
        /*0010*/ 	.word	index@(.nv.constant0._ZN7cutlass13device_kernelIN5flash19enable_sm80_to_sm89INS1_16FlashAttnFwdSm80INS1_25CollectiveMainloopFwdSm80ILi4ELi1ELb0EN4cute5tupleIJNS5_1CILi128EEENS7_ILi64EEES8_EEELi128ENS_10bfloat16_tEfNS_4arch4Sm80ELb1ELb0ELb1ELb0ELb0ELb0ELb1ELb0EEENS1_21CollectiveEpilogueFwdINS6_IJS8_S8_S9_EEENS6_IJNS7_ILi1EEESH_SH_EEESB_SD_Li128ELb0ELb1ELb0ELb0EEENS1_30DynamicPersistentTileSchedulerILi128ELi128ELb0ELb1ELb0EEEEEEEEEvNT_6ParamsE)
        /*0014*/ 	.short	0x0160
        /*0016*/ 	.short	0x0428


	//----- nvinfo : EIATTR_CBANK_PARAM_SIZE
	.align		4
.L_412:
        /*0018*/ 	.byte	0x03, 0x19
        /*001a*/ 	.short	0x0428


	//----- nvinfo : EIATTR_KPARAM_INFO
	.align		4
        /*001c*/ 	.byte	0x04, 0x17
        /*001e*/ 	.short	(.L_414 - .L_413)
.L_413:
        /*0020*/ 	.word	0x00000000
        /*0024*/ 	.short	0x0000
        /*0026*/ 	.short	0x0000
        /*0028*/ 	.byte	0x00, 0xf0, 0xa1, 0x10


	//----- nvinfo : EIATTR_MAXREG_COUNT
	.align		4
.L_414:
        /*002c*/ 	.byte	0x03, 0x1b
        /*002e*/ 	.short	0x00ff


	//----- nvinfo : EIATTR_NUM_BARRIERS
	.align		4
        /*0030*/ 	.byte	0x02, 0x4c
        /*0032*/ 	.byte	0x06
	.zero		1


	//----- nvinfo : EIATTR_ANNOTATIONS
	.align		4
        /*0034*/ 	.byte	0x04, 0x55
        /*0036*/ 	.short	(.L_416 - .L_415)


	//   ....[0]....
.L_415:
        /* <DEDUP_REMOVED lines=108> */


	//----- nvinfo : EIATTR_MERCURY_ISA_VERSION
	.align		4
.L_416:
        /*06e8*/ 	.byte	0x03, 0x5f
        /*06ea*/ 	.short	0x0000


	//----- nvinfo : EIATTR_INT_WARP_WIDE_INSTR_OFFSETS
	.align		4
        /*06ec*/ 	.byte	0x04, 0x31
        /*06ee*/ 	.short	(.L_418 - .L_417)


	//   ....[0]....
.L_417:
        /*06f0*/ 	.word	0x00011a90


	//   ....[1]....
        /*06f4*/ 	.word	0x00011b10


	//----- nvinfo : EIATTR_COOP_GROUP_MASK_REGIDS
	.align		4
.L_418:
        /*06f8*/ 	.byte	0x04, 0x29
        /*06fa*/ 	.short	(.L_420 - .L_419)


	//   ....[0]....
.L_419:
        /*06fc*/ 	.word	0xffffffff


	//   ....[1]....
        /*0700*/ 	.word	0xffffffff


	//   ....[2]....
        /*0704*/ 	.word	0xffffffff


	//   ....[3]....
        /*0708*/ 	.word	0xffffffff


	//   ....[4]....
        /*070c*/ 	.word	0xffffffff


	//   ....[5]....
        /*0710*/ 	.word	0xffffffff


	//   ....[6]....
        /*0714*/ 	.word	0xffffffff


	//   ....[7]....
        /*0718*/ 	.word	0xffffffff


	//   ....[8]....
        /*071c*/ 	.word	0xffffffff


	//   ....[9]....
        /*0720*/ 	.word	0xffffffff


	//   ....[10]....
        /*0724*/ 	.word	0xffffffff


	//   ....[11]....
        /*0728*/ 	.word	0xffffffff


	//   ....[12]....
        /*072c*/ 	.word	0xffffffff


	//   ....[13]....
        /*0730*/ 	.word	0xffffffff


	//   ....[14]....
        /*0734*/ 	.word	0xffffffff


	//   ....[15]....
        /*0738*/ 	.word	0xffffffff


	//   ....[16]....
        /*073c*/ 	.word	0xffffffff


	//   ....[17]....
        /*0740*/ 	.word	0xffffffff


	//   ....[18]....
        /*0744*/ 	.word	0xffffffff


	//   ....[19]....
        /*0748*/ 	.word	0xffffffff


	//   ....[20]....
        /*074c*/ 	.word	0xffffffff


	//   ....[21]....
        /*0750*/ 	.word	0xffffffff


	//   ....[22]....
        /*0754*/ 	.word	0xffffffff


	//   ....[23]....
        /*0758*/ 	.word	0xffffffff


	//   ....[24]....
        /*075c*/ 	.word	0xffffffff


	//   ....[25]....
        /*0760*/ 	.word	0xffffffff


	//   ....[26]....
        /*0764*/ 	.word	0xffffffff


	//   ....[27]....
        /*0768*/ 	.word	0xffffffff


	//   ....[28]....
        /*076c*/ 	.word	0xffffffff


	//   ....[29]....
        /*0770*/ 	.word	0xffffffff


	//   ....[30]....
        /*0774*/ 	.word	0xffffffff


	//   ....[31]....
        /*0778*/ 	.word	0xffffffff


	//   ....[32]....
        /*077c*/ 	.word	0xffffffff


	//   ....[33]....
        /*0780*/ 	.word	0xffffffff


	//   ....[34]....
        /*0784*/ 	.word	0xffffffff


	//   ....[35]....
        /*0788*/ 	.word	0xffffffff


	//   ....[36]....
        /*078c*/ 	.word	0xffffffff


	//   ....[37]....
        /*0790*/ 	.word	0xffffffff


	//   ....[38]....
        /*0794*/ 	.word	0xffffffff


	//   ....[39]....
        /*0798*/ 	.word	0xffffffff


	//   ....[40]....
        /*079c*/ 	.word	0xffffffff


	//   ....[41]....
        /*07a0*/ 	.word	0xffffffff


	//   ....[42]....
        /*07a4*/ 	.word	0xffffffff


	//   ....[43]....
        /*07a8*/ 	.word	0xffffffff


	//   ....[44]....
        /*07ac*/ 	.word	0xffffffff


	//   ....[45]....
        /*07b0*/ 	.word	0xffffffff


	//   ....[46]....
        /*07b4*/ 	.word	0xffffffff


	//   ....[47]....
        /*07b8*/ 	.word	0xffffffff


	//   ....[48]....
        /*07bc*/ 	.word	0xffffffff


	//   ....[49]....
        /*07c0*/ 	.word	0xffffffff


	//   ....[50]....
        /*07c4*/ 	.word	0xffffffff


	//   ....[51]....
        /*07c8*/ 	.word	0xffffffff


	//   ....[52]....
        /*07cc*/ 	.word	0xffffffff


	//   ....[53]....
        /*07d0*/ 	.word	0xffffffff


	//   ....[54]....
        /*07d4*/ 	.word	0xffffffff


	//   ....[55]....
        /*07d8*/ 	.word	0xffffffff


	//   ....[56]....
        /*07dc*/ 	.word	0xffffffff


	//   ....[57]....
        /*07e0*/ 	.word	0xffffffff


	//   ....[58]....
        /*07e4*/ 	.word	0xffffffff


	//   ....[59]....
        /*07e8*/ 	.word	0xffffffff


	//   ....[60]....
        /*07ec*/ 	.word	0xffffffff


	//   ....[61]....
        /*07f0*/ 	.word	0xffffffff


	//   ....[62]....
        /*07f4*/ 	.word	0xffffffff


	//   ....[63]....
        /*07f8*/ 	.word	0xffffffff


	//   ....[64]....
        /*07fc*/ 	.word	0xffffffff


	//   ....[65]....
        /*0800*/ 	.word	0xffffffff


	//   ....[66]....
        /*0804*/ 	.word	0xffffffff


	//   ....[67]....
        /*0808*/ 	.word	0xffffffff


	//   ....[68]....
        /*080c*/ 	.word	0xffffffff


	//   ....[69]....
        /*0810*/ 	.word	0xffffffff


	//   ....[70]....
        /*0814*/ 	.word	0xffffffff


	//   ....[71]....
        /*0818*/ 	.word	0xffffffff


	//   ....[72]....
        /*081c*/ 	.word	0xffffffff


	//   ....[73]....
        /*0820*/ 	.word	0xffffffff


	//   ....[74]....
        /*0824*/ 	.word	0xffffffff


	//   ....[75]....
        /*0828*/ 	.word	0xffffffff


	//   ....[76]....
        /*082c*/ 	.word	0xffffffff


	//   ....[77]....
        /*0830*/ 	.word	0xffffffff


	//   ....[78]....
        /*0834*/ 	.word	0xffffffff


	//   ....[79]....
        /*0838*/ 	.word	0xffffffff


	//   ....[80]....
        /*083c*/ 	.word	0xffffffff


	//   ....[81]....
        /*0840*/ 	.word	0xffffffff


	//   ....[82]....
        /*0844*/ 	.word	0xffffffff


	//   ....[83]....
        /*0848*/ 	.word	0xffffffff


	//   ....[84]....
        /*084c*/ 	.word	0xffffffff


	//   ....[85]....
        /*0850*/ 	.word	0xffffffff


	//   ....[86]....
        /*0854*/ 	.word	0xffffffff


	//   ....[87]....
        /*0858*/ 	.word	0xffffffff


	//   ....[88]....
        /*085c*/ 	.word	0xffffffff


	//   ....[89]....
        /*0860*/ 	.word	0xffffffff


	//   ....[90]....
        /*0864*/ 	.word	0xffffffff


	//   ....[91]....
        /*0868*/ 	.word	0xffffffff


	//   ....[92]....
        /*086c*/ 	.word	0xffffffff


	//   ....[93]....
        /*0870*/ 	.word	0xffffffff


	//   ....[94]....
        /*0874*/ 	.word	0xffffffff


	//   ....[95]....
        /*0878*/ 	.word	0xffffffff


	//   ....[96]....
        /*087c*/ 	.word	0xffffffff


	//   ....[97]....
        /*0880*/ 	.word	0xffffffff


	//   ....[98]....
        /*0884*/ 	.word	0xffffffff


	//   ....[99]....
        /*0888*/ 	.word	0xffffffff


	//   ....[100]....
        /*088c*/ 	.word	0xffffffff


	//   ....[101]....
        /*0890*/ 	.word	0xffffffff


	//   ....[102]....
        /*0894*/ 	.word	0xffffffff


	//   ....[103]....
        /*0898*/ 	.word	0xffffffff


	//   ....[104]....
        /*089c*/ 	.word	0xffffffff


	//   ....[105]....
        /*08a0*/ 	.word	0xffffffff


	//   ....[106]....
        /*08a4*/ 	.word	0xffffffff


	//   ....[107]....
        /*08a8*/ 	.word	0xffffffff


	//   ....[108]....
        /*08ac*/ 	.word	0xffffffff


	//   ....[109]....
        /*08b0*/ 	.word	0xffffffff


	//   ....[110]....
        /*08b4*/ 	.word	0xffffffff


	//   ....[111]....
        /*08b8*/ 	.word	0xffffffff


	//   ....[112]....
        /*08bc*/ 	.word	0xffffffff


	//   ....[113]....
        /*08c0*/ 	.word	0xffffffff


	//   ....[114]....
        /*08c4*/ 	.word	0xffffffff


	//   ....[115]....
        /*08c8*/ 	.word	0xffffffff


	//   ....[116]....
        /*08cc*/ 	.word	0xffffffff


	//   ....[117]....
        /*08d0*/ 	.word	0xffffffff


	//   ....[118]....
        /*08d4*/ 	.word	0xffffffff


	//   ....[119]....
        /*08d8*/ 	.word	0xffffffff


	//   ....[120]....
        /*08dc*/ 	.word	0xffffffff


	//   ....[121]....
        /*08e0*/ 	.word	0xffffffff


	//   ....[122]....
        /*08e4*/ 	.word	0xffffffff


	//   ....[123]....
        /*08e8*/ 	.word	0xffffffff


	//   ....[124]....
        /*08ec*/ 	.word	0xffffffff


	//   ....[125]....
        /*08f0*/ 	.word	0xffffffff


	//   ....[126]....
        /*08f4*/ 	.word	0xffffffff


	//   ....[127]....
        /*08f8*/ 	.word	0xffffffff


	//   ....[128]....
        /*08fc*/ 	.word	0xffffffff


	//   ....[129]....
        /*0900*/ 	.word	0xffffffff


	//   ....[130]....
        /*0904*/ 	.word	0xffffffff


	//   ....[131]....
        /*0908*/ 	.word	0xffffffff


	//   ....[132]....
        /*090c*/ 	.word	0xffffffff


	//   ....[133]....
        /*0910*/ 	.word	0xffffffff


	//   ....[134]....
        /*0914*/ 	.word	0xffffffff


	//   ....[135]....
        /*0918*/ 	.word	0xffffffff


	//   ....[136]....
        /*091c*/ 	.word	0xffffffff


	//   ....[137]....
        /*0920*/ 	.word	0xffffffff


	//   ....[138]....
        /*0924*/ 	.word	0xffffffff


	//   ....[139]....
        /*0928*/ 	.word	0xffffffff


	//----- nvinfo : EIATTR_COOP_GROUP_INSTR_OFFSETS
	.align		4
.L_420:
        /*092c*/ 	.byte	0x04, 0x28
        /*092e*/ 	.short	(.L_422 - .L_421)


	//   ....[0]....
.L_421:
        /*0930*/ 	.word	0x00000050


	//   ....[1]....
        /*0934*/ 	.word	0x00001840


	//   ....[2]....
        /*0938*/ 	.word	0x00001860


	//   ....[3]....
        /*093c*/ 	.word	0x000019a0


	//   ....[4]....
        /*0940*/ 	.word	0x000019b0


	//   ....[5]....
        /*0944*/ 	.word	0x00001ae0


	//   ....[6]....
        /*0948*/ 	.word	0x00001b00


	//   ....[7]....
        /*094c*/ 	.word	0x00001c30


	//   ....[8]....
        /*0950*/ 	.word	0x00001c40


	//   ....[9]....
        /*0954*/ 	.word	0x00001d70


	//   ....[10]....
        /*0958*/ 	.word	0x00001d90


	//   ....[11]....
        /*095c*/ 	.word	0x00001ec0


	//   ....[12]....
        /*0960*/ 	.word	0x00001ed0


	//   ....[13]....
        /*0964*/ 	.word	0x00002000


	//   ....[14]....
        /*0968*/ 	.word	0x00002020


	//   ....[15]....
        /*096c*/ 	.word	0x00002150


	//   ....[16]....
        /*0970*/ 	.word	0x00002160


	//   ....[17]....
        /*0974*/ 	.word	0x00003f30


	//   ....[18]....
        /*0978*/ 	.word	0x00003f50


	//   ....[19]....
        /*097c*/ 	.word	0x00004540


	//   ....[20]....
        /*0980*/ 	.word	0x00004570


	//   ....[21]....
        /*0984*/ 	.word	0x000045a0


	//   ....[22]....
        /*0988*/ 	.word	0x000045f0


	//   ....[23]....
        /*098c*/ 	.word	0x00004660


	//   ....[24]....
        /*0990*/ 	.word	0x000047d0


	//   ....[25]....
        /*0994*/ 	.word	0x00004c20


	//   ....[26]....
        /*0998*/ 	.word	0x00004e50


	//   ....[27]....
        /*099c*/ 	.word	0x00004e70


	//   ....[28]....
        /*09a0*/ 	.word	0x00004f30


	//   ....[29]....
        /*09a4*/ 	.word	0x00007450


	//   ....[30]....
        /*09a8*/ 	.word	0x00007460


	//   ....[31]....
        /*09ac*/ 	.word	0x00008100


	//   ....[32]....
        /*09b0*/ 	.word	0x00008130


	//   ....[33]....
        /*09b4*/ 	.word	0x000090c0


	//   ....[34]....
        /*09b8*/ 	.word	0x00009130


	//   ....[35]....
        /*09bc*/ 	.word	0x00009190


	//   ....[36]....
        /*09c0*/ 	.word	0x000091b0


	//   ....[37]....
        /*09c4*/ 	.word	0x000091f0


	//   ....[38]....
        /*09c8*/ 	.word	0x00009210


	//   ....[39]....
        /*09cc*/ 	.word	0x00009250


	//   ....[40]....
        /*09d0*/ 	.word	0x00009290


	//   ....[41]....
        /*09d4*/ 	.word	0x0000da90


	//   ....[42]....
        /*09d8*/ 	.word	0x0000dac0


	//   ....[43]....
        /*09dc*/ 	.word	0x0000db10


	//   ....[44]....
        /*09e0*/ 	.word	0x0000db90


	//   ....[45]....
        /*09e4*/ 	.word	0x0000dc10


	//   ....[46]....
        /*09e8*/ 	.word	0x0000dc40


	//   ....[47]....
        /*09ec*/ 	.word	0x0000e160


	//   ....[48]....
        /*09f0*/ 	.word	0x0000e390


	//   ....[49]....
        /*09f4*/ 	.word	0x00010e90


	//   ....[50]....
        /*09f8*/ 	.word	0x00010f00


	//   ....[51]....
        /*09fc*/ 	.word	0x00010f10


	//   ....[52]....
        /*0a00*/ 	.word	0x00010f20


	//   ....[53]....
        /*0a04*/ 	.word	0x00010f50


	//   ....[54]....
        /*0a08*/ 	.word	0x00010f70


	//   ....[55]....
        /*0a0c*/ 	.word	0x00010f80


	//   ....[56]....
        /*0a10*/ 	.word	0x00010f90


	//   ....[57]....
        /*0a14*/ 	.word	0x000124e0


	//   ....[58]....
        /*0a18*/ 	.word	0x00012900


	//   ....[59]....
        /*0a1c*/ 	.word	0x00012920


	//   ....[60]....
        /*0a20*/ 	.word	0x00012940


	//   ....[61]....
        /*0a24*/ 	.word	0x00012950


	//   ....[62]....
        /*0a28*/ 	.word	0x00012960


	//   ....[63]....
        /*0a2c*/ 	.word	0x00012970


	//   ....[64]....
        /*0a30*/ 	.word	0x00012980


	//   ....[65]....
        /*0a34*/ 	.word	0x00012990


	//   ....[66]....
        /*0a38*/ 	.word	0x00012c20


	//   ....[67]....
        /*0a3c*/ 	.word	0x00012c30


	//   ....[68]....
        /*0a40*/ 	.word	0x00012d10


	//   ....[69]....
        /*0a44*/ 	.word	0x00012d40


	//   ....[70]....
        /*0a48*/ 	.word	0x00012e00


	//   ....[71]....
        /*0a4c*/ 	.word	0x00012e30


	//   ....[72]....
        /*0a50*/ 	.word	0x00012ef0


	//   ....[73]....
        /*0a54*/ 	.word	0x00012f20


	//   ....[74]....
        /*0a58*/ 	.word	0x00012fe0


	//   ....[75]....
        /*0a5c*/ 	.word	0x00013010


	//   ....[76]....
        /*0a60*/ 	.word	0x000130d0


	//   ....[77]....
        /*0a64*/ 	.word	0x00013100


	//   ....[78]....
        /*0a68*/ 	.word	0x000131c0


	//   ....[79]....
        /*0a6c*/ 	.word	0x000131f0


	//   ....[80]....
        /*0a70*/ 	.word	0x000132b0


	//   ....[81]....
        /*0a74*/ 	.word	0x000132d0


	//   ....[82]....
        /*0a78*/ 	.word	0x00013840


	//   ....[83]....
        /*0a7c*/ 	.word	0x00013860


	//   ....[84]....
        /*0a80*/ 	.word	0x00013990


	//   ....[85]....
        /*0a84*/ 	.word	0x000139a0


	//   ....[86]....
        /*0a88*/ 	.word	0x00013ac0


	//   ....[87]....
        /*0a8c*/ 	.word	0x00013ae0


	//   ....[88]....
        /*0a90*/ 	.word	0x00013c00


	//   ....[89]....
        /*0a94*/ 	.word	0x00013c10


	//   ....[90]....
        /*0a98*/ 	.word	0x00013d30


	//   ....[91]....
        /*0a9c*/ 	.word	0x00013d50


	//   ....[92]....
        /*0aa0*/ 	.word	0x00013e70


	//   ....[93]....
        /*0aa4*/ 	.word	0x00013e80


	//   ....[94]....
        /*0aa8*/ 	.word	0x00013fa0


	//   ....[95]....
        /*0aac*/ 	.word	0x00013fc0


	//   ....[96]....
        /*0ab0*/ 	.word	0x000140e0


	//   ....[97]....
        /*0ab4*/ 	.word	0x000140f0


	//   ....[98]....
        /*0ab8*/ 	.word	0x00014280


	//   ....[99]....
        /*0abc*/ 	.word	0x00014370


	//   ....[100]....
        /*0ac0*/ 	.word	0x000143e0


	//   ....[101]....
        /*0ac4*/ 	.word	0x00014440


	//   ....[102]....
        /*0ac8*/ 	.word	0x000144a0


	//   ....[103]....
        /*0acc*/ 	.word	0x00014500


	//   ....[104]....
        /*0ad0*/ 	.word	0x00014570


	//   ....[105]....
        /*0ad4*/ 	.word	0x000145d0


	//   ....[106]....
        /*0ad8*/ 	.word	0x00014630


	//   ....[107]....
        /*0adc*/ 	.word	0x00014690


	//   ....[108]....
        /*0ae0*/ 	.word	0x00014700


	//   ....[109]....
        /*0ae4*/ 	.word	0x00014760


	//   ....[110]....
        /*0ae8*/ 	.word	0x000147c0


	//   ....[111]....
        /*0aec*/ 	.word	0x00014820


	//   ....[112]....
        /*0af0*/ 	.word	0x00014890


	//   ....[113]....
        /*0af4*/ 	.word	0x000148f0


	//   ....[114]....
        /*0af8*/ 	.word	0x00014950


	//   ....[115]....
        /*0afc*/ 	.word	0x000149b0


	//   ....[116]....
        /*0b00*/ 	.word	0x00014a10


	//   ....[117]....
        /*0b04*/ 	.word	0x00014a60


	//   ....[118]....
        /*0b08*/ 	.word	0x00014ac0


	//   ....[119]....
        /*0b0c*/ 	.word	0x00014b10


	//   ....[120]....
        /*0b10*/ 	.word	0x00014b70


	//   ....[121]....
        /*0b14*/ 	.word	0x00014bc0


	//   ....[122]....
        /*0b18*/ 	.word	0x00014c20


	//   ....[123]....
        /*0b1c*/ 	.word	0x00014c80


	//   ....[124]....
        /*0b20*/ 	.word	0x00014cf0


	//   ....[125]....
        /*0b24*/ 	.word	0x00014d50


	//   ....[126]....
        /*0b28*/ 	.word	0x00014db0


	//   ....[127]....
        /*0b2c*/ 	.word	0x00014e10


	//   ....[128]....
        /*0b30*/ 	.word	0x00014e80


	//   ....[129]....
        /*0b34*/ 	.word	0x00014ee0


	//   ....[130]....
        /*0b38*/ 	.word	0x00014f40


	//   ....[131]....
        /*0b3c*/ 	.word	0x00014fa0


	//   ....[132]....
        /*0b40*/ 	.word	0x00015010


	//   ....[133]....
        /*0b44*/ 	.word	0x00015070


	//   ....[134]....
        /*0b48*/ 	.word	0x000150d0


	//   ....[135]....
        /*0b4c*/ 	.word	0x00015130


	//   ....[136]....
        /*0b50*/ 	.word	0x000151a0


	//   ....[137]....
        /*0b54*/ 	.word	0x00015200


	//   ....[138]....
        /*0b58*/ 	.word	0x00015260


	//   ....[139]....
        /*0b5c*/ 	.word	0x000152d0


	//----- nvinfo : EIATTR_EXIT_INSTR_OFFSETS
	.align		4
.L_422:
        /*0b60*/ 	.byte	0x04, 0x1c
        /*0b62*/ 	.short	(.L_424 - .L_423)


	//   ....[0]....
.L_423:
        /*0b64*/ 	.word	0x000000a0


	//   ....[1]....
        /*0b68*/ 	.word	0x00014320


	//----- nvinfo : EIATTR_MAX_THREADS
	.align		4
.L_424:
        /*0b6c*/ 	.byte	0x04, 0x05
        /*0b6e*/ 	.short	(.L_426 - .L_425)
.L_425:
        /*0b70*/ 	.word	0x00000080
        /*0b74*/ 	.word	0x00000001
        /*0b78*/ 	.word	0x00000001


	//----- nvinfo : EIATTR_CRS_STACK_SIZE
	.align		4
.L_426:
        /*0b7c*/ 	.byte	0x04, 0x1e
        /*0b7e*/ 	.short	(.L_428 - .L_427)
.L_427:
        /*0b80*/ 	.word	0x00000000
.L_428:


//--------------------- .nv.info._ZN7cutlass13device_kernelIN5flash19enable_sm80_to_sm89INS1_16FlashAttnFwdSm80INS1_25CollectiveMainloopFwdSm80ILi4ELi1ELb0EN4cute5tupleIJNS5_1CILi128EEENS7_ILi64EEES8_EEELi128ENS_10bfloat16_tEfNS_4arch4Sm80ELb1ELb0ELb1ELb1ELb0ELb0ELb1ELb0EEENS1_21CollectiveEpilogueFwdINS6_IJS8_S8_S9_EEENS6_IJNS7_ILi1EEESH_SH_EEESB_SD_Li128ELb1ELb1ELb0ELb0EEENS1_19SingleTileSchedulerILb1ELb0ELb1ELi128EEEEEEEEEvNT_6ParamsE --------------------------
	.section	.nv.info._ZN7cutlass13device_kernelIN5flash19enable_sm80_to_sm89INS1_16FlashAttnFwdSm80INS1_25CollectiveMainloopFwdSm80ILi4ELi1ELb0EN4cute5tupleIJNS5_1CILi128EEENS7_ILi64EEES8_EEELi128ENS_10bfloat16_tEfNS_4arch4Sm80ELb1ELb0ELb1ELb1ELb0ELb0ELb1ELb0EEENS1_21CollectiveEpilogueFwdINS6_IJS8_S8_S9_EEENS6_IJNS7_ILi1EEESH_SH_EEESB_SD_Li128ELb1ELb1ELb0ELb0EEENS1_19SingleTileSchedulerILb1ELb0ELb1ELi128EEEEEEEEEvNT_6ParamsE,"",@"SHT_CUDA_INFO"
	.sectionflags	@""
	.align	4


	//----- nvinfo : EIATTR_CUDA_API_VERSION
	.align		4
        /*0000*/ 	.byte	0x04, 0x37
        /*0002*/ 	.short	(.L_430 - .L_429)
.L_429:
        /*0004*/ 	.word	0x00000082


	//----- nvinfo : EIATTR_SW2861232_WAR
	.align		4
.L_430:
        /*0008*/ 	.byte	0x01, 0x35
	.zero		2


	//----- nvinfo : EIATTR_PARAM_CBANK
	.align		4
        /*000c*/ 	.byte	0x04, 0x0a
        /*000e*/ 	.short	(.L_432 - .L_431)
	.align		4
.L_431:
        /*0010*/ 	.word	index@(.nv.constant0._ZN7cutlass13device_kernelIN5flash19enable_sm80_to_sm89INS1_16FlashAttnFwdSm80INS1_25CollectiveMainloopFwdSm80ILi4ELi1ELb0EN4cute5tupleIJNS5_1CILi128EEENS7_ILi64EEES8_EEELi128ENS_10bfloat16_tEfNS_4arch4Sm80ELb1ELb0ELb1ELb1ELb0ELb0ELb1ELb0EEENS1_21CollectiveEpilogueFwdINS6_IJS8_S8_S9_EEENS6_IJNS7_ILi1EEESH_SH_EEESB_SD_Li128ELb1ELb1ELb0ELb0EEENS1_19SingleTileSchedulerILb1ELb0ELb1ELi128EEEEEEEEEvNT_6ParamsE)
        /*0014*/ 	.short	0x0160
        /*0016*/ 	.short	0x0418


	//----- nvinfo : EIATTR_CBANK_PARAM_SIZE
	.align		4
.L_432:
        /*0018*/ 	.byte	0x03, 0x19
        /*001a*/ 	.short	0x0418


	//----- nvinfo : EIATTR_KPARAM_INFO
	.align		4
        /*001c*/ 	.byte	0x04, 0x17
        /*001e*/ 	.short	(.L_434 - .L_433)
.L_433:
        /*0020*/ 	.word	0x00000000
        /*0024*/ 	.short	0x0000
        /*0026*/ 	.short	0x0000
        /*0028*/ 	.byte	0x00, 0xf0, 0x61, 0x10


	//----- nvinfo : EIATTR_MAXREG_COUNT
	.align		4
.L_434:
        /*002c*/ 	.byte	0x03, 0x1b
        /*002e*/ 	.short	0x00ff


	//----- nvinfo : EIATTR_NUM_BARRIERS
	.align		4
        /*0030*/ 	.byte	0x02, 0x4c
        /*0032*/ 	.byte	0x02
	.zero		1


	//----- nvinfo : EIATTR_ANNOTATIONS
	.align		4
        /*0034*/ 	.byte	0x04, 0x55
        /*0036*/ 	.short	(.L_436 - .L_435)


	//   ....[0]....
.L_435:
        /* <DEDUP_REMOVED lines=81> */


	//----- nvinfo : EIATTR_MERCURY_ISA_VERSION
	.align		4
.L_436:
        /*0530*/ 	.byte	0x03, 0x5f
        /*0532*/ 	.short	0x0000


	//----- nvinfo : EIATTR_INT_WARP_WIDE_INSTR_OFFSETS
	.align		4
        /*0534*/ 	.byte	0x04, 0x31
        /*0536*/ 	.short	(.L_438 - .L_437)


	//   ....[0]....
.L_437:
        /*0538*/ 	.word	0x00001e80


	//----- nvinfo : EIATTR_COOP_GROUP_MASK_REGIDS
	.align		4
.L_438:
        /*053c*/ 	.byte	0x04, 0x29
        /*053e*/ 	.short	(.L_440 - .L_439)


	//   ....[0]....
.L_439:
        /*0540*/ 	.word	0xffffffff


	//   ....[1]....
        /*0544*/ 	.word	0xffffffff


	//   ....[2]....
        /*0548*/ 	.word	0xffffffff


	//   ....[3]....
        /*054c*/ 	.word	0xffffffff


	//   ....[4]....
        /*0550*/ 	.word	0xffffffff


	//   ....[5]....
        /*0554*/ 	.word	0xffffffff


	//   ....[6]....
        /*0558*/ 	.word	0xffffffff


	//   ....[7]....
        /*055c*/ 	.word	0xffffffff


	//   ....[8]....
        /*0560*/ 	.word	0xffffffff


	//   ....[9]....
        /*0564*/ 	.word	0xffffffff


	//   ....[10]....
        /*0568*/ 	.word	0xffffffff


	//   ....[11]....
        /*056c*/ 	.word	0xffffffff


	//   ....[12]....
        /*0570*/ 	.word	0xffffffff


	//   ....[13]....
        /*0574*/ 	.word	0xffffffff


	//   ....[14]....
        /*0578*/ 	.word	0xffffffff


	//   ....[15]....
        /*057c*/ 	.word	0xffffffff


	//   ....[16]....
        /*0580*/ 	.word	0xffffffff


	//   ....[17]....
        /*0584*/ 	.word	0xffffffff


	//   ....[18]....
        /*0588*/ 	.word	0xffffffff


	//   ....[19]....
        /*058c*/ 	.word	0xffffffff


	//   ....[20]....
        /*0590*/ 	.word	0xffffffff


	//   ....[21]....
        /*0594*/ 	.word	0xffffffff


	//   ....[22]....
        /*0598*/ 	.word	0xffffffff


	//   ....[23]....
        /*059c*/ 	.word	0xffffffff


	//   ....[24]....
        /*05a0*/ 	.word	0xffffffff


	//   ....[25]....
        /*05a4*/ 	.word	0xffffffff


	//   ....[26]....
        /*05a8*/ 	.word	0xffffffff


	//   ....[27]....
        /*05ac*/ 	.word	0xffffffff


	//   ....[28]....
        /*05b0*/ 	.word	0xffffffff


	//   ....[29]....
        /*05b4*/ 	.word	0xffffffff


	//   ....[30]....
        /*05b8*/ 	.word	0xffffffff


	//   ....[31]....
        /*05bc*/ 	.word	0xffffffff


	//   ....[32]....
        /*05c0*/ 	.word	0xffffffff


	//   ....[33]....
        /*05c4*/ 	.word	0xffffffff


	//   ....[34]....
        /*05c8*/ 	.word	0xffffffff


	//   ....[35]....
        /*05cc*/ 	.word	0xffffffff


	//   ....[36]....
        /*05d0*/ 	.word	0xffffffff


	//   ....[37]....
        /*05d4*/ 	.word	0xffffffff


	//   ....[38]....
        /*05d8*/ 	.word	0xffffffff


	//   ....[39]....
        /*05dc*/ 	.word	0xffffffff


	//   ....[40]....
        /*05e0*/ 	.word	0xffffffff


	//   ....[41]....
        /*05e4*/ 	.word	0xffffffff


	//   ....[42]....
        /*05e8*/ 	.word	0xffffffff


	//   ....[43]....
        /*05ec*/ 	.word	0xffffffff


	//   ....[44]....
        /*05f0*/ 	.word	0xffffffff


	//   ....[45]....
        /*05f4*/ 	.word	0xffffffff


	//   ....[46]....
        /*05f8*/ 	.word	0xffffffff


	//   ....[47]....
        /*05fc*/ 	.word	0xffffffff


	//   ....[48]....
        /*0600*/ 	.word	0xffffffff


	//   ....[49]....
        /*0604*/ 	.word	0xffffffff


	//   ....[50]....
        /*0608*/ 	.word	0xffffffff


	//   ....[51]....
        /*060c*/ 	.word	0xffffffff


	//   ....[52]....
        /*0610*/ 	.word	0xffffffff


	//   ....[53]....
        /*0614*/ 	.word	0xffffffff


	//   ....[54]....
        /*0618*/ 	.word	0xffffffff


	//   ....[55]....
        /*061c*/ 	.word	0xffffffff


	//   ....[56]....
        /*0620*/ 	.word	0xffffffff


	//   ....[57]....
        /*0624*/ 	.word	0xffffffff


	//   ....[58]....
        /*0628*/ 	.word	0xffffffff


	//   ....[59]....
        /*062c*/ 	.word	0xffffffff


	//   ....[60]....
        /*0630*/ 	.word	0xffffffff


	//   ....[61]....
        /*0634*/ 	.word	0xffffffff


	//   ....[62]....
        /*0638*/ 	.word	0xffffffff


	//   ....[63]....
        /*063c*/ 	.word	0xffffffff


	//   ....[64]....
        /*0640*/ 	.word	0xffffffff


	//   ....[65]....
        /*0644*/ 	.word	0xffffffff


	//   ....[66]....
        /*0648*/ 	.word	0xffffffff


	//   ....[67]....
        /*064c*/ 	.word	0xffffffff


	//   ....[68]....
        /*0650*/ 	.word	0xffffffff


	//   ....[69]....
        /*0654*/ 	.word	0xffffffff


	//   ....[70]....
        /*0658*/ 	.word	0xffffffff


	//   ....[71]....
        /*065c*/ 	.word	0xffffffff


	//   ....[72]....
        /*0660*/ 	.word	0xffffffff


	//   ....[73]....
        /*0664*/ 	.word	0xffffffff


	//   ....[74]....
        /*0668*/ 	.word	0xffffffff


	//   ....[75]....
        /*066c*/ 	.word	0xffffffff


	//   ....[76]....
        /*0670*/ 	.word	0xffffffff


	//   ....[77]....
        /*0674*/ 	.word	0xffffffff


	//   ....[78]....
        /*0678*/ 	.word	0xffffffff


	//   ....[79]....
        /*067c*/ 	.word	0xffffffff


	//   ....[80]....
        /*0680*/ 	.word	0xffffffff


	//   ....[81]....
        /*0684*/ 	.word	0xffffffff


	//   ....[82]....
        /*0688*/ 	.word	0xffffffff


	//   ....[83]....
        /*068c*/ 	.word	0xffffffff


	//   ....[84]....
        /*0690*/ 	.word	0xffffffff


	//   ....[85]....
        /*0694*/ 	.word	0xffffffff


	//   ....[86]....
        /*0698*/ 	.word	0xffffffff


	//   ....[87]....
        /*069c*/ 	.word	0xffffffff


	//   ....[88]....
        /*06a0*/ 	.word	0xffffffff


	//   ....[89]....
        /*06a4*/ 	.word	0xffffffff


	//   ....[90]....
        /*06a8*/ 	.word	0xffffffff


	//   ....[91]....
        /*06ac*/ 	.word	0xffffffff


	//   ....[92]....
        /*06b0*/ 	.word	0xffffffff


	//   ....[93]....
        /*06b4*/ 	.word	0xffffffff


	//   ....[94]....
        /*06b8*/ 	.word	0xffffffff


	//   ....[95]....
        /*06bc*/ 	.word	0xffffffff


	//   ....[96]....
        /*06c0*/ 	.word	0xffffffff


	//----- nvinfo : EIATTR_COOP_GROUP_INSTR_OFFSETS
	.align		4
.L_440:
        /*06c4*/ 	.byte	0x04, 0x28
        /*06c6*/ 	.short	(.L_442 - .L_441)


	//   ....[0]....
.L_441:
        /*06c8*/ 	.word	0x00000090


	//   ....[1]....
        /*06cc*/ 	.word	0x000012c0


	//   ....[2]....
        /*06d0*/ 	.word	0x000012f0


	//   ....[3]....
        /*06d4*/ 	.word	0x00001580


	//   ....[4]....
        /*06d8*/ 	.word	0x000015b0


	//   ....[5]....
        /*06dc*/ 	.word	0x00001690


	//   ....[6]....
        /*06e0*/ 	.word	0x000016c0


	//   ....[7]....
        /*06e4*/ 	.word	0x000017a0


	//   ....[8]....
        /*06e8*/ 	.word	0x000017d0


	//   ....[9]....
        /*06ec*/ 	.word	0x000018b0


	//   ....[10]....
        /*06f0*/ 	.word	0x000018e0


	//   ....[11]....
        /*06f4*/ 	.word	0x000019c0


	//   ....[12]....
        /*06f8*/ 	.word	0x000019f0


	//   ....[13]....
        /*06fc*/ 	.word	0x00001ad0


	//   ....[14]....
        /*0700*/ 	.word	0x00001b00


	//   ....[15]....
        /*0704*/ 	.word	0x00001be0


	//   ....[16]....
        /*0708*/ 	.word	0x00001c30


	//   ....[17]....
        /*070c*/ 	.word	0x00003d90


	//   ....[18]....
        /*0710*/ 	.word	0x00003dd0


	//   ....[19]....
        /*0714*/ 	.word	0x00004510


	//   ....[20]....
        /*0718*/ 	.word	0x00004620


	//   ....[21]....
        /*071c*/ 	.word	0x00004630


	//   ....[22]....
        /*0720*/ 	.word	0x00004670


	//   ....[23]....
        /*0724*/ 	.word	0x000046a0


	//   ....[24]....
        /*0728*/ 	.word	0x000046d0


	//   ....[25]....
        /*072c*/ 	.word	0x00004e80


	//   ....[26]....
        /*0730*/ 	.word	0x00004fe0


	//   ....[27]....
        /*0734*/ 	.word	0x000050b0


	//   ....[28]....
        /*0738*/ 	.word	0x00005310


	//   ....[29]....
        /*073c*/ 	.word	0x00008000


	//   ....[30]....
        /*0740*/ 	.word	0x00008020


	//   ....[31]....
        /*0744*/ 	.word	0x00008940


	//   ....[32]....
        /*0748*/ 	.word	0x00008a30


	//   ....[33]....
        /*074c*/ 	.word	0x000097b0


	//   ....[34]....
        /*0750*/ 	.word	0x000098a0


	//   ....[35]....
        /*0754*/ 	.word	0x00009910


	//   ....[36]....
        /*0758*/ 	.word	0x00009ae0


	//   ....[37]....
        /*075c*/ 	.word	0x00009b60


	//   ....[38]....
        /*0760*/ 	.word	0x00009e60


	//   ....[39]....
        /*0764*/ 	.word	0x00009f70


	//   ....[40]....
        /*0768*/ 	.word	0x0000a170


	//   ....[41]....
        /*076c*/ 	.word	0x0000e340


	//   ....[42]....
        /*0770*/ 	.word	0x0000e5f0


	//   ....[43]....
        /*0774*/ 	.word	0x0000e6d0


	//   ....[44]....
        /*0778*/ 	.word	0x0000e7a0


	//   ....[45]....
        /*077c*/ 	.word	0x0000e850


	//   ....[46]....
        /*0780*/ 	.word	0x0000e880


	//   ....[47]....
        /*0784*/ 	.word	0x0000ea10


	//   ....[48]....
        /*0788*/ 	.word	0x0000eea0


	//   ....[49]....
        /*078c*/ 	.word	0x000115d0


	//   ....[50]....
        /*0790*/ 	.word	0x000115e0


	//   ....[51]....
        /*0794*/ 	.word	0x000115f0


	//   ....[52]....
        /*0798*/ 	.word	0x00011600


	//   ....[53]....
        /*079c*/ 	.word	0x00011630


	//   ....[54]....
        /*07a0*/ 	.word	0x00011650


	//   ....[55]....
        /*07a4*/ 	.word	0x00011670


	//   ....[56]....
        /*07a8*/ 	.word	0x00011680


	//   ....[57]....
        /*07ac*/ 	.word	0x000131c0


	//   ....[58]....
        /*07b0*/ 	.word	0x000131e0


	//   ....[59]....
        /*07b4*/ 	.word	0x00013210


	//   ....[60]....
        /*07b8*/ 	.word	0x00013230


	//   ....[61]....
        /*07bc*/ 	.word	0x00013250


	//   ....[62]....
        /*07c0*/ 	.word	0x00013270


	//   ....[63]....
        /*07c4*/ 	.word	0x00013280


	//   ....[64]....
        /*07c8*/ 	.word	0x00013290


	//   ....[65]....
        /*07cc*/ 	.word	0x000134d0


	//   ....[66]....
        /*07d0*/ 	.word	0x000134e0


	//   ....[67]....
        /*07d4*/ 	.word	0x000135e0


	//   ....[68]....
        /*07d8*/ 	.word	0x00013610


	//   ....[69]....
        /*07dc*/ 	.word	0x000136f0


	//   ....[70]....
        /*07e0*/ 	.word	0x00013720


	//   ....[71]....
        /*07e4*/ 	.word	0x00013800


	//   ....[72]....
        /*07e8*/ 	.word	0x00013830


	//   ....[73]....
        /*07ec*/ 	.word	0x00013910


	//   ....[74]....
        /*07f0*/ 	.word	0x00013940


	//   ....[75]....
        /*07f4*/ 	.word	0x00013a20


	//   ....[76]....
        /*07f8*/ 	.word	0x00013a50


	//   ....[77]....
        /*07fc*/ 	.word	0x00013b30


	//   ....[78]....
        /*0800*/ 	.word	0x00013b60


	//   ....[79]....
        /*0804*/ 	.word	0x00013c40


	//   ....[80]....
        /*0808*/ 	.word	0x00013c60


	//   ....[81]....
        /*080c*/ 	.word	0x00014410


	//   ....[82]....
        /*0810*/ 	.word	0x00014420


	//   ....[83]....
        /*0814*/ 	.word	0x000144f0


	//   ....[84]....
        /*0818*/ 	.word	0x00014520


	//   ....[85]....
        /*081c*/ 	.word	0x000145f0


	//   ....[86]....
        /*0820*/ 	.word	0x00014620


	//   ....[87]....
        /*0824*/ 	.word	0x000146f0


	//   ....[88]....
        /*0828*/ 	.word	0x00014720


	//   ....[89]....
        /*082c*/ 	.word	0x000147f0


	//   ....[90]....
        /*0830*/ 	.word	0x00014820


	//   ....[91]....
        /*0834*/ 	.word	0x000148f0


	//   ....[92]....
        /*0838*/ 	.word	0x00014920


	//   ....[93]....
        /*083c*/ 	.word	0x000149f0


	//   ....[94]....
        /*0840*/ 	.word	0x00014a20


	//   ....[95]....
        /*0844*/ 	.word	0x00014af0


	//   ....[96]....
        /*0848*/ 	.word	0x00014b10


	//----- nvinfo : EIATTR_EXIT_INSTR_OFFSETS
	.align		4
.L_442:
        /*084c*/ 	.byte	0x04, 0x1c
        /*084e*/ 	.short	(.L_444 - .L_443)


	//   ....[0]....
.L_443:
        /*0850*/ 	.word	0x00000350


	//   ....[1]....
        /*0854*/ 	.word	0x00013c70


	//   ....[2]....
        /*0858*/ 	.word	0x00013cd0


	//   ....[3]....
        /*085c*/ 	.word	0x00013d30


	//   ....[4]....
        /*0860*/ 	.word	0x00014b20


	//   ....[5]....
        /*0864*/ 	.word	0x00014b70


	//   ....[6]....
        /*0868*/ 	.word	0x00014bd0


	//----- nvinfo : EIATTR_CTAIDZ_USED
	.align		4
.L_444:
        /*086c*/ 	.byte	0x01, 0x04
	.zero		2


	//----- nvinfo : EIATTR_MAX_THREADS
	.align		4
        /*0870*/ 	.byte	0x04, 0x05
        /*0872*/ 	.short	(.L_446 - .L_445)
.L_445:
        /*0874*/ 	.word	0x00000080
        /*0878*/ 	.word	0x00000001
        /*087c*/ 	.word	0x00000001


	//----- nvinfo : EIATTR_CRS_STACK_SIZE
	.align		4
.L_446:
        /*0880*/ 	.byte	0x04, 0x1e
        /*0882*/ 	.short	(.L_448 - .L_447)
.L_447:
        /*0884*/ 	.word	0x00000000
.L_448:


//--------------------- .nv.info._ZN7cutlass13device_kernelIN5flash19enable_sm80_to_sm89INS1_16FlashAttnFwdSm80INS1_25CollectiveMainloopFwdSm80ILi4ELi1ELb0EN4cute5tupleIJNS5_1CILi128EEENS7_ILi64EEES8_EEELi128ENS_10bfloat16_tEfNS_4arch4Sm80ELb1ELb0ELb1ELb1ELb0ELb1ELb1ELb0EEENS1_21CollectiveEpilogueFwdINS6_IJS8_S8_S9_EEENS6_IJNS7_ILi1EEESH_SH_EEESB_SD_Li128ELb1ELb1ELb0ELb0EEENS1_19SingleTileSchedulerILb1ELb0ELb1ELi128EEEEEEEEEvNT_6ParamsE --------------------------
	.section	.nv.info._ZN7cutlass13device_kernelIN5flash19enable_sm80_to_sm89INS1_16FlashAttnFwdSm80INS1_25CollectiveMainloopFwdSm80ILi4ELi1ELb0EN4cute5tupleIJNS5_1CILi128EEENS7_ILi64EEES8_EEELi128ENS_10bfloat16_tEfNS_4arch4Sm80ELb1ELb0ELb1ELb1ELb0ELb1ELb1ELb0EEENS1_21CollectiveEpilogueFwdINS6_IJS8_S8_S9_EEENS6_IJNS7_ILi1EEESH_SH_EEESB_SD_Li128ELb1ELb1ELb0ELb0EEENS1_19SingleTileSchedulerILb1ELb0ELb1ELi128EEEEEEEEEvNT_6ParamsE,"",@"SHT_CUDA_INFO"
	.sectionflags	@""
	.align	4


	//----- nvinfo : EIATTR_CUDA_API_VERSION
	.align		4
        /*0000*/ 	.byte	0x04, 0x37
        /*0002*/ 	.short	(.L_450 - .L_449)
.L_449:
        /*0004*/ 	.word	0x00000082


	//----- nvinfo : EIATTR_SW2861232_WAR
	.align		4
.L_450:
        /*0008*/ 	.byte	0x01, 0x35
	.zero		2


	//----- nvinfo : EIATTR_PARAM_CBANK
	.align		4
        /*000c*/ 	.byte	0x04, 0x0a
        /*000e*/ 	.short	(.L_452 - .L_451)
	.align		4
.L_451:
        /*0010*/ 	.word	index@(.nv.constant0._ZN7cutlass13device_kernelIN5flash19enable_sm80_to_sm89INS1_16FlashAttnFwdSm80INS1_25CollectiveMainloopFwdSm80ILi4ELi1ELb0EN4cute5tupleIJNS5_1CILi128EEENS7_ILi64EEES8_EEELi128ENS_10bfloat16_tEfNS_4arch4Sm80ELb1ELb0ELb1ELb1ELb0ELb1ELb1ELb0EEENS1_21CollectiveEpilogueFwdINS6_IJS8_S8_S9_EEENS6_IJNS7_ILi1EEESH_SH_EEESB_SD_Li128ELb1ELb1ELb0ELb0EEENS1_19SingleTileSchedulerILb1ELb0ELb1ELi128EEEEEEEEEvNT_6ParamsE)
        /*0014*/ 	.short	0x0160
        /*0016*/ 	.short	0x0418


	//----- nvinfo : EIATTR_CBANK_PARAM_SIZE
	.align		4
.L_452:
        /*0018*/ 	.byte	0x03, 0x19
        /*001a*/ 	.short	0x0418


	//----- nvinfo : EIATTR_KPARAM_INFO
	.align		4
        /*001c*/ 	.byte	0x04, 0x17
        /*001e*/ 	.short	(.L_454 - .L_453)
.L_453:
        /*0020*/ 	.word	0x00000000
        /*0024*/ 	.short	0x0000
        /*0026*/ 	.short	0x0000
        /*0028*/ 	.byte	0x00, 0xf0, 0x61, 0x10


	//----- nvinfo : EIATTR_MAXREG_COUNT
	.align		4
.L_454:
        /*002c*/ 	.byte	0x03, 0x1b
        /*002e*/ 	.short	0x00ff


	//----- nvinfo : EIATTR_NUM_BARRIERS
	.align		4
        /*0030*/ 	.byte	0x02, 0x4c
        /*0032*/ 	.byte	0x02
	.zero		1


	//----- nvinfo : EIATTR_ANNOTATIONS
	.align		4
        /*0034*/ 	.byte	0x04, 0x55
        /*0036*/ 	.short	(.L_456 - .L_455)


	//   ....[0]....
.L_455:
        /* <DEDUP_REMOVED lines=74> */


	//----- nvinfo : EIATTR_MERCURY_ISA_VERSION
	.align		4
.L_456:
        /*04c0*/ 	.byte	0x03, 0x5f
        /*04c2*/ 	.short	0x0000


	//----- nvinfo : EIATTR_INT_WARP_WIDE_INSTR_OFFSETS
	.align		4
        /*04c4*/ 	.byte	0x04, 0x31
        /*04c6*/ 	.short	(.L_458 - .L_457)


	//   ....[0]....
.L_457:
        /*04c8*/ 	.word	0x00009ef0


	//----- nvinfo : EIATTR_COOP_GROUP_MASK_REGIDS
	.align		4
.L_458:
        /*04cc*/ 	.byte	0x04, 0x29
        /*04ce*/ 	.short	(.L_460 - .L_459)


	//   ....[0]....
.L_459:
        /*04d0*/ 	.word	0xffffffff


	//   ....[1]....
        /*04d4*/ 	.word	0xffffffff


	//   ....[2]....
        /*04d8*/ 	.word	0xffffffff


	//   ....[3]....
        /*04dc*/ 	.word	0xffffffff


	//   ....[4]....
        /*04e0*/ 	.word	0xffffffff


	//   ....[5]....
        /*04e4*/ 	.word	0xffffffff


	//   ....[6]....
        /*04e8*/ 	.word	0xffffffff


	//   ....[7]....
        /*04ec*/ 	.word	0xffffffff


	//   ....[8]....
        /*04f0*/ 	.word	0xffffffff


	//   ....[9]....
        /*04f4*/ 	.word	0xffffffff


	//   ....[10]....
        /*04f8*/ 	.word	0xffffffff


	//   ....[11]....
        /*04fc*/ 	.word	0xffffffff


	//   ....[12]....
        /*0500*/ 	.word	0xffffffff


	//   ....[13]....
        /*0504*/ 	.word	0xffffffff


	//   ....[14]....
        /*0508*/ 	.word	0xffffffff


	//   ....[15]....
        /*050c*/ 	.word	0xffffffff


	//   ....[16]....
        /*0510*/ 	.word	0xffffffff


	//   ....[17]....
        /*0514*/ 	.word	0xffffffff


	//   ....[18]....
        /*0518*/ 	.word	0xffffffff


	//   ....[19]....
        /*051c*/ 	.word	0xffffffff


	//   ....[20]....
        /*0520*/ 	.word	0xffffffff


	//   ....[21]....
        /*0524*/ 	.word	0xffffffff


	//   ....[22]....
        /*0528*/ 	.word	0xffffffff


	//   ....[23]....
        /*052c*/ 	.word	0xffffffff


	//   ....[24]....
        /*0530*/ 	.word	0xffffffff


	//   ....[25]....
        /*0534*/ 	.word	0xffffffff


	//   ....[26]....
        /*0538*/ 	.word	0xffffffff


	//   ....[27]....
        /*053c*/ 	.word	0xffffffff


	//   ....[28]....
        /*0540*/ 	.word	0xffffffff


	//   ....[29]....
        /*0544*/ 	.word	0xffffffff


	//   ....[30]....
        /*0548*/ 	.word	0xffffffff


	//   ....[31]....
        /*054c*/ 	.word	0xffffffff


	//   ....[32]....
        /*0550*/ 	.word	0xffffffff


	//   ....[33]....
        /*0554*/ 	.word	0xffffffff


	//   ....[34]....
        /*0558*/ 	.word	0xffffffff


	//   ....[35]....
        /*055c*/ 	.word	0xffffffff


	//   ....[36]....
        /*0560*/ 	.word	0xffffffff


	//   ....[37]....
        /*0564*/ 	.word	0xffffffff


	//   ....[38]....
        /*0568*/ 	.word	0xffffffff


	//   ....[39]....
        /*056c*/ 	.word	0xffffffff


	//   ....[40]....
        /*0570*/ 	.word	0xffffffff


	//   ....[41]....
        /*0574*/ 	.word	0xffffffff


	//   ....[42]....
        /*0578*/ 	.word	0xffffffff


	//   ....[43]....
        /*057c*/ 	.word	0xffffffff


	//   ....[44]....
        /*0580*/ 	.word	0xffffffff


	//   ....[45]....
        /*0584*/ 	.word	0xffffffff


	//   ....[46]....
        /*0588*/ 	.word	0xffffffff


	//   ....[47]....
        /*058c*/ 	.word	0xffffffff


	//   ....[48]....
        /*0590*/ 	.word	0xffffffff


	//   ....[49]....
        /*0594*/ 	.word	0xffffffff


	//   ....[50]....
        /*0598*/ 	.word	0xffffffff


	//   ....[51]....
        /*059c*/ 	.word	0xffffffff


	//   ....[52]....
        /*05a0*/ 	.word	0xffffffff


	//   ....[53]....
        /*05a4*/ 	.word	0xffffffff


	//   ....[54]....
        /*05a8*/ 	.word	0xffffffff


	//   ....[55]....
        /*05ac*/ 	.word	0xffffffff


	//   ....[56]....
        /*05b0*/ 	.word	0xffffffff


	//   ....[57]....
        /*05b4*/ 	.word	0xffffffff


	//   ....[58]....
        /*05b8*/ 	.word	0xffffffff


	//   ....[59]....
        /*05bc*/ 	.word	0xffffffff


	//   ....[60]....
        /*05c0*/ 	.word	0xffffffff


	//   ....[61]....
        /*05c4*/ 	.word	0xffffffff


	//   ....[62]....
        /*05c8*/ 	.word	0xffffffff


	//   ....[63]....
        /*05cc*/ 	.word	0xffffffff


	//   ....[64]....
        /*05d0*/ 	.word	0xffffffff


	//   ....[65]....
        /*05d4*/ 	.word	0xffffffff


	//   ....[66]....
        /*05d8*/ 	.word	0xffffffff


	//   ....[67]....
        /*05dc*/ 	.word	0xffffffff


	//   ....[68]....
        /*05e0*/ 	.word	0xffffffff


	//   ....[69]....
        /*05e4*/ 	.word	0xffffffff


	//   ....[70]....
        /*05e8*/ 	.word	0xffffffff


	//   ....[71]....
        /*05ec*/ 	.word	0xffffffff


	//   ....[72]....
        /*05f0*/ 	.word	0xffffffff


	//   ....[73]....
        /*05f4*/ 	.word	0xffffffff


	//   ....[74]....
        /*05f8*/ 	.word	0xffffffff


	//   ....[75]....
        /*05fc*/ 	.word	0xffffffff


	//   ....[76]....
        /*0600*/ 	.word	0xffffffff


	//   ....[77]....
        /*0604*/ 	.word	0xffffffff


	//   ....[78]....
        /*0608*/ 	.word	0xffffffff


	//   ....[79]....
        /*060c*/ 	.word	0xffffffff


	//   ....[80]....
        /*0610*/ 	.word	0xffffffff


	//   ....[81]....
        /*0614*/ 	.word	0xffffffff


	//   ....[82]....
        /*0618*/ 	.word	0xffffffff


	//   ....[83]....
        /*061c*/ 	.word	0xffffffff


	//   ....[84]....
        /*0620*/ 	.word	0xffffffff


	//   ....[85]....
        /*0624*/ 	.word	0xffffffff


	//   ....[86]....
        /*0628*/ 	.word	0xffffffff


	//   ....[87]....
        /*062c*/ 	.word	0xffffffff


	//   ....[88]....
        /*0630*/ 	.word	0xffffffff


	//   ....[89]....
        /*0634*/ 	.word	0xffffffff


	//   ....[90]....
        /*0638*/ 	.word	0xffffffff


	//   ....[91]....
        /*063c*/ 	.word	0xffffffff


	//   ....[92]....
        /*0640*/ 	.word	0xffffffff


	//   ....[93]....
        /*0644*/ 	.word	0xffffffff


	//   ....[94]....
        /*0648*/ 	.word	0xffffffff


	//   ....[95]....
        /*064c*/ 	.word	0xffffffff


	//   ....[96]....
        /*0650*/ 	.word	0xffffffff


	//   ....[97]....
        /*0654*/ 	.word	0xffffffff


	//   ....[98]....
        /*0658*/ 	.word	0xffffffff


	//   ....[99]....
        /*065c*/ 	.word	0xffffffff


	//   ....[100]....
        /*0660*/ 	.word	0xffffffff


	//   ....[101]....
        /*0664*/ 	.word	0xffffffff


	//   ....[102]....
        /*0668*/ 	.word	0xffffffff


	//   ....[103]....
        /*066c*/ 	.word	0xffffffff


	//   ....[104]....
        /*0670*/ 	.word	0xffffffff


	//   ....[105]....
        /*0674*/ 	.word	0xffffffff


	//   ....[106]....
        /*0678*/ 	.word	0xffffffff


	//   ....[107]....
        /*067c*/ 	.word	0xffffffff


	//   ....[108]....
        /*0680*/ 	.word	0xffffffff


	//   ....[109]....
        /*0684*/ 	.word	0xffffffff


	//   ....[110]....
        /*0688*/ 	.word	0xffffffff


	//   ....[111]....
        /*068c*/ 	.word	0xffffffff


	//   ....[112]....
        /*0690*/ 	.word	0xffffffff


	//   ....[113]....
        /*0694*/ 	.word	0xffffffff


	//   ....[114]....
        /*0698*/ 	.word	0xffffffff


	//   ....[115]....
        /*069c*/ 	.word	0xffffffff


	//   ....[116]....
        /*06a0*/ 	.word	0xffffffff


	//   ....[117]....
        /*06a4*/ 	.word	0xffffffff


	//   ....[118]....
        /*06a8*/ 	.word	0xffffffff


	//   ....[119]....
        /*06ac*/ 	.word	0xffffffff


	//   ....[120]....
        /*06b0*/ 	.word	0xffffffff


	//   ....[121]....
        /*06b4*/ 	.word	0xffffffff


	//   ....[122]....
        /*06b8*/ 	.word	0xffffffff


	//   ....[123]....
        /*06bc*/ 	.word	0xffffffff


	//   ....[124]....
        /*06c0*/ 	.word	0xffffffff


	//   ....[125]....
        /*06c4*/ 	.word	0xffffffff


	//   ....[126]....
        /*06c8*/ 	.word	0xffffffff


	//   ....[127]....
        /*06cc*/ 	.word	0xffffffff


	//   ....[128]....
        /*06d0*/ 	.word	0xffffffff


	//   ....[129]....
        /*06d4*/ 	.word	0xffffffff


	//   ....[130]....
        /*06d8*/ 	.word	0xffffffff


	//   ....[131]....
        /*06dc*/ 	.word	0xffffffff


	//   ....[132]....
        /*06e0*/ 	.word	0xffffffff


	//   ....[133]....
        /*06e4*/ 	.word	0xffffffff


	//   ....[134]....
        /*06e8*/ 	.word	0xffffffff


	//   ....[135]....
        /*06ec*/ 	.word	0xffffffff


	//   ....[136]....
        /*06f0*/ 	.word	0xffffffff


	//   ....[137]....
        /*06f4*/ 	.word	0xffffffff


	//   ....[138]....
        /*06f8*/ 	.word	0xffffffff


	//   ....[139]....
        /*06fc*/ 	.word	0xffffffff


	//   ....[140]....
        /*0700*/ 	.word	0xffffffff


	//   ....[141]....
        /*0704*/ 	.word	0xffffffff


	//   ....[142]....
        /*0708*/ 	.word	0xffffffff


	//   ....[143]....
        /*070c*/ 	.word	0xffffffff


	//   ....[144]....
        /*0710*/ 	.word	0xffffffff


	//   ....[145]....
        /*0714*/ 	.word	0xffffffff


	//   ....[146]....
        /*0718*/ 	.word	0xffffffff


	//   ....[147]....
        /*071c*/ 	.word	0xffffffff


	//   ....[148]....
        /*0720*/ 	.word	0xffffffff


	//   ....[149]....
        /*0724*/ 	.word	0xffffffff


	//   ....[150]....
        /*0728*/ 	.word	0xffffffff


	//   ....[151]....
        /*072c*/ 	.word	0xffffffff


	//   ....[152]....
        /*0730*/ 	.word	0xffffffff


	//   ....[153]....
        /*0734*/ 	.word	0xffffffff


	//   ....[154]....
        /*0738*/ 	.word	0xffffffff


	//   ....[155]....
        /*073c*/ 	.word	0xffffffff


	//   ....[156]....
        /*0740*/ 	.word	0xffffffff


	//   ....[157]....
        /*0744*/ 	.word	0xffffffff


	//   ....[158]....
        /*0748*/ 	.word	0xffffffff


	//   ....[159]....
        /*074c*/ 	.word	0xffffffff


	//   ....[160]....
        /*0750*/ 	.word	0xffffffff


	//----- nvinfo : EIATTR_COOP_GROUP_INSTR_OFFSETS
	.align		4
.L_460:
        /*0754*/ 	.byte	0x04, 0x28
        /*0756*/ 	.short	(.L_462 - .L_461)


	//   ....[0]....
.L_461:
        /*0758*/ 	.word	0x000000a0


	//   ....[1]....
        /*075c*/ 	.word	0x00009250


	//   ....[2]....
        /*0760*/ 	.word	0x00009360


	//   ....[3]....
        /*0764*/ 	.word	0x000094b0


	//   ....[4]....
        /*0768*/ 	.word	0x000094e0


	//   ....[5]....
        /*076c*/ 	.word	0x000095d0


	//   ....[6]....
        /*0770*/ 	.word	0x00009600


	//   ....[7]....
        /*0774*/ 	.word	0x000096f0


	//   ....[8]....
        /*0778*/ 	.word	0x00009720


	//   ....[9]....
        /*077c*/ 	.word	0x00009810


	//   ....[10]....
        /*0780*/ 	.word	0x00009840


	//   ....[11]....
        /*0784*/ 	.word	0x00009930


	//   ....[12]....
        /*0788*/ 	.word	0x00009960


	//   ....[13]....
        /*078c*/ 	.word	0x00009a50


	//   ....[14]....
        /*0790*/ 	.word	0x00009a80


	//   ....[15]....
        /*0794*/ 	.word	0x00009b60


	//   ....[16]....
        /*0798*/ 	.word	0x00009ba0


	//   ....[17]....
        /*079c*/ 	.word	0x0000a3b0


	//   ....[18]....
        /*07a0*/ 	.word	0x0000a3f0


	//   ....[19]....
        /*07a4*/ 	.word	0x0000a430


	//   ....[20]....
        /*07a8*/ 	.word	0x0000a450


	//   ....[21]....
        /*07ac*/ 	.word	0x0000a600


	//   ....[22]....
        /*07b0*/ 	.word	0x0000a690


	//   ....[23]....
        /*07b4*/ 	.word	0x0000a6d0


	//   ....[24]....
        /*07b8*/ 	.word	0x0000a700


	//   ....[25]....
        /*07bc*/ 	.word	0x0000a890


	//   ....[26]....
        /*07c0*/ 	.word	0x0000a920


	//   ....[27]....
        /*07c4*/ 	.word	0x0000a960


	//   ....[28]....
        /*07c8*/ 	.word	0x0000a9a0


	//   ....[29]....
        /*07cc*/ 	.word	0x0000ab40


	//   ....[30]....
        /*07d0*/ 	.word	0x0000abd0


	//   ....[31]....
        /*07d4*/ 	.word	0x0000ac10


	//   ....[32]....
        /*07d8*/ 	.word	0x0000ac40


	//   ....[33]....
        /*07dc*/ 	.word	0x0000add0


	//   ....[34]....
        /*07e0*/ 	.word	0x0000ae60


	//   ....[35]....
        /*07e4*/ 	.word	0x0000aea0


	//   ....[36]....
        /*07e8*/ 	.word	0x0000aee0


	//   ....[37]....
        /*07ec*/ 	.word	0x0000b080


	//   ....[38]....
        /*07f0*/ 	.word	0x0000b110


	//   ....[39]....
        /*07f4*/ 	.word	0x0000b150


	//   ....[40]....
        /*07f8*/ 	.word	0x0000b180


	//   ....[41]....
        /*07fc*/ 	.word	0x0000b310


	//   ....[42]....
        /*0800*/ 	.word	0x0000b3a0


	//   ....[43]....
        /*0804*/ 	.word	0x0000b3e0


	//   ....[44]....
        /*0808*/ 	.word	0x0000b420


	//   ....[45]....
        /*080c*/ 	.word	0x0000b5b0


	//   ....[46]....
        /*0810*/ 	.word	0x0000b640


	//   ....[47]....
        /*0814*/ 	.word	0x0000b680


	//   ....[48]....
        /*0818*/ 	.word	0x0000b6b0


	//   ....[49]....
        /*081c*/ 	.word	0x0000edf0


	//   ....[50]....
        /*0820*/ 	.word	0x0000ee40


	//   ....[51]....
        /*0824*/ 	.word	0x0000ee70


	//   ....[52]....
        /*0828*/ 	.word	0x0000eec0


	//   ....[53]....
        /*082c*/ 	.word	0x0000ef40


	//   ....[54]....
        /*0830*/ 	.word	0x0000ef60


	//   ....[55]....
        /*0834*/ 	.word	0x0000ef80


	//   ....[56]....
        /*0838*/ 	.word	0x0000efa0


	//   ....[57]....
        /*083c*/ 	.word	0x0000f1a0


	//   ....[58]....
        /*0840*/ 	.word	0x0000f1e0


	//   ....[59]....
        /*0844*/ 	.word	0x0000f210


	//   ....[60]....
        /*0848*/ 	.word	0x0000f260


	//   ....[61]....
        /*084c*/ 	.word	0x0000f2f0


	//   ....[62]....
        /*0850*/ 	.word	0x0000f3b0


	//   ....[63]....
        /*0854*/ 	.word	0x0000f3d0


	//   ....[64]....
        /*0858*/ 	.word	0x0000f3f0


	//   ....[65]....
        /*085c*/ 	.word	0x0000f5c0


	//   ....[66]....
        /*0860*/ 	.word	0x0000f600


	//   ....[67]....
        /*0864*/ 	.word	0x0000f630


	//   ....[68]....
        /*0868*/ 	.word	0x0000f680


	//   ....[69]....
        /*086c*/ 	.word	0x0000f710


	//   ....[70]....
        /*0870*/ 	.word	0x0000f7d0


	//   ....[71]....
        /*0874*/ 	.word	0x0000f7f0


	//   ....[72]....
        /*0878*/ 	.word	0x0000f810


	//   ....[73]....
        /*087c*/ 	.word	0x0000f9e0


	//   ....[74]....
        /*0880*/ 	.word	0x0000fa20


	//   ....[75]....
        /*0884*/ 	.word	0x0000fa40


	//   ....[76]....
        /*0888*/ 	.word	0x0000fa50


	//   ....[77]....
        /*088c*/ 	.word	0x0000fb30


	//   ....[78]....
        /*0890*/ 	.word	0x0000fb70


	//   ....[79]....
        /*0894*/ 	.word	0x0000fb80


	//   ....[80]....
        /*0898*/ 	.word	0x0000fba0


	//   ....[81]....
        /*089c*/ 	.word	0x000156d0


	//   ....[82]....
        /*08a0*/ 	.word	0x00015770


	//   ....[83]....
        /*08a4*/ 	.word	0x00015e10


	//   ....[84]....
        /*08a8*/ 	.word	0x00015ee0


	//   ....[85]....
        /*08ac*/ 	.word	0x00015f30


	//   ....[86]....
        /*08b0*/ 	.word	0x00015f70


	//   ....[87]....
        /*08b4*/ 	.word	0x00015fc0


	//   ....[88]....
        /*08b8*/ 	.word	0x00015fd0


	//   ....[89]....
        /*08bc*/ 	.word	0x00016810


	//   ....[90]....
        /*08c0*/ 	.word	0x000169a0


	//   ....[91]....
        /*08c4*/ 	.word	0x00016a10


	//   ....[92]....
        /*08c8*/ 	.word	0x00016be0


	//   ....[93]....
        /*08cc*/ 	.word	0x00019a60


	//   ....[94]....
        /*08d0*/ 	.word	0x00019a80


	//   ....[95]....
        /*08d4*/ 	.word	0x0001a280


	//   ....[96]....
        /*08d8*/ 	.word	0x0001a2b0


	//   ....[97]....
        /*08dc*/ 	.word	0x0001ae00


	//   ....[98]....
        /*08e0*/ 	.word	0x0001af80


	//   ....[99]....
        /*08e4*/ 	.word	0x0001b3a0


	//   ....[100]....
        /*08e8*/ 	.word	0x0001b520


	//   ....[101]....
        /*08ec*/ 	.word	0x0001b6a0


	//   ....[102]....
        /*08f0*/ 	.word	0x0001b820


	//   ....[103]....
        /*08f4*/ 	.word	0x0001b9c0


	//   ....[104]....
        /*08f8*/ 	.word	0x0001ba00


	//   ....[105]....
        /*08fc*/ 	.word	0x00020080


	//   ....[106]....
        /*0900*/ 	.word	0x00020130


	//   ....[107]....
        /*0904*/ 	.word	0x00020170


	//   ....[108]....
        /*0908*/ 	.word	0x000201f0


	//   ....[109]....
        /*090c*/ 	.word	0x00020340


	//   ....[110]....
        /*0910*/ 	.word	0x00020400


	//   ....[111]....
        /*0914*/ 	.word	0x000207c0


	//   ....[112]....
        /*0918*/ 	.word	0x00020910


	//   ....[113]....
        /*091c*/ 	.word	0x00023190


	//   ....[114]....
        /*0920*/ 	.word	0x000231a0


	//   ....[115]....
        /*0924*/ 	.word	0x000231b0


	//   ....[116]....
        /*0928*/ 	.word	0x000231c0


	//   ....[117]....
        /*092c*/ 	.word	0x000231f0


	//   ....[118]....
        /*0930*/ 	.word	0x00023210


	//   ....[119]....
        /*0934*/ 	.word	0x00023230


	//   ....[120]....
        /*0938*/ 	.word	0x00023240


	//   ....[121]....
        /*093c*/ 	.word	0x00024ef0


	//   ....[122]....
        /*0940*/ 	.word	0x00024f30


	//   ....[123]....
        /*0944*/ 	.word	0x00024f60


	//   ....[124]....
        /*0948*/ 	.word	0x00024f90


	//   ....[125]....
        /*094c*/ 	.word	0x00024fd0


	//   ....[126]....
        /*0950*/ 	.word	0x00025010


	//   ....[127]....
        /*0954*/ 	.word	0x00025030


	//   ....[128]....
        /*0958*/ 	.word	0x00025040


	//   ....[129]....
        /*095c*/ 	.word	0x00025200


	//   ....[130]....
        /*0960*/ 	.word	0x00025210


	//   ....[131]....
        /*0964*/ 	.word	0x00025310


	//   ....[132]....
        /*0968*/ 	.word	0x00025340


	//   ....[133]....
        /*096c*/ 	.word	0x00025420


	//   ....[134]....
        /*0970*/ 	.word	0x00025450


	//   ....[135]....
        /*0974*/ 	.word	0x00025530


	//   ....[136]....
        /*0978*/ 	.word	0x00025560


	//   ....[137]....
        /*097c*/ 	.word	0x00025640


	//   ....[138]....
        /*0980*/ 	.word	0x00025670


	//   ....[139]....
        /*0984*/ 	.word	0x00025750


	//   ....[140]....
        /*0988*/ 	.word	0x00025780


	//   ....[141]....
        /*098c*/ 	.word	0x00025860


	//   ....[142]....
        /*0990*/ 	.word	0x00025890


	//   ....[143]....
        /*0994*/ 	.word	0x00025970


	//   ....[144]....
        /*0998*/ 	.word	0x00025990


	//   ....[145]....
        /*099c*/ 	.word	0x000262b0


	//   ....[146]....
        /*09a0*/ 	.word	0x000262c0


	//   ....[147]....
        /*09a4*/ 	.word	0x00026390


	//   ....[148]....
        /*09a8*/ 	.word	0x000263c0


	//   ....[149]....
        /*09ac*/ 	.word	0x00026490


	//   ....[150]....
        /*09b0*/ 	.word	0x000264c0


	//   ....[151]....
        /*09b4*/ 	.word	0x00026590


	//   ....[152]....
        /*09b8*/ 	.word	0x000265c0


	//   ....[153]....
        /*09bc*/ 	.word	0x00026690


	//   ....[154]....
        /*09c0*/ 	.word	0x000266c0


	//   ....[155]....
        /*09c4*/ 	.word	0x00026790


	//   ....[156]....
        /*09c8*/ 	.word	0x000267c0


	//   ....[157]....
        /*09cc*/ 	.word	0x00026890


	//   ....[158]....
        /*09d0*/ 	.word	0x000268c0


	//   ....[159]....
        /*09d4*/ 	.word	0x00026990


	//   ....[160]....
        /*09d8*/ 	.word	0x000269b0


	//----- nvinfo : EIATTR_EXIT_INSTR_OFFSETS
	.align		4
.L_462:
        /*09dc*/ 	.byte	0x04, 0x1c
        /*09de*/ 	.short	(.L_464 - .L_463)


	//   ....[0]....
.L_463:
        /*09e0*/ 	.word	0x000003b0


	//   ....[1]....
        /*09e4*/ 	.word	0x000259a0


	//   ....[2]....
        /*09e8*/ 	.word	0x00025a00


	//   ....[3]....
        /*09ec*/ 	.word	0x00025a60


	//   ....[4]....
        /*09f0*/ 	.word	0x000269c0


	//   ....[5]....
        /*09f4*/ 	.word	0x00026a10


	//   ....[6]....
        /*09f8*/ 	.word	0x00026a70


	//----- nvinfo : EIATTR_CTAIDZ_USED
	.align		4
.L_464:
        /*09fc*/ 	.byte	0x01, 0x04
	.zero		2


	//----- nvinfo : EIATTR_MAX_THREADS
	.align		4
        /*0a00*/ 	.byte	0x04, 0x05
        /*0a02*/ 	.short	(.L_466 - .L_465)
.L_465:
        /*0a04*/ 	.word	0x00000080
        /*0a08*/ 	.word	0x00000001
        /*0a0c*/ 	.word	0x00000001


	//----- nvinfo : EIATTR_CRS_STACK_SIZE
	.align		4
.L_466:
        /*0a10*/ 	.byte	0x04, 0x1e
        /*0a12*/ 	.short	(.L_468 - .L_467)
.L_467:
        /*0a14*/ 	.word	0x00000000
.L_468:


//--------------------- .nv.callgraph             --------------------------
	.section	.nv.callgraph,"",@"SHT_CUDA_CALLGRAPH"
	.align	4
	.sectionentsize	8
	.align		4
        /*0000*/ 	.word	0x00000000
	.align		4
        /*0004*/ 	.word	0xffffffff
	.align		4
        /*0008*/ 	.word	0x00000000
	.align		4
        /*000c*/ 	.word	0xfffffffe
	.align		4
        /*0010*/ 	.word	0x00000000
	.align		4
        /*0014*/ 	.word	0xfffffffd
	.align		4
        /*0018*/ 	.word	0x00000000
	.align		4
        /*001c*/ 	.word	0xfffffffc


//--------------------- .nv.rel.action            --------------------------
	.section	.nv.rel.action,"",@"SHT_CUDA_RELOCINFO"
	.align	8
	.sectionentsize	8
        /*0000*/ 	.byte	0x73, 0x00, 0x00, 0x00, 0x00, 0x00, 0x00, 0x00, 0x00, 0x00, 0x00, 0x11, 0x25, 0x00, 0x05, 0x36


//--------------------- .nv.constant4             --------------------------
	.section	.nv.constant4,"a",@progbits
	.align	8
	.align		8
.nv.constant4:
        /*0000*/ 	.dword	_ZN74_INTERNAL_133b9422_38_flash_fwd_hdim128_bf16_softcap_sm80_cu_59c7631c_30094cuda3std3__45__cpo5beginE
	.align		8
        /*0008*/ 	.dword	_ZN74_INTERNAL_133b9422_38_flash_fwd_hdim128_bf16_softcap_sm80_cu_59c7631c_30094cuda3std3__45__cpo3endE
	.align		8
        /*0010*/ 	.dword	_ZN74_INTERNAL_133b9422_38_flash_fwd_hdim128_bf16_softcap_sm80_cu_59c7631c_30094cuda3std3__45__cpo6cbeginE
	.align		8
        /*0018*/ 	.dword	_ZN74_INTERNAL_133b9422_38_flash_fwd_hdim128_bf16_softcap_sm80_cu_59c7631c_30094cuda3std3__45__cpo4cendE
	.align		8
        /*0020*/ 	.dword	_ZN74_INTERNAL_133b9422_38_flash_fwd_hdim128_bf16_softcap_sm80_cu_59c7631c_30094cuda3std3__476_GLOBAL__N__133b9422_38_flash_fwd_hdim128_bf16_softcap_sm80_cu_59c7631c_30096ignoreE
	.align		8
        /*0028*/ 	.dword	_ZN74_INTERNAL_133b9422_38_flash_fwd_hdim128_bf16_softcap_sm80_cu_59c7631c_30094cuda3std3__419piecewise_constructE
	.align		8
        /*0030*/ 	.dword	_ZN74_INTERNAL_133b9422_38_flash_fwd_hdim128_bf16_softcap_sm80_cu_59c7631c_30094cuda3std3__48in_placeE
	.align		8
        /*0038*/ 	.dword	_ZN74_INTERNAL_133b9422_38_flash_fwd_hdim128_bf16_softcap_sm80_cu_59c7631c_30094cuda3std6ranges3__45__cpo4swapE
	.align		8
        /*0040*/ 	.dword	_ZN74_INTERNAL_133b9422_38_flash_fwd_hdim128_bf16_softcap_sm80_cu_59c7631c_30094cuda3std6ranges3__45__cpo9iter_moveE
	.align		8
        /*0048*/ 	.dword	_ZN74_INTERNAL_133b9422_38_flash_fwd_hdim128_bf16_softcap_sm80_cu_59c7631c_30094cute7productE
	.align		8
        /*0050*/ 	.dword	_ZN74_INTERNAL_133b9422_38_flash_fwd_hdim128_bf16_softcap_sm80_cu_59c7631c_30094cute1_E


//--------------------- .nv.constant0._ZN7cutlass13device_kernelIN5flash19enable_sm80_to_sm89INS1_16FlashAttnFwdSm80INS1_25CollectiveMainloopFwdSm80ILi8ELi1ELb1EN4cute5tupleIJNS5_1CILi128EEES8_S8_EEELi128ENS_10bfloat16_tEfNS_4arch4Sm80ELb0ELb0ELb1ELb0ELb0ELb0ELb1ELb0EEENS1_21CollectiveEpilogueFwdIS9_NS6_IJNS7_ILi1EEESF_SF_EEESA_SC_Li256ELb0ELb1ELb0ELb0EEENS1_19SingleTileSchedulerILb0ELb0ELb1ELi128EEEEEEEEEvNT_6ParamsE --------------------------
	.section	.nv.constant0._ZN7cutlass13device_kernelIN5flash19enable_sm80_to_sm89INS1_16FlashAttnFwdSm80INS1_25CollectiveMainloopFwdSm80ILi8ELi1ELb1EN4cute5tupleIJNS5_1CILi128EEES8_S8_EEELi128ENS_10bfloat16_tEfNS_4arch4Sm80ELb0ELb0ELb1ELb0ELb0ELb0ELb1ELb0EEENS1_21CollectiveEpilogueFwdIS9_NS6_IJNS7_ILi1EEESF_SF_EEESA_SC_Li256ELb0ELb1ELb0ELb0EEENS1_19SingleTileSchedulerILb0ELb0ELb1ELi128EEEEEEEEEvNT_6ParamsE,"a",@progbits
	.sectionflags	@""
	.align	4
.nv.constant0._ZN7cutlass13device_kernelIN5flash19enable_sm80_to_sm89INS1_16FlashAttnFwdSm80INS1_25CollectiveMainloopFwdSm80ILi8ELi1ELb1EN4cute5tupleIJNS5_1CILi128EEES8_S8_EEELi128ENS_10bfloat16_tEfNS_4arch4Sm80ELb0ELb0ELb1ELb0ELb0ELb0ELb1ELb0EEENS1_21CollectiveEpilogueFwdIS9_NS6_IJNS7_ILi1EEESF_SF_EEESA_SC_Li256ELb0ELb1ELb0ELb0EEENS1_19SingleTileSchedulerILb0ELb0ELb1ELi128EEEEEEEEEvNT_6ParamsE:
	.zero		1400


//--------------------- .nv.constant0._ZN7cutlass13device_kernelIN5flash19enable_sm80_to_sm89INS1_16FlashAttnFwdSm80INS1_25CollectiveMainloopFwdSm80ILi8ELi1ELb1EN4cute5tupleIJNS5_1CILi128EEES8_S8_EEELi128ENS_10bfloat16_tEfNS_4arch4Sm80ELb0ELb0ELb1ELb1ELb0ELb0ELb1ELb0EEENS1_21CollectiveEpilogueFwdIS9_NS6_IJNS7_ILi1EEESF_SF_EEESA_SC_Li256ELb1ELb1ELb0ELb0EEENS1_19SingleTileSchedulerILb1ELb0ELb1ELi128EEEEEEEEEvNT_6ParamsE --------------------------
	.section	.nv.constant0._ZN7cutlass13device_kernelIN5flash19enable_sm80_to_sm89INS1_16FlashAttnFwdSm80INS1_25CollectiveMainloopFwdSm80ILi8ELi1ELb1EN4cute5tupleIJNS5_1CILi128EEES8_S8_EEELi128ENS_10bfloat16_tEfNS_4arch4Sm80ELb0ELb0ELb1ELb1ELb0ELb0ELb1ELb0EEENS1_21CollectiveEpilogueFwdIS9_NS6_IJNS7_ILi1EEESF_SF_EEESA_SC_Li256ELb1ELb1ELb0ELb0EEENS1_19SingleTileSchedulerILb1ELb0ELb1ELi128EEEEEEEEEvNT_6ParamsE,"a",@progbits
	.sectionflags	@""
	.align	4
.nv.constant0._ZN7cutlass13device_kernelIN5flash19enable_sm80_to_sm89INS1_16FlashAttnFwdSm80INS1_25CollectiveMainloopFwdSm80ILi8ELi1ELb1EN4cute5tupleIJNS5_1CILi128EEES8_S8_EEELi128ENS_10bfloat16_tEfNS_4arch4Sm80ELb0ELb0ELb1ELb1ELb0ELb0ELb1ELb0EEENS1_21CollectiveEpilogueFwdIS9_NS6_IJNS7_ILi1EEESF_SF_EEESA_SC_Li256ELb1ELb1ELb0ELb0EEENS1_19SingleTileSchedulerILb1ELb0ELb1ELi128EEEEEEEEEvNT_6ParamsE:
	.zero		1400


//--------------------- .nv.constant0._ZN7cutlass13device_kernelIN5flash19enable_sm80_to_sm89INS1_16FlashAttnFwdSm80INS1_25CollectiveMainloopFwdSm80ILi8ELi1ELb1EN4cute5tupleIJNS5_1CILi128EEES8_S8_EEELi128ENS_10bfloat16_tEfNS_4arch4Sm80ELb0ELb0ELb1ELb1ELb0ELb1ELb1ELb0EEENS1_21CollectiveEpilogueFwdIS9_NS6_IJNS7_ILi1EEESF_SF_EEESA_SC_Li256ELb1ELb1ELb0ELb0EEENS1_19SingleTileSchedulerILb1ELb0ELb1ELi128EEEEEEEEEvNT_6ParamsE --------------------------
	.section	.nv.constant0._ZN7cutlass13device_kernelIN5flash19enable_sm80_to_sm89INS1_16FlashAttnFwdSm80INS1_25CollectiveMainloopFwdSm80ILi8ELi1ELb1EN4cute5tupleIJNS5_1CILi128EEES8_S8_EEELi128ENS_10bfloat16_tEfNS_4arch4Sm80ELb0ELb0ELb1ELb1ELb0ELb1ELb1ELb0EEENS1_21CollectiveEpilogueFwdIS9_NS6_IJNS7_ILi1EEESF_SF_EEESA_SC_Li256ELb1ELb1ELb0ELb0EEENS1_19SingleTileSchedulerILb1ELb0ELb1ELi128EEEEEEEEEvNT_6ParamsE,"a",@progbits
	.sectionflags	@""
	.align	4
.nv.constant0._ZN7cutlass13device_kernelIN5flash19enable_sm80_to_sm89INS1_16FlashAttnFwdSm80INS1_25CollectiveMainloopFwdSm80ILi8ELi1ELb1EN4cute5tupleIJNS5_1CILi128EEES8_S8_EEELi128ENS_10bfloat16_tEfNS_4arch4Sm80ELb0ELb0ELb1ELb1ELb0ELb1ELb1ELb0EEENS1_21CollectiveEpilogueFwdIS9_NS6_IJNS7_ILi1EEESF_SF_EEESA_SC_Li256ELb1ELb1ELb0ELb0EEENS1_19SingleTileSchedulerILb1ELb0ELb1ELi128EEEEEEEEEvNT_6ParamsE:
	.zero		1400


//--------------------- .nv.constant0._ZN7cutlass13device_kernelIN5flash19enable_sm80_to_sm89INS1_16FlashAttnFwdSm80INS1_25CollectiveMainloopFwdSm80ILi8ELi1ELb1EN4cute5tupleIJNS5_1CILi128EEENS7_ILi96EEES8_EEELi128ENS_10bfloat16_tEfNS_4arch4Sm80ELb0ELb1ELb1ELb0ELb0ELb0ELb1ELb0EEENS1_21CollectiveEpilogueFwdINS6_IJS8_S8_S9_EEENS6_IJNS7_ILi1EEESH_SH_EEESB_SD_Li256ELb0ELb1ELb0ELb0EEENS1_19SingleTileSchedulerILb0ELb0ELb1ELi128EEEEEEEEEvNT_6ParamsE --------------------------
	.section	.nv.constant0._ZN7cutlass13device_kernelIN5flash19enable_sm80_to_sm89INS1_16FlashAttnFwdSm80INS1_25CollectiveMainloopFwdSm80ILi8ELi1ELb1EN4cute5tupleIJNS5_1CILi128EEENS7_ILi96EEES8_EEELi128ENS_10bfloat16_tEfNS_4arch4Sm80ELb0ELb1ELb1ELb0ELb0ELb0ELb1ELb0EEENS1_21CollectiveEpilogueFwdINS6_IJS8_S8_S9_EEENS6_IJNS7_ILi1EEESH_SH_EEESB_SD_Li256ELb0ELb1ELb0ELb0EEENS1_19SingleTileSchedulerILb0ELb0ELb1ELi128EEEEEEEEEvNT_6ParamsE,"a",@progbits
	.sectionflags	@""
	.align	4
.nv.constant0._ZN7cutlass13device_kernelIN5flash19enable_sm80_to_sm89INS1_16FlashAttnFwdSm80INS1_25CollectiveMainloopFwdSm80ILi8ELi1ELb1EN4cute5tupleIJNS5_1CILi128EEENS7_ILi96EEES8_EEELi128ENS_10bfloat16_tEfNS_4arch4Sm80ELb0ELb1ELb1ELb0ELb0ELb0ELb1ELb0EEENS1_21CollectiveEpilogueFwdINS6_IJS8_S8_S9_EEENS6_IJNS7_ILi1EEESH_SH_EEESB_SD_Li256ELb0ELb1ELb0ELb0EEENS1_19SingleTileSchedulerILb0ELb0ELb1ELi128EEEEEEEEEvNT_6ParamsE:
	.zero		1400


//--------------------- .nv.constant0._ZN7cutlass13device_kernelIN5flash19enable_sm80_to_sm89INS1_16FlashAttnFwdSm80INS1_25CollectiveMainloopFwdSm80ILi8ELi1ELb1EN4cute5tupleIJNS5_1CILi128EEENS7_ILi96EEES8_EEELi128ENS_10bfloat16_tEfNS_4arch4Sm80ELb0ELb1ELb1ELb1ELb0ELb0ELb1ELb0EEENS1_21CollectiveEpilogueFwdINS6_IJS8_S8_S9_EEENS6_IJNS7_ILi1EEESH_SH_EEESB_SD_Li256ELb1ELb1ELb0ELb0EEENS1_19SingleTileSchedulerILb1ELb0ELb1ELi128EEEEEEEEEvNT_6ParamsE --------------------------
	.section	.nv.constant0._ZN7cutlass13device_kernelIN5flash19enable_sm80_to_sm89INS1_16FlashAttnFwdSm80INS1_25CollectiveMainloopFwdSm80ILi8ELi1ELb1EN4cute5tupleIJNS5_1CILi128EEENS7_ILi96EEES8_EEELi128ENS_10bfloat16_tEfNS_4arch4Sm80ELb0ELb1ELb1ELb1ELb0ELb0ELb1ELb0EEENS1_21CollectiveEpilogueFwdINS6_IJS8_S8_S9_EEENS6_IJNS7_ILi1EEESH_SH_EEESB_SD_Li256ELb1ELb1ELb0ELb0EEENS1_19SingleTileSchedulerILb1ELb0ELb1ELi128EEEEEEEEEvNT_6ParamsE,"a",@progbits
	.sectionflags	@""
	.align	4
.nv.constant0._ZN7cutlass13device_kernelIN5flash19enable_sm80_to_sm89INS1_16FlashAttnFwdSm80INS1_25CollectiveMainloopFwdSm80ILi8ELi1ELb1EN4cute5tupleIJNS5_1CILi128EEENS7_ILi96EEES8_EEELi128ENS_10bfloat16_tEfNS_4arch4Sm80ELb0ELb1ELb1ELb1ELb0ELb0ELb1ELb0EEENS1_21CollectiveEpilogueFwdINS6_IJS8_S8_S9_EEENS6_IJNS7_ILi1EEESH_SH_EEESB_SD_Li256ELb1ELb1ELb0ELb0EEENS1_19SingleTileSchedulerILb1ELb0ELb1ELi128EEEEEEEEEvNT_6ParamsE:
	.zero		1400


//--------------------- .nv.constant0._ZN7cutlass13device_kernelIN5flash19enable_sm80_to_sm89INS1_16FlashAttnFwdSm80INS1_25CollectiveMainloopFwdSm80ILi8ELi1ELb1EN4cute5tupleIJNS5_1CILi128EEENS7_ILi96EEES8_EEELi128ENS_10bfloat16_tEfNS_4arch4Sm80ELb0ELb1ELb1ELb1ELb0ELb1ELb1ELb0EEENS1_21CollectiveEpilogueFwdINS6_IJS8_S8_S9_EEENS6_IJNS7_ILi1EEESH_SH_EEESB_SD_Li256ELb1ELb1ELb0ELb0EEENS1_19SingleTileSchedulerILb1ELb0ELb1ELi128EEEEEEEEEvNT_6ParamsE --------------------------
	.section	.nv.constant0._ZN7cutlass13device_kernelIN5flash19enable_sm80_to_sm89INS1_16FlashAttnFwdSm80INS1_25CollectiveMainloopFwdSm80ILi8ELi1ELb1EN4cute5tupleIJNS5_1CILi128EEENS7_ILi96EEES8_EEELi128ENS_10bfloat16_tEfNS_4arch4Sm80ELb0ELb1ELb1ELb1ELb0ELb1ELb1ELb0EEENS1_21CollectiveEpilogueFwdINS6_IJS8_S8_S9_EEENS6_IJNS7_ILi1EEESH_SH_EEESB_SD_Li256ELb1ELb1ELb0ELb0EEENS1_19SingleTileSchedulerILb1ELb0ELb1ELi128EEEEEEEEEvNT_6ParamsE,"a",@progbits
	.sectionflags	@""
	.align	4
.nv.constant0._ZN7cutlass13device_kernelIN5flash19enable_sm80_to_sm89INS1_16FlashAttnFwdSm80INS1_25CollectiveMainloopFwdSm80ILi8ELi1ELb1EN4cute5tupleIJNS5_1CILi128EEENS7_ILi96EEES8_EEELi128ENS_10bfloat16_tEfNS_4arch4Sm80ELb0ELb1ELb1ELb1ELb0ELb1ELb1ELb0EEENS1_21CollectiveEpilogueFwdINS6_IJS8_S8_S9_EEENS6_IJNS7_ILi1EEESH_SH_EEESB_SD_Li256ELb1ELb1ELb0ELb0EEENS1_19SingleTileSchedulerILb1ELb0ELb1ELi128EEEEEEEEEvNT_6ParamsE:
	.zero		1400


//--------------------- .nv.constant0._ZN7cutlass13device_kernelIN5flash19enable_sm80_to_sm89INS1_16FlashAttnFwdSm80INS1_25CollectiveMainloopFwdSm80ILi8ELi1ELb1EN4cute5tupleIJNS5_1CILi128EEES8_S8_EEELi128ENS_10bfloat16_tEfNS_4arch4Sm80ELb1ELb0ELb1ELb0ELb0ELb0ELb1ELb0EEENS1_21CollectiveEpilogueFwdIS9_NS6_IJNS7_ILi1EEESF_SF_EEESA_SC_Li256ELb0ELb1ELb0ELb0EEENS1_30DynamicPersistentTileSchedulerILi256ELi256ELb0ELb1ELb0EEEEEEEEEvNT_6ParamsE --------------------------
	.section	.nv.constant0._ZN7cutlass13device_kernelIN5flash19enable_sm80_to_sm89INS1_16FlashAttnFwdSm80INS1_25CollectiveMainloopFwdSm80ILi8ELi1ELb1EN4cute5tupleIJNS5_1CILi128EEES8_S8_EEELi128ENS_10bfloat16_tEfNS_4arch4Sm80ELb1ELb0ELb1ELb0ELb0ELb0ELb1ELb0EEENS1_21CollectiveEpilogueFwdIS9_NS6_IJNS7_ILi1EEESF_SF_EEESA_SC_Li256ELb0ELb1ELb0ELb0EEENS1_30DynamicPersistentTileSchedulerILi256ELi256ELb0ELb1ELb0EEEEEEEEEvNT_6ParamsE,"a",@progbits
	.sectionflags	@""
	.align	4
.nv.constant0._ZN7cutlass13device_kernelIN5flash19enable_sm80_to_sm89INS1_16FlashAttnFwdSm80INS1_25CollectiveMainloopFwdSm80ILi8ELi1ELb1EN4cute5tupleIJNS5_1CILi128EEES8_S8_EEELi128ENS_10bfloat16_tEfNS_4arch4Sm80ELb1ELb0ELb1ELb0ELb0ELb0ELb1ELb0EEENS1_21CollectiveEpilogueFwdIS9_NS6_IJNS7_ILi1EEESF_SF_EEESA_SC_Li256ELb0ELb1ELb0ELb0EEENS1_30DynamicPersistentTileSchedulerILi256ELi256ELb0ELb1ELb0EEEEEEEEEvNT_6ParamsE:
	.zero		1416


//--------------------- .nv.constant0._ZN7cutlass13device_kernelIN5flash19enable_sm80_to_sm89INS1_16FlashAttnFwdSm80INS1_25CollectiveMainloopFwdSm80ILi8ELi1ELb1EN4cute5tupleIJNS5_1CILi128EEES8_S8_EEELi128ENS_10bfloat16_tEfNS_4arch4Sm80ELb1ELb0ELb1ELb1ELb0ELb0ELb1ELb0EEENS1_21CollectiveEpilogueFwdIS9_NS6_IJNS7_ILi1EEESF_SF_EEESA_SC_Li256ELb1ELb1ELb0ELb0EEENS1_19SingleTileSchedulerILb1ELb0ELb1ELi128EEEEEEEEEvNT_6ParamsE --------------------------
	.section	.nv.constant0._ZN7cutlass13device_kernelIN5flash19enable_sm80_to_sm89INS1_16FlashAttnFwdSm80INS1_25CollectiveMainloopFwdSm80ILi8ELi1ELb1EN4cute5tupleIJNS5_1CILi128EEES8_S8_EEELi128ENS_10bfloat16_tEfNS_4arch4Sm80ELb1ELb0ELb1ELb1ELb0ELb0ELb1ELb0EEENS1_21CollectiveEpilogueFwdIS9_NS6_IJNS7_ILi1EEESF_SF_EEESA_SC_Li256ELb1ELb1ELb0ELb0EEENS1_19SingleTileSchedulerILb1ELb0ELb1ELi128EEEEEEEEEvNT_6ParamsE,"a",@progbits
	.sectionflags	@""
	.align	4
.nv.constant0._ZN7cutlass13device_kernelIN5flash19enable_sm80_to_sm89INS1_16FlashAttnFwdSm80INS1_25CollectiveMainloopFwdSm80ILi8ELi1ELb1EN4cute5tupleIJNS5_1CILi128EEES8_S8_EEELi128ENS_10bfloat16_tEfNS_4arch4Sm80ELb1ELb0ELb1ELb1ELb0ELb0ELb1ELb0EEENS1_21CollectiveEpilogueFwdIS9_NS6_IJNS7_ILi1EEESF_SF_EEESA_SC_Li256ELb1ELb1ELb0ELb0EEENS1_19SingleTileSchedulerILb1ELb0ELb1ELi128EEEEEEEEEvNT_6ParamsE:
	.zero		1400


//--------------------- .nv.constant0._ZN7cutlass13device_kernelIN5flash19enable_sm80_to_sm89INS1_16FlashAttnFwdSm80INS1_25CollectiveMainloopFwdSm80ILi8ELi1ELb1EN4cute5tupleIJNS5_1CILi128EEES8_S8_EEELi128ENS_10bfloat16_tEfNS_4arch4Sm80ELb1ELb0ELb1ELb1ELb0ELb1ELb1ELb0EEENS1_21CollectiveEpilogueFwdIS9_NS6_IJNS7_ILi1EEESF_SF_EEESA_SC_Li256ELb1ELb1ELb0ELb0EEENS1_19SingleTileSchedulerILb1ELb0ELb1ELi128EEEEEEEEEvNT_6ParamsE --------------------------
	.section	.nv.constant0._ZN7cutlass13device_kernelIN5flash19enable_sm80_to_sm89INS1_16FlashAttnFwdSm80INS1_25CollectiveMainloopFwdSm80ILi8ELi1ELb1EN4cute5tupleIJNS5_1CILi128EEES8_S8_EEELi128ENS_10bfloat16_tEfNS_4arch4Sm80ELb1ELb0ELb1ELb1ELb0ELb1ELb1ELb0EEENS1_21CollectiveEpilogueFwdIS9_NS6_IJNS7_ILi1EEESF_SF_EEESA_SC_Li256ELb1ELb1ELb0ELb0EEENS1_19SingleTileSchedulerILb1ELb0ELb1ELi128EEEEEEEEEvNT_6ParamsE,"a",@progbits
	.sectionflags	@""
	.align	4
.nv.constant0._ZN7cutlass13device_kernelIN5flash19enable_sm80_to_sm89INS1_16FlashAttnFwdSm80INS1_25CollectiveMainloopFwdSm80ILi8ELi1ELb1EN4cute5tupleIJNS5_1CILi128EEES8_S8_EEELi128ENS_10bfloat16_tEfNS_4arch4Sm80ELb1ELb0ELb1ELb1ELb0ELb1ELb1ELb0EEENS1_21CollectiveEpilogueFwdIS9_NS6_IJNS7_ILi1EEESF_SF_EEESA_SC_Li256ELb1ELb1ELb0ELb0EEENS1_19SingleTileSchedulerILb1ELb0ELb1ELi128EEEEEEEEEvNT_6ParamsE:
	.zero		1400


//--------------------- .nv.constant0._ZN7cutlass13device_kernelIN5flash19enable_sm80_to_sm89INS1_16FlashAttnFwdSm80INS1_25CollectiveMainloopFwdSm80ILi4ELi1ELb0EN4cute5tupleIJNS5_1CILi128EEENS7_ILi64EEES8_EEELi128ENS_10bfloat16_tEfNS_4arch4Sm80ELb0ELb0ELb1ELb0ELb0ELb0ELb1ELb0EEENS1_21CollectiveEpilogueFwdINS6_IJS8_S8_S9_EEENS6_IJNS7_ILi1EEESH_SH_EEESB_SD_Li128ELb0ELb1ELb0ELb0EEENS1_19SingleTileSchedulerILb0ELb0ELb1ELi128EEEEEEEEEvNT_6ParamsE --------------------------
	.section	.nv.constant0._ZN7cutlass13device_kernelIN5flash19enable_sm80_to_sm89INS1_16FlashAttnFwdSm80INS1_25CollectiveMainloopFwdSm80ILi4ELi1ELb0EN4cute5tupleIJNS5_1CILi128EEENS7_ILi64EEES8_EEELi128ENS_10bfloat16_tEfNS_4arch4Sm80ELb0ELb0ELb1ELb0ELb0ELb0ELb1ELb0EEENS1_21CollectiveEpilogueFwdINS6_IJS8_S8_S9_EEENS6_IJNS7_ILi1EEESH_SH_EEESB_SD_Li128ELb0ELb1ELb0ELb0EEENS1_19SingleTileSchedulerILb0ELb0ELb1ELi128EEEEEEEEEvNT_6ParamsE,"a",@progbits
	.sectionflags	@""
	.align	4
.nv.constant0._ZN7cutlass13device_kernelIN5flash19enable_sm80_to_sm89INS1_16FlashAttnFwdSm80INS1_25CollectiveMainloopFwdSm80ILi4ELi1ELb0EN4cute5tupleIJNS5_1CILi128EEENS7_ILi64EEES8_EEELi128ENS_10bfloat16_tEfNS_4arch4Sm80ELb0ELb0ELb1ELb0ELb0ELb0ELb1ELb0EEENS1_21CollectiveEpilogueFwdINS6_IJS8_S8_S9_EEENS6_IJNS7_ILi1EEESH_SH_EEESB_SD_Li128ELb0ELb1ELb0ELb0EEENS1_19SingleTileSchedulerILb0ELb0ELb1ELi128EEEEEEEEEvNT_6ParamsE:
	.zero		1400


//--------------------- .nv.constant0._ZN7cutlass13device_kernelIN5flash19enable_sm80_to_sm89INS1_16FlashAttnFwdSm80INS1_25CollectiveMainloopFwdSm80ILi4ELi1ELb0EN4cute5tupleIJNS5_1CILi128EEENS7_ILi64EEES8_EEELi128ENS_10bfloat16_tEfNS_4arch4Sm80ELb0ELb0ELb1ELb1ELb0ELb0ELb1ELb0EEENS1_21CollectiveEpilogueFwdINS6_IJS8_S8_S9_EEENS6_IJNS7_ILi1EEESH_SH_EEESB_SD_Li128ELb1ELb1ELb0ELb0EEENS1_19SingleTileSchedulerILb1ELb0ELb1ELi128EEEEEEEEEvNT_6ParamsE --------------------------
	.section	.nv.constant0._ZN7cutlass13device_kernelIN5flash19enable_sm80_to_sm89INS1_16FlashAttnFwdSm80INS1_25CollectiveMainloopFwdSm80ILi4ELi1ELb0EN4cute5tupleIJNS5_1CILi128EEENS7_ILi64EEES8_EEELi128ENS_10bfloat16_tEfNS_4arch4Sm80ELb0ELb0ELb1ELb1ELb0ELb0ELb1ELb0EEENS1_21CollectiveEpilogueFwdINS6_IJS8_S8_S9_EEENS6_IJNS7_ILi1EEESH_SH_EEESB_SD_Li128ELb1ELb1ELb0ELb0EEENS1_19SingleTileSchedulerILb1ELb0ELb1ELi128EEEEEEEEEvNT_6ParamsE,"a",@progbits
	.sectionflags	@""
	.align	4
.nv.constant0._ZN7cutlass13device_kernelIN5flash19enable_sm80_to_sm89INS1_16FlashAttnFwdSm80INS1_25CollectiveMainloopFwdSm80ILi4ELi1ELb0EN4cute5tupleIJNS5_1CILi128EEENS7_ILi64EEES8_EEELi128ENS_10bfloat16_tEfNS_4arch4Sm80ELb0ELb0ELb1ELb1ELb0ELb0ELb1ELb0EEENS1_21CollectiveEpilogueFwdINS6_IJS8_S8_S9_EEENS6_IJNS7_ILi1EEESH_SH_EEESB_SD_Li128ELb1ELb1ELb0ELb0EEENS1_19SingleTileSchedulerILb1ELb0ELb1ELi128EEEEEEEEEvNT_6ParamsE:
	.zero		1400


//--------------------- .nv.constant0._ZN7cutlass13device_kernelIN5flash19enable_sm80_to_sm89INS1_16FlashAttnFwdSm80INS1_25CollectiveMainloopFwdSm80ILi4ELi1ELb0EN4cute5tupleIJNS5_1CILi128EEENS7_ILi64EEES8_EEELi128ENS_10bfloat16_tEfNS_4arch4Sm80ELb0ELb0ELb1ELb1ELb0ELb1ELb1ELb0EEENS1_21CollectiveEpilogueFwdINS6_IJS8_S8_S9_EEENS6_IJNS7_ILi1EEESH_SH_EEESB_SD_Li128ELb1ELb1ELb0ELb0EEENS1_19SingleTileSchedulerILb1ELb0ELb1ELi128EEEEEEEEEvNT_6ParamsE --------------------------
	.section	.nv.constant0._ZN7cutlass13device_kernelIN5flash19enable_sm80_to_sm89INS1_16FlashAttnFwdSm80INS1_25CollectiveMainloopFwdSm80ILi4ELi1ELb0EN4cute5tupleIJNS5_1CILi128EEENS7_ILi64EEES8_EEELi128ENS_10bfloat16_tEfNS_4arch4Sm80ELb0ELb0ELb1ELb1ELb0ELb1ELb1ELb0EEENS1_21CollectiveEpilogueFwdINS6_IJS8_S8_S9_EEENS6_IJNS7_ILi1EEESH_SH_EEESB_SD_Li128ELb1ELb1ELb0ELb0EEENS1_19SingleTileSchedulerILb1ELb0ELb1ELi128EEEEEEEEEvNT_6ParamsE,"a",@progbits
	.sectionflags	@""
	.align	4
.nv.constant0._ZN7cutlass13device_kernelIN5flash19enable_sm80_to_sm89INS1_16FlashAttnFwdSm80INS1_25CollectiveMainloopFwdSm80ILi4ELi1ELb0EN4cute5tupleIJNS5_1CILi128EEENS7_ILi64EEES8_EEELi128ENS_10bfloat16_tEfNS_4arch4Sm80ELb0ELb0ELb1ELb1ELb0ELb1ELb1ELb0EEENS1_21CollectiveEpilogueFwdINS6_IJS8_S8_S9_EEENS6_IJNS7_ILi1EEESH_SH_EEESB_SD_Li128ELb1ELb1ELb0ELb0EEENS1_19SingleTileSchedulerILb1ELb0ELb1ELi128EEEEEEEEEvNT_6ParamsE:
	.zero		1400


//--------------------- .nv.constant0._ZN7cutlass13device_kernelIN5flash19enable_sm80_to_sm89INS1_16FlashAttnFwdSm80INS1_25CollectiveMainloopFwdSm80ILi4ELi1ELb0EN4cute5tupleIJNS5_1CILi128EEENS7_ILi48EEES8_EEELi128ENS_10bfloat16_tEfNS_4arch4Sm80ELb0ELb1ELb1ELb0ELb0ELb0ELb1ELb0EEENS1_21CollectiveEpilogueFwdINS6_IJS8_S8_S9_EEENS6_IJNS7_ILi1EEESH_SH_EEESB_SD_Li128ELb0ELb1ELb0ELb0EEENS1_19SingleTileSchedulerILb0ELb0ELb1ELi128EEEEEEEEEvNT_6ParamsE --------------------------
	.section	.nv.constant0._ZN7cutlass13device_kernelIN5flash19enable_sm80_to_sm89INS1_16FlashAttnFwdSm80INS1_25CollectiveMainloopFwdSm80ILi4ELi1ELb0EN4cute5tupleIJNS5_1CILi128EEENS7_ILi48EEES8_EEELi128ENS_10bfloat16_tEfNS_4arch4Sm80ELb0ELb1ELb1ELb0ELb0ELb0ELb1ELb0EEENS1_21CollectiveEpilogueFwdINS6_IJS8_S8_S9_EEENS6_IJNS7_ILi1EEESH_SH_EEESB_SD_Li128ELb0ELb1ELb0ELb0EEENS1_19SingleTileSchedulerILb0ELb0ELb1ELi128EEEEEEEEEvNT_6ParamsE,"a",@progbits
	.sectionflags	@""
	.align	4
.nv.constant0._ZN7cutlass13device_kernelIN5flash19enable_sm80_to_sm89INS1_16FlashAttnFwdSm80INS1_25CollectiveMainloopFwdSm80ILi4ELi1ELb0EN4cute5tupleIJNS5_1CILi128EEENS7_ILi48EEES8_EEELi128ENS_10bfloat16_tEfNS_4arch4Sm80ELb0ELb1ELb1ELb0ELb0ELb0ELb1ELb0EEENS1_21CollectiveEpilogueFwdINS6_IJS8_S8_S9_EEENS6_IJNS7_ILi1EEESH_SH_EEESB_SD_Li128ELb0ELb1ELb0ELb0EEENS1_19SingleTileSchedulerILb0ELb0ELb1ELi128EEEEEEEEEvNT_6ParamsE:
	.zero		1400


//--------------------- .nv.constant0._ZN7cutlass13device_kernelIN5flash19enable_sm80_to_sm89INS1_16FlashAttnFwdSm80INS1_25CollectiveMainloopFwdSm80ILi4ELi1ELb0EN4cute5tupleIJNS5_1CILi128EEENS7_ILi48EEES8_EEELi128ENS_10bfloat16_tEfNS_4arch4Sm80ELb0ELb1ELb1ELb1ELb0ELb0ELb1ELb0EEENS1_21CollectiveEpilogueFwdINS6_IJS8_S8_S9_EEENS6_IJNS7_ILi1EEESH_SH_EEESB_SD_Li128ELb1ELb1ELb0ELb0EEENS1_19SingleTileSchedulerILb1ELb0ELb1ELi128EEEEEEEEEvNT_6ParamsE --------------------------
	.section	.nv.constant0._ZN7cutlass13device_kernelIN5flash19enable_sm80_to_sm89INS1_16FlashAttnFwdSm80INS1_25CollectiveMainloopFwdSm80ILi4ELi1ELb0EN4cute5tupleIJNS5_1CILi128EEENS7_ILi48EEES8_EEELi128ENS_10bfloat16_tEfNS_4arch4Sm80ELb0ELb1ELb1ELb1ELb0ELb0ELb1ELb0EEENS1_21CollectiveEpilogueFwdINS6_IJS8_S8_S9_EEENS6_IJNS7_ILi1EEESH_SH_EEESB_SD_Li128ELb1ELb1ELb0ELb0EEENS1_19SingleTileSchedulerILb1ELb0ELb1ELi128EEEEEEEEEvNT_6ParamsE,"a",@progbits
	.sectionflags	@""
	.align	4
.nv.constant0._ZN7cutlass13device_kernelIN5flash19enable_sm80_to_sm89INS1_16FlashAttnFwdSm80INS1_25CollectiveMainloopFwdSm80ILi4ELi1ELb0EN4cute5tupleIJNS5_1CILi128EEENS7_ILi48EEES8_EEELi128ENS_10bfloat16_tEfNS_4arch4Sm80ELb0ELb1ELb1ELb1ELb0ELb0ELb1ELb0EEENS1_21CollectiveEpilogueFwdINS6_IJS8_S8_S9_EEENS6_IJNS7_ILi1EEESH_SH_EEESB_SD_Li128ELb1ELb1ELb0ELb0EEENS1_19SingleTileSchedulerILb1ELb0ELb1ELi128EEEEEEEEEvNT_6ParamsE:
	.zero		1400


//--------------------- .nv.constant0._ZN7cutlass13device_kernelIN5flash19enable_sm80_to_sm89INS1_16FlashAttnFwdSm80INS1_25CollectiveMainloopFwdSm80ILi4ELi1ELb0EN4cute5tupleIJNS5_1CILi128EEENS7_ILi48EEES8_EEELi128ENS_10bfloat16_tEfNS_4arch4Sm80ELb0ELb1ELb1ELb1ELb0ELb1ELb1ELb0EEENS1_21CollectiveEpilogueFwdINS6_IJS8_S8_S9_EEENS6_IJNS7_ILi1EEESH_SH_EEESB_SD_Li128ELb1ELb1ELb0ELb0EEENS1_19SingleTileSchedulerILb1ELb0ELb1ELi128EEEEEEEEEvNT_6ParamsE --------------------------
	.section	.nv.constant0._ZN7cutlass13device_kernelIN5flash19enable_sm80_to_sm89INS1_16FlashAttnFwdSm80INS1_25CollectiveMainloopFwdSm80ILi4ELi1ELb0EN4cute5tupleIJNS5_1CILi128EEENS7_ILi48EEES8_EEELi128ENS_10bfloat16_tEfNS_4arch4Sm80ELb0ELb1ELb1ELb1ELb0ELb1ELb1ELb0EEENS1_21CollectiveEpilogueFwdINS6_IJS8_S8_S9_EEENS6_IJNS7_ILi1EEESH_SH_EEESB_SD_Li128ELb1ELb1ELb0ELb0EEENS1_19SingleTileSchedulerILb1ELb0ELb1ELi128EEEEEEEEEvNT_6ParamsE,"a",@progbits
	.sectionflags	@""
	.align	4
.nv.constant0._ZN7cutlass13device_kernelIN5flash19enable_sm80_to_sm89INS1_16FlashAttnFwdSm80INS1_25CollectiveMainloopFwdSm80ILi4ELi1ELb0EN4cute5tupleIJNS5_1CILi128EEENS7_ILi48EEES8_EEELi128ENS_10bfloat16_tEfNS_4arch4Sm80ELb0ELb1ELb1ELb1ELb0ELb1ELb1ELb0EEENS1_21CollectiveEpilogueFwdINS6_IJS8_S8_S9_EEENS6_IJNS7_ILi1EEESH_SH_EEESB_SD_Li128ELb1ELb1ELb0ELb0EEENS1_19SingleTileSchedulerILb1ELb0ELb1ELi128EEEEEEEEEvNT_6ParamsE:
	.zero		1400


//--------------------- .nv.constant0._ZN7cutlass13device_kernelIN5flash19enable_sm80_to_sm89INS1_16FlashAttnFwdSm80INS1_25CollectiveMainloopFwdSm80ILi4ELi1ELb0EN4cute5tupleIJNS5_1CILi128EEENS7_ILi64EEES8_EEELi128ENS_10bfloat16_tEfNS_4arch4Sm80ELb1ELb0ELb1ELb0ELb0ELb0ELb1ELb0EEENS1_21CollectiveEpilogueFwdINS6_IJS8_S8_S9_EEENS6_IJNS7_ILi1EEESH_SH_EEESB_SD_Li128ELb0ELb1ELb0ELb0EEENS1_30DynamicPersistentTileSchedulerILi128ELi128ELb0ELb1ELb0EEEEEEEEEvNT_6ParamsE --------------------------
	.section	.nv.constant0._ZN7cutlass13device_kernelIN5flash19enable_sm80_to_sm89INS1_16FlashAttnFwdSm80INS1_25CollectiveMainloopFwdSm80ILi4ELi1ELb0EN4cute5tupleIJNS5_1CILi128EEENS7_ILi64EEES8_EEELi128ENS_10bfloat16_tEfNS_4arch4Sm80ELb1ELb0ELb1ELb0ELb0ELb0ELb1ELb0EEENS1_21CollectiveEpilogueFwdINS6_IJS8_S8_S9_EEENS6_IJNS7_ILi1EEESH_SH_EEESB_SD_Li128ELb0ELb1ELb0ELb0EEENS1_30DynamicPersistentTileSchedulerILi128ELi128ELb0ELb1ELb0EEEEEEEEEvNT_6ParamsE,"a",@progbits
	.sectionflags	@""
	.align	4
.nv.constant0._ZN7cutlass13device_kernelIN5flash19enable_sm80_to_sm89INS1_16FlashAttnFwdSm80INS1_25CollectiveMainloopFwdSm80ILi4ELi1ELb0EN4cute5tupleIJNS5_1CILi128EEENS7_ILi64EEES8_EEELi128ENS_10bfloat16_tEfNS_4arch4Sm80ELb1ELb0ELb1ELb0ELb0ELb0ELb1ELb0EEENS1_21CollectiveEpilogueFwdINS6_IJS8_S8_S9_EEENS6_IJNS7_ILi1EEESH_SH_EEESB_SD_Li128ELb0ELb1ELb0ELb0EEENS1_30DynamicPersistentTileSchedulerILi128ELi128ELb0ELb1ELb0EEEEEEEEEvNT_6ParamsE:
	.zero		1416


//--------------------- .nv.constant0._ZN7cutlass13device_kernelIN5flash19enable_sm80_to_sm89INS1_16FlashAttnFwdSm80INS1_25CollectiveMainloopFwdSm80ILi4ELi1ELb0EN4cute5tupleIJNS5_1CILi128EEENS7_ILi64EEES8_EEELi128ENS_10bfloat16_tEfNS_4arch4Sm80ELb1ELb0ELb1ELb1ELb0ELb0ELb1ELb0EEENS1_21CollectiveEpilogueFwdINS6_IJS8_S8_S9_EEENS6_IJNS7_ILi1EEESH_SH_EEESB_SD_Li128ELb1ELb1ELb0ELb0EEENS1_19SingleTileSchedulerILb1ELb0ELb1ELi128EEEEEEEEEvNT_6ParamsE --------------------------
	.section	.nv.constant0._ZN7cutlass13device_kernelIN5flash19enable_sm80_to_sm89INS1_16FlashAttnFwdSm80INS1_25CollectiveMainloopFwdSm80ILi4ELi1ELb0EN4cute5tupleIJNS5_1CILi128EEENS7_ILi64EEES8_EEELi128ENS_10bfloat16_tEfNS_4arch4Sm80ELb1ELb0ELb1ELb1ELb0ELb0ELb1ELb0EEENS1_21CollectiveEpilogueFwdINS6_IJS8_S8_S9_EEENS6_IJNS7_ILi1EEESH_SH_EEESB_SD_Li128ELb1ELb1ELb0ELb0EEENS1_19SingleTileSchedulerILb1ELb0ELb1ELi128EEEEEEEEEvNT_6ParamsE,"a",@progbits
	.sectionflags	@""
	.align	4
.nv.constant0._ZN7cutlass13device_kernelIN5flash19enable_sm80_to_sm89INS1_16FlashAttnFwdSm80INS1_25CollectiveMainloopFwdSm80ILi4ELi1ELb0EN4cute5tupleIJNS5_1CILi128EEENS7_ILi64EEES8_EEELi128ENS_10bfloat16_tEfNS_4arch4Sm80ELb1ELb0ELb1ELb1ELb0ELb0ELb1ELb0EEENS1_21CollectiveEpilogueFwdINS6_IJS8_S8_S9_EEENS6_IJNS7_ILi1EEESH_SH_EEESB_SD_Li128ELb1ELb1ELb0ELb0EEENS1_19SingleTileSchedulerILb1ELb0ELb1ELi128EEEEEEEEEvNT_6ParamsE:
	.zero		1400


//--------------------- .nv.constant0._ZN7cutlass13device_kernelIN5flash19enable_sm80_to_sm89INS1_16FlashAttnFwdSm80INS1_25CollectiveMainloopFwdSm80ILi4ELi1ELb0EN4cute5tupleIJNS5_1CILi128EEENS7_ILi64EEES8_EEELi128ENS_10bfloat16_tEfNS_4arch4Sm80ELb1ELb0ELb1ELb1ELb0ELb1ELb1ELb0EEENS1_21CollectiveEpilogueFwdINS6_IJS8_S8_S9_EEENS6_IJNS7_ILi1EEESH_SH_EEESB_SD_Li128ELb1ELb1ELb0ELb0EEENS1_19SingleTileSchedulerILb1ELb0ELb1ELi128EEEEEEEEEvNT_6ParamsE --------------------------
	.section	.nv.constant0._ZN7cutlass13device_kernelIN5flash19enable_sm80_to_sm89INS1_16FlashAttnFwdSm80INS1_25CollectiveMainloopFwdSm80ILi4ELi1ELb0EN4cute5tupleIJNS5_1CILi128EEENS7_ILi64EEES8_EEELi128ENS_10bfloat16_tEfNS_4arch4Sm80ELb1ELb0ELb1ELb1ELb0ELb1ELb1ELb0EEENS1_21CollectiveEpilogueFwdINS6_IJS8_S8_S9_EEENS6_IJNS7_ILi1EEESH_SH_EEESB_SD_Li128ELb1ELb1ELb0ELb0EEENS1_19SingleTileSchedulerILb1ELb0ELb1ELi128EEEEEEEEEvNT_6ParamsE,"a",@progbits
	.sectionflags	@""
	.align	4
.nv.constant0._ZN7cutlass13device_kernelIN5flash19enable_sm80_to_sm89INS1_16FlashAttnFwdSm80INS1_25CollectiveMainloopFwdSm80ILi4ELi1ELb0EN4cute5tupleIJNS5_1CILi128EEENS7_ILi64EEES8_EEELi128ENS_10bfloat16_tEfNS_4arch4Sm80ELb1ELb0ELb1ELb1ELb0ELb1ELb1ELb0EEENS1_21CollectiveEpilogueFwdINS6_IJS8_S8_S9_EEENS6_IJNS7_ILi1EEESH_SH_EEESB_SD_Li128ELb1ELb1ELb0ELb0EEENS1_19SingleTileSchedulerILb1ELb0ELb1ELi128EEEEEEEEEvNT_6ParamsE:
	.zero		1400


//--------------------- .text._ZN7cutlass13device_kernelIN5flash19enable_sm80_to_sm89INS1_16FlashAttnFwdSm80INS1_25CollectiveMainloopFwdSm80ILi8ELi1ELb1EN4cute5tupleIJNS5_1CILi128EEES8_S8_EEELi128ENS_10bfloat16_tEfNS_4arch4Sm80ELb0ELb0ELb1ELb0ELb0ELb0ELb1ELb0EEENS1_21CollectiveEpilogueFwdIS9_NS6_IJNS7_ILi1EEESF_SF_EEESA_SC_Li256ELb0ELb1ELb0ELb0EEENS1_19SingleTileSchedulerILb0ELb0ELb1ELi128EEEEEEEEEvNT_6ParamsE --------------------------
	.section	.text._ZN7cutlass13device_kernelIN5flash19enable_sm80_to_sm89INS1_16FlashAttnFwdSm80INS1_25CollectiveMainloopFwdSm80ILi8ELi1ELb1EN4cute5tupleIJNS5_1CILi128EEES8_S8_EEELi128ENS_10bfloat16_tEfNS_4arch4Sm80ELb0ELb0ELb1ELb0ELb0ELb0ELb1ELb0EEENS1_21CollectiveEpilogueFwdIS9_NS6_IJNS7_ILi1EEESF_SF_EEESA_SC_Li256ELb0ELb1ELb0ELb0EEENS1_19SingleTileSchedulerILb0ELb0ELb1ELi128EEEEEEEEEvNT_6ParamsE,"ax",@progbits
	.sectioninfo	@"SHI_REGISTERS=255"
	.align	128
.text._ZN7cutlass13device_kernelIN5flash19enable_sm80_to_sm89INS1_16FlashAttnFwdSm80INS1_25CollectiveMainloopFwdSm80ILi8ELi1ELb1EN4cute5tupleIJNS5_1CILi128EEES8_S8_EEELi128ENS_10bfloat16_tEfNS_4arch4Sm80ELb0ELb0ELb1ELb0ELb0ELb0ELb1ELb0EEENS1_21CollectiveEpilogueFwdIS9_NS6_IJNS7_ILi1EEESF_SF_EEESA_SC_Li256ELb0ELb1ELb0ELb0EEENS1_19SingleTileSchedulerILb0ELb0ELb1ELi128EEEEEEEEEvNT_6ParamsE:
        .type           _ZN7cutlass13device_kernelIN5flash19enable_sm80_to_sm89INS1_16FlashAttnFwdSm80INS1_25CollectiveMainloopFwdSm80ILi8ELi1ELb1EN4cute5tupleIJNS5_1CILi128EEES8_S8_EEELi128ENS_10bfloat16_tEfNS_4arch4Sm80ELb0ELb0ELb1ELb0ELb0ELb0ELb1ELb0EEENS1_21CollectiveEpilogueFwdIS9_NS6_IJNS7_ILi1EEESF_SF_EEESA_SC_Li256ELb0ELb1ELb0ELb0EEENS1_19SingleTileSchedulerILb0ELb0ELb1ELi128EEEEEEEEEvNT_6ParamsE,@function
        .size           _ZN7cutlass13device_kernelIN5flash19enable_sm80_to_sm89INS1_16FlashAttnFwdSm80INS1_25CollectiveMainloopFwdSm80ILi8ELi1ELb1EN4cute5tupleIJNS5_1CILi128EEES8_S8_EEELi128ENS_10bfloat16_tEfNS_4arch4Sm80ELb0ELb0ELb1ELb0ELb0ELb0ELb1ELb0EEENS1_21CollectiveEpilogueFwdIS9_NS6_IJNS7_ILi1EEESF_SF_EEESA_SC_Li256ELb0ELb1ELb0ELb0EEENS1_19SingleTileSchedulerILb0ELb0ELb1ELi128EEEEEEEEEvNT_6ParamsE,(.L_x_1824 - _ZN7cutlass13device_kernelIN5flash19enable_sm80_to_sm89INS1_16FlashAttnFwdSm80INS1_25CollectiveMainloopFwdSm80ILi8ELi1ELb1EN4cute5tupleIJNS5_1CILi128EEES8_S8_EEELi128ENS_10bfloat16_tEfNS_4arch4Sm80ELb0ELb0ELb1ELb0ELb0ELb0ELb1ELb0EEENS1_21CollectiveEpilogueFwdIS9_NS6_IJNS7_ILi1EEESF_SF_EEESA_SC_Li256ELb0ELb1ELb0ELb0EEENS1_19SingleTileSchedulerILb0ELb0ELb1ELi128EEEEEEEEEvNT_6ParamsE)
        .other          _ZN7cutlass13device_kernelIN5flash19enable_sm80_to_sm89INS1_16FlashAttnFwdSm80INS1_25CollectiveMainloopFwdSm80ILi8ELi1ELb1EN4cute5tupleIJNS5_1CILi128EEES8_S8_EEELi128ENS_10bfloat16_tEfNS_4arch4Sm80ELb0ELb0ELb1ELb0ELb0ELb0ELb1ELb0EEENS1_21CollectiveEpilogueFwdIS9_NS6_IJNS7_ILi1EEESF_SF_EEESA_SC_Li256ELb0ELb1ELb0ELb0EEENS1_19SingleTileSchedulerILb0ELb0ELb1ELi128EEEEEEEEEvNT_6ParamsE,@"STO_CUDA_ENTRY STV_DEFAULT"
_ZN7cutlass13device_kernelIN5flash19enable_sm80_to_sm89INS1_16FlashAttnFwdSm80INS1_25CollectiveMainloopFwdSm80ILi8ELi1ELb1EN4cute5tupleIJNS5_1CILi128EEES8_S8_EEELi128ENS_10bfloat16_tEfNS_4arch4Sm80ELb0ELb0ELb1ELb0ELb0ELb0ELb1ELb0EEENS1_21CollectiveEpilogueFwdIS9_NS6_IJNS7_ILi1EEESF_SF_EEESA_SC_Li256ELb0ELb1ELb0ELb0EEENS1_19SingleTileSchedulerILb0ELb0ELb1ELi128EEEEEEEEEvNT_6ParamsE:
[----:B------:R-:W-:-:S03]  /*0000*/  MOV R1, c[0x0][0x28] ;  /* 0x00000a0000017a02 */ /* 0x000fc60000000f00 */
[----:B------:R-:W1:Y:S01]  /*0010*/  S2R R15, SR_CTAID.Z ;  /* 0x00000000000f7919 */ /* 0x000e620000002700 */
[----:B------:R-:W-:Y:S02]  /*0020*/  IADD3 R1, R1, -0x58, RZ ;  /* 0xffffffa801017810 */ /* 0x000fe40007ffe0ff */
[----:B-1----:R-:W-:-:S13]  /*0030*/  ISETP.GE.AND P0, PT, R15, RZ, PT ;  /* 0x000000ff0f00720c */ /* 0x002fda0003f06270 */
[----:B------:R-:W-:Y:S05]  /*0040*/  @!P0 EXIT ;  /* 0x000000000000894d */ /* 0x000fea0003800000 */
[----:B------:R-:W-:Y:S01]  /*0050*/  ISETP.NE.U32.AND P2, PT, RZ, c[0x0][0x340], PT ;  /* 0x0000d000ff007a0c */ /* 0x000fe20003f45070 */
[----:B------:R-:W-:Y:S01]  /*0060*/  ULDC.64 UR22, c[0x0][0x118] ;  /* 0x0000460000167ab9 */ /* 0x000fe20000000a00 */
[----:B------:R-:W1:Y:S04]  /*0070*/  S2R R28, SR_TID.X ;  /* 0x00000000001c7919 */ /* 0x000e680000002100 */
[----:B------:R-:W2:Y:S01]  /*0080*/  S2R R29, SR_CTAID.Y ;  /* 0x00000000001d7919 */ /* 0x000ea20000002600 */
[----:B------:R-:W-:-:S03]  /*0090*/  ISETP.NE.AND.EX P2, PT, RZ, c[0x0][0x344], PT, P2 ;  /* 0x0000d100ff007a0c */ /* 0x000fc60003f45320 */
[----:B------:R-:W3:Y:S01]  /*00a0*/  S2R R6, SR_CTAID.X ;  /* 0x0000000000067919 */ /* 0x000ee20000002500 */
[----:B------:R-:W-:Y:S01]  /*00b0*/  IMAD.MOV.U32 R7, RZ, RZ, c[0x0][0x2c4] ;  /* 0x0000b100ff077624 */ /* 0x000fe200078e00ff */
[----:B------:R-:W-:Y:S01]  /*00c0*/  SHF.R.S32.HI R16, RZ, 0x1f, R15 ;  /* 0x0000001fff107819 */ /* 0x000fe2000001140f */
[----:B------:R-:W-:Y:S02]  /*00d0*/  ULDC UR8, c[0x0][0x1d0] ;  /* 0x0000740000087ab9 */ /* 0x000fe40000000800 */
[----:B------:R-:W-:Y:S02]  /*00e0*/  UMOV UR9, 0x7 ;  /* 0x0000000700097882 */ /* 0x000fe40000000000 */
[----:B------:R-:W-:-:S03]  /*00f0*/  ULDC.64 UR6, c[0x0][0x1e0] ;  /* 0x0000780000067ab9 */ /* 0x000fc60000000a00 */
[----:B------:R-:W-:-:S04]  /*0100*/  @P2 IMAD.MOV.U32 R2, RZ, RZ, 0x4 ;  /* 0x00000004ff022424 */ /* 0x000fc800078e00ff */
[----:B------:R-:W-:-:S05]  /*0110*/  @P2 IMAD.WIDE R2, R15, R2, c[0x0][0x340] ;  /* 0x0000d0000f022625 */ /* 0x000fca00078e0202 */
[----:B------:R4:W5:Y:S01]  /*0120*/  @P2 LDG.E R20, [R2.64] ;  /* 0x0000001602142981 */ /* 0x000962000c1e1900 */
[----:B-1----:R-:W-:Y:S01]  /*0130*/  SHF.R.S32.HI R27, RZ, 0x1f, R28 ;  /* 0x0000001fff1b7819 */ /* 0x002fe2000001141c */
[----:B--2---:R-:W-:Y:S01]  /*0140*/  IMAD.WIDE.U32 R4, R29, c[0x0][0x1b8], RZ ;  /* 0x00006e001d047a25 */ /* 0x004fe200078e00ff */
[----:B------:R-:W-:Y:S01]  /*0150*/  SHF.R.S32.HI R30, RZ, 0x1f, R29 ;  /* 0x0000001fff1e7819 */ /* 0x000fe2000001141d */
[----:B------:R-:W-:Y:S01]  /*0160*/  UIADD3 UR4, UR8, 0x7f, URZ ;  /* 0x0000007f08047890 */ /* 0x000fe2000fffe03f */
[C---:B------:R-:W-:Y:S01]  /*0170*/  ISETP.NE.AND P0, PT, R7.reuse, 0x1, PT ;  /* 0x000000010700780c */ /* 0x040fe20003f05270 */
[----:B------:R-:W-:Y:S01]  /*0180*/  IMAD R7, R7, c[0x0][0x168], RZ ;  /* 0x00005a0007077a24 */ /* 0x000fe200078e02ff */
[----:B------:R-:W-:Y:S01]  /*0190*/  LEA.HI R25, R27, R28, RZ, 0x4 ;  /* 0x0000001c1b197211 */ /* 0x000fe200078f20ff */
[----:B------:R-:W-:Y:S02]  /*01a0*/  USHF.R.S32.HI UR18, URZ, 0x1f, UR4 ;  /* 0x0000001f3f127899 */ /* 0x000fe40008011404 */
[----:B------:R-:W-:Y:S01]  /*01b0*/  USHF.L.U64.HI UR9, UR6, UR9, UR7 ;  /* 0x0000000906097299 */ /* 0x000fe20008010207 */
[----:B------:R-:W-:Y:S01]  /*01c0*/  SHF.R.S32.HI R14, RZ, 0x4, R25 ;  /* 0x00000004ff0e7819 */ /* 0x000fe20000011419 */
[----:B------:R-:W-:-:S02]  /*01d0*/  ULEA.HI UR18, UR18, UR4, URZ, 0x7 ;  /* 0x0000000412127291 */ /* 0x000fc4000f8f383f */
[----:B------:R-:W-:Y:S02]  /*01e0*/  USHF.L.U32 UR10, UR6, 0x7, URZ ;  /* 0x00000007060a7899 */ /* 0x000fe4000800063f */
[----:B------:R-:W-:Y:S02]  /*01f0*/  ULEA.HI.SX32 UR13, UR18, 0xffffffff, 0x19 ;  /* 0xffffffff120d7891 */ /* 0x000fe4000f8fca3f */
[----:B------:R-:W-:Y:S02]  /*0200*/  UIMAD.WIDE.U32 UR20, UR6, 0x40, URZ ;  /* 0x00000040061478a5 */ /* 0x000fe4000f8e003f */
[----:B------:R-:W-:Y:S02]  /*0210*/  USHF.R.S32.HI UR12, URZ, 0x1f, UR13 ;  /* 0x0000001f3f0c7899 */ /* 0x000fe4000801140d */
[----:B------:R-:W-:Y:S02]  /*0220*/  UIMAD UR4, UR9, UR13, URZ ;  /* 0x0000000d090472a4 */ /* 0x000fe4000f8e023f */
[----:B------:R-:W-:Y:S01]  /*0230*/  USHF.L.U32 UR14, UR7, 0x6, URZ ;  /* 0x00000006070e7899 */ /* 0x000fe2000800063f */
[----:B----4-:R-:W-:Y:S01]  /*0240*/  LEA.HI R3, R27, R28, RZ, 0x3 ;  /* 0x0000001c1b037211 */ /* 0x010fe200078f18ff */
[----:B------:R-:W-:Y:S01]  /*0250*/  IMAD R2, R30, c[0x0][0x1b8], RZ ;  /* 0x00006e001e027a24 */ /* 0x000fe200078e02ff */
[----:B------:R-:W-:-:S02]  /*0260*/  UIMAD UR4, UR12, UR10, UR4 ;  /* 0x0000000a0c0472a4 */ /* 0x000fc4000f8e0204 */
[----:B------:R-:W-:Y:S01]  /*0270*/  LOP3.LUT R0, R3, 0xfffffff8, RZ, 0xc0, !PT ;  /* 0xfffffff803007812 */ /* 0x000fe200078ec0ff */
[----:B------:R-:W-:Y:S01]  /*0280*/  IMAD R2, R29, c[0x0][0x1bc], R2 ;  /* 0x00006f001d027a24 */ /* 0x000fe200078e0202 */
[----:B------:R-:W-:Y:S01]  /*0290*/  SHF.R.S32.HI R23, RZ, 0x3, R3 ;  /* 0x00000003ff177819 */ /* 0x000fe20000011403 */
[----:B------:R-:W-:Y:S02]  /*02a0*/  UIADD3 UR14, UR21, UR14, URZ ;  /* 0x0000000e150e7290 */ /* 0x000fe4000fffe03f */
[----:B------:R-:W-:Y:S01]  /*02b0*/  IMAD.IADD R32, R28, 0x1, -R0 ;  /* 0x000000011c207824 */ /* 0x000fe200078e0a00 */
[--C-:B------:R-:W-:Y:S01]  /*02c0*/  SHF.R.S32.HI R26, RZ, 0x1f, R23.reuse ;  /* 0x0000001fff1a7819 */ /* 0x100fe20000011417 */
[----:B------:R-:W-:Y:S01]  /*02d0*/  IMAD.IADD R3, R5, 0x1, R2 ;  /* 0x0000000105037824 */ /* 0x000fe200078e0202 */
[----:B------:R-:W-:Y:S01]  /*02e0*/  IADD3 R22, -R23, c[0x0][0x1d0], RZ ;  /* 0x0000740017167a10 */ /* 0x000fe20007ffe1ff */
[----:B------:R-:W-:Y:S01]  /*02f0*/  IMAD R0, R32, 0x20, R23 ;  /* 0x0000002020007824 */ /* 0x000fe200078e0217 */
[----:B------:R-:W-:Y:S01]  /*0300*/  UMOV UR11, 0x40 ;  /* 0x00000040000b7882 */ /* 0x000fe20000000000 */
[----:B------:R-:W-:-:S02]  /*0310*/  IMAD R5, R16, c[0x0][0x1c0], RZ ;  /* 0x0000700010057a24 */ /* 0x000fc400078e02ff */
[----:B---3--:R-:W-:Y:S02]  /*0320*/  IMAD R9, R6, 0x80, R0 ;  /* 0x0000008006097824 */ /* 0x008fe400078e0200 */
[----:B------:R-:W-:Y:S02]  /*0330*/  IMAD.MOV.U32 R2, RZ, RZ, R4 ;  /* 0x000000ffff027224 */ /* 0x000fe400078e0004 */
[----:B------:R-:W-:Y:S01]  /*0340*/  IMAD R4, R15, c[0x0][0x1c4], R5 ;  /* 0x000071000f047a24 */ /* 0x000fe200078e0205 */
[----:B------:R1:W-:Y:S01]  /*0350*/  STL [R1+0x48], R9 ;  /* 0x0000480901007387 */ /* 0x0003e20000100800 */
[----:B------:R-:W-:-:S04]  /*0360*/  @P0 IMAD.HI.U32 R5, R9, c[0x0][0x2c8], RZ ;  /* 0x0000b20009050a27 */ /* 0x000fc800078e00ff */
[----:B------:R-:W-:Y:S01]  /*0370*/  IMAD.MOV.U32 R0, RZ, RZ, R9 ;  /* 0x000000ffff007224 */ /* 0x000fe200078e0009 */
[----:B------:R-:W-:Y:S01]  /*0380*/  @P0 SHF.R.U32.HI R0, RZ, c[0x0][0x2cc], R5 ;  /* 0x0000b300ff000a19 */ /* 0x000fe20000011605 */
[----:B------:R-:W-:-:S04]  /*0390*/  IMAD.WIDE.U32 R2, R15, c[0x0][0x1c0], R2 ;  /* 0x000070000f027a25 */ /* 0x000fc800078e0002 */
[----:B------:R-:W-:Y:S02]  /*03a0*/  IMAD R8, R6, 0x80, R23 ;  /* 0x0000008006087824 */ /* 0x000fe400078e0217 */
[----:B------:R-:W-:Y:S01]  /*03b0*/  IMAD.IADD R3, R3, 0x1, R4 ;  /* 0x0000000103037824 */ /* 0x000fe200078e0204 */
[----:B------:R-:W-:Y:S01]  /*03c0*/  SHF.R.S32.HI R4, RZ, 0x1f, R0 ;  /* 0x0000001fff047819 */ /* 0x000fe20000011400 */
[----:B------:R-:W-:Y:S01]  /*03d0*/  IMAD.SHL.U32 R34, R32, 0x8, RZ ;  /* 0x0000000820227824 */ /* 0x000fe200078e00ff */
[----:B------:R-:W-:Y:S01]  /*03e0*/  IADD3 R6, R8, 0x20, RZ ;  /* 0x0000002008067810 */ /* 0x000fe20007ffe0ff */
[----:B------:R-:W-:Y:S01]  /*03f0*/  IMAD.WIDE.U32 R2, R0, c[0x0][0x1b0], R2 ;  /* 0x00006c0000027a25 */ /* 0x000fe200078e0002 */
[----:B------:R-:W-:Y:S01]  /*0400*/  IADD3 R5, R8, 0x40, RZ ;  /* 0x0000004008057810 */ /* 0x000fe20007ffe0ff */
[----:B------:R2:W-:Y:S01]  /*0410*/  STL [R1+0x4c], R8 ;  /* 0x00004c0801007387 */ /* 0x0005e20000100800 */
[-C--:B------:R-:W-:Y:S01]  /*0420*/  ISETP.GE.AND P6, PT, R6, R7.reuse, PT ;  /* 0x000000070600720c */ /* 0x080fe20003fc6270 */
[----:B------:R-:W-:Y:S01]  /*0430*/  IMAD R4, R4, c[0x0][0x1b0], RZ ;  /* 0x00006c0004047a24 */ /* 0x000fe200078e02ff */
[-C--:B------:R-:W-:Y:S01]  /*0440*/  ISETP.GE.AND P5, PT, R5, R7.reuse, PT ;  /* 0x000000070500720c */ /* 0x080fe20003fa6270 */
[----:B------:R-:W-:Y:S01]  /*0450*/  IMAD.MOV R6, RZ, RZ, -R0 ;  /* 0x000000ffff067224 */ /* 0x000fe200078e0a00 */
[----:B------:R-:W-:Y:S01]  /*0460*/  IADD3 R5, R8, 0x60, RZ ;  /* 0x0000006008057810 */ /* 0x000fe20007ffe0ff */
[----:B------:R-:W-:Y:S01]  /*0470*/  IMAD R4, R0, c[0x0][0x1b4], R4 ;  /* 0x00006d0000047a24 */ /* 0x000fe200078e0204 */
[-C--:B------:R-:W-:Y:S01]  /*0480*/  ISETP.GE.AND P4, PT, R8, R7.reuse, PT ;  /* 0x000000070800720c */ /* 0x080fe20003f86270 */
[----:B------:R-:W-:Y:S01]  /*0490*/  IMAD R0, R6, c[0x0][0x2c4], R9 ;  /* 0x0000b10006007a24 */ /* 0x000fe200078e0209 */
[----:B------:R-:W-:Y:S01]  /*04a0*/  ISETP.GE.AND P1, PT, R5, R7, PT ;  /* 0x000000070500720c */ /* 0x000fe20003f26270 */
[----:B------:R-:W-:Y:S01]  /*04b0*/  IMAD.IADD R3, R3, 0x1, R4 ;  /* 0x0000000103037824 */ /* 0x000fe200078e0204 */
[----:B------:R-:W-:Y:S01]  /*04c0*/  SHF.R.S32.HI R35, RZ, 0x1f, R34 ;  /* 0x0000001fff237819 */ /* 0x000fe20000011422 */
[----:B------:R-:W-:Y:S01]  /*04d0*/  IMAD.SHL.U32 R5, R23, 0x40, RZ ;  /* 0x0000004017057824 */ /* 0x000fe200078e00ff */
[----:B------:R-:W-:Y:S01]  /*04e0*/  SHF.R.S32.HI R4, RZ, 0x1f, R0 ;  /* 0x0000001fff047819 */ /* 0x000fe20000011400 */
[----:B------:R-:W-:Y:S01]  /*04f0*/  IMAD.WIDE.U32 R2, R0, c[0x0][0x1a8], R2 ;  /* 0x00006a0000027a25 */ /* 0x000fe200078e0002 */
[----:B-1----:R-:W-:Y:S01]  /*0500*/  LEA.HI R9, R27, R28, RZ, 0x6 ;  /* 0x0000001c1b097211 */ /* 0x002fe200078f30ff */
[----:B------:R-:W-:Y:S01]  /*0510*/  STL.64 [R1+0x20], R34 ;  /* 0x0000202201007387 */ /* 0x000fe20000100a00 */
[----:B------:R-:W-:Y:S01]  /*0520*/  LOP3.LUT R5, R5, 0x1c0, RZ, 0xc0, !PT ;  /* 0x000001c005057812 */ /* 0x000fe200078ec0ff */
[----:B------:R-:W-:Y:S01]  /*0530*/  IMAD R4, R4, c[0x0][0x1a8], RZ ;  /* 0x00006a0004047a24 */ /* 0x000fe200078e02ff */
[----:B------:R-:W-:Y:S01]  /*0540*/  LEA R12, P0, R2, c[0x0][0x160], 0x1 ;  /* 0x00005800020c7a11 */ /* 0x000fe200078008ff */
[----:B------:R-:W-:Y:S01]  /*0550*/  IMAD.U32 R7, RZ, RZ, UR13 ;  /* 0x0000000dff077e24 */ /* 0x000fe2000f8e00ff */
[----:B------:R-:W-:Y:S01]  /*0560*/  IADD3 R31, R34, 0x40, RZ ;  /* 0x00000040221f7810 */ /* 0x000fe20007ffe0ff */
[----:B------:R-:W-:Y:S01]  /*0570*/  IMAD R6, R0, c[0x0][0x1ac], R4 ;  /* 0x00006b0000067a24 */ /* 0x000fe200078e0204 */
[----:B------:R-:W-:Y:S01]  /*0580*/  SHF.R.U32.HI R0, RZ, 0x3, R5 ;  /* 0x00000003ff007819 */ /* 0x000fe20000011605 */
[----:B------:R-:W-:Y:S01]  /*0590*/  IMAD R10, R26, c[0x0][0x1e0], RZ ;  /* 0x000078001a0a7a24 */ /* 0x000fe200078e02ff */
[----:B------:R-:W-:Y:S01]  /*05a0*/  LOP3.LUT R4, R5, 0x38, R34, 0xf8, !PT ;  /* 0x0000003805047812 */ /* 0x000fe200078ef822 */
[----:B------:R-:W-:Y:S01]  /*05b0*/  IMAD R22, R7, -0x80, R22 ;  /* 0xffffff8007167824 */ /* 0x000fe200078e0216 */
[----:B--2---:R-:W-:Y:S01]  /*05c0*/  LEA.HI R8, R25, R14, RZ, 0x1 ;  /* 0x0000000e19087211 */ /* 0x004fe200078f08ff */
[----:B------:R-:W-:Y:S01]  /*05d0*/  IMAD R10, R23, c[0x0][0x1e4], R10 ;  /* 0x00007900170a7a24 */ /* 0x000fe200078e020a */
[----:B------:R-:W-:Y:S01]  /*05e0*/  LOP3.LUT R13, R4, R0, RZ, 0x3c, !PT ;  /* 0x00000000040d7212 */ /* 0x000fe200078e3cff */
[----:B------:R-:W-:Y:S01]  /*05f0*/  IMAD.IADD R0, R3, 0x1, R6 ;  /* 0x0000000103007824 */ /* 0x000fe200078e0206 */
[----:B------:R-:W-:Y:S01]  /*0600*/  SHFL.IDX PT, R4, R12, RZ, 0x181f ;  /* 0x00181fff0c047589 */ /* 0x000fe200000e0000 */
[----:B------:R-:W-:Y:S01]  /*0610*/  IMAD.WIDE.U32 R6, R23, c[0x0][0x1e0], R34 ;  /* 0x0000780017067a25 */ /* 0x000fe200078e0022 */
[----:B------:R-:W-:-:S02]  /*0620*/  LOP3.LUT R8, R8, 0xfffffffe, RZ, 0xc0, !PT ;  /* 0xfffffffe08087812 */ /* 0x000fc400078ec0ff */
[----:B------:R-:W-:Y:S01]  /*0630*/  LEA.HI.X R0, R2, c[0x0][0x164], R0, 0x1, P0 ;  /* 0x0000590002007a11 */ /* 0x000fe200000f0c00 */
[----:B------:R-:W-:Y:S01]  /*0640*/  IMAD.IADD R11, R7, 0x1, R10 ;  /* 0x00000001070b7824 */ /* 0x000fe200078e020a */
[----:B------:R-:W-:Y:S01]  /*0650*/  SHFL.IDX PT, R2, R12, 0x1, 0x181f ;  /* 0x00381f000c027f89 */ /* 0x000fe200000e0000 */
[----:B------:R-:W-:Y:S01]  /*0660*/  IMAD.SHL.U32 R9, R9, 0x8, RZ ;  /* 0x0000000809097824 */ /* 0x000fe200078e00ff */
[----:B------:R-:W-:Y:S01]  /*0670*/  ISETP.GE.AND P0, PT, R34, c[0x0][0x198], PT ;  /* 0x0000660022007a0c */ /* 0x000fe20003f06270 */
[----:B------:R-:W-:Y:S01]  /*0680*/  IMAD.MOV.U32 R10, RZ, RZ, R6 ;  /* 0x000000ffff0a7224 */ /* 0x000fe200078e0006 */
[----:B------:R-:W-:Y:S01]  /*0690*/  SHFL.IDX PT, R5, R0, RZ, 0x181f ;  /* 0x00181fff00057589 */ /* 0x000fe200000e0000 */
[----:B------:R-:W-:Y:S01]  /*06a0*/  @!P4 SHF.R.S32.HI R6, RZ, 0x1f, R31 ;  /* 0x0000001fff06c819 */ /* 0x000fe2000001141f */
[----:B------:R-:W-:Y:S01]  /*06b0*/  IMAD.IADD R24, R14, 0x1, -R8 ;  /* 0x000000010e187824 */ /* 0x000fe200078e0a08 */
[----:B------:R-:W-:Y:S01]  /*06c0*/  LOP3.LUT R135, R13, 0xfffffe00, R9, 0xf8, !PT ;  /* 0xfffffe000d877812 */ /* 0x000fe200078ef809 */
[----:B------:R-:W1:Y:S01]  /*06d0*/  SHFL.IDX PT, R3, R0, 0x1, 0x181f ;  /* 0x00381f0000037f89 */ /* 0x000e6200000e0000 */
[----:B------:R-:W-:-:S02]  /*06e0*/  @!P4 LEA.HI R9, R6, R31, RZ, 0x3 ;  /* 0x0000001f0609c211 */ /* 0x000fc400078f18ff */
[----:B------:R-:W-:Y:S01]  /*06f0*/  @!P6 SHF.R.S32.HI R8, RZ, 0x1f, R31 ;  /* 0x0000001fff08e819 */ /* 0x000fe2000001141f */
[----:B------:R-:W2:Y:S04]  /*0700*/  SHFL.IDX PT, R6, R12, 0x2, 0x181f ;  /* 0x00581f000c067f89 */ /* 0x000ea800000e0000 */
[----:B------:R-:W-:Y:S01]  /*0710*/  BAR.SYNC.DEFER_BLOCKING 0x0 ;  /* 0x0000000000007b1d */ /* 0x000fe20000010000 */
[----:B------:R-:W-:Y:S02]  /*0720*/  @!P6 LEA.HI R8, R8, R31, RZ, 0x3 ;  /* 0x0000001f0808e211 */ /* 0x000fe400078f18ff */
[----:B------:R-:W-:Y:S02]  /*0730*/  ISETP.GE.AND P3, PT, R31, c[0x0][0x198], PT ;  /* 0x000066001f007a0c */ /* 0x000fe40003f66270 */
[----:B------:R-:W-:Y:S01]  /*0740*/  @!P4 LOP3.LUT R9, R9, 0xfffffff8, RZ, 0xc0, !PT ;  /* 0xfffffff80909c812 */ /* 0x000fe200078ec0ff */
[----:B------:R-:W3:Y:S01]  /*0750*/  SHFL.IDX PT, R7, R0, 0x2, 0x181f ;  /* 0x00581f0000077f89 */ /* 0x000ee200000e0000 */
[----:B------:R-:W-:-:S03]  /*0760*/  @!P6 LOP3.LUT R13, R8, 0xfffffff8, RZ, 0xc0, !PT ;  /* 0xfffffff8080de812 */ /* 0x000fc600078ec0ff */
[----:B------:R4:W-:Y:S04]  /*0770*/  SHFL.IDX PT, R17, R0, 0x3, 0x181f ;  /* 0x00781f0000117f89 */ /* 0x0009e800000e0000 */
[----:B------:R-:W-:Y:S01]  /*0780*/  STL [R1+0x18], R31 ;  /* 0x0000181f01007387 */ /* 0x000fe20000100800 */
[----:B-1----:R-:W-:-:S03]  /*0790*/  @!P6 IMAD.WIDE R18, R13, 0x2, R2 ;  /* 0x000000020d12e825 */ /* 0x002fc600078e0202 */
[----:B------:R-:W-:Y:S01]  /*07a0*/  STL [R1+0x44], R135 ;  /* 0x0000448701007387 */ /* 0x000fe20000100800 */
[C---:B------:R-:W-:Y:S02]  /*07b0*/  @!P1 IMAD.SHL.U32 R13, R135.reuse, 0x2, RZ ;  /* 0x00000002870d9824 */ /* 0x040fe400078e00ff */
[----:B----4-:R-:W-:Y:S01]  /*07c0*/  @!P5 IMAD.SHL.U32 R0, R135, 0x2, RZ ;  /* 0x000000028700d824 */ /* 0x010fe200078e00ff */
[----:B-----5:R-:W-:Y:S01]  /*07d0*/  @P2 SHF.R.S32.HI R21, RZ, 0x1f, R20 ;  /* 0x0000001fff152819 */ /* 0x020fe20000011414 */
[----:B------:R-:W-:Y:S02]  /*07e0*/  @!P2 IMAD.MOV.U32 R20, RZ, RZ, R15 ;  /* 0x000000ffff14a224 */ /* 0x000fe400078e000f */
[----:B------:R-:W-:Y:S01]  /*07f0*/  @!P2 IMAD.MOV.U32 R21, RZ, RZ, R16 ;  /* 0x000000ffff15a224 */ /* 0x000fe200078e0010 */
[C---:B------:R-:W-:Y:S01]  /*0800*/  @!P4 LEA R8, P2, R34.reuse, R4, 0x1 ;  /* 0x000000042208c211 */ /* 0x040fe200078408ff */
[----:B------:R-:W-:Y:S01]  /*0810*/  @!P4 IMAD.WIDE R14, R9, 0x2, R4 ;  /* 0x00000002090ec825 */ /* 0x000fe200078e0204 */
[----:B------:R1:W4:Y:S02]  /*0820*/  SHFL.IDX PT, R16, R12, 0x3, 0x181f ;  /* 0x00781f000c107f89 */ /* 0x00032400000e0000 */
[----:B------:R-:W-:Y:S01]  /*0830*/  @!P4 LEA.HI.X R9, R34, R5, R35, 0x1, P2 ;  /* 0x000000052209c211 */ /* 0x000fe200010f0c23 */
[----:B------:R-:W-:Y:S01]  /*0840*/  @!P4 IMAD.SHL.U32 R4, R135, 0x2, RZ ;  /* 0x000000028704c824 */ /* 0x000fe200078e00ff */
[----:B------:R-:W-:-:S04]  /*0850*/  @!P5 SHF.R.S32.HI R5, RZ, 0x1f, R31 ;  /* 0x0000001fff05d819 */ /* 0x000fc8000001141f */
[----:B------:R5:W-:Y:S04]  /*0860*/  @!P4 LDGSTS.E.BYPASS.LTC128B.128 [R4+0x100], [R8.64], !P0 ;  /* 0x001000000804cfae */ /* 0x000be8000c101d56 */
[----:B------:R2:W-:Y:S01]  /*0870*/  @!P4 LDGSTS.E.BYPASS.LTC128B.128 [R4+0x4100], [R14.64], !P3 ;  /* 0x041000000e04cfae */ /* 0x0005e2000d901d56 */
[----:B-1----:R-:W-:Y:S01]  /*0880*/  @!P6 IMAD.SHL.U32 R12, R135, 0x2, RZ ;  /* 0x00000002870ce824 */ /* 0x002fe200078e00ff */
[----:B-----5:R-:W-:Y:S02]  /*0890*/  @!P5 LEA.HI R8, R5, R31, RZ, 0x3 ;  /* 0x0000001f0508d211 */ /* 0x020fe400078f18ff */
[----:B--2---:R-:W-:Y:S02]  /*08a0*/  @!P6 LEA R4, P4, R34, R2, 0x1 ;  /* 0x000000022204e211 */ /* 0x004fe400078808ff */
[----:B------:R-:W-:-:S02]  /*08b0*/  @!P5 LOP3.LUT R8, R8, 0xfffffff8, RZ, 0xc0, !PT ;  /* 0xfffffff80808d812 */ /* 0x000fc400078ec0ff */
[C---:B------:R-:W-:Y:S02]  /*08c0*/  @!P5 LEA R2, P2, R34.reuse, R6, 0x1 ;  /* 0x000000062202d211 */ /* 0x040fe400078408ff */
[----:B------:R-:W-:Y:S01]  /*08d0*/  @!P6 LEA.HI.X R5, R34, R3, R35, 0x1, P4 ;  /* 0x000000032205e211 */ /* 0x000fe200020f0c23 */
[----:B---3--:R-:W-:Y:S01]  /*08e0*/  @!P5 IMAD.WIDE R8, R8, 0x2, R6 ;  /* 0x000000020808d825 */ /* 0x008fe200078e0206 */
[----:B------:R-:W-:Y:S02]  /*08f0*/  @!P5 LEA.HI.X R3, R34, R7, R35, 0x1, P2 ;  /* 0x000000072203d211 */ /* 0x000fe400010f0c23 */
[C---:B------:R-:W-:Y:S01]  /*0900*/  ISETP.GE.AND P4, PT, R22.reuse, 0x41, PT ;  /* 0x000000411600780c */ /* 0x040fe20003f86270 */
[----:B------:R1:W-:Y:S01]  /*0910*/  @!P6 LDGSTS.E.BYPASS.LTC128B.128 [R12+0x1100], [R4.64], !P0 ;  /* 0x01100000040cefae */ /* 0x0003e2000c101d56 */
[----:B------:R-:W-:Y:S02]  /*0920*/  IMAD R6, R21, c[0x0][0x1f0], RZ ;  /* 0x00007c0015067a24 */ /* 0x000fe400078e02ff */
[----:B------:R-:W-:Y:S01]  /*0930*/  IMAD.SHL.U32 R7, R23, 0x8, RZ ;  /* 0x0000000817077824 */ /* 0x000fe200078e00ff */
[----:B------:R2:W-:Y:S01]  /*0940*/  @!P6 LDGSTS.E.BYPASS.LTC128B.128 [R12+0x5100], [R18.64], !P3 ;  /* 0x05100000120cefae */ /* 0x0005e2000d901d56 */
[----:B------:R-:W-:Y:S01]  /*0950*/  ISETP.GE.AND P6, PT, R22, 0x1, PT ;  /* 0x000000011600780c */ /* 0x000fe20003fc6270 */
[----:B------:R-:W-:-:S02]  /*0960*/  IMAD R6, R20, c[0x0][0x1f4], R6 ;  /* 0x00007d0014067a24 */ /* 0x000fc400078e0206 */
[----:B------:R3:W-:Y:S04]  /*0970*/  @!P5 LDGSTS.E.BYPASS.LTC128B.128 [R0+0x2100], [R2.64], !P0 ;  /* 0x021000000200dfae */ /* 0x0007e8000c101d56 */
[----:B------:R5:W-:Y:S01]  /*0980*/  @!P5 LDGSTS.E.BYPASS.LTC128B.128 [R0+0x6100], [R8.64], !P3 ;  /* 0x061000000800dfae */ /* 0x000be2000d901d56 */
[----:B------:R-:W-:Y:S01]  /*0990*/  ISETP.GE.AND P5, PT, R22, 0x21, PT ;  /* 0x000000211600780c */ /* 0x000fe20003fa6270 */
[----:B-1----:R-:W-:Y:S02]  /*09a0*/  IMAD R4, R30, c[0x0][0x1e8], RZ ;  /* 0x00007a001e047a24 */ /* 0x002fe400078e02ff */
[----:B---3--:R-:W-:-:S04]  /*09b0*/  IMAD.WIDE.U32 R2, R29, c[0x0][0x1e8], R10 ;  /* 0x00007a001d027a25 */ /* 0x008fc800078e000a */
[----:B-----5:R-:W-:Y:S01]  /*09c0*/  IMAD R0, R29, c[0x0][0x1ec], R4 ;  /* 0x00007b001d007a24 */ /* 0x020fe200078e0204 */
[----:B----4-:R-:W-:-:S03]  /*09d0*/  @!P1 LEA R4, P2, R34, R16, 0x1 ;  /* 0x0000001022049211 */ /* 0x010fc600078408ff */
[----:B------:R-:W-:Y:S01]  /*09e0*/  IMAD.IADD R3, R3, 0x1, R0 ;  /* 0x0000000103037824 */ /* 0x000fe200078e0200 */
[----:B------:R-:W-:Y:S01]  /*09f0*/  @!P1 LEA.HI.X R5, R34, R17, R35, 0x1, P2 ;  /* 0x0000001122059211 */ /* 0x000fe200010f0c23 */
[----:B------:R-:W-:Y:S01]  /*0a00*/  IMAD.SHL.U32 R0, R32, 0x40, RZ ;  /* 0x0000004020007824 */ /* 0x000fe200078e00ff */
[----:B------:R-:W-:Y:S01]  /*0a10*/  ISETP.GE.AND P2, PT, R22, 0x61, PT ;  /* 0x000000611600780c */ /* 0x000fe20003f46270 */
[----:B------:R-:W-:Y:S02]  /*0a20*/  IMAD.WIDE.U32 R36, R20, c[0x0][0x1f0], R2 ;  /* 0x00007c0014247a25 */ /* 0x000fe400078e0002 */
[----:B------:R1:W-:Y:S01]  /*0a30*/  @!P1 LDGSTS.E.BYPASS.LTC128B.128 [R13+0x3100], [R4.64], !P0 ;  /* 0x03100000040d9fae */ /* 0x0003e2000c101d56 */
[----:B------:R-:W-:Y:S01]  /*0a40*/  LOP3.LUT R0, R0, 0x1c0, RZ, 0xc0, !PT ;  /* 0x000001c000007812 */ /* 0x000fe200078ec0ff */
[----:B------:R-:W-:Y:S02]  /*0a50*/  IMAD.IADD R137, R37, 0x1, R6 ;  /* 0x0000000125897824 */ /* 0x000fe400078e0206 */
[----:B------:R-:W-:Y:S01]  /*0a60*/  IMAD.U32 R2, RZ, RZ, UR13 ;  /* 0x0000000dff027e24 */ /* 0x000fe2000f8e00ff */
[----:B------:R-:W-:Y:S01]  /*0a70*/  LOP3.LUT R3, R0, 0x8, R7, 0xf8, !PT ;  /* 0x0000000800037812 */ /* 0x000fe200078ef807 */
[----:B------:R-:W-:Y:S01]  /*0a80*/  IMAD.MOV.U32 R136, RZ, RZ, R36 ;  /* 0x000000ffff887224 */ /* 0x000fe200078e0024 */
[----:B------:R-:W-:Y:S01]  /*0a90*/  SHF.R.U32.HI R0, RZ, 0x3, R0 ;  /* 0x00000003ff007819 */ /* 0x000fe20000011600 */
[----:B------:R-:W-:Y:S01]  /*0aa0*/  IMAD.U32 R7, RZ, RZ, UR6 ;  /* 0x00000006ff077e24 */ /* 0x000fe2000f8e00ff */
[----:B------:R3:W-:Y:S01]  /*0ab0*/  STL.64 [R1+0x38], R36 ;  /* 0x0000382401007387 */ /* 0x0007e20000100a00 */
[----:B------:R-:W-:Y:S01]  /*0ac0*/  IMAD.U32 R6, RZ, RZ, UR7 ;  /* 0x00000007ff067e24 */ /* 0x000fe2000f8e00ff */
[----:B--2---:R-:W-:Y:S01]  /*0ad0*/  LOP3.LUT R18, R3, R0, RZ, 0x3c, !PT ;  /* 0x0000000003127212 */ /* 0x004fe200078e3cff */
[----:B------:R-:W-:Y:S01]  /*0ae0*/  IMAD.WIDE.U32 R2, R2, UR10, R136 ;  /* 0x0000000a02027c25 */ /* 0x000fe2000f8e0088 */
[----:B------:R-:W-:Y:S01]  /*0af0*/  LOP3.LUT R0, R25, 0xfffffff0, RZ, 0xc0, !PT ;  /* 0xfffffff019007812 */ /* 0x000fe200078ec0ff */
[----:B------:R-:W-:Y:S01]  /*0b00*/  VOTEU.ANY UP0, P2 ;  /* 0x00000000003f7886 */ /* 0x000fe20001000100 */
[----:B------:R3:W-:Y:S02]  /*0b10*/  STL.64 [R1+0x28], R136 ;  /* 0x0000288801007387 */ /* 0x0007e40000100a00 */
[----:B------:R-:W-:Y:S01]  /*0b20*/  IADD3 R3, R3, UR4, RZ ;  /* 0x0000000403037c10 */ /* 0x000fe2000fffe0ff */
[----:B------:R-:W-:Y:S01]  /*0b30*/  IMAD.IADD R0, R28, 0x1, -R0 ;  /* 0x000000011c007824 */ /* 0x000fe200078e0a00 */
[----:B------:R-:W-:Y:S01]  /*0b40*/  @P6 LEA R10, P0, R2, c[0x0][0x1c8], 0x1 ;  /* 0x00007200020a6a11 */ /* 0x000fe200078008ff */
[----:B------:R-:W-:-:S02]  /*0b50*/  @UP0 UIMAD UR4, UR7, 0x60, URZ ;  /* 0x00000060070408a4 */ /* 0x000fc4000f8e023f */
[----:B------:R-:W-:Y:S01]  /*0b60*/  UISETP.GE.AND UP0, UPT, UR8, 0x1, UPT ;  /* 0x000000010800788c */ /* 0x000fe2000bf06270 */
[----:B------:R-:W-:Y:S02]  /*0b70*/  @P6 LEA.HI.X R11, R2, c[0x0][0x1cc], R3, 0x1, P0 ;  /* 0x00007300020b6a11 */ /* 0x000fe400000f0c03 */
[----:B------:R-:W-:Y:S01]  /*0b80*/  SHF.R.S32.HI R15, RZ, 0x1f, R0 ;  /* 0x0000001fff0f7819 */ /* 0x000fe20000011400 */
[----:B-1----:R-:W-:Y:S01]  /*0b90*/  IMAD.U32 R4, RZ, RZ, UR6 ;  /* 0x00000006ff047e24 */ /* 0x002fe2000f8e00ff */
[----:B------:R-:W-:Y:S02]  /*0ba0*/  @!P1 SHF.R.S32.HI R5, RZ, 0x1f, R31 ;  /* 0x0000001fff059819 */ /* 0x000fe4000001141f */
[----:B------:R-:W-:Y:S02]  /*0bb0*/  LEA.HI R15, R15, R0, RZ, 0x3 ;  /* 0x000000000f0f7211 */ /* 0x000fe400078f18ff */
[----:B------:R-:W-:Y:S02]  /*0bc0*/  @P5 LEA R4, P0, R4, R2, 0x5 ;  /* 0x0000000204045211 */ /* 0x000fe400078028ff */
[----:B------:R-:W-:-:S02]  /*0bd0*/  LOP3.LUT R12, R15, 0xfffffff8, RZ, 0xc0, !PT ;  /* 0xfffffff80f0c7812 */ /* 0x000fc400078ec0ff */
[----:B------:R-:W-:Y:S02]  /*0be0*/  @P5 LEA.HI.X R6, R7, R3, R6, 0x5, P0 ;  /* 0x0000000307065211 */ /* 0x000fe400000f2c06 */
[----:B------:R-:W-:Y:S01]  /*0bf0*/  @P5 LEA R8, P0, R4, c[0x0][0x1c8], 0x1 ;  /* 0x0000720004085a11 */ /* 0x000fe200078008ff */
[----:B------:R-:W-:Y:S01]  /*0c00*/  IMAD.IADD R14, R0, 0x1, -R12 ;  /* 0x00000001000e7824 */ /* 0x000fe200078e0a0c */
[----:B------:R-:W-:Y:S01]  /*0c10*/  @!P1 LEA.HI R5, R5, R31, RZ, 0x3 ;  /* 0x0000001f05059211 */ /* 0x000fe200078f18ff */
[----:B------:R-:W-:Y:S01]  /*0c20*/  IMAD.U32 R12, RZ, RZ, UR6 ;  /* 0x00000006ff0c7e24 */ /* 0x000fe2000f8e00ff */
[----:B------:R-:W-:Y:S02]  /*0c30*/  @P5 LEA.HI.X R9, R4, c[0x0][0x1cc], R6, 0x1, P0 ;  /* 0x0000730004095a11 */ /* 0x000fe400000f0c06 */
[----:B------:R-:W-:Y:S02]  /*0c40*/  @P4 IADD3 R7, P0, R2, UR20, RZ ;  /* 0x0000001402074c10 */ /* 0x000fe4000ff1e0ff */
[----:B------:R-:W-:-:S02]  /*0c50*/  @!P1 LOP3.LUT R5, R5, 0xfffffff8, RZ, 0xc0, !PT ;  /* 0xfffffff805059812 */ /* 0x000fc400078ec0ff */
[----:B------:R-:W-:Y:S01]  /*0c60*/  @P4 IADD3.X R0, R3, UR14, RZ, P0, !PT ;  /* 0x0000000e03004c10 */ /* 0x000fe200087fe4ff */
[----:B------:R-:W-:Y:S01]  /*0c70*/  @P2 IMAD.WIDE.U32 R2, R12, 0x60, R2 ;  /* 0x000000600c022825 */ /* 0x000fe200078e0002 */
[----:B------:R-:W-:-:S03]  /*0c80*/  @P4 LEA R6, P0, R7, c[0x0][0x1c8], 0x1 ;  /* 0x0000720007064a11 */ /* 0x000fc600078008ff */
[----:B------:R-:W-:Y:S01]  /*0c90*/  @!P1 IMAD.WIDE R4, R5, 0x2, R16 ;  /* 0x0000000205049825 */ /* 0x000fe200078e0210 */
[----:B------:R-:W-:Y:S02]  /*0ca0*/  @P4 LEA.HI.X R7, R7, c[0x0][0x1cc], R0, 0x1, P0 ;  /* 0x0000730007074a11 */ /* 0x000fe400000f0c00 */
[----:B------:R-:W-:Y:S01]  /*0cb0*/  ISETP.GE.AND P0, PT, R31, c[0x0][0x1d4], PT ;  /* 0x000075001f007a0c */ /* 0x000fe20003f06270 */
[----:B------:R-:W-:Y:S01]  /*0cc0*/  IMAD.SHL.U32 R0, R14, 0x40, RZ ;  /* 0x000000400e007824 */ /* 0x000fe200078e00ff */
[----:B------:R1:W-:Y:S01]  /*0cd0*/  @!P1 LDGSTS.E.BYPASS.LTC128B.128 [R13+0x7100], [R4.64], !P3 ;  /* 0x07100000040d9fae */ /* 0x0003e2000d901d56 */
[----:B------:R-:W-:Y:S01]  /*0ce0*/  IMAD.SHL.U32 R12, R24, 0x8, RZ ;  /* 0x00000008180c7824 */ /* 0x000fe200078e00ff */
[----:B------:R-:W-:Y:S02]  /*0cf0*/  ISETP.GE.AND P3, PT, R34, c[0x0][0x1d4], PT ;  /* 0x0000750022007a0c */ /* 0x000fe40003f66270 */
[----:B------:R-:W-:Y:S01]  /*0d00*/  LOP3.LUT R0, R0, 0x1c0, RZ, 0xc0, !PT ;  /* 0x000001c000007812 */ /* 0x000fe200078ec0ff */
[----:B------:R-:W0:Y:S03]  /*0d10*/  LDGDEPBAR ;  /* 0x00000000000079af */ /* 0x000e260000000000 */
[----:B-1----:R-:W-:-:S02]  /*0d20*/  LOP3.LUT R13, R0, 0x8, R12, 0xf8, !PT ;  /* 0x00000008000d7812 */ /* 0x002fc400078ef80c */
[----:B------:R-:W-:Y:S01]  /*0d30*/  SHF.R.U32.HI R5, RZ, 0x3, R0 ;  /* 0x00000003ff057819 */ /* 0x000fe20000011600 */
[----:B------:R-:W-:Y:S01]  /*0d40*/  IMAD R0, R24, 0x200, R18 ;  /* 0x0000020018007824 */ /* 0x000fe200078e0212 */
[----:B------:R-:W-:Y:S01]  /*0d50*/  @P2 IADD3 R12, R3, UR4, RZ ;  /* 0x00000004030c2c10 */ /* 0x000fe2000fffe0ff */
[----:B------:R-:W-:Y:S01]  /*0d60*/  @P6 IMAD.SHL.U32 R3, R135, 0x2, RZ ;  /* 0x0000000287036824 */ /* 0x000fe200078e00ff */
[----:B------:R-:W-:Y:S01]  /*0d70*/  @P2 LEA R4, P1, R2, c[0x0][0x1c8], 0x1 ;  /* 0x0000720002042a11 */ /* 0x000fe200078208ff */
[----:B------:R-:W-:Y:S01]  /*0d80*/  IMAD.SHL.U32 R212, R0, 0x2, RZ ;  /* 0x0000000200d47824 */ /* 0x000fe200078e00ff */
[----:B------:R-:W-:Y:S01]  /*0d90*/  LOP3.LUT R13, R13, R5, RZ, 0x3c, !PT ;  /* 0x000000050d0d7212 */ /* 0x000fe200078e3cff */
[----:B------:R-:W-:Y:S01]  /*0da0*/  ULDC.64 UR4, c[0x0][0x208] ;  /* 0x0000820000047ab9 */ /* 0x000fe20000000a00 */
[----:B------:R-:W-:Y:S01]  /*0db0*/  @P2 LEA.HI.X R5, R2, c[0x0][0x1cc], R12, 0x1, P1 ;  /* 0x0000730002052a11 */ /* 0x000fe200008f0c0c */
[----:B------:R-:W-:Y:S01]  /*0dc0*/  @P5 IMAD.SHL.U32 R2, R135, 0x2, RZ ;  /* 0x0000000287025824 */ /* 0x000fe200078e00ff */
[----:B------:R1:W-:Y:S01]  /*0dd0*/  @P6 LDGSTS.E.BYPASS.LTC128B.128 [R3+0x8100], [R10.64], !P3 ;  /* 0x081000000a036fae */ /* 0x0003e2000d901d56 */
[C---:B------:R-:W-:Y:S01]  /*0de0*/  IADD3 R0, R212.reuse, 0x8100, RZ ;  /* 0x00008100d4007810 */ /* 0x040fe20007ffe0ff */
[----:B------:R-:W-:Y:S01]  /*0df0*/  UIMAD.WIDE.U32 UR16, UR11, UR4, URZ ;  /* 0x000000040b1072a5 */ /* 0x000fe2000f8e003f */
[----:B------:R-:W-:Y:S01]  /*0e00*/  IADD3 R219, R212, 0x8120, RZ ;  /* 0x00008120d4db7810 */ /* 0x000fe20007ffe0ff */
[----:B------:R1:W-:Y:S01]  /*0e10*/  @P6 LDGSTS.E.BYPASS.LTC128B.128 [R3+0xc100], [R10.64+0x80], !P0 ;  /* 0x0c1000800a036fae */ /* 0x0003e2000c101d56 */
[----:B------:R-:W-:-:S03]  /*0e20*/  UIMAD UR11, UR11, UR5, URZ ;  /* 0x000000050b0b72a4 */ /* 0x000fc6000f8e023f */
[----:B------:R2:W-:Y:S01]  /*0e30*/  @P5 LDGSTS.E.BYPASS.LTC128B.128 [R2+0x9100], [R8.64], !P3 ;  /* 0x0910000008025fae */ /* 0x0005e2000d901d56 */
[----:B------:R-:W-:-:S03]  /*0e40*/  UIADD3 UR11, UR17, UR11, URZ ;  /* 0x0000000b110b7290 */ /* 0x000fc6000fffe03f */
[----:B------:R2:W-:Y:S01]  /*0e50*/  @P5 LDGSTS.E.BYPASS.LTC128B.128 [R2+0xd100], [R8.64+0x80], !P0 ;  /* 0x0d10008008025fae */ /* 0x0005e2000c101d56 */
[----:B-1----:R-:W-:-:S05]  /*0e60*/  @P4 IMAD.SHL.U32 R3, R135, 0x2, RZ ;  /* 0x0000000287034824 */ /* 0x002fca00078e00ff */
[----:B------:R1:W-:Y:S01]  /*0e70*/  @P4 LDGSTS.E.BYPASS.LTC128B.128 [R3+0xa100], [R6.64], !P3 ;  /* 0x0a10000006034fae */ /* 0x0003e2000d901d56 */
[----:B--2---:R-:W-:-:S03]  /*0e80*/  @P2 IMAD.SHL.U32 R2, R135, 0x2, RZ ;  /* 0x0000000287022824 */ /* 0x004fc600078e00ff */
[----:B------:R1:W-:Y:S01]  /*0e90*/  @P4 LDGSTS.E.BYPASS.LTC128B.128 [R3+0xe100], [R6.64+0x80], !P0 ;  /* 0x0e10008006034fae */ /* 0x0003e2000c101d56 */
[----:B------:R-:W-:-:S03]  /*0ea0*/  LOP3.LUT P4, RZ, R32, 0x2, RZ, 0xc0, !PT ;  /* 0x0000000220ff7812 */ /* 0x000fc6000788c0ff */
[----:B------:R2:W-:Y:S04]  /*0eb0*/  @P2 LDGSTS.E.BYPASS.LTC128B.128 [R2+0xb100], [R4.64], !P3 ;  /* 0x0b10000004022fae */ /* 0x0005e8000d901d56 */
[----:B------:R2:W-:Y:S01]  /*0ec0*/  @P2 LDGSTS.E.BYPASS.LTC128B.128 [R2+0xf100], [R4.64+0x80], !P0 ;  /* 0x0f10008004022fae */ /* 0x0005e2000c101d56 */
[----:B------:R-:W-:-:S03]  /*0ed0*/  R2P PR, R14, 0x6 ;  /* 0x000000060e007804 */ /* 0x000fc60000000000 */
[----:B------:R-:W0:Y:S02]  /*0ee0*/  LDGDEPBAR ;  /* 0x00000000000079af */ /* 0x000e240000000000 */
[----:B------:R-:W-:-:S04]  /*0ef0*/  @P4 IADD3 R219, R0, -0x20, RZ ;  /* 0xffffffe000db4810 */ /* 0x000fc80007ffe0ff */
[C---:B------:R-:W-:Y:S02]  /*0f00*/  IADD3 R234, R219.reuse, 0x800, RZ ;  /* 0x00000800dbea7810 */ /* 0x040fe40007ffe0ff */
[C---:B------:R-:W-:Y:S02]  /*0f10*/  IADD3 R233, R219.reuse, 0x1000, RZ ;  /* 0x00001000dbe97810 */ /* 0x040fe40007ffe0ff */
[C---:B------:R-:W-:Y:S02]  /*0f20*/  IADD3 R232, R219.reuse, 0x1800, RZ ;  /* 0x00001800dbe87810 */ /* 0x040fe40007ffe0ff */
[C---:B------:R-:W-:Y:S02]  /*0f30*/  IADD3 R231, R219.reuse, 0x2000, RZ ;  /* 0x00002000dbe77810 */ /* 0x040fe40007ffe0ff */
[----:B------:R-:W-:Y:S01]  /*0f40*/  IADD3 R230, R219, 0x2800, RZ ;  /* 0x00002800dbe67810 */ /* 0x000fe20007ffe0ff */
[----:B-1----:R-:W-:Y:S01]  /*0f50*/  IMAD.MOV.U32 R3, RZ, RZ, 0x20 ;  /* 0x00000020ff037424 */ /* 0x002fe200078e00ff */
[----:B------:R-:W-:-:S02]  /*0f60*/  LEA.HI R7, R27, R28, RZ, 0x5 ;  /* 0x0000001c1b077211 */ /* 0x000fc400078f28ff */
[----:B------:R-:W-:Y:S02]  /*0f70*/  IADD3 R229, R219, 0x3000, RZ ;  /* 0x00003000dbe57810 */ /* 0x000fe40007ffe0ff */
[----:B------:R-:W-:Y:S02]  /*0f80*/  SHF.R.S32.HI R188, RZ, 0x5, R7 ;  /* 0x00000005ffbc7819 */ /* 0x000fe40000011407 */
[----:B------:R-:W-:Y:S01]  /*0f90*/  SEL R0, R3, 0xffffffe0, !P2 ;  /* 0xffffffe003007807 */ /* 0x000fe20005000000 */
[----:B--2---:R-:W-:Y:S01]  /*0fa0*/  IMAD.SHL.U32 R4, R15, 0x40, RZ ;  /* 0x000000400f047824 */ /* 0x004fe200078e00ff */
[----:B------:R-:W-:-:S04]  /*0fb0*/  DEPBAR.LE SB0, 0x1 ;  /* 0x000080400000791a */ /* 0x000fc80000000000 */
[----:B------:R-:W-:Y:S01]  /*0fc0*/  LOP3.LUT R4, R13, 0xfffffe00, R4, 0xf8, !PT ;  /* 0xfffffe000d047812 */ /* 0x000fe200078ef804 */
[----:B------:R-:W-:Y:S01]  /*0fd0*/  IMAD.MOV.U32 R5, RZ, RZ, 0x10 ;  /* 0x00000010ff057424 */ /* 0x000fe200078e00ff */
[----:B------:R-:W-:Y:S01]  /*0fe0*/  LOP3.LUT R7, R7, 0xffffffe0, RZ, 0xc0, !PT ;  /* 0xffffffe007077812 */ /* 0x000fe200078ec0ff */
[----:B------:R-:W-:Y:S01]  /*0ff0*/  IMAD R2, R26, c[0x0][0x208], RZ ;  /* 0x000082001a027a24 */ /* 0x000fe200078e02ff */
[----:B------:R-:W-:Y:S01]  /*1000*/  BAR.SYNC.DEFER_BLOCKING 0x0 ;  /* 0x0000000000007b1d */ /* 0x000fe20000010000 */
[----:B------:R-:W-:Y:S01]  /*1010*/  IMAD R188, R188, 0x400, R4 ;  /* 0x00000400bcbc7824 */ /* 0x000fe200078e0204 */
[----:B------:R-:W-:Y:S01]  /*1020*/  SEL R5, R5, 0xfffffff0, !P1 ;  /* 0xfffffff005057807 */ /* 0x000fe20004800000 */
[----:B------:R-:W-:Y:S01]  /*1030*/  IMAD R6, R23, c[0x0][0x20c], R2 ;  /* 0x0000830017067a24 */ /* 0x000fe200078e0202 */
[----:B------:R-:W-:Y:S01]  /*1040*/  PLOP3.LUT P1, PT, PT, PT, UP0, 0x80, 0x0 ;  /* 0x000000000000781c */ /* 0x000fe20003f2f008 */
[----:B------:R-:W-:Y:S01]  /*1050*/  IMAD.SHL.U32 R188, R188, 0x2, RZ ;  /* 0x00000002bcbc7824 */ /* 0x000fe200078e00ff */
[----:B------:R-:W-:Y:S01]  /*1060*/  IADD3 R228, R219, 0x3800, RZ ;  /* 0x00003800dbe47810 */ /* 0x000fe20007ffe0ff */
[----:B------:R-:W-:-:S04]  /*1070*/  IMAD.WIDE.U32 R2, R23, c[0x0][0x208], R34 ;  /* 0x0000820017027a25 */ /* 0x000fc800078e0022 */
[--C-:B------:R-:W-:Y:S02]  /*1080*/  IMAD R196, R5, 0x2, R188.reuse ;  /* 0x0000000205c47824 */ /* 0x100fe400078e02bc */
[C---:B------:R-:W-:Y:S02]  /*1090*/  IMAD R200, R0.reuse, 0x2, R188 ;  /* 0x0000000200c87824 */ /* 0x040fe400078e02bc */
[----:B------:R-:W-:Y:S02]  /*10a0*/  IMAD R208, R0, 0x2, R196 ;  /* 0x0000000200d07824 */ /* 0x000fe400078e02c4 */
[----:B------:R-:W-:Y:S02]  /*10b0*/  IMAD.IADD R3, R3, 0x1, R6 ;  /* 0x0000000103037824 */ /* 0x000fe400078e0206 */
[----:B------:R-:W-:Y:S02]  /*10c0*/  IMAD R6, R30, c[0x0][0x210], RZ ;  /* 0x000084001e067a24 */ /* 0x000fe400078e02ff */
[C---:B------:R-:W-:Y:S01]  /*10d0*/  IMAD.WIDE.U32 R2, R29.reuse, c[0x0][0x210], R2 ;  /* 0x000084001d027a25 */ /* 0x040fe200078e0002 */
[----:B------:R3:W1:Y:S03]  /*10e0*/  LDSM.16.M88.4 R140, [R188+0x100] ;  /* 0x00010000bc8c783b */ /* 0x0006660000000200 */
[----:B------:R-:W-:-:S02]  /*10f0*/  IMAD R6, R29, c[0x0][0x214], R6 ;  /* 0x000085001d067a24 */ /* 0x000fc400078e0206 */
[----:B------:R-:W-:Y:S01]  /*1100*/  IMAD.IADD R132, R28, 0x1, -R7 ;  /* 0x000000011c847824 */ /* 0x000fe200078e0a07 */
[----:B------:R3:W2:Y:S01]  /*1110*/  LDSM.16.M88.4 R144, [R196+0x100] ;  /* 0x00010000c490783b */ /* 0x0006a20000000200 */
[----:B------:R-:W-:Y:S02]  /*1120*/  IMAD.IADD R3, R3, 0x1, R6 ;  /* 0x0000000103037824 */ /* 0x000fe400078e0206 */
[----:B------:R-:W-:Y:S01]  /*1130*/  IMAD R6, R21, c[0x0][0x218], RZ ;  /* 0x0000860015067a24 */ /* 0x000fe200078e02ff */
[----:B------:R3:W4:Y:S01]  /*1140*/  LDSM.16.M88.4 R164, [R200+0x100] ;  /* 0x00010000c8a4783b */ /* 0x0007220000000200 */
[----:B------:R-:W-:-:S03]  /*1150*/  IMAD.WIDE.U32 R10, R20, c[0x0][0x218], R2 ;  /* 0x00008600140a7a25 */ /* 0x000fc600078e0002 */
[----:B------:R3:W1:Y:S01]  /*1160*/  LDSM.16.M88.4 R184, [R208+0x100] ;  /* 0x00010000d0b8783b */ /* 0x0006620000000200 */
[----:B------:R-:W-:-:S03]  /*1170*/  IMAD R6, R20, c[0x0][0x21c], R6 ;  /* 0x0000870014067a24 */ /* 0x000fc600078e0206 */
[----:B------:R-:W1:Y:S01]  /*1180*/  LDSM.16.M88.4 R188, [R188+0x4100] ;  /* 0x00410000bcbc783b */ /* 0x000e620000000200 */
[----:B------:R-:W-:-:S03]  /*1190*/  IMAD.IADD R8, R11, 0x1, R6 ;  /* 0x000000010b087824 */ /* 0x000fc600078e0206 */
[----:B------:R-:W1:Y:S04]  /*11a0*/  LDSM.16.M88.4 R196, [R196+0x4100] ;  /* 0x00410000c4c4783b */ /* 0x000e680000000200 */
[----:B------:R-:W1:Y:S04]  /*11b0*/  LDSM.16.M88.4 R200, [R200+0x4100] ;  /* 0x00410000c8c8783b */ /* 0x000e680000000200 */
[----:B------:R-:W1:Y:S04]  /*11c0*/  LDSM.16.M88.4 R208, [R208+0x4100] ;  /* 0x00410000d0d0783b */ /* 0x000e680000000200 */
[----:B------:R-:W-:Y:S06]  /*11d0*/  BAR.SYNC.DEFER_BLOCKING 0x0 ;  /* 0x0000000000007b1d */ /* 0x000fec0000010000 */
[----:B------:R3:W-:Y:S04]  /*11e0*/  STL.64 [R1+0x30], R10 ;  /* 0x0000300a01007387 */ /* 0x0007e80000100a00 */
[----:B------:R3:W-:Y:S01]  /*11f0*/  STL [R1+0x40], R8 ;  /* 0x0000400801007387 */ /* 0x0007e20000100800 */
[----:B------:R-:W-:-:S04]  /*1200*/  DEPBAR.LE SB0, 0x0 ;  /* 0x000080000000791a */ /* 0x000fc80000000000 */
[----:B------:R-:W-:Y:S06]  /*1210*/  BAR.SYNC.DEFER_BLOCKING 0x0 ;  /* 0x0000000000007b1d */ /* 0x000fec0000010000 */
[----:B------:R3:W1:Y:S04]  /*1220*/  LDSM.16.M88.4 R24, [R212+0x8100] ;  /* 0x00810000d418783b */ /* 0x0006680000000200 */
[----:B------:R3:W1:Y:S04]  /*1230*/  LDSM.16.M88.4 R16, [R212+0x8900] ;  /* 0x00890000d410783b */ /* 0x0006680000000200 */
[----:B------:R3:W1:Y:S04]  /*1240*/  LDSM.16.M88.4 R36, [R212+0x9100] ;  /* 0x00910000d424783b */ /* 0x0006680000000200 */
[----:B------:R3:W1:Y:S04]  /*1250*/  LDSM.16.M88.4 R48, [R212+0x9900] ;  /* 0x00990000d430783b */ /* 0x0006680000000200 */
[----:B------:R3:W1:Y:S04]  /*1260*/  LDSM.16.M88.4 R52, [R212+0xa100] ;  /* 0x00a10000d434783b */ /* 0x0006680000000200 */
[----:B------:R3:W1:Y:S04]  /*1270*/  LDSM.16.M88.4 R60, [R212+0xa900] ;  /* 0x00a90000d43c783b */ /* 0x0006680000000200 */
[----:B------:R3:W1:Y:S04]  /*1280*/  LDSM.16.M88.4 R80, [R212+0xb100] ;  /* 0x00b10000d450783b */ /* 0x0006680000000200 */
[----:B------:R3:W1:Y:S04]  /*1290*/  LDSM.16.M88.4 R84, [R212+0xb900] ;  /* 0x00b90000d454783b */ /* 0x0006680000000200 */
[----:B------:R3:W1:Y:S04]  /*12a0*/  LDSM.16.M88.4 R40, [R219] ;  /* 0x00000000db28783b */ /* 0x0006680000000200 */
[----:B------:R3:W1:Y:S04]  /*12b0*/  LDSM.16.M88.4 R56, [R219+0x800] ;  /* 0x00080000db38783b */ /* 0x0006680000000200 */
[----:B------:R3:W1:Y:S04]  /*12c0*/  LDSM.16.M88.4 R44, [R219+0x1000] ;  /* 0x00100000db2c783b */ /* 0x0006680000000200 */
[----:B------:R3:W1:Y:S04]  /*12d0*/  LDSM.16.M88.4 R88, [R219+0x1800] ;  /* 0x00180000db58783b */ /* 0x0006680000000200 */
[----:B------:R3:W1:Y:S04]  /*12e0*/  LDSM.16.M88.4 R124, [R219+0x2000] ;  /* 0x00200000db7c783b */ /* 0x0006680000000200 */
[----:B------:R3:W1:Y:S04]  /*12f0*/  LDSM.16.M88.4 R92, [R219+0x2800] ;  /* 0x00280000db5c783b */ /* 0x0006680000000200 */
[----:B------:R3:W1:Y:S04]  /*1300*/  LDSM.16.M88.4 R112, [R219+0x3000] ;  /* 0x00300000db70783b */ /* 0x0006680000000200 */
[----:B------:R3:W1:Y:S01]  /*1310*/  LDSM.16.M88.4 R104, [R219+0x3800] ;  /* 0x00380000db68783b */ /* 0x0006620000000200 */
[----:B------:R-:W-:Y:S05]  /*1320*/  @!P1 BRA `(.L_x_0) ;  /* 0x0000031000009947 */ /* 0x000fea0003800000 */
[----:B--2-4-:R-:W-:Y:S01]  /*1330*/  ULDC.64 UR4, c[0x0][0x208] ;  /* 0x0000820000047ab9 */ /* 0x014fe20000000a00 */
[----:B------:R-:W-:Y:S01]  /*1340*/  IMAD.SHL.U32 R12, R135, 0x2, RZ ;  /* 0x00000002870c7824 */ /* 0x000fe200078e00ff */
[----:B------:R-:W-:-:S02]  /*1350*/  UIMAD UR12, UR12, UR4, URZ ;  /* 0x000000040c0c72a4 */ /* 0x000fc4000f8e023f */
[----:B------:R-:W-:Y:S02]  /*1360*/  UIMAD.WIDE.U32 UR24, UR13, UR4, URZ ;  /* 0x000000040d1872a5 */ /* 0x000fe4000f8e003f */
[----:B------:R-:W-:Y:S02]  /*1370*/  UIMAD UR5, UR13, UR5, UR12 ;  /* 0x000000050d0572a4 */ /* 0x000fe4000f8e020c */
[----:B------:R-:W-:Y:S02]  /*1380*/  UIMAD UR4, UR13, -0x80, UR8 ;  /* 0xffffff800d0478a4 */ /* 0x000fe4000f8e0208 */
[----:B------:R-:W-:Y:S01]  /*1390*/  UIADD3 UR5, UR25, UR5, URZ ;  /* 0x0000000519057290 */ /* 0x000fe2000fffe03f */
[----:B------:R-:W-:Y:S02]  /*13a0*/  IMAD.U32 R6, RZ, RZ, UR24 ;  /* 0x00000018ff067e24 */ /* 0x000fe4000f8e00ff */
[----:B------:R-:W-:Y:S01]  /*13b0*/  IMAD.U32 R7, RZ, RZ, UR25 ;  /* 0x00000019ff077e24 */ /* 0x000fe2000f8e00ff */
[----:B------:R-:W-:-:S02]  /*13c0*/  IADD3 R2, -R23, UR4, RZ ;  /* 0x0000000417027c10 */ /* 0x000fc4000fffe1ff */
[----:B------:R-:W-:Y:S01]  /*13d0*/  IMAD.U32 R7, RZ, RZ, UR5 ;  /* 0x00000005ff077e24 */ /* 0x000fe2000f8e00ff */
[----:B------:R-:W-:Y:S01]  /*13e0*/  LEA R3, P1, R6, R10, 0x7 ;  /* 0x0000000a06037211 */ /* 0x000fe200078238ff */
[----:B------:R-:W-:Y:S01]  /*13f0*/  UIADD3 UR5, UP0, UR16, 0x80, URZ ;  /* 0x0000008010057890 */ /* 0x000fe2000ff1e03f */
[C---:B------:R-:W-:Y:S02]  /*1400*/  ISETP.LT.OR P4, PT, R2.reuse, 0x1, P3 ;  /* 0x000000010200780c */ /* 0x040fe40001f81670 */
[----:B------:R-:W-:Y:S01]  /*1410*/  ISETP.LT.OR P2, PT, R2, 0x1, P0 ;  /* 0x000000010200780c */ /* 0x000fe20000741670 */
[----:B------:R-:W-:Y:S01]  /*1420*/  UIADD3.X UR4, URZ, UR11, URZ, UP0, !UPT ;  /* 0x0000000b3f047290 */ /* 0x000fe200087fe43f */
[----:B------:R-:W-:Y:S02]  /*1430*/  LEA.HI.X R7, R6, R8, R7, 0x7, P1 ;  /* 0x0000000806077211 */ /* 0x000fe400008f3c07 */
[----:B------:R-:W-:Y:S02]  /*1440*/  LEA R6, P1, R3, c[0x0][0x1f8], 0x1 ;  /* 0x00007e0003067a11 */ /* 0x000fe400078208ff */
[----:B------:R-:W-:-:S02]  /*1450*/  ISETP.LT.OR P6, PT, R2, 0x21, P3 ;  /* 0x000000210200780c */ /* 0x000fc40001fc1670 */
[----:B------:R-:W-:Y:S01]  /*1460*/  LEA.HI.X R7, R3, c[0x0][0x1fc], R7, 0x1, P1 ;  /* 0x00007f0003077a11 */ /* 0x000fe200008f0c07 */
[----:B------:R-:W-:Y:S01]  /*1470*/  IMAD.U32 R3, RZ, RZ, UR16 ;  /* 0x00000010ff037e24 */ /* 0x000fe2000f8e00ff */
[----:B------:R-:W-:Y:S02]  /*1480*/  ISETP.LT.OR P1, PT, R2, 0x21, P0 ;  /* 0x000000210200780c */ /* 0x000fe40000721670 */
[----:B---3--:R-:W-:Y:S01]  /*1490*/  IADD3 R8, P5, R6, UR16, RZ ;  /* 0x0000001006087c10 */ /* 0x008fe2000ffbe0ff */
[----:B------:R-:W-:Y:S01]  /*14a0*/  @!PT LDS RZ, [RZ] ;  /* 0x00000000fffff984 */ /* 0x000fe20000000800 */
[----:B------:R-:W-:Y:S01]  /*14b0*/  @!PT LDS RZ, [RZ] ;  /* 0x00000000fffff984 */ /* 0x000fe20000000800 */
[----:B------:R-:W-:Y:S01]  /*14c0*/  @!PT LDS RZ, [RZ] ;  /* 0x00000000fffff984 */ /* 0x000fe20000000800 */
[----:B------:R2:W-:Y:S03]  /*14d0*/  LDGSTS.E.BYPASS.LTC128B.128 [R12+0x100], [R6.64], !P4 ;  /* 0x00100000060c7fae */ /* 0x0005e6000e101d56 */
[----:B------:R-:W-:Y:S01]  /*14e0*/  IADD3.X R9, R7, UR11, RZ, P5, !PT ;  /* 0x0000000b07097c10 */ /* 0x000fe2000affe4ff */
[----:B------:R2:W-:Y:S01]  /*14f0*/  LDGSTS.E.BYPASS.LTC128B.128 [R12+0x4100], [R6.64+0x80], !P2 ;  /* 0x04100080060c7fae */ /* 0x0005e2000d101d56 */
[----:B------:R-:W-:-:S02]  /*1500*/  IADD3 R10, P4, P2, R3, 0x80, R6 ;  /* 0x00000080030a7810 */ /* 0x000fc40007a9e006 */
[C---:B------:R-:W-:Y:S01]  /*1510*/  ISETP.LT.OR P5, PT, R2.reuse, 0x41, P0 ;  /* 0x000000410200780c */ /* 0x040fe200007a1670 */
[----:B------:R3:W-:Y:S01]  /*1520*/  LDGSTS.E.BYPASS.LTC128B.128 [R12+0x1100], [R8.64], !P6 ;  /* 0x01100000080c7fae */ /* 0x0007e2000f101d56 */
[----:B------:R-:W-:Y:S02]  /*1530*/  IADD3.X R11, RZ, UR11, R7, P4, P2 ;  /* 0x0000000bff0b7c10 */ /* 0x000fe4000a7e4407 */
[----:B------:R-:W-:-:S03]  /*1540*/  ISETP.LT.OR P6, PT, R2, 0x41, P3 ;  /* 0x000000410200780c */ /* 0x000fc60001fc1670 */
[----:B------:R4:W-:Y:S01]  /*1550*/  LDGSTS.E.BYPASS.LTC128B.128 [R12+0x5100], [R10.64], !P1 ;  /* 0x051000000a0c7fae */ /* 0x0009e2000c901d56 */
[----:B--2---:R-:W-:-:S04]  /*1560*/  IADD3 R6, P4, R8, UR16, RZ ;  /* 0x0000001008067c10 */ /* 0x004fc8000ff9e0ff */
[----:B------:R-:W-:Y:S02]  /*1570*/  IADD3.X R7, R9, UR11, RZ, P4, !PT ;  /* 0x0000000b09077c10 */ /* 0x000fe4000a7fe4ff */
[----:B------:R-:W-:-:S03]  /*1580*/  ISETP.LT.OR P4, PT, R2, 0x61, P3 ;  /* 0x000000610200780c */ /* 0x000fc60001f81670 */
[----:B------:R2:W-:Y:S01]  /*1590*/  LDGSTS.E.BYPASS.LTC128B.128 [R12+0x2100], [R6.64], !P6 ;  /* 0x02100000060c7fae */ /* 0x0005e2000f101d56 */
[----:B----4-:R-:W-:Y:S02]  /*15a0*/  IADD3 R10, P2, R8, UR5, RZ ;  /* 0x00000005080a7c10 */ /* 0x010fe4000ff5e0ff */
[----:B---3--:R-:W-:Y:S02]  /*15b0*/  IADD3 R8, P1, R6, UR16, RZ ;  /* 0x0000001006087c10 */ /* 0x008fe4000ff3e0ff */
[----:B------:R-:W-:Y:S02]  /*15c0*/  IADD3.X R11, R9, UR4, RZ, P2, !PT ;  /* 0x00000004090b7c10 */ /* 0x000fe400097fe4ff */
[----:B------:R-:W-:Y:S02]  /*15d0*/  ISETP.LT.OR P2, PT, R2, 0x61, P0 ;  /* 0x000000610200780c */ /* 0x000fe40000741670 */
[----:B------:R-:W-:Y:S01]  /*15e0*/  IADD3.X R9, R7, UR11, RZ, P1, !PT ;  /* 0x0000000b07097c10 */ /* 0x000fe20008ffe4ff */
[----:B------:R2:W-:Y:S01]  /*15f0*/  LDGSTS.E.BYPASS.LTC128B.128 [R12+0x6100], [R10.64], !P5 ;  /* 0x061000000a0c7fae */ /* 0x0005e2000e901d56 */
[----:B------:R-:W-:-:S03]  /*1600*/  IADD3 R2, P1, R6, UR5, RZ ;  /* 0x0000000506027c10 */ /* 0x000fc6000ff3e0ff */
[----:B------:R2:W-:Y:S01]  /*1610*/  LDGSTS.E.BYPASS.LTC128B.128 [R12+0x3100], [R8.64], !P4 ;  /* 0x03100000080c7fae */ /* 0x0005e2000e101d56 */
[----:B------:R-:W-:-:S05]  /*1620*/  IADD3.X R3, R7, UR4, RZ, P1, !PT ;  /* 0x0000000407037c10 */ /* 0x000fca0008ffe4ff */
[----:B------:R2:W-:Y:S04]  /*1630*/  LDGSTS.E.BYPASS.LTC128B.128 [R12+0x7100], [R2.64], !P2 ;  /* 0x07100000020c7fae */ /* 0x0005e8000d101d56 */
.L_x_0:
[C---:B-12-4-:R-:W-:Y:S01]  /*1640*/  HMMA.16816.F32.BF16 R28, R140.reuse, R24, RZ ;  /* 0x000000188c1c723c */ /* 0x056fe200000418ff */
[----:B------:R-:W-:Y:S01]  /*1650*/  LOP3.LUT P1, RZ, R32, 0x4, RZ, 0xc0, !PT ;  /* 0x0000000420ff7812 */ /* 0x000fe2000782c0ff */
[----:B------:R-:W0:Y:S01]  /*1660*/  LDGDEPBAR ;  /* 0x00000000000079af */ /* 0x000e220000000000 */
[----:B------:R-:W-:Y:S01]  /*1670*/  MOV R2, 0x40 ;  /* 0x0000004000027802 */ /* 0x000fe20000000f00 */
[----:B------:R-:W-:Y:S01]  /*1680*/  UISETP.GE.AND UP0, UPT, UR8, 0x81, UPT ;  /* 0x000000810800788c */ /* 0x000fe2000bf06270 */
[C---:B------:R-:W-:Y:S02]  /*1690*/  IADD3 R227, R219.reuse, 0x4000, RZ ;  /* 0x00004000dbe37810 */ /* 0x040fe40007ffe0ff */
[----:B------:R-:W-:Y:S01]  /*16a0*/  SEL R2, R2, 0xffffffc0, !P1 ;  /* 0xffffffc002027807 */ /* 0x000fe20004800000 */
[----:B------:R-:W-:Y:S01]  /*16b0*/  HMMA.16816.F32.BF16 R24, R140, R26, RZ ;  /* 0x0000001a8c18723c */ /* 0x000fe200000418ff */
[----:B------:R-:W-:Y:S02]  /*16c0*/  IADD3 R226, R219, 0x4800, RZ ;  /* 0x00004800dbe27810 */ /* 0x000fe40007ffe0ff */
[----:B------:R-:W-:-:S02]  /*16d0*/  IADD3 R218, R212, R2, RZ ;  /* 0x00000002d4da7210 */ /* 0x000fc40007ffe0ff */
[C---:B------:R-:W-:Y:S02]  /*16e0*/  IADD3 R215, R219.reuse, R2, RZ ;  /* 0x00000002dbd77210 */ /* 0x040fe40007ffe0ff */
[----:B------:R-:W-:Y:S01]  /*16f0*/  PLOP3.LUT P1, PT, PT, PT, UP0, 0x80, 0x0 ;  /* 0x000000000000781c */ /* 0x000fe20003f2f008 */
[C---:B------:R-:W-:Y:S01]  /*1700*/  HMMA.16816.F32.BF16 R12, R140.reuse, R36, RZ ;  /* 0x000000248c0c723c */ /* 0x040fe200000418ff */
[C---:B------:R-:W-:Y:S02]  /*1710*/  IADD3 R225, R219.reuse, 0x5000, RZ ;  /* 0x00005000dbe17810 */ /* 0x040fe40007ffe0ff */
[C---:B------:R-:W-:Y:S02]  /*1720*/  IADD3 R224, R219.reuse, 0x5800, RZ ;  /* 0x00005800dbe07810 */ /* 0x040fe40007ffe0ff */
[C---:B------:R-:W-:Y:S02]  /*1730*/  IADD3 R223, R219.reuse, 0x6000, RZ ;  /* 0x00006000dbdf7810 */ /* 0x040fe40007ffe0ff */
[C---:B------:R-:W-:Y:S01]  /*1740*/  IADD3 R222, R219.reuse, 0x6800, RZ ;  /* 0x00006800dbde7810 */ /* 0x040fe20007ffe0ff */
[----:B---3--:R-:W-:Y:S01]  /*1750*/  HMMA.16816.F32.BF16 R8, R140, R38, RZ ;  /* 0x000000268c08723c */ /* 0x008fe200000418ff */
[----:B------:R-:W-:-:S02]  /*1760*/  IADD3 R221, R219, 0x7000, RZ ;  /* 0x00007000dbdd7810 */ /* 0x000fc40007ffe0ff */
[----:B------:R-:W-:-:S05]  /*1770*/  IADD3 R220, R219, 0x7800, RZ ;  /* 0x00007800dbdc7810 */ /* 0x000fca0007ffe0ff */
[C---:B------:R-:W-:Y:S08]  /*1780*/  HMMA.16816.F32.BF16 R20, R140.reuse, R16, RZ ;  /* 0x000000108c14723c */ /* 0x040ff000000418ff */
[C---:B------:R-:W-:Y:S08]  /*1790*/  HMMA.16816.F32.BF16 R16, R140.reuse, R18, RZ ;  /* 0x000000128c10723c */ /* 0x040ff000000418ff */
[----:B------:R-:W-:Y:S08]  /*17a0*/  HMMA.16816.F32.BF16 R36, R140, R52, RZ ;  /* 0x000000348c24723c */ /* 0x000ff000000418ff */
[C---:B------:R-:W-:Y:S08]  /*17b0*/  HMMA.16816.F32.BF16 R72, R144.reuse, R42, R24 ;  /* 0x0000002a9048723c */ /* 0x040ff00000041818 */
[C---:B------:R-:W-:Y:S08]  /*17c0*/  HMMA.16816.F32.BF16 R68, R144.reuse, R44, R12 ;  /* 0x0000002c9044723c */ /* 0x040ff0000004180c */
[----:B------:R-:W-:Y:S08]  /*17d0*/  HMMA.16816.F32.BF16 R128, R144, R46, R8 ;  /* 0x0000002e9080723c */ /* 0x000ff00000041808 */
[----:B------:R-:W-:Y:S01]  /*17e0*/  HMMA.16816.F32.BF16 R32, R140, R54, RZ ;  /* 0x000000368c20723c */ /* 0x000fe200000418ff */
[----:B------:R-:W1:Y:S07]  /*17f0*/  LDSM.16.M88.4 R52, [R218+0x8900] ;  /* 0x00890000da34783b */ /* 0x000e6e0000000200 */
[----:B------:R-:W-:Y:S08]  /*1800*/  HMMA.16816.F32.BF16 R64, R144, R56, R20 ;  /* 0x000000389040723c */ /* 0x000ff00000041814 */
[C---:B------:R-:W-:Y:S08]  /*1810*/  HMMA.16816.F32.BF16 R44, R140.reuse, R48, RZ ;  /* 0x000000308c2c723c */ /* 0x040ff000000418ff */
[C---:B------:R-:W-:Y:S08]  /*1820*/  HMMA.16816.F32.BF16 R24, R140.reuse, R62, RZ ;  /* 0x0000003e8c18723c */ /* 0x040ff000000418ff */
[C---:B------:R-:W-:Y:S08]  /*1830*/  HMMA.16816.F32.BF16 R20, R140.reuse, R80, RZ ;  /* 0x000000508c14723c */ /* 0x040ff000000418ff */
[----:B------:R-:W-:Y:S08]  /*1840*/  HMMA.16816.F32.BF16 R12, R140, R84, RZ ;  /* 0x000000548c0c723c */ /* 0x000ff000000418ff */
[C---:B------:R-:W-:Y:S08]  /*1850*/  HMMA.16816.F32.BF16 R76, R144.reuse, R40, R28 ;  /* 0x00000028904c723c */ /* 0x040ff0000004181c */
[----:B------:R-:W-:Y:S08]  /*1860*/  HMMA.16816.F32.BF16 R56, R144, R58, R16 ;  /* 0x0000003a9038723c */ /* 0x000ff00000041810 */
[C---:B------:R-:W-:Y:S01]  /*1870*/  HMMA.16816.F32.BF16 R40, R140.reuse, R50, RZ ;  /* 0x000000328c28723c */ /* 0x040fe200000418ff */
[----:B------:R-:W2:Y:S07]  /*1880*/  LDSM.16.M88.4 R48, [R218+0x8100] ;  /* 0x00810000da30783b */ /* 0x000eae0000000200 */
[C---:B------:R-:W-:Y:S08]  /*1890*/  HMMA.16816.F32.BF16 R8, R140.reuse, R86, RZ ;  /* 0x000000568c08723c */ /* 0x040ff000000418ff */
[C---:B------:R-:W-:Y:S08]  /*18a0*/  HMMA.16816.F32.BF16 R28, R140.reuse, R60, RZ ;  /* 0x0000003c8c1c723c */ /* 0x040ff000000418ff */
[----:B------:R-:W-:Y:S08]  /*18b0*/  HMMA.16816.F32.BF16 R16, R140, R82, RZ ;  /* 0x000000528c10723c */ /* 0x000ff000000418ff */
[C---:B------:R-:W-:Y:S08]  /*18c0*/  HMMA.16816.F32.BF16 R36, R144.reuse, R124, R36 ;  /* 0x0000007c9024723c */ /* 0x040ff00000041824 */
[C---:B------:R-:W-:Y:S08]  /*18d0*/  HMMA.16816.F32.BF16 R124, R144.reuse, R126, R32 ;  /* 0x0000007e907c723c */ /* 0x040ff00000041820 */
[C---:B------:R-:W-:Y:S01]  /*18e0*/  HMMA.16816.F32.BF16 R60, R144.reuse, R88, R44 ;  /* 0x00000058903c723c */ /* 0x040fe2000004182c */
[----:B------:R-:W3:Y:S07]  /*18f0*/  LDSM.16.M88.4 R44, [R218+0x9100] ;  /* 0x00910000da2c783b */ /* 0x000eee0000000200 */
[C---:B------:R-:W-:Y:S01]  /*1900*/  HMMA.16816.F32.BF16 R32, R144.reuse, R94, R24 ;  /* 0x0000005e9020723c */ /* 0x040fe20000041818 */
[----:B------:R-:W4:Y:S07]  /*1910*/  LDSM.16.M88.4 R24, [R218+0x9900] ;  /* 0x00990000da18783b */ /* 0x000f2e0000000200 */
[C---:B------:R-:W-:Y:S01]  /*1920*/  HMMA.16816.F32.BF16 R116, R144.reuse, R112, R20 ;  /* 0x000000709074723c */ /* 0x040fe20000041814 */
[----:B------:R-:W5:Y:S07]  /*1930*/  LDSM.16.M88.4 R20, [R218+0xa100] ;  /* 0x00a10000da14783b */ /* 0x000f6e0000000200 */
[C---:B------:R-:W-:Y:S01]  /*1940*/  HMMA.16816.F32.BF16 R108, R144.reuse, R104, R12 ;  /* 0x00000068906c723c */ /* 0x040fe2000004180c */
[----:B------:R-:W2:Y:S07]  /*1950*/  LDSM.16.M88.4 R12, [R218+0xb100] ;  /* 0x00b10000da0c783b */ /* 0x000eae0000000200 */
[C---:B------:R-:W-:Y:S08]  /*1960*/  HMMA.16816.F32.BF16 R40, R144.reuse, R90, R40 ;  /* 0x0000005a9028723c */ /* 0x040ff00000041828 */
[C---:B------:R-:W-:Y:S01]  /*1970*/  HMMA.16816.F32.BF16 R104, R144.reuse, R106, R8 ;  /* 0x0000006a9068723c */ /* 0x040fe20000041808 */
[----:B------:R-:W3:Y:S07]  /*1980*/  LDSM.16.M88.4 R8, [R218+0xb900] ;  /* 0x00b90000da08783b */ /* 0x000eee0000000200 */
[C---:B------:R-:W-:Y:S01]  /*1990*/  HMMA.16816.F32.BF16 R120, R144.reuse, R92, R28 ;  /* 0x0000005c9078723c */ /* 0x040fe2000004181c */
[----:B------:R-:W4:Y:S07]  /*19a0*/  LDSM.16.M88.4 R28, [R215] ;  /* 0x00000000d71c783b */ /* 0x000f2e0000000200 */
[----:B------:R-:W-:Y:S01]  /*19b0*/  HMMA.16816.F32.BF16 R112, R144, R114, R16 ;  /* 0x000000729070723c */ /* 0x000fe20000041810 */
[----:B------:R-:W5:Y:S07]  /*19c0*/  LDSM.16.M88.4 R16, [R218+0xa900] ;  /* 0x00a90000da10783b */ /* 0x000f6e0000000200 */
[C---:B-1----:R-:W-:Y:S01]  /*19d0*/  HMMA.16816.F32.BF16 R88, R164.reuse, R54, R56 ;  /* 0x00000036a458723c */ /* 0x042fe20000041838 */
[----:B------:R-:W1:Y:S07]  /*19e0*/  LDSM.16.M88.4 R56, [R215+0x2000] ;  /* 0x00200000d738783b */ /* 0x000e6e0000000200 */
[C---:B--2---:R-:W-:Y:S01]  /*19f0*/  HMMA.16816.F32.BF16 R100, R164.reuse, R48, R76 ;  /* 0x00000030a464723c */ /* 0x044fe2000004184c */
[----:B------:R-:W-:Y:S07]  /*1a00*/  LDSM.16.M88.4 R76, [R215+0x800] ;  /* 0x00080000d74c783b */ /* 0x000fee0000000200 */
[C---:B------:R-:W-:Y:S08]  /*1a10*/  HMMA.16816.F32.BF16 R92, R164.reuse, R50, R72 ;  /* 0x00000032a45c723c */ /* 0x040ff00000041848 */
[C---:B---3--:R-:W-:Y:S08]  /*1a20*/  HMMA.16816.F32.BF16 R84, R164.reuse, R44, R68 ;  /* 0x0000002ca454723c */ /* 0x048ff00000041844 */
[C---:B----4-:R-:W-:Y:S01]  /*1a30*/  HMMA.16816.F32.BF16 R72, R164.reuse, R24, R60 ;  /* 0x00000018a448723c */ /* 0x050fe2000004183c */
[----:B------:R-:W-:Y:S07]  /*1a40*/  LDSM.16.M88.4 R60, [R215+0x1800] ;  /* 0x00180000d73c783b */ /* 0x000fee0000000200 */
[C---:B------:R-:W-:Y:S08]  /*1a50*/  HMMA.16816.F32.BF16 R48, R164.reuse, R26, R40 ;  /* 0x0000001aa430723c */ /* 0x040ff00000041828 */
[C---:B-----5:R-:W-:Y:S08]  /*1a60*/  HMMA.16816.F32.BF16 R40, R164.reuse, R22, R124 ;  /* 0x00000016a428723c */ /* 0x060ff0000004187c */
[C---:B------:R-:W-:Y:S08]  /*1a70*/  HMMA.16816.F32.BF16 R68, R164.reuse, R12, R116 ;  /* 0x0000000ca444723c */ /* 0x040ff00000041874 */
[C---:B------:R-:W-:Y:S01]  /*1a80*/  HMMA.16816.F32.BF16 R24, R164.reuse, R14, R112 ;  /* 0x0000000ea418723c */ /* 0x040fe20000041870 */
[----:B------:R-:W2:Y:S07]  /*1a90*/  LDSM.16.M88.4 R12, [R212+0xc100] ;  /* 0x00c10000d40c783b */ /* 0x000eae0000000200 */
[C---:B------:R-:W-:Y:S08]  /*1aa0*/  HMMA.16816.F32.BF16 R108, R164.reuse, R8, R108 ;  /* 0x00000008a46c723c */ /* 0x040ff0000004186c */
[----:B------:R-:W-:Y:S08]  /*1ab0*/  HMMA.16816.F32.BF16 R104, R164, R10, R104 ;  /* 0x0000000aa468723c */ /* 0x000ff00000041868 */
[----:B------:R-:W-:Y:S08]  /*1ac0*/  HMMA.16816.F32.BF16 R8, R184, R28, R100 ;  /* 0x0000001cb808723c */ /* 0x000ff00000041864 */
[C---:B------:R-:W-:Y:S08]  /*1ad0*/  HMMA.16816.F32.BF16 R80, R164.reuse, R46, R128 ;  /* 0x0000002ea450723c */ /* 0x040ff00000041880 */
[C---:B------:R-:W-:Y:S01]  /*1ae0*/  HMMA.16816.F32.BF16 R44, R164.reuse, R20, R36 ;  /* 0x00000014a42c723c */ /* 0x040fe20000041824 */
[----:B------:R-:W-:Y:S07]  /*1af0*/  LDSM.16.M88.4 R20, [R215+0x3000] ;  /* 0x00300000d714783b */ /* 0x000fee0000000200 */
[C---:B------:R-:W-:Y:S08]  /*1b00*/  HMMA.16816.F32.BF16 R36, R164.reuse, R16, R120 ;  /* 0x00000010a424723c */ /* 0x040ff00000041878 */
[----:B------:R-:W-:Y:S08]  /*1b10*/  HMMA.16816.F32.BF16 R32, R164, R18, R32 ;  /* 0x00000012a420723c */ /* 0x000ff00000041820 */
[C---:B------:R-:W-:Y:S01]  /*1b20*/  HMMA.16816.F32.BF16 R16, R184.reuse, R30, R92 ;  /* 0x0000001eb810723c */ /* 0x040fe2000004185c */
[----:B------:R-:W-:Y:S07]  /*1b30*/  LDSM.16.M88.4 R28, [R218+0xc100] ;  /* 0x00c10000da1c783b */ /* 0x000fee0000000200 */
[----:B-1----:R-:W-:Y:S01]  /*1b40*/  HMMA.16816.F32.BF16 R92, R184, R58, R40 ;  /* 0x0000003ab85c723c */ /* 0x002fe20000041828 */
[----:B------:R-:W1:Y:S07]  /*1b50*/  LDSM.16.M88.4 R40, [R219+0x4000] ;  /* 0x00400000db28783b */ /* 0x000e6e0000000200 */
[----:B------:R-:W-:Y:S01]  /*1b60*/  HMMA.16816.F32.BF16 R96, R164, R52, R64 ;  /* 0x00000034a460723c */ /* 0x000fe20000041840 */
[----:B------:R-:W3:Y:S04]  /*1b70*/  LDSM.16.M88.4 R64, [R215+0x1000] ;  /* 0x00100000d740783b */ /* 0x000ee80000000200 */
[----:B------:R-:W4:Y:S03]  /*1b80*/  LDSM.16.M88.4 R52, [R215+0x2800] ;  /* 0x00280000d734783b */ /* 0x000f260000000200 */
[C---:B--2---:R-:W-:Y:S08]  /*1b90*/  HMMA.16816.F32.BF16 R8, R188.reuse, R12, R8 ;  /* 0x0000000cbc08723c */ /* 0x044ff00000041808 */
[----:B------:R-:W-:Y:S01]  /*1ba0*/  HMMA.16816.F32.BF16 R12, R188, R14, R16 ;  /* 0x0000000ebc0c723c */ /* 0x000fe20000041810 */
[----:B------:R-:W2:Y:S07]  /*1bb0*/  LDSM.16.M88.4 R16, [R212+0xc900] ;  /* 0x00c90000d410783b */ /* 0x000eae0000000200 */
[C---:B------:R-:W-:Y:S08]  /*1bc0*/  HMMA.16816.F32.BF16 R96, R184.reuse, R76, R96 ;  /* 0x0000004cb860723c */ /* 0x040ff00000041860 */
[----:B------:R-:W-:Y:S08]  /*1bd0*/  HMMA.16816.F32.BF16 R88, R184, R78, R88 ;  /* 0x0000004eb858723c */ /* 0x000ff00000041858 */
[----:B-1----:R-:W-:Y:S08]  /*1be0*/  HMMA.16816.F32.BF16 R8, R196, R40, R8 ;  /* 0x00000028c408723c */ /* 0x002ff00000041808 */
[C---:B---3--:R-:W-:Y:S08]  /*1bf0*/  HMMA.16816.F32.BF16 R84, R184.reuse, R64, R84 ;  /* 0x00000040b854723c */ /* 0x048ff00000041854 */
[C---:B------:R-:W-:Y:S08]  /*1c00*/  HMMA.16816.F32.BF16 R64, R184.reuse, R66, R80 ;  /* 0x00000042b840723c */ /* 0x040ff00000041850 */
[C---:B------:R-:W-:Y:S01]  /*1c10*/  HMMA.16816.F32.BF16 R76, R184.reuse, R62, R48 ;  /* 0x0000003eb84c723c */ /* 0x040fe20000041830 */
[----:B------:R-:W-:Y:S07]  /*1c20*/  LDSM.16.M88.4 R48, [R215+0x4000] ;  /* 0x00400000d730783b */ /* 0x000fee0000000200 */
[----:B------:R-:W-:Y:S01]  /*1c30*/  HMMA.16816.F32.BF16 R80, R184, R56, R44 ;  /* 0x00000038b850723c */ /* 0x000fe2000004182c */
[----:B------:R-:W1:Y:S07]  /*1c40*/  LDSM.16.M88.4 R44, [R215+0x3800] ;  /* 0x00380000d72c783b */ /* 0x000e6e0000000200 */
[----:B------:R-:W-:Y:S01]  /*1c50*/  HMMA.16816.F32.BF16 R12, R196, R42, R12 ;  /* 0x0000002ac40c723c */ /* 0x000fe2000004180c */
[----:B------:R-:W3:Y:S07]  /*1c60*/  LDSM.16.M88.4 R40, [R219+0x4800] ;  /* 0x00480000db28783b */ /* 0x000eee0000000200 */
[C---:B----4-:R-:W-:Y:S01]  /*1c70*/  HMMA.16816.F32.BF16 R112, R184.reuse, R54, R32 ;  /* 0x00000036b870723c */ /* 0x050fe20000041820 */
[----:B------:R-:W4:Y:S07]  /*1c80*/  LDSM.16.M88.4 R32, [R212+0xd100] ;  /* 0x00d10000d420783b */ /* 0x000f2e0000000200 */
[C---:B------:R-:W-:Y:S08]  /*1c90*/  HMMA.16816.F32.BF16 R116, R184.reuse, R20, R68 ;  /* 0x00000014b874723c */ /* 0x040ff00000041844 */
[----:B------:R-:W-:Y:S08]  /*1ca0*/  HMMA.16816.F32.BF16 R120, R184, R22, R24 ;  /* 0x00000016b878723c */ /* 0x000ff00000041818 */
[----:B------:R-:W-:Y:S08]  /*1cb0*/  HMMA.16816.F32.BF16 R8, R200, R28, R8 ;  /* 0x0000001cc808723c */ /* 0x000ff00000041808 */
[C---:B--2---:R-:W-:Y:S08]  /*1cc0*/  HMMA.16816.F32.BF16 R20, R188.reuse, R16, R96 ;  /* 0x00000010bc14723c */ /* 0x044ff00000041860 */
[----:B------:R-:W-:Y:S08]  /*1cd0*/  HMMA.16816.F32.BF16 R24, R188, R18, R88 ;  /* 0x00000012bc18723c */ /* 0x000ff00000041858 */
[----:B------:R-:W-:Y:S01]  /*1ce0*/  HMMA.16816.F32.BF16 R12, R200, R30, R12 ;  /* 0x0000001ec80c723c */ /* 0x000fe2000004180c */
[----:B------:R-:W2:Y:S07]  /*1cf0*/  LDSM.16.M88.4 R28, [R218+0xc900] ;  /* 0x00c90000da1c783b */ /* 0x000eae0000000200 */
[C---:B-1----:R-:W-:Y:S08]  /*1d00*/  HMMA.16816.F32.BF16 R108, R184.reuse, R44, R108 ;  /* 0x0000002cb86c723c */ /* 0x042ff0000004186c */
[----:B------:R-:W-:Y:S01]  /*1d10*/  HMMA.16816.F32.BF16 R124, R184, R46, R104 ;  /* 0x0000002eb87c723c */ /* 0x000fe20000041868 */
[----:B------:R-:W1:Y:S07]  /*1d20*/  LDSM.16.M88.4 R44, [R219+0x5000] ;  /* 0x00500000db2c783b */ /* 0x000e6e0000000200 */
[----:B------:R-:W-:Y:S08]  /*1d30*/  HMMA.16816.F32.BF16 R16, R208, R48, R8 ;  /* 0x00000030d010723c */ /* 0x000ff00000041808 */
[----:B---3--:R-:W-:Y:S08]  /*1d40*/  HMMA.16816.F32.BF16 R8, R196, R40, R20 ;  /* 0x00000028c408723c */ /* 0x008ff00000041814 */
[----:B------:R-:W-:Y:S01]  /*1d50*/  HMMA.16816.F32.BF16 R100, R184, R52, R36 ;  /* 0x00000034b864723c */ /* 0x000fe20000041824 */
[----:B------:R-:W3:Y:S04]  /*1d60*/  LDSM.16.M88.4 R36, [R212+0xd900] ;  /* 0x00d90000d424783b */ /* 0x000ee80000000200 */
[----:B------:R-:W-:Y:S03]  /*1d70*/  LDSM.16.M88.4 R52, [R218+0xd100] ;  /* 0x00d10000da34783b */ /* 0x000fe60000000200 */
[----:B------:R-:W-:Y:S01]  /*1d80*/  HMMA.16816.F32.BF16 R20, R196, R42, R24 ;  /* 0x0000002ac414723c */ /* 0x000fe20000041818 */
[----:B------:R-:W5:Y:S01]  /*1d90*/  LDSM.16.M88.4 R40, [R215+0x4800] ;  /* 0x00480000d728783b */ /* 0x000f620000000200 */
[----:B------:R-:W-:-:S03]  /*1da0*/  FMUL.FTZ R2, R16, c[0x0][0x320] ;  /* 0x0000c80010027a20 */ /* 0x000fc60000410000 */
[----:B------:R-:W1:Y:S01]  /*1db0*/  LDSM.16.M88.4 R24, [R219+0x5800] ;  /* 0x00580000db18783b */ /* 0x000e620000000200 */
[----:B------:R2:W1:Y:S02]  /*1dc0*/  MUFU.TANH R134, R2 ;  /* 0x0000000200867308 */ /* 0x0004640000002400 */
[----:B----4-:R-:W-:Y:S08]  /*1dd0*/  HMMA.16816.F32.BF16 R56, R188, R32, R84 ;  /* 0x00000020bc38723c */ /* 0x010ff00000041854 */
[----:B------:R-:W-:Y:S01]  /*1de0*/  HMMA.16816.F32.BF16 R72, R184, R60, R72 ;  /* 0x0000003cb848723c */ /* 0x000fe20000041848 */
[----:B------:R-:W4:Y:S01]  /*1df0*/  LDSM.16.M88.4 R60, [R212+0xe100] ;  /* 0x00e10000d43c783b */ /* 0x000f220000000200 */
[----:B--2---:R-:W-:-:S06]  /*1e00*/  FMUL.FTZ R2, R17, c[0x0][0x320] ;  /* 0x0000c80011027a20 */ /* 0x004fcc0000410000 */
[----:B------:R-:W-:Y:S01]  /*1e10*/  HMMA.16816.F32.BF16 R8, R200, R28, R8 ;  /* 0x0000001cc808723c */ /* 0x000fe20000041808 */
[----:B------:R2:W1:Y:S07]  /*1e20*/  MUFU.TANH R133, R2 ;  /* 0x0000000200857308 */ /* 0x00046e0000002400 */
[----:B------:R-:W-:Y:S08]  /*1e30*/  HMMA.16816.F32.BF16 R64, R188, R34, R64 ;  /* 0x00000022bc40723c */ /* 0x000ff00000041840 */
[----:B------:R-:W-:Y:S01]  /*1e40*/  HMMA.16816.F32.BF16 R32, R208, R50, R12 ;  /* 0x00000032d020723c */ /* 0x000fe2000004180c */
[----:B------:R-:W4:Y:S01]  /*1e50*/  LDSM.16.M88.4 R48, [R212+0xe900] ;  /* 0x00e90000d430783b */ /* 0x000f220000000200 */
[----:B--2---:R-:W-:-:S04]  /*1e60*/  FMUL.FTZ R2, R18, c[0x0][0x320] ;  /* 0x0000c80012027a20 */ /* 0x004fc80000410000 */
[----:B------:R2:W2:Y:S02]  /*1e70*/  MUFU.TANH R131, R2 ;  /* 0x0000000200837308 */ /* 0x0004a40000002400 */
[----:B-1----:R-:W-:Y:S01]  /*1e80*/  HMMA.16816.F32.BF16 R12, R196, R44, R56 ;  /* 0x0000002cc40c723c */ /* 0x002fe20000041838 */
[----:B------:R-:W-:Y:S07]  /*1e90*/  LDSM.16.M88.4 R56, [R218+0xd900] ;  /* 0x00d90000da38783b */ /* 0x000fee0000000200 */
[----:B---3--:R-:W-:Y:S01]  /*1ea0*/  HMMA.16816.F32.BF16 R68, R188, R36, R72 ;  /* 0x00000024bc44723c */ /* 0x008fe20000041848 */
[----:B--2---:R-:W-:-:S07]  /*1eb0*/  FMUL.FTZ R2, R19, c[0x0][0x320] ;  /* 0x0000c80013027a20 */ /* 0x004fce0000410000 */
[----:B------:R-:W-:Y:S01]  /*1ec0*/  HMMA.16816.F32.BF16 R16, R200, R30, R20 ;  /* 0x0000001ec810723c */ /* 0x000fe20000041814 */
[----:B------:R1:W2:Y:S07]  /*1ed0*/  MUFU.TANH R130, R2 ;  /* 0x0000000200827308 */ /* 0x0002ae0000002400 */
[----:B------:R-:W-:Y:S01]  /*1ee0*/  HMMA.16816.F32.BF16 R76, R188, R38, R76 ;  /* 0x00000026bc4c723c */ /* 0x000fe2000004184c */
[----:B------:R-:W-:Y:S07]  /*1ef0*/  LDSM.16.M88.4 R36, [R215+0x5000] ;  /* 0x00500000d724783b */ /* 0x000fee0000000200 */
[----:B-----5:R-:W-:Y:S01]  /*1f00*/  HMMA.16816.F32.BF16 R20, R208, R40, R8 ;  /* 0x00000028d014723c */ /* 0x020fe20000041808 */
[----:B-1----:R-:W-:-:S04]  /*1f10*/  FMUL.FTZ R2, R32, c[0x0][0x320] ;  /* 0x0000c80020027a20 */ /* 0x002fc80000410000 */
[----:B------:R1:W3:Y:S03]  /*1f20*/  MUFU.TANH R129, R2 ;  /* 0x0000000200817308 */ /* 0x0002e60000002400 */
[----:B------:R-:W-:Y:S08]  /*1f30*/  HMMA.16816.F32.BF16 R8, R200, R52, R12 ;  /* 0x00000034c808723c */ /* 0x000ff0000004180c */
[----:B------:R-:W-:Y:S01]  /*1f40*/  HMMA.16816.F32.BF16 R28, R196, R46, R64 ;  /* 0x0000002ec41c723c */ /* 0x000fe20000041840 */
[----:B------:R-:W-:Y:S01]  /*1f50*/  LDSM.16.M88.4 R44, [R215+0x5800] ;  /* 0x00580000d72c783b */ /* 0x000fe20000000200 */
[----:B-1----:R-:W-:-:S06]  /*1f60*/  FMUL.FTZ R2, R33, c[0x0][0x320] ;  /* 0x0000c80021027a20 */ /* 0x002fcc0000410000 */
[----:B------:R-:W-:Y:S01]  /*1f70*/  HMMA.16816.F32.BF16 R12, R208, R42, R16 ;  /* 0x0000002ad00c723c */ /* 0x000fe20000041810 */
[----:B------:R-:W-:Y:S01]  /*1f80*/  LDSM.16.M88.4 R40, [R219+0x6800] ;  /* 0x00680000db28783b */ /* 0x000fe20000000200 */
[----:B------:R1:W1:Y:S06]  /*1f90*/  MUFU.TANH R128, R2 ;  /* 0x0000000200807308 */ /* 0x00026c0000002400 */
[----:B------:R-:W-:Y:S08]  /*1fa0*/  HMMA.16816.F32.BF16 R16, R196, R24, R68 ;  /* 0x00000018c410723c */ /* 0x000ff00000041844 */
[----:B----4-:R-:W-:Y:S01]  /*1fb0*/  HMMA.16816.F32.BF16 R80, R188, R60, R80 ;  /* 0x0000003cbc50723c */ /* 0x010fe20000041850 */
[----:B-1----:R-:W-:-:S04]  /*1fc0*/  FMUL.FTZ R2, R34, c[0x0][0x320] ;  /* 0x0000c80022027a20 */ /* 0x002fc80000410000 */
[----:B------:R1:W4:Y:S03]  /*1fd0*/  MUFU.TANH R107, R2 ;  /* 0x00000002006b7308 */ /* 0x0003260000002400 */
[----:B------:R-:W-:Y:S01]  /*1fe0*/  HMMA.16816.F32.BF16 R72, R188, R62, R92 ;  /* 0x0000003ebc48723c */ /* 0x000fe2000004185c */
[----:B------:R-:W5:Y:S07]  /*1ff0*/  LDSM.16.M88.4 R60, [R212+0xf100] ;  /* 0x00f10000d43c783b */ /* 0x000f6e0000000200 */
[----:B------:R-:W-:Y:S01]  /*2000*/  HMMA.16816.F32.BF16 R24, R196, R26, R76 ;  /* 0x0000001ac418723c */ /* 0x000fe2000004184c */
[----:B-1----:R-:W-:-:S02]  /*2010*/  FMUL.FTZ R2, R35, c[0x0][0x320] ;  /* 0x0000c80023027a20 */ /* 0x002fc40000410000 */
[----:B------:R-:W1:Y:S05]  /*2020*/  LDSM.16.M88.4 R32, [R219+0x6000] ;  /* 0x00600000db20783b */ /* 0x000e6a0000000200 */
[C---:B------:R-:W-:Y:S01]  /*2030*/  HMMA.16816.F32.BF16 R64, R188.reuse, R48, R100 ;  /* 0x00000030bc40723c */ /* 0x040fe20000041864 */
[----:B------:R2:W1:Y:S07]  /*2040*/  MUFU.TANH R106, R2 ;  /* 0x00000002006a7308 */ /* 0x00046e0000002400 */
[----:B------:R-:W-:Y:S01]  /*2050*/  HMMA.16816.F32.BF16 R68, R188, R50, R112 ;  /* 0x00000032bc44723c */ /* 0x000fe20000041870 */
[----:B------:R-:W-:Y:S01]  /*2060*/  LDSM.16.M88.4 R48, [R218+0xe900] ;  /* 0x00e90000da30783b */ /* 0x000fe20000000200 */
[----:B--2---:R-:W-:-:S04]  /*2070*/  FMUL.FTZ R2, R20, c[0x0][0x320] ;  /* 0x0000c80014027a20 */ /* 0x004fc80000410000 */
[----:B------:R2:W1:Y:S02]  /*2080*/  MUFU.TANH R105, R2 ;  /* 0x0000000200697308 */ /* 0x0004640000002400 */
[----:B-----5:R-:W-:Y:S01]  /*2090*/  HMMA.16816.F32.BF16 R76, R188, R60, R116 ;  /* 0x0000003cbc4c723c */ /* 0x020fe20000041874 */
[----:B--2---:R-:W-:-:S05]  /*20a0*/  FMUL.FTZ R2, R21, c[0x0][0x320] ;  /* 0x0000c80015027a20 */ /* 0x004fca0000410000 */
[----:B------:R2:W1:Y:S02]  /*20b0*/  MUFU.TANH R104, R2 ;  /* 0x0000000200687308 */ /* 0x0004640000002400 */
[----:B--2---:R-:W-:-:S06]  /*20c0*/  FMUL.FTZ R2, R22, c[0x0][0x320] ;  /* 0x0000c80016027a20 */ /* 0x004fcc0000410000 */
[----:B------:R2:W1:Y:S02]  /*20d0*/  MUFU.TANH R99, R2 ;  /* 0x0000000200637308 */ /* 0x0004640000002400 */
[----:B--2---:R-:W-:Y:S02]  /*20e0*/  FMUL.FTZ R2, R23, c[0x0][0x320] ;  /* 0x0000c80017027a20 */ /* 0x004fe40000410000 */
[----:B------:R-:W-:Y:S04]  /*20f0*/  HMMA.16816.F32.BF16 R20, R208, R36, R8 ;  /* 0x00000024d014723c */ /* 0x000fe80000041808 */
[----:B------:R2:W1:Y:S04]  /*2100*/  MUFU.TANH R98, R2 ;  /* 0x0000000200627308 */ /* 0x0004680000002400 */
[----:B------:R-:W-:Y:S01]  /*2110*/  HMMA.16816.F32.BF16 R8, R200, R54, R28 ;  /* 0x00000036c808723c */ /* 0x000fe2000004181c */
[----:B------:R-:W-:Y:S01]  /*2120*/  LDSM.16.M88.4 R52, [R215+0x6000] ;  /* 0x00600000d734783b */ /* 0x000fe20000000200 */
[----:B--2---:R-:W-:-:S04]  /*2130*/  FMUL.FTZ R2, R12, c[0x0][0x320] ;  /* 0x0000c8000c027a20 */ /* 0x004fc80000410000 */
[----:B------:R2:W1:Y:S11]  /*2140*/  MUFU.TANH R97, R2 ;  /* 0x0000000200617308 */ /* 0x0004760000002400 */
[----:B------:R-:W-:Y:S07]  /*2150*/  @!UPT UIADD3 URZ, URZ, URZ, URZ ;  /* 0x0000003f3f3ff290 */ /* 0x000fee000fffe03f */
[----:B------:R-:W-:Y:S01]  /*2160*/  HMMA.16816.F32.BF16 R8, R208, R38, R8 ;  /* 0x00000026d008723c */ /* 0x000fe20000041808 */
[----:B------:R-:W5:Y:S01]  /*2170*/  LDSM.16.M88.4 R36, [R218+0xe100] ;  /* 0x00e10000da24783b */ /* 0x000f620000000200 */
[----:B--2---:R-:W-:-:S04]  /*2180*/  FMUL.FTZ R2, R13, c[0x0][0x320] ;  /* 0x0000c8000d027a20 */ /* 0x004fc80000410000 */
[----:B------:R2:W1:Y:S02]  /*2190*/  MUFU.TANH R96, R2 ;  /* 0x0000000200607308 */ /* 0x0004640000002400 */
[----:B--2---:R-:W-:-:S06]  /*21a0*/  FMUL.FTZ R2, R14, c[0x0][0x320] ;  /* 0x0000c8000e027a20 */ /* 0x004fcc0000410000 */
[----:B------:R2:W1:Y:S02]  /*21b0*/  MUFU.TANH R95, R2 ;  /* 0x00000002005f7308 */ /* 0x0004640000002400 */
[----:B--2---:R-:W-:Y:S02]  /*21c0*/  FMUL.FTZ R2, R15, c[0x0][0x320] ;  /* 0x0000c8000f027a20 */ /* 0x004fe40000410000 */
[----:B------:R-:W-:Y:S04]  /*21d0*/  HMMA.16816.F32.BF16 R12, R200, R56, R16 ;  /* 0x00000038c80c723c */ /* 0x000fe80000041810 */
[----:B------:R2:W2:Y:S04]  /*21e0*/  MUFU.TANH R94, R2 ;  /* 0x00000002005e7308 */ /* 0x0004a80000002400 */
[----:B-1----:R-:W-:Y:S01]  /*21f0*/  HMMA.16816.F32.BF16 R16, R196, R32, R80 ;  /* 0x00000020c410723c */ /* 0x002fe20000041850 */
[----:B--2---:R-:W-:-:S04]  /*2200*/  FMUL.FTZ R2, R20, c[0x0][0x320] ;  /* 0x0000c80014027a20 */ /* 0x004fc80000410000 */
[----:B------:R1:W2:Y:S11]  /*2210*/  MUFU.TANH R93, R2 ;  /* 0x00000002005d7308 */ /* 0x0002b60000002400 */
[----:B------:R-:W-:Y:S08]  /*2220*/  HMMA.16816.F32.BF16 R28, R208, R44, R12 ;  /* 0x0000002cd01c723c */ /* 0x000ff0000004180c */
[----:B------:R-:W-:Y:S01]  /*2230*/  HMMA.16816.F32.BF16 R12, R200, R58, R24 ;  /* 0x0000003ac80c723c */ /* 0x000fe20000041818 */
[----:B-1----:R-:W-:-:S07]  /*2240*/  FMUL.FTZ R2, R21, c[0x0][0x320] ;  /* 0x0000c80015027a20 */ /* 0x002fce0000410000 */
[----:B------:R-:W-:Y:S01]  /*2250*/  HMMA.16816.F32.BF16 R24, R196, R34, R72 ;  /* 0x00000022c418723c */ /* 0x000fe20000041848 */
[----:B------:R-:W-:Y:S01]  /*2260*/  LDSM.16.M88.4 R32, [R219+0x7000] ;  /* 0x00700000db20783b */ /* 0x000fe20000000200 */
[----:B------:R1:W1:Y:S02]  /*2270*/  MUFU.TANH R92, R2 ;  /* 0x00000002005c7308 */ /* 0x0002640000002400 */
[----:B-1----:R-:W-:-:S06]  /*2280*/  FMUL.FTZ R2, R22, c[0x0][0x320] ;  /* 0x0000c80016027a20 */ /* 0x002fcc0000410000 */
[----:B------:R1:W1:Y:S02]  /*2290*/  MUFU.TANH R91, R2 ;  /* 0x00000002005b7308 */ /* 0x0002640000002400 */
[----:B-1----:R-:W-:Y:S02]  /*22a0*/  FMUL.FTZ R2, R23, c[0x0][0x320] ;  /* 0x0000c80017027a20 */ /* 0x002fe40000410000 */
[----:B-----5:R-:W-:Y:S04]  /*22b0*/  HMMA.16816.F32.BF16 R20, R200, R36, R16 ;  /* 0x00000024c814723c */ /* 0x020fe80000041810 */
[----:B------:R1:W1:Y:S04]  /*22c0*/  MUFU.TANH R90, R2 ;  /* 0x00000002005a7308 */ /* 0x0002680000002400 */
[----:B------:R-:W-:Y:S01]  /*22d0*/  HMMA.16816.F32.BF16 R16, R196, R40, R64 ;  /* 0x00000028c410723c */ /* 0x000fe20000041840 */
[----:B------:R-:W5:Y:S01]  /*22e0*/  LDSM.16.M88.4 R64, [R212+0xf900] ;  /* 0x00f90000d440783b */ /* 0x000f620000000200 */
[----:B-1----:R-:W-:-:S04]  /*22f0*/  FMUL.FTZ R2, R8, c[0x0][0x320] ;  /* 0x0000c80008027a20 */ /* 0x002fc80000410000 */
[----:B------:R1:W1:Y:S02]  /*2300*/  MUFU.TANH R89, R2 ;  /* 0x0000000200597308 */ /* 0x0002640000002400 */
[----:B-1----:R-:W-:-:S06]  /*2310*/  FMUL.FTZ R2, R9, c[0x0][0x320] ;  /* 0x0000c80009027a20 */ /* 0x002fcc0000410000 */
[----:B------:R1:W1:Y:S01]  /*2320*/  MUFU.TANH R88, R2 ;  /* 0x0000000200587308 */ /* 0x0002620000002400 */
[----:B-----5:R-:W-:Y:S01]  /*2330*/  HMMA.16816.F32.BF16 R56, R188, R64, R108 ;  /* 0x00000040bc38723c */ /* 0x020fe2000004186c */
[----:B-1----:R-:W-:-:S06]  /*2340*/  FMUL.FTZ R2, R10, c[0x0][0x320] ;  /* 0x0000c8000a027a20 */ /* 0x002fcc0000410000 */
[----:B------:R1:W1:Y:S02]  /*2350*/  MUFU.TANH R87, R2 ;  /* 0x0000000200577308 */ /* 0x0002640000002400 */
[----:B-1----:R-:W-:Y:S02]  /*2360*/  FMUL.FTZ R2, R11, c[0x0][0x320] ;  /* 0x0000c8000b027a20 */ /* 0x002fe40000410000 */
[----:B------:R-:W-:Y:S04]  /*2370*/  HMMA.16816.F32.BF16 R8, R208, R46, R12 ;  /* 0x0000002ed008723c */ /* 0x000fe8000004180c */
[----:B------:R1:W1:Y:S04]  /*2380*/  MUFU.TANH R86, R2 ;  /* 0x0000000200567308 */ /* 0x0002680000002400 */
[----:B------:R-:W-:Y:S01]  /*2390*/  HMMA.16816.F32.BF16 R12, R200, R38, R24 ;  /* 0x00000026c80c723c */ /* 0x000fe20000041818 */
[----:B------:R-:W5:Y:S07]  /*23a0*/  LDSM.16.M88.4 R36, [R215+0x6800] ;  /* 0x00680000d724783b */ /* 0x000f6e0000000200 */
[----:B------:R-:W-:Y:S01]  /*23b0*/  HMMA.16816.F32.BF16 R24, R196, R42, R68 ;  /* 0x0000002ac418723c */ /* 0x000fe20000041844 */
[----:B------:R-:W-:Y:S01]  /*23c0*/  LDSM.16.M88.4 R40, [R215+0x7000] ;  /* 0x00700000d728783b */ /* 0x000fe20000000200 */
[----:B-1----:R-:W-:-:S04]  /*23d0*/  FMUL.FTZ R2, R28, c[0x0][0x320] ;  /* 0x0000c8001c027a20 */ /* 0x002fc80000410000 */
[----:B------:R1:W1:Y:S02]  /*23e0*/  MUFU.TANH R85, R2 ;  /* 0x0000000200557308 */ /* 0x0002640000002400 */
[----:B------:R-:W-:Y:S01]  /*23f0*/  HMMA.16816.F32.BF16 R44, R188, R62, R120 ;  /* 0x0000003ebc2c723c */ /* 0x000fe20000041878 */
[----:B-1----:R-:W-:-:S05]  /*2400*/  FMUL.FTZ R2, R29, c[0x0][0x320] ;  /* 0x0000c8001d027a20 */ /* 0x002fca0000410000 */
[----:B------:R1:W1:Y:S02]  /*2410*/  MUFU.TANH R84, R2 ;  /* 0x0000000200547308 */ /* 0x0002640000002400 */
[----:B-1----:R-:W-:-:S06]  /*2420*/  FMUL.FTZ R2, R30, c[0x0][0x320] ;  /* 0x0000c8001e027a20 */ /* 0x002fcc0000410000 */
[----:B------:R1:W1:Y:S02]  /*2430*/  MUFU.TANH R83, R2 ;  /* 0x0000000200537308 */ /* 0x0002640000002400 */
[----:B-1----:R-:W-:Y:S02]  /*2440*/  FMUL.FTZ R2, R31, c[0x0][0x320] ;  /* 0x0000c8001f027a20 */ /* 0x002fe40000410000 */
[----:B------:R-:W-:Y:S04]  /*2450*/  HMMA.16816.F32.BF16 R28, R208, R52, R20 ;  /* 0x00000034d01c723c */ /* 0x000fe80000041814 */
[----:B------:R1:W1:Y:S04]  /*2460*/  MUFU.TANH R82, R2 ;  /* 0x0000000200527308 */ /* 0x0002680000002400 */
[----:B------:R-:W-:Y:S08]  /*2470*/  HMMA.16816.F32.BF16 R20, R200, R48, R16 ;  /* 0x00000030c814723c */ /* 0x000ff00000041810 */
[----:B------:R-:W-:Y:S01]  /*2480*/  HMMA.16816.F32.BF16 R16, R196, R32, R76 ;  /* 0x00000020c410723c */ /* 0x000fe2000004184c */
[----:B-1----:R-:W-:-:S04]  /*2490*/  FMUL.FTZ R2, R8, c[0x0][0x320] ;  /* 0x0000c80008027a20 */ /* 0x002fc80000410000 */
[----:B------:R1:W1:Y:S02]  /*24a0*/  MUFU.TANH R81, R2 ;  /* 0x0000000200517308 */ /* 0x0002640000002400 */
[----:B-1----:R-:W-:-:S06]  /*24b0*/  FMUL.FTZ R2, R9, c[0x0][0x320] ;  /* 0x0000c80009027a20 */ /* 0x002fcc0000410000 */
[----:B------:R1:W1:Y:S02]  /*24c0*/  MUFU.TANH R80, R2 ;  /* 0x0000000200507308 */ /* 0x0002640000002400 */
[----:B-1----:R-:W-:-:S06]  /*24d0*/  FMUL.FTZ R2, R10, c[0x0][0x320] ;  /* 0x0000c8000a027a20 */ /* 0x002fcc0000410000 */
[----:B------:R1:W1:Y:S02]  /*24e0*/  MUFU.TANH R75, R2 ;  /* 0x00000002004b7308 */ /* 0x0002640000002400 */
[----:B-1----:R-:W-:Y:S02]  /*24f0*/  FMUL.FTZ R2, R11, c[0x0][0x320] ;  /* 0x0000c8000b027a20 */ /* 0x002fe40000410000 */
[----:B------:R-:W-:Y:S01]  /*2500*/  HMMA.16816.F32.BF16 R8, R208, R54, R12 ;  /* 0x00000036d008723c */ /* 0x000fe2000004180c */
[----:B------:R-:W1:Y:S03]  /*2510*/  LDSM.16.M88.4 R52, [R218+0xf100] ;  /* 0x00f10000da34783b */ /* 0x000e660000000200 */
[----:B------:R2:W1:Y:S04]  /*2520*/  MUFU.TANH R74, R2 ;  /* 0x00000002004a7308 */ /* 0x0004680000002400 */
[----:B------:R-:W-:Y:S01]  /*2530*/  HMMA.16816.F32.BF16 R12, R200, R50, R24 ;  /* 0x00000032c80c723c */ /* 0x000fe20000041818 */
[----:B------:R-:W3:Y:S07]  /*2540*/  LDSM.16.M88.4 R48, [R219+0x7800] ;  /* 0x00780000db30783b */ /* 0x000eee0000000200 */
[----:B-----5:R-:W-:Y:S01]  /*2550*/  HMMA.16816.F32.BF16 R24, R208, R36, R20 ;  /* 0x00000024d018723c */ /* 0x020fe20000041814 */
[----:B--2---:R-:W-:-:S04]  /*2560*/  FMUL.FTZ R2, R28, c[0x0][0x320] ;  /* 0x0000c8001c027a20 */ /* 0x004fc80000410000 */
[----:B------:R2:W1:Y:S11]  /*2570*/  MUFU.TANH R73, R2 ;  /* 0x0000000200497308 */ /* 0x0004760000002400 */
[----:B------:R-:W-:Y:S01]  /*2580*/  HMMA.16816.F32.BF16 R12, R208, R38, R12 ;  /* 0x00000026d00c723c */ /* 0x000fe2000004180c */
[----:B------:R-:W5:Y:S01]  /*2590*/  LDSM.16.M88.4 R36, [R218+0xf900] ;  /* 0x00f90000da24783b */ /* 0x000f620000000200 */
[----:B--2---:R-:W-:-:S06]  /*25a0*/  FMUL.FTZ R2, R29, c[0x0][0x320] ;  /* 0x0000c8001d027a20 */ /* 0x004fcc0000410000 */
[----:B------:R-:W-:Y:S01]  /*25b0*/  FMUL.FTZ R25, R25, c[0x0][0x320] ;  /* 0x0000c80019197a20 */ /* 0x000fe20000410000 */
[----:B-1----:R-:W-:Y:S01]  /*25c0*/  HMMA.16816.F32.BF16 R20, R200, R52, R16 ;  /* 0x00000034c814723c */ /* 0x002fe20000041810 */
[----:B------:R1:W2:Y:S01]  /*25d0*/  MUFU.TANH R72, R2 ;  /* 0x0000000200487308 */ /* 0x0002a20000002400 */
[----:B------:R-:W-:Y:S02]  /*25e0*/  FMUL.FTZ R26, R26, c[0x0][0x320] ;  /* 0x0000c8001a1a7a20 */ /* 0x000fe40000410000 */
[----:B------:R-:W-:-:S04]  /*25f0*/  FMUL.FTZ R27, R27, c[0x0][0x320] ;  /* 0x0000c8001b1b7a20 */ /* 0x000fc80000410000 */
[----:B---3--:R-:W-:Y:S01]  /*2600*/  HMMA.16816.F32.BF16 R16, R196, R48, R56 ;  /* 0x00000030c410723c */ /* 0x008fe20000041838 */
[----:B------:R-:W3:Y:S06]  /*2610*/  MUFU.TANH R52, R25 ;  /* 0x0000001900347308 */ /* 0x000eec0000002400 */
[----:B------:R-:W-:Y:S02]  /*2620*/  FMUL.FTZ R12, R12, c[0x0][0x320] ;  /* 0x0000c8000c0c7a20 */ /* 0x000fe40000410000 */
[----:B-1----:R-:W-:Y:S01]  /*2630*/  FMUL.FTZ R2, R30, c[0x0][0x320] ;  /* 0x0000c8001e027a20 */ /* 0x002fe20000410000 */
[----:B------:R-:W1:Y:S01]  /*2640*/  MUFU.TANH R49, R26 ;  /* 0x0000001a00317308 */ /* 0x000e620000002400 */
[----:B------:R-:W-:-:S02]  /*2650*/  FMUL.FTZ R13, R13, c[0x0][0x320] ;  /* 0x0000c8000d0d7a20 */ /* 0x000fc40000410000 */
[----:B------:R-:W-:Y:S02]  /*2660*/  FMUL.FTZ R14, R14, c[0x0][0x320] ;  /* 0x0000c8000e0e7a20 */ /* 0x000fe40000410000 */
[----:B------:R-:W-:-:S03]  /*2670*/  FMUL.FTZ R15, R15, c[0x0][0x320] ;  /* 0x0000c8000f0f7a20 */ /* 0x000fc60000410000 */
[----:B------:R1:W1:Y:S06]  /*2680*/  MUFU.TANH R65, R2 ;  /* 0x0000000200417308 */ /* 0x00026c0000002400 */
[----:B-----5:R-:W-:Y:S02]  /*2690*/  HMMA.16816.F32.BF16 R16, R200, R36, R16 ;  /* 0x00000024c810723c */ /* 0x020fe40000041810 */
[----:B------:R-:W2:Y:S01]  /*26a0*/  MUFU.TANH R48, R27 ;  /* 0x0000001b00307308 */ /* 0x000ea20000002400 */
[----:B-1----:R-:W-:-:S05]  /*26b0*/  FMUL.FTZ R2, R31, c[0x0][0x320] ;  /* 0x0000c8001f027a20 */ /* 0x002fca0000410000 */
[----:B------:R-:W-:Y:S01]  /*26c0*/  HMMA.16816.F32.BF16 R28, R196, R34, R44 ;  /* 0x00000022c41c723c */ /* 0x000fe2000004182c */
[----:B------:R-:W1:Y:S01]  /*26d0*/  LDSM.16.M88.4 R32, [R215+0x7800] ;  /* 0x00780000d720783b */ /* 0x000e620000000200 */
[----:B------:R5:W1:Y:S01]  /*26e0*/  MUFU.TANH R64, R2 ;  /* 0x0000000200407308 */ /* 0x000a620000002400 */
[----:B------:R-:W-:-:S07]  /*26f0*/  DEPBAR.LE SB0, 0x0 ;  /* 0x000080000000791a */ /* 0x000fce0000000000 */
[----:B------:R-:W1:Y:S01]  /*2700*/  MUFU.TANH R47, R12 ;  /* 0x0000000c002f7308 */ /* 0x000e620000002400 */
[----:B-----5:R-:W-:-:S07]  /*2710*/  FMUL.FTZ R2, R8, c[0x0][0x320] ;  /* 0x0000c80008027a20 */ /* 0x020fce0000410000 */
[----:B------:R-:W1:Y:S06]  /*2720*/  MUFU.TANH R46, R13 ;  /* 0x0000000d002e7308 */ /* 0x000e6c0000002400 */
[----:B------:R-:W-:Y:S02]  /*2730*/  HMMA.16816.F32.BF16 R28, R200, R54, R28 ;  /* 0x00000036c81c723c */ /* 0x000fe4000004181c */
[----:B------:R5:W1:Y:S08]  /*2740*/  MUFU.TANH R63, R2 ;  /* 0x00000002003f7308 */ /* 0x000a700000002400 */
[----:B------:R-:W1:Y:S01]  /*2750*/  MUFU.TANH R45, R14 ;  /* 0x0000000e002d7308 */ /* 0x000e620000002400 */
[----:B-----5:R-:W-:-:S07]  /*2760*/  FMUL.FTZ R2, R9, c[0x0][0x320] ;  /* 0x0000c80009027a20 */ /* 0x020fce0000410000 */
[----:B------:R1:W1:Y:S08]  /*2770*/  MUFU.TANH R44, R15 ;  /* 0x0000000f002c7308 */ /* 0x0002700000002400 */
[----:B------:R5:W2:Y:S01]  /*2780*/  MUFU.TANH R62, R2 ;  /* 0x00000002003e7308 */ /* 0x000aa20000002400 */
[----:B-1----:R-:W-:Y:S01]  /*2790*/  HMMA.16816.F32.BF16 R12, R208, R32, R16 ;  /* 0x00000020d00c723c */ /* 0x002fe20000041810 */
[----:B-----5:R-:W-:-:S06]  /*27a0*/  FMUL.FTZ R2, R10, c[0x0][0x320] ;  /* 0x0000c8000a027a20 */ /* 0x020fcc0000410000 */
[----:B------:R1:W1:Y:S11]  /*27b0*/  MUFU.TANH R61, R2 ;  /* 0x00000002003d7308 */ /* 0x0002760000002400 */
[----:B------:R-:W-:Y:S06]  /*27c0*/  @!UPT UIADD3 URZ, URZ, URZ, URZ ;  /* 0x0000003f3f3ff290 */ /* 0x000fec000fffe03f */
[----:B------:R-:W-:Y:S02]  /*27d0*/  FMUL.FTZ R12, R12, c[0x0][0x320] ;  /* 0x0000c8000c0c7a20 */ /* 0x000fe40000410000 */
[----:B------:R-:W-:Y:S02]  /*27e0*/  FMUL.FTZ R13, R13, c[0x0][0x320] ;  /* 0x0000c8000d0d7a20 */ /* 0x000fe40000410000 */
[----:B-1----:R-:W-:Y:S01]  /*27f0*/  FMUL.FTZ R2, R11, c[0x0][0x320] ;  /* 0x0000c8000b027a20 */ /* 0x002fe20000410000 */
[----:B------:R-:W1:Y:S01]  /*2800*/  MUFU.TANH R19, R12 ;  /* 0x0000000c00137308 */ /* 0x000e620000002400 */
[----:B------:R-:W-:Y:S01]  /*2810*/  HMMA.16816.F32.BF16 R8, R188, R66, R124 ;  /* 0x00000042bc08723c */ /* 0x000fe2000004187c */
[----:B------:R-:W-:Y:S02]  /*2820*/  FMUL.FTZ R14, R14, c[0x0][0x320] ;  /* 0x0000c8000e0e7a20 */ /* 0x000fe40000410000 */
[----:B------:R-:W-:-:S04]  /*2830*/  FMUL.FTZ R15, R15, c[0x0][0x320] ;  /* 0x0000c8000f0f7a20 */ /* 0x000fc80000410000 */
[----:B------:R5:W1:Y:S08]  /*2840*/  MUFU.TANH R60, R2 ;  /* 0x00000002003c7308 */ /* 0x000a700000002400 */
[----:B------:R1:W1:Y:S01]  /*2850*/  MUFU.TANH R18, R13 ;  /* 0x0000000d00127308 */ /* 0x0002620000002400 */
[----:B-----5:R-:W-:-:S08]  /*2860*/  FMUL.FTZ R2, R24, c[0x0][0x320] ;  /* 0x0000c80018027a20 */ /* 0x020fd00000410000 */
[----:B------:R-:W-:Y:S01]  /*2870*/  HMMA.16816.F32.BF16 R8, R196, R50, R8 ;  /* 0x00000032c408723c */ /* 0x000fe20000041808 */
[----:B------:R1:W1:Y:S07]  /*2880*/  MUFU.TANH R53, R2 ;  /* 0x0000000200357308 */ /* 0x00026e0000002400 */
[C---:B------:R-:W-:Y:S08]  /*2890*/  HMMA.16816.F32.BF16 R24, R208.reuse, R40, R20 ;  /* 0x00000028d018723c */ /* 0x040ff00000041814 */
[----:B------:R-:W-:Y:S08]  /*28a0*/  HMMA.16816.F32.BF16 R20, R208, R42, R28 ;  /* 0x0000002ad014723c */ /* 0x000ff0000004181c */
[----:B------:R-:W-:Y:S08]  /*28b0*/  HMMA.16816.F32.BF16 R8, R200, R38, R8 ;  /* 0x00000026c808723c */ /* 0x000ff00000041808 */
[----:B------:R-:W-:-:S02]  /*28c0*/  FMUL.FTZ R25, R25, c[0x0][0x320] ;  /* 0x0000c80019197a20 */ /* 0x000fc40000410000 */
[----:B------:R-:W-:Y:S02]  /*28d0*/  FMUL.FTZ R26, R26, c[0x0][0x320] ;  /* 0x0000c8001a1a7a20 */ /* 0x000fe40000410000 */
[----:B------:R-:W-:Y:S01]  /*28e0*/  FMUL.FTZ R27, R27, c[0x0][0x320] ;  /* 0x0000c8001b1b7a20 */ /* 0x000fe20000410000 */
[----:B------:R1:W1:Y:S01]  /*28f0*/  MUFU.TANH R40, R25 ;  /* 0x0000001900287308 */ /* 0x0002620000002400 */
[----:B------:R-:W-:Y:S02]  /*2900*/  FMUL.FTZ R24, R24, c[0x0][0x320] ;  /* 0x0000c80018187a20 */ /* 0x000fe40000410000 */
[----:B------:R-:W-:Y:S02]  /*2910*/  FMUL.FTZ R20, R20, c[0x0][0x320] ;  /* 0x0000c80014147a20 */ /* 0x000fe40000410000 */
[----:B------:R-:W-:Y:S02]  /*2920*/  FMUL.FTZ R21, R21, c[0x0][0x320] ;  /* 0x0000c80015157a20 */ /* 0x000fe40000410000 */
[----:B------:R-:W-:Y:S01]  /*2930*/  FMUL.FTZ R22, R22, c[0x0][0x320] ;  /* 0x0000c80016167a20 */ /* 0x000fe20000410000 */
[----:B------:R1:W1:Y:S01]  /*2940*/  MUFU.TANH R37, R26 ;  /* 0x0000001a00257308 */ /* 0x0002620000002400 */
[----:B------:R-:W-:-:S02]  /*2950*/  FMUL.FTZ R23, R23, c[0x0][0x320] ;  /* 0x0000c80017177a20 */ /* 0x000fc40000410000 */
[----:B------:R-:W-:Y:S05]  /*2960*/  HMMA.16816.F32.BF16 R8, R208, R34, R8 ;  /* 0x00000022d008723c */ /* 0x000fea0000041808 */
[----:B------:R1:W1:Y:S08]  /*2970*/  MUFU.TANH R36, R27 ;  /* 0x0000001b00247308 */ /* 0x0002700000002400 */
[----:B------:R1:W1:Y:S08]  /*2980*/  MUFU.TANH R41, R24 ;  /* 0x0000001800297308 */ /* 0x0002700000002400 */
[----:B------:R1:W1:Y:S03]  /*2990*/  MUFU.TANH R27, R20 ;  /* 0x00000014001b7308 */ /* 0x0002660000002400 */
[----:B------:R-:W-:-:S02]  /*29a0*/  FMUL.FTZ R8, R8, c[0x0][0x320] ;  /* 0x0000c80008087a20 */ /* 0x000fc40000410000 */
[----:B------:R-:W-:Y:S02]  /*29b0*/  FMUL.FTZ R9, R9, c[0x0][0x320] ;  /* 0x0000c80009097a20 */ /* 0x000fe40000410000 */
[----:B------:R-:W-:Y:S01]  /*29c0*/  FMUL.FTZ R10, R10, c[0x0][0x320] ;  /* 0x0000c8000a0a7a20 */ /* 0x000fe20000410000 */
[----:B------:R1:W1:Y:S01]  /*29d0*/  MUFU.TANH R26, R21 ;  /* 0x00000015001a7308 */ /* 0x0002620000002400 */
[----:B------:R-:W-:-:S07]  /*29e0*/  FMUL.FTZ R11, R11, c[0x0][0x320] ;  /* 0x0000c8000b0b7a20 */ /* 0x000fce0000410000 */
[----:B------:R1:W1:Y:S08]  /*29f0*/  MUFU.TANH R25, R23 ;  /* 0x0000001700197308 */ /* 0x0002700000002400 */
[----:B------:R-:W1:Y:S08]  /*2a00*/  MUFU.TANH R22, R22 ;  /* 0x0000001600167308 */ /* 0x000e700000002400 */
[----:B------:R1:W1:Y:S08]  /*2a10*/  MUFU.TANH R24, R14 ;  /* 0x0000000e00187308 */ /* 0x0002700000002400 */
[----:B------:R1:W1:Y:S08]  /*2a20*/  MUFU.TANH R23, R15 ;  /* 0x0000000f00177308 */ /* 0x0002700000002400 */
[----:B------:R1:W1:Y:S08]  /*2a30*/  MUFU.TANH R17, R8 ;  /* 0x0000000800117308 */ /* 0x0002700000002400 */
[----:B------:R1:W1:Y:S08]  /*2a40*/  MUFU.TANH R16, R9 ;  /* 0x0000000900107308 */ /* 0x0002700000002400 */
[----:B------:R1:W1:Y:S08]  /*2a50*/  MUFU.TANH R21, R10 ;  /* 0x0000000a00157308 */ /* 0x0002700000002400 */
[----:B------:R1:W1:Y:S01]  /*2a60*/  MUFU.TANH R20, R11 ;  /* 0x0000000b00147308 */ /* 0x0002620000002400 */
[----:B------:R-:W-:Y:S06]  /*2a70*/  BAR.SYNC.DEFER_BLOCKING 0x0 ;  /* 0x0000000000007b1d */ /* 0x000fec0000010000 */
[----:B------:R-:W-:Y:S05]  /*2a80*/  @!P1 BRA `(.L_x_1) ;  /* 0x0000026000009947 */ /* 0x000fea0003800000 */
[----:B--234-:R-:W-:Y:S01]  /*2a90*/  ULEA.HI.SX32 UR5, UR18, 0xfffffffe, 0x19 ;  /* 0xfffffffe12057891 */ /* 0x01cfe2000f8fca3f */
[----:B-1----:R-:W-:-:S03]  /*2aa0*/  IMAD.SHL.U32 R14, R135, 0x2, RZ ;  /* 0x00000002870e7824 */ /* 0x002fc600078e00ff */
[----:B------:R-:W-:Y:S02]  /*2ab0*/  USHF.R.S32.HI UR4, URZ, 0x1f, UR5 ;  /* 0x0000001f3f047899 */ /* 0x000fe40008011405 */
[----:B------:R-:W-:Y:S01]  /*2ac0*/  UIMAD UR9, UR9, UR5, URZ ;  /* 0x00000005090972a4 */ /* 0x000fe2000f8e023f */
[----:B------:R-:W-:Y:S01]  /*2ad0*/  IMAD.U32 R6, RZ, RZ, UR5 ;  /* 0x00000005ff067e24 */ /* 0x000fe2000f8e00ff */
[----:B------:R-:W-:Y:S02]  /*2ae0*/  USHF.L.U32 UR5, UR6, 0x6, URZ ;  /* 0x0000000606057899 */ /* 0x000fe4000800063f */
[----:B------:R-:W-:Y:S01]  /*2af0*/  UIMAD UR4, UR4, UR10, UR9 ;  /* 0x0000000a040472a4 */ /* 0x000fe2000f8e0209 */
[----:B------:R-:W-:Y:S01]  /*2b00*/  IMAD.WIDE.U32 R6, R6, UR10, R136 ;  /* 0x0000000a06067c25 */ /* 0x000fe2000f8e0088 */
[----:B------:R-:W-:Y:S02]  /*2b10*/  USHF.L.U64.HI UR6, UR6, 0x6, UR7 ;  /* 0x0000000606067899 */ /* 0x000fe40008010207 */
[----:B------:R-:W-:Y:S01]  /*2b20*/  UIADD3 UR7, UP0, UR20, 0x80, URZ ;  /* 0x0000008014077890 */ /* 0x000fe2000ff1e03f */
[----:B------:R-:W-:Y:S01]  /*2b30*/  IMAD.U32 R12, RZ, RZ, UR5 ;  /* 0x00000005ff0c7e24 */ /* 0x000fe2000f8e00ff */
[----:B------:R-:W-:-:S02]  /*2b40*/  IADD3 R3, R7, UR4, RZ ;  /* 0x0000000407037c10 */ /* 0x000fc4000fffe0ff */
[----:B------:R-:W-:Y:S01]  /*2b50*/  LEA R2, P2, R6, c[0x0][0x1c8], 0x1 ;  /* 0x0000720006027a11 */ /* 0x000fe200078408ff */
[----:B------:R-:W-:-:S03]  /*2b60*/  UIADD3.X UR4, URZ, UR14, URZ, UP0, !UPT ;  /* 0x0000000e3f047290 */ /* 0x000fc600087fe43f */
[----:B------:R-:W-:Y:S02]  /*2b70*/  LEA.HI.X R3, R6, c[0x0][0x1cc], R3, 0x1, P2 ;  /* 0x0000730006037a11 */ /* 0x000fe400010f0c03 */
[----:B------:R-:W-:Y:S02]  /*2b80*/  IADD3 R6, P5, R2, UR5, RZ ;  /* 0x0000000502067c10 */ /* 0x000fe4000ffbe0ff */
[----:B------:R-:W-:Y:S01]  /*2b90*/  IADD3 R12, P4, P2, R12, 0x80, R2 ;  /* 0x000000800c0c7810 */ /* 0x000fe20007a9e002 */
[----:B------:R-:W-:Y:S01]  /*2ba0*/  @!PT LDS RZ, [RZ] ;  /* 0x00000000fffff984 */ /* 0x000fe20000000800 */
[----:B------:R-:W-:Y:S01]  /*2bb0*/  @!PT LDS RZ, [RZ] ;  /* 0x00000000fffff984 */ /* 0x000fe20000000800 */
[----:B------:R-:W-:Y:S01]  /*2bc0*/  @!PT LDS RZ, [RZ] ;  /* 0x00000000fffff984 */ /* 0x000fe20000000800 */
[----:B------:R1:W-:Y:S01]  /*2bd0*/  LDGSTS.E.BYPASS.LTC128B.128 [R14+0x8100], [R2.64], !P3 ;  /* 0x08100000020e7fae */ /* 0x0003e2000d901d56 */
[----:B------:R-:W-:Y:S02]  /*2be0*/  IADD3.X R7, R3, UR6, RZ, P5, !PT ;  /* 0x0000000603077c10 */ /* 0x000fe4000affe4ff */
[----:B------:R-:W-:Y:S01]  /*2bf0*/  IADD3.X R13, RZ, UR6, R3, P4, P2 ;  /* 0x00000006ff0d7c10 */ /* 0x000fe2000a7e4403 */
[----:B------:R1:W-:Y:S01]  /*2c00*/  LDGSTS.E.BYPASS.LTC128B.128 [R14+0xc100], [R2.64+0x80], !P0 ;  /* 0x0c100080020e7fae */ /* 0x0003e2000c101d56 */
[----:B------:R-:W-:-:S03]  /*2c10*/  IADD3 R10, P5, R6, UR7, RZ ;  /* 0x00000007060a7c10 */ /* 0x000fc6000ffbe0ff */
[----:B------:R2:W-:Y:S01]  /*2c20*/  LDGSTS.E.BYPASS.LTC128B.128 [R14+0x9100], [R6.64], !P3 ;  /* 0x09100000060e7fae */ /* 0x0005e2000d901d56 */
[----:B------:R-:W-:-:S03]  /*2c30*/  IADD3.X R11, R7, UR4, RZ, P5, !PT ;  /* 0x00000004070b7c10 */ /* 0x000fc6000affe4ff */
[----:B------:R3:W-:Y:S01]  /*2c40*/  LDGSTS.E.BYPASS.LTC128B.128 [R14+0xd100], [R12.64], !P0 ;  /* 0x0d1000000c0e7fae */ /* 0x0007e2000c101d56 */
[----:B-1----:R-:W-:-:S04]  /*2c50*/  IADD3 R2, P2, R6, UR5, RZ ;  /* 0x0000000506027c10 */ /* 0x002fc8000ff5e0ff */
[----:B------:R-:W-:Y:S02]  /*2c60*/  IADD3.X R3, R7, UR6, RZ, P2, !PT ;  /* 0x0000000607037c10 */ /* 0x000fe400097fe4ff */
[C---:B------:R-:W-:Y:S02]  /*2c70*/  IADD3 R8, P4, R2.reuse, UR5, RZ ;  /* 0x0000000502087c10 */ /* 0x040fe4000ff9e0ff */
[----:B--2---:R-:W-:Y:S01]  /*2c80*/  IADD3 R6, P2, R2, UR7, RZ ;  /* 0x0000000702067c10 */ /* 0x004fe2000ff5e0ff */
[----:B------:R3:W-:Y:S01]  /*2c90*/  LDGSTS.E.BYPASS.LTC128B.128 [R14+0xa100], [R2.64], !P3 ;  /* 0x0a100000020e7fae */ /* 0x0007e2000d901d56 */
[C---:B------:R-:W-:Y:S02]  /*2ca0*/  IADD3.X R9, R3.reuse, UR6, RZ, P4, !PT ;  /* 0x0000000603097c10 */ /* 0x040fe4000a7fe4ff */
[----:B------:R-:W-:Y:S01]  /*2cb0*/  IADD3.X R7, R3, UR4, RZ, P2, !PT ;  /* 0x0000000403077c10 */ /* 0x000fe200097fe4ff */
[----:B------:R3:W-:Y:S04]  /*2cc0*/  LDGSTS.E.BYPASS.LTC128B.128 [R14+0xe100], [R10.64], !P0 ;  /* 0x0e1000000a0e7fae */ /* 0x0007e8000c101d56 */
[----:B------:R3:W-:Y:S04]  /*2cd0*/  LDGSTS.E.BYPASS.LTC128B.128 [R14+0xb100], [R8.64], !P3 ;  /* 0x0b100000080e7fae */ /* 0x0007e8000d901d56 */
[----:B------:R3:W-:Y:S02]  /*2ce0*/  LDGSTS.E.BYPASS.LTC128B.128 [R14+0xf100], [R6.64], !P0 ;  /* 0x0f100000060e7fae */ /* 0x0007e4000c101d56 */
.L_x_1:
[----:B-1234-:R-:W-:Y:S01]  /*2cf0*/  SHF.R.S32.HI R2, RZ, 0x1f, R132 ;  /* 0x0000001fff027819 */ /* 0x01efe20000011484 */
[----:B------:R-:W-:Y:S01]  /*2d00*/  UIMAD UR8, UR13, -0x80, UR8 ;  /* 0xffffff800d0878a4 */ /* 0x000fe2000f8e0208 */
[----:B------:R-:W-:Y:S01]  /*2d10*/  IMAD.SHL.U32 R213, R4, 0x2, RZ ;  /* 0x0000000204d57824 */ /* 0x000fe200078e00ff */
[----:B------:R-:W0:Y:S01]  /*2d20*/  LDGDEPBAR ;  /* 0x00000000000079af */ /* 0x000e220000000000 */
[----:B------:R-:W-:-:S02]  /*2d30*/  LEA.HI R3, R2, R132, RZ, 0x2 ;  /* 0x0000008402037211 */ /* 0x000fc400078f10ff */
[--C-:B------:R-:W-:Y:S02]  /*2d40*/  IMAD R214, R5, 0x2, R213.reuse ;  /* 0x0000000205d67824 */ /* 0x100fe400078e02d5 */
[----:B------:R-:W-:Y:S01]  /*2d50*/  LOP3.LUT R2, R3, 0x7ffffffc, RZ, 0xc0, !PT ;  /* 0x7ffffffc03027812 */ /* 0x000fe200078ec0ff */
[----:B------:R1:W-:Y:S01]  /*2d60*/  STL [R1+0x50], R3 ;  /* 0x0000500301007387 */ /* 0x0003e20000100800 */
[C---:B------:R-:W-:Y:S02]  /*2d70*/  IMAD R217, R0.reuse, 0x2, R213 ;  /* 0x0000000200d97824 */ /* 0x040fe400078e02d5 */
[----:B------:R-:W-:Y:S02]  /*2d80*/  IMAD R216, R0, 0x2, R214 ;  /* 0x0000000200d87824 */ /* 0x000fe400078e02d6 */
[----:B------:R-:W-:Y:S02]  /*2d90*/  IMAD.IADD R2, R132, 0x1, -R2 ;  /* 0x0000000184027824 */ /* 0x000fe400078e0a02 */
[----:B-1----:R-:W-:-:S04]  /*2da0*/  IMAD.U32 R3, RZ, RZ, UR8 ;  /* 0x00000008ff037e24 */ /* 0x002fc8000f8e00ff */
[----:B------:R-:W-:-:S05]  /*2db0*/  IMAD R2, R2, -0x2, R3 ;  /* 0xfffffffe02027824 */ /* 0x000fca00078e0203 */
[C---:B------:R-:W-:Y:S02]  /*2dc0*/  ISETP.GT.AND P6, PT, R2.reuse, RZ, PT ;  /* 0x000000ff0200720c */ /* 0x040fe40003fc4270 */
[C---:B------:R-:W-:Y:S02]  /*2dd0*/  ISETP.GT.AND P5, PT, R2.reuse, 0x1, PT ;  /* 0x000000010200780c */ /* 0x040fe40003fa4270 */
[----:B------:R-:W-:Y:S02]  /*2de0*/  ISETP.GT.AND P4, PT, R2, 0x8, PT ;  /* 0x000000080200780c */ /* 0x000fe40003f84270 */
[----:B------:R-:W-:Y:S02]  /*2df0*/  FSEL R8, R134, -INF , P6 ;  /* 0xff80000086087808 */ /* 0x000fe40003000000 */
[----:B------:R-:W-:Y:S02]  /*2e00*/  FSEL R9, R133, -INF , P5 ;  /* 0xff80000085097808 */ /* 0x000fe40002800000 */
[----:B------:R-:W-:-:S02]  /*2e10*/  ISETP.GT.AND P2, PT, R2, 0x9, PT ;  /* 0x000000090200780c */ /* 0x000fc40003f44270 */
[----:B------:R-:W-:Y:S02]  /*2e20*/  FSEL R10, R129, -INF , P4 ;  /* 0xff800000810a7808 */ /* 0x000fe40002000000 */
[----:B------:R-:W-:Y:S02]  /*2e30*/  FMNMX.FTZ R68, R8, R9, !PT ;  /* 0x0000000908447209 */ /* 0x000fe40007810000 */
[----:B------:R-:W-:Y:S02]  /*2e40*/  FSEL R12, R131, -INF , P6 ;  /* 0xff800000830c7808 */ /* 0x000fe40003000000 */
[----:B------:R-:W-:Y:S02]  /*2e50*/  ISETP.GT.AND P6, PT, R2, 0x10, PT ;  /* 0x000000100200780c */ /* 0x000fe40003fc4270 */
[----:B------:R-:W-:Y:S02]  /*2e60*/  FSEL R11, R128, -INF , P2 ;  /* 0xff800000800b7808 */ /* 0x000fe40001000000 */
[----:B------:R-:W-:-:S02]  /*2e70*/  FMNMX.FTZ R68, R10, R68, !PT ;  /* 0x000000440a447209 */ /* 0x000fc40007810000 */
[----:B------:R-:W-:Y:S02]  /*2e80*/  FSEL R13, R130, -INF , P5 ;  /* 0xff800000820d7808 */ /* 0x000fe40002800000 */
[C---:B------:R-:W-:Y:S02]  /*2e90*/  ISETP.GT.AND P5, PT, R2.reuse, 0x11, PT ;  /* 0x000000110200780c */ /* 0x040fe40003fa4270 */
[----:B------:R-:W-:Y:S02]  /*2ea0*/  FSEL R28, R105, -INF , P6 ;  /* 0xff800000691c7808 */ /* 0x000fe40003000000 */
[----:B------:R-:W-:Y:S02]  /*2eb0*/  FMNMX.FTZ R68, R11, R68, !PT ;  /* 0x000000440b447209 */ /* 0x000fe40007810000 */
        /* <DEDUP_REMOVED lines=9> */
[----:B------:R-:W-:Y:S02]  /*2f50*/  ISETP.GT.AND P6, PT, R2, 0x20, PT ;  /* 0x000000200200780c */ /* 0x000fe40003fc4270 */
[----:B------:R-:W-:Y:S02]  /*2f60*/  FSEL R31, R96, -INF , P2 ;  /* 0xff800000601f7808 */ /* 0x000fe40001000000 */
[----:B------:R-:W-:Y:S02]  /*2f70*/  FMNMX.FTZ R68, R30, R68, !PT ;  /* 0x000000441e447209 */ /* 0x000fe40007810000 */
[----:B------:R-:W-:Y:S02]  /*2f80*/  FSEL R33, R98, -INF , P5 ;  /* 0xff80000062217808 */ /* 0x000fe40002800000 */
[----:B------:R-:W-:-:S02]  /*2f90*/  ISETP.GT.AND P5, PT, R2, 0x21, PT ;  /* 0x000000210200780c */ /* 0x000fc40003fa4270 */
[----:B------:R-:W-:Y:S02]  /*2fa0*/  FSEL R71, R93, -INF , P6 ;  /* 0xff8000005d477808 */ /* 0x000fe40003000000 */
[----:B------:R-:W-:Y:S02]  /*2fb0*/  FMNMX.FTZ R68, R31, R68, !PT ;  /* 0x000000441f447209 */ /* 0x000fe40007810000 */
[----:B------:R-:W-:Y:S02]  /*2fc0*/  FMNMX.FTZ R3, R12, R13, !PT ;  /* 0x0000000d0c037209 */ /* 0x000fe40007810000 */
[----:B------:R-:W-:Y:S02]  /*2fd0*/  FSEL R69, R95, -INF , P4 ;  /* 0xff8000005f457808 */ /* 0x000fe40002000000 */
[----:B------:R-:W-:Y:S02]  /*2fe0*/  ISETP.GT.AND P4, PT, R2, 0x28, PT ;  /* 0x000000280200780c */ /* 0x000fe40003f84270 */
[----:B------:R-:W-:-:S02]  /*2ff0*/  FSEL R109, R92, -INF , P5 ;  /* 0xff8000005c6d7808 */ /* 0x000fc40002800000 */
[----:B------:R-:W-:Y:S02]  /*3000*/  FMNMX.FTZ R68, R71, R68, !PT ;  /* 0x0000004447447209 */ /* 0x000fe40007810000 */
[----:B------:R-:W-:Y:S02]  /*3010*/  FMNMX.FTZ R3, R14, R3, !PT ;  /* 0x000000030e037209 */ /* 0x000fe40007810000 */
[----:B------:R-:W-:Y:S02]  /*3020*/  FSEL R70, R94, -INF , P2 ;  /* 0xff8000005e467808 */ /* 0x000fe40001000000 */
[----:B------:R-:W-:Y:S02]  /*3030*/  ISETP.GT.AND P2, PT, R2, 0x29, PT ;  /* 0x000000290200780c */ /* 0x000fe40003f44270 */
[----:B------:R-:W-:Y:S02]  /*3040*/  FSEL R108, R89, -INF , P4 ;  /* 0xff800000596c7808 */ /* 0x000fe40002000000 */
[----:B------:R-:W-:-:S02]  /*3050*/  FMNMX.FTZ R68, R109, R68, !PT ;  /* 0x000000446d447209 */ /* 0x000fc40007810000 */
[----:B------:R-:W-:Y:S02]  /*3060*/  FMNMX.FTZ R3, R15, R3, !PT ;  /* 0x000000030f037209 */ /* 0x000fe40007810000 */
[----:B------:R-:W-:Y:S02]  /*3070*/  FSEL R112, R91, -INF , P6 ;  /* 0xff8000005b707808 */ /* 0x000fe40003000000 */
[----:B------:R-:W-:Y:S02]  /*3080*/  ISETP.GT.AND P6, PT, R2, 0x30, PT ;  /* 0x000000300200780c */ /* 0x000fe40003fc4270 */
[----:B------:R-:W-:Y:S02]  /*3090*/  FSEL R110, R88, -INF , P2 ;  /* 0xff800000586e7808 */ /* 0x000fe40001000000 */
[----:B------:R-:W-:Y:S02]  /*30a0*/  FMNMX.FTZ R68, R108, R68, !PT ;  /* 0x000000446c447209 */ /* 0x000fe40007810000 */
[----:B------:R-:W-:-:S02]  /*30b0*/  FMNMX.FTZ R3, R32, R3, !PT ;  /* 0x0000000320037209 */ /* 0x000fc40007810000 */
[----:B------:R-:W-:Y:S02]  /*30c0*/  FSEL R113, R90, -INF , P5 ;  /* 0xff8000005a717808 */ /* 0x000fe40002800000 */
[----:B------:R-:W-:Y:S02]  /*30d0*/  ISETP.GT.AND P5, PT, R2, 0x31, PT ;  /* 0x000000310200780c */ /* 0x000fe40003fa4270 */
[----:B------:R-:W-:Y:S02]  /*30e0*/  FSEL R136, R85, -INF , P6 ;  /* 0xff80000055887808 */ /* 0x000fe40003000000 */
[----:B------:R-:W-:Y:S02]  /*30f0*/  FMNMX.FTZ R68, R110, R68, !PT ;  /* 0x000000446e447209 */ /* 0x000fe40007810000 */
[----:B------:R-:W-:Y:S02]  /*3100*/  FMNMX.FTZ R3, R33, R3, !PT ;  /* 0x0000000321037209 */ /* 0x000fe40007810000 */
[----:B------:R-:W-:-:S02]  /*3110*/  FSEL R124, R87, -INF , P4 ;  /* 0xff800000577c7808 */ /* 0x000fc40002000000 */
[----:B------:R-:W-:Y:S02]  /*3120*/  ISETP.GT.AND P4, PT, R2, 0x38, PT ;  /* 0x000000380200780c */ /* 0x000fe40003f84270 */
[----:B------:R-:W-:Y:S02]  /*3130*/  FSEL R138, R84, -INF , P5 ;  /* 0xff800000548a7808 */ /* 0x000fe40002800000 */
[----:B------:R-:W-:Y:S02]  /*3140*/  FMNMX.FTZ R68, R136, R68, !PT ;  /* 0x0000004488447209 */ /* 0x000fe40007810000 */
        /* <DEDUP_REMOVED lines=59> */
[----:B------:R-:W-:Y:S01]  /*3500*/  FMNMX.FTZ R68, R193, R68, !PT ;  /* 0x00000044c1447209 */ /* 0x000fe20007810000 */
[----:B------:R-:W-:Y:S01]  /*3510*/  LDSM.16.MT88.4 R40, [R214+0x4100] ;  /* 0x00410000d628783b */ /* 0x000fe20000004200 */
        /* <DEDUP_REMOVED lines=12> */
[----:B------:R-:W-:Y:S01]  /*35e0*/  ISETP.GT.AND P5, PT, R2, 0x71, PT ;  /* 0x000000710200780c */ /* 0x000fe20003fa4270 */
[----:B------:R-:W-:Y:S01]  /*35f0*/  LDSM.16.MT88.4 R36, [R213+0x900] ;  /* 0x00090000d524783b */ /* 0x000fe20000004200 */
        /* <DEDUP_REMOVED lines=14> */
[----:B------:R-:W-:Y:S01]  /*36e0*/  FMNMX.FTZ R68, R244, R68, !PT ;  /* 0x00000044f4447209 */ /* 0x000fe20007810000 */
[----:B------:R-:W-:Y:S01]  /*36f0*/  LDSM.16.MT88.4 R16, [R214+0x100] ;  /* 0x00010000d610783b */ /* 0x000fe20000004200 */
[----:B------:R-:W-:Y:S02]  /*3700*/  FMNMX.FTZ R2, R206, R2, !PT ;  /* 0x00000002ce027209 */ /* 0x000fe40007810000 */
[----:B------:R-:W-:Y:S02]  /*3710*/  FMNMX.FTZ R68, R247, R68, !PT ;  /* 0x00000044f7447209 */ /* 0x000fe40007810000 */
[----:B------:R-:W-:Y:S02]  /*3720*/  FMNMX.FTZ R2, R205, R2, !PT ;  /* 0x00000002cd027209 */ /* 0x000fe40007810000 */
[----:B------:R-:W-:Y:S01]  /*3730*/  FSEL R248, R24, -INF , P6 ;  /* 0xff80000018f87808 */ /* 0x000fe20003000000 */
[----:B------:R-:W1:Y:S01]  /*3740*/  SHFL.BFLY PT, R3, R68, 0x2, 0x1f ;  /* 0x0c401f0044037f89 */ /* 0x000e6200000e0000 */
[----:B------:R-:W-:-:S02]  /*3750*/  FMNMX.FTZ R2, R207, R2, !PT ;  /* 0x00000002cf027209 */ /* 0x000fc40007810000 */
[----:B------:R-:W-:Y:S01]  /*3760*/  FSEL R250, R23, -INF , P5 ;  /* 0xff80000017fa7808 */ /* 0x000fe20002800000 */
[----:B------:R-:W-:Y:S01]  /*3770*/  LDSM.16.MT88.4 R24, [R216+0x100] ;  /* 0x00010000d818783b */ /* 0x000fe20000004200 */
[----:B------:R-:W-:Y:S02]  /*3780*/  FMNMX.FTZ R2, R235, R2, !PT ;  /* 0x00000002eb027209 */ /* 0x000fe40007810000 */
[----:B------:R-:W-:Y:S02]  /*3790*/  FSEL R249, R21, -INF , P4 ;  /* 0xff80000015f97808 */ /* 0x000fe40002000000 */
[----:B------:R-:W-:Y:S02]  /*37a0*/  FMNMX.FTZ R2, R248, R2, !PT ;  /* 0x00000002f8027209 */ /* 0x000fe40007810000 */
[----:B------:R-:W-:Y:S02]  /*37b0*/  FSEL R114, R20, -INF , P2 ;  /* 0xff80000014727808 */ /* 0x000fe40001000000 */
[----:B------:R-:W-:Y:S01]  /*37c0*/  FMNMX.FTZ R2, R250, R2, !PT ;  /* 0x00000002fa027209 */ /* 0x000fe20007810000 */
[----:B------:R-:W-:Y:S03]  /*37d0*/  LDSM.16.MT88.4 R20, [R213+0x100] ;  /* 0x00010000d514783b */ /* 0x000fe60000004200 */
[----:B------:R-:W-:-:S04]  /*37e0*/  FMNMX.FTZ R2, R249, R2, !PT ;  /* 0x00000002f9027209 */ /* 0x000fc80007810000 */
[----:B------:R-:W-:Y:S02]  /*37f0*/  FMNMX.FTZ R2, R114, R2, !PT ;  /* 0x0000000272027209 */ /* 0x000fe40007810000 */
[----:B-1----:R-:W-:-:S03]  /*3800*/  FMNMX.FTZ R68, R68, R3, !PT ;  /* 0x0000000344447209 */ /* 0x002fc60007810000 */
[----:B------:R-:W1:Y:S04]  /*3810*/  SHFL.BFLY PT, R3, R2, 0x2, 0x1f ;  /* 0x0c401f0002037f89 */ /* 0x000e6800000e0000 */
[----:B------:R-:W2:Y:S01]  /*3820*/  SHFL.BFLY PT, R6, R68, 0x1, 0x1f ;  /* 0x0c201f0044067f89 */ /* 0x000ea200000e0000 */
[----:B-1----:R-:W-:Y:S02]  /*3830*/  FMNMX.FTZ R2, R2, R3, !PT ;  /* 0x0000000302027209 */ /* 0x002fe40007810000 */
[----:B--2---:R-:W-:-:S03]  /*3840*/  FMNMX.FTZ R68, R68, R6, !PT ;  /* 0x0000000644447209 */ /* 0x004fc60007810000 */
[----:B------:R-:W1:Y:S01]  /*3850*/  SHFL.BFLY PT, R7, R2, 0x1, 0x1f ;  /* 0x0c201f0002077f89 */ /* 0x000e6200000e0000 */
[C---:B------:R-:W-:Y:S01]  /*3860*/  FSETP.NEU.FTZ.AND P2, PT, R68.reuse, -INF , PT ;  /* 0xff8000004400780b */ /* 0x040fe20003f5d000 */
[----:B------:R-:W-:-:S05]  /*3870*/  FMUL.FTZ R6, R68, c[0x0][0x2d0] ;  /* 0x0000b40044067a20 */ /* 0x000fca0000410000 */
[----:B------:R-:W-:-:S05]  /*3880*/  FSEL R6, R6, RZ, P2 ;  /* 0x000000ff06067208 */ /* 0x000fca0001000000 */
[--C-:B------:R-:W-:Y:S02]  /*3890*/  FFMA.FTZ R3, R8, c[0x0][0x2d0], -R6.reuse ;  /* 0x0000b40008037a23 */ /* 0x100fe40000010806 */
[--C-:B------:R-:W-:Y:S02]  /*38a0*/  FFMA.FTZ R0, R28, c[0x0][0x2d0], -R6.reuse ;  /* 0x0000b4001c007a23 */ /* 0x100fe40000010806 */
[----:B------:R2:W-:Y:S08]  /*38b0*/  MUFU.EX2 R163, R3 ;  /* 0x0000000300a37308 */ /* 0x0005f00000000800 */
[----:B------:R3:W-:Y:S01]  /*38c0*/  MUFU.EX2 R161, R0 ;  /* 0x0000000000a17308 */ /* 0x0007e20000000800 */
[----:B--2---:R-:W-:-:S07]  /*38d0*/  FFMA.FTZ R3, R9, c[0x0][0x2d0], -R6 ;  /* 0x0000b40009037a23 */ /* 0x004fce0000010806 */
[----:B------:R1:W2:Y:S01]  /*38e0*/  MUFU.EX2 R111, R3 ;  /* 0x00000003006f7308 */ /* 0x0002a20000000800 */
[----:B---3--:R-:W-:-:S07]  /*38f0*/  FFMA.FTZ R0, R29, c[0x0][0x2d0], -R6 ;  /* 0x0000b4001d007a23 */ /* 0x008fce0000010806 */
[----:B------:R3:W-:Y:S01]  /*3900*/  MUFU.EX2 R180, R0 ;  /* 0x0000000000b47308 */ /* 0x0007e20000000800 */
[----:B-1----:R-:W-:Y:S01]  /*3910*/  FMNMX.FTZ R3, R2, R7, !PT ;  /* 0x0000000702037209 */ /* 0x002fe20007810000 */
[--C-:B------:R-:W-:Y:S01]  /*3920*/  FFMA.FTZ R2, R10, c[0x0][0x2d0], -R6.reuse ;  /* 0x0000b4000a027a23 */ /* 0x100fe20000010806 */
[----:B--2---:R-:W-:Y:S01]  /*3930*/  F2FP.BF16.PACK_AB R8, R111, R163 ;  /* 0x000000a36f08723e */ /* 0x004fe200000010ff */
[----:B------:R-:W-:Y:S01]  /*3940*/  FFMA.FTZ R7, R11, c[0x0][0x2d0], -R6 ;  /* 0x0000b4000b077a23 */ /* 0x000fe20000010806 */
[----:B------:R-:W-:-:S03]  /*3950*/  FSETP.NEU.FTZ.AND P2, PT, R3, -INF , PT ;  /* 0xff8000000300780b */ /* 0x000fc60003f5d000 */
[----:B------:R1:W-:Y:S01]  /*3960*/  MUFU.EX2 R34, R2 ;  /* 0x0000000200227308 */ /* 0x0003e20000000800 */
[----:B---3--:R-:W-:-:S07]  /*3970*/  FFMA.FTZ R0, R30, c[0x0][0x2d0], -R6 ;  /* 0x0000b4001e007a23 */ /* 0x008fce0000010806 */
[----:B------:R2:W-:Y:S01]  /*3980*/  MUFU.EX2 R162, R7 ;  /* 0x0000000700a27308 */ /* 0x0005e20000000800 */
[----:B-1----:R-:W-:-:S07]  /*3990*/  FMUL.FTZ R2, R3, c[0x0][0x2d0] ;  /* 0x0000b40003027a20 */ /* 0x002fce0000410000 */
[----:B------:R1:W-:Y:S01]  /*39a0*/  MUFU.EX2 R179, R0 ;  /* 0x0000000000b37308 */ /* 0x0003e20000000800 */
[----:B------:R-:W-:Y:S01]  /*39b0*/  FSEL R2, R2, RZ, P2 ;  /* 0x000000ff02027208 */ /* 0x000fe20001000000 */
[----:B--2---:R-:W-:-:S04]  /*39c0*/  IMAD.MOV.U32 R7, RZ, RZ, R114 ;  /* 0x000000ffff077224 */ /* 0x004fc800078e0072 */
[----:B------:R-:W-:-:S04]  /*39d0*/  FFMA.FTZ R4, R12, c[0x0][0x2d0], -R2 ;  /* 0x0000b4000c047a23 */ /* 0x000fc80000010802 */
[----:B------:R2:W-:Y:S01]  /*39e0*/  MUFU.EX2 R169, R4 ;  /* 0x0000000400a97308 */ /* 0x0005e20000000800 */
[----:B-1----:R-:W-:Y:S02]  /*39f0*/  FFMA.FTZ R0, R31, c[0x0][0x2d0], -R6 ;  /* 0x0000b4001f007a23 */ /* 0x002fe40000010806 */
[----:B------:R-:W-:Y:S05]  /*3a00*/  LDSM.16.MT88.4 R28, [R217+0x900] ;  /* 0x00090000d91c783b */ /* 0x000fea0000004200 */
[----:B------:R1:W-:Y:S01]  /*3a10*/  MUFU.EX2 R5, R0 ;  /* 0x0000000000057308 */ /* 0x0003e20000000800 */
[----:B--2---:R-:W-:-:S07]  /*3a20*/  FFMA.FTZ R4, R13, c[0x0][0x2d0], -R2 ;  /* 0x0000b4000d047a23 */ /* 0x004fce0000010802 */
[----:B------:R2:W3:Y:S01]  /*3a30*/  MUFU.EX2 R168, R4 ;  /* 0x0000000400a87308 */ /* 0x0004e20000000800 */
[----:B-1----:R-:W-:-:S07]  /*3a40*/  FFMA.FTZ R0, R32, c[0x0][0x2d0], -R2 ;  /* 0x0000b40020007a23 */ /* 0x002fce0000010802 */
[----:B------:R1:W-:Y:S01]  /*3a50*/  MUFU.EX2 R160, R0 ;  /* 0x0000000000a07308 */ /* 0x0003e20000000800 */
[----:B--2---:R-:W-:Y:S01]  /*3a60*/  FFMA.FTZ R4, R14, c[0x0][0x2d0], -R2 ;  /* 0x0000b4000e047a23 */ /* 0x004fe20000010802 */
[----:B---3--:R-:W-:-:S06]  /*3a70*/  F2FP.BF16.PACK_AB R9, R168, R169 ;  /* 0x000000a9a809723e */ /* 0x008fcc00000010ff */
[----:B------:R2:W-:Y:S01]  /*3a80*/  MUFU.EX2 R178, R4 ;  /* 0x0000000400b27308 */ /* 0x0005e20000000800 */
[----:B-1----:R-:W-:-:S07]  /*3a90*/  FFMA.FTZ R0, R33, c[0x0][0x2d0], -R2 ;  /* 0x0000b40021007a23 */ /* 0x002fce0000010802 */
[----:B------:R1:W-:Y:S01]  /*3aa0*/  MUFU.EX2 R251, R0 ;  /* 0x0000000000fb7308 */ /* 0x0003e20000000800 */
[--C-:B--2---:R-:W-:Y:S02]  /*3ab0*/  FFMA.FTZ R4, R15, c[0x0][0x2d0], -R2.reuse ;  /* 0x0000b4000f047a23 */ /* 0x104fe40000010802 */
[----:B------:R-:W2:Y:S05]  /*3ac0*/  LDSM.16.MT88.4 R12, [R217+0x100] ;  /* 0x00010000d90c783b */ /* 0x000eaa0000004200 */
[----:B------:R3:W4:Y:S01]  /*3ad0*/  MUFU.EX2 R115, R4 ;  /* 0x0000000400737308 */ /* 0x0007220000000800 */
[----:B-1----:R-:W-:-:S07]  /*3ae0*/  FFMA.FTZ R0, R69, c[0x0][0x2d0], -R2 ;  /* 0x0000b40045007a23 */ /* 0x002fce0000010802 */
[----:B------:R1:W-:Y:S01]  /*3af0*/  MUFU.EX2 R252, R0 ;  /* 0x0000000000fc7308 */ /* 0x0003e20000000800 */
[----:B---3--:R-:W-:Y:S01]  /*3b00*/  IMAD.MOV.U32 R4, RZ, RZ, R34 ;  /* 0x000000ffff047224 */ /* 0x008fe200078e0022 */
[----:B----4-:R-:W-:Y:S01]  /*3b10*/  F2FP.BF16.PACK_AB R11, R115, R178 ;  /* 0x000000b2730b723e */ /* 0x010fe200000010ff */
[----:B------:R-:W-:Y:S03]  /*3b20*/  LDSM.16.MT88.4 R32, [R214+0x900] ;  /* 0x00090000d620783b */ /* 0x000fe60000004200 */
[----:B------:R-:W-:Y:S01]  /*3b30*/  F2FP.BF16.PACK_AB R10, R162, R4 ;  /* 0x00000004a20a723e */ /* 0x000fe200000010ff */
[----:B-1----:R-:W-:Y:S02]  /*3b40*/  FFMA.FTZ R0, R70, c[0x0][0x2d0], -R2 ;  /* 0x0000b40046007a23 */ /* 0x002fe40000010802 */
[----:B------:R-:W-:-:S04]  /*3b50*/  IMAD.MOV.U32 R70, RZ, RZ, R111 ;  /* 0x000000ffff467224 */ /* 0x000fc800078e006f */
[C---:B------:R-:W-:Y:S01]  /*3b60*/  HMMA.16816.F32.BF16 R76, R8.reuse, R20, RZ ;  /* 0x00000014084c723c */ /* 0x040fe200000418ff */
[----:B------:R1:W3:Y:S07]  /*3b70*/  MUFU.EX2 R69, R0 ;  /* 0x0000000000457308 */ /* 0x0002ee0000000800 */
[C---:B------:R-:W-:Y:S01]  /*3b80*/  HMMA.16816.F32.BF16 R64, R8.reuse, R22, RZ ;  /* 0x000000160840723c */ /* 0x040fe200000418ff */
[----:B------:R-:W4:Y:S07]  /*3b90*/  LDSM.16.MT88.4 R20, [R213+0x4100] ;  /* 0x00410000d514783b */ /* 0x000f2e0000004200 */
[----:B------:R-:W-:Y:S01]  /*3ba0*/  HMMA.16816.F32.BF16 R60, R8, R16, RZ ;  /* 0x00000010083c723c */ /* 0x000fe200000418ff */
[----:B-1----:R-:W-:-:S02]  /*3bb0*/  FFMA.FTZ R0, R71, c[0x0][0x2d0], -R6 ;  /* 0x0000b40047007a23 */ /* 0x002fc40000010806 */
[----:B------:R-:W-:Y:S02]  /*3bc0*/  IMAD.MOV.U32 R71, RZ, RZ, R115 ;  /* 0x000000ffff477224 */ /* 0x000fe400078e0073 */
[----:B------:R1:W-:Y:S03]  /*3bd0*/  MUFU.EX2 R243, R0 ;  /* 0x0000000000f37308 */ /* 0x0003e60000000800 */
[C---:B------:R-:W-:Y:S01]  /*3be0*/  HMMA.16816.F32.BF16 R56, R8.reuse, R18, RZ ;  /* 0x000000120838723c */ /* 0x040fe200000418ff */
[----:B------:R-:W5:Y:S07]  /*3bf0*/  LDSM.16.MT88.4 R16, [R217+0x4100] ;  /* 0x00410000d910783b */ /* 0x000f6e0000004200 */
[----:B--2---:R-:W-:Y:S01]  /*3c00*/  HMMA.16816.F32.BF16 R48, R8, R12, RZ ;  /* 0x0000000c0830723c */ /* 0x004fe200000418ff */
[----:B-1----:R-:W-:-:S07]  /*3c10*/  FFMA.FTZ R0, R109, c[0x0][0x2d0], -R6 ;  /* 0x0000b4006d007a23 */ /* 0x002fce0000010806 */
[C---:B------:R-:W-:Y:S01]  /*3c20*/  HMMA.16816.F32.BF16 R44, R8.reuse, R14, RZ ;  /* 0x0000000e082c723c */ /* 0x040fe200000418ff */
[----:B------:R-:W1:Y:S01]  /*3c30*/  LDSM.16.MT88.4 R12, [R216+0x4100] ;  /* 0x00410000d80c783b */ /* 0x000e620000004200 */
[----:B------:R2:W1:Y:S06]  /*3c40*/  MUFU.EX2 R241, R0 ;  /* 0x0000000000f17308 */ /* 0x00046c0000000800 */
[C---:B------:R-:W-:Y:S08]  /*3c50*/  HMMA.16816.F32.BF16 R52, R8.reuse, R24, RZ ;  /* 0x000000180834723c */ /* 0x040ff000000418ff */
[----:B------:R-:W-:Y:S01]  /*3c60*/  HMMA.16816.F32.BF16 R72, R8, R26, RZ ;  /* 0x0000001a0848723c */ /* 0x000fe200000418ff */
[----:B------:R-:W1:Y:S01]  /*3c70*/  LDSM.16.MT88.4 R24, [R216+0x900] ;  /* 0x00090000d818783b */ /* 0x000e620000004200 */
[----:B--2---:R-:W-:-:S04]  /*3c80*/  FFMA.FTZ R0, R108, c[0x0][0x2d0], -R6 ;  /* 0x0000b4006c007a23 */ /* 0x004fc80000010806 */
[----:B------:R2:W-:Y:S02]  /*3c90*/  MUFU.EX2 R240, R0 ;  /* 0x0000000000f07308 */ /* 0x0005e40000000800 */
[C---:B----4-:R-:W-:Y:S08]  /*3ca0*/  HMMA.16816.F32.BF16 R84, R8.reuse, R20, RZ ;  /* 0x000000140854723c */ /* 0x050ff000000418ff */
[----:B------:R-:W-:Y:S01]  /*3cb0*/  HMMA.16816.F32.BF16 R88, R8, R22, RZ ;  /* 0x000000160858723c */ /* 0x000fe200000418ff */
[----:B------:R-:W4:Y:S01]  /*3cc0*/  LDSM.16.MT88.4 R20, [R213+0x4900] ;  /* 0x00490000d514783b */ /* 0x000f220000004200 */
[----:B--2---:R-:W-:-:S06]  /*3cd0*/  FFMA.FTZ R0, R110, c[0x0][0x2d0], -R6 ;  /* 0x0000b4006e007a23 */ /* 0x004fcc0000010806 */
[C---:B------:R-:W-:Y:S01]  /*3ce0*/  HMMA.16816.F32.BF16 R100, R8.reuse, R40, RZ ;  /* 0x000000280864723c */ /* 0x040fe200000418ff */
[----:B------:R2:W1:Y:S07]  /*3cf0*/  MUFU.EX2 R242, R0 ;  /* 0x0000000000f27308 */ /* 0x00046e0000000800 */
[C---:B------:R-:W-:Y:S01]  /*3d00*/  HMMA.16816.F32.BF16 R104, R8.reuse, R42, RZ ;  /* 0x0000002a0868723c */ /* 0x040fe200000418ff */
[----:B------:R-:W3:Y:S07]  /*3d10*/  LDSM.16.MT88.4 R40, [R214+0x4900] ;  /* 0x00490000d628783b */ /* 0x000eee0000004200 */
[----:B-----5:R-:W-:Y:S01]  /*3d20*/  HMMA.16816.F32.BF16 R96, R8, R16, RZ ;  /* 0x000000100860723c */ /* 0x020fe200000418ff */
[----:B--2---:R-:W-:-:S04]  /*3d30*/  FFMA.FTZ R0, R112, c[0x0][0x2d0], -R2 ;  /* 0x0000b40070007a23 */ /* 0x004fc80000010802 */
[----:B------:R2:W-:Y:S03]  /*3d40*/  MUFU.EX2 R239, R0 ;  /* 0x0000000000ef7308 */ /* 0x0005e60000000800 */
[C---:B------:R-:W-:Y:S01]  /*3d50*/  HMMA.16816.F32.BF16 R92, R8.reuse, R18, RZ ;  /* 0x00000012085c723c */ /* 0x040fe200000418ff */
[----:B------:R-:W5:Y:S07]  /*3d60*/  LDSM.16.MT88.4 R16, [R217+0x4900] ;  /* 0x00490000d910783b */ /* 0x000f6e0000004200 */
[----:B-1----:R-:W-:Y:S01]  /*3d70*/  HMMA.16816.F32.BF16 R116, R8, R12, RZ ;  /* 0x0000000c0874723c */ /* 0x002fe200000418ff */
[----:B--2---:R-:W-:-:S07]  /*3d80*/  FFMA.FTZ R0, R113, c[0x0][0x2d0], -R2 ;  /* 0x0000b40071007a23 */ /* 0x004fce0000010802 */
[----:B------:R-:W-:Y:S01]  /*3d90*/  HMMA.16816.F32.BF16 R80, R8, R14, RZ ;  /* 0x0000000e0850723c */ /* 0x000fe200000418ff */
[----:B------:R-:W1:Y:S01]  /*3da0*/  LDSM.16.MT88.4 R12, [R216+0x4900] ;  /* 0x00490000d80c783b */ /* 0x000e620000004200 */
[----:B------:R2:W1:Y:S05]  /*3db0*/  MUFU.EX2 R238, R0 ;  /* 0x0000000000ee7308 */ /* 0x00046a0000000800 */
[----:B------:R-:W-:Y:S02]  /*3dc0*/  F2FP.BF16.PACK_AB R8, R180, R161 ;  /* 0x000000a1b408723e */ /* 0x000fe400000010ff */
[----:B------:R-:W-:Y:S02]  /*3dd0*/  F2FP.BF16.PACK_AB R10, R5, R179 ;  /* 0x000000b3050a723e */ /* 0x000fe400000010ff */
[----:B------:R-:W-:-:S02]  /*3de0*/  F2FP.BF16.PACK_AB R9, R251, R160 ;  /* 0x000000a0fb09723e */ /* 0x000fc400000010ff */
[----:B---3--:R-:W-:Y:S01]  /*3df0*/  F2FP.BF16.PACK_AB R11, R69, R252 ;  /* 0x000000fc450b723e */ /* 0x008fe200000010ff */
[----:B--2---:R-:W-:-:S06]  /*3e00*/  FFMA.FTZ R0, R124, c[0x0][0x2d0], -R2 ;  /* 0x0000b4007c007a23 */ /* 0x004fcc0000010802 */
[C---:B------:R-:W-:Y:S01]  /*3e10*/  HMMA.16816.F32.BF16 R128, R8.reuse, R36, R76 ;  /* 0x000000240880723c */ /* 0x040fe2000004184c */
[----:B------:R2:W-:Y:S07]  /*3e20*/  MUFU.EX2 R237, R0 ;  /* 0x0000000000ed7308 */ /* 0x0005ee0000000800 */
[C---:B------:R-:W-:Y:S01]  /*3e30*/  HMMA.16816.F32.BF16 R120, R8.reuse, R38, R64 ;  /* 0x000000260878723c */ /* 0x040fe20000041840 */
[----:B------:R-:W3:Y:S07]  /*3e40*/  LDSM.16.MT88.4 R36, [R213+0x1100] ;  /* 0x00110000d524783b */ /* 0x000eee0000004200 */
[----:B------:R-:W-:Y:S01]  /*3e50*/  HMMA.16816.F32.BF16 R76, R8, R32, R60 ;  /* 0x00000020084c723c */ /* 0x000fe2000004183c */
[----:B--2---:R-:W-:-:S04]  /*3e60*/  FFMA.FTZ R0, R132, c[0x0][0x2d0], -R2 ;  /* 0x0000b40084007a23 */ /* 0x004fc80000010802 */
[----:B------:R2:W1:Y:S03]  /*3e70*/  MUFU.EX2 R236, R0 ;  /* 0x0000000000ec7308 */ /* 0x0004660000000800 */
[C---:B------:R-:W-:Y:S01]  /*3e80*/  HMMA.16816.F32.BF16 R64, R8.reuse, R34, R56 ;  /* 0x000000220840723c */ /* 0x040fe20000041838 */
[----:B------:R-:W-:Y:S07]  /*3e90*/  LDSM.16.MT88.4 R32, [R214+0x1100] ;  /* 0x00110000d620783b */ /* 0x000fee0000004200 */
[----:B------:R-:W-:Y:S01]  /*3ea0*/  HMMA.16816.F32.BF16 R60, R8, R28, R48 ;  /* 0x0000001c083c723c */ /* 0x000fe20000041830 */
[----:B--2---:R-:W-:-:S07]  /*3eb0*/  FFMA.FTZ R0, R136, c[0x0][0x2d0], -R6 ;  /* 0x0000b40088007a23 */ /* 0x004fce0000010806 */
[C---:B------:R-:W-:Y:S01]  /*3ec0*/  HMMA.16816.F32.BF16 R48, R8.reuse, R24, R52 ;  /* 0x000000180830723c */ /* 0x040fe20000041834 */
[----:B------:R2:W-:Y:S07]  /*3ed0*/  MUFU.EX2 R192, R0 ;  /* 0x0000000000c07308 */ /* 0x0005ee0000000800 */
[C---:B------:R-:W-:Y:S01]  /*3ee0*/  HMMA.16816.F32.BF16 R56, R8.reuse, R26, R72 ;  /* 0x0000001a0838723c */ /* 0x040fe20000041848 */
[----:B------:R-:W1:Y:S07]  /*3ef0*/  LDSM.16.MT88.4 R24, [R217+0x1100] ;  /* 0x00110000d918783b */ /* 0x000e6e0000004200 */
[----:B------:R-:W-:Y:S01]  /*3f00*/  HMMA.16816.F32.BF16 R44, R8, R30, R44 ;  /* 0x0000001e082c723c */ /* 0x000fe2000004182c */
[----:B------:R-:W1:Y:S01]  /*3f10*/  LDSM.16.MT88.4 R28, [R216+0x1100] ;  /* 0x00110000d81c783b */ /* 0x000e620000004200 */
[----:B--2---:R-:W-:-:S04]  /*3f20*/  FFMA.FTZ R0, R138, c[0x0][0x2d0], -R6 ;  /* 0x0000b4008a007a23 */ /* 0x004fc80000010806 */
[----:B------:R2:W1:Y:S02]  /*3f30*/  MUFU.EX2 R182, R0 ;  /* 0x0000000000b67308 */ /* 0x0004640000000800 */
[C---:B----4-:R-:W-:Y:S08]  /*3f40*/  HMMA.16816.F32.BF16 R112, R8.reuse, R22, R88 ;  /* 0x000000160870723c */ /* 0x050ff00000041858 */
[----:B------:R-:W-:Y:S01]  /*3f50*/  HMMA.16816.F32.BF16 R124, R8, R40, R100 ;  /* 0x00000028087c723c */ /* 0x000fe20000041864 */
[----:B--2---:R-:W-:-:S07]  /*3f60*/  FFMA.FTZ R0, R137, c[0x0][0x2d0], -R6 ;  /* 0x0000b40089007a23 */ /* 0x004fce0000010806 */
[C---:B------:R-:W-:Y:S01]  /*3f70*/  HMMA.16816.F32.BF16 R108, R8.reuse, R20, R84 ;  /* 0x00000014086c723c */ /* 0x040fe20000041854 */
[----:B------:R-:W2:Y:S01]  /*3f80*/  LDSM.16.MT88.4 R20, [R213+0x5100] ;  /* 0x00510000d514783b */ /* 0x000ea20000004200 */
[----:B------:R4:W-:Y:S06]  /*3f90*/  MUFU.EX2 R181, R0 ;  /* 0x0000000000b57308 */ /* 0x0009ec0000000800 */
[C---:B------:R-:W-:Y:S08]  /*3fa0*/  HMMA.16816.F32.BF16 R132, R8.reuse, R42, R104 ;  /* 0x0000002a0884723c */ /* 0x040ff00000041868 */
[----:B-----5:R-:W-:Y:S01]  /*3fb0*/  HMMA.16816.F32.BF16 R100, R8, R16, R96 ;  /* 0x000000100864723c */ /* 0x020fe20000041860 */
[----:B----4-:R-:W-:-:S04]  /*3fc0*/  FFMA.FTZ R0, R139, c[0x0][0x2d0], -R6 ;  /* 0x0000b4008b007a23 */ /* 0x010fc80000010806 */
[----:B------:R4:W5:Y:S03]  /*3fd0*/  MUFU.EX2 R183, R0 ;  /* 0x0000000000b77308 */ /* 0x0009660000000800 */
[C---:B------:R-:W-:Y:S01]  /*3fe0*/  HMMA.16816.F32.BF16 R92, R8.reuse, R18, R92 ;  /* 0x00000012085c723c */ /* 0x040fe2000004185c */
[----:B------:R-:W-:Y:S07]  /*3ff0*/  LDSM.16.MT88.4 R16, [R217+0x5100] ;  /* 0x00510000d910783b */ /* 0x000fee0000004200 */
[----:B-1----:R-:W-:Y:S01]  /*4000*/  HMMA.16816.F32.BF16 R88, R8, R12, R116 ;  /* 0x0000000c0858723c */ /* 0x002fe20000041874 */
[----:B----4-:R-:W-:-:S07]  /*4010*/  FFMA.FTZ R0, R149, c[0x0][0x2d0], -R2 ;  /* 0x0000b40095007a23 */ /* 0x010fce0000010802 */
[----:B------:R-:W-:Y:S01]  /*4020*/  HMMA.16816.F32.BF16 R72, R8, R14, R80 ;  /* 0x0000000e0848723c */ /* 0x000fe20000041850 */
[----:B------:R-:W-:Y:S01]  /*4030*/  LDSM.16.MT88.4 R12, [R216+0x5100] ;  /* 0x00510000d80c783b */ /* 0x000fe20000004200 */
[----:B------:R-:W-:Y:S02]  /*4040*/  IMAD.MOV.U32 R119, RZ, RZ, R180 ;  /* 0x000000ffff777224 */ /* 0x000fe400078e00b4 */
[----:B------:R1:W-:Y:S01]  /*4050*/  MUFU.EX2 R180, R0 ;  /* 0x0000000000b47308 */ /* 0x0003e20000000800 */
[----:B------:R-:W-:Y:S02]  /*4060*/  IMAD.MOV.U32 R118, RZ, RZ, R179 ;  /* 0x000000ffff767224 */ /* 0x000fe400078e00b3 */
[----:B------:R-:W-:Y:S01]  /*4070*/  F2FP.BF16.PACK_AB R8, R241, R243 ;  /* 0x000000f3f108723e */ /* 0x000fe200000010ff */
[----:B------:R-:W-:Y:S01]  /*4080*/  IMAD.MOV.U32 R117, RZ, RZ, R169 ;  /* 0x000000ffff757224 */ /* 0x000fe200078e00a9 */
[----:B------:R-:W-:Y:S01]  /*4090*/  F2FP.BF16.PACK_AB R10, R242, R240 ;  /* 0x000000f0f20a723e */ /* 0x000fe200000010ff */
[----:B------:R-:W-:Y:S01]  /*40a0*/  IMAD.MOV.U32 R116, RZ, RZ, R168 ;  /* 0x000000ffff747224 */ /* 0x000fe200078e00a8 */
[----:B------:R-:W-:-:S02]  /*40b0*/  F2FP.BF16.PACK_AB R9, R238, R239 ;  /* 0x000000efee09723e */ /* 0x000fc400000010ff */
[----:B------:R-:W-:-:S07]  /*40c0*/  F2FP.BF16.PACK_AB R11, R236, R237 ;  /* 0x000000edec0b723e */ /* 0x000fce00000010ff */
[----:B---3--:R-:W-:Y:S01]  /*40d0*/  HMMA.16816.F32.BF16 R84, R8, R36, R128 ;  /* 0x000000240854723c */ /* 0x008fe20000041880 */
[----:B-1----:R-:W-:-:S04]  /*40e0*/  FFMA.FTZ R0, R148, c[0x0][0x2d0], -R2 ;  /* 0x0000b40094007a23 */ /* 0x002fc80000010802 */
[----:B------:R1:W3:Y:S02]  /*40f0*/  MUFU.EX2 R179, R0 ;  /* 0x0000000000b37308 */ /* 0x0002e40000000800 */
[----:B------:R-:W-:Y:S01]  /*4100*/  IMAD.MOV.U32 R131, RZ, RZ, R162 ;  /* 0x000000ffff837224 */ /* 0x000fe200078e00a2 */
[----:B------:R-:W-:Y:S01]  /*4110*/  HMMA.16816.F32.BF16 R80, R8, R38, R120 ;  /* 0x000000260850723c */ /* 0x000fe20000041878 */
[----:B------:R-:W4:Y:S01]  /*4120*/  LDSM.16.MT88.4 R36, [R214+0x5100] ;  /* 0x00510000d624783b */ /* 0x000f220000004200 */
[----:B------:R-:W-:Y:S02]  /*4130*/  IMAD.MOV.U32 R130, RZ, RZ, R161 ;  /* 0x000000ffff827224 */ /* 0x000fe400078e00a1 */
[----:B------:R-:W-:-:S03]  /*4140*/  IMAD.MOV.U32 R129, RZ, RZ, R160 ;  /* 0x000000ffff817224 */ /* 0x000fc600078e00a0 */
[----:B------:R-:W-:Y:S01]  /*4150*/  IMAD.MOV.U32 R122, RZ, RZ, R71 ;  /* 0x000000ffff7a7224 */ /* 0x000fe200078e0047 */
[C---:B------:R-:W-:Y:S01]  /*4160*/  HMMA.16816.F32.BF16 R52, R8.reuse, R26, R44 ;  /* 0x0000001a0834723c */ /* 0x040fe2000004182c */
[----:B------:R-:W-:Y:S02]  /*4170*/  IMAD.MOV.U32 R71, RZ, RZ, R163 ;  /* 0x000000ffff477224 */ /* 0x000fe400078e00a3 */
[----:B------:R-:W-:Y:S02]  /*4180*/  IMAD.MOV.U32 R123, RZ, RZ, R131 ;  /* 0x000000ffff7b7224 */ /* 0x000fe400078e0083 */
[----:B-1----:R-:W-:Y:S02]  /*4190*/  FFMA.FTZ R0, R150, c[0x0][0x2d0], -R2 ;  /* 0x0000b40096007a23 */ /* 0x002fe40000010802 */
[----:B------:R-:W-:Y:S01]  /*41a0*/  IMAD.MOV.U32 R131, RZ, RZ, R116 ;  /* 0x000000ffff837224 */ /* 0x000fe200078e0074 */
[C---:B------:R-:W-:Y:S08]  /*41b0*/  HMMA.16816.F32.BF16 R44, R8.reuse, R28, R48 ;  /* 0x0000001c082c723c */ /* 0x040ff00000041830 */
[C---:B------:R-:W-:Y:S01]  /*41c0*/  HMMA.16816.F32.BF16 R40, R8.reuse, R30, R56 ;  /* 0x0000001e0828723c */ /* 0x040fe20000041838 */
[----:B------:R-:W1:Y:S07]  /*41d0*/  LDSM.16.MT88.4 R28, [R213+0x1900] ;  /* 0x00190000d51c783b */ /* 0x000e6e0000004200 */
[C---:B------:R-:W-:Y:S01]  /*41e0*/  HMMA.16816.F32.BF16 R60, R8.reuse, R24, R60 ;  /* 0x00000018083c723c */ /* 0x040fe2000004183c */
[----:B------:R-:W1:Y:S07]  /*41f0*/  LDSM.16.MT88.4 R24, [R214+0x1900] ;  /* 0x00190000d618783b */ /* 0x000e6e0000004200 */
[C---:B--2---:R-:W-:Y:S08]  /*4200*/  HMMA.16816.F32.BF16 R96, R8.reuse, R20, R108 ;  /* 0x000000140860723c */ /* 0x044ff0000004186c */
[C---:B----4-:R-:W-:Y:S07]  /*4210*/  HMMA.16816.F32.BF16 R108, R8.reuse, R36, R124 ;  /* 0x00000024086c723c */ /* 0x050fee000004187c */
[----:B------:R-:W-:Y:S01]  /*4220*/  IMAD.MOV.U32 R124, RZ, RZ, R119 ;  /* 0x000000ffff7c7224 */ /* 0x000fe200078e0077 */
[----:B------:R-:W-:Y:S01]  /*4230*/  HMMA.16816.F32.BF16 R76, R8, R32, R76 ;  /* 0x00000020084c723c */ /* 0x000fe2000004184c */
[----:B------:R-:W-:-:S02]  /*4240*/  IMAD.MOV.U32 R119, RZ, RZ, R4 ;  /* 0x000000ffff777224 */ /* 0x000fc400078e0004 */
[----:B------:R2:W-:Y:S01]  /*4250*/  MUFU.EX2 R4, R0 ;  /* 0x0000000000047308 */ /* 0x0005e20000000800 */
[----:B------:R-:W-:Y:S02]  /*4260*/  IMAD.MOV.U32 R125, RZ, RZ, R118 ;  /* 0x000000ffff7d7224 */ /* 0x000fe400078e0076 */
[----:B------:R-:W-:Y:S02]  /*4270*/  IMAD.MOV.U32 R118, RZ, RZ, R178 ;  /* 0x000000ffff767224 */ /* 0x000fe400078e00b2 */
[----:B------:R-:W-:Y:S01]  /*4280*/  HMMA.16816.F32.BF16 R64, R8, R34, R64 ;  /* 0x000000220840723c */ /* 0x000fe20000041840 */
[----:B------:R-:W-:Y:S01]  /*4290*/  LDSM.16.MT88.4 R32, [R216+0x1900] ;  /* 0x00190000d820783b */ /* 0x000fe20000004200 */
[----:B------:R-:W-:Y:S02]  /*42a0*/  IMAD.MOV.U32 R128, RZ, RZ, R118 ;  /* 0x000000ffff807224 */ /* 0x000fe400078e0076 */
[----:B------:R-:W-:Y:S02]  /*42b0*/  IMAD.MOV.U32 R127, RZ, RZ, R69 ;  /* 0x000000ffff7f7224 */ /* 0x000fe400078e0045 */
[----:B------:R-:W-:-:S02]  /*42c0*/  IMAD.MOV.U32 R126, RZ, RZ, R7 ;  /* 0x000000ffff7e7224 */ /* 0x000fc400078e0007 */
[----:B------:R-:W-:Y:S01]  /*42d0*/  HMMA.16816.F32.BF16 R104, R8, R22, R112 ;  /* 0x000000160868723c */ /* 0x000fe20000041870 */
[----:B------:R-:W4:Y:S01]  /*42e0*/  LDSM.16.MT88.4 R20, [R217+0x1900] ;  /* 0x00190000d914783b */ /* 0x000f220000004200 */
[----:B--2---:R-:W-:-:S04]  /*42f0*/  FFMA.FTZ R0, R151, c[0x0][0x2d0], -R2 ;  /* 0x0000b40097007a23 */ /* 0x004fc80000010802 */
[----:B------:R2:W1:Y:S02]  /*4300*/  MUFU.EX2 R178, R0 ;  /* 0x0000000000b27308 */ /* 0x0004640000000800 */
[C---:B------:R-:W-:Y:S08]  /*4310*/  HMMA.16816.F32.BF16 R112, R8.reuse, R38, R132 ;  /* 0x000000260870723c */ /* 0x040ff00000041884 */
[----:B------:R-:W-:Y:S01]  /*4320*/  HMMA.16816.F32.BF16 R100, R8, R16, R100 ;  /* 0x000000100864723c */ /* 0x000fe20000041864 */
[----:B--2---:R-:W-:-:S07]  /*4330*/  FFMA.FTZ R0, R153, c[0x0][0x2d0], -R6 ;  /* 0x0000b40099007a23 */ /* 0x004fce0000010806 */
[C---:B------:R-:W-:Y:S01]  /*4340*/  HMMA.16816.F32.BF16 R92, R8.reuse, R18, R92 ;  /* 0x00000012085c723c */ /* 0x040fe2000004185c */
[----:B------:R-:W-:Y:S01]  /*4350*/  LDSM.16.MT88.4 R16, [R213+0x2100] ;  /* 0x00210000d510783b */ /* 0x000fe20000004200 */
[----:B------:R2:W-:Y:S06]  /*4360*/  MUFU.EX2 R169, R0 ;  /* 0x0000000000a97308 */ /* 0x0005ec0000000800 */
[C---:B------:R-:W-:Y:S08]  /*4370*/  HMMA.16816.F32.BF16 R88, R8.reuse, R12, R88 ;  /* 0x0000000c0858723c */ /* 0x040ff00000041858 */
[----:B------:R-:W-:Y:S01]  /*4380*/  HMMA.16816.F32.BF16 R72, R8, R14, R72 ;  /* 0x0000000e0848723c */ /* 0x000fe20000041848 */
[----:B------:R-:W4:Y:S01]  /*4390*/  LDSM.16.MT88.4 R12, [R213+0x5900] ;  /* 0x00590000d50c783b */ /* 0x000f220000004200 */
[----:B--2---:R-:W-:-:S05]  /*43a0*/  FFMA.FTZ R0, R154, c[0x0][0x2d0], -R6 ;  /* 0x0000b4009a007a23 */ /* 0x004fca0000010806 */
[----:B------:R-:W-:Y:S01]  /*43b0*/  F2FP.BF16.PACK_AB R8, R182, R192 ;  /* 0x000000c0b608723e */ /* 0x000fe200000010ff */
[----:B------:R2:W2:Y:S01]  /*43c0*/  MUFU.EX2 R168, R0 ;  /* 0x0000000000a87308 */ /* 0x0004a20000000800 */
[----:B-----5:R-:W-:Y:S02]  /*43d0*/  F2FP.BF16.PACK_AB R10, R183, R181 ;  /* 0x000000b5b70a723e */ /* 0x020fe400000010ff */
[----:B---3--:R-:W-:Y:S02]  /*43e0*/  F2FP.BF16.PACK_AB R9, R179, R180 ;  /* 0x000000b4b309723e */ /* 0x008fe400000010ff */
[----:B-1----:R-:W-:-:S07]  /*43f0*/  F2FP.BF16.PACK_AB R11, R178, R4 ;  /* 0x00000004b20b723e */ /* 0x002fce00000010ff */
[----:B------:R-:W-:Y:S01]  /*4400*/  HMMA.16816.F32.BF16 R84, R8, R28, R84 ;  /* 0x0000001c0854723c */ /* 0x000fe20000041854 */
[----:B--2---:R-:W-:-:S07]  /*4410*/  FFMA.FTZ R0, R152, c[0x0][0x2d0], -R6 ;  /* 0x0000b40098007a23 */ /* 0x004fce0000010806 */
[C---:B------:R-:W-:Y:S01]  /*4420*/  HMMA.16816.F32.BF16 R56, R8.reuse, R30, R80 ;  /* 0x0000001e0838723c */ /* 0x040fe20000041850 */
[----:B------:R-:W1:Y:S01]  /*4430*/  LDSM.16.MT88.4 R28, [R214+0x5900] ;  /* 0x00590000d61c783b */ /* 0x000e620000004200 */
[----:B------:R2:W-:Y:S06]  /*4440*/  MUFU.EX2 R162, R0 ;  /* 0x0000000000a27308 */ /* 0x0005ec0000000800 */
[C---:B------:R-:W-:Y:S08]  /*4450*/  HMMA.16816.F32.BF16 R76, R8.reuse, R24, R76 ;  /* 0x00000018084c723c */ /* 0x040ff0000004184c */
[----:B------:R-:W-:Y:S01]  /*4460*/  HMMA.16816.F32.BF16 R64, R8, R26, R64 ;  /* 0x0000001a0840723c */ /* 0x000fe20000041840 */
[----:B------:R-:W3:Y:S01]  /*4470*/  LDSM.16.MT88.4 R24, [R217+0x5900] ;  /* 0x00590000d918783b */ /* 0x000ee20000004200 */
[----:B--2---:R-:W-:-:S04]  /*4480*/  FFMA.FTZ R0, R155, c[0x0][0x2d0], -R6 ;  /* 0x0000b4009b007a23 */ /* 0x004fc80000010806 */
[----:B------:R2:W5:Y:S02]  /*4490*/  MUFU.EX2 R163, R0 ;  /* 0x0000000000a37308 */ /* 0x0005640000000800 */
[C---:B----4-:R-:W-:Y:S08]  /*44a0*/  HMMA.16816.F32.BF16 R60, R8.reuse, R20, R60 ;  /* 0x00000014083c723c */ /* 0x050ff0000004183c */
[----:B------:R-:W-:Y:S01]  /*44b0*/  HMMA.16816.F32.BF16 R52, R8, R22, R52 ;  /* 0x000000160834723c */ /* 0x000fe20000041834 */
[----:B------:R-:W4:Y:S01]  /*44c0*/  LDSM.16.MT88.4 R20, [R216+0x5900] ;  /* 0x00590000d814783b */ /* 0x000f220000004200 */
[----:B--2---:R-:W-:-:S06]  /*44d0*/  FFMA.FTZ R0, R156, c[0x0][0x2d0], -R2 ;  /* 0x0000b4009c007a23 */ /* 0x004fcc0000010802 */
[C---:B------:R-:W-:Y:S01]  /*44e0*/  HMMA.16816.F32.BF16 R48, R8.reuse, R32, R44 ;  /* 0x000000200830723c */ /* 0x040fe2000004182c */
[----:B------:R2:W-:Y:S07]  /*44f0*/  MUFU.EX2 R161, R0 ;  /* 0x0000000000a17308 */ /* 0x0005ee0000000800 */
[C---:B------:R-:W-:Y:S01]  /*4500*/  HMMA.16816.F32.BF16 R36, R8.reuse, R34, R40 ;  /* 0x000000220824723c */ /* 0x040fe20000041828 */
[----:B------:R-:W-:Y:S07]  /*4510*/  LDSM.16.MT88.4 R32, [R217+0x2100] ;  /* 0x00210000d920783b */ /* 0x000fee0000004200 */
[----:B------:R-:W-:Y:S01]  /*4520*/  HMMA.16816.F32.BF16 R44, R8, R12, R96 ;  /* 0x0000000c082c723c */ /* 0x000fe20000041860 */
[----:B--2---:R-:W-:-:S04]  /*4530*/  FFMA.FTZ R0, R158, c[0x0][0x2d0], -R2 ;  /* 0x0000b4009e007a23 */ /* 0x004fc80000010802 */
[----:B------:R2:W2:Y:S03]  /*4540*/  MUFU.EX2 R160, R0 ;  /* 0x0000000000a07308 */ /* 0x0004a60000000800 */
[C---:B------:R-:W-:Y:S01]  /*4550*/  HMMA.16816.F32.BF16 R40, R8.reuse, R14, R104 ;  /* 0x0000000e0828723c */ /* 0x040fe20000041868 */
[----:B------:R-:W5:Y:S07]  /*4560*/  LDSM.16.MT88.4 R12, [R214+0x2100] ;  /* 0x00210000d60c783b */ /* 0x000f6e0000004200 */
[----:B-1----:R-:W-:Y:S01]  /*4570*/  HMMA.16816.F32.BF16 R80, R8, R28, R108 ;  /* 0x0000001c0850723c */ /* 0x002fe2000004186c */
[----:B--2---:R-:W-:-:S02]  /*4580*/  FFMA.FTZ R0, R159, c[0x0][0x2d0], -R2 ;  /* 0x0000b4009f007a23 */ /* 0x004fc40000010802 */
[----:B------:R-:W-:-:S05]  /*4590*/  IMAD.MOV.U32 R159, RZ, RZ, R129 ;  /* 0x000000ffff9f7224 */ /* 0x000fca00078e0081 */
[C---:B------:R-:W-:Y:S01]  /*45a0*/  HMMA.16816.F32.BF16 R104, R8.reuse, R30, R112 ;  /* 0x0000001e0868723c */ /* 0x040fe20000041870 */
[----:B------:R1:W-:Y:S01]  /*45b0*/  MUFU.EX2 R158, R0 ;  /* 0x00000000009e7308 */ /* 0x0003e20000000800 */
[----:B------:R-:W-:Y:S01]  /*45c0*/  IMAD.MOV.U32 R129, RZ, RZ, R119 ;  /* 0x000000ffff817224 */ /* 0x000fe200078e0077 */
[----:B------:R-:W2:Y:S05]  /*45d0*/  LDSM.16.MT88.4 R28, [R216+0x2100] ;  /* 0x00210000d81c783b */ /* 0x000eaa0000004200 */
[C---:B---3--:R-:W-:Y:S08]  /*45e0*/  HMMA.16816.F32.BF16 R112, R8.reuse, R26, R92 ;  /* 0x0000001a0870723c */ /* 0x048ff0000004185c */
[----:B----4-:R-:W-:Y:S01]  /*45f0*/  HMMA.16816.F32.BF16 R108, R8, R20, R88 ;  /* 0x00000014086c723c */ /* 0x010fe20000041858 */
[----:B-1----:R-:W-:-:S02]  /*4600*/  FFMA.FTZ R0, R157, c[0x0][0x2d0], -R2 ;  /* 0x0000b4009d007a23 */ /* 0x002fc40000010802 */
[----:B------:R-:W-:Y:S02]  /*4610*/  IMAD.MOV.U32 R157, RZ, RZ, R130 ;  /* 0x000000ffff9d7224 */ /* 0x000fe400078e0082 */
[----:B------:R-:W-:Y:S01]  /*4620*/  IMAD.MOV.U32 R130, RZ, RZ, R117 ;  /* 0x000000ffff827224 */ /* 0x000fe200078e0075 */
[----:B------:R1:W3:Y:S02]  /*4630*/  MUFU.EX2 R156, R0 ;  /* 0x00000000009c7308 */ /* 0x0002e40000000800 */
[C---:B------:R-:W-:Y:S01]  /*4640*/  HMMA.16816.F32.BF16 R116, R8.reuse, R24, R100 ;  /* 0x000000180874723c */ /* 0x040fe20000041864 */
[----:B------:R-:W4:Y:S07]  /*4650*/  LDSM.16.MT88.4 R24, [R213+0x6100] ;  /* 0x00610000d518783b */ /* 0x000f2e0000004200 */
[----:B------:R-:W-:Y:S01]  /*4660*/  HMMA.16816.F32.BF16 R96, R8, R22, R72 ;  /* 0x000000160860723c */ /* 0x000fe20000041848 */
[----:B------:R-:W2:Y:S01]  /*4670*/  LDSM.16.MT88.4 R20, [R214+0x6100] ;  /* 0x00610000d614783b */ /* 0x000ea20000004200 */
[----:B-1----:R-:W-:-:S05]  /*4680*/  FFMA.FTZ R0, R170, c[0x0][0x2d0], -R6 ;  /* 0x0000b400aa007a23 */ /* 0x002fca0000010806 */
[----:B------:R-:W-:Y:S01]  /*4690*/  F2FP.BF16.PACK_AB R8, R168, R169 ;  /* 0x000000a9a808723e */ /* 0x000fe200000010ff */
[----:B------:R-:W-:Y:S01]  /*46a0*/  IMAD.MOV.U32 R170, RZ, RZ, R122 ;  /* 0x000000ffffaa7224 */ /* 0x000fe200078e007a */
[----:B-----5:R-:W-:Y:S01]  /*46b0*/  F2FP.BF16.PACK_AB R10, R163, R162 ;  /* 0x000000a2a30a723e */ /* 0x020fe200000010ff */
[----:B------:R1:W-:Y:S01]  /*46c0*/  MUFU.EX2 R155, R0 ;  /* 0x00000000009b7308 */ /* 0x0003e20000000800 */
[----:B------:R-:W-:Y:S02]  /*46d0*/  F2FP.BF16.PACK_AB R9, R160, R161 ;  /* 0x000000a1a009723e */ /* 0x000fe400000010ff */
[----:B---3--:R-:W-:-:S07]  /*46e0*/  F2FP.BF16.PACK_AB R11, R156, R158 ;  /* 0x0000009e9c0b723e */ /* 0x008fce00000010ff */
[----:B------:R-:W-:Y:S01]  /*46f0*/  HMMA.16816.F32.BF16 R100, R8, R16, R84 ;  /* 0x000000100864723c */ /* 0x000fe20000041854 */
[----:B-1----:R-:W-:-:S07]  /*4700*/  FFMA.FTZ R0, R172, c[0x0][0x2d0], -R6 ;  /* 0x0000b400ac007a23 */ /* 0x002fce0000010806 */
[----:B------:R-:W-:Y:S01]  /*4710*/  HMMA.16816.F32.BF16 R92, R8, R18, R56 ;  /* 0x00000012085c723c */ /* 0x000fe20000041838 */
[----:B------:R-:W1:Y:S01]  /*4720*/  LDSM.16.MT88.4 R16, [R217+0x6100] ;  /* 0x00610000d910783b */ /* 0x000e620000004200 */
[----:B------:R3:W5:Y:S01]  /*4730*/  MUFU.EX2 R154, R0 ;  /* 0x00000000009a7308 */ /* 0x0007620000000800 */
[----:B------:R-:W-:-:S05]  /*4740*/  IMAD.MOV.U32 R172, RZ, RZ, R123 ;  /* 0x000000ffffac7224 */ /* 0x000fca00078e007b */
[C---:B------:R-:W-:Y:S08]  /*4750*/  HMMA.16816.F32.BF16 R88, R8.reuse, R12, R76 ;  /* 0x0000000c0858723c */ /* 0x040ff0000004184c */
[----:B------:R-:W-:Y:S01]  /*4760*/  HMMA.16816.F32.BF16 R84, R8, R14, R64 ;  /* 0x0000000e0854723c */ /* 0x000fe20000041840 */
[----:B------:R-:W1:Y:S01]  /*4770*/  LDSM.16.MT88.4 R12, [R216+0x6100] ;  /* 0x00610000d80c783b */ /* 0x000e620000004200 */
[----:B---3--:R-:W-:-:S02]  /*4780*/  FFMA.FTZ R0, R171, c[0x0][0x2d0], -R6 ;  /* 0x0000b400ab007a23 */ /* 0x008fc40000010806 */
[----:B------:R-:W-:Y:S02]  /*4790*/  IMAD.MOV.U32 R171, RZ, RZ, R128 ;  /* 0x000000ffffab7224 */ /* 0x000fe400078e0080 */
[----:B------:R3:W-:Y:S02]  /*47a0*/  MUFU.EX2 R153, R0 ;  /* 0x0000000000997308 */ /* 0x0007e40000000800 */
[C---:B------:R-:W-:Y:S08]  /*47b0*/  HMMA.16816.F32.BF16 R76, R8.reuse, R32, R60 ;  /* 0x00000020084c723c */ /* 0x040ff0000004183c */
[----:B------:R-:W-:Y:S01]  /*47c0*/  HMMA.16816.F32.BF16 R72, R8, R34, R52 ;  /* 0x000000220848723c */ /* 0x000fe20000041834 */
[----:B------:R-:W1:Y:S01]  /*47d0*/  LDSM.16.MT88.4 R32, [R213+0x2900] ;  /* 0x00290000d520783b */ /* 0x000e620000004200 */
[----:B---3--:R-:W-:-:S06]  /*47e0*/  FFMA.FTZ R0, R173, c[0x0][0x2d0], -R6 ;  /* 0x0000b400ad007a23 */ /* 0x008fcc0000010806 */
[C---:B--2---:R-:W-:Y:S01]  /*47f0*/  HMMA.16816.F32.BF16 R64, R8.reuse, R28, R48 ;  /* 0x0000001c0840723c */ /* 0x044fe20000041830 */
[----:B------:R-:W-:Y:S01]  /*4800*/  IMAD.MOV.U32 R173, RZ, RZ, R129 ;  /* 0x000000ffffad7224 */ /* 0x000fe200078e0081 */
[----:B------:R2:W3:Y:S06]  /*4810*/  MUFU.EX2 R152, R0 ;  /* 0x0000000000987308 */ /* 0x0004ec0000000800 */
[C---:B----4-:R-:W-:Y:S08]  /*4820*/  HMMA.16816.F32.BF16 R44, R8.reuse, R24, R44 ;  /* 0x00000018082c723c */ /* 0x050ff0000004182c */
[----:B------:R-:W-:Y:S01]  /*4830*/  HMMA.16816.F32.BF16 R48, R8, R26, R40 ;  /* 0x0000001a0830723c */ /* 0x000fe20000041828 */
[----:B------:R-:W4:Y:S01]  /*4840*/  LDSM.16.MT88.4 R24, [R217+0x2900] ;  /* 0x00290000d918783b */ /* 0x000f220000004200 */
[----:B--2---:R-:W-:-:S02]  /*4850*/  FFMA.FTZ R0, R174, c[0x0][0x2d0], -R2 ;  /* 0x0000b400ae007a23 */ /* 0x004fc40000010802 */
[----:B------:R-:W-:Y:S02]  /*4860*/  IMAD.MOV.U32 R174, RZ, RZ, R130 ;  /* 0x000000ffffae7224 */ /* 0x000fe400078e0082 */
[----:B------:R2:W-:Y:S02]  /*4870*/  MUFU.EX2 R151, R0 ;  /* 0x0000000000977308 */ /* 0x0005e40000000800 */
[C---:B------:R-:W-:Y:S01]  /*4880*/  HMMA.16816.F32.BF16 R56, R8.reuse, R30, R36 ;  /* 0x0000001e0838723c */ /* 0x040fe20000041824 */
[----:B------:R-:W3:Y:S07]  /*4890*/  LDSM.16.MT88.4 R28, [R214+0x2900] ;  /* 0x00290000d61c783b */ /* 0x000eee0000004200 */
[----:B------:R-:W-:Y:S01]  /*48a0*/  HMMA.16816.F32.BF16 R40, R8, R20, R80 ;  /* 0x000000140828723c */ /* 0x000fe20000041850 */
[----:B--2---:R-:W-:-:S07]  /*48b0*/  FFMA.FTZ R0, R176, c[0x0][0x2d0], -R2 ;  /* 0x0000b400b0007a23 */ /* 0x004fce0000010802 */
[C---:B-1----:R-:W-:Y:S01]  /*48c0*/  HMMA.16816.F32.BF16 R60, R8.reuse, R18, R112 ;  /* 0x00000012083c723c */ /* 0x042fe20000041870 */
[----:B------:R-:W-:Y:S01]  /*48d0*/  IMAD.MOV.U32 R176, RZ, RZ, R131 ;  /* 0x000000ffffb07224 */ /* 0x000fe200078e0083 */
[----:B------:R1:W2:Y:S06]  /*48e0*/  MUFU.EX2 R150, R0 ;  /* 0x0000000000967308 */ /* 0x0002ac0000000800 */
[C---:B------:R-:W-:Y:S01]  /*48f0*/  HMMA.16816.F32.BF16 R36, R8.reuse, R22, R104 ;  /* 0x000000160824723c */ /* 0x040fe20000041868 */
[----:B------:R-:W4:Y:S07]  /*4900*/  LDSM.16.MT88.4 R20, [R216+0x2900] ;  /* 0x00290000d814783b */ /* 0x000f2e0000004200 */
[----:B------:R-:W-:Y:S01]  /*4910*/  HMMA.16816.F32.BF16 R52, R8, R16, R116 ;  /* 0x000000100834723c */ /* 0x000fe20000041874 */
[----:B------:R-:W-:Y:S01]  /*4920*/  LDSM.16.MT88.4 R16, [R214+0x6900] ;  /* 0x00690000d610783b */ /* 0x000fe20000004200 */
[----:B-1----:R-:W-:-:S02]  /*4930*/  FFMA.FTZ R0, R175, c[0x0][0x2d0], -R2 ;  /* 0x0000b400af007a23 */ /* 0x002fc40000010802 */
[----:B------:R-:W-:Y:S02]  /*4940*/  IMAD.MOV.U32 R175, RZ, RZ, R71 ;  /* 0x000000ffffaf7224 */ /* 0x000fe400078e0047 */
[----:B------:R1:W-:Y:S02]  /*4950*/  MUFU.EX2 R149, R0 ;  /* 0x0000000000957308 */ /* 0x0003e40000000800 */
[C---:B------:R-:W-:Y:S08]  /*4960*/  HMMA.16816.F32.BF16 R112, R8.reuse, R12, R108 ;  /* 0x0000000c0870723c */ /* 0x040ff0000004186c */
[----:B------:R-:W-:Y:S01]  /*4970*/  HMMA.16816.F32.BF16 R80, R8, R14, R96 ;  /* 0x0000000e0850723c */ /* 0x000fe20000041860 */
[----:B------:R-:W4:Y:S01]  /*4980*/  LDSM.16.MT88.4 R12, [R213+0x6900] ;  /* 0x00690000d50c783b */ /* 0x000f220000004200 */
[----:B-1----:R-:W-:-:S05]  /*4990*/  FFMA.FTZ R0, R177, c[0x0][0x2d0], -R2 ;  /* 0x0000b400b1007a23 */ /* 0x002fca0000010802 */
[----:B-----5:R-:W-:Y:S01]  /*49a0*/  F2FP.BF16.PACK_AB R8, R154, R155 ;  /* 0x0000009b9a08723e */ /* 0x020fe200000010ff */
[----:B------:R-:W-:Y:S01]  /*49b0*/  IMAD.MOV.U32 R177, RZ, RZ, R70 ;  /* 0x000000ffffb17224 */ /* 0x000fe200078e0046 */
[----:B---3--:R-:W-:Y:S01]  /*49c0*/  F2FP.BF16.PACK_AB R10, R152, R153 ;  /* 0x00000099980a723e */ /* 0x008fe200000010ff */
[----:B------:R-:W1:Y:S01]  /*49d0*/  MUFU.EX2 R148, R0 ;  /* 0x0000000000947308 */ /* 0x000e620000000800 */
[----:B--2---:R-:W-:Y:S02]  /*49e0*/  F2FP.BF16.PACK_AB R9, R150, R151 ;  /* 0x000000979609723e */ /* 0x004fe400000010ff */
[----:B-1----:R-:W-:Y:S01]  /*49f0*/  F2FP.BF16.PACK_AB R11, R148, R149 ;  /* 0x00000095940b723e */ /* 0x002fe200000010ff */
[----:B------:R-:W-:-:S04]  /*4a00*/  FFMA.FTZ R0, R193, c[0x0][0x2d0], -R6 ;  /* 0x0000b400c1007a23 */ /* 0x000fc80000010806 */
[----:B------:R1:W-:Y:S02]  /*4a10*/  MUFU.EX2 R139, R0 ;  /* 0x00000000008b7308 */ /* 0x0003e40000000800 */
[C---:B------:R-:W-:Y:S08]  /*4a20*/  HMMA.16816.F32.BF16 R116, R8.reuse, R34, R92 ;  /* 0x000000220874723c */ /* 0x040ff0000004185c */
[----:B----4-:R-:W-:Y:S01]  /*4a30*/  HMMA.16816.F32.BF16 R96, R8, R24, R76 ;  /* 0x000000180860723c */ /* 0x010fe2000004184c */
[----:B-1----:R-:W-:-:S07]  /*4a40*/  FFMA.FTZ R0, R194, c[0x0][0x2d0], -R6 ;  /* 0x0000b400c2007a23 */ /* 0x002fce0000010806 */
[C---:B------:R-:W-:Y:S01]  /*4a50*/  HMMA.16816.F32.BF16 R92, R8.reuse, R26, R72 ;  /* 0x0000001a085c723c */ /* 0x040fe20000041848 */
[----:B------:R-:W1:Y:S01]  /*4a60*/  LDSM.16.MT88.4 R24, [R217+0x6900] ;  /* 0x00690000d918783b */ /* 0x000e620000004200 */
[----:B------:R2:W3:Y:S06]  /*4a70*/  MUFU.EX2 R138, R0 ;  /* 0x00000000008a7308 */ /* 0x0004ec0000000800 */
[C---:B------:R-:W-:Y:S01]  /*4a80*/  HMMA.16816.F32.BF16 R108, R8.reuse, R32, R100 ;  /* 0x00000020086c723c */ /* 0x040fe20000041864 */
[----:B------:R-:W4:Y:S07]  /*4a90*/  LDSM.16.MT88.4 R32, [R216+0x6900] ;  /* 0x00690000d820783b */ /* 0x000f2e0000004200 */
[----:B------:R-:W-:Y:S01]  /*4aa0*/  HMMA.16816.F32.BF16 R104, R8, R28, R88 ;  /* 0x0000001c0868723c */ /* 0x000fe20000041858 */
[----:B--2---:R-:W-:-:S04]  /*4ab0*/  FFMA.FTZ R0, R195, c[0x0][0x2d0], -R6 ;  /* 0x0000b400c3007a23 */ /* 0x004fc80000010806 */
[----:B------:R2:W-:Y:S03]  /*4ac0*/  MUFU.EX2 R137, R0 ;  /* 0x0000000000897308 */ /* 0x0005e60000000800 */
[C---:B------:R-:W-:Y:S08]  /*4ad0*/  HMMA.16816.F32.BF16 R88, R8.reuse, R20, R64 ;  /* 0x000000140858723c */ /* 0x040ff00000041840 */
[----:B------:R-:W-:Y:S01]  /*4ae0*/  HMMA.16816.F32.BF16 R64, R8, R14, R48 ;  /* 0x0000000e0840723c */ /* 0x000fe20000041830 */
[----:B--2---:R-:W-:-:S07]  /*4af0*/  FFMA.FTZ R0, R204, c[0x0][0x2d0], -R6 ;  /* 0x0000b400cc007a23 */ /* 0x004fce0000010806 */
[C---:B------:R-:W-:Y:S01]  /*4b00*/  HMMA.16816.F32.BF16 R76, R8.reuse, R12, R44 ;  /* 0x0000000c084c723c */ /* 0x040fe2000004182c */
[----:B------:R-:W-:Y:S01]  /*4b10*/  LDSM.16.MT88.4 R12, [R216+0x3100] ;  /* 0x00310000d80c783b */ /* 0x000fe20000004200 */
[----:B------:R2:W5:Y:S06]  /*4b20*/  MUFU.EX2 R136, R0 ;  /* 0x0000000000887308 */ /* 0x00056c0000000800 */
[C---:B-1----:R-:W-:Y:S08]  /*4b30*/  HMMA.16816.F32.BF16 R48, R8.reuse, R24, R52 ;  /* 0x000000180830723c */ /* 0x042ff00000041834 */
[----:B------:R-:W-:Y:S01]  /*4b40*/  HMMA.16816.F32.BF16 R52, R8, R26, R60 ;  /* 0x0000001a0834723c */ /* 0x000fe2000004183c */
[----:B------:R-:W1:Y:S01]  /*4b50*/  LDSM.16.MT88.4 R24, [R213+0x7100] ;  /* 0x00710000d518783b */ /* 0x000e620000004200 */
[----:B--2---:R-:W-:-:S04]  /*4b60*/  FFMA.FTZ R0, R206, c[0x0][0x2d0], -R2 ;  /* 0x0000b400ce007a23 */ /* 0x004fc80000010802 */
[----:B------:R2:W-:Y:S02]  /*4b70*/  MUFU.EX2 R71, R0 ;  /* 0x0000000000477308 */ /* 0x0005e40000000800 */
[C---:B------:R-:W-:Y:S01]  /*4b80*/  HMMA.16816.F32.BF16 R100, R8.reuse, R30, R84 ;  /* 0x0000001e0864723c */ /* 0x040fe20000041854 */
[----:B------:R-:W-:Y:S07]  /*4b90*/  LDSM.16.MT88.4 R28, [R213+0x3100] ;  /* 0x00310000d51c783b */ /* 0x000fee0000004200 */
[----:B------:R-:W-:Y:S01]  /*4ba0*/  HMMA.16816.F32.BF16 R84, R8, R22, R56 ;  /* 0x000000160854723c */ /* 0x000fe20000041838 */
[----:B------:R-:W1:Y:S01]  /*4bb0*/  LDSM.16.MT88.4 R20, [R214+0x3100] ;  /* 0x00310000d614783b */ /* 0x000e620000004200 */
[----:B--2---:R-:W-:-:S06]  /*4bc0*/  FFMA.FTZ R0, R205, c[0x0][0x2d0], -R2 ;  /* 0x0000b400cd007a23 */ /* 0x004fcc0000010802 */
[C---:B------:R-:W-:Y:S01]  /*4bd0*/  HMMA.16816.F32.BF16 R56, R8.reuse, R16, R40 ;  /* 0x000000100838723c */ /* 0x040fe20000041828 */
[----:B------:R2:W1:Y:S07]  /*4be0*/  MUFU.EX2 R70, R0 ;  /* 0x0000000000467308 */ /* 0x00046e0000000800 */
[C---:B------:R-:W-:Y:S01]  /*4bf0*/  HMMA.16816.F32.BF16 R40, R8.reuse, R18, R36 ;  /* 0x000000120828723c */ /* 0x040fe20000041824 */
[----:B------:R-:W1:Y:S07]  /*4c00*/  LDSM.16.MT88.4 R16, [R217+0x3100] ;  /* 0x00310000d910783b */ /* 0x000e6e0000004200 */
[----:B----4-:R-:W-:Y:S01]  /*4c10*/  HMMA.16816.F32.BF16 R44, R8, R32, R112 ;  /* 0x00000020082c723c */ /* 0x010fe20000041870 */
[----:B--2---:R-:W-:-:S04]  /*4c20*/  FFMA.FTZ R0, R207, c[0x0][0x2d0], -R2 ;  /* 0x0000b400cf007a23 */ /* 0x004fc80000010802 */
[----:B------:R2:W-:Y:S03]  /*4c30*/  MUFU.EX2 R69, R0 ;  /* 0x0000000000457308 */ /* 0x0005e60000000800 */
[----:B------:R-:W-:Y:S01]  /*4c40*/  HMMA.16816.F32.BF16 R36, R8, R34, R80 ;  /* 0x000000220824723c */ /* 0x000fe20000041850 */
[----:B------:R-:W4:Y:S06]  /*4c50*/  LDSM.16.MT88.4 R32, [R214+0x7100] ;  /* 0x00710000d620783b */ /* 0x000f2c0000004200 */
[----:B---3--:R-:W-:-:S02]  /*4c60*/  F2FP.BF16.PACK_AB R8, R138, R139 ;  /* 0x0000008b8a08723e */ /* 0x008fc400000010ff */
[----:B-----5:R-:W-:Y:S02]  /*4c70*/  F2FP.BF16.PACK_AB R10, R136, R137 ;  /* 0x00000089880a723e */ /* 0x020fe400000010ff */
[----:B-1----:R-:W-:Y:S01]  /*4c80*/  F2FP.BF16.PACK_AB R9, R70, R71 ;  /* 0x000000474609723e */ /* 0x002fe200000010ff */
[----:B--2---:R-:W-:-:S04]  /*4c90*/  FFMA.FTZ R0, R235, c[0x0][0x2d0], -R2 ;  /* 0x0000b400eb007a23 */ /* 0x004fc80000010802 */
[----:B------:R1:W2:Y:S02]  /*4ca0*/  MUFU.EX2 R62, R0 ;  /* 0x00000000003e7308 */ /* 0x0002a40000000800 */
[----:B-1----:R-:W-:Y:S01]  /*4cb0*/  FFMA.FTZ R0, R245, c[0x0][0x2d0], -R6 ;  /* 0x0000b400f5007a23 */ /* 0x002fe20000010806 */
[----:B--2---:R-:W-:-:S05]  /*4cc0*/  F2FP.BF16.PACK_AB R11, R62, R69 ;  /* 0x000000453e0b723e */ /* 0x004fca00000010ff */
[----:B------:R1:W-:Y:S02]  /*4cd0*/  MUFU.EX2 R61, R0 ;  /* 0x00000000003d7308 */ /* 0x0003e40000000800 */
[C---:B------:R-:W-:Y:S08]  /*4ce0*/  HMMA.16816.F32.BF16 R64, R8.reuse, R26, R64 ;  /* 0x0000001a0840723c */ /* 0x040ff00000041840 */
[----:B------:R-:W-:Y:S01]  /*4cf0*/  HMMA.16816.F32.BF16 R128, R8, R24, R76 ;  /* 0x000000180880723c */ /* 0x000fe2000004184c */
[----:B------:R-:W-:Y:S01]  /*4d00*/  LDSM.16.MT88.4 R76, [R213+0x3900] ;  /* 0x00390000d54c783b */ /* 0x000fe20000004200 */
[----:B-1----:R-:W-:-:S04]  /*4d10*/  FFMA.FTZ R0, R246, c[0x0][0x2d0], -R6 ;  /* 0x0000b400f6007a23 */ /* 0x002fc80000010806 */
[----:B------:R1:W2:Y:S02]  /*4d20*/  MUFU.EX2 R60, R0 ;  /* 0x00000000003c7308 */ /* 0x0002a40000000800 */
[C---:B------:R-:W-:Y:S08]  /*4d30*/  HMMA.16816.F32.BF16 R80, R8.reuse, R20, R104 ;  /* 0x000000140850723c */ /* 0x040ff00000041868 */
[----:B------:R-:W-:Y:S01]  /*4d40*/  HMMA.16816.F32.BF16 R96, R8, R16, R96 ;  /* 0x000000100860723c */ /* 0x000fe20000041860 */
[----:B-1----:R-:W-:-:S07]  /*4d50*/  FFMA.FTZ R0, R244, c[0x0][0x2d0], -R6 ;  /* 0x0000b400f4007a23 */ /* 0x002fce0000010806 */
[C---:B------:R-:W-:Y:S01]  /*4d60*/  HMMA.16816.F32.BF16 R104, R8.reuse, R18, R92 ;  /* 0x000000120868723c */ /* 0x040fe2000004185c */
[----:B------:R-:W1:Y:S01]  /*4d70*/  LDSM.16.MT88.4 R16, [R217+0x7100] ;  /* 0x00710000d910783b */ /* 0x000e620000004200 */
[----:B--2---:R-:W-:Y:S01]  /*4d80*/  F2FP.BF16.PACK_AB R132, R60, R61 ;  /* 0x0000003d3c84723e */ /* 0x004fe200000010ff */
[----:B------:R2:W-:Y:S02]  /*4d90*/  MUFU.EX2 R26, R0 ;  /* 0x00000000001a7308 */ /* 0x0005e40000000800 */
[----:B------:R-:W-:Y:S03]  /*4da0*/  LDSM.16.MT88.4 R92, [R217+0x3900] ;  /* 0x00390000d95c783b */ /* 0x000fe60000004200 */
[C---:B------:R-:W-:Y:S08]  /*4db0*/  HMMA.16816.F32.BF16 R112, R8.reuse, R12, R88 ;  /* 0x0000000c0870723c */ /* 0x040ff00000041858 */
[----:B------:R-:W-:Y:S01]  /*4dc0*/  HMMA.16816.F32.BF16 R120, R8, R14, R84 ;  /* 0x0000000e0878723c */ /* 0x000fe20000041854 */
[----:B------:R-:W3:Y:S01]  /*4dd0*/  LDSM.16.MT88.4 R12, [R216+0x7100] ;  /* 0x00710000d80c783b */ /* 0x000ee20000004200 */
[----:B--2---:R-:W-:-:S03]  /*4de0*/  FFMA.FTZ R0, R247, c[0x0][0x2d0], -R6 ;  /* 0x0000b400f7007a23 */ /* 0x004fc60000010806 */
[----:B------:R-:W-:Y:S01]  /*4df0*/  LDSM.16.MT88.4 R84, [R214+0x3900] ;  /* 0x00390000d654783b */ /* 0x000fe20000004200 */
[----:B------:R2:W5:Y:S02]  /*4e00*/  MUFU.EX2 R25, R0 ;  /* 0x0000000000197308 */ /* 0x0005640000000800 */
[C---:B------:R-:W-:Y:S01]  /*4e10*/  HMMA.16816.F32.BF16 R20, R8.reuse, R22, R100 ;  /* 0x000000160814723c */ /* 0x040fe20000041864 */
[----:B------:R-:W3:Y:S07]  /*4e20*/  LDSM.16.MT88.4 R100, [R216+0x3900] ;  /* 0x00390000d864783b */ /* 0x000eee0000004200 */
[----:B------:R-:W-:Y:S01]  /*4e30*/  HMMA.16816.F32.BF16 R72, R8, R28, R108 ;  /* 0x0000001c0848723c */ /* 0x000fe2000004186c */
[----:B------:R-:W3:Y:S01]  /*4e40*/  LDSM.16.MT88.4 R108, [R213+0x7900] ;  /* 0x00790000d56c783b */ /* 0x000ee20000004200 */
[----:B--2---:R-:W-:-:S06]  /*4e50*/  FFMA.FTZ R0, R248, c[0x0][0x2d0], -R2 ;  /* 0x0000b400f8007a23 */ /* 0x004fcc0000010802 */
[C---:B------:R-:W-:Y:S01]  /*4e60*/  HMMA.16816.F32.BF16 R28, R8.reuse, R30, R116 ;  /* 0x0000001e081c723c */ /* 0x040fe20000041874 */
[----:B------:R-:W2:Y:S01]  /*4e70*/  LDSM.16.MT88.4 R116, [R214+0x7900] ;  /* 0x00790000d674783b */ /* 0x000ea20000004200 */
[----:B-----5:R-:W-:Y:S01]  /*4e80*/  F2FP.BF16.PACK_AB R134, R25, R26 ;  /* 0x0000001a1986723e */ /* 0x020fe200000010ff */
[----:B------:R5:W-:Y:S05]  /*4e90*/  MUFU.EX2 R24, R0 ;  /* 0x0000000000187308 */ /* 0x000bea0000000800 */
[C---:B----4-:R-:W-:Y:S08]  /*4ea0*/  HMMA.16816.F32.BF16 R56, R8.reuse, R32, R56 ;  /* 0x000000200838723c */ /* 0x050ff00000041838 */
[----:B------:R-:W-:Y:S01]  /*4eb0*/  HMMA.16816.F32.BF16 R40, R8, R34, R40 ;  /* 0x000000220828723c */ /* 0x000fe20000041828 */
[----:B-----5:R-:W-:-:S04]  /*4ec0*/  FFMA.FTZ R0, R250, c[0x0][0x2d0], -R2 ;  /* 0x0000b400fa007a23 */ /* 0x020fc80000010802 */
[----:B------:R4:W5:Y:S03]  /*4ed0*/  MUFU.EX2 R7, R0 ;  /* 0x0000000000077308 */ /* 0x0009660000000800 */
[C---:B-1----:R-:W-:Y:S08]  /*4ee0*/  HMMA.16816.F32.BF16 R48, R8.reuse, R16, R48 ;  /* 0x000000100830723c */ /* 0x042ff00000041830 */
[----:B------:R-:W-:Y:S01]  /*4ef0*/  HMMA.16816.F32.BF16 R52, R8, R18, R52 ;  /* 0x000000120834723c */ /* 0x000fe20000041834 */
[----:B----4-:R-:W-:-:S07]  /*4f00*/  FFMA.FTZ R0, R249, c[0x0][0x2d0], -R2 ;  /* 0x0000b400f9007a23 */ /* 0x010fce0000010802 */
[----:B---3--:R-:W-:Y:S01]  /*4f10*/  HMMA.16816.F32.BF16 R44, R8, R12, R44 ;  /* 0x0000000c082c723c */ /* 0x008fe2000004182c */
[----:B------:R-:W-:Y:S01]  /*4f20*/  FFMA.FTZ R2, R126, c[0x0][0x2d0], -R2 ;  /* 0x0000b4007e027a23 */ /* 0x000fe20000010802 */
[----:B-----5:R-:W-:Y:S01]  /*4f30*/  F2FP.BF16.PACK_AB R133, R7, R24 ;  /* 0x000000180785723e */ /* 0x020fe200000010ff */
[----:B------:R1:W-:Y:S01]  /*4f40*/  MUFU.EX2 R6, R0 ;  /* 0x0000000000067308 */ /* 0x0003e20000000800 */
[----:B------:R-:W-:-:S04]  /*4f50*/  IMAD.MOV.U32 R126, RZ, RZ, R5 ;  /* 0x000000ffff7e7224 */ /* 0x000fc800078e0005 */
[----:B------:R-:W-:Y:S01]  /*4f60*/  HMMA.16816.F32.BF16 R36, R8, R14, R36 ;  /* 0x0000000e0824723c */ /* 0x000fe20000041824 */
[----:B------:R-:W-:Y:S02]  /*4f70*/  LDSM.16.MT88.4 R8, [R216+0x7900] ;  /* 0x00790000d808783b */ /* 0x000fe40000004200 */
[----:B------:R3:W4:Y:S01]  /*4f80*/  MUFU.EX2 R5, R2 ;  /* 0x0000000200057308 */ /* 0x0007220000000800 */
[----:B-1----:R-:W-:-:S04]  /*4f90*/  FADD.FTZ R0, R175, R177 ;  /* 0x000000b1af007221 */ /* 0x002fc80000010000 */
[----:B------:R-:W-:Y:S02]  /*4fa0*/  FADD.FTZ R0, R173, R0 ;  /* 0x00000000ad007221 */ /* 0x000fe40000010000 */
[----:B---3--:R-:W-:Y:S01]  /*4fb0*/  FADD.FTZ R2, R174, R176 ;  /* 0x000000b0ae027221 */ /* 0x008fe20000010000 */
[----:B----4-:R-:W-:Y:S01]  /*4fc0*/  F2FP.BF16.PACK_AB R135, R5, R6 ;  /* 0x000000060587723e */ /* 0x010fe200000010ff */
[----:B------:R-:W-:Y:S02]  /*4fd0*/  FADD.FTZ R0, R172, R0 ;  /* 0x00000000ac007221 */ /* 0x000fe40000010000 */
[----:B------:R-:W-:Y:S02]  /*4fe0*/  FADD.FTZ R2, R171, R2 ;  /* 0x00000002ab027221 */ /* 0x000fe40000010000 */
[----:B------:R-:W-:Y:S02]  /*4ff0*/  FADD.FTZ R0, R157, R0 ;  /* 0x000000009d007221 */ /* 0x000fe40000010000 */
[----:B------:R-:W-:Y:S01]  /*5000*/  FADD.FTZ R2, R170, R2 ;  /* 0x00000002aa027221 */ /* 0x000fe20000010000 */
[----:B------:R-:W-:Y:S01]  /*5010*/  HMMA.16816.F32.BF16 R88, R132, R92, R96 ;  /* 0x0000005c8458723c */ /* 0x000fe20000041860 */
[----:B------:R-:W-:-:S02]  /*5020*/  FADD.FTZ R0, R124, R0 ;  /* 0x000000007c007221 */ /* 0x000fc40000010000 */
[----:B------:R-:W-:Y:S02]  /*5030*/  FADD.FTZ R2, R159, R2 ;  /* 0x000000029f027221 */ /* 0x000fe40000010000 */
[----:B------:R-:W-:Y:S02]  /*5040*/  FADD.FTZ R0, R125, R0 ;  /* 0x000000007d007221 */ /* 0x000fe40000010000 */
[----:B------:R-:W-:Y:S01]  /*5050*/  FADD.FTZ R2, R251, R2 ;  /* 0x00000002fb027221 */ /* 0x000fe20000010000 */
[----:B------:R-:W-:Y:S01]  /*5060*/  HMMA.16816.F32.BF16 R96, R132, R100, R112 ;  /* 0x000000648460723c */ /* 0x000fe20000041870 */
[----:B------:R-:W-:Y:S02]  /*5070*/  FADD.FTZ R0, R126, R0 ;  /* 0x000000007e007221 */ /* 0x000fe40000010000 */
[----:B------:R-:W-:Y:S02]  /*5080*/  FADD.FTZ R2, R252, R2 ;  /* 0x00000002fc027221 */ /* 0x000fe40000010000 */
[----:B------:R-:W-:-:S02]  /*5090*/  FADD.FTZ R0, R243, R0 ;  /* 0x00000000f3007221 */ /* 0x000fc40000010000 */
[----:B------:R-:W-:Y:S01]  /*50a0*/  FADD.FTZ R2, R127, R2 ;  /* 0x000000027f027221 */ /* 0x000fe20000010000 */
[C---:B------:R-:W-:Y:S01]  /*50b0*/  HMMA.16816.F32.BF16 R92, R132.reuse, R94, R104 ;  /* 0x0000005e845c723c */ /* 0x040fe20000041868 */
[----:B------:R-:W-:Y:S01]  /*50c0*/  FADD.FTZ R0, R241, R0 ;  /* 0x00000000f1007221 */ /* 0x000fe20000010000 */
[----:B------:R-:W1:Y:S01]  /*50d0*/  LDSM.16.MT88.4 R124, [R217+0x7900] ;  /* 0x00790000d97c783b */ /* 0x000e620000004200 */
        /* <DEDUP_REMOVED lines=13> */
[C---:B------:R-:W-:Y:S03]  /*51b0*/  HMMA.16816.F32.BF16 R80, R132.reuse, R84, R80 ;  /* 0x000000548450723c */ /* 0x040fe60000041850 */
        /* <DEDUP_REMOVED lines=8> */
[----:B--2---:R-:W-:Y:S01]  /*5240*/  HMMA.16816.F32.BF16 R112, R132, R116, R56 ;  /* 0x000000748470723c */ /* 0x004fe20000041838 */
[----:B------:R-:W-:Y:S02]  /*5250*/  FADD.FTZ R2, R162, R2 ;  /* 0x00000002a2027221 */ /* 0x000fe40000010000 */
[----:B------:R-:W-:Y:S02]  /*5260*/  FADD.FTZ R0, R158, R0 ;  /* 0x000000009e007221 */ /* 0x000fe40000010000 */
[----:B------:R-:W-:-:S02]  /*5270*/  FADD.FTZ R2, R163, R2 ;  /* 0x00000002a3027221 */ /* 0x000fc40000010000 */
[----:B------:R-:W-:Y:S01]  /*5280*/  FADD.FTZ R0, R156, R0 ;  /* 0x000000009c007221 */ /* 0x000fe20000010000 */
[C---:B-1----:R-:W-:Y:S01]  /*5290*/  HMMA.16816.F32.BF16 R120, R132.reuse, R124, R48 ;  /* 0x0000007c8478723c */ /* 0x042fe20000041830 */
        /* <DEDUP_REMOVED lines=29> */
[C---:B------:R-:W-:Y:S04]  /*5470*/  HMMA.16816.F32.BF16 R128, R132.reuse, R8, R44 ;  /* 0x000000088480723c */ /* 0x040fe8000004182c */
[----:B------:R1:W-:Y:S04]  /*5480*/  STL [R1+0x4], R0 ;  /* 0x0000040001007387 */ /* 0x0003e80000100800 */
[----:B------:R1:W-:Y:S01]  /*5490*/  STL [R1], R4 ;  /* 0x0000000401007387 */ /* 0x0003e20000100800 */
[----:B------:R-:W-:Y:S01]  /*54a0*/  HMMA.16816.F32.BF16 R132, R132, R10, R36 ;  /* 0x0000000a8484723c */ /* 0x000fe20000041824 */
[----:B------:R-:W-:Y:S07]  /*54b0*/  @!P1 BRA `(.L_x_2) ;  /* 0x000040d000009947 */ /* 0x000fee0003800000 */
[----:B------:R-:W2:Y:S04]  /*54c0*/  LDL.64 R174, [R1+0x30] ;  /* 0x0000300001ae7983 */ /* 0x000ea80000100a00 */
[----:B------:R-:W3:Y:S04]  /*54d0*/  LDL.64 R172, [R1+0x38] ;  /* 0x0000380001ac7983 */ /* 0x000ee80000100a00 */
[----:B------:R-:W4:Y:S04]  /*54e0*/  LDL R159, [R1+0x40] ;  /* 0x00004000019f7983 */ /* 0x000f280000100800 */
[----:B------:R-:W5:Y:S04]  /*54f0*/  LDL.64 R170, [R1+0x28] ;  /* 0x0000280001aa7983 */ /* 0x000f680000100a00 */
[----:B------:R-:W4:Y:S01]  /*5500*/  LDL R157, [R1+0x44] ;  /* 0x00004400019d7983 */ /* 0x000f220000100800 */
[----:B------:R-:W-:Y:S01]  /*5510*/  UIADD3 UR12, UP0, UR16, 0x80, URZ ;  /* 0x00000080100c7890 */ /* 0x000fe2000ff1e03f */
[----:B------:R-:W-:Y:S01]  /*5520*/  IMAD.MOV.U32 R70, RZ, RZ, R3 ;  /* 0x000000ffff467224 */ /* 0x000fe200078e0003 */
[----:B------:R-:W-:Y:S01]  /*5530*/  MOV R69, R68 ;  /* 0x0000004400457202 */ /* 0x000fe20000000f00 */
[----:B------:R-:W-:-:S02]  /*5540*/  UMOV UR13, 0x6 ;  /* 0x00000006000d7882 */ /* 0x000fc40000000000 */
[----:B------:R-:W-:Y:S02]  /*5550*/  ULDC.64 UR6, c[0x0][0x208] ;  /* 0x0000820000067ab9 */ /* 0x000fe40000000a00 */
[----:B------:R-:W-:Y:S02]  /*5560*/  ULEA.HI.SX32 UR18, UR18, 0xfffffffe, 0x19 ;  /* 0xfffffffe12127891 */ /* 0x000fe4000f8fca3f */
[----:B------:R-:W-:Y:S02]  /*5570*/  USHF.L.U64.HI UR15, UR6, UR13, UR7 ;  /* 0x0000000d060f7299 */ /* 0x000fe40008010207 */
[----:B------:R-:W-:Y:S02]  /*5580*/  USHF.L.U32 UR16, UR6, 0x6, URZ ;  /* 0x0000000606107899 */ /* 0x000fe4000800063f */
[----:B------:R-:W-:Y:S02]  /*5590*/  UIADD3.X UR11, URZ, UR11, URZ, UP0, !UPT ;  /* 0x0000000b3f0b7290 */ /* 0x000fe400087fe43f */
[----:B------:R-:W-:Y:S01]  /*55a0*/  ULDC.64 UR4, c[0x0][0x1e0] ;  /* 0x0000780000047ab9 */ /* 0x000fe20000000a00 */
[----:B--2---:R-:W-:-:S02]  /*55b0*/  IADD3 R2, P2, R174, 0x40, RZ ;  /* 0x00000040ae027810 */ /* 0x004fc40007f5e0ff */
[----:B-1-3--:R-:W-:-:S03]  /*55c0*/  IADD3 R0, P1, R172, 0x40, RZ ;  /* 0x00000040ac007810 */ /* 0x00afc60007f3e0ff */
[----:B------:R4:W-:Y:S04]  /*55d0*/  STL [R1+0x14], R2 ;  /* 0x0000140201007387 */ /* 0x0009e80000100800 */
[----:B------:R5:W-:Y:S01]  /*55e0*/  STL [R1+0xc], R0 ;  /* 0x00000c0001007387 */ /* 0x000be20000100800 */
[----:B----4-:R-:W-:Y:S01]  /*55f0*/  IADD3.X R2, RZ, R159, RZ, P2, !PT ;  /* 0x0000009fff027210 */ /* 0x010fe200017fe4ff */
[----:B-----5:R-:W-:-:S04]  /*5600*/  IMAD.X R0, RZ, RZ, R171, P1 ;  /* 0x000000ffff007224 */ /* 0x020fc800008e06ab */
[----:B------:R1:W-:Y:S04]  /*5610*/  STL [R1+0x10], R2 ;  /* 0x0000100201007387 */ /* 0x0003e80000100800 */
[----:B------:R1:W-:Y:S01]  /*5620*/  STL [R1+0x8], R0 ;  /* 0x0000080001007387 */ /* 0x0003e20000100800 */
[----:B------:R-:W-:-:S03]  /*5630*/  IMAD.SHL.U32 R235, R157, 0x2, RZ ;  /* 0x000000029deb7824 */ /* 0x000fc600078e00ff */
.L_x_3:
[----:B------:R-:W2:Y:S01]  /*5640*/  LDL.64 R156, [R1+0x30] ;  /* 0x00003000019c7983 */ /* 0x000ea20000100a00 */
[----:B------:R-:W-:Y:S04]  /*5650*/  DEPBAR.LE SB0, 0x0 ;  /* 0x000080000000791a */ /* 0x000fe80000000000 */
[----:B------:R-:W-:Y:S01]  /*5660*/  USHF.R.S32.HI UR8, URZ, 0x1f, UR18 ;  /* 0x0000001f3f087899 */ /* 0x000fe20008011412 */
[----:B------:R-:W3:Y:S01]  /*5670*/  LDL R3, [R1+0x40] ;  /* 0x0000400001037983 */ /* 0x000ee20000100800 */
[----:B------:R-:W-:Y:S02]  /*5680*/  UIMAD.WIDE.U32 UR24, UR18, UR6, URZ ;  /* 0x00000006121872a5 */ /* 0x000fe4000f8e003f */
[----:B------:R-:W-:Y:S01]  /*5690*/  UIMAD UR8, UR8, UR6, URZ ;  /* 0x00000006080872a4 */ /* 0x000fe2000f8e023f */
[----:B-1----:R-:W4:Y:S01]  /*56a0*/  LDL R2, [R1+0x14] ;  /* 0x0000140001027983 */ /* 0x002f220000100800 */
[----:B------:R-:W-:Y:S02]  /*56b0*/  USHF.L.U32 UR9, UR24, 0x7, URZ ;  /* 0x0000000718097899 */ /* 0x000fe4000800063f */
[----:B------:R-:W-:Y:S01]  /*56c0*/  UIMAD UR8, UR18, UR7, UR8 ;  /* 0x00000007120872a4 */ /* 0x000fe2000f8e0208 */
[----:B------:R-:W5:Y:S01]  /*56d0*/  LDL R68, [R1+0x10] ;  /* 0x0000100001447983 */ /* 0x000f620000100800 */
[----:B------:R-:W-:Y:S02]  /*56e0*/  UISETP.GT.AND UP1, UPT, UR18, URZ, UPT ;  /* 0x0000003f1200728c */ /* 0x000fe4000bf24270 */
[----:B------:R-:W-:Y:S01]  /*56f0*/  UIADD3 UR8, UR25, UR8, URZ ;  /* 0x0000000819087290 */ /* 0x000fe2000fffe03f */
[----:B------:R-:W-:Y:S01]  /*5700*/  BAR.SYNC.DEFER_BLOCKING 0x0 ;  /* 0x0000000000007b1d */ /* 0x000fe20000010000 */
[----:B------:R-:W-:Y:S02]  /*5710*/  UIADD3 UR18, UR18, -0x1, URZ ;  /* 0xffffffff12127890 */ /* 0x000fe4000fffe03f */
[----:B------:R-:W-:Y:S05]  /*5720*/  USHF.L.U64.HI UR8, UR24, 0x7, UR8 ;  /* 0x0000000718087899 */ /* 0x000fea0008010208 */
[----:B------:R-:W-:Y:S02]  /*5730*/  @UP1 USHF.L.U32 UR10, UR4, 0x6, URZ ;  /* 0x00000006040a1899 */ /* 0x000fe4000800063f */
[----:B------:R-:W-:Y:S02]  /*5740*/  @UP1 USHF.L.U64.HI UR17, UR4, UR13, UR5 ;  /* 0x0000000d04111299 */ /* 0x000fe40008010205 */
[----:B------:R-:W-:Y:S01]  /*5750*/  @UP1 UIMAD.WIDE.U32 UR24, UR18, UR4, URZ ;  /* 0x00000004121812a5 */ /* 0x000fe2000f8e003f */
[----:B------:R-:W1:Y:S08]  /*5760*/  LDSM.16.M88.4 R8, [R212+0x8100] ;  /* 0x00810000d408783b */ /* 0x000e700000000200 */
[----:B------:R-:W1:Y:S08]  /*5770*/  LDSM.16.M88.4 R16, [R212+0x8900] ;  /* 0x00890000d410783b */ /* 0x000e700000000200 */
[----:B------:R-:W1:Y:S08]  /*5780*/  LDSM.16.M88.4 R24, [R212+0x9100] ;  /* 0x00910000d418783b */ /* 0x000e700000000200 */
[----:B------:R-:W1:Y:S08]  /*5790*/  LDSM.16.M88.4 R32, [R212+0x9900] ;  /* 0x00990000d420783b */ /* 0x000e700000000200 */
[----:B------:R-:W1:Y:S02]  /*57a0*/  LDSM.16.M88.4 R40, [R212+0xa100] ;  /* 0x00a10000d428783b */ /* 0x000e640000000200 */
[C---:B-1----:R-:W-:Y:S06]  /*57b0*/  HMMA.16816.F32.BF16 R4, R140.reuse, R8, RZ ;  /* 0x000000088c04723c */ /* 0x042fec00000418ff */
[----:B------:R-:W1:Y:S02]  /*57c0*/  LDSM.16.M88.4 R48, [R212+0xa900] ;  /* 0x00a90000d430783b */ /* 0x000e640000000200 */
[C---:B------:R-:W-:Y:S06]  /*57d0*/  HMMA.16816.F32.BF16 R8, R140.reuse, R10, RZ ;  /* 0x0000000a8c08723c */ /* 0x040fec00000418ff */
[----:B------:R-:W1:Y:S02]  /*57e0*/  LDSM.16.M88.4 R56, [R212+0xb100] ;  /* 0x00b10000d438783b */ /* 0x000e640000000200 */
[C---:B------:R-:W-:Y:S06]  /*57f0*/  HMMA.16816.F32.BF16 R12, R140.reuse, R16, RZ ;  /* 0x000000108c0c723c */ /* 0x040fec00000418ff */
[----:B------:R-:W1:Y:S02]  /*5800*/  LDSM.16.M88.4 R64, [R212+0xb900] ;  /* 0x00b90000d440783b */ /* 0x000e640000000200 */
[C---:B------:R-:W-:Y:S06]  /*5810*/  HMMA.16816.F32.BF16 R16, R140.reuse, R18, RZ ;  /* 0x000000128c10723c */ /* 0x040fec00000418ff */
[----:B------:R-:W1:Y:S02]  /*5820*/  LDSM.16.M88.4 R136, [R219] ;  /* 0x00000000db88783b */ /* 0x000e640000000200 */
[C---:B------:R-:W-:Y:S06]  /*5830*/  HMMA.16816.F32.BF16 R20, R140.reuse, R24, RZ ;  /* 0x000000188c14723c */ /* 0x040fec00000418ff */
[----:B------:R-:W1:Y:S02]  /*5840*/  LDSM.16.M88.4 R148, [R234] ;  /* 0x00000000ea94783b */ /* 0x000e640000000200 */
[C---:B------:R-:W-:Y:S06]  /*5850*/  HMMA.16816.F32.BF16 R24, R140.reuse, R26, RZ ;  /* 0x0000001a8c18723c */ /* 0x040fec00000418ff */
[----:B------:R-:W1:Y:S02]  /*5860*/  LDSM.16.M88.4 R152, [R233] ;  /* 0x00000000e998783b */ /* 0x000e640000000200 */
[C---:B------:R-:W-:Y:S06]  /*5870*/  HMMA.16816.F32.BF16 R28, R140.reuse, R32, RZ ;  /* 0x000000208c1c723c */ /* 0x040fec00000418ff */
[----:B------:R-:W-:Y:S02]  /*5880*/  LDSM.16.M88.4 R160, [R228] ;  /* 0x00000000e4a0783b */ /* 0x000fe40000000200 */
[C---:B------:R-:W-:Y:S08]  /*5890*/  HMMA.16816.F32.BF16 R32, R140.reuse, R34, RZ ;  /* 0x000000228c20723c */ /* 0x040ff000000418ff */
[C---:B------:R-:W-:Y:S08]  /*58a0*/  HMMA.16816.F32.BF16 R36, R140.reuse, R40, RZ ;  /* 0x000000288c24723c */ /* 0x040ff000000418ff */
[C---:B------:R-:W-:Y:S08]  /*58b0*/  HMMA.16816.F32.BF16 R40, R140.reuse, R42, RZ ;  /* 0x0000002a8c28723c */ /* 0x040ff000000418ff */
[C---:B-1----:R-:W-:Y:S08]  /*58c0*/  HMMA.16816.F32.BF16 R44, R140.reuse, R48, RZ ;  /* 0x000000308c2c723c */ /* 0x042ff000000418ff */
[C---:B------:R-:W-:Y:S08]  /*58d0*/  HMMA.16816.F32.BF16 R48, R140.reuse, R50, RZ ;  /* 0x000000328c30723c */ /* 0x040ff000000418ff */
[C---:B------:R-:W-:Y:S08]  /*58e0*/  HMMA.16816.F32.BF16 R52, R140.reuse, R56, RZ ;  /* 0x000000388c34723c */ /* 0x040ff000000418ff */
[C---:B------:R-:W-:Y:S08]  /*58f0*/  HMMA.16816.F32.BF16 R56, R140.reuse, R58, RZ ;  /* 0x0000003a8c38723c */ /* 0x040ff000000418ff */
[C---:B------:R-:W-:Y:S08]  /*5900*/  HMMA.16816.F32.BF16 R60, R140.reuse, R64, RZ ;  /* 0x000000408c3c723c */ /* 0x040ff000000418ff */
[----:B------:R-:W-:Y:S08]  /*5910*/  HMMA.16816.F32.BF16 R64, R140, R66, RZ ;  /* 0x000000428c40723c */ /* 0x000ff000000418ff */
[C---:B------:R-:W-:Y:S08]  /*5920*/  HMMA.16816.F32.BF16 R4, R144.reuse, R136, R4 ;  /* 0x000000889004723c */ /* 0x040ff00000041804 */
[C---:B------:R-:W-:Y:S01]  /*5930*/  HMMA.16816.F32.BF16 R8, R144.reuse, R138, R8 ;  /* 0x0000008a9008723c */ /* 0x040fe20000041808 */
[----:B------:R-:W1:Y:S07]  /*5940*/  LDSM.16.M88.4 R136, [R232] ;  /* 0x00000000e888783b */ /* 0x000e6e0000000200 */
[C---:B------:R-:W-:Y:S08]  /*5950*/  HMMA.16816.F32.BF16 R12, R144.reuse, R148, R12 ;  /* 0x00000094900c723c */ /* 0x040ff0000004180c */
[C---:B------:R-:W-:Y:S01]  /*5960*/  HMMA.16816.F32.BF16 R16, R144.reuse, R150, R16 ;  /* 0x000000969010723c */ /* 0x040fe20000041810 */
[----:B------:R-:W1:Y:S07]  /*5970*/  LDSM.16.M88.4 R148, [R231] ;  /* 0x00000000e794783b */ /* 0x000e6e0000000200 */
[C---:B------:R-:W-:Y:S08]  /*5980*/  HMMA.16816.F32.BF16 R20, R144.reuse, R152, R20 ;  /* 0x000000989014723c */ /* 0x040ff00000041814 */
[C---:B------:R-:W-:Y:S01]  /*5990*/  HMMA.16816.F32.BF16 R24, R144.reuse, R154, R24 ;  /* 0x0000009a9018723c */ /* 0x040fe20000041818 */
[----:B------:R-:W2:Y:S07]  /*59a0*/  LDSM.16.M88.4 R152, [R230] ;  /* 0x00000000e698783b */ /* 0x000eae0000000200 */
[C---:B-1----:R-:W-:Y:S08]  /*59b0*/  HMMA.16816.F32.BF16 R28, R144.reuse, R136, R28 ;  /* 0x00000088901c723c */ /* 0x042ff0000004181c */
[C---:B------:R-:W-:Y:S08]  /*59c0*/  HMMA.16816.F32.BF16 R32, R144.reuse, R138, R32 ;  /* 0x0000008a9020723c */ /* 0x040ff00000041820 */
[C---:B------:R-:W-:Y:S08]  /*59d0*/  HMMA.16816.F32.BF16 R36, R144.reuse, R148, R36 ;  /* 0x000000949024723c */ /* 0x040ff00000041824 */
[C---:B------:R-:W-:Y:S08]  /*59e0*/  HMMA.16816.F32.BF16 R40, R144.reuse, R150, R40 ;  /* 0x000000969028723c */ /* 0x040ff00000041828 */
[C---:B--2---:R-:W-:Y:S08]  /*59f0*/  HMMA.16816.F32.BF16 R44, R144.reuse, R152, R44 ;  /* 0x00000098902c723c */ /* 0x044ff0000004182c */
[C---:B------:R-:W-:Y:S04]  /*5a00*/  HMMA.16816.F32.BF16 R48, R144.reuse, R154, R48 ;  /* 0x0000009a9030723c */ /* 0x040fe80000041830 */
[----:B------:R-:W-:Y:S02]  /*5a10*/  IADD3 R0, P5, R156, UR9, RZ ;  /* 0x000000099c007c10 */ /* 0x000fe4000ffbe0ff */
[----:B------:R-:W1:Y:S02]  /*5a20*/  LDSM.16.M88.4 R156, [R229] ;  /* 0x00000000e59c783b */ /* 0x000e640000000200 */
[----:B------:R-:W-:Y:S04]  /*5a30*/  LEA R168, P4, R0, c[0x0][0x1f8], 0x1 ;  /* 0x00007e0000a87a11 */ /* 0x000fe800078808ff */
[----:B---3--:R-:W-:Y:S02]  /*5a40*/  IADD3.X R3, R3, UR8, RZ, P5, !PT ;  /* 0x0000000803037c10 */ /* 0x008fe4000affe4ff */
[----:B----4-:R-:W-:Y:S01]  /*5a50*/  IADD3 R2, P2, R2, UR9, RZ ;  /* 0x0000000902027c10 */ /* 0x010fe2000ff5e0ff */
[----:B------:R-:W-:Y:S01]  /*5a60*/  @UP1 USHF.R.S32.HI UR9, URZ, 0x1f, UR18 ;  /* 0x0000001f3f091899 */ /* 0x000fe20008011412 */
[----:B------:R-:W-:Y:S02]  /*5a70*/  LEA.HI.X R169, R0, c[0x0][0x1fc], R3, 0x1, P4 ;  /* 0x00007f0000a97a11 */ /* 0x000fe400020f0c03 */
[----:B------:R-:W-:Y:S01]  /*5a80*/  LEA R170, P1, R2, c[0x0][0x1f8], 0x1 ;  /* 0x00007e0002aa7a11 */ /* 0x000fe200078208ff */
[----:B------:R-:W-:Y:S01]  /*5a90*/  @UP1 UIMAD UR9, UR9, UR4, URZ ;  /* 0x00000004090912a4 */ /* 0x000fe2000f8e023f */
[----:B-----5:R-:W-:Y:S01]  /*5aa0*/  IADD3.X R68, R68, UR8, RZ, P2, !PT ;  /* 0x0000000844447c10 */ /* 0x020fe200097fe4ff */
[----:B------:R-:W-:Y:S01]  /*5ab0*/  @!PT LDS RZ, [RZ] ;  /* 0x00000000fffff984 */ /* 0x000fe20000000800 */
[----:B------:R-:W-:Y:S01]  /*5ac0*/  @!PT LDS RZ, [RZ] ;  /* 0x00000000fffff984 */ /* 0x000fe20000000800 */
[----:B------:R-:W-:Y:S01]  /*5ad0*/  @!PT LDS RZ, [RZ] ;  /* 0x00000000fffff984 */ /* 0x000fe20000000800 */
[----:B------:R2:W-:Y:S01]  /*5ae0*/  LDGSTS.E.BYPASS.LTC128B.128 [R235+0x100], [R168.64], !P3 ;  /* 0x00100000a8eb7fae */ /* 0x0005e2000d901d56 */
[----:B------:R-:W-:Y:S02]  /*5af0*/  @UP1 USHF.L.U32 UR8, UR24, 0x7, URZ ;  /* 0x0000000718081899 */ /* 0x000fe4000800063f */
[----:B------:R-:W-:Y:S01]  /*5b00*/  LEA.HI.X R171, R2, c[0x0][0x1fc], R68, 0x1, P1 ;  /* 0x00007f0002ab7a11 */ /* 0x000fe200008f0c44 */
[----:B------:R-:W-:Y:S01]  /*5b10*/  @UP1 UIMAD UR9, UR18, UR5, UR9 ;  /* 0x00000005120912a4 */ /* 0x000fe2000f8e0209 */
[----:B------:R-:W-:Y:S03]  /*5b20*/  IADD3 R2, P1, R168, UR16, RZ ;  /* 0x00000010a8027c10 */ /* 0x000fe6000ff3e0ff */
[----:B------:R3:W-:Y:S01]  /*5b30*/  LDGSTS.E.BYPASS.LTC128B.128 [R235+0x4100], [R170.64], !P0 ;  /* 0x04100000aaeb7fae */ /* 0x0007e2000c101d56 */
[----:B------:R-:W-:Y:S01]  /*5b40*/  IADD3.X R3, R169, UR15, RZ, P1, !PT ;  /* 0x0000000fa9037c10 */ /* 0x000fe20008ffe4ff */
[----:B------:R-:W-:Y:S01]  /*5b50*/  @UP1 UIADD3 UR9, UR25, UR9, URZ ;  /* 0x0000000919091290 */ /* 0x000fe2000fffe03f */
[----:B------:R-:W-:Y:S03]  /*5b60*/  IADD3 R136, P1, R2, UR16, RZ ;  /* 0x0000001002887c10 */ /* 0x000fe6000ff3e0ff */
[----:B------:R-:W-:Y:S01]  /*5b70*/  @UP1 USHF.L.U64.HI UR9, UR24, 0x7, UR9 ;  /* 0x0000000718091899 */ /* 0x000fe20008010209 */
[----:B------:R-:W-:Y:S01]  /*5b80*/  IADD3.X R137, R3, UR15, RZ, P1, !PT ;  /* 0x0000000f03897c10 */ /* 0x000fe20008ffe4ff */
[----:B------:R4:W-:Y:S01]  /*5b90*/  LDGSTS.E.BYPASS.LTC128B.128 [R235+0x1100], [R2.64], !P3 ;  /* 0x0110000002eb7fae */ /* 0x0009e2000d901d56 */
[----:B------:R-:W-:Y:S04]  /*5ba0*/  IADD3 R138, P2, R136, UR16, RZ ;  /* 0x00000010888a7c10 */ /* 0x000fe8000ff5e0ff */
[----:B------:R-:W-:Y:S03]  /*5bb0*/  IADD3.X R139, R137, UR15, RZ, P2, !PT ;  /* 0x0000000f898b7c10 */ /* 0x000fe600097fe4ff */
[----:B------:R4:W-:Y:S01]  /*5bc0*/  LDGSTS.E.BYPASS.LTC128B.128 [R235+0x5100], [R2.64+0x80], !P0 ;  /* 0x0510008002eb7fae */ /* 0x0009e2000c101d56 */
[C---:B-1----:R-:W-:Y:S03]  /*5bd0*/  HMMA.16816.F32.BF16 R52, R144.reuse, R156, R52 ;  /* 0x0000009c9034723c */ /* 0x042fe60000041834 */
[----:B--2---:R-:W-:Y:S04]  /*5be0*/  IADD3 R168, P4, R2, UR12, RZ ;  /* 0x0000000c02a87c10 */ /* 0x004fe8000ff9e0ff */
[----:B------:R1:W-:Y:S01]  /*5bf0*/  LDGSTS.E.BYPASS.LTC128B.128 [R235+0x2100], [R136.64], !P3 ;  /* 0x0210000088eb7fae */ /* 0x0003e2000d901d56 */
[C---:B------:R-:W-:Y:S04]  /*5c00*/  HMMA.16816.F32.BF16 R56, R144.reuse, R158, R56 ;  /* 0x0000009e9038723c */ /* 0x040fe80000041838 */
[----:B------:R-:W-:Y:S04]  /*5c10*/  IADD3.X R169, R3, UR11, RZ, P4, !PT ;  /* 0x0000000b03a97c10 */ /* 0x000fe8000a7fe4ff */
[C---:B------:R-:W-:Y:S01]  /*5c20*/  HMMA.16816.F32.BF16 R60, R144.reuse, R160, R60 ;  /* 0x000000a0903c723c */ /* 0x040fe2000004183c */
[----:B------:R3:W-:Y:S07]  /*5c30*/  LDGSTS.E.BYPASS.LTC128B.128 [R235+0x6100], [R168.64], !P0 ;  /* 0x06100000a8eb7fae */ /* 0x0007ee000c101d56 */
[----:B------:R-:W-:Y:S01]  /*5c40*/  HMMA.16816.F32.BF16 R64, R144, R162, R64 ;  /* 0x000000a29040723c */ /* 0x000fe20000041840 */
[----:B------:R1:W-:Y:S03]  /*5c50*/  LDGSTS.E.BYPASS.LTC128B.128 [R235+0x3100], [R138.64], !P3 ;  /* 0x031000008aeb7fae */ /* 0x0003e6000d901d56 */
[----:B----4-:R-:W-:Y:S04]  /*5c60*/  IADD3 R2, P1, R136, UR12, RZ ;  /* 0x0000000c88027c10 */ /* 0x010fe8000ff3e0ff */
[----:B------:R-:W-:Y:S02]  /*5c70*/  IADD3.X R3, R137, UR11, RZ, P1, !PT ;  /* 0x0000000b89037c10 */ /* 0x000fe40008ffe4ff */
[----:B------:R-:W-:Y:S03]  /*5c80*/  PLOP3.LUT P1, PT, PT, PT, UP1, 0x80, 0x0 ;  /* 0x000000000000781c */ /* 0x000fe60003f2f018 */
[----:B------:R2:W-:Y:S08]  /*5c90*/  LDGSTS.E.BYPASS.LTC128B.128 [R235+0x7100], [R2.64], !P0 ;  /* 0x0710000002eb7fae */ /* 0x0005f0000c101d56 */
[----:B---3--:R-:W-:Y:S08]  /*5ca0*/  LDSM.16.M88.4 R168, [R218+0x8900] ;  /* 0x00890000daa8783b */ /* 0x008ff00000000200 */
[----:B-1----:R-:W1:Y:S08]  /*5cb0*/  LDSM.16.M88.4 R136, [R218+0x8100] ;  /* 0x00810000da88783b */ /* 0x002e700000000200 */
[----:B------:R-:W3:Y:S08]  /*5cc0*/  LDSM.16.M88.4 R172, [R218+0x9100] ;  /* 0x00910000daac783b */ /* 0x000ef00000000200 */
[----:B------:R-:W0:Y:S08]  /*5cd0*/  LDGDEPBAR ;  /* 0x00000000000079af */ /* 0x000e300000000000 */
[----:B------:R-:W4:Y:S08]  /*5ce0*/  LDSM.16.M88.4 R148, [R218+0x9900] ;  /* 0x00990000da94783b */ /* 0x000f300000000200 */
[----:B------:R-:W5:Y:S01]  /*5cf0*/  LDSM.16.M88.4 R176, [R218+0xa100] ;  /* 0x00a10000dab0783b */ /* 0x000f620000000200 */
[C---:B-1----:R-:W-:Y:S07]  /*5d00*/  HMMA.16816.F32.BF16 R4, R164.reuse, R136, R4 ;  /* 0x00000088a404723c */ /* 0x042fee0000041804 */
[----:B------:R-:W1:Y:S01]  /*5d10*/  LDSM.16.M88.4 R152, [R218+0xa900] ;  /* 0x00a90000da98783b */ /* 0x000e620000000200 */
[C---:B------:R-:W-:Y:S07]  /*5d20*/  HMMA.16816.F32.BF16 R8, R164.reuse, R138, R8 ;  /* 0x0000008aa408723c */ /* 0x040fee0000041808 */
[----:B------:R-:W1:Y:S01]  /*5d30*/  LDSM.16.M88.4 R180, [R218+0xb100] ;  /* 0x00b10000dab4783b */ /* 0x000e620000000200 */
[C---:B------:R-:W-:Y:S07]  /*5d40*/  HMMA.16816.F32.BF16 R12, R164.reuse, R168, R12 ;  /* 0x000000a8a40c723c */ /* 0x040fee000004180c */
[----:B------:R-:W1:Y:S01]  /*5d50*/  LDSM.16.M88.4 R156, [R218+0xb900] ;  /* 0x00b90000da9c783b */ /* 0x000e620000000200 */
[C---:B------:R-:W-:Y:S07]  /*5d60*/  HMMA.16816.F32.BF16 R16, R164.reuse, R170, R16 ;  /* 0x000000aaa410723c */ /* 0x040fee0000041810 */
[----:B------:R-:W1:Y:S01]  /*5d70*/  LDSM.16.M88.4 R136, [R215] ;  /* 0x00000000d788783b */ /* 0x000e620000000200 */
[C---:B---3--:R-:W-:Y:S07]  /*5d80*/  HMMA.16816.F32.BF16 R20, R164.reuse, R172, R20 ;  /* 0x000000aca414723c */ /* 0x048fee0000041814 */
[----:B------:R-:W-:Y:S01]  /*5d90*/  LDSM.16.M88.4 R160, [R215+0x1000] ;  /* 0x00100000d7a0783b */ /* 0x000fe20000000200 */
[C---:B------:R-:W-:Y:S07]  /*5da0*/  HMMA.16816.F32.BF16 R24, R164.reuse, R174, R24 ;  /* 0x000000aea418723c */ /* 0x040fee0000041818 */
[----:B------:R-:W-:Y:S01]  /*5db0*/  LDSM.16.M88.4 R168, [R215+0x1800] ;  /* 0x00180000d7a8783b */ /* 0x000fe20000000200 */
[C---:B----4-:R-:W-:Y:S07]  /*5dc0*/  HMMA.16816.F32.BF16 R28, R164.reuse, R148, R28 ;  /* 0x00000094a41c723c */ /* 0x050fee000004181c */
[----:B------:R-:W-:Y:S01]  /*5dd0*/  LDSM.16.M88.4 R172, [R215+0x2000] ;  /* 0x00200000d7ac783b */ /* 0x000fe20000000200 */
[C---:B------:R-:W-:Y:S07]  /*5de0*/  HMMA.16816.F32.BF16 R32, R164.reuse, R150, R32 ;  /* 0x00000096a420723c */ /* 0x040fee0000041820 */
[----:B------:R-:W3:Y:S01]  /*5df0*/  LDSM.16.M88.4 R148, [R215+0x800] ;  /* 0x00080000d794783b */ /* 0x000ee20000000200 */
[C---:B-----5:R-:W-:Y:S07]  /*5e00*/  HMMA.16816.F32.BF16 R36, R164.reuse, R176, R36 ;  /* 0x000000b0a424723c */ /* 0x060fee0000041824 */
[----:B------:R-:W-:Y:S01]  /*5e10*/  LDSM.16.M88.4 R192, [R212+0xc100] ;  /* 0x00c10000d4c0783b */ /* 0x000fe20000000200 */
[C---:B------:R-:W-:Y:S07]  /*5e20*/  HMMA.16816.F32.BF16 R40, R164.reuse, R178, R40 ;  /* 0x000000b2a428723c */ /* 0x040fee0000041828 */
[----:B------:R-:W-:Y:S01]  /*5e30*/  LDSM.16.M88.4 R176, [R215+0x3000] ;  /* 0x00300000d7b0783b */ /* 0x000fe20000000200 */
[C---:B-1----:R-:W-:Y:S07]  /*5e40*/  HMMA.16816.F32.BF16 R44, R164.reuse, R152, R44 ;  /* 0x00000098a42c723c */ /* 0x042fee000004182c */
[----:B------:R-:W-:Y:S01]  /*5e50*/  LDSM.16.M88.4 R204, [R218+0xf900] ;  /* 0x00f90000dacc783b */ /* 0x000fe20000000200 */
[C---:B------:R-:W-:Y:S07]  /*5e60*/  HMMA.16816.F32.BF16 R48, R164.reuse, R154, R48 ;  /* 0x0000009aa430723c */ /* 0x040fee0000041830 */
[----:B------:R-:W1:Y:S01]  /*5e70*/  LDSM.16.M88.4 R152, [R215+0x2800] ;  /* 0x00280000d798783b */ /* 0x000e620000000200 */
[C---:B------:R-:W-:Y:S08]  /*5e80*/  HMMA.16816.F32.BF16 R52, R164.reuse, R180, R52 ;  /* 0x000000b4a434723c */ /* 0x040ff00000041834 */
[C---:B------:R-:W-:Y:S01]  /*5e90*/  HMMA.16816.F32.BF16 R56, R164.reuse, R182, R56 ;  /* 0x000000b6a438723c */ /* 0x040fe20000041838 */
[----:B------:R-:W4:Y:S07]  /*5ea0*/  LDSM.16.M88.4 R180, [R215+0x3800] ;  /* 0x00380000d7b4783b */ /* 0x000f2e0000000200 */
[C---:B------:R-:W-:Y:S08]  /*5eb0*/  HMMA.16816.F32.BF16 R60, R164.reuse, R156, R60 ;  /* 0x0000009ca43c723c */ /* 0x040ff0000004183c */
[----:B------:R-:W-:Y:S01]  /*5ec0*/  HMMA.16816.F32.BF16 R64, R164, R158, R64 ;  /* 0x0000009ea440723c */ /* 0x000fe20000041840 */
[----:B------:R-:W5:Y:S07]  /*5ed0*/  LDSM.16.M88.4 R156, [R212+0xc900] ;  /* 0x00c90000d49c783b */ /* 0x000f6e0000000200 */
[C---:B------:R-:W-:Y:S08]  /*5ee0*/  HMMA.16816.F32.BF16 R4, R184.reuse, R136, R4 ;  /* 0x00000088b804723c */ /* 0x040ff00000041804 */
[C---:B------:R-:W-:Y:S01]  /*5ef0*/  HMMA.16816.F32.BF16 R8, R184.reuse, R138, R8 ;  /* 0x0000008ab808723c */ /* 0x040fe20000041808 */
[----:B------:R-:W1:Y:S07]  /*5f00*/  LDSM.16.M88.4 R136, [R212+0xd100] ;  /* 0x00d10000d488783b */ /* 0x000e6e0000000200 */
[C---:B---3--:R-:W-:Y:S08]  /*5f10*/  HMMA.16816.F32.BF16 R12, R184.reuse, R148, R12 ;  /* 0x00000094b80c723c */ /* 0x048ff0000004180c */
[C---:B------:R-:W-:Y:S01]  /*5f20*/  HMMA.16816.F32.BF16 R16, R184.reuse, R150, R16 ;  /* 0x00000096b810723c */ /* 0x040fe20000041810 */
[----:B------:R-:W3:Y:S07]  /*5f30*/  LDSM.16.M88.4 R148, [R212+0xd900] ;  /* 0x00d90000d494783b */ /* 0x000eee0000000200 */
[C---:B------:R-:W-:Y:S08]  /*5f40*/  HMMA.16816.F32.BF16 R20, R184.reuse, R160, R20 ;  /* 0x000000a0b814723c */ /* 0x040ff00000041814 */
[C---:B------:R-:W-:Y:S01]  /*5f50*/  HMMA.16816.F32.BF16 R24, R184.reuse, R162, R24 ;  /* 0x000000a2b818723c */ /* 0x040fe20000041818 */
[----:B------:R-:W2:Y:S07]  /*5f60*/  LDSM.16.M88.4 R160, [R212+0xe100] ;  /* 0x00e10000d4a0783b */ /* 0x000eae0000000200 */
[C---:B------:R-:W-:Y:S08]  /*5f70*/  HMMA.16816.F32.BF16 R28, R184.reuse, R168, R28 ;  /* 0x000000a8b81c723c */ /* 0x040ff0000004181c */
[C---:B------:R-:W-:Y:S01]  /*5f80*/  HMMA.16816.F32.BF16 R32, R184.reuse, R170, R32 ;  /* 0x000000aab820723c */ /* 0x040fe20000041820 */
[----:B------:R-:W-:Y:S07]  /*5f90*/  LDSM.16.M88.4 R168, [R212+0xf100] ;  /* 0x00f10000d4a8783b */ /* 0x000fee0000000200 */
[C---:B------:R-:W-:Y:S08]  /*5fa0*/  HMMA.16816.F32.BF16 R36, R184.reuse, R172, R36 ;  /* 0x000000acb824723c */ /* 0x040ff00000041824 */
[C---:B------:R-:W-:Y:S01]  /*5fb0*/  HMMA.16816.F32.BF16 R40, R184.reuse, R174, R40 ;  /* 0x000000aeb828723c */ /* 0x040fe20000041828 */
[----:B------:R-:W-:Y:S07]  /*5fc0*/  LDSM.16.M88.4 R172, [R212+0xf900] ;  /* 0x00f90000d4ac783b */ /* 0x000fee0000000200 */
[C---:B-1----:R-:W-:Y:S08]  /*5fd0*/  HMMA.16816.F32.BF16 R44, R184.reuse, R152, R44 ;  /* 0x00000098b82c723c */ /* 0x042ff0000004182c */
[C---:B------:R-:W-:Y:S01]  /*5fe0*/  HMMA.16816.F32.BF16 R48, R184.reuse, R154, R48 ;  /* 0x0000009ab830723c */ /* 0x040fe20000041830 */
[----:B------:R-:W1:Y:S07]  /*5ff0*/  LDSM.16.M88.4 R152, [R212+0xe900] ;  /* 0x00e90000d498783b */ /* 0x000e6e0000000200 */
[C---:B------:R-:W-:Y:S08]  /*6000*/  HMMA.16816.F32.BF16 R52, R184.reuse, R176, R52 ;  /* 0x000000b0b834723c */ /* 0x040ff00000041834 */
[C---:B------:R-:W-:Y:S01]  /*6010*/  HMMA.16816.F32.BF16 R56, R184.reuse, R178, R56 ;  /* 0x000000b2b838723c */ /* 0x040fe20000041838 */
[----:B------:R-:W1:Y:S07]  /*6020*/  LDSM.16.M88.4 R176, [R227] ;  /* 0x00000000e3b0783b */ /* 0x000e6e0000000200 */
[C---:B----4-:R-:W-:Y:S08]  /*6030*/  HMMA.16816.F32.BF16 R60, R184.reuse, R180, R60 ;  /* 0x000000b4b83c723c */ /* 0x050ff0000004183c */
[----:B------:R-:W-:Y:S01]  /*6040*/  HMMA.16816.F32.BF16 R64, R184, R182, R64 ;  /* 0x000000b6b840723c */ /* 0x000fe20000041840 */
[----:B------:R-:W4:Y:S07]  /*6050*/  LDSM.16.M88.4 R180, [R226] ;  /* 0x00000000e2b4783b */ /* 0x000f2e0000000200 */
[C---:B------:R-:W-:Y:S08]  /*6060*/  HMMA.16816.F32.BF16 R4, R188.reuse, R192, R4 ;  /* 0x000000c0bc04723c */ /* 0x040ff00000041804 */
[C---:B------:R-:W-:Y:S01]  /*6070*/  HMMA.16816.F32.BF16 R8, R188.reuse, R194, R8 ;  /* 0x000000c2bc08723c */ /* 0x040fe20000041808 */
[----:B------:R-:W1:Y:S07]  /*6080*/  LDSM.16.M88.4 R192, [R225] ;  /* 0x00000000e1c0783b */ /* 0x000e6e0000000200 */
[C---:B-----5:R-:W-:Y:S08]  /*6090*/  HMMA.16816.F32.BF16 R12, R188.reuse, R156, R12 ;  /* 0x0000009cbc0c723c */ /* 0x060ff0000004180c */
[C---:B------:R-:W-:Y:S01]  /*60a0*/  HMMA.16816.F32.BF16 R16, R188.reuse, R158, R16 ;  /* 0x0000009ebc10723c */ /* 0x040fe20000041810 */
[----:B------:R-:W5:Y:S07]  /*60b0*/  LDSM.16.M88.4 R156, [R224] ;  /* 0x00000000e09c783b */ /* 0x000f6e0000000200 */
[C---:B------:R-:W-:Y:S08]  /*60c0*/  HMMA.16816.F32.BF16 R20, R188.reuse, R136, R20 ;  /* 0x00000088bc14723c */ /* 0x040ff00000041814 */
[C---:B------:R-:W-:Y:S01]  /*60d0*/  HMMA.16816.F32.BF16 R24, R188.reuse, R138, R24 ;  /* 0x0000008abc18723c */ /* 0x040fe20000041818 */
[----:B------:R-:W4:Y:S07]  /*60e0*/  LDSM.16.M88.4 R136, [R223] ;  /* 0x00000000df88783b */ /* 0x000f2e0000000200 */
[C---:B---3--:R-:W-:Y:S08]  /*60f0*/  HMMA.16816.F32.BF16 R28, R188.reuse, R148, R28 ;  /* 0x00000094bc1c723c */ /* 0x048ff0000004181c */
[C---:B------:R-:W-:Y:S01]  /*6100*/  HMMA.16816.F32.BF16 R32, R188.reuse, R150, R32 ;  /* 0x00000096bc20723c */ /* 0x040fe20000041820 */
[----:B------:R-:W3:Y:S07]  /*6110*/  LDSM.16.M88.4 R148, [R222] ;  /* 0x00000000de94783b */ /* 0x000eee0000000200 */
[C---:B--2---:R-:W-:Y:S08]  /*6120*/  HMMA.16816.F32.BF16 R36, R188.reuse, R160, R36 ;  /* 0x000000a0bc24723c */ /* 0x044ff00000041824 */
[C---:B------:R-:W-:Y:S01]  /*6130*/  HMMA.16816.F32.BF16 R40, R188.reuse, R162, R40 ;  /* 0x000000a2bc28723c */ /* 0x040fe20000041828 */
[----:B------:R-:W-:Y:S07]  /*6140*/  LDSM.16.M88.4 R160, [R220] ;  /* 0x00000000dca0783b */ /* 0x000fee0000000200 */
[C---:B-1----:R-:W-:Y:S08]  /*6150*/  HMMA.16816.F32.BF16 R44, R188.reuse, R152, R44 ;  /* 0x00000098bc2c723c */ /* 0x042ff0000004182c */
[C---:B------:R-:W-:Y:S01]  /*6160*/  HMMA.16816.F32.BF16 R48, R188.reuse, R154, R48 ;  /* 0x0000009abc30723c */ /* 0x040fe20000041830 */
[----:B------:R-:W1:Y:S07]  /*6170*/  LDSM.16.M88.4 R152, [R221] ;  /* 0x00000000dd98783b */ /* 0x000e6e0000000200 */
[C---:B------:R-:W-:Y:S08]  /*6180*/  HMMA.16816.F32.BF16 R52, R188.reuse, R168, R52 ;  /* 0x000000a8bc34723c */ /* 0x040ff00000041834 */
[C---:B------:R-:W-:Y:S01]  /*6190*/  HMMA.16816.F32.BF16 R56, R188.reuse, R170, R56 ;  /* 0x000000aabc38723c */ /* 0x040fe20000041838 */
[----:B------:R-:W-:Y:S07]  /*61a0*/  LDSM.16.M88.4 R168, [R218+0xd100] ;  /* 0x00d10000daa8783b */ /* 0x000fee0000000200 */
[C---:B------:R-:W-:Y:S08]  /*61b0*/  HMMA.16816.F32.BF16 R60, R188.reuse, R172, R60 ;  /* 0x000000acbc3c723c */ /* 0x040ff0000004183c */
[----:B------:R-:W-:Y:S01]  /*61c0*/  HMMA.16816.F32.BF16 R64, R188, R174, R64 ;  /* 0x000000aebc40723c */ /* 0x000fe20000041840 */
[----:B------:R-:W-:Y:S07]  /*61d0*/  LDSM.16.M88.4 R172, [R218+0xd900] ;  /* 0x00d90000daac783b */ /* 0x000fee0000000200 */
[C---:B------:R-:W-:Y:S08]  /*61e0*/  HMMA.16816.F32.BF16 R4, R196.reuse, R176, R4 ;  /* 0x000000b0c404723c */ /* 0x040ff00000041804 */
[C---:B------:R-:W-:Y:S01]  /*61f0*/  HMMA.16816.F32.BF16 R8, R196.reuse, R178, R8 ;  /* 0x000000b2c408723c */ /* 0x040fe20000041808 */
[----:B------:R-:W-:Y:S07]  /*6200*/  LDSM.16.M88.4 R176, [R218+0xe100] ;  /* 0x00e10000dab0783b */ /* 0x000fee0000000200 */
[C---:B----4-:R-:W-:Y:S08]  /*6210*/  HMMA.16816.F32.BF16 R12, R196.reuse, R180, R12 ;  /* 0x000000b4c40c723c */ /* 0x050ff0000004180c */
[C---:B------:R-:W-:Y:S01]  /*6220*/  HMMA.16816.F32.BF16 R16, R196.reuse, R182, R16 ;  /* 0x000000b6c410723c */ /* 0x040fe20000041810 */
[----:B------:R-:W-:Y:S07]  /*6230*/  LDSM.16.M88.4 R180, [R218+0xe900] ;  /* 0x00e90000dab4783b */ /* 0x000fee0000000200 */
[C---:B------:R-:W-:Y:S08]  /*6240*/  HMMA.16816.F32.BF16 R20, R196.reuse, R192, R20 ;  /* 0x000000c0c414723c */ /* 0x040ff00000041814 */
[C---:B------:R-:W-:Y:S01]  /*6250*/  HMMA.16816.F32.BF16 R24, R196.reuse, R194, R24 ;  /* 0x000000c2c418723c */ /* 0x040fe20000041818 */
[----:B------:R-:W-:Y:S07]  /*6260*/  LDSM.16.M88.4 R192, [R218+0xf100] ;  /* 0x00f10000dac0783b */ /* 0x000fee0000000200 */
[C---:B-----5:R-:W-:Y:S08]  /*6270*/  HMMA.16816.F32.BF16 R28, R196.reuse, R156, R28 ;  /* 0x0000009cc41c723c */ /* 0x060ff0000004181c */
[C---:B------:R-:W-:Y:S01]  /*6280*/  HMMA.16816.F32.BF16 R32, R196.reuse, R158, R32 ;  /* 0x0000009ec420723c */ /* 0x040fe20000041820 */
[----:B------:R-:W2:Y:S07]  /*6290*/  LDSM.16.M88.4 R156, [R218+0xc100] ;  /* 0x00c10000da9c783b */ /* 0x000eae0000000200 */
[C---:B------:R-:W-:Y:S08]  /*62a0*/  HMMA.16816.F32.BF16 R36, R196.reuse, R136, R36 ;  /* 0x00000088c424723c */ /* 0x040ff00000041824 */
[C---:B------:R-:W-:Y:S01]  /*62b0*/  HMMA.16816.F32.BF16 R40, R196.reuse, R138, R40 ;  /* 0x0000008ac428723c */ /* 0x040fe20000041828 */
[----:B------:R-:W4:Y:S07]  /*62c0*/  LDSM.16.M88.4 R136, [R218+0xc900] ;  /* 0x00c90000da88783b */ /* 0x000f2e0000000200 */
[C---:B---3--:R-:W-:Y:S08]  /*62d0*/  HMMA.16816.F32.BF16 R44, R196.reuse, R148, R44 ;  /* 0x00000094c42c723c */ /* 0x048ff0000004182c */
[C---:B------:R-:W-:Y:S01]  /*62e0*/  HMMA.16816.F32.BF16 R48, R196.reuse, R150, R48 ;  /* 0x00000096c430723c */ /* 0x040fe20000041830 */
[----:B------:R-:W3:Y:S07]  /*62f0*/  LDSM.16.M88.4 R148, [R215+0x4000] ;  /* 0x00400000d794783b */ /* 0x000eee0000000200 */
[C---:B-1----:R-:W-:Y:S08]  /*6300*/  HMMA.16816.F32.BF16 R52, R196.reuse, R152, R52 ;  /* 0x00000098c434723c */ /* 0x042ff00000041834 */
[C---:B------:R-:W-:Y:S08]  /*6310*/  HMMA.16816.F32.BF16 R56, R196.reuse, R154, R56 ;  /* 0x0000009ac438723c */ /* 0x040ff00000041838 */
[C---:B------:R-:W-:Y:S08]  /*6320*/  HMMA.16816.F32.BF16 R60, R196.reuse, R160, R60 ;  /* 0x000000a0c43c723c */ /* 0x040ff0000004183c */
[----:B------:R-:W-:Y:S08]  /*6330*/  HMMA.16816.F32.BF16 R64, R196, R162, R64 ;  /* 0x000000a2c440723c */ /* 0x000ff00000041840 */
[C---:B--2---:R-:W-:Y:S08]  /*6340*/  HMMA.16816.F32.BF16 R4, R200.reuse, R156, R4 ;  /* 0x0000009cc804723c */ /* 0x044ff00000041804 */
[C---:B------:R-:W-:Y:S08]  /*6350*/  HMMA.16816.F32.BF16 R8, R200.reuse, R158, R8 ;  /* 0x0000009ec808723c */ /* 0x040ff00000041808 */
[C---:B----4-:R-:W-:Y:S08]  /*6360*/  HMMA.16816.F32.BF16 R12, R200.reuse, R136, R12 ;  /* 0x00000088c80c723c */ /* 0x050ff0000004180c */
[C---:B------:R-:W-:Y:S01]  /*6370*/  HMMA.16816.F32.BF16 R16, R200.reuse, R138, R16 ;  /* 0x0000008ac810723c */ /* 0x040fe20000041810 */
[----:B------:R-:W1:Y:S07]  /*6380*/  LDSM.16.M88.4 R136, [R215+0x4800] ;  /* 0x00480000d788783b */ /* 0x000e6e0000000200 */
[C---:B------:R-:W-:Y:S08]  /*6390*/  HMMA.16816.F32.BF16 R20, R200.reuse, R168, R20 ;  /* 0x000000a8c814723c */ /* 0x040ff00000041814 */
        /* <DEDUP_REMOVED lines=10> */
[----:B------:R-:W-:Y:S08]  /*6440*/  HMMA.16816.F32.BF16 R64, R200, R206, R64 ;  /* 0x000000cec840723c */ /* 0x000ff00000041840 */
[C---:B---3--:R-:W-:Y:S08]  /*6450*/  HMMA.16816.F32.BF16 R4, R208.reuse, R148, R4 ;  /* 0x00000094d004723c */ /* 0x048ff00000041804 */
[C---:B------:R-:W-:Y:S08]  /*6460*/  HMMA.16816.F32.BF16 R8, R208.reuse, R150, R8 ;  /* 0x00000096d008723c */ /* 0x040ff00000041808 */
[C---:B-1----:R-:W-:Y:S08]  /*6470*/  HMMA.16816.F32.BF16 R12, R208.reuse, R136, R12 ;  /* 0x00000088d00c723c */ /* 0x042ff0000004180c */
[----:B------:R-:W-:Y:S01]  /*6480*/  FMUL.FTZ R4, R4, c[0x0][0x320] ;  /* 0x0000c80004047a20 */ /* 0x000fe20000410000 */
[C---:B------:R-:W-:Y:S03]  /*6490*/  HMMA.16816.F32.BF16 R16, R208.reuse, R138, R16 ;  /* 0x0000008ad010723c */ /* 0x040fe60000041810 */
[----:B------:R-:W-:Y:S01]  /*64a0*/  MUFU.TANH R150, R4 ;  /* 0x0000000400967308 */ /* 0x000fe20000002400 */
[----:B------:R-:W-:Y:S02]  /*64b0*/  FMUL.FTZ R5, R5, c[0x0][0x320] ;  /* 0x0000c80005057a20 */ /* 0x000fe40000410000 */
[----:B------:R-:W-:Y:S02]  /*64c0*/  FMUL.FTZ R6, R6, c[0x0][0x320] ;  /* 0x0000c80006067a20 */ /* 0x000fe40000410000 */
[----:B------:R-:W-:Y:S04]  /*64d0*/  FMUL.FTZ R7, R7, c[0x0][0x320] ;  /* 0x0000c80007077a20 */ /* 0x000fe80000410000 */
[----:B------:R-:W-:Y:S01]  /*64e0*/  FMUL.FTZ R8, R8, c[0x0][0x320] ;  /* 0x0000c80008087a20 */ /* 0x000fe20000410000 */
[----:B------:R-:W-:Y:S01]  /*64f0*/  MUFU.TANH R149, R5 ;  /* 0x0000000500957308 */ /* 0x000fe20000002400 */
[----:B------:R-:W-:Y:S02]  /*6500*/  FMUL.FTZ R9, R9, c[0x0][0x320] ;  /* 0x0000c80009097a20 */ /* 0x000fe40000410000 */
[----:B------:R-:W-:Y:S02]  /*6510*/  FMUL.FTZ R10, R10, c[0x0][0x320] ;  /* 0x0000c8000a0a7a20 */ /* 0x000fe40000410000 */
[----:B------:R-:W-:Y:S02]  /*6520*/  FMUL.FTZ R11, R11, c[0x0][0x320] ;  /* 0x0000c8000b0b7a20 */ /* 0x000fe40000410000 */
[----:B------:R-:W-:Y:S02]  /*6530*/  FMUL.FTZ R15, R15, c[0x0][0x320] ;  /* 0x0000c8000f0f7a20 */ /* 0x000fe40000410000 */
[----:B------:R-:W-:Y:S01]  /*6540*/  FMUL.FTZ R13, R13, c[0x0][0x320] ;  /* 0x0000c8000d0d7a20 */ /* 0x000fe20000410000 */
[----:B------:R-:W1:Y:S01]  /*6550*/  MUFU.TANH R154, R6 ;  /* 0x00000006009a7308 */ /* 0x000e620000002400 */
[----:B------:R-:W-:Y:S02]  /*6560*/  FMUL.FTZ R14, R14, c[0x0][0x320] ;  /* 0x0000c8000e0e7a20 */ /* 0x000fe40000410000 */
[----:B------:R-:W-:Y:S02]  /*6570*/  FMUL.FTZ R16, R16, c[0x0][0x320] ;  /* 0x0000c80010107a20 */ /* 0x000fe40000410000 */
[----:B------:R-:W-:Y:S02]  /*6580*/  FMUL.FTZ R17, R17, c[0x0][0x320] ;  /* 0x0000c80011117a20 */ /* 0x000fe40000410000 */
[----:B------:R-:W-:Y:S02]  /*6590*/  FMUL.FTZ R18, R18, c[0x0][0x320] ;  /* 0x0000c80012127a20 */ /* 0x000fe40000410000 */
[----:B------:R-:W-:Y:S01]  /*65a0*/  FMUL.FTZ R19, R19, c[0x0][0x320] ;  /* 0x0000c80013137a20 */ /* 0x000fe20000410000 */
[----:B------:R2:W3:Y:S01]  /*65b0*/  MUFU.TANH R155, R7 ;  /* 0x00000007009b7308 */ /* 0x0004e20000002400 */
[----:B------:R-:W-:Y:S09]  /*65c0*/  FMUL.FTZ R12, R12, c[0x0][0x320] ;  /* 0x0000c8000c0c7a20 */ /* 0x000ff20000410000 */
[----:B------:R-:W-:Y:S01]  /*65d0*/  MUFU.TANH R151, R8 ;  /* 0x0000000800977308 */ /* 0x000fe20000002400 */
[----:B-1----:R-:W-:Y:S09]  /*65e0*/  FMNMX.FTZ R2, R154, R70, !PT ;  /* 0x000000469a027209 */ /* 0x002ff20007810000 */
[----:B------:R-:W-:Y:S01]  /*65f0*/  MUFU.TANH R148, R9 ;  /* 0x0000000900947308 */ /* 0x000fe20000002400 */
[----:B--2---:R-:W1:Y:S01]  /*6600*/  LDSM.16.M88.4 R4, [R215+0x5000] ;  /* 0x00500000d704783b */ /* 0x004e620000000200 */
[----:B---3--:R-:W-:Y:S08]  /*6610*/  FMNMX.FTZ R2, R155, R2, !PT ;  /* 0x000000029b027209 */ /* 0x008ff00007810000 */
[----:B------:R-:W2:Y:S10]  /*6620*/  MUFU.TANH R152, R10 ;  /* 0x0000000a00987308 */ /* 0x000eb40000002400 */
[----:B------:R3:W4:Y:S10]  /*6630*/  MUFU.TANH R153, R11 ;  /* 0x0000000b00997308 */ /* 0x0007340000002400 */
[----:B------:R-:W-:Y:S01]  /*6640*/  MUFU.TANH R138, R12 ;  /* 0x0000000c008a7308 */ /* 0x000fe20000002400 */
[----:B--2---:R-:W-:Y:S09]  /*6650*/  FMNMX.FTZ R2, R152, R2, !PT ;  /* 0x0000000298027209 */ /* 0x004ff20007810000 */
[----:B------:R-:W-:Y:S01]  /*6660*/  MUFU.TANH R139, R13 ;  /* 0x0000000d008b7308 */ /* 0x000fe20000002400 */
[----:B---3--:R-:W2:Y:S01]  /*6670*/  LDSM.16.M88.4 R8, [R215+0x5800] ;  /* 0x00580000d708783b */ /* 0x008ea20000000200 */
[C---:B-1----:R-:W-:Y:S03]  /*6680*/  HMMA.16816.F32.BF16 R20, R208.reuse, R4, R20 ;  /* 0x00000004d014723c */ /* 0x042fe60000041814 */
[----:B----4-:R-:W-:Y:S05]  /*6690*/  FMNMX.FTZ R2, R153, R2, !PT ;  /* 0x0000000299027209 */ /* 0x010fea0007810000 */
[----:B------:R-:W1:Y:S01]  /*66a0*/  MUFU.TANH R158, R14 ;  /* 0x0000000e009e7308 */ /* 0x000e620000002400 */
[C---:B------:R-:W-:Y:S01]  /*66b0*/  HMMA.16816.F32.BF16 R24, R208.reuse, R6, R24 ;  /* 0x00000006d018723c */ /* 0x040fe20000041818 */
[----:B------:R-:W3:Y:S08]  /*66c0*/  LDSM.16.M88.4 R4, [R215+0x6000] ;  /* 0x00600000d704783b */ /* 0x000ef00000000200 */
[----:B------:R-:W-:Y:S06]  /*66d0*/  MUFU.TANH R156, R16 ;  /* 0x00000010009c7308 */ /* 0x000fec0000002400 */
[----:B------:R-:W-:Y:S04]  /*66e0*/  FMUL.FTZ R20, R20, c[0x0][0x320] ;  /* 0x0000c80014147a20 */ /* 0x000fe80000410000 */
[----:B------:R-:W4:Y:S01]  /*66f0*/  MUFU.TANH R160, R15 ;  /* 0x0000000f00a07308 */ /* 0x000f220000002400 */
[----:B------:R-:W-:Y:S02]  /*6700*/  FMUL.FTZ R21, R21, c[0x0][0x320] ;  /* 0x0000c80015157a20 */ /* 0x000fe40000410000 */
[----:B------:R-:W-:Y:S01]  /*6710*/  FMUL.FTZ R22, R22, c[0x0][0x320] ;  /* 0x0000c80016167a20 */ /* 0x000fe20000410000 */
[----:B-1----:R-:W-:Y:S01]  /*6720*/  FMNMX.FTZ R2, R158, R2, !PT ;  /* 0x000000029e027209 */ /* 0x002fe20007810000 */
[----:B------:R-:W-:Y:S02]  /*6730*/  FMUL.FTZ R23, R23, c[0x0][0x320] ;  /* 0x0000c80017177a20 */ /* 0x000fe40000410000 */
[----:B------:R-:W-:Y:S02]  /*6740*/  FMUL.FTZ R24, R24, c[0x0][0x320] ;  /* 0x0000c80018187a20 */ /* 0x000fe40000410000 */
[----:B------:R-:W-:Y:S01]  /*6750*/  FMUL.FTZ R25, R25, c[0x0][0x320] ;  /* 0x0000c80019197a20 */ /* 0x000fe20000410000 */
[----:B------:R-:W-:Y:S01]  /*6760*/  MUFU.TANH R157, R17 ;  /* 0x00000011009d7308 */ /* 0x000fe20000002400 */
[----:B------:R-:W-:Y:S02]  /*6770*/  FMUL.FTZ R26, R26, c[0x0][0x320] ;  /* 0x0000c8001a1a7a20 */ /* 0x000fe40000410000 */
[----:B------:R-:W-:Y:S01]  /*6780*/  FMUL.FTZ R27, R27, c[0x0][0x320] ;  /* 0x0000c8001b1b7a20 */ /* 0x000fe20000410000 */
[C---:B--2---:R-:W-:Y:S06]  /*6790*/  HMMA.16816.F32.BF16 R28, R208.reuse, R8, R28 ;  /* 0x00000008d01c723c */ /* 0x044fec000004181c */
[----:B------:R-:W1:Y:S02]  /*67a0*/  MUFU.TANH R159, R18 ;  /* 0x00000012009f7308 */ /* 0x000e640000002400 */
[C---:B------:R-:W-:Y:S01]  /*67b0*/  HMMA.16816.F32.BF16 R32, R208.reuse, R10, R32 ;  /* 0x0000000ad020723c */ /* 0x040fe20000041820 */
[----:B------:R-:W2:Y:S03]  /*67c0*/  LDSM.16.M88.4 R8, [R215+0x6800] ;  /* 0x00680000d708783b */ /* 0x000ea60000000200 */
[----:B----4-:R-:W-:Y:S04]  /*67d0*/  FMNMX.FTZ R2, R160, R2, !PT ;  /* 0x00000002a0027209 */ /* 0x010fe80007810000 */
[----:B------:R-:W-:Y:S01]  /*67e0*/  MUFU.TANH R162, R20 ;  /* 0x0000001400a27308 */ /* 0x000fe20000002400 */
[C---:B---3--:R-:W-:Y:S07]  /*67f0*/  HMMA.16816.F32.BF16 R36, R208.reuse, R4, R36 ;  /* 0x00000004d024723c */ /* 0x048fee0000041824 */
[----:B------:R-:W-:Y:S01]  /*6800*/  FMUL.FTZ R28, R28, c[0x0][0x320] ;  /* 0x0000c8001c1c7a20 */ /* 0x000fe20000410000 */
[C---:B------:R-:W-:Y:S01]  /*6810*/  HMMA.16816.F32.BF16 R40, R208.reuse, R6, R40 ;  /* 0x00000006d028723c */ /* 0x040fe20000041828 */
[----:B------:R-:W3:Y:S01]  /*6820*/  MUFU.TANH R161, R19 ;  /* 0x0000001300a17308 */ /* 0x000ee20000002400 */
[----:B------:R-:W4:Y:S02]  /*6830*/  LDSM.16.M88.4 R4, [R215+0x7000] ;  /* 0x00700000d704783b */ /* 0x000f240000000200 */
[----:B------:R-:W-:Y:S01]  /*6840*/  FMUL.FTZ R29, R29, c[0x0][0x320] ;  /* 0x0000c8001d1d7a20 */ /* 0x000fe20000410000 */
[----:B-1----:R-:W-:Y:S01]  /*6850*/  FMNMX.FTZ R2, R159, R2, !PT ;  /* 0x000000029f027209 */ /* 0x002fe20007810000 */
[----:B------:R-:W-:Y:S02]  /*6860*/  FMUL.FTZ R30, R30, c[0x0][0x320] ;  /* 0x0000c8001e1e7a20 */ /* 0x000fe40000410000 */
[----:B------:R-:W-:Y:S03]  /*6870*/  FMUL.FTZ R31, R31, c[0x0][0x320] ;  /* 0x0000c8001f1f7a20 */ /* 0x000fe60000410000 */
[----:B------:R-:W-:Y:S01]  /*6880*/  MUFU.TANH R171, R21 ;  /* 0x0000001500ab7308 */ /* 0x000fe20000002400 */
[----:B------:R-:W-:Y:S02]  /*6890*/  FMUL.FTZ R33, R33, c[0x0][0x320] ;  /* 0x0000c80021217a20 */ /* 0x000fe40000410000 */
[----:B------:R-:W-:Y:S02]  /*68a0*/  FMUL.FTZ R34, R34, c[0x0][0x320] ;  /* 0x0000c80022227a20 */ /* 0x000fe40000410000 */
[----:B------:R-:W-:Y:S02]  /*68b0*/  FMUL.FTZ R36, R36, c[0x0][0x320] ;  /* 0x0000c80024247a20 */ /* 0x000fe40000410000 */
[----:B------:R-:W-:Y:S02]  /*68c0*/  FMUL.FTZ R37, R37, c[0x0][0x320] ;  /* 0x0000c80025257a20 */ /* 0x000fe40000410000 */
[----:B------:R-:W-:Y:S01]  /*68d0*/  FMUL.FTZ R38, R38, c[0x0][0x320] ;  /* 0x0000c80026267a20 */ /* 0x000fe20000410000 */
[----:B------:R-:W1:Y:S01]  /*68e0*/  MUFU.TANH R175, R22 ;  /* 0x0000001600af7308 */ /* 0x000e620000002400 */
[----:B------:R-:W-:Y:S01]  /*68f0*/  FMUL.FTZ R39, R39, c[0x0][0x320] ;  /* 0x0000c80027277a20 */ /* 0x000fe20000410000 */
[C---:B--2---:R-:W-:Y:S03]  /*6900*/  HMMA.16816.F32.BF16 R44, R208.reuse, R8, R44 ;  /* 0x00000008d02c723c */ /* 0x044fe6000004182c */
[----:B------:R-:W-:Y:S01]  /*6910*/  FMUL.FTZ R35, R35, c[0x0][0x320] ;  /* 0x0000c80023237a20 */ /* 0x000fe20000410000 */
[----:B---3--:R-:W-:Y:S01]  /*6920*/  FMNMX.FTZ R2, R161, R2, !PT ;  /* 0x00000002a1027209 */ /* 0x008fe20007810000 */
[----:B------:R-:W-:Y:S03]  /*6930*/  FMUL.FTZ R32, R32, c[0x0][0x320] ;  /* 0x0000c80020207a20 */ /* 0x000fe60000410000 */
[----:B------:R-:W-:Y:S01]  /*6940*/  MUFU.TANH R173, R24 ;  /* 0x0000001800ad7308 */ /* 0x000fe20000002400 */
[C---:B------:R-:W-:Y:S01]  /*6950*/  HMMA.16816.F32.BF16 R48, R208.reuse, R10, R48 ;  /* 0x0000000ad030723c */ /* 0x040fe20000041830 */
[----:B------:R-:W2:Y:S01]  /*6960*/  LDSM.16.M88.4 R8, [R215+0x7800] ;  /* 0x00780000d708783b */ /* 0x000ea20000000200 */
[----:B------:R-:W-:Y:S04]  /*6970*/  DEPBAR.LE SB0, 0x0 ;  /* 0x000080000000791a */ /* 0x000fe80000000000 */
[----:B------:R-:W-:Y:S02]  /*6980*/  FMUL.FTZ R41, R41, c[0x0][0x320] ;  /* 0x0000c80029297a20 */ /* 0x000fe40000410000 */
[----:B------:R-:W-:Y:S01]  /*6990*/  FMUL.FTZ R42, R42, c[0x0][0x320] ;  /* 0x0000c8002a2a7a20 */ /* 0x000fe20000410000 */
[----:B------:R-:W3:Y:S01]  /*69a0*/  MUFU.TANH R176, R23 ;  /* 0x0000001700b07308 */ /* 0x000ee20000002400 */
[C---:B----4-:R-:W-:Y:S01]  /*69b0*/  HMMA.16816.F32.BF16 R52, R208.reuse, R4, R52 ;  /* 0x00000004d034723c */ /* 0x050fe20000041834 */
[----:B------:R-:W4:Y:S04]  /*69c0*/  LDL R5, [R1+0xc] ;  /* 0x00000c0001057983 */ /* 0x000f280000100800 */
[----:B------:R-:W-:Y:S01]  /*69d0*/  FMUL.FTZ R43, R43, c[0x0][0x320] ;  /* 0x0000c8002b2b7a20 */ /* 0x000fe20000410000 */
[----:B-1----:R-:W-:Y:S01]  /*69e0*/  FMNMX.FTZ R2, R175, R2, !PT ;  /* 0x00000002af027209 */ /* 0x002fe20007810000 */
[----:B------:R-:W-:Y:S01]  /*69f0*/  FMUL.FTZ R44, R44, c[0x0][0x320] ;  /* 0x0000c8002c2c7a20 */ /* 0x000fe20000410000 */
[C---:B------:R-:W-:Y:S01]  /*6a00*/  HMMA.16816.F32.BF16 R56, R208.reuse, R6, R56 ;  /* 0x00000006d038723c */ /* 0x040fe20000041838 */
[----:B------:R-:W-:Y:S01]  /*6a10*/  MUFU.TANH R172, R25 ;  /* 0x0000001900ac7308 */ /* 0x000fe20000002400 */
[----:B------:R-:W5:Y:S02]  /*6a20*/  LDL.64 R6, [R1+0x38] ;  /* 0x0000380001067983 */ /* 0x000f640000100a00 */
[----:B------:R-:W-:Y:S02]  /*6a30*/  FMUL.FTZ R45, R45, c[0x0][0x320] ;  /* 0x0000c8002d2d7a20 */ /* 0x000fe40000410000 */
[----:B------:R-:W-:Y:S02]  /*6a40*/  FMUL.FTZ R46, R46, c[0x0][0x320] ;  /* 0x0000c8002e2e7a20 */ /* 0x000fe40000410000 */
[----:B------:R-:W-:Y:S03]  /*6a50*/  FMUL.FTZ R47, R47, c[0x0][0x320] ;  /* 0x0000c8002f2f7a20 */ /* 0x000fe60000410000 */
[----:B------:R-:W1:Y:S01]  /*6a60*/  MUFU.TANH R174, R26 ;  /* 0x0000001a00ae7308 */ /* 0x000e620000002400 */
[----:B------:R-:W-:Y:S01]  /*6a70*/  BAR.SYNC.DEFER_BLOCKING 0x0 ;  /* 0x0000000000007b1d */ /* 0x000fe20000010000 */
[----:B------:R-:W-:Y:S02]  /*6a80*/  FMUL.FTZ R49, R49, c[0x0][0x320] ;  /* 0x0000c80031317a20 */ /* 0x000fe40000410000 */
[----:B------:R-:W-:Y:S01]  /*6a90*/  FMUL.FTZ R50, R50, c[0x0][0x320] ;  /* 0x0000c80032327a20 */ /* 0x000fe20000410000 */
[----:B---3--:R-:W-:Y:S01]  /*6aa0*/  FMNMX.FTZ R2, R176, R2, !PT ;  /* 0x00000002b0027209 */ /* 0x008fe20007810000 */
[----:B------:R-:W-:Y:S02]  /*6ab0*/  FMUL.FTZ R53, R53, c[0x0][0x320] ;  /* 0x0000c80035357a20 */ /* 0x000fe40000410000 */
[----:B------:R-:W-:Y:S02]  /*6ac0*/  FMUL.FTZ R52, R52, c[0x0][0x320] ;  /* 0x0000c80034347a20 */ /* 0x000fe40000410000 */
[----:B------:R-:W3:Y:S01]  /*6ad0*/  MUFU.TANH R0, R53 ;  /* 0x0000003500007308 */ /* 0x000ee20000002400 */
[----:B------:R-:W-:Y:S01]  /*6ae0*/  FMUL.FTZ R54, R54, c[0x0][0x320] ;  /* 0x0000c80036367a20 */ /* 0x000fe20000410000 */
[C---:B--2---:R-:W-:Y:S01]  /*6af0*/  HMMA.16816.F32.BF16 R60, R208.reuse, R8, R60 ;  /* 0x00000008d03c723c */ /* 0x044fe2000004183c */
[----:B------:R-:W2:Y:S02]  /*6b00*/  LDL.64 R8, [R1+0x28] ;  /* 0x0000280001087983 */ /* 0x000ea40000100a00 */
[----:B------:R-:W-:Y:S02]  /*6b10*/  FMUL.FTZ R56, R56, c[0x0][0x320] ;  /* 0x0000c80038387a20 */ /* 0x000fe40000410000 */
[----:B------:R-:W-:Y:S02]  /*6b20*/  FMUL.FTZ R55, R55, c[0x0][0x320] ;  /* 0x0000c80037377a20 */ /* 0x000fe40000410000 */
[----:B------:R-:W-:Y:S01]  /*6b30*/  FMUL.FTZ R59, R59, c[0x0][0x320] ;  /* 0x0000c8003b3b7a20 */ /* 0x000fe20000410000 */
[----:B------:R3:W-:Y:S01]  /*6b40*/  MUFU.TANH R241, R56 ;  /* 0x0000003800f17308 */ /* 0x0007e20000002400 */
[----:B------:R-:W-:Y:S01]  /*6b50*/  HMMA.16816.F32.BF16 R64, R208, R10, R64 ;  /* 0x0000000ad040723c */ /* 0x000fe20000041840 */
[----:B------:R-:W2:Y:S02]  /*6b60*/  LDL R10, [R1+0x8] ;  /* 0x00000800010a7983 */ /* 0x000ea40000100800 */
[----:B------:R-:W-:Y:S01]  /*6b70*/  FMUL.FTZ R57, R57, c[0x0][0x320] ;  /* 0x0000c80039397a20 */ /* 0x000fe20000410000 */
[----:B-1----:R-:W-:Y:S01]  /*6b80*/  FMNMX.FTZ R2, R174, R2, !PT ;  /* 0x00000002ae027209 */ /* 0x002fe20007810000 */
[----:B------:R-:W-:Y:S02]  /*6b90*/  FMUL.FTZ R58, R58, c[0x0][0x320] ;  /* 0x0000c8003a3a7a20 */ /* 0x000fe40000410000 */
[----:B------:R-:W-:Y:S02]  /*6ba0*/  FMUL.FTZ R51, R51, c[0x0][0x320] ;  /* 0x0000c80033337a20 */ /* 0x000fe40000410000 */
[----:B------:R-:W-:Y:S03]  /*6bb0*/  MUFU.TANH R178, R28 ;  /* 0x0000001c00b27308 */ /* 0x000fe60000002400 */
[----:B------:R-:W-:Y:S02]  /*6bc0*/  FMUL.FTZ R40, R40, c[0x0][0x320] ;  /* 0x0000c80028287a20 */ /* 0x000fe40000410000 */
[----:B------:R-:W-:Y:S02]  /*6bd0*/  FMUL.FTZ R48, R48, c[0x0][0x320] ;  /* 0x0000c80030307a20 */ /* 0x000fe40000410000 */
[----:B------:R-:W-:Y:S02]  /*6be0*/  FMUL.FTZ R62, R62, c[0x0][0x320] ;  /* 0x0000c8003e3e7a20 */ /* 0x000fe40000410000 */
[----:B------:R-:W-:Y:S01]  /*6bf0*/  FMUL.FTZ R60, R60, c[0x0][0x320] ;  /* 0x0000c8003c3c7a20 */ /* 0x000fe20000410000 */
[----:B------:R-:W1:Y:S01]  /*6c00*/  MUFU.TANH R177, R27 ;  /* 0x0000001b00b17308 */ /* 0x000e620000002400 */
[----:B------:R-:W-:Y:S02]  /*6c10*/  FMUL.FTZ R61, R61, c[0x0][0x320] ;  /* 0x0000c8003d3d7a20 */ /* 0x000fe40000410000 */
[----:B------:R-:W-:Y:S01]  /*6c20*/  FMUL.FTZ R63, R63, c[0x0][0x320] ;  /* 0x0000c8003f3f7a20 */ /* 0x000fe20000410000 */
[----:B---3--:R-:W-:Y:S01]  /*6c30*/  MOV R56, R0 ;  /* 0x0000000000387202 */ /* 0x008fe20000000f00 */
[----:B------:R-:W-:Y:S01]  /*6c40*/  FMUL.FTZ R64, R64, c[0x0][0x320] ;  /* 0x0000c80040407a20 */ /* 0x000fe20000410000 */
[----:B------:R-:W-:Y:S01]  /*6c50*/  FMNMX.FTZ R0, R150, R69, !PT ;  /* 0x0000004596007209 */ /* 0x000fe20007810000 */
[----:B------:R-:W-:Y:S02]  /*6c60*/  FMUL.FTZ R65, R65, c[0x0][0x320] ;  /* 0x0000c80041417a20 */ /* 0x000fe40000410000 */
[----:B------:R-:W-:Y:S01]  /*6c70*/  FMUL.FTZ R66, R66, c[0x0][0x320] ;  /* 0x0000c80042427a20 */ /* 0x000fe20000410000 */
[----:B------:R-:W-:Y:S01]  /*6c80*/  MUFU.TANH R183, R29 ;  /* 0x0000001d00b77308 */ /* 0x000fe20000002400 */
[----:B------:R-:W-:Y:S04]  /*6c90*/  FMNMX.FTZ R0, R149, R0, !PT ;  /* 0x0000000095007209 */ /* 0x000fe80007810000 */
[----:B------:R-:W-:Y:S04]  /*6ca0*/  FMNMX.FTZ R0, R151, R0, !PT ;  /* 0x0000000097007209 */ /* 0x000fe80007810000 */
[----:B------:R-:W-:Y:S01]  /*6cb0*/  FMNMX.FTZ R0, R148, R0, !PT ;  /* 0x0000000094007209 */ /* 0x000fe20007810000 */
[----:B------:R-:W3:Y:S03]  /*6cc0*/  MUFU.TANH R204, R30 ;  /* 0x0000001e00cc7308 */ /* 0x000ee60000002400 */
[----:B------:R-:W-:Y:S02]  /*6cd0*/  FMNMX.FTZ R0, R138, R0, !PT ;  /* 0x000000008a007209 */ /* 0x000fe40007810000 */
[----:B-1----:R-:W-:Y:S02]  /*6ce0*/  FMNMX.FTZ R2, R177, R2, !PT ;  /* 0x00000002b1027209 */ /* 0x002fe40007810000 */
[----:B------:R-:W-:Y:S03]  /*6cf0*/  FMNMX.FTZ R0, R139, R0, !PT ;  /* 0x000000008b007209 */ /* 0x000fe60007810000 */
[----:B------:R-:W1:Y:S01]  /*6d00*/  MUFU.TANH R192, R32 ;  /* 0x0000002000c07308 */ /* 0x000e620000002400 */
[----:B------:R-:W-:Y:S04]  /*6d10*/  FMNMX.FTZ R0, R156, R0, !PT ;  /* 0x000000009c007209 */ /* 0x000fe80007810000 */
[----:B------:R-:W-:Y:S04]  /*6d20*/  FMNMX.FTZ R0, R157, R0, !PT ;  /* 0x000000009d007209 */ /* 0x000fe80007810000 */
[----:B------:R-:W-:Y:S01]  /*6d30*/  FMNMX.FTZ R0, R162, R0, !PT ;  /* 0x00000000a2007209 */ /* 0x000fe20007810000 */
[----:B------:R-:W1:Y:S03]  /*6d40*/  MUFU.TANH R236, R31 ;  /* 0x0000001f00ec7308 */ /* 0x000e660000002400 */
[----:B------:R-:W-:Y:S02]  /*6d50*/  FMNMX.FTZ R0, R171, R0, !PT ;  /* 0x00000000ab007209 */ /* 0x000fe40007810000 */
[----:B---3--:R-:W-:Y:S02]  /*6d60*/  FMNMX.FTZ R2, R204, R2, !PT ;  /* 0x00000002cc027209 */ /* 0x008fe40007810000 */
[----:B------:R-:W-:Y:S03]  /*6d70*/  FMNMX.FTZ R0, R173, R0, !PT ;  /* 0x00000000ad007209 */ /* 0x000fe60007810000 */
[----:B------:R-:W3:Y:S01]  /*6d80*/  MUFU.TANH R193, R33 ;  /* 0x0000002100c17308 */ /* 0x000ee20000002400 */
[----:B------:R-:W-:Y:S04]  /*6d90*/  FMNMX.FTZ R0, R172, R0, !PT ;  /* 0x00000000ac007209 */ /* 0x000fe80007810000 */
[----:B------:R-:W-:Y:S04]  /*6da0*/  FMNMX.FTZ R0, R178, R0, !PT ;  /* 0x00000000b2007209 */ /* 0x000fe80007810000 */
[----:B------:R-:W-:Y:S01]  /*6db0*/  FMNMX.FTZ R0, R183, R0, !PT ;  /* 0x00000000b7007209 */ /* 0x000fe20007810000 */
[----:B------:R-:W3:Y:S03]  /*6dc0*/  MUFU.TANH R242, R36 ;  /* 0x0000002400f27308 */ /* 0x000ee60000002400 */
[----:B-1----:R-:W-:Y:S02]  /*6dd0*/  FMNMX.FTZ R0, R192, R0, !PT ;  /* 0x00000000c0007209 */ /* 0x002fe40007810000 */
[----:B------:R-:W-:Y:S05]  /*6de0*/  FMNMX.FTZ R2, R236, R2, !PT ;  /* 0x00000002ec027209 */ /* 0x000fea0007810000 */
[----:B------:R-:W1:Y:S01]  /*6df0*/  MUFU.TANH R206, R34 ;  /* 0x0000002200ce7308 */ /* 0x000e620000002400 */
[----:B---3--:R-:W-:Y:S09]  /*6e00*/  FMNMX.FTZ R0, R193, R0, !PT ;  /* 0x00000000c1007209 */ /* 0x008ff20007810000 */
[----:B------:R-:W3:Y:S01]  /*6e10*/  MUFU.TANH R244, R37 ;  /* 0x0000002500f47308 */ /* 0x000ee20000002400 */
[----:B------:R-:W-:Y:S09]  /*6e20*/  FMNMX.FTZ R0, R242, R0, !PT ;  /* 0x00000000f2007209 */ /* 0x000ff20007810000 */
[----:B------:R-:W3:Y:S01]  /*6e30*/  MUFU.TANH R237, R35 ;  /* 0x0000002300ed7308 */ /* 0x000ee20000002400 */
[----:B-1----:R-:W-:Y:S09]  /*6e40*/  FMNMX.FTZ R2, R206, R2, !PT ;  /* 0x00000002ce027209 */ /* 0x002ff20007810000 */
[----:B------:R-:W1:Y:S01]  /*6e50*/  MUFU.TANH R247, R38 ;  /* 0x0000002600f77308 */ /* 0x000e620000002400 */
[----:B---3--:R-:W-:Y:S09]  /*6e60*/  FMNMX.FTZ R0, R244, R0, !PT ;  /* 0x00000000f4007209 */ /* 0x008ff20007810000 */
[----:B------:R-:W3:Y:S01]  /*6e70*/  MUFU.TANH R243, R40 ;  /* 0x0000002800f37308 */ /* 0x000ee20000002400 */
[----:B------:R-:W-:Y:S09]  /*6e80*/  FMNMX.FTZ R2, R237, R2, !PT ;  /* 0x00000002ed027209 */ /* 0x000ff20007810000 */
[----:B------:R3:W3:Y:S01]  /*6e90*/  MUFU.TANH R3, R57 ;  /* 0x0000003900037308 */ /* 0x0006e20000002400 */
[----:B-1----:R-:W-:Y:S09]  /*6ea0*/  FMNMX.FTZ R2, R247, R2, !PT ;  /* 0x00000002f7027209 */ /* 0x002ff20007810000 */
[----:B------:R-:W-:Y:S01]  /*6eb0*/  MUFU.TANH R12, R64 ;  /* 0x00000040000c7308 */ /* 0x000fe20000002400 */
[----:B---3--:R-:W-:Y:S09]  /*6ec0*/  FMNMX.FTZ R0, R243, R0, !PT ;  /* 0x00000000f3007209 */ /* 0x008ff20007810000 */
[----:B------:R1:W3:Y:S01]  /*6ed0*/  MUFU.TANH R4, R58 ;  /* 0x0000003a00047308 */ /* 0x0002e20000002400 */
[----:B------:R-:W-:Y:S09]  /*6ee0*/  MOV R57, R241 ;  /* 0x000000f100397202 */ /* 0x000ff20000000f00 */
[----:B------:R-:W3:Y:S10]  /*6ef0*/  MUFU.TANH R248, R39 ;  /* 0x0000002700f87308 */ /* 0x000ef40000002400 */
[----:B------:R-:W3:Y:S01]  /*6f00*/  MUFU.TANH R245, R41 ;  /* 0x0000002900f57308 */ /* 0x000ee20000002400 */
[----:B-1----:R-:W-:Y:S02]  /*6f10*/  MOV R58, R3 ;  /* 0x00000003003a7202 */ /* 0x002fe40000000f00 */
[----:B---3--:R-:W-:Y:S07]  /*6f20*/  MOV R64, R4 ;  /* 0x0000000400407202 */ /* 0x008fee0000000f00 */
[----:B------:R-:W1:Y:S01]  /*6f30*/  MUFU.TANH R250, R44 ;  /* 0x0000002c00fa7308 */ /* 0x000e620000002400 */
[----:B------:R-:W-:Y:S09]  /*6f40*/  FMNMX.FTZ R2, R248, R2, !PT ;  /* 0x00000002f8027209 */ /* 0x000ff20007810000 */
        /* <DEDUP_REMOVED lines=8> */
[----:B------:R-:W4:Y:S01]  /*6fd0*/  MUFU.TANH R179, R48 ;  /* 0x0000003000b37308 */ /* 0x000f220000002400 */
[----:B-1----:R-:W-:Y:S09]  /*6fe0*/  FMNMX.FTZ R2, R249, R2, !PT ;  /* 0x00000002f9027209 */ /* 0x002ff20007810000 */
[----:B------:R-:W1:Y:S01]  /*6ff0*/  MUFU.TANH R163, R47 ;  /* 0x0000002f00a37308 */ /* 0x000e620000002400 */
[----:B---3--:R-:W-:Y:S09]  /*7000*/  FMNMX.FTZ R2, R169, R2, !PT ;  /* 0x00000002a9027209 */ /* 0x008ff20007810000 */
[----:B------:R-:W3:Y:S01]  /*7010*/  MUFU.TANH R252, R49 ;  /* 0x0000003100fc7308 */ /* 0x000ee20000002400 */
[----:B----4-:R-:W-:Y:S02]  /*7020*/  @P1 IADD3 R5, P4, R5, UR8, RZ ;  /* 0x0000000805051c10 */ /* 0x010fe4000ff9e0ff */
[----:B------:R-:W-:Y:S07]  /*7030*/  FMNMX.FTZ R0, R179, R0, !PT ;  /* 0x00000000b3007209 */ /* 0x000fee0007810000 */
[----:B------:R-:W4:Y:S01]  /*7040*/  MUFU.TANH R239, R52 ;  /* 0x0000003400ef7308 */ /* 0x000f220000002400 */
[----:B-1----:R-:W-:Y:S09]  /*7050*/  FMNMX.FTZ R2, R163, R2, !PT ;  /* 0x00000002a3027209 */ /* 0x002ff20007810000 */
[----:B------:R-:W-:Y:S01]  /*7060*/  MUFU.TANH R13, R59 ;  /* 0x0000003b000d7308 */ /* 0x000fe20000002400 */
[----:B---3--:R-:W-:Y:S09]  /*7070*/  FMNMX.FTZ R0, R252, R0, !PT ;  /* 0x00000000fc007209 */ /* 0x008ff20007810000 */
[----:B------:R-:W1:Y:S01]  /*7080*/  MUFU.TANH R181, R50 ;  /* 0x0000003200b57308 */ /* 0x000e620000002400 */
[----:B----4-:R-:W-:Y:S09]  /*7090*/  FMNMX.FTZ R0, R239, R0, !PT ;  /* 0x00000000ef007209 */ /* 0x010ff20007810000 */
[----:B------:R-:W3:Y:S10]  /*70a0*/  MUFU.TANH R71, R51 ;  /* 0x0000003300477308 */ /* 0x000ef40000002400 */
[----:B------:R-:W4:Y:S01]  /*70b0*/  MUFU.TANH R3, R62 ;  /* 0x0000003e00037308 */ /* 0x000f220000002400 */
[----:B-1----:R-:W-:Y:S09]  /*70c0*/  FMNMX.FTZ R2, R181, R2, !PT ;  /* 0x00000002b5027209 */ /* 0x002ff20007810000 */
[----:B------:R4:W1:Y:S01]  /*70d0*/  MUFU.TANH R4, R65 ;  /* 0x0000004100047308 */ /* 0x0008620000002400 */
[----:B---3--:R-:W-:Y:S09]  /*70e0*/  MOV R59, R71 ;  /* 0x00000047003b7202 */ /* 0x008ff20000000f00 */
[----:B------:R-:W-:Y:S10]  /*70f0*/  MUFU.TANH R180, R60 ;  /* 0x0000003c00b47308 */ /* 0x000ff40000002400 */
[----:B------:R-:W-:Y:S01]  /*7100*/  MUFU.TANH R182, R61 ;  /* 0x0000003d00b67308 */ /* 0x000fe20000002400 */
[----:B----4-:R-:W-:Y:S02]  /*7110*/  MOV R65, R3 ;  /* 0x0000000300417202 */ /* 0x010fe40000000f00 */
[----:B------:R-:W-:Y:S02]  /*7120*/  FMNMX.FTZ R3, R59, R2, !PT ;  /* 0x000000023b037209 */ /* 0x000fe40007810000 */
[----:B------:R-:W-:Y:S01]  /*7130*/  FMNMX.FTZ R2, R56, R0, !PT ;  /* 0x0000000038027209 */ /* 0x000fe20007810000 */
[----:B------:R-:W-:Y:S04]  /*7140*/  FMUL.FTZ R0, R67, c[0x0][0x320] ;  /* 0x0000c80043007a20 */ /* 0x000fe80000410000 */
[----:B------:R-:W3:Y:S01]  /*7150*/  MUFU.TANH R238, R54 ;  /* 0x0000003600ee7308 */ /* 0x000ee20000002400 */
[----:B-1----:R-:W-:Y:S02]  /*7160*/  MOV R67, R4 ;  /* 0x0000000400437202 */ /* 0x002fe40000000f00 */
[----:B------:R-:W-:Y:S07]  /*7170*/  FMNMX.FTZ R2, R57, R2, !PT ;  /* 0x0000000239027209 */ /* 0x000fee0007810000 */
[----:B------:R1:W-:Y:S10]  /*7180*/  MUFU.TANH R136, R0 ;  /* 0x0000000000887308 */ /* 0x0003f40000002400 */
[----:B------:R-:W4:Y:S01]  /*7190*/  MUFU.TANH R240, R55 ;  /* 0x0000003700f07308 */ /* 0x000f220000002400 */
[----:B---3--:R-:W-:Y:S09]  /*71a0*/  FMNMX.FTZ R3, R238, R3, !PT ;  /* 0x00000003ee037209 */ /* 0x008ff20007810000 */
[----:B------:R4:W-:Y:S01]  /*71b0*/  MUFU.TANH R71, R66 ;  /* 0x0000004200477308 */ /* 0x0009e20000002400 */
[----:B-1----:R-:W-:Y:S04]  /*71c0*/  FMNMX.FTZ R0, R58, R2, !PT ;  /* 0x000000023a007209 */ /* 0x002fe80007810000 */
[----:B------:R-:W-:Y:S05]  /*71d0*/  FMNMX.FTZ R0, R180, R0, !PT ;  /* 0x00000000b4007209 */ /* 0x000fea0007810000 */
[----:B------:R-:W1:Y:S01]  /*71e0*/  MUFU.TANH R14, R63 ;  /* 0x0000003f000e7308 */ /* 0x000e620000002400 */
[----:B------:R-:W-:Y:S04]  /*71f0*/  FMNMX.FTZ R0, R182, R0, !PT ;  /* 0x00000000b6007209 */ /* 0x000fe80007810000 */
[----:B------:R-:W-:Y:S04]  /*7200*/  FMNMX.FTZ R68, R12, R0, !PT ;  /* 0x000000000c447209 */ /* 0x000fe80007810000 */
[----:B------:R-:W-:Y:S02]  /*7210*/  FMNMX.FTZ R68, R67, R68, !PT ;  /* 0x0000004443447209 */ /* 0x000fe40007810000 */
[----:B----4-:R-:W-:Y:S04]  /*7220*/  MOV R66, R240 ;  /* 0x000000f000427202 */ /* 0x010fe80000000f00 */
[----:B------:R-:W-:Y:S04]  /*7230*/  FMNMX.FTZ R3, R66, R3, !PT ;  /* 0x0000000342037209 */ /* 0x000fe80007810000 */
[----:B------:R-:W-:Y:S02]  /*7240*/  FMNMX.FTZ R2, R64, R3, !PT ;  /* 0x0000000340027209 */ /* 0x000fe40007810000 */
[----:B------:R-:W3:Y:S02]  /*7250*/  SHFL.BFLY PT, R3, R68, 0x2, 0x1f ;  /* 0x0c401f0044037f89 */ /* 0x000ee400000e0000 */
[----:B------:R-:W-:Y:S04]  /*7260*/  FMNMX.FTZ R2, R13, R2, !PT ;  /* 0x000000020d027209 */ /* 0x000fe80007810000 */
[----:B------:R-:W-:Y:S04]  /*7270*/  FMNMX.FTZ R2, R65, R2, !PT ;  /* 0x0000000241027209 */ /* 0x000fe80007810000 */
[----:B-1----:R-:W-:Y:S04]  /*7280*/  FMNMX.FTZ R0, R14, R2, !PT ;  /* 0x000000020e007209 */ /* 0x002fe80007810000 */
[----:B------:R-:W-:Y:S04]  /*7290*/  FMNMX.FTZ R0, R71, R0, !PT ;  /* 0x0000000047007209 */ /* 0x000fe80007810000 */
[----:B------:R-:W-:Y:S05]  /*72a0*/  FMNMX.FTZ R0, R136, R0, !PT ;  /* 0x0000000088007209 */ /* 0x000fea0007810000 */
[----:B------:R-:W1:Y:S01]  /*72b0*/  SHFL.BFLY PT, R2, R0, 0x2, 0x1f ;  /* 0x0c401f0000027f89 */ /* 0x000e6200000e0000 */
[----:B---3--:R-:W-:Y:S07]  /*72c0*/  FMNMX.FTZ R68, R68, R3, !PT ;  /* 0x0000000344447209 */ /* 0x008fee0007810000 */
[----:B------:R-:W3:Y:S01]  /*72d0*/  SHFL.BFLY PT, R4, R68, 0x1, 0x1f ;  /* 0x0c201f0044047f89 */ /* 0x000ee200000e0000 */
[----:B-1----:R-:W-:Y:S07]  /*72e0*/  FMNMX.FTZ R0, R0, R2, !PT ;  /* 0x0000000200007209 */ /* 0x002fee0007810000 */
[----:B------:R-:W1:Y:S01]  /*72f0*/  SHFL.BFLY PT, R3, R0, 0x1, 0x1f ;  /* 0x0c201f0000037f89 */ /* 0x000e6200000e0000 */
[----:B---3--:R-:W-:Y:S05]  /*7300*/  FMNMX.FTZ R68, R68, R4, !PT ;  /* 0x0000000444447209 */ /* 0x008fea0007810000 */
[C---:B------:R-:W-:Y:S02]  /*7310*/  FMUL.FTZ R137, R68.reuse, c[0x0][0x2d0] ;  /* 0x0000b40044897a20 */ /* 0x040fe40000410000 */
[----:B------:R-:W-:Y:S02]  /*7320*/  FADD.FTZ R2, -R68, R69 ;  /* 0x0000004544027221 */ /* 0x000fe40000010100 */
[--C-:B------:R-:W-:Y:S01]  /*7330*/  FFMA.FTZ R4, R150, c[0x0][0x2d0], -R137.reuse ;  /* 0x0000b40096047a23 */ /* 0x100fe20000010889 */
[----:B------:R-:W-:Y:S01]  /*7340*/  MOV R150, R14 ;  /* 0x0000000e00967202 */ /* 0x000fe20000000f00 */
[--C-:B-----5:R-:W-:Y:S01]  /*7350*/  FFMA.FTZ R7, R149, c[0x0][0x2d0], -R137.reuse ;  /* 0x0000b40095077a23 */ /* 0x120fe20000010889 */
[----:B------:R-:W-:Y:S01]  /*7360*/  MOV R149, R12 ;  /* 0x0000000c00957202 */ /* 0x000fe20000000f00 */
[----:B------:R3:W-:Y:S01]  /*7370*/  MUFU.EX2 R241, R4 ;  /* 0x0000000400f17308 */ /* 0x0007e20000000800 */
[--C-:B------:R-:W-:Y:S01]  /*7380*/  FFMA.FTZ R32, R138, c[0x0][0x2d0], -R137.reuse ;  /* 0x0000b4008a207a23 */ /* 0x100fe20000010889 */
[----:B------:R-:W-:Y:S01]  /*7390*/  MOV R138, R150 ;  /* 0x00000096008a7202 */ /* 0x000fe20000000f00 */
[----:B------:R-:W-:Y:S01]  /*73a0*/  FFMA.FTZ R40, R156, c[0x0][0x2d0], -R137 ;  /* 0x0000b4009c287a23 */ /* 0x000fe20000010889 */
[----:B------:R-:W-:Y:S02]  /*73b0*/  MOV R150, R182 ;  /* 0x000000b600967202 */ /* 0x000fe40000000f00 */
[----:B-1----:R-:W-:Y:S01]  /*73c0*/  FMNMX.FTZ R3, R0, R3, !PT ;  /* 0x0000000300037209 */ /* 0x002fe20007810000 */
[----:B------:R-:W-:Y:S03]  /*73d0*/  FMUL.FTZ R0, R2, c[0x0][0x2d0] ;  /* 0x0000b40002007a20 */ /* 0x000fe60000410000 */
[----:B------:R2:W-:Y:S01]  /*73e0*/  MUFU.EX2 R240, R7 ;  /* 0x0000000700f07308 */ /* 0x0005e20000000800 */
[----:B------:R-:W-:Y:S04]  /*73f0*/  FMUL.FTZ R69, R3, c[0x0][0x2d0] ;  /* 0x0000b40003457a20 */ /* 0x000fe80000410000 */
[--C-:B------:R-:W-:Y:S01]  /*7400*/  FFMA.FTZ R12, R155, c[0x0][0x2d0], -R69.reuse ;  /* 0x0000b4009b0c7a23 */ /* 0x100fe20000010845 */
[----:B------:R-:W-:Y:S01]  /*7410*/  MOV R155, R163 ;  /* 0x000000a3009b7202 */ /* 0x000fe20000000f00 */
[--C-:B------:R-:W-:Y:S03]  /*7420*/  FFMA.FTZ R48, R158, c[0x0][0x2d0], -R69.reuse ;  /* 0x0000b4009e307a23 */ /* 0x100fe60000010845 */
[----:B------:R1:W4:Y:S01]  /*7430*/  MUFU.EX2 R2, R0 ;  /* 0x0000000000027308 */ /* 0x0003220000000800 */
[----:B------:R-:W-:Y:S01]  /*7440*/  FFMA.FTZ R71, R71, c[0x0][0x2d0], -R69 ;  /* 0x0000b40047477a23 */ /* 0x000fe20000010845 */
[----:B---3--:R-:W-:Y:S04]  /*7450*/  @P1 IADD3 R4, P2, R6, UR8, RZ ;  /* 0x0000000806041c10 */ /* 0x008fe8000ff5e0ff */
[----:B------:R-:W-:Y:S04]  /*7460*/  @P1 LEA R6, P5, R4, c[0x0][0x1c8], 0x1 ;  /* 0x0000720004061a11 */ /* 0x000fe800078a08ff */
[----:B------:R3:W-:Y:S01]  /*7470*/  MUFU.EX2 R207, R32 ;  /* 0x0000002000cf7308 */ /* 0x0007e20000000800 */
[----:B--2---:R-:W-:Y:S02]  /*7480*/  @P1 IADD3.X R7, R9, UR9, RZ, P2, !PT ;  /* 0x0000000909071c10 */ /* 0x004fe400097fe4ff */
[----:B------:R-:W-:Y:S01]  /*7490*/  @P1 IADD3.X R9, R10, UR9, RZ, P4, !PT ;  /* 0x000000090a091c10 */ /* 0x000fe2000a7fe4ff */
[----:B------:R-:W-:Y:S01]  /*74a0*/  FFMA.FTZ R10, R151, c[0x0][0x2d0], -R137 ;  /* 0x0000b400970a7a23 */ /* 0x000fe20000010889 */
[----:B------:R-:W-:Y:S01]  /*74b0*/  @P1 LEA.HI.X R7, R4, c[0x0][0x1cc], R7, 0x1, P5 ;  /* 0x0000730004071a11 */ /* 0x000fe200028f0c07 */
[----:B------:R-:W-:Y:S01]  /*74c0*/  @UP1 UIADD3 UR9, UP0, UR20, 0x80, URZ ;  /* 0x0000008014091890 */ /* 0x000fe2000ff1e03f */
[----:B------:R-:W-:Y:S03]  /*74d0*/  @P1 LEA R8, P2, R5, c[0x0][0x1c8], 0x1 ;  /* 0x0000720005081a11 */ /* 0x000fe600078408ff */
[----:B------:R2:W-:Y:S01]  /*74e0*/  MUFU.EX2 R195, R40 ;  /* 0x0000002800c37308 */ /* 0x0005e20000000800 */
[----:B------:R-:W-:Y:S01]  /*74f0*/  MOV R151, R13 ;  /* 0x0000000d00977202 */ /* 0x000fe20000000f00 */
[----:B------:R5:W-:Y:S01]  /*7500*/  @P1 LDGSTS.E.BYPASS.LTC128B.128 [R235+0x8100], [R6.64], !P3 ;  /* 0x0810000006eb1fae */ /* 0x000be2000d901d56 */
[----:B-1----:R-:W-:Y:S01]  /*7510*/  FADD.FTZ R0, -R3, R70 ;  /* 0x0000004603007221 */ /* 0x002fe20000010100 */
[----:B------:R-:W-:Y:S01]  /*7520*/  MOV R70, R239 ;  /* 0x000000ef00467202 */ /* 0x000fe20000000f00 */
[----:B------:R-:W-:Y:S01]  /*7530*/  @UP1 UIADD3.X UR8, URZ, UR14, URZ, UP0, !UPT ;  /* 0x0000000e3f081290 */ /* 0x000fe200087fe43f */
[----:B------:R-:W-:Y:S01]  /*7540*/  @P1 LEA.HI.X R9, R5, c[0x0][0x1cc], R9, 0x1, P2 ;  /* 0x0000730005091a11 */ /* 0x000fe200010f0c09 */
[----:B------:R-:W-:Y:S01]  /*7550*/  FMUL.FTZ R0, R0, c[0x0][0x2d0] ;  /* 0x0000b40000007a20 */ /* 0x000fe20000410000 */
[----:B------:R-:W-:Y:S01]  /*7560*/  @P1 IADD3 R4, P2, R6, UR10, RZ ;  /* 0x0000000a06041c10 */ /* 0x000fe2000ff5e0ff */
[C---:B----4-:R-:W-:Y:S01]  /*7570*/  FMUL.FTZ R16, R2.reuse, R84 ;  /* 0x0000005402107220 */ /* 0x050fe20000410000 */
[----:B------:R1:W-:Y:S01]  /*7580*/  MUFU.EX2 R239, R10 ;  /* 0x0000000a00ef7308 */ /* 0x0003e20000000800 */
[----:B------:R4:W-:Y:S01]  /*7590*/  @P1 LDGSTS.E.BYPASS.LTC128B.128 [R235+0xc100], [R8.64], !P0 ;  /* 0x0c10000008eb1fae */ /* 0x0009e2000c101d56 */
[----:B------:R-:W-:Y:S01]  /*75a0*/  @P1 IADD3.X R5, R7, UR17, RZ, P2, !PT ;  /* 0x0000001107051c10 */ /* 0x000fe200097fe4ff */
[C---:B------:R-:W-:Y:S02]  /*75b0*/  FMUL.FTZ R17, R2.reuse, R85 ;  /* 0x0000005502117220 */ /* 0x040fe40000410000 */
[C---:B------:R-:W-:Y:S02]  /*75c0*/  FMUL.FTZ R24, R2.reuse, R92 ;  /* 0x0000005c02187220 */ /* 0x040fe40000410000 */
[C---:B------:R-:W-:Y:S02]  /*75d0*/  FMUL.FTZ R25, R2.reuse, R93 ;  /* 0x0000005d02197220 */ /* 0x040fe40000410000 */
[----:B------:R4:W-:Y:S01]  /*75e0*/  @P1 LDGSTS.E.BYPASS.LTC128B.128 [R235+0x9100], [R4.64], !P3 ;  /* 0x0910000004eb1fae */ /* 0x0009e2000d901d56 */
[----:B------:R-:W4:Y:S01]  /*75f0*/  MUFU.EX2 R0, R0 ;  /* 0x0000000000007308 */ /* 0x000f220000000800 */
[C---:B---3--:R-:W-:Y:S02]  /*7600*/  FMUL.FTZ R32, R2.reuse, R100 ;  /* 0x0000006402207220 */ /* 0x048fe40000410000 */
[C---:B------:R-:W-:Y:S02]  /*7610*/  FMUL.FTZ R33, R2.reuse, R101 ;  /* 0x0000006502217220 */ /* 0x040fe40000410000 */
[----:B------:R-:W-:Y:S01]  /*7620*/  FMUL.FTZ R41, R2, R109 ;  /* 0x0000006d02297220 */ /* 0x000fe20000410000 */
[----:B------:R-:W-:Y:S01]  /*7630*/  MOV R109, R70 ;  /* 0x00000046006d7202 */ /* 0x000fe20000000f00 */
[----:B------:R3:W-:Y:S01]  /*7640*/  @P1 LDGSTS.E.BYPASS.LTC128B.128 [R235+0xd100], [R4.64+0x80], !P0 ;  /* 0x0d10008004eb1fae */ /* 0x0007e2000c101d56 */
[----:B------:R-:W-:Y:S01]  /*7650*/  FFMA.FTZ R70, R162, c[0x0][0x2d0], -R137 ;  /* 0x0000b400a2467a23 */ /* 0x000fe20000010889 */
[----:B-----5:R-:W-:Y:S01]  /*7660*/  @P1 IADD3 R6, P2, R4, UR10, RZ ;  /* 0x0000000a04061c10 */ /* 0x020fe2000ff5e0ff */
[----:B------:R-:W-:Y:S01]  /*7670*/  FFMA.FTZ R7, R154, c[0x0][0x2d0], -R69 ;  /* 0x0000b4009a077a23 */ /* 0x000fe20000010845 */
[----:B------:R-:W-:Y:S01]  /*7680*/  MOV R154, R169 ;  /* 0x000000a9009a7202 */ /* 0x000fe20000000f00 */
[----:B--2---:R-:W-:Y:S01]  /*7690*/  FMUL.FTZ R40, R2, R108 ;  /* 0x0000006c02287220 */ /* 0x004fe20000410000 */
[----:B------:R-:W-:Y:S01]  /*76a0*/  MUFU.EX2 R169, R12 ;  /* 0x0000000c00a97308 */ /* 0x000fe20000000800 */
[--C-:B-1----:R-:W-:Y:S01]  /*76b0*/  FFMA.FTZ R10, R148, c[0x0][0x2d0], -R137.reuse ;  /* 0x0000b400940a7a23 */ /* 0x102fe20000010889 */
[----:B------:R-:W-:Y:S01]  /*76c0*/  MOV R148, R238 ;  /* 0x000000ee00947202 */ /* 0x000fe20000000f00 */
[C---:B------:R-:W-:Y:S01]  /*76d0*/  FMUL.FTZ R49, R2.reuse, R117 ;  /* 0x0000007502317220 */ /* 0x040fe20000410000 */
[----:B------:R-:W-:Y:S01]  /*76e0*/  MOV R108, R65 ;  /* 0x00000041006c7202 */ /* 0x000fe20000000f00 */
[----:B------:R-:W-:Y:S01]  /*76f0*/  FMUL.FTZ R65, R2, R133 ;  /* 0x0000008502417220 */ /* 0x000fe20000410000 */
[----:B----4-:R-:W-:Y:S04]  /*7700*/  @P1 IADD3 R8, P4, R6, UR10, RZ ;  /* 0x0000000a06081c10 */ /* 0x010fe8000ff9e0ff */
[----:B------:R1:W-:Y:S01]  /*7710*/  MUFU.EX2 R170, R7 ;  /* 0x0000000700aa7308 */ /* 0x0003e20000000800 */
[C---:B------:R-:W-:Y:S02]  /*7720*/  FMUL.FTZ R18, R0.reuse, R86 ;  /* 0x0000005600127220 */ /* 0x040fe40000410000 */
[C---:B------:R-:W-:Y:S02]  /*7730*/  FMUL.FTZ R19, R0.reuse, R87 ;  /* 0x0000005700137220 */ /* 0x040fe40000410000 */
[C---:B------:R-:W-:Y:S02]  /*7740*/  FMUL.FTZ R26, R0.reuse, R94 ;  /* 0x0000005e001a7220 */ /* 0x040fe40000410000 */
[C---:B------:R-:W-:Y:S02]  /*7750*/  FMUL.FTZ R27, R0.reuse, R95 ;  /* 0x0000005f001b7220 */ /* 0x040fe40000410000 */
[C---:B------:R-:W-:Y:S01]  /*7760*/  FMUL.FTZ R34, R0.reuse, R102 ;  /* 0x0000006600227220 */ /* 0x040fe20000410000 */
[----:B------:R2:W4:Y:S01]  /*7770*/  MUFU.EX2 R238, R10 ;  /* 0x0000000a00ee7308 */ /* 0x0005220000000800 */
[C---:B------:R-:W-:Y:S02]  /*7780*/  FMUL.FTZ R35, R0.reuse, R103 ;  /* 0x0000006700237220 */ /* 0x040fe40000410000 */
[C---:B------:R-:W-:Y:S01]  /*7790*/  FMUL.FTZ R42, R0.reuse, R110 ;  /* 0x0000006e002a7220 */ /* 0x040fe20000410000 */
[----:B------:R-:W-:Y:S01]  /*77a0*/  MOV R110, R66 ;  /* 0x00000042006e7202 */ /* 0x000fe20000000f00 */
[C---:B------:R-:W-:Y:S01]  /*77b0*/  FMUL.FTZ R43, R0.reuse, R111 ;  /* 0x0000006f002b7220 */ /* 0x040fe20000410000 */
[----:B------:R-:W-:Y:S01]  /*77c0*/  MOV R111, R148 ;  /* 0x00000094006f7202 */ /* 0x000fe20000000f00 */
[C---:B------:R-:W-:Y:S01]  /*77d0*/  FMUL.FTZ R50, R0.reuse, R118 ;  /* 0x0000007600327220 */ /* 0x040fe20000410000 */
[----:B------:R-:W-:Y:S01]  /*77e0*/  MOV R148, R67 ;  /* 0x0000004300947202 */ /* 0x000fe20000000f00 */
[C---:B------:R-:W-:Y:S01]  /*77f0*/  FMUL.FTZ R51, R0.reuse, R119 ;  /* 0x0000007700337220 */ /* 0x040fe20000410000 */
[----:B------:R5:W-:Y:S01]  /*7800*/  MUFU.EX2 R182, R70 ;  /* 0x0000004600b67308 */ /* 0x000be20000000800 */
[----:B------:R-:W-:Y:S01]  /*7810*/  MOV R119, R59 ;  /* 0x0000003b00777202 */ /* 0x000fe20000000f00 */
[C---:B------:R-:W-:Y:S01]  /*7820*/  FMUL.FTZ R59, R0.reuse, R127 ;  /* 0x0000007f003b7220 */ /* 0x040fe20000410000 */
[----:B-1----:R-:W-:Y:S01]  /*7830*/  @P1 IADD3.X R7, R5, UR17, RZ, P2, !PT ;  /* 0x0000001105071c10 */ /* 0x002fe200097fe4ff */
[C---:B------:R-:W-:Y:S02]  /*7840*/  FMUL.FTZ R66, R0.reuse, R134 ;  /* 0x0000008600427220 */ /* 0x040fe40000410000 */
[----:B------:R-:W-:Y:S01]  /*7850*/  FMUL.FTZ R67, R0, R135 ;  /* 0x0000008700437220 */ /* 0x000fe20000410000 */
[----:B------:R-:W-:Y:S01]  /*7860*/  @P1 IADD3.X R9, R7, UR17, RZ, P4, !PT ;  /* 0x0000001107091c10 */ /* 0x000fe2000a7fe4ff */
[----:B------:R1:W-:Y:S02]  /*7870*/  @P1 LDGSTS.E.BYPASS.LTC128B.128 [R235+0xa100], [R6.64], !P3 ;  /* 0x0a10000006eb1fae */ /* 0x0003e4000d901d56 */
[----:B------:R4:W-:Y:S01]  /*7880*/  MUFU.EX2 R158, R48 ;  /* 0x00000030009e7308 */ /* 0x0009e20000000800 */
[----:B--2---:R-:W-:Y:S02]  /*7890*/  @P1 IADD3 R10, P5, R4, UR9, RZ ;  /* 0x00000009040a1c10 */ /* 0x004fe4000ffbe0ff */
[----:B---3--:R-:W-:Y:S02]  /*78a0*/  @P1 IADD3 R4, P2, R6, UR9, RZ ;  /* 0x0000000906041c10 */ /* 0x008fe4000ff5e0ff */
[----:B------:R-:W-:Y:S02]  /*78b0*/  @P1 IADD3.X R11, R5, UR8, RZ, P5, !PT ;  /* 0x00000008050b1c10 */ /* 0x000fe4000affe4ff */
[----:B------:R-:W-:Y:S03]  /*78c0*/  @P1 IADD3.X R5, R7, UR8, RZ, P2, !PT ;  /* 0x0000000807051c10 */ /* 0x000fe600097fe4ff */
[----:B------:R-:W-:Y:S01]  /*78d0*/  MUFU.EX2 R71, R71 ;  /* 0x0000004700477308 */ /* 0x000fe20000000800 */
[----:B------:R2:W-:Y:S01]  /*78e0*/  @P1 LDGSTS.E.BYPASS.LTC128B.128 [R235+0xe100], [R10.64], !P0 ;  /* 0x0e1000000aeb1fae */ /* 0x0005e2000c101d56 */
[----:B-----5:R-:W-:Y:S07]  /*78f0*/  FFMA.FTZ R70, R171, c[0x0][0x2d0], -R137 ;  /* 0x0000b400ab467a23 */ /* 0x020fee0000010889 */
[----:B------:R3:W-:Y:S01]  /*7900*/  @P1 LDGSTS.E.BYPASS.LTC128B.128 [R235+0xb100], [R8.64], !P3 ;  /* 0x0b10000008eb1fae */ /* 0x0007e2000d901d56 */
[----:B----4-:R-:W-:Y:S02]  /*7910*/  FMUL.FTZ R48, R2, R116 ;  /* 0x0000007402307220 */ /* 0x010fe40000410000 */
[--C-:B-1----:R-:W-:Y:S01]  /*7920*/  FFMA.FTZ R6, R152, c[0x0][0x2d0], -R69.reuse ;  /* 0x0000b40098067a23 */ /* 0x102fe20000010845 */
[----:B------:R-:W-:Y:S01]  /*7930*/  MOV R152, R58 ;  /* 0x0000003a00987202 */ /* 0x000fe20000000f00 */
[C---:B------:R-:W-:Y:S03]  /*7940*/  FMUL.FTZ R7, R0.reuse, R75 ;  /* 0x0000004b00077220 */ /* 0x040fe60000410000 */
[----:B------:R1:W-:Y:S01]  /*7950*/  @P1 LDGSTS.E.BYPASS.LTC128B.128 [R235+0xf100], [R4.64], !P0 ;  /* 0x0f10000004eb1fae */ /* 0x0003e2000c101d56 */
[----:B------:R4:W-:Y:S01]  /*7960*/  MUFU.EX2 R168, R6 ;  /* 0x0000000600a87308 */ /* 0x0009e20000000800 */
[C---:B------:R-:W-:Y:S06]  /*7970*/  FMUL.FTZ R58, R0.reuse, R126 ;  /* 0x0000007e003a7220 */ /* 0x040fec0000410000 */
[----:B------:R-:W5:Y:S01]  /*7980*/  LDSM.16.MT88.4 R12, [R213+0x100] ;  /* 0x00010000d50c783b */ /* 0x000f620000004200 */
[C---:B--2---:R-:W-:Y:S02]  /*7990*/  FMUL.FTZ R10, R0.reuse, R78 ;  /* 0x0000004e000a7220 */ /* 0x044fe40000410000 */
[----:B------:R-:W-:Y:S05]  /*79a0*/  FMUL.FTZ R11, R0, R79 ;  /* 0x0000004f000b7220 */ /* 0x000fea0000410000 */
[----:B------:R-:W2:Y:S01]  /*79b0*/  LDSM.16.MT88.4 R20, [R214+0x100] ;  /* 0x00010000d614783b */ /* 0x000ea20000004200 */
[C---:B---3--:R-:W-:Y:S02]  /*79c0*/  FMUL.FTZ R8, R2.reuse, R76 ;  /* 0x0000004c02087220 */ /* 0x048fe40000410000 */
[----:B------:R-:W-:Y:S05]  /*79d0*/  FMUL.FTZ R9, R2, R77 ;  /* 0x0000004d02097220 */ /* 0x000fea0000410000 */
[----:B------:R-:W3:Y:S01]  /*79e0*/  LDSM.16.MT88.4 R28, [R217+0x100] ;  /* 0x00010000d91c783b */ /* 0x000ee20000004200 */
[----:B----4-:R-:W-:Y:S01]  /*79f0*/  FMUL.FTZ R6, R0, R74 ;  /* 0x0000004a00067220 */ /* 0x010fe20000410000 */
[----:B------:R-:W-:Y:S01]  /*7a00*/  F2FP.BF16.PACK_AB R74, R238, R239 ;  /* 0x000000efee4a723e */ /* 0x000fe200000010ff */
[----:B-1----:R-:W-:Y:S01]  /*7a10*/  FFMA.FTZ R4, R153, c[0x0][0x2d0], -R69 ;  /* 0x0000b40099047a23 */ /* 0x002fe20000010845 */
[----:B------:R-:W-:Y:S01]  /*7a20*/  MOV R153, R57 ;  /* 0x0000003900997202 */ /* 0x000fe20000000f00 */
[C---:B------:R-:W-:Y:S01]  /*7a30*/  FMUL.FTZ R5, R2.reuse, R73 ;  /* 0x0000004902057220 */ /* 0x040fe20000410000 */
[----:B------:R-:W-:Y:S01]  /*7a40*/  F2FP.BF16.PACK_AB R73, R169, R170 ;  /* 0x000000aaa949723e */ /* 0x000fe200000010ff */
[----:B------:R1:W4:Y:S01]  /*7a50*/  MUFU.EX2 R163, R4 ;  /* 0x0000000400a37308 */ /* 0x0003220000000800 */
[----:B------:R-:W2:Y:S01]  /*7a60*/  LDSM.16.MT88.4 R36, [R216+0x100] ;  /* 0x00010000d824783b */ /* 0x000ea20000004200 */
[C---:B------:R-:W-:Y:S07]  /*7a70*/  FMUL.FTZ R57, R2.reuse, R125 ;  /* 0x0000007d02397220 */ /* 0x040fee0000410000 */
[----:B------:R-:W2:Y:S08]  /*7a80*/  LDSM.16.MT88.4 R44, [R213+0x4100] ;  /* 0x00410000d52c783b */ /* 0x000eb00000004200 */
[----:B------:R-:W2:Y:S01]  /*7a90*/  LDSM.16.MT88.4 R52, [R214+0x4100] ;  /* 0x00410000d634783b */ /* 0x000ea20000004200 */
[----:B-1----:R-:W-:Y:S01]  /*7aa0*/  FMUL.FTZ R4, R2, R72 ;  /* 0x0000004802047220 */ /* 0x002fe20000410000 */
[----:B------:R-:W-:Y:S06]  /*7ab0*/  F2FP.BF16.PACK_AB R72, R240, R241 ;  /* 0x000000f1f048723e */ /* 0x000fec00000010ff */
[----:B------:R-:W1:Y:S01]  /*7ac0*/  LDSM.16.MT88.4 R60, [R217+0x4100] ;  /* 0x00410000d93c783b */ /* 0x000e620000004200 */
[----:B----4-:R-:W-:Y:S07]  /*7ad0*/  F2FP.BF16.PACK_AB R75, R163, R168 ;  /* 0x000000a8a34b723e */ /* 0x010fee00000010ff */
[C---:B-----5:R-:W-:Y:S01]  /*7ae0*/  HMMA.16816.F32.BF16 R4, R72.reuse, R12, R4 ;  /* 0x0000000c4804723c */ /* 0x060fe20000041804 */
[----:B------:R-:W4:Y:S06]  /*7af0*/  LDSM.16.MT88.4 R76, [R216+0x4100] ;  /* 0x00410000d84c783b */ /* 0x000f2c0000004200 */
[C---:B------:R-:W-:Y:S01]  /*7b00*/  FMUL.FTZ R12, R2.reuse, R80 ;  /* 0x00000050020c7220 */ /* 0x040fe20000410000 */
[C---:B------:R-:W-:Y:S01]  /*7b10*/  HMMA.16816.F32.BF16 R8, R72.reuse, R14, R8 ;  /* 0x0000000e4808723c */ /* 0x040fe20000041808 */
[----:B------:R-:W-:Y:S03]  /*7b20*/  LDSM.16.MT88.4 R84, [R214+0x900] ;  /* 0x00090000d654783b */ /* 0x000fe60000004200 */
[----:B------:R-:W-:Y:S03]  /*7b30*/  FMUL.FTZ R13, R2, R81 ;  /* 0x00000051020d7220 */ /* 0x000fe60000410000 */
[C---:B------:R-:W-:Y:S02]  /*7b40*/  FMUL.FTZ R14, R0.reuse, R82 ;  /* 0x00000052000e7220 */ /* 0x040fe40000410000 */
[----:B------:R-:W-:Y:S01]  /*7b50*/  FMUL.FTZ R15, R0, R83 ;  /* 0x00000053000f7220 */ /* 0x000fe20000410000 */
[----:B------:R-:W-:Y:S06]  /*7b60*/  LDSM.16.MT88.4 R92, [R216+0x900] ;  /* 0x00090000d85c783b */ /* 0x000fec0000004200 */
[C---:B--2---:R-:W-:Y:S02]  /*7b70*/  HMMA.16816.F32.BF16 R12, R72.reuse, R20, R12 ;  /* 0x00000014480c723c */ /* 0x044fe4000004180c */
[----:B------:R-:W2:Y:S05]  /*7b80*/  LDSM.16.MT88.4 R80, [R213+0x900] ;  /* 0x00090000d550783b */ /* 0x000eaa0000004200 */
[C---:B------:R-:W-:Y:S01]  /*7b90*/  FMUL.FTZ R20, R2.reuse, R88 ;  /* 0x0000005802147220 */ /* 0x040fe20000410000 */
[C---:B------:R-:W-:Y:S02]  /*7ba0*/  HMMA.16816.F32.BF16 R16, R72.reuse, R22, R16 ;  /* 0x000000164810723c */ /* 0x040fe40000041810 */
[----:B------:R-:W-:Y:S02]  /*7bb0*/  LDSM.16.MT88.4 R100, [R216+0x5100] ;  /* 0x00510000d864783b */ /* 0x000fe40000004200 */
[----:B------:R-:W-:Y:S03]  /*7bc0*/  FMUL.FTZ R21, R2, R89 ;  /* 0x0000005902157220 */ /* 0x000fe60000410000 */
[C---:B------:R-:W-:Y:S02]  /*7bd0*/  FMUL.FTZ R22, R0.reuse, R90 ;  /* 0x0000005a00167220 */ /* 0x040fe40000410000 */
[----:B------:R-:W-:Y:S01]  /*7be0*/  FMUL.FTZ R23, R0, R91 ;  /* 0x0000005b00177220 */ /* 0x000fe20000410000 */
[----:B------:R-:W0:Y:S06]  /*7bf0*/  LDGDEPBAR ;  /* 0x00000000000079af */ /* 0x000e2c0000000000 */
[C---:B---3--:R-:W-:Y:S02]  /*7c00*/  HMMA.16816.F32.BF16 R20, R72.reuse, R28, R20 ;  /* 0x0000001c4814723c */ /* 0x048fe40000041814 */
[----:B------:R-:W3:Y:S05]  /*7c10*/  LDSM.16.MT88.4 R88, [R217+0x900] ;  /* 0x00090000d958783b */ /* 0x000eea0000004200 */
[C---:B------:R-:W-:Y:S01]  /*7c20*/  FMUL.FTZ R28, R2.reuse, R96 ;  /* 0x00000060021c7220 */ /* 0x040fe20000410000 */
[C---:B------:R-:W-:Y:S04]  /*7c30*/  HMMA.16816.F32.BF16 R24, R72.reuse, R30, R24 ;  /* 0x0000001e4818723c */ /* 0x040fe80000041818 */
[----:B------:R-:W-:Y:S03]  /*7c40*/  FMUL.FTZ R29, R2, R97 ;  /* 0x00000061021d7220 */ /* 0x000fe60000410000 */
[C---:B------:R-:W-:Y:S02]  /*7c50*/  FMUL.FTZ R30, R0.reuse, R98 ;  /* 0x00000062001e7220 */ /* 0x040fe40000410000 */
[----:B------:R-:W-:Y:S02]  /*7c60*/  FMUL.FTZ R31, R0, R99 ;  /* 0x00000063001f7220 */ /* 0x000fe40000410000 */
[----:B------:R-:W-:Y:S05]  /*7c70*/  LDSM.16.MT88.4 R96, [R217+0x5100] ;  /* 0x00510000d960783b */ /* 0x000fea0000004200 */
[C---:B------:R-:W-:Y:S07]  /*7c80*/  HMMA.16816.F32.BF16 R28, R72.reuse, R36, R28 ;  /* 0x00000024481c723c */ /* 0x040fee000004181c */
[--C-:B------:R-:W-:Y:S01]  /*7c90*/  FFMA.FTZ R36, R139, c[0x0][0x2d0], -R137.reuse ;  /* 0x0000b4008b247a23 */ /* 0x100fe20000010889 */
[C---:B------:R-:W-:Y:S03]  /*7ca0*/  HMMA.16816.F32.BF16 R32, R72.reuse, R38, R32 ;  /* 0x000000264820723c */ /* 0x040fe60000041820 */
[----:B------:R5:W-:Y:S01]  /*7cb0*/  MUFU.EX2 R205, R36 ;  /* 0x0000002400cd7308 */ /* 0x000be20000000800 */
[C---:B------:R-:W-:Y:S01]  /*7cc0*/  FMUL.FTZ R37, R2.reuse, R105 ;  /* 0x0000006902257220 */ /* 0x040fe20000410000 */
[----:B------:R-:W-:Y:S01]  /*7cd0*/  MOV R139, R64 ;  /* 0x00000040008b7202 */ /* 0x000fe20000000f00 */
[----:B------:R-:W-:Y:S02]  /*7ce0*/  FMUL.FTZ R64, R2, R132 ;  /* 0x0000008402407220 */ /* 0x000fe40000410000 */
[C---:B------:R-:W-:Y:S04]  /*7cf0*/  FMUL.FTZ R38, R0.reuse, R106 ;  /* 0x0000006a00267220 */ /* 0x040fe80000410000 */
[----:B------:R-:W-:Y:S02]  /*7d00*/  FMUL.FTZ R39, R0, R107 ;  /* 0x0000006b00277220 */ /* 0x000fe40000410000 */
[C---:B-----5:R-:W-:Y:S02]  /*7d10*/  FMUL.FTZ R36, R2.reuse, R104 ;  /* 0x0000006802247220 */ /* 0x060fe40000410000 */
[----:B------:R-:W-:Y:S05]  /*7d20*/  LDSM.16.MT88.4 R104, [R214+0x1900] ;  /* 0x00190000d668783b */ /* 0x000fea0000004200 */
[C---:B------:R-:W-:Y:S07]  /*7d30*/  HMMA.16816.F32.BF16 R36, R72.reuse, R44, R36 ;  /* 0x0000002c4824723c */ /* 0x040fee0000041824 */
[----:B------:R-:W-:Y:S01]  /*7d40*/  FFMA.FTZ R44, R157, c[0x0][0x2d0], -R137 ;  /* 0x0000b4009d2c7a23 */ /* 0x000fe20000010889 */
[C---:B------:R-:W-:Y:S03]  /*7d50*/  HMMA.16816.F32.BF16 R40, R72.reuse, R46, R40 ;  /* 0x0000002e4828723c */ /* 0x040fe60000041828 */
[----:B------:R5:W-:Y:S01]  /*7d60*/  MUFU.EX2 R194, R44 ;  /* 0x0000002c00c27308 */ /* 0x000be20000000800 */
[----:B------:R-:W-:Y:S03]  /*7d70*/  FMUL.FTZ R45, R2, R113 ;  /* 0x00000071022d7220 */ /* 0x000fe60000410000 */
[C---:B------:R-:W-:Y:S02]  /*7d80*/  FMUL.FTZ R46, R0.reuse, R114 ;  /* 0x00000072002e7220 */ /* 0x040fe40000410000 */
[----:B------:R-:W-:Y:S03]  /*7d90*/  FMUL.FTZ R47, R0, R115 ;  /* 0x00000073002f7220 */ /* 0x000fe60000410000 */
[----:B-----5:R-:W-:Y:S07]  /*7da0*/  FMUL.FTZ R44, R2, R112 ;  /* 0x00000070022c7220 */ /* 0x020fee0000410000 */
[C---:B------:R-:W-:Y:S07]  /*7db0*/  HMMA.16816.F32.BF16 R44, R72.reuse, R52, R44 ;  /* 0x00000034482c723c */ /* 0x040fee000004182c */
[--C-:B------:R-:W-:Y:S01]  /*7dc0*/  FFMA.FTZ R52, R160, c[0x0][0x2d0], -R69.reuse ;  /* 0x0000b400a0347a23 */ /* 0x100fe20000010845 */
[C---:B------:R-:W-:Y:S03]  /*7dd0*/  HMMA.16816.F32.BF16 R48, R72.reuse, R54, R48 ;  /* 0x000000364830723c */ /* 0x040fe60000041830 */
[----:B------:R5:W1:Y:S01]  /*7de0*/  MUFU.EX2 R118, R52 ;  /* 0x0000003400767308 */ /* 0x000a620000000800 */
[----:B------:R-:W-:Y:S01]  /*7df0*/  MOV R160, R181 ;  /* 0x000000b500a07202 */ /* 0x000fe20000000f00 */
[----:B------:R-:W-:Y:S01]  /*7e00*/  FMUL.FTZ R53, R2, R121 ;  /* 0x0000007902357220 */ /* 0x000fe20000410000 */
[----:B------:R-:W-:Y:S01]  /*7e10*/  MOV R121, R154 ;  /* 0x0000009a00797202 */ /* 0x000fe20000000f00 */
[C---:B------:R-:W-:Y:S01]  /*7e20*/  FMUL.FTZ R55, R0.reuse, R123 ;  /* 0x0000007b00377220 */ /* 0x040fe20000410000 */
[----:B------:R-:W-:Y:S01]  /*7e30*/  MOV R154, R56 ;  /* 0x00000038009a7202 */ /* 0x000fe20000000f00 */
[----:B------:R-:W-:Y:S03]  /*7e40*/  FFMA.FTZ R56, R159, c[0x0][0x2d0], -R69 ;  /* 0x0000b4009f387a23 */ /* 0x000fe60000010845 */
[----:B------:R-:W-:Y:S01]  /*7e50*/  MOV R159, R179 ;  /* 0x000000b3009f7202 */ /* 0x000fe20000000f00 */
[----:B------:R2:W-:Y:S01]  /*7e60*/  MUFU.EX2 R181, R70 ;  /* 0x0000004600b57308 */ /* 0x0005e20000000800 */
[----:B------:R-:W-:Y:S09]  /*7e70*/  FMUL.FTZ R54, R0, R122 ;  /* 0x0000007a00367220 */ /* 0x000ff20000410000 */
[----:B------:R3:W-:Y:S01]  /*7e80*/  MUFU.EX2 R117, R56 ;  /* 0x0000003800757308 */ /* 0x0007e20000000800 */
[C---:B-----5:R-:W-:Y:S01]  /*7e90*/  FMUL.FTZ R52, R2.reuse, R120 ;  /* 0x0000007802347220 */ /* 0x060fe20000410000 */
[----:B------:R-:W-:Y:S02]  /*7ea0*/  MOV R120, R155 ;  /* 0x0000009b00787202 */ /* 0x000fe40000000f00 */
[----:B------:R-:W-:Y:S02]  /*7eb0*/  MOV R155, R151 ;  /* 0x00000097009b7202 */ /* 0x000fe40000000f00 */
[----:B------:R-:W-:Y:S02]  /*7ec0*/  MOV R151, R180 ;  /* 0x000000b400977202 */ /* 0x000fe40000000f00 */
[C---:B-1----:R-:W-:Y:S03]  /*7ed0*/  HMMA.16816.F32.BF16 R52, R72.reuse, R60, R52 ;  /* 0x0000003c4834723c */ /* 0x042fe60000041834 */
[----:B--2---:R-:W-:Y:S04]  /*7ee0*/  FFMA.FTZ R70, R173, c[0x0][0x2d0], -R137 ;  /* 0x0000b400ad467a23 */ /* 0x004fe80000010889 */
[----:B------:R1:W-:Y:S01]  /*7ef0*/  MUFU.EX2 R180, R70 ;  /* 0x0000004600b47308 */ /* 0x0003e20000000800 */
[----:B------:R-:W-:Y:S04]  /*7f00*/  FFMA.FTZ R60, R161, c[0x0][0x2d0], -R69 ;  /* 0x0000b400a13c7a23 */ /* 0x000fe80000010845 */
[C---:B------:R-:W-:Y:S02]  /*7f10*/  FMUL.FTZ R61, R2.reuse, R129 ;  /* 0x00000081023d7220 */ /* 0x040fe40000410000 */
[----:B---3--:R-:W-:Y:S03]  /*7f20*/  FMUL.FTZ R56, R2, R124 ;  /* 0x0000007c02387220 */ /* 0x008fe60000410000 */
[----:B------:R2:W3:Y:S04]  /*7f30*/  MUFU.EX2 R116, R60 ;  /* 0x0000003c00747308 */ /* 0x0004e80000000800 */
[C---:B------:R-:W-:Y:S07]  /*7f40*/  HMMA.16816.F32.BF16 R56, R72.reuse, R62, R56 ;  /* 0x0000003e4838723c */ /* 0x040fee0000041838 */
[C---:B------:R-:W-:Y:S02]  /*7f50*/  FMUL.FTZ R62, R0.reuse, R130 ;  /* 0x00000082003e7220 */ /* 0x040fe40000410000 */
[----:B------:R-:W-:Y:S03]  /*7f60*/  FMUL.FTZ R63, R0, R131 ;  /* 0x00000083003f7220 */ /* 0x000fe60000410000 */
[----:B-1----:R-:W-:Y:S04]  /*7f70*/  FFMA.FTZ R70, R172, c[0x0][0x2d0], -R137 ;  /* 0x0000b400ac467a23 */ /* 0x002fe80000010889 */
[----:B------:R1:W-:Y:S01]  /*7f80*/  MUFU.EX2 R179, R70 ;  /* 0x0000004600b37308 */ /* 0x0003e20000000800 */
[----:B--2---:R-:W-:Y:S01]  /*7f90*/  FMUL.FTZ R60, R2, R128 ;  /* 0x00000080023c7220 */ /* 0x004fe20000410000 */
[----:B------:R-:W-:Y:S06]  /*7fa0*/  MOV R128, R160 ;  /* 0x000000a000807202 */ /* 0x000fec0000000f00 */
[C---:B----4-:R-:W-:Y:S08]  /*7fb0*/  HMMA.16816.F32.BF16 R60, R72.reuse, R76, R60 ;  /* 0x0000004c483c723c */ /* 0x050ff0000004183c */
[----:B------:R-:W-:Y:S01]  /*7fc0*/  HMMA.16816.F32.BF16 R64, R72, R78, R64 ;  /* 0x0000004e4840723c */ /* 0x000fe20000041840 */
[----:B------:R-:W2:Y:S03]  /*7fd0*/  LDSM.16.MT88.4 R76, [R213+0x4900] ;  /* 0x00490000d54c783b */ /* 0x000ea60000004200 */
[--C-:B-1----:R-:W-:Y:S03]  /*7fe0*/  FFMA.FTZ R70, R175, c[0x0][0x2d0], -R69.reuse ;  /* 0x0000b400af467a23 */ /* 0x102fe60000010845 */
[----:B------:R-:W-:Y:S01]  /*7ff0*/  F2FP.BF16.PACK_AB R73, R118, R158 ;  /* 0x0000009e7649723e */ /* 0x000fe200000010ff */
[----:B------:R1:W-:Y:S01]  /*8000*/  MUFU.EX2 R127, R70 ;  /* 0x00000046007f7308 */ /* 0x0003e20000000800 */
[----:B---3--:R-:W-:Y:S03]  /*8010*/  F2FP.BF16.PACK_AB R75, R116, R117 ;  /* 0x00000075744b723e */ /* 0x008fe600000010ff */
[----:B------:R-:W-:Y:S02]  /*8020*/  F2FP.BF16.PACK_AB R72, R205, R207 ;  /* 0x000000cfcd48723e */ /* 0x000fe400000010ff */
[----:B------:R-:W-:Y:S07]  /*8030*/  F2FP.BF16.PACK_AB R74, R194, R195 ;  /* 0x000000c3c24a723e */ /* 0x000fee00000010ff */
[C---:B------:R-:W-:Y:S08]  /*8040*/  HMMA.16816.F32.BF16 R4, R72.reuse, R80, R4 ;  /* 0x000000504804723c */ /* 0x040ff00000041804 */
[C---:B------:R-:W-:Y:S01]  /*8050*/  HMMA.16816.F32.BF16 R8, R72.reuse, R82, R8 ;  /* 0x000000524808723c */ /* 0x040fe20000041808 */
[----:B------:R-:W3:Y:S03]  /*8060*/  LDSM.16.MT88.4 R80, [R214+0x4900] ;  /* 0x00490000d650783b */ /* 0x000ee60000004200 */
[--C-:B-1----:R-:W-:Y:S04]  /*8070*/  FFMA.FTZ R70, R176, c[0x0][0x2d0], -R69.reuse ;  /* 0x0000b400b0467a23 */ /* 0x102fe80000010845 */
[C---:B------:R-:W-:Y:S01]  /*8080*/  HMMA.16816.F32.BF16 R12, R72.reuse, R84, R12 ;  /* 0x00000054480c723c */ /* 0x040fe2000004180c */
[----:B------:R1:W4:Y:S07]  /*8090*/  MUFU.EX2 R126, R70 ;  /* 0x00000046007e7308 */ /* 0x00032e0000000800 */
[C---:B------:R-:W-:Y:S01]  /*80a0*/  HMMA.16816.F32.BF16 R16, R72.reuse, R86, R16 ;  /* 0x000000564810723c */ /* 0x040fe20000041810 */
[----:B------:R-:W5:Y:S07]  /*80b0*/  LDSM.16.MT88.4 R84, [R217+0x4900] ;  /* 0x00490000d954783b */ /* 0x000f6e0000004200 */
[C---:B------:R-:W-:Y:S08]  /*80c0*/  HMMA.16816.F32.BF16 R20, R72.reuse, R88, R20 ;  /* 0x000000584814723c */ /* 0x040ff00000041814 */
[C---:B------:R-:W-:Y:S01]  /*80d0*/  HMMA.16816.F32.BF16 R24, R72.reuse, R90, R24 ;  /* 0x0000005a4818723c */ /* 0x040fe20000041818 */
[----:B------:R-:W4:Y:S03]  /*80e0*/  LDSM.16.MT88.4 R88, [R216+0x4900] ;  /* 0x00490000d858783b */ /* 0x000f260000004200 */
[--C-:B-1----:R-:W-:Y:S04]  /*80f0*/  FFMA.FTZ R70, R174, c[0x0][0x2d0], -R69.reuse ;  /* 0x0000b400ae467a23 */ /* 0x102fe80000010845 */
[C---:B------:R-:W-:Y:S01]  /*8100*/  HMMA.16816.F32.BF16 R28, R72.reuse, R92, R28 ;  /* 0x0000005c481c723c */ /* 0x040fe2000004181c */
[----:B------:R1:W-:Y:S07]  /*8110*/  MUFU.EX2 R125, R70 ;  /* 0x00000046007d7308 */ /* 0x0003ee0000000800 */
[C---:B------:R-:W-:Y:S01]  /*8120*/  HMMA.16816.F32.BF16 R32, R72.reuse, R94, R32 ;  /* 0x0000005e4820723c */ /* 0x040fe20000041820 */
[----:B------:R-:W-:Y:S07]  /*8130*/  LDSM.16.MT88.4 R92, [R214+0x5100] ;  /* 0x00510000d65c783b */ /* 0x000fee0000004200 */
[C---:B--2---:R-:W-:Y:S08]  /*8140*/  HMMA.16816.F32.BF16 R36, R72.reuse, R76, R36 ;  /* 0x0000004c4824723c */ /* 0x044ff00000041824 */
[C---:B------:R-:W-:Y:S01]  /*8150*/  HMMA.16816.F32.BF16 R40, R72.reuse, R78, R40 ;  /* 0x0000004e4828723c */ /* 0x040fe20000041828 */
[----:B------:R-:W2:Y:S03]  /*8160*/  LDSM.16.MT88.4 R76, [R213+0x1100] ;  /* 0x00110000d54c783b */ /* 0x000ea60000004200 */
[----:B-1----:R-:W-:Y:S04]  /*8170*/  FFMA.FTZ R70, R177, c[0x0][0x2d0], -R69 ;  /* 0x0000b400b1467a23 */ /* 0x002fe80000010845 */
[C---:B---3--:R-:W-:Y:S01]  /*8180*/  HMMA.16816.F32.BF16 R44, R72.reuse, R80, R44 ;  /* 0x00000050482c723c */ /* 0x048fe2000004182c */
[----:B------:R1:W3:Y:S07]  /*8190*/  MUFU.EX2 R124, R70 ;  /* 0x00000046007c7308 */ /* 0x0002ee0000000800 */
[C---:B------:R-:W-:Y:S01]  /*81a0*/  HMMA.16816.F32.BF16 R48, R72.reuse, R82, R48 ;  /* 0x000000524830723c */ /* 0x040fe20000041830 */
[----:B------:R-:W2:Y:S07]  /*81b0*/  LDSM.16.MT88.4 R80, [R214+0x1100] ;  /* 0x00110000d650783b */ /* 0x000eae0000004200 */
[C---:B-----5:R-:W-:Y:S08]  /*81c0*/  HMMA.16816.F32.BF16 R52, R72.reuse, R84, R52 ;  /* 0x000000544834723c */ /* 0x060ff00000041834 */
[C---:B------:R-:W-:Y:S01]  /*81d0*/  HMMA.16816.F32.BF16 R56, R72.reuse, R86, R56 ;  /* 0x000000564838723c */ /* 0x040fe20000041838 */
[----:B------:R-:W5:Y:S03]  /*81e0*/  LDSM.16.MT88.4 R84, [R217+0x1100] ;  /* 0x00110000d954783b */ /* 0x000f660000004200 */
[--C-:B-1----:R-:W-:Y:S04]  /*81f0*/  FFMA.FTZ R70, R178, c[0x0][0x2d0], -R137.reuse ;  /* 0x0000b400b2467a23 */ /* 0x102fe80000010889 */
[C---:B----4-:R-:W-:Y:S01]  /*8200*/  HMMA.16816.F32.BF16 R60, R72.reuse, R88, R60 ;  /* 0x00000058483c723c */ /* 0x050fe2000004183c */
[----:B------:R1:W-:Y:S07]  /*8210*/  MUFU.EX2 R178, R70 ;  /* 0x0000004600b27308 */ /* 0x0003ee0000000800 */
[----:B------:R-:W-:Y:S01]  /*8220*/  HMMA.16816.F32.BF16 R64, R72, R90, R64 ;  /* 0x0000005a4840723c */ /* 0x000fe20000041840 */
[----:B------:R-:W4:Y:S06]  /*8230*/  LDSM.16.MT88.4 R88, [R216+0x1100] ;  /* 0x00110000d858783b */ /* 0x000f2c0000004200 */
[----:B------:R-:W-:Y:S02]  /*8240*/  F2FP.BF16.PACK_AB R73, R126, R127 ;  /* 0x0000007f7e49723e */ /* 0x000fe400000010ff */
[----:B---3--:R-:W-:Y:S03]  /*8250*/  F2FP.BF16.PACK_AB R75, R124, R125 ;  /* 0x0000007d7c4b723e */ /* 0x008fe600000010ff */
[----:B------:R-:W-:Y:S02]  /*8260*/  F2FP.BF16.PACK_AB R72, R181, R182 ;  /* 0x000000b6b548723e */ /* 0x000fe400000010ff */
[----:B------:R-:W-:Y:S01]  /*8270*/  F2FP.BF16.PACK_AB R74, R179, R180 ;  /* 0x000000b4b34a723e */ /* 0x000fe200000010ff */
[--C-:B-1----:R-:W-:Y:S06]  /*8280*/  FFMA.FTZ R70, R183, c[0x0][0x2d0], -R137.reuse ;  /* 0x0000b400b7467a23 */ /* 0x102fec0000010889 */
[C---:B--2---:R-:W-:Y:S01]  /*8290*/  HMMA.16816.F32.BF16 R4, R72.reuse, R76, R4 ;  /* 0x0000004c4804723c */ /* 0x044fe20000041804 */
[----:B------:R1:W2:Y:S07]  /*82a0*/  MUFU.EX2 R176, R70 ;  /* 0x0000004600b07308 */ /* 0x0002ae0000000800 */
[C---:B------:R-:W-:Y:S01]  /*82b0*/  HMMA.16816.F32.BF16 R8, R72.reuse, R78, R8 ;  /* 0x0000004e4808723c */ /* 0x040fe20000041808 */
[----:B------:R-:W3:Y:S07]  /*82c0*/  LDSM.16.MT88.4 R76, [R213+0x5100] ;  /* 0x00510000d54c783b */ /* 0x000eee0000004200 */
[C---:B------:R-:W-:Y:S08]  /*82d0*/  HMMA.16816.F32.BF16 R12, R72.reuse, R80, R12 ;  /* 0x00000050480c723c */ /* 0x040ff0000004180c */
[C---:B------:R-:W-:Y:S01]  /*82e0*/  HMMA.16816.F32.BF16 R16, R72.reuse, R82, R16 ;  /* 0x000000524810723c */ /* 0x040fe20000041810 */
[----:B------:R-:W2:Y:S03]  /*82f0*/  LDSM.16.MT88.4 R80, [R213+0x1900] ;  /* 0x00190000d550783b */ /* 0x000ea60000004200 */
[--C-:B-1----:R-:W-:Y:S04]  /*8300*/  FFMA.FTZ R70, R192, c[0x0][0x2d0], -R137.reuse ;  /* 0x0000b400c0467a23 */ /* 0x102fe80000010889 */
[C---:B-----5:R-:W-:Y:S01]  /*8310*/  HMMA.16816.F32.BF16 R20, R72.reuse, R84, R20 ;  /* 0x000000544814723c */ /* 0x060fe20000041814 */
[----:B------:R1:W-:Y:S07]  /*8320*/  MUFU.EX2 R177, R70 ;  /* 0x0000004600b17308 */ /* 0x0003ee0000000800 */
[C---:B------:R-:W-:Y:S01]  /*8330*/  HMMA.16816.F32.BF16 R24, R72.reuse, R86, R24 ;  /* 0x000000564818723c */ /* 0x040fe20000041818 */
[----:B------:R-:W5:Y:S07]  /*8340*/  LDSM.16.MT88.4 R84, [R217+0x1900] ;  /* 0x00190000d954783b */ /* 0x000f6e0000004200 */
[C---:B----4-:R-:W-:Y:S08]  /*8350*/  HMMA.16816.F32.BF16 R28, R72.reuse, R88, R28 ;  /* 0x00000058481c723c */ /* 0x050ff0000004181c */
[C---:B------:R-:W-:Y:S01]  /*8360*/  HMMA.16816.F32.BF16 R32, R72.reuse, R90, R32 ;  /* 0x0000005a4820723c */ /* 0x040fe20000041820 */
[----:B------:R-:W-:Y:S03]  /*8370*/  LDSM.16.MT88.4 R88, [R214+0x5900] ;  /* 0x00590000d658783b */ /* 0x000fe60000004200 */
[----:B-1----:R-:W-:Y:S04]  /*8380*/  FFMA.FTZ R70, R193, c[0x0][0x2d0], -R137 ;  /* 0x0000b400c1467a23 */ /* 0x002fe80000010889 */
[C---:B---3--:R-:W-:Y:S01]  /*8390*/  HMMA.16816.F32.BF16 R36, R72.reuse, R76, R36 ;  /* 0x0000004c4824723c */ /* 0x048fe20000041824 */
[----:B------:R1:W3:Y:S07]  /*83a0*/  MUFU.EX2 R175, R70 ;  /* 0x0000004600af7308 */ /* 0x0002ee0000000800 */
[C---:B------:R-:W-:Y:S01]  /*83b0*/  HMMA.16816.F32.BF16 R40, R72.reuse, R78, R40 ;  /* 0x0000004e4828723c */ /* 0x040fe20000041828 */
[----:B------:R-:W4:Y:S07]  /*83c0*/  LDSM.16.MT88.4 R76, [R216+0x1900] ;  /* 0x00190000d84c783b */ /* 0x000f2e0000004200 */
[C---:B------:R-:W-:Y:S08]  /*83d0*/  HMMA.16816.F32.BF16 R44, R72.reuse, R92, R44 ;  /* 0x0000005c482c723c */ /* 0x040ff0000004182c */
[C---:B------:R-:W-:Y:S01]  /*83e0*/  HMMA.16816.F32.BF16 R48, R72.reuse, R94, R48 ;  /* 0x0000005e4830723c */ /* 0x040fe20000041830 */
[----:B------:R-:W-:Y:S03]  /*83f0*/  LDSM.16.MT88.4 R92, [R214+0x6100] ;  /* 0x00610000d65c783b */ /* 0x000fe60000004200 */
[--C-:B-1----:R-:W-:Y:S04]  /*8400*/  FFMA.FTZ R70, R204, c[0x0][0x2d0], -R69.reuse ;  /* 0x0000b400cc467a23 */ /* 0x102fe80000010845 */
[C---:B------:R-:W-:Y:S01]  /*8410*/  HMMA.16816.F32.BF16 R52, R72.reuse, R96, R52 ;  /* 0x000000604834723c */ /* 0x040fe20000041834 */
[----:B------:R1:W-:Y:S07]  /*8420*/  MUFU.EX2 R157, R70 ;  /* 0x00000046009d7308 */ /* 0x0003ee0000000800 */
[C---:B------:R-:W-:Y:S01]  /*8430*/  HMMA.16816.F32.BF16 R56, R72.reuse, R98, R56 ;  /* 0x000000624838723c */ /* 0x040fe20000041838 */
[----:B------:R-:W-:Y:S07]  /*8440*/  LDSM.16.MT88.4 R96, [R217+0x6100] ;  /* 0x00610000d960783b */ /* 0x000fee0000004200 */
[C---:B------:R-:W-:Y:S08]  /*8450*/  HMMA.16816.F32.BF16 R60, R72.reuse, R100, R60 ;  /* 0x00000064483c723c */ /* 0x040ff0000004183c */
[----:B------:R-:W-:Y:S01]  /*8460*/  HMMA.16816.F32.BF16 R64, R72, R102, R64 ;  /* 0x000000664840723c */ /* 0x000fe20000041840 */
[----:B------:R-:W-:Y:S03]  /*8470*/  LDSM.16.MT88.4 R100, [R214+0x2900] ;  /* 0x00290000d664783b */ /* 0x000fe60000004200 */
[--C-:B-1----:R-:W-:Y:S03]  /*8480*/  FFMA.FTZ R70, R236, c[0x0][0x2d0], -R69.reuse ;  /* 0x0000b400ec467a23 */ /* 0x102fe60000010845 */
[----:B--2---:R-:W-:Y:S01]  /*8490*/  F2FP.BF16.PACK_AB R72, R176, R178 ;  /* 0x000000b2b048723e */ /* 0x004fe200000010ff */
[----:B------:R1:W2:Y:S01]  /*84a0*/  MUFU.EX2 R156, R70 ;  /* 0x00000046009c7308 */ /* 0x0002a20000000800 */
[----:B---3--:R-:W-:Y:S03]  /*84b0*/  F2FP.BF16.PACK_AB R74, R175, R177 ;  /* 0x000000b1af4a723e */ /* 0x008fe600000010ff */
[--C-:B-1----:R-:W-:Y:S01]  /*84c0*/  FFMA.FTZ R70, R206, c[0x0][0x2d0], -R69.reuse ;  /* 0x0000b400ce467a23 */ /* 0x102fe20000010845 */
[----:B--2---:R-:W-:Y:S05]  /*84d0*/  F2FP.BF16.PACK_AB R73, R156, R157 ;  /* 0x0000009d9c49723e */ /* 0x004fea00000010ff */
[----:B------:R1:W-:Y:S02]  /*84e0*/  MUFU.EX2 R115, R70 ;  /* 0x0000004600737308 */ /* 0x0003e40000000800 */
[----:B-1----:R-:W-:Y:S08]  /*84f0*/  FFMA.FTZ R70, R237, c[0x0][0x2d0], -R69 ;  /* 0x0000b400ed467a23 */ /* 0x002ff00000010845 */
[----:B------:R1:W2:Y:S02]  /*8500*/  MUFU.EX2 R114, R70 ;  /* 0x0000004600727308 */ /* 0x0002a40000000800 */
[--C-:B-1----:R-:W-:Y:S01]  /*8510*/  FFMA.FTZ R70, R242, c[0x0][0x2d0], -R137.reuse ;  /* 0x0000b400f2467a23 */ /* 0x102fe20000010889 */
[----:B--2---:R-:W-:Y:S07]  /*8520*/  F2FP.BF16.PACK_AB R75, R114, R115 ;  /* 0x00000073724b723e */ /* 0x004fee00000010ff */
[----:B------:R1:W-:Y:S01]  /*8530*/  MUFU.EX2 R174, R70 ;  /* 0x0000004600ae7308 */ /* 0x0003e20000000800 */
[C---:B------:R-:W-:Y:S08]  /*8540*/  HMMA.16816.F32.BF16 R4, R72.reuse, R80, R4 ;  /* 0x000000504804723c */ /* 0x040ff00000041804 */
[C---:B------:R-:W-:Y:S01]  /*8550*/  HMMA.16816.F32.BF16 R8, R72.reuse, R82, R8 ;  /* 0x000000524808723c */ /* 0x040fe20000041808 */
[----:B------:R-:W2:Y:S07]  /*8560*/  LDSM.16.MT88.4 R80, [R213+0x5900] ;  /* 0x00590000d550783b */ /* 0x000eae0000004200 */
[C---:B------:R-:W-:Y:S04]  /*8570*/  HMMA.16816.F32.BF16 R12, R72.reuse, R104, R12 ;  /* 0x00000068480c723c */ /* 0x040fe8000004180c */
[--C-:B-1----:R-:W-:Y:S04]  /*8580*/  FFMA.FTZ R70, R244, c[0x0][0x2d0], -R137.reuse ;  /* 0x0000b400f4467a23 */ /* 0x102fe80000010889 */
[C---:B------:R-:W-:Y:S01]  /*8590*/  HMMA.16816.F32.BF16 R16, R72.reuse, R106, R16 ;  /* 0x0000006a4810723c */ /* 0x040fe20000041810 */
[----:B------:R1:W3:Y:S01]  /*85a0*/  MUFU.EX2 R173, R70 ;  /* 0x0000004600ad7308 */ /* 0x0002e20000000800 */
[----:B------:R-:W-:Y:S06]  /*85b0*/  LDSM.16.MT88.4 R104, [R214+0x3900] ;  /* 0x00390000d668783b */ /* 0x000fec0000004200 */
[C---:B-----5:R-:W-:Y:S08]  /*85c0*/  HMMA.16816.F32.BF16 R20, R72.reuse, R84, R20 ;  /* 0x000000544814723c */ /* 0x060ff00000041814 */
[C---:B------:R-:W-:Y:S01]  /*85d0*/  HMMA.16816.F32.BF16 R24, R72.reuse, R86, R24 ;  /* 0x000000564818723c */ /* 0x040fe20000041818 */
[----:B------:R-:W5:Y:S07]  /*85e0*/  LDSM.16.MT88.4 R84, [R217+0x5900] ;  /* 0x00590000d954783b */ /* 0x000f6e0000004200 */
[C---:B----4-:R-:W-:Y:S04]  /*85f0*/  HMMA.16816.F32.BF16 R28, R72.reuse, R76, R28 ;  /* 0x0000004c481c723c */ /* 0x050fe8000004181c */
[--C-:B-1----:R-:W-:Y:S04]  /*8600*/  FFMA.FTZ R70, R243, c[0x0][0x2d0], -R137.reuse ;  /* 0x0000b400f3467a23 */ /* 0x102fe80000010889 */
[C---:B------:R-:W-:Y:S01]  /*8610*/  HMMA.16816.F32.BF16 R32, R72.reuse, R78, R32 ;  /* 0x0000004e4820723c */ /* 0x040fe20000041820 */
[----:B------:R1:W-:Y:S01]  /*8620*/  MUFU.EX2 R172, R70 ;  /* 0x0000004600ac7308 */ /* 0x0003e20000000800 */
[----:B------:R-:W4:Y:S06]  /*8630*/  LDSM.16.MT88.4 R76, [R216+0x5900] ;  /* 0x00590000d84c783b */ /* 0x000f2c0000004200 */
[C---:B--2---:R-:W-:Y:S08]  /*8640*/  HMMA.16816.F32.BF16 R36, R72.reuse, R80, R36 ;  /* 0x000000504824723c */ /* 0x044ff00000041824 */
[C---:B------:R-:W-:Y:S01]  /*8650*/  HMMA.16816.F32.BF16 R40, R72.reuse, R82, R40 ;  /* 0x000000524828723c */ /* 0x040fe20000041828 */
[----:B------:R-:W2:Y:S07]  /*8660*/  LDSM.16.MT88.4 R80, [R213+0x2100] ;  /* 0x00210000d550783b */ /* 0x000eae0000004200 */
[C---:B------:R-:W-:Y:S04]  /*8670*/  HMMA.16816.F32.BF16 R44, R72.reuse, R88, R44 ;  /* 0x00000058482c723c */ /* 0x040fe8000004182c */
[----:B-1----:R-:W-:Y:S04]  /*8680*/  FFMA.FTZ R70, R245, c[0x0][0x2d0], -R137 ;  /* 0x0000b400f5467a23 */ /* 0x002fe80000010889 */
[C---:B------:R-:W-:Y:S01]  /*8690*/  HMMA.16816.F32.BF16 R48, R72.reuse, R90, R48 ;  /* 0x0000005a4830723c */ /* 0x040fe20000041830 */
[----:B------:R1:W1:Y:S01]  /*86a0*/  MUFU.EX2 R171, R70 ;  /* 0x0000004600ab7308 */ /* 0x0002620000000800 */
[----:B------:R-:W2:Y:S06]  /*86b0*/  LDSM.16.MT88.4 R88, [R214+0x2100] ;  /* 0x00210000d658783b */ /* 0x000eac0000004200 */
[C---:B-----5:R-:W-:Y:S08]  /*86c0*/  HMMA.16816.F32.BF16 R52, R72.reuse, R84, R52 ;  /* 0x000000544834723c */ /* 0x060ff00000041834 */
[C---:B------:R-:W-:Y:S01]  /*86d0*/  HMMA.16816.F32.BF16 R56, R72.reuse, R86, R56 ;  /* 0x000000564838723c */ /* 0x040fe20000041838 */
[----:B------:R-:W5:Y:S07]  /*86e0*/  LDSM.16.MT88.4 R84, [R217+0x2100] ;  /* 0x00210000d954783b */ /* 0x000f6e0000004200 */
[C---:B----4-:R-:W-:Y:S04]  /*86f0*/  HMMA.16816.F32.BF16 R60, R72.reuse, R76, R60 ;  /* 0x0000004c483c723c */ /* 0x050fe8000004183c */
[--C-:B-1----:R-:W-:Y:S04]  /*8700*/  FFMA.FTZ R70, R247, c[0x0][0x2d0], -R69.reuse ;  /* 0x0000b400f7467a23 */ /* 0x102fe80000010845 */
[----:B------:R-:W-:Y:S01]  /*8710*/  HMMA.16816.F32.BF16 R64, R72, R78, R64 ;  /* 0x0000004e4840723c */ /* 0x000fe20000041840 */
[----:B------:R1:W-:Y:S01]  /*8720*/  MUFU.EX2 R113, R70 ;  /* 0x0000004600717308 */ /* 0x0003e20000000800 */
[----:B------:R-:W4:Y:S05]  /*8730*/  LDSM.16.MT88.4 R76, [R216+0x2100] ;  /* 0x00210000d84c783b */ /* 0x000f2a0000004200 */
[----:B---3--:R-:W-:Y:S02]  /*8740*/  F2FP.BF16.PACK_AB R72, R173, R174 ;  /* 0x000000aead48723e */ /* 0x008fe400000010ff */
[----:B------:R-:W-:Y:S03]  /*8750*/  F2FP.BF16.PACK_AB R74, R171, R172 ;  /* 0x000000acab4a723e */ /* 0x000fe600000010ff */
[--C-:B-1----:R-:W-:Y:S04]  /*8760*/  FFMA.FTZ R70, R248, c[0x0][0x2d0], -R69.reuse ;  /* 0x0000b400f8467a23 */ /* 0x102fe80000010845 */
[----:B------:R1:W3:Y:S02]  /*8770*/  MUFU.EX2 R112, R70 ;  /* 0x0000004600707308 */ /* 0x0002e40000000800 */
[--C-:B-1----:R-:W-:Y:S01]  /*8780*/  FFMA.FTZ R70, R246, c[0x0][0x2d0], -R69.reuse ;  /* 0x0000b400f6467a23 */ /* 0x102fe20000010845 */
[----:B---3--:R-:W-:Y:S07]  /*8790*/  F2FP.BF16.PACK_AB R73, R112, R113 ;  /* 0x000000717049723e */ /* 0x008fee00000010ff */
[----:B------:R1:W-:Y:S02]  /*87a0*/  MUFU.EX2 R123, R70 ;  /* 0x00000046007b7308 */ /* 0x0003e40000000800 */
[----:B-1----:R-:W-:Y:S08]  /*87b0*/  FFMA.FTZ R70, R249, c[0x0][0x2d0], -R69 ;  /* 0x0000b400f9467a23 */ /* 0x002ff00000010845 */
[----:B------:R1:W3:Y:S02]  /*87c0*/  MUFU.EX2 R122, R70 ;  /* 0x00000046007a7308 */ /* 0x0002e40000000800 */
[--C-:B-1----:R-:W-:Y:S01]  /*87d0*/  FFMA.FTZ R70, R250, c[0x0][0x2d0], -R137.reuse ;  /* 0x0000b400fa467a23 */ /* 0x102fe20000010889 */
[----:B---3--:R-:W-:Y:S07]  /*87e0*/  F2FP.BF16.PACK_AB R75, R122, R123 ;  /* 0x0000007b7a4b723e */ /* 0x008fee00000010ff */
[----:B------:R1:W-:Y:S01]  /*87f0*/  MUFU.EX2 R162, R70 ;  /* 0x0000004600a27308 */ /* 0x0003e20000000800 */
[C---:B--2---:R-:W-:Y:S08]  /*8800*/  HMMA.16816.F32.BF16 R4, R72.reuse, R80, R4 ;  /* 0x000000504804723c */ /* 0x044ff00000041804 */
[C---:B------:R-:W-:Y:S01]  /*8810*/  HMMA.16816.F32.BF16 R8, R72.reuse, R82, R8 ;  /* 0x000000524808723c */ /* 0x040fe20000041808 */
[----:B------:R-:W2:Y:S07]  /*8820*/  LDSM.16.MT88.4 R80, [R213+0x6100] ;  /* 0x00610000d550783b */ /* 0x000eae0000004200 */
[C---:B------:R-:W-:Y:S04]  /*8830*/  HMMA.16816.F32.BF16 R12, R72.reuse, R88, R12 ;  /* 0x00000058480c723c */ /* 0x040fe8000004180c */
[--C-:B-1----:R-:W-:Y:S04]  /*8840*/  FFMA.FTZ R70, R251, c[0x0][0x2d0], -R137.reuse ;  /* 0x0000b400fb467a23 */ /* 0x102fe80000010889 */
[C---:B------:R-:W-:Y:S01]  /*8850*/  HMMA.16816.F32.BF16 R16, R72.reuse, R90, R16 ;  /* 0x0000005a4810723c */ /* 0x040fe20000041810 */
[----:B------:R1:W3:Y:S01]  /*8860*/  MUFU.EX2 R161, R70 ;  /* 0x0000004600a17308 */ /* 0x0002e20000000800 */
[----:B------:R-:W3:Y:S06]  /*8870*/  LDSM.16.MT88.4 R88, [R216+0x6100] ;  /* 0x00610000d858783b */ /* 0x000eec0000004200 */
        /* <DEDUP_REMOVED lines=15> */
[----:B------:R-:W-:Y:S06]  /*8970*/  LDSM.16.MT88.4 R92, [R214+0x7100] ;  /* 0x00710000d65c783b */ /* 0x000fec0000004200 */
[C---:B------:R-:W-:Y:S08]  /*8980*/  HMMA.16816.F32.BF16 R52, R72.reuse, R96, R52 ;  /* 0x000000604834723c */ /* 0x040ff00000041834 */
[C---:B------:R-:W-:Y:S01]  /*8990*/  HMMA.16816.F32.BF16 R56, R72.reuse, R98, R56 ;  /* 0x000000624838723c */ /* 0x040fe20000041838 */
[----:B------:R-:W-:Y:S07]  /*89a0*/  LDSM.16.MT88.4 R96, [R217+0x7100] ;  /* 0x00710000d960783b */ /* 0x000fee0000004200 */
[C---:B---3--:R-:W-:Y:S04]  /*89b0*/  HMMA.16816.F32.BF16 R60, R72.reuse, R88, R60 ;  /* 0x00000058483c723c */ /* 0x048fe8000004183c */
[--C-:B-1----:R-:W-:Y:S04]  /*89c0*/  FFMA.FTZ R70, R121, c[0x0][0x2d0], -R69.reuse ;  /* 0x0000b40079467a23 */ /* 0x102fe80000010845 */
[----:B------:R-:W-:Y:S01]  /*89d0*/  HMMA.16816.F32.BF16 R64, R72, R90, R64 ;  /* 0x0000005a4840723c */ /* 0x000fe20000041840 */
[----:B------:R1:W-:Y:S01]  /*89e0*/  MUFU.EX2 R121, R70 ;  /* 0x0000004600797308 */ /* 0x0003e20000000800 */
[----:B------:R-:W-:Y:S05]  /*89f0*/  LDSM.16.MT88.4 R88, [R214+0x6900] ;  /* 0x00690000d658783b */ /* 0x000fea0000004200 */
[----:B------:R-:W-:Y:S02]  /*8a00*/  F2FP.BF16.PACK_AB R72, R161, R162 ;  /* 0x000000a2a148723e */ /* 0x000fe400000010ff */
        /* <DEDUP_REMOVED lines=9> */
[----:B------:R-:W-:Y:S02]  /*8aa0*/  MOV R109, R155 ;  /* 0x0000009b006d7202 */ /* 0x000fe40000000f00 */
[----:B---3--:R-:W-:Y:S05]  /*8ab0*/  F2FP.BF16.PACK_AB R75, R130, R131 ;  /* 0x00000083824b723e */ /* 0x008fea00000010ff */
[----:B------:R1:W-:Y:S02]  /*8ac0*/  MUFU.EX2 R155, R70 ;  /* 0x00000046009b7308 */ /* 0x0003e40000000800 */
[C---:B-----5:R-:W-:Y:S08]  /*8ad0*/  HMMA.16816.F32.BF16 R4, R72.reuse, R84, R4 ;  /* 0x000000544804723c */ /* 0x060ff00000041804 */
[C---:B------:R-:W-:Y:S01]  /*8ae0*/  HMMA.16816.F32.BF16 R8, R72.reuse, R86, R8 ;  /* 0x000000564808723c */ /* 0x040fe20000041808 */
[----:B------:R-:W3:Y:S07]  /*8af0*/  LDSM.16.MT88.4 R84, [R213+0x6900] ;  /* 0x00690000d554783b */ /* 0x000eee0000004200 */
[C---:B------:R-:W-:Y:S04]  /*8b00*/  HMMA.16816.F32.BF16 R12, R72.reuse, R100, R12 ;  /* 0x00000064480c723c */ /* 0x040fe8000004180c */
[--C-:B-1----:R-:W-:Y:S04]  /*8b10*/  FFMA.FTZ R70, R154, c[0x0][0x2d0], -R137.reuse ;  /* 0x0000b4009a467a23 */ /* 0x102fe80000010889 */
[C---:B------:R-:W-:Y:S01]  /*8b20*/  HMMA.16816.F32.BF16 R16, R72.reuse, R102, R16 ;  /* 0x000000664810723c */ /* 0x040fe20000041810 */
[----:B------:R1:W5:Y:S01]  /*8b30*/  MUFU.EX2 R154, R70 ;  /* 0x00000046009a7308 */ /* 0x0003620000000800 */
[----:B------:R-:W-:Y:S06]  /*8b40*/  LDSM.16.MT88.4 R100, [R216+0x7100] ;  /* 0x00710000d864783b */ /* 0x000fec0000004200 */
[C---:B----4-:R-:W-:Y:S08]  /*8b50*/  HMMA.16816.F32.BF16 R20, R72.reuse, R76, R20 ;  /* 0x0000004c4814723c */ /* 0x050ff00000041814 */
[C---:B------:R-:W-:Y:S01]  /*8b60*/  HMMA.16816.F32.BF16 R24, R72.reuse, R78, R24 ;  /* 0x0000004e4818723c */ /* 0x040fe20000041818 */
[----:B------:R-:W4:Y:S07]  /*8b70*/  LDSM.16.MT88.4 R76, [R217+0x6900] ;  /* 0x00690000d94c783b */ /* 0x000f2e0000004200 */
[C---:B--2---:R-:W-:Y:S04]  /*8b80*/  HMMA.16816.F32.BF16 R28, R72.reuse, R80, R28 ;  /* 0x00000050481c723c */ /* 0x044fe8000004181c */
[--C-:B-1----:R-:W-:Y:S04]  /*8b90*/  FFMA.FTZ R70, R153, c[0x0][0x2d0], -R137.reuse ;  /* 0x0000b40099467a23 */ /* 0x102fe80000010889 */
[C---:B------:R-:W-:Y:S01]  /*8ba0*/  HMMA.16816.F32.BF16 R32, R72.reuse, R82, R32 ;  /* 0x000000524820723c */ /* 0x040fe20000041820 */
[----:B------:R1:W-:Y:S01]  /*8bb0*/  MUFU.EX2 R153, R70 ;  /* 0x0000004600997308 */ /* 0x0003e20000000800 */
[----:B------:R-:W2:Y:S06]  /*8bc0*/  LDSM.16.MT88.4 R80, [R216+0x6900] ;  /* 0x00690000d850783b */ /* 0x000eac0000004200 */
[C---:B---3--:R-:W-:Y:S08]  /*8bd0*/  HMMA.16816.F32.BF16 R36, R72.reuse, R84, R36 ;  /* 0x000000544824723c */ /* 0x048ff00000041824 */
[C---:B------:R-:W-:Y:S01]  /*8be0*/  HMMA.16816.F32.BF16 R40, R72.reuse, R86, R40 ;  /* 0x000000564828723c */ /* 0x040fe20000041828 */
[----:B------:R-:W3:Y:S07]  /*8bf0*/  LDSM.16.MT88.4 R84, [R213+0x3100] ;  /* 0x00310000d554783b */ /* 0x000eee0000004200 */
[C---:B------:R-:W-:Y:S04]  /*8c00*/  HMMA.16816.F32.BF16 R44, R72.reuse, R88, R44 ;  /* 0x00000058482c723c */ /* 0x040fe8000004182c */
[----:B-1----:R-:W-:Y:S04]  /*8c10*/  FFMA.FTZ R70, R152, c[0x0][0x2d0], -R137 ;  /* 0x0000b40098467a23 */ /* 0x002fe80000010889 */
[C---:B------:R-:W-:Y:S01]  /*8c20*/  HMMA.16816.F32.BF16 R48, R72.reuse, R90, R48 ;  /* 0x0000005a4830723c */ /* 0x040fe20000041830 */
[----:B------:R1:W1:Y:S01]  /*8c30*/  MUFU.EX2 R152, R70 ;  /* 0x0000004600987308 */ /* 0x0002620000000800 */
[----:B------:R-:W-:Y:S06]  /*8c40*/  LDSM.16.MT88.4 R88, [R216+0x3100] ;  /* 0x00310000d858783b */ /* 0x000fec0000004200 */
[C---:B----4-:R-:W-:Y:S08]  /*8c50*/  HMMA.16816.F32.BF16 R52, R72.reuse, R76, R52 ;  /* 0x0000004c4834723c */ /* 0x050ff00000041834 */
[C---:B------:R-:W-:Y:S01]  /*8c60*/  HMMA.16816.F32.BF16 R56, R72.reuse, R78, R56 ;  /* 0x0000004e4838723c */ /* 0x040fe20000041838 */
[----:B------:R-:W4:Y:S07]  /*8c70*/  LDSM.16.MT88.4 R76, [R214+0x3100] ;  /* 0x00310000d64c783b */ /* 0x000f2e0000004200 */
[C---:B--2---:R-:W-:Y:S04]  /*8c80*/  HMMA.16816.F32.BF16 R60, R72.reuse, R80, R60 ;  /* 0x00000050483c723c */ /* 0x044fe8000004183c */
[--C-:B-1----:R-:W-:Y:S04]  /*8c90*/  FFMA.FTZ R70, R111, c[0x0][0x2d0], -R69.reuse ;  /* 0x0000b4006f467a23 */ /* 0x102fe80000010845 */
[----:B------:R-:W-:Y:S01]  /*8ca0*/  HMMA.16816.F32.BF16 R64, R72, R82, R64 ;  /* 0x000000524840723c */ /* 0x000fe20000041840 */
[----:B------:R1:W-:Y:S01]  /*8cb0*/  MUFU.EX2 R129, R70 ;  /* 0x0000004600817308 */ /* 0x0003e20000000800 */
[----:B------:R-:W2:Y:S05]  /*8cc0*/  LDSM.16.MT88.4 R80, [R217+0x3100] ;  /* 0x00310000d950783b */ /* 0x000eaa0000004200 */
[----:B-----5:R-:W-:Y:S02]  /*8cd0*/  F2FP.BF16.PACK_AB R72, R154, R155 ;  /* 0x0000009b9a48723e */ /* 0x020fe400000010ff */
[----:B------:R-:W-:Y:S03]  /*8ce0*/  F2FP.BF16.PACK_AB R74, R152, R153 ;  /* 0x00000099984a723e */ /* 0x000fe600000010ff */
[--C-:B-1----:R-:W-:Y:S01]  /*8cf0*/  FFMA.FTZ R70, R110, c[0x0][0x2d0], -R69.reuse ;  /* 0x0000b4006e467a23 */ /* 0x102fe20000010845 */
[----:B------:R-:W-:Y:S03]  /*8d00*/  MOV R110, R138 ;  /* 0x0000008a006e7202 */ /* 0x000fe60000000f00 */
[----:B------:R1:W5:Y:S02]  /*8d10*/  MUFU.EX2 R128, R70 ;  /* 0x0000004600807308 */ /* 0x0003640000000800 */
[--C-:B-1----:R-:W-:Y:S01]  /*8d20*/  FFMA.FTZ R70, R139, c[0x0][0x2d0], -R69.reuse ;  /* 0x0000b4008b467a23 */ /* 0x102fe20000010845 */
[----:B-----5:R-:W-:Y:S07]  /*8d30*/  F2FP.BF16.PACK_AB R73, R128, R129 ;  /* 0x000000818049723e */ /* 0x020fee00000010ff */
[----:B------:R1:W-:Y:S02]  /*8d40*/  MUFU.EX2 R139, R70 ;  /* 0x00000046008b7308 */ /* 0x0003e40000000800 */
[----:B-1----:R-:W-:Y:S02]  /*8d50*/  FFMA.FTZ R70, R109, c[0x0][0x2d0], -R69 ;  /* 0x0000b4006d467a23 */ /* 0x002fe40000010845 */
[----:B------:R-:W5:Y:S06]  /*8d60*/  LDL.LU R109, [R1] ;  /* 0x00000000016d7983 */ /* 0x000f6c0000300800 */
[----:B------:R1:W1:Y:S02]  /*8d70*/  MUFU.EX2 R138, R70 ;  /* 0x00000046008a7308 */ /* 0x0002640000000800 */
[--C-:B-1----:R-:W-:Y:S01]  /*8d80*/  FFMA.FTZ R70, R151, c[0x0][0x2d0], -R137.reuse ;  /* 0x0000b40097467a23 */ /* 0x102fe20000010889 */
[----:B------:R-:W-:Y:S07]  /*8d90*/  F2FP.BF16.PACK_AB R75, R138, R139 ;  /* 0x0000008b8a4b723e */ /* 0x000fee00000010ff */
[----:B------:R1:W-:Y:S01]  /*8da0*/  MUFU.EX2 R151, R70 ;  /* 0x0000004600977308 */ /* 0x0003e20000000800 */
[C---:B---3--:R-:W-:Y:S08]  /*8db0*/  HMMA.16816.F32.BF16 R4, R72.reuse, R84, R4 ;  /* 0x000000544804723c */ /* 0x048ff00000041804 */
[C---:B------:R-:W-:Y:S01]  /*8dc0*/  HMMA.16816.F32.BF16 R8, R72.reuse, R86, R8 ;  /* 0x000000564808723c */ /* 0x040fe20000041808 */
[----:B------:R-:W3:Y:S07]  /*8dd0*/  LDSM.16.MT88.4 R84, [R213+0x7100] ;  /* 0x00710000d554783b */ /* 0x000eee0000004200 */
[C---:B----4-:R-:W-:Y:S04]  /*8de0*/  HMMA.16816.F32.BF16 R12, R72.reuse, R76, R12 ;  /* 0x0000004c480c723c */ /* 0x050fe8000004180c */
[--C-:B-1----:R-:W-:Y:S04]  /*8df0*/  FFMA.FTZ R70, R150, c[0x0][0x2d0], -R137.reuse ;  /* 0x0000b40096467a23 */ /* 0x102fe80000010889 */
[C---:B------:R-:W-:Y:S01]  /*8e00*/  HMMA.16816.F32.BF16 R16, R72.reuse, R78, R16 ;  /* 0x0000004e4810723c */ /* 0x040fe20000041810 */
[----:B------:R1:W4:Y:S01]  /*8e10*/  MUFU.EX2 R150, R70 ;  /* 0x0000004600967308 */ /* 0x0003220000000800 */
[----:B------:R-:W3:Y:S06]  /*8e20*/  LDSM.16.MT88.4 R76, [R213+0x3900] ;  /* 0x00390000d54c783b */ /* 0x000eec0000004200 */
[C---:B--2---:R-:W-:Y:S08]  /*8e30*/  HMMA.16816.F32.BF16 R20, R72.reuse, R80, R20 ;  /* 0x000000504814723c */ /* 0x044ff00000041814 */
[C---:B------:R-:W-:Y:S08]  /*8e40*/  HMMA.16816.F32.BF16 R24, R72.reuse, R82, R24 ;  /* 0x000000524818723c */ /* 0x040ff00000041818 */
[C---:B------:R-:W-:Y:S04]  /*8e50*/  HMMA.16816.F32.BF16 R28, R72.reuse, R88, R28 ;  /* 0x00000058481c723c */ /* 0x040fe8000004181c */
[--C-:B-1----:R-:W-:Y:S01]  /*8e60*/  FFMA.FTZ R70, R149, c[0x0][0x2d0], -R137.reuse ;  /* 0x0000b40095467a23 */ /* 0x102fe20000010889 */
[----:B----4-:R-:W-:Y:S03]  /*8e70*/  F2FP.BF16.PACK_AB R132, R150, R151 ;  /* 0x000000979684723e */ /* 0x010fe600000010ff */
[C---:B------:R-:W-:Y:S01]  /*8e80*/  HMMA.16816.F32.BF16 R32, R72.reuse, R90, R32 ;  /* 0x0000005a4820723c */ /* 0x040fe20000041820 */
[----:B------:R1:W-:Y:S07]  /*8e90*/  MUFU.EX2 R149, R70 ;  /* 0x0000004600957308 */ /* 0x0003ee0000000800 */
[C---:B---3--:R-:W-:Y:S08]  /*8ea0*/  HMMA.16816.F32.BF16 R36, R72.reuse, R84, R36 ;  /* 0x000000544824723c */ /* 0x048ff00000041824 */
[C---:B------:R-:W-:Y:S08]  /*8eb0*/  HMMA.16816.F32.BF16 R40, R72.reuse, R86, R40 ;  /* 0x000000564828723c */ /* 0x040ff00000041828 */
[C---:B------:R-:W-:Y:S04]  /*8ec0*/  HMMA.16816.F32.BF16 R44, R72.reuse, R92, R44 ;  /* 0x0000005c482c723c */ /* 0x040fe8000004182c */
[----:B-1----:R-:W-:Y:S04]  /*8ed0*/  FFMA.FTZ R70, R148, c[0x0][0x2d0], -R137 ;  /* 0x0000b40094467a23 */ /* 0x002fe80000010889 */
[C---:B------:R-:W-:Y:S01]  /*8ee0*/  HMMA.16816.F32.BF16 R48, R72.reuse, R94, R48 ;  /* 0x0000005e4830723c */ /* 0x040fe20000041830 */
[----:B------:R1:W2:Y:S01]  /*8ef0*/  MUFU.EX2 R148, R70 ;  /* 0x0000004600947308 */ /* 0x0002a20000000800 */
[----:B------:R-:W3:Y:S06]  /*8f00*/  LDSM.16.MT88.4 R92, [R217+0x3900] ;  /* 0x00390000d95c783b */ /* 0x000eec0000004200 */
[C---:B------:R-:W-:Y:S08]  /*8f10*/  HMMA.16816.F32.BF16 R52, R72.reuse, R96, R52 ;  /* 0x000000604834723c */ /* 0x040ff00000041834 */
[C---:B------:R-:W-:Y:S08]  /*8f20*/  HMMA.16816.F32.BF16 R56, R72.reuse, R98, R56 ;  /* 0x000000624838723c */ /* 0x040ff00000041838 */
[C---:B------:R-:W-:Y:S04]  /*8f30*/  HMMA.16816.F32.BF16 R60, R72.reuse, R100, R60 ;  /* 0x00000064483c723c */ /* 0x040fe8000004183c */
[--C-:B-1----:R-:W-:Y:S01]  /*8f40*/  FFMA.FTZ R70, R108, c[0x0][0x2d0], -R69.reuse ;  /* 0x0000b4006c467a23 */ /* 0x102fe20000010845 */
[----:B--2---:R-:W-:Y:S01]  /*8f50*/  F2FP.BF16.PACK_AB R134, R148, R149 ;  /* 0x000000959486723e */ /* 0x004fe200000010ff */
[----:B------:R-:W2:Y:S02]  /*8f60*/  LDL.LU R108, [R1+0x4] ;  /* 0x00000400016c7983 */ /* 0x000ea40000300800 */
[----:B------:R-:W-:Y:S01]  /*8f70*/  HMMA.16816.F32.BF16 R64, R72, R102, R64 ;  /* 0x000000664840723c */ /* 0x000fe20000041840 */
[----:B------:R1:W-:Y:S01]  /*8f80*/  MUFU.EX2 R137, R70 ;  /* 0x0000004600897308 */ /* 0x0003e20000000800 */
[----:B------:R-:W4:Y:S02]  /*8f90*/  LDSM.16.MT88.4 R100, [R216+0x3900] ;  /* 0x00390000d864783b */ /* 0x000f240000004200 */
[--C-:B-1----:R-:W-:Y:S02]  /*8fa0*/  FFMA.FTZ R70, R110, c[0x0][0x2d0], -R69.reuse ;  /* 0x0000b4006e467a23 */ /* 0x102fe40000010845 */
[----:B------:R-:W-:Y:S05]  /*8fb0*/  FFMA.FTZ R69, R136, c[0x0][0x2d0], -R69 ;  /* 0x0000b40088457a23 */ /* 0x000fea0000010845 */
[----:B------:R-:W1:Y:S10]  /*8fc0*/  MUFU.EX2 R70, R70 ;  /* 0x0000004600467308 */ /* 0x000e740000000800 */
[----:B------:R-:W3:Y:S01]  /*8fd0*/  MUFU.EX2 R69, R69 ;  /* 0x0000004500457308 */ /* 0x000ee20000000800 */
[----:B-1----:R-:W-:Y:S02]  /*8fe0*/  F2FP.BF16.PACK_AB R133, R70, R137 ;  /* 0x000000894685723e */ /* 0x002fe400000010ff */
[----:B---3--:R-:W-:Y:S07]  /*8ff0*/  F2FP.BF16.PACK_AB R135, R69, R71 ;  /* 0x000000474587723e */ /* 0x008fee00000010ff */
[C---:B------:R-:W-:Y:S01]  /*9000*/  HMMA.16816.F32.BF16 R72, R132.reuse, R76, R4 ;  /* 0x0000004c8448723c */ /* 0x040fe20000041804 */
[----:B------:R-:W-:Y:S07]  /*9010*/  LDSM.16.MT88.4 R4, [R216+0x7900] ;  /* 0x00790000d804783b */ /* 0x000fee0000004200 */
[C---:B------:R-:W-:Y:S08]  /*9020*/  HMMA.16816.F32.BF16 R76, R132.reuse, R78, R8 ;  /* 0x0000004e844c723c */ /* 0x040ff00000041808 */
[C---:B------:R-:W-:Y:S08]  /*9030*/  HMMA.16816.F32.BF16 R80, R132.reuse, R104, R12 ;  /* 0x000000688450723c */ /* 0x040ff0000004180c */
[C---:B------:R-:W-:Y:S08]  /*9040*/  HMMA.16816.F32.BF16 R84, R132.reuse, R106, R16 ;  /* 0x0000006a8454723c */ /* 0x040ff00000041810 */
[C---:B------:R-:W-:Y:S08]  /*9050*/  HMMA.16816.F32.BF16 R88, R132.reuse, R92, R20 ;  /* 0x0000005c8458723c */ /* 0x040ff00000041814 */
[C---:B------:R-:W-:Y:S08]  /*9060*/  HMMA.16816.F32.BF16 R92, R132.reuse, R94, R24 ;  /* 0x0000005e845c723c */ /* 0x040ff00000041818 */
[C---:B----4-:R-:W-:Y:S08]  /*9070*/  HMMA.16816.F32.BF16 R96, R132.reuse, R100, R28 ;  /* 0x000000648460723c */ /* 0x050ff0000004181c */
[C---:B------:R-:W-:Y:S04]  /*9080*/  HMMA.16816.F32.BF16 R100, R132.reuse, R102, R32 ;  /* 0x000000668464723c */ /* 0x040fe80000041820 */
[----:B-----5:R-:W-:Y:S04]  /*9090*/  FFMA.FTZ R2, R2, R109, R241 ;  /* 0x0000006d02027223 */ /* 0x020fe800000100f1 */
[----:B------:R-:W-:Y:S04]  /*90a0*/  FADD.FTZ R2, R240, R2 ;  /* 0x00000002f0027221 */ /* 0x000fe80000010000 */
        /* <DEDUP_REMOVED lines=25> */
[----:B------:R-:W-:Y:S02]  /*9240*/  FADD.FTZ R2, R152, R2 ;  /* 0x0000000298027221 */ /* 0x000fe40000010000 */
[----:B--2---:R-:W-:Y:S02]  /*9250*/  FFMA.FTZ R0, R0, R108, R170 ;  /* 0x0000006c00007223 */ /* 0x004fe400000100aa */
[----:B------:R-:W1:Y:S02]  /*9260*/  LDSM.16.MT88.4 R108, [R213+0x7900] ;  /* 0x00790000d56c783b */ /* 0x000e640000004200 */
[----:B------:R-:W-:Y:S04]  /*9270*/  FADD.FTZ R0, R169, R0 ;  /* 0x00000000a9007221 */ /* 0x000fe80000010000 */
[----:B------:R-:W-:Y:S04]  /*9280*/  FADD.FTZ R0, R168, R0 ;  /* 0x00000000a8007221 */ /* 0x000fe80000010000 */
[----:B------:R-:W-:Y:S04]  /*9290*/  FADD.FTZ R0, R163, R0 ;  /* 0x00000000a3007221 */ /* 0x000fe80000010000 */
[----:B------:R-:W-:Y:S04]  /*92a0*/  FADD.FTZ R0, R158, R0 ;  /* 0x000000009e007221 */ /* 0x000fe80000010000 */
[----:B------:R-:W-:Y:S04]  /*92b0*/  FADD.FTZ R0, R118, R0 ;  /* 0x0000000076007221 */ /* 0x000fe80000010000 */
[----:B------:R-:W-:Y:S04]  /*92c0*/  FADD.FTZ R0, R117, R0 ;  /* 0x0000000075007221 */ /* 0x000fe80000010000 */
[----:B------:R-:W-:Y:S02]  /*92d0*/  FADD.FTZ R0, R116, R0 ;  /* 0x0000000074007221 */ /* 0x000fe40000010000 */
[----:B------:R-:W2:Y:S02]  /*92e0*/  LDSM.16.MT88.4 R116, [R214+0x7900] ;  /* 0x00790000d674783b */ /* 0x000ea40000004200 */
[----:B------:R-:W-:Y:S04]  /*92f0*/  FADD.FTZ R0, R127, R0 ;  /* 0x000000007f007221 */ /* 0x000fe80000010000 */
[----:B------:R-:W-:Y:S04]  /*9300*/  FADD.FTZ R0, R126, R0 ;  /* 0x000000007e007221 */ /* 0x000fe80000010000 */
[----:B------:R-:W-:Y:S01]  /*9310*/  FADD.FTZ R0, R125, R0 ;  /* 0x000000007d007221 */ /* 0x000fe20000010000 */
[C---:B-1----:R-:W-:Y:S03]  /*9320*/  HMMA.16816.F32.BF16 R104, R132.reuse, R108, R36 ;  /* 0x0000006c8468723c */ /* 0x042fe60000041824 */
[----:B------:R-:W-:Y:S02]  /*9330*/  FADD.FTZ R0, R124, R0 ;  /* 0x000000007c007221 */ /* 0x000fe40000010000 */
[----:B------:R-:W1:Y:S02]  /*9340*/  LDSM.16.MT88.4 R124, [R217+0x7900] ;  /* 0x00790000d97c783b */ /* 0x000e640000004200 */
[----:B------:R-:W-:Y:S01]  /*9350*/  FADD.FTZ R0, R157, R0 ;  /* 0x000000009d007221 */ /* 0x000fe20000010000 */
[C---:B------:R-:W-:Y:S04]  /*9360*/  HMMA.16816.F32.BF16 R108, R132.reuse, R110, R40 ;  /* 0x0000006e846c723c */ /* 0x040fe80000041828 */
[----:B------:R-:W-:Y:S04]  /*9370*/  FADD.FTZ R0, R156, R0 ;  /* 0x000000009c007221 */ /* 0x000fe80000010000 */
[----:B------:R-:W-:Y:S04]  /*9380*/  FADD.FTZ R0, R115, R0 ;  /* 0x0000000073007221 */ /* 0x000fe80000010000 */
[----:B------:R-:W-:Y:S04]  /*9390*/  FADD.FTZ R0, R114, R0 ;  /* 0x0000000072007221 */ /* 0x000fe80000010000 */
[----:B------:R-:W-:Y:S04]  /*93a0*/  FADD.FTZ R0, R113, R0 ;  /* 0x0000000071007221 */ /* 0x000fe80000010000 */
[----:B------:R-:W-:Y:S02]  /*93b0*/  FADD.FTZ R0, R112, R0 ;  /* 0x0000000070007221 */ /* 0x000fe40000010000 */
[C---:B--2---:R-:W-:Y:S03]  /*93c0*/  HMMA.16816.F32.BF16 R112, R132.reuse, R116, R44 ;  /* 0x000000748470723c */ /* 0x044fe6000004182c */
[----:B------:R-:W-:Y:S04]  /*93d0*/  FADD.FTZ R0, R123, R0 ;  /* 0x000000007b007221 */ /* 0x000fe80000010000 */
[----:B------:R-:W-:Y:S01]  /*93e0*/  FADD.FTZ R0, R122, R0 ;  /* 0x000000007a007221 */ /* 0x000fe20000010000 */
[C---:B------:R-:W-:Y:S04]  /*93f0*/  HMMA.16816.F32.BF16 R116, R132.reuse, R118, R48 ;  /* 0x000000768474723c */ /* 0x040fe80000041830 */
[----:B------:R-:W-:Y:S04]  /*9400*/  FADD.FTZ R0, R121, R0 ;  /* 0x0000000079007221 */ /* 0x000fe80000010000 */
[----:B------:R-:W-:Y:S02]  /*9410*/  FADD.FTZ R0, R120, R0 ;  /* 0x0000000078007221 */ /* 0x000fe40000010000 */
[C---:B-1----:R-:W-:Y:S03]  /*9420*/  HMMA.16816.F32.BF16 R120, R132.reuse, R124, R52 ;  /* 0x0000007c8478723c */ /* 0x042fe60000041834 */
[----:B------:R-:W-:Y:S04]  /*9430*/  FADD.FTZ R0, R131, R0 ;  /* 0x0000000083007221 */ /* 0x000fe80000010000 */
[----:B------:R-:W-:Y:S01]  /*9440*/  FADD.FTZ R0, R130, R0 ;  /* 0x0000000082007221 */ /* 0x000fe20000010000 */
[C---:B------:R-:W-:Y:S04]  /*9450*/  HMMA.16816.F32.BF16 R124, R132.reuse, R126, R56 ;  /* 0x0000007e847c723c */ /* 0x040fe80000041838 */
[----:B------:R-:W-:Y:S04]  /*9460*/  FADD.FTZ R0, R129, R0 ;  /* 0x0000000081007221 */ /* 0x000fe80000010000 */
[----:B------:R-:W-:Y:S02]  /*9470*/  FADD.FTZ R0, R128, R0 ;  /* 0x0000000080007221 */ /* 0x000fe40000010000 */
[C---:B------:R-:W-:Y:S03]  /*9480*/  HMMA.16816.F32.BF16 R128, R132.reuse, R4, R60 ;  /* 0x000000048480723c */ /* 0x040fe6000004183c */
[----:B------:R-:W-:Y:S04]  /*9490*/  FADD.FTZ R0, R139, R0 ;  /* 0x000000008b007221 */ /* 0x000fe80000010000 */
[----:B------:R-:W-:Y:S01]  /*94a0*/  FADD.FTZ R4, R138, R0 ;  /* 0x000000008a047221 */ /* 0x000fe20000010000 */
[----:B------:R-:W-:Y:S04]  /*94b0*/  HMMA.16816.F32.BF16 R132, R132, R6, R64 ;  /* 0x000000068484723c */ /* 0x000fe80000041840 */
[----:B------:R-:W-:Y:S02]  /*94c0*/  FADD.FTZ R0, R151, R2 ;  /* 0x0000000297007221 */ /* 0x000fe40000010000 */
[----:B------:R-:W-:Y:S02]  /*94d0*/  FADD.FTZ R4, R137, R4 ;  /* 0x0000000489047221 */ /* 0x000fe40000010000 */
[----:B------:R-:W-:Y:S04]  /*94e0*/  FADD.FTZ R0, R150, R0 ;  /* 0x0000000096007221 */ /* 0x000fe80000010000 */
[----:B------:R-:W-:Y:S01]  /*94f0*/  FADD.FTZ R4, R70, R4 ;  /* 0x0000000446047221 */ /* 0x000fe20000010000 */
[----:B------:R-:W-:Y:S01]  /*9500*/  MOV R70, R3 ;  /* 0x0000000300467202 */ /* 0x000fe20000000f00 */
[----:B------:R-:W-:Y:S02]  /*9510*/  FADD.FTZ R2, R149, R0 ;  /* 0x0000000095027221 */ /* 0x000fe40000010000 */
[----:B------:R-:W-:Y:S02]  /*9520*/  FADD.FTZ R0, R71, R4 ;  /* 0x0000000447007221 */ /* 0x000fe40000010000 */
[----:B------:R-:W-:Y:S02]  /*9530*/  FADD.FTZ R2, R148, R2 ;  /* 0x0000000294027221 */ /* 0x000fe40000010000 */
[----:B------:R-:W-:Y:S01]  /*9540*/  FADD.FTZ R0, R69, R0 ;  /* 0x0000000045007221 */ /* 0x000fe20000010000 */
[----:B------:R-:W-:Y:S02]  /*9550*/  MOV R69, R68 ;  /* 0x0000004400457202 */ /* 0x000fe40000000f00 */
[----:B------:R1:W-:Y:S04]  /*9560*/  STL [R1], R2 ;  /* 0x0000000201007387 */ /* 0x0003e80000100800 */
[----:B------:R1:W-:Y:S01]  /*9570*/  STL [R1+0x4], R0 ;  /* 0x0000040001007387 */ /* 0x0003e20000100800 */
[----:B------:R-:W-:-:S05]  /*9580*/  @P1 BRA `(.L_x_3) ;  /* 0xffffc0b000001947 */ /* 0x000fca000383ffff */
.L_x_2:
[----:B-1----:R-:W2:Y:S04]  /*9590*/  LDL.LU R2, [R1] ;  /* 0x0000000001027983 */ /* 0x002ea80000300800 */
[----:B------:R-:W3:Y:S04]  /*95a0*/  LDL.LU R0, [R1+0x4] ;  /* 0x0000040001007983 */ /* 0x000ee80000300800 */
[----:B------:R-:W4:Y:S01]  /*95b0*/  LDL.LU R13, [R1+0x48] ;  /* 0x00004800010d7983 */ /* 0x000f220000300800 */
[----:B------:R-:W-:-:S03]  /*95c0*/  MOV R44, c[0x0][0x4e8] ;  /* 0x00013a00002c7a02 */ /* 0x000fc60000000f00 */
[----:B------:R-:W4:Y:S01]  /*95d0*/  LDL.LU R45, [R1+0x50] ;  /* 0x00005000012d7983 */ /* 0x000f220000300800 */
[----:B------:R-:W-:-:S03]  /*95e0*/  ISETP.NE.AND P0, PT, R44, 0x1, PT ;  /* 0x000000012c00780c */ /* 0x000fc60003f05270 */
[----:B------:R-:W1:Y:S04]  /*95f0*/  S2R R4, SR_CTAID.Y ;  /* 0x0000000000047919 */ /* 0x000e680000002600 */
[----:B------:R-:W1:Y:S04]  /*9600*/  S2R R5, SR_TID.X ;  /* 0x0000000000057919 */ /* 0x000e680000002100 */
[----:B------:R-:W4:Y:S04]  /*9610*/  LDL.LU R49, [R1+0x44] ;  /* 0x0000440001317983 */ /* 0x000f280000300800 */
[----:B------:R-:W2:Y:S04]  /*9620*/  S2R R40, SR_CTAID.Z ;  /* 0x0000000000287919 */ /* 0x000ea80000002700 */
[----:B------:R-:W4:Y:S01]  /*9630*/  LDL R48, [R1+0x4c] ;  /* 0x00004c0001307983 */ /* 0x000f220000100800 */
[----:B------:R-:W-:-:S03]  /*9640*/  MOV R42, 0xff800000 ;  /* 0xff800000002a7802 */ /* 0x000fc60000000f00 */
[----:B------:R2:W5:Y:S01]  /*9650*/  LDL.64 R46, [R1+0x20] ;  /* 0x00002000012e7983 */ /* 0x0005620000100a00 */
[----:B-1----:R-:W-:Y:S01]  /*9660*/  IMAD.WIDE.U32 R18, R4, c[0x0][0x490], RZ ;  /* 0x0001240004127a25 */ /* 0x002fe200078e00ff */
[----:B------:R-:W-:-:S03]  /*9670*/  SHF.R.S32.HI R12, RZ, 0x1f, R5 ;  /* 0x0000001fff0c7819 */ /* 0x000fc60000011405 */
[----:B------:R-:W-:Y:S01]  /*9680*/  IMAD.WIDE.U32 R20, R4, c[0x0][0x3e8], RZ ;  /* 0x0000fa0004147a25 */ /* 0x000fe200078e00ff */
[----:B------:R-:W-:Y:S01]  /*9690*/  MOV R41, 0xff800000 ;  /* 0xff80000000297802 */ /* 0x000fe20000000f00 */
[----:B------:R-:W-:Y:S06]  /*96a0*/  BAR.SYNC.DEFER_BLOCKING 0x1, 0x100 ;  /* 0x0044000000007b1d */ /* 0x000fec0000010000 */
[----:B--2---:R-:W1:Y:S04]  /*96b0*/  SHFL.BFLY PT, R6, R2, 0x2, 0x1f ;  /* 0x0c401f0002067f89 */ /* 0x004e6800000e0000 */
[----:B---3--:R-:W2:Y:S01]  /*96c0*/  SHFL.BFLY PT, R7, R0, 0x2, 0x1f ;  /* 0x0c401f0000077f89 */ /* 0x008ea200000e0000 */
[----:B----4-:R-:W-:-:S02]  /*96d0*/  IMAD.MOV.U32 R14, RZ, RZ, R13 ;  /* 0x000000ffff0e7224 */ /* 0x010fc400078e000d */
[----:B-1----:R-:W-:Y:S02]  /*96e0*/  FADD.FTZ R6, R6, R2 ;  /* 0x0000000206067221 */ /* 0x002fe40000010000 */
[----:B--2---:R-:W-:-:S03]  /*96f0*/  FADD.FTZ R7, R7, R0 ;  /* 0x0000000007077221 */ /* 0x004fc60000010000 */
[----:B------:R-:W1:Y:S04]  /*9700*/  SHFL.BFLY PT, R0, R6, 0x1, 0x1f ;  /* 0x0c201f0006007f89 */ /* 0x000e6800000e0000 */
[----:B------:R-:W2:Y:S01]  /*9710*/  SHFL.BFLY PT, R2, R7, 0x1, 0x1f ;  /* 0x0c201f0007027f89 */ /* 0x000ea200000e0000 */
[----:B-1----:R-:W-:Y:S01]  /*9720*/  FADD.FTZ R6, R6, R0 ;  /* 0x0000000006067221 */ /* 0x002fe20000010000 */
[----:B------:R-:W-:Y:S01]  /*9730*/  SHF.R.S32.HI R0, RZ, 0x1f, R4 ;  /* 0x0000001fff007819 */ /* 0x000fe20000011404 */
[----:B--2---:R-:W-:-:S03]  /*9740*/  FADD.FTZ R7, R7, R2 ;  /* 0x0000000207077221 */ /* 0x004fc60000010000 */
[----:B------:R-:W-:Y:S01]  /*9750*/  FSETP.NE.FTZ.AND P2, PT, R6, RZ, PT ;  /* 0x000000ff0600720b */ /* 0x000fe20003f55000 */
[C---:B------:R-:W-:Y:S01]  /*9760*/  IMAD R16, R0.reuse, c[0x0][0x490], RZ ;  /* 0x0001240000107a24 */ /* 0x040fe200078e02ff */
[----:B------:R-:W-:Y:S01]  /*9770*/  MOV R2, RZ ;  /* 0x000000ff00027202 */ /* 0x000fe20000000f00 */
[----:B------:R-:W-:Y:S01]  /*9780*/  IMAD R8, R0, c[0x0][0x3e8], RZ ;  /* 0x0000fa0000087a24 */ /* 0x000fe200078e02ff */
[----:B------:R-:W-:Y:S01]  /*9790*/  FSETP.NE.FTZ.AND P1, PT, R7, RZ, PT ;  /* 0x000000ff0700720b */ /* 0x000fe20003f35000 */
[C---:B------:R-:W-:Y:S02]  /*97a0*/  IMAD R16, R4.reuse, c[0x0][0x494], R16 ;  /* 0x0001250004107a24 */ /* 0x040fe400078e0210 */
[----:B------:R-:W-:Y:S01]  /*97b0*/  IMAD R8, R4, c[0x0][0x3ec], R8 ;  /* 0x0000fb0004087a24 */ /* 0x000fe200078e0208 */
[CC--:B------:R-:W-:Y:S01]  /*97c0*/  LEA.HI R4, R12.reuse, R5.reuse, RZ, 0x2 ;  /* 0x000000050c047211 */ /* 0x0c0fe200078f10ff */
[----:B------:R-:W-:Y:S01]  /*97d0*/  @P0 IMAD.HI.U32 R0, R13, c[0x0][0x4ec], RZ ;  /* 0x00013b000d000a27 */ /* 0x000fe200078e00ff */
[----:B------:R-:W-:-:S02]  /*97e0*/  LEA.HI R12, R12, R5, RZ, 0x5 ;  /* 0x000000050c0c7211 */ /* 0x000fc400078f28ff */
[----:B------:R-:W-:Y:S01]  /*97f0*/  LOP3.LUT R10, R4, 0xfffffffc, RZ, 0xc0, !PT ;  /* 0xfffffffc040a7812 */ /* 0x000fe200078ec0ff */
[----:B------:R-:W1:Y:S01]  /*9800*/  @P2 MUFU.RCP R2, R6 ;  /* 0x0000000600022308 */ /* 0x000e620000001000 */
[----:B------:R-:W-:Y:S02]  /*9810*/  LOP3.LUT R11, R12, 0xffffffe0, RZ, 0xc0, !PT ;  /* 0xffffffe00c0b7812 */ /* 0x000fe400078ec0ff */
[----:B------:R-:W-:Y:S02]  /*9820*/  @P0 SHF.R.U32.HI R14, RZ, c[0x0][0x4f0], R0 ;  /* 0x00013c00ff0e0a19 */ /* 0x000fe40000011600 */
[----:B------:R-:W-:Y:S01]  /*9830*/  IADD3 R10, -R10, R5, RZ ;  /* 0x000000050a0a7210 */ /* 0x000fe20007ffe1ff */
[----:B------:R-:W-:Y:S01]  /*9840*/  IMAD.IADD R11, R5, 0x1, -R11 ;  /* 0x00000001050b7824 */ /* 0x000fe200078e0a0b */
[----:B------:R-:W-:Y:S02]  /*9850*/  IADD3 R5, -R14, RZ, RZ ;  /* 0x000000ff0e057210 */ /* 0x000fe40007ffe1ff */
[----:B------:R-:W-:-:S02]  /*9860*/  IADD3 R9, R21, R8, RZ ;  /* 0x0000000815097210 */ /* 0x000fc40007ffe0ff */
[----:B------:R-:W-:Y:S01]  /*9870*/  IADD3 R17, R19, R16, RZ ;  /* 0x0000001013117210 */ /* 0x000fe20007ffe0ff */
[----:B------:R-:W-:Y:S01]  /*9880*/  IMAD R39, R5, c[0x0][0x4e8], R13 ;  /* 0x00013a0005277a24 */ /* 0x000fe200078e020d */
[----:B------:R-:W-:Y:S01]  /*9890*/  LOP3.LUT P4, RZ, R11, 0x3, RZ, 0xc0, !PT ;  /* 0x000000030bff7812 */ /* 0x000fe2000788c0ff */
[----:B------:R-:W2:Y:S01]  /*98a0*/  @P2 MUFU.LG2 R6, R6 ;  /* 0x0000000600062308 */ /* 0x000ea20000000c00 */
[----:B------:R-:W-:Y:S01]  /*98b0*/  MOV R8, R20 ;  /* 0x0000001400087202 */ /* 0x000fe20000000f00 */
[C---:B-1----:R-:W-:Y:S01]  /*98c0*/  FMUL.FTZ R73, R2.reuse, R73 ;  /* 0x0000004902497220 */ /* 0x042fe20000410000 */
[----:B------:R-:W-:Y:S01]  /*98d0*/  SHF.R.S32.HI R5, RZ, 0x2, R4 ;  /* 0x00000002ff057819 */ /* 0x000fe20000011404 */
[C---:B------:R-:W-:Y:S01]  /*98e0*/  FMUL.FTZ R11, R2.reuse, R72 ;  /* 0x00000048020b7220 */ /* 0x040fe20000410000 */
[----:B------:R-:W-:Y:S01]  /*98f0*/  MOV R0, RZ ;  /* 0x000000ff00007202 */ /* 0x000fe20000000f00 */
[C---:B------:R-:W-:Y:S02]  /*9900*/  FMUL.FTZ R77, R2.reuse, R77 ;  /* 0x0000004d024d7220 */ /* 0x040fe40000410000 */
[----:B------:R-:W-:-:S02]  /*9910*/  FMUL.FTZ R19, R2, R76 ;  /* 0x0000004c02137220 */ /* 0x000fc40000410000 */
[C---:B------:R-:W-:Y:S02]  /*9920*/  FMUL.FTZ R81, R2.reuse, R81 ;  /* 0x0000005102517220 */ /* 0x040fe40000410000 */
[C---:B------:R-:W-:Y:S02]  /*9930*/  FMUL.FTZ R22, R2.reuse, R80 ;  /* 0x0000005002167220 */ /* 0x040fe40000410000 */
[C---:B------:R-:W-:Y:S02]  /*9940*/  FMUL.FTZ R85, R2.reuse, R85 ;  /* 0x0000005502557220 */ /* 0x040fe40000410000 */
[C---:B------:R-:W-:Y:S02]  /*9950*/  FMUL.FTZ R20, R2.reuse, R84 ;  /* 0x0000005402147220 */ /* 0x040fe40000410000 */
        /* <DEDUP_REMOVED lines=23> */
[----:B------:R-:W-:Y:S01]  /*9ad0*/  FMUL.FTZ R27, R2, R132 ;  /* 0x00000084021b7220 */ /* 0x000fe20000410000 */
[----:B------:R-:W-:Y:S01]  /*9ae0*/  SHF.R.S32.HI R2, RZ, 0x1f, R4 ;  /* 0x0000001fff027819 */ /* 0x000fe20000011404 */
[----:B------:R-:W-:-:S03]  /*9af0*/  IMAD.MOV.U32 R16, RZ, RZ, R18 ;  /* 0x000000ffff107224 */ /* 0x000fc600078e0012 */
[----:B------:R-:W-:-:S04]  /*9b00*/  LEA.HI R2, R2, R5, RZ, 0x3 ;  /* 0x0000000502027211 */ /* 0x000fc800078f18ff */
[----:B------:R-:W-:Y:S02]  /*9b10*/  LOP3.LUT R2, R2, 0xfffffff8, RZ, 0xc0, !PT ;  /* 0xfffffff802027812 */ /* 0x000fe400078ec0ff */
[----:B------:R-:W-:-:S03]  /*9b20*/  SHF.R.S32.HI R4, RZ, 0x1f, R40 ;  /* 0x0000001fff047819 */ /* 0x000fc60000011428 */
[----:B------:R-:W-:Y:S02]  /*9b30*/  IMAD.IADD R5, R5, 0x1, -R2 ;  /* 0x0000000105057824 */ /* 0x000fe400078e0a02 */
[----:B------:R-:W-:Y:S02]  /*9b40*/  @P2 IMAD.MOV.U32 R2, RZ, RZ, 0x3f317218 ;  /* 0x3f317218ff022424 */ /* 0x000fe400078e00ff */
[C---:B------:R-:W-:Y:S02]  /*9b50*/  IMAD R43, R4.reuse, c[0x0][0x498], RZ ;  /* 0x00012600042b7a24 */ /* 0x040fe400078e02ff */
[----:B------:R-:W-:Y:S02]  /*9b60*/  IMAD R15, R4, c[0x0][0x3f0], RZ ;  /* 0x0000fc00040f7a24 */ /* 0x000fe400078e02ff */
[----:B--2---:R-:W-:Y:S02]  /*9b70*/  @P2 FMUL.FTZ R6, R6, 0.69314718246459960938 ;  /* 0x3f31721806062820 */ /* 0x004fe40000410000 */
[----:B------:R-:W-:-:S04]  /*9b80*/  @P2 FMUL.FTZ R4, R2, c[0x0][0x2d0] ;  /* 0x0000b40002042a20 */ /* 0x000fc80000410000 */
[----:B------:R-:W-:Y:S01]  /*9b90*/  @P2 FFMA.FTZ R42, R4, R68, R6 ;  /* 0x00000044042a2223 */ /* 0x000fe20000010006 */
[----:B------:R-:W-:Y:S02]  /*9ba0*/  SHF.R.S32.HI R4, RZ, 0x2, R45 ;  /* 0x00000002ff047819 */ /* 0x000fe4000001142d */
[----:B------:R1:W5:Y:S01]  /*9bb0*/  LDL R45, [R1+0x18] ;  /* 0x00001800012d7983 */ /* 0x0003620000100800 */
[----:B------:R-:W2:Y:S08]  /*9bc0*/  @P1 MUFU.RCP R0, R7 ;  /* 0x0000000700001308 */ /* 0x000eb00000001000 */
[----:B------:R-:W3:Y:S01]  /*9bd0*/  @P1 MUFU.LG2 R7, R7 ;  /* 0x0000000700071308 */ /* 0x000ee20000000c00 */
[----:B--2---:R-:W-:-:S02]  /*9be0*/  FMUL.FTZ R75, R0, R75 ;  /* 0x0000004b004b7220 */ /* 0x004fc40000410000 */
        /* <DEDUP_REMOVED lines=30> */
[----:B------:R-:W-:Y:S01]  /*9dd0*/  FMUL.FTZ R134, R0, R134 ;  /* 0x0000008600867220 */ /* 0x000fe20000410000 */
[----:B------:R-:W-:Y:S01]  /*9de0*/  @P1 MOV R0, 0x3f317218 ;  /* 0x3f31721800001802 */ /* 0x000fe20000000f00 */
[----:B---3--:R-:W-:-:S04]  /*9df0*/  @P1 FMUL.FTZ R2, R7, 0.69314718246459960938 ;  /* 0x3f31721807021820 */ /* 0x008fc80000410000 */
[----:B------:R-:W-:-:S04]  /*9e00*/  @P1 FMUL.FTZ R0, R0, c[0x0][0x2d0] ;  /* 0x0000b40000001a20 */ /* 0x000fc80000410000 */
[----:B------:R-:W-:Y:S01]  /*9e10*/  @P1 FFMA.FTZ R41, R0, R3, R2 ;  /* 0x0000000300291223 */ /* 0x000fe20000010002 */
[----:B------:R-:W-:Y:S01]  /*9e20*/  SHF.R.S32.HI R0, RZ, 0x5, R12 ;  /* 0x00000005ff007819 */ /* 0x000fe2000001140c */
[C---:B------:R-:W-:Y:S02]  /*9e30*/  IMAD R43, R40.reuse, c[0x0][0x49c], R43 ;  /* 0x00012700282b7a24 */ /* 0x040fe400078e022b */
[C---:B------:R-:W-:Y:S01]  /*9e40*/  IMAD R15, R40.reuse, c[0x0][0x3f4], R15 ;  /* 0x0000fd00280f7a24 */ /* 0x040fe200078e020f */
[----:B------:R-:W-:Y:S01]  /*9e50*/  SHF.R.S32.HI R3, RZ, 0x1f, R0 ;  /* 0x0000001fff037819 */ /* 0x000fe20000011400 */
[----:B------:R-:W-:-:S04]  /*9e60*/  IMAD.WIDE.U32 R16, R40, c[0x0][0x498], R16 ;  /* 0x0001260028107a25 */ /* 0x000fc800078e0010 */
[----:B------:R-:W-:Y:S02]  /*9e70*/  IMAD.WIDE.U32 R8, R40, c[0x0][0x3f0], R8 ;  /* 0x0000fc0028087a25 */ /* 0x000fe400078e0008 */
[----:B------:R-:W2:Y:S01]  /*9e80*/  S2R R40, SR_CTAID.X ;  /* 0x0000000000287919 */ /* 0x000ea20000002500 */
[----:B------:R-:W-:Y:S02]  /*9e90*/  LEA.HI R3, R3, R0, RZ, 0x3 ;  /* 0x0000000003037211 */ /* 0x000fe400078f18ff */
[----:B------:R-:W-:Y:S02]  /*9ea0*/  LEA.HI R2, R10, R10, RZ, 0x1 ;  /* 0x0000000a0a027211 */ /* 0x000fe400078f08ff */
[----:B------:R-:W-:Y:S02]  /*9eb0*/  LOP3.LUT R3, R3, 0xffffff8, RZ, 0xc0, !PT ;  /* 0x0ffffff803037812 */ /* 0x000fe400078ec0ff */
[----:B------:R-:W-:Y:S02]  /*9ec0*/  LOP3.LUT R2, R2, 0x1ffffffe, RZ, 0xc0, !PT ;  /* 0x1ffffffe02027812 */ /* 0x000fe400078ec0ff */
[----:B------:R-:W-:-:S02]  /*9ed0*/  IADD3 R6, R0, -R3, RZ ;  /* 0x8000000300067210 */ /* 0x000fc40007ffe0ff */
[----:B------:R-:W-:Y:S01]  /*9ee0*/  LEA R12, R0, R10, 0x9 ;  /* 0x0000000a000c7211 */ /* 0x000fe200078e48ff */
[----:B------:R-:W-:Y:S01]  /*9ef0*/  IMAD.IADD R10, R10, 0x1, -R2 ;  /* 0x000000010a0a7824 */ /* 0x000fe200078e0a02 */
[C---:B------:R-:W-:Y:S02]  /*9f00*/  LOP3.LUT R2, R5.reuse, 0x1, RZ, 0xc0, !PT ;  /* 0x0000000105027812 */ /* 0x040fe400078ec0ff */
[C---:B------:R-:W-:Y:S02]  /*9f10*/  R2P PR, R5.reuse, 0x6 ;  /* 0x0000000605007804 */ /* 0x040fe40000000000 */
[----:B------:R-:W-:Y:S02]  /*9f20*/  SHF.L.U32 R5, R5, 0x6, RZ ;  /* 0x0000000605057819 */ /* 0x000fe400000006ff */
[----:B------:R-:W-:Y:S02]  /*9f30*/  LEA R4, R6, R4, 0x4 ;  /* 0x0000000406047211 */ /* 0x000fe400078e20ff */
[----:B------:R-:W-:-:S02]  /*9f40*/  SHF.R.S32.HI R0, RZ, 0x1f, R14 ;  /* 0x0000001fff007819 */ /* 0x000fc4000001140e */
[----:B------:R-:W-:Y:S02]  /*9f50*/  LOP3.LUT R5, R5, 0x1c0, RZ, 0xc0, !PT ;  /* 0x000001c005057812 */ /* 0x000fe400078ec0ff */
[----:B------:R-:W-:Y:S01]  /*9f60*/  LEA R10, R10, R4, 0x3 ;  /* 0x000000040a0a7211 */ /* 0x000fe200078e18ff */
[----:B------:R-:W-:Y:S01]  /*9f70*/  IMAD R0, R0, c[0x0][0x3e0], RZ ;  /* 0x0000f80000007a24 */ /* 0x000fe200078e02ff */
[----:B------:R-:W-:Y:S02]  /*9f80*/  LEA.HI R7, R5, R5, RZ, 0x1d ;  /* 0x0000000505077211 */ /* 0x000fe400078fe8ff */
[----:B--2---:R-:W-:Y:S01]  /*9f90*/  LEA R10, R40, R10, 0x7 ;  /* 0x0000000a280a7211 */ /* 0x004fe200078e38ff */
[----:B------:R-:W-:Y:S01]  /*9fa0*/  IMAD R6, R14, c[0x0][0x3e4], R0 ;  /* 0x0000f9000e067a24 */ /* 0x000fe200078e0200 */
[----:B------:R-:W-:Y:S01]  /*9fb0*/  ISETP.NE.U32.AND P3, PT, R2, 0x1, PT ;  /* 0x000000010200780c */ /* 0x000fe20003f65070 */
[----:B------:R-:W-:Y:S01]  /*9fc0*/  IMAD R44, R44, c[0x0][0x388], RZ ;  /* 0x0000e2002c2c7a24 */ /* 0x000fe200078e02ff */
[----:B------:R-:W-:Y:S01]  /*9fd0*/  LEA R0, R40, R4, 0x7 ;  /* 0x0000000428007211 */ /* 0x000fe200078e38ff */
[----:B------:R-:W-:Y:S01]  /*9fe0*/  @P0 IMAD.HI.U32 R5, R10, c[0x0][0x4ec], RZ ;  /* 0x00013b000a050a27 */ /* 0x000fe200078e00ff */
[----:B------:R-:W-:-:S02]  /*9ff0*/  LEA R7, R12, R7, 0x1 ;  /* 0x000000070c077211 */ /* 0x000fc400078e08ff */
[----:B------:R-:W-:Y:S01]  /*a000*/  IADD3 R3, R9, R15, RZ ;  /* 0x0000000f09037210 */ /* 0x000fe20007ffe0ff */
[----:B------:R-:W-:Y:S01]  /*a010*/  IMAD.MOV.U32 R2, RZ, RZ, R8 ;  /* 0x000000ffff027224 */ /* 0x000fe200078e0008 */
[----:B------:R-:W-:Y:S02]  /*a020*/  F2FP.BF16.PACK_AB R11, R73, R11 ;  /* 0x0000000b490b723e */ /* 0x000fe400000010ff */
[C---:B------:R-:W-:Y:S02]  /*a030*/  IADD3 R4, R0.reuse, 0x8, RZ ;  /* 0x0000000800047810 */ /* 0x040fe40007ffe0ff */
[----:B------:R-:W-:Y:S02]  /*a040*/  SHF.L.U32 R7, R7, 0x1, RZ ;  /* 0x0000000107077819 */ /* 0x000fe400000006ff */
[----:B------:R-:W-:Y:S02]  /*a050*/  ISETP.GE.OR P5, PT, R0, R44, P4 ;  /* 0x0000002c0000720c */ /* 0x000fe400027a6670 */
[----:B------:R-:W-:Y:S01]  /*a060*/  MOV R0, R10 ;  /* 0x0000000a00007202 */ /* 0x000fe20000000f00 */
[----:B------:R-:W-:Y:S01]  /*a070*/  IMAD.WIDE.U32 R2, R14, c[0x0][0x3e0], R2 ;  /* 0x0000f8000e027a25 */ /* 0x000fe200078e0002 */
[----:B------:R-:W-:Y:S01]  /*a080*/  @P0 SHF.R.U32.HI R0, RZ, c[0x0][0x4f0], R5 ;  /* 0x00013c00ff000a19 */ /* 0x000fe20000011605 */
[----:B------:R2:W-:Y:S01]  /*a090*/  STS [R7+0x80], R11 ;  /* 0x0000800b07007388 */ /* 0x0005e20000000800 */
[----:B------:R-:W-:Y:S01]  /*a0a0*/  IADD3 R8, R7, 0x80, RZ ;  /* 0x0000008007087810 */ /* 0x000fe20007ffe0ff */
[----:B------:R-:W-:Y:S01]  /*a0b0*/  IMAD.IADD R3, R3, 0x1, R6 ;  /* 0x0000000103037824 */ /* 0x000fe200078e0206 */
[----:B------:R-:W-:-:S02]  /*a0c0*/  IADD3 R6, R7, 0x70, RZ ;  /* 0x0000007007067810 */ /* 0x000fc40007ffe0ff */
[----:B------:R-:W-:Y:S02]  /*a0d0*/  @P3 IADD3 R6, R8, 0x10, RZ ;  /* 0x0000001008063810 */ /* 0x000fe40007ffe0ff */
[----:B------:R-:W-:Y:S02]  /*a0e0*/  SHF.R.S32.HI R9, RZ, 0x1f, R0 ;  /* 0x0000001fff097819 */ /* 0x000fe40000011400 */
[----:B------:R-:W-:Y:S01]  /*a0f0*/  IADD3 R8, P0, R0, R16, RZ ;  /* 0x0000001000087210 */ /* 0x000fe20007f1e0ff */
[----:B------:R-:W-:Y:S01]  /*a100*/  IMAD.WIDE.U32 R14, R39, c[0x0][0x3d8], R2 ;  /* 0x0000f600270e7a25 */ /* 0x000fe200078e0002 */
[----:B------:R-:W-:Y:S02]  /*a110*/  ISETP.GE.OR P4, PT, R4, R44, P4 ;  /* 0x0000002c0400720c */ /* 0x000fe40002786670 */
[----:B--2---:R-:W-:-:S05]  /*a120*/  IADD3 R11, -R0, RZ, RZ ;  /* 0x000000ff000b7210 */ /* 0x004fca0007ffe1ff */
[----:B------:R-:W-:Y:S01]  /*a130*/  IMAD R0, R11, c[0x0][0x4e8], R10 ;  /* 0x00013a000b007a24 */ /* 0x000fe200078e020a */
[----:B------:R-:W-:-:S04]  /*a140*/  IADD3.X R9, R9, R17, R43, P0, !PT ;  /* 0x0000001109097210 */ /* 0x000fc800007fe42b */
[----:B------:R-:W-:Y:S01]  /*a150*/  SHF.R.S32.HI R2, RZ, 0x1f, R0 ;  /* 0x0000001fff027819 */ /* 0x000fe20000011400 */
[----:B------:R-:W-:Y:S01]  /*a160*/  IMAD.MOV.U32 R5, RZ, RZ, 0x20 ;  /* 0x00000020ff057424 */ /* 0x000fe200078e00ff */
[----:B------:R-:W-:-:S03]  /*a170*/  SHF.R.S32.HI R4, RZ, 0x1f, R39 ;  /* 0x0000001fff047819 */ /* 0x000fc60000011427 */
[----:B------:R-:W-:Y:S02]  /*a180*/  IMAD R10, R2, c[0x0][0x488], RZ ;  /* 0x00012200020a7a24 */ /* 0x000fe400078e02ff */
[----:B------:R-:W-:Y:S02]  /*a190*/  IMAD.MOV.U32 R11, RZ, RZ, 0x40 ;  /* 0x00000040ff0b7424 */ /* 0x000fe400078e00ff */
[----:B------:R-:W-:Y:S01]  /*a1a0*/  IMAD.WIDE.U32 R2, R0, c[0x0][0x488], R8 ;  /* 0x0001220000027a25 */ /* 0x000fe200078e0008 */
[----:B------:R-:W-:-:S03]  /*a1b0*/  SEL R5, R5, 0xffffffe0, !P1 ;  /* 0xffffffe005057807 */ /* 0x000fc60004800000 */
[----:B------:R-:W-:Y:S02]  /*a1c0*/  IMAD R4, R4, c[0x0][0x3d8], RZ ;  /* 0x0000f60004047a24 */ /* 0x000fe400078e02ff */
[----:B------:R-:W-:Y:S01]  /*a1d0*/  IMAD R0, R0, c[0x0][0x48c], R10 ;  /* 0x0001230000007a24 */ /* 0x000fe200078e020a */
[----:B------:R-:W-:Y:S01]  /*a1e0*/  F2FP.BF16.PACK_AB R13, R75, R13 ;  /* 0x0000000d4b0d723e */ /* 0x000fe200000010ff */
[----:B------:R-:W-:Y:S01]  /*a1f0*/  IMAD R40, R39, c[0x0][0x3dc], R4 ;  /* 0x0000f70027287a24 */ /* 0x000fe200078e0204 */
[----:B------:R-:W-:Y:S02]  /*a200*/  SEL R11, R11, 0xffffffc0, !P2 ;  /* 0xffffffc00b0b7807 */ /* 0x000fe40005000000 */
[----:B------:R-:W-:Y:S02]  /*a210*/  F2FP.BF16.PACK_AB R19, R77, R19 ;  /* 0x000000134d13723e */ /* 0x000fe400000010ff */
[----:B------:R-:W-:Y:S02]  /*a220*/  F2FP.BF16.PACK_AB R18, R79, R18 ;  /* 0x000000124f12723e */ /* 0x000fe400000010ff */
[----:B------:R-:W-:-:S02]  /*a230*/  IADD3 R4, R7, R5, RZ ;  /* 0x0000000507047210 */ /* 0x000fc40007ffe0ff */
[----:B------:R-:W-:Y:S02]  /*a240*/  LEA R10, P0, R2, c[0x0][0x450], 0x2 ;  /* 0x00011400020a7a11 */ /* 0x000fe400078010ff */
[----:B------:R-:W-:Y:S02]  /*a250*/  IADD3 R0, R3, R0, RZ ;  /* 0x0000000003007210 */ /* 0x000fe40007ffe0ff */
[----:B------:R-:W-:Y:S02]  /*a260*/  F2FP.BF16.PACK_AB R22, R81, R22 ;  /* 0x000000165116723e */ /* 0x000fe400000010ff */
[----:B------:R-:W-:Y:S02]  /*a270*/  F2FP.BF16.PACK_AB R21, R83, R21 ;  /* 0x000000155315723e */ /* 0x000fe400000010ff */
[----:B------:R-:W-:Y:S02]  /*a280*/  F2FP.BF16.PACK_AB R20, R85, R20 ;  /* 0x000000145514723e */ /* 0x000fe400000010ff */
[----:B------:R-:W-:-:S02]  /*a290*/  F2FP.BF16.PACK_AB R23, R87, R23 ;  /* 0x000000175717723e */ /* 0x000fc400000010ff */
[----:B------:R-:W-:Y:S01]  /*a2a0*/  IADD3 R5, R5, R6, RZ ;  /* 0x0000000605057210 */ /* 0x000fe20007ffe0ff */
[----:B------:R-:W-:Y:S01]  /*a2b0*/  STS [R7+0x480], R13 ;  /* 0x0004800d07007388 */ /* 0x000fe20000000800 */
[----:B------:R-:W-:Y:S02]  /*a2c0*/  F2FP.BF16.PACK_AB R26, R89, R26 ;  /* 0x0000001a591a723e */ /* 0x000fe400000010ff */
[----:B------:R-:W-:Y:S02]  /*a2d0*/  F2FP.BF16.PACK_AB R25, R91, R25 ;  /* 0x000000195b19723e */ /* 0x000fe400000010ff */
[----:B------:R-:W-:Y:S01]  /*a2e0*/  IADD3 R8, R7, R11, RZ ;  /* 0x0000000b07087210 */ /* 0x000fe20007ffe0ff */
[----:B------:R-:W-:Y:S01]  /*a2f0*/  STS [R6], R19 ;  /* 0x0000001306007388 */ /* 0x000fe20000000800 */
[----:B------:R-:W-:Y:S02]  /*a300*/  F2FP.BF16.PACK_AB R24, R93, R24 ;  /* 0x000000185d18723e */ /* 0x000fe400000010ff */
[----:B------:R-:W-:Y:S01]  /*a310*/  F2FP.BF16.PACK_AB R29, R95, R29 ;  /* 0x0000001d5f1d723e */ /* 0x000fe200000010ff */
[----:B------:R-:W-:Y:S01]  /*a320*/  STS [R6+0x400], R18 ;  /* 0x0004001206007388 */ /* 0x000fe20000000800 */
[----:B------:R-:W-:-:S02]  /*a330*/  IADD3 R9, R11, R6, RZ ;  /* 0x000000060b097210 */ /* 0x000fc40007ffe0ff */
[----:B------:R-:W-:Y:S01]  /*a340*/  LEA.HI.X R3, R2, c[0x0][0x454], R0, 0x2, P0 ;  /* 0x0001150002037a11 */ /* 0x000fe200000f1400 */
[----:B------:R-:W-:Y:S01]  /*a350*/  IMAD.IADD R0, R11, 0x1, R4 ;  /* 0x000000010b007824 */ /* 0x000fe200078e0204 */
[----:B------:R-:W-:Y:S01]  /*a360*/  F2FP.BF16.PACK_AB R37, R97, R37 ;  /* 0x000000256125723e */ /* 0x000fe200000010ff */
[----:B------:R-:W-:Y:S01]  /*a370*/  STS [R4+0x80], R22 ;  /* 0x0000801604007388 */ /* 0x000fe20000000800 */
[----:B------:R-:W-:Y:S02]  /*a380*/  F2FP.BF16.PACK_AB R98, R99, R98 ;  /* 0x000000626362723e */ /* 0x000fe400000010ff */
[----:B------:R-:W-:Y:S01]  /*a390*/  F2FP.BF16.PACK_AB R38, R101, R38 ;  /* 0x000000266526723e */ /* 0x000fe200000010ff */
[----:B------:R-:W-:Y:S01]  /*a3a0*/  STS [R4+0x480], R21 ;  /* 0x0004801504007388 */ /* 0x000fe20000000800 */
[----:B------:R-:W-:Y:S02]  /*a3b0*/  F2FP.BF16.PACK_AB R102, R103, R102 ;  /* 0x000000666766723e */ /* 0x000fe400000010ff */
[----:B------:R-:W-:Y:S01]  /*a3c0*/  IADD3 R2, R5, R11, RZ ;  /* 0x0000000b05027210 */ /* 0x000fe20007ffe0ff */
[----:B------:R-:W-:Y:S01]  /*a3d0*/  STS [R5], R20 ;  /* 0x0000001405007388 */ /* 0x000fe20000000800 */
[----:B------:R-:W-:-:S02]  /*a3e0*/  F2FP.BF16.PACK_AB R36, R105, R36 ;  /* 0x000000246924723e */ /* 0x000fc400000010ff */
[----:B------:R-:W-:Y:S01]  /*a3f0*/  F2FP.BF16.PACK_AB R106, R107, R106 ;  /* 0x0000006a6b6a723e */ /* 0x000fe200000010ff */
[----:B------:R-:W-:Y:S01]  /*a400*/  STS [R5+0x400], R23 ;  /* 0x0004001705007388 */ /* 0x000fe20000000800 */
[----:B------:R-:W-:Y:S02]  /*a410*/  F2FP.BF16.PACK_AB R35, R109, R35 ;  /* 0x000000236d23723e */ /* 0x000fe400000010ff */
[----:B------:R-:W-:Y:S01]  /*a420*/  F2FP.BF16.PACK_AB R110, R111, R110 ;  /* 0x0000006e6f6e723e */ /* 0x000fe200000010ff */
[----:B------:R-:W-:Y:S01]  /*a430*/  STS [R8+0x80], R26 ;  /* 0x0000801a08007388 */ /* 0x000fe20000000800 */
[----:B------:R-:W-:Y:S02]  /*a440*/  F2FP.BF16.PACK_AB R34, R113, R34 ;  /* 0x000000227122723e */ /* 0x000fe400000010ff */
[----:B------:R-:W-:Y:S01]  /*a450*/  F2FP.BF16.PACK_AB R114, R115, R114 ;  /* 0x000000727372723e */ /* 0x000fe200000010ff */
[----:B------:R-:W-:Y:S01]  /*a460*/  STS [R8+0x480], R25 ;  /* 0x0004801908007388 */ /* 0x000fe20000000800 */
[----:B------:R-:W-:-:S02]  /*a470*/  F2FP.BF16.PACK_AB R33, R117, R33 ;  /* 0x000000217521723e */ /* 0x000fc400000010ff */
[----:B------:R-:W-:Y:S01]  /*a480*/  F2FP.BF16.PACK_AB R32, R119, R32 ;  /* 0x000000207720723e */ /* 0x000fe200000010ff */
[----:B------:R-:W-:Y:S01]  /*a490*/  STS [R9], R24 ;  /* 0x0000001809007388 */ /* 0x000fe20000000800 */
[----:B------:R-:W-:-:S03]  /*a4a0*/  F2FP.BF16.PACK_AB R31, R121, R31 ;  /* 0x0000001f791f723e */ /* 0x000fc600000010ff */
[----:B------:R-:W-:Y:S01]  /*a4b0*/  STS [R9+0x400], R29 ;  /* 0x0004001d09007388 */ /* 0x000fe20000000800 */
[----:B------:R-:W-:-:S03]  /*a4c0*/  F2FP.BF16.PACK_AB R122, R123, R122 ;  /* 0x0000007a7b7a723e */ /* 0x000fc600000010ff */
[----:B------:R-:W-:Y:S01]  /*a4d0*/  STS [R0+0x80], R37 ;  /* 0x0000802500007388 */ /* 0x000fe20000000800 */
[----:B------:R-:W-:-:S03]  /*a4e0*/  F2FP.BF16.PACK_AB R30, R125, R30 ;  /* 0x0000001e7d1e723e */ /* 0x000fc600000010ff */
[----:B------:R-:W-:Y:S01]  /*a4f0*/  STS [R0+0x480], R98 ;  /* 0x0004806200007388 */ /* 0x000fe20000000800 */
[----:B------:R-:W-:-:S03]  /*a500*/  F2FP.BF16.PACK_AB R126, R127, R126 ;  /* 0x0000007e7f7e723e */ /* 0x000fc600000010ff */
        /* <DEDUP_REMOVED lines=8> */
[----:B------:R-:W-:Y:S04]  /*a590*/  STS [R6+0x4000], R35 ;  /* 0x0040002306007388 */ /* 0x000fe80000000800 */
[----:B------:R-:W-:Y:S04]  /*a5a0*/  STS [R6+0x4400], R110 ;  /* 0x0044006e06007388 */ /* 0x000fe80000000800 */
[----:B------:R-:W-:Y:S04]  /*a5b0*/  STS [R4+0x4080], R34 ;  /* 0x0040802204007388 */ /* 0x000fe80000000800 */
[----:B------:R2:W-:Y:S04]  /*a5c0*/  STS [R4+0x4480], R114 ;  /* 0x0044807204007388 */ /* 0x0005e80000000800 */
[----:B------:R-:W-:Y:S04]  /*a5d0*/  STS [R5+0x4000], R33 ;  /* 0x0040002105007388 */ /* 0x000fe80000000800 */
        /* <DEDUP_REMOVED lines=9> */
[----:B------:R-:W-:Y:S04]  /*a670*/  SHFL.IDX PT, R12, R10, RZ, 0x1c1f ;  /* 0x001c1fff0a0c7589 */ /* 0x000fe800000e0000 */
[----:B------:R-:W3:Y:S04]  /*a680*/  SHFL.IDX PT, R13, R3, RZ, 0x1c1f ;  /* 0x001c1fff030d7589 */ /* 0x000ee800000e0000 */
[----:B------:R-:W-:Y:S06]  /*a690*/  BAR.SYNC.DEFER_BLOCKING 0x1, 0x100 ;  /* 0x0044000000007b1d */ /* 0x000fec0000010000 */
[----:B------:R-:W-:Y:S04]  /*a6a0*/  SHFL.IDX PT, R10, R10, 0x1, 0x1c1f ;  /* 0x003c1f000a0a7f89 */ /* 0x000fe800000e0000 */
[----:B------:R-:W4:Y:S01]  /*a6b0*/  SHFL.IDX PT, R11, R3, 0x1, 0x1c1f ;  /* 0x003c1f00030b7f89 */ /* 0x000f2200000e0000 */
[----:B--2---:R-:W-:-:S03]  /*a6c0*/  SHF.L.U32 R4, R49, 0x1, RZ ;  /* 0x0000000131047819 */ /* 0x004fc600000006ff */
[----:B---3--:R1:W-:Y:S04]  /*a6d0*/  @!P5 ST.E [R12.64], R42 ;  /* 0x0000002a0c00d985 */ /* 0x0083e8000c101916 */
[----:B----4-:R1:W-:Y:S04]  /*a6e0*/  @!P4 ST.E [R10.64], R41 ;  /* 0x000000290a00c985 */ /* 0x0103e8000c101916 */
[----:B------:R1:W2:Y:S04]  /*a6f0*/  LDS.128 R20, [R4+0x1080] ;  /* 0x0010800004147984 */ /* 0x0002a80000000c00 */
[----:B------:R1:W3:Y:S04]  /*a700*/  LDS.128 R28, [R4+0x2080] ;  /* 0x00208000041c7984 */ /* 0x0002e80000000c00 */
[----:B------:R1:W4:Y:S04]  /*a710*/  LDS.128 R32, [R4+0x3080] ;  /* 0x0030800004207984 */ /* 0x0003280000000c00 */
[----:B------:R1:W1:Y:S04]  /*a720*/  LDS.128 R16, [R4+0x5080] ;  /* 0x0050800004107984 */ /* 0x0002680000000c00 */
[----:B------:R1:W1:Y:S04]  /*a730*/  LDS.128 R24, [R4+0x6080] ;  /* 0x0060800004187984 */ /* 0x0002680000000c00 */
[----:B------:R1:W1:Y:S01]  /*a740*/  LDS.128 R36, [R4+0x7080] ;  /* 0x0070800004247984 */ /* 0x0002620000000c00 */
[----:B------:R-:W-:-:S02]  /*a750*/  IADD3 R0, R15, R40, RZ ;  /* 0x000000280f007210 */ /* 0x000fc40007ffe0ff */
[----:B------:R-:W-:-:S04]  /*a760*/  LEA R7, P0, R14, c[0x0][0x380], 0x1 ;  /* 0x0000e0000e077a11 */ /* 0x000fc800078008ff */
[----:B------:R-:W-:Y:S02]  /*a770*/  LEA.HI.X R6, R14, c[0x0][0x384], R0, 0x1, P0 ;  /* 0x0000e1000e067a11 */ /* 0x000fe400000f0c00 */
[----:B------:R-:W-:Y:S01]  /*a780*/  ISETP.GE.AND P0, PT, R48, R44, PT ;  /* 0x0000002c3000720c */ /* 0x000fe20003f06270 */
[----:B------:R1:W1:Y:S01]  /*a790*/  SHFL.IDX PT, R2, R7, RZ, 0x181f ;  /* 0x00181fff07027589 */ /* 0x00026200000e0000 */
[----:B------:R-:W-:Y:S03]  /*a7a0*/  BSSY B0, `(.L_x_4) ;  /* 0x000000e000007945 */ /* 0x000fe60003800000 */
[----:B------:R1:W1:Y:S08]  /*a7b0*/  SHFL.IDX PT, R3, R6, RZ, 0x181f ;  /* 0x00181fff06037589 */ /* 0x00027000000e0000 */
[----:B------:R-:W-:Y:S05]  /*a7c0*/  @P0 BRA `(.L_x_5) ;  /* 0x000000b000000947 */ /* 0x000fea0003800000 */
[----:B-12---:R-:W1:Y:S01]  /*a7d0*/  LDS.128 R12, [R4+0x80] ;  /* 0x00008000040c7984 */ /* 0x006e620000000c00 */
[----:B-----5:R-:W-:-:S02]  /*a7e0*/  ISETP.GE.AND P0, PT, R45, c[0x0][0x3c8], PT ;  /* 0x0000f2002d007a0c */ /* 0x020fc40003f06270 */
[----:B------:R-:W-:Y:S01]  /*a7f0*/  ISETP.GE.AND P1, PT, R46, c[0x0][0x3c8], PT ;  /* 0x0000f2002e007a0c */ /* 0x000fe20003f26270 */
[----:B------:R2:W4:Y:S10]  /*a800*/  LDS.128 R8, [R4+0x4080] ;  /* 0x0040800004087984 */ /* 0x0005340000000c00 */
[----:B------:R-:W-:-:S04]  /*a810*/  @!P0 SHF.R.S32.HI R0, RZ, 0x1f, R45 ;  /* 0x0000001fff008819 */ /* 0x000fc8000001142d */
[----:B------:R-:W-:-:S04]  /*a820*/  @!P0 LEA.HI R0, R0, R45, RZ, 0x3 ;  /* 0x0000002d00008211 */ /* 0x000fc800078f18ff */
[----:B------:R-:W-:Y:S01]  /*a830*/  @!P0 LOP3.LUT R0, R0, 0xfffffff8, RZ, 0xc0, !PT ;  /* 0xfffffff800008812 */ /* 0x000fe200078ec0ff */
[----:B--2---:R-:W-:-:S04]  /*a840*/  @!P1 IMAD.WIDE R4, R46, 0x2, R2 ;  /* 0x000000022e049825 */ /* 0x004fc800078e0202 */
[----:B------:R-:W-:Y:S01]  /*a850*/  @!P0 IMAD.WIDE R2, R0, 0x2, R2 ;  /* 0x0000000200028825 */ /* 0x000fe200078e0202 */
[----:B-1----:R1:W-:Y:S04]  /*a860*/  @!P1 ST.E.128 [R4.64], R12 ;  /* 0x0000000c04009985 */ /* 0x0023e8000c101d16 */
[----:B----4-:R1:W-:Y:S02]  /*a870*/  @!P0 ST.E.128 [R2.64], R8 ;  /* 0x0000000802008985 */ /* 0x0103e4000c101d16 */
.L_x_5:
[----:B--2---:R-:W-:Y:S05]  /*a880*/  BSYNC B0 ;  /* 0x0000000000007941 */ /* 0x004fea0003800000 */
.L_x_4:
[----:B------:R-:W-:Y:S01]  /*a890*/  IADD3 R0, R48, 0x20, RZ ;  /* 0x0000002030007810 */ /* 0x000fe20007ffe0ff */
[----:B-1----:R1:W2:Y:S01]  /*a8a0*/  SHFL.IDX PT, R3, R6, 0x1, 0x181f ;  /* 0x00381f0006037f89 */ /* 0x0022a200000e0000 */
[----:B------:R-:W-:Y:S02]  /*a8b0*/  BSSY B0, `(.L_x_6) ;  /* 0x000000d000007945 */ /* 0x000fe40003800000 */
[----:B------:R-:W-:Y:S01]  /*a8c0*/  ISETP.GE.AND P0, PT, R0, R44, PT ;  /* 0x0000002c0000720c */ /* 0x000fe20003f06270 */
[----:B------:R1:W4:-:S12]  /*a8d0*/  SHFL.IDX PT, R2, R7, 0x1, 0x181f ;  /* 0x00381f0007027f89 */ /* 0x00031800000e0000 */
[----:B------:R-:W-:Y:S05]  /*a8e0*/  @P0 BRA `(.L_x_7) ;  /* 0x0000009000000947 */ /* 0x000fea0003800000 */
[----:B-----5:R-:W-:Y:S02]  /*a8f0*/  ISETP.GE.AND P0, PT, R45, c[0x0][0x3c8], PT ;  /* 0x0000f2002d007a0c */ /* 0x020fe40003f06270 */
[----:B------:R-:W-:-:S11]  /*a900*/  ISETP.GE.AND P1, PT, R46, c[0x0][0x3c8], PT ;  /* 0x0000f2002e007a0c */ /* 0x000fd60003f26270 */
[----:B------:R-:W-:Y:S02]  /*a910*/  @!P0 SHF.R.S32.HI R0, RZ, 0x1f, R45 ;  /* 0x0000001fff008819 */ /* 0x000fe4000001142d */
[----:B--2-4-:R-:W-:Y:S02]  /*a920*/  @!P1 IMAD.WIDE R4, R46, 0x2, R2 ;  /* 0x000000022e049825 */ /* 0x014fe400078e0202 */
[----:B------:R-:W-:-:S03]  /*a930*/  @!P0 LEA.HI R0, R0, R45, RZ, 0x3 ;  /* 0x0000002d00008211 */ /* 0x000fc600078f18ff */
[----:B------:R2:W-:Y:S01]  /*a940*/  @!P1 ST.E.128 [R4.64], R20 ;  /* 0x0000001404009985 */ /* 0x0005e2000c101d16 */
[----:B------:R-:W-:-:S05]  /*a950*/  @!P0 LOP3.LUT R0, R0, 0xfffffff8, RZ, 0xc0, !PT ;  /* 0xfffffff800008812 */ /* 0x000fca00078ec0ff */
[----:B------:R-:W-:-:S05]  /*a960*/  @!P0 IMAD.WIDE R2, R0, 0x2, R2 ;  /* 0x0000000200028825 */ /* 0x000fca00078e0202 */
[----:B------:R2:W-:Y:S02]  /*a970*/  @!P0 ST.E.128 [R2.64], R16 ;  /* 0x0000001002008985 */ /* 0x0005e4000c101d16 */
.L_x_7:
[----:B------:R-:W-:Y:S05]  /*a980*/  BSYNC B0 ;  /* 0x0000000000007941 */ /* 0x000fea0003800000 */
.L_x_6:
[----:B------:R-:W-:Y:S01]  /*a990*/  IADD3 R0, R48, 0x40, RZ ;  /* 0x0000004030007810 */ /* 0x000fe20007ffe0ff */
[----:B--2---:R2:W1:Y:S01]  /*a9a0*/  SHFL.IDX PT, R3, R6, 0x2, 0x181f ;  /* 0x00581f0006037f89 */ /* 0x00446200000e0000 */
[----:B------:R-:W-:Y:S02]  /*a9b0*/  BSSY B0, `(.L_x_8) ;  /* 0x000000d000007945 */ /* 0x000fe40003800000 */
[----:B------:R-:W-:Y:S01]  /*a9c0*/  ISETP.GE.AND P0, PT, R0, R44, PT ;  /* 0x0000002c0000720c */ /* 0x000fe20003f06270 */
[----:B----4-:R2:W4:-:S12]  /*a9d0*/  SHFL.IDX PT, R2, R7, 0x2, 0x181f ;  /* 0x00581f0007027f89 */ /* 0x01051800000e0000 */
[----:B------:R-:W-:Y:S05]  /*a9e0*/  @P0 BRA `(.L_x_9) ;  /* 0x0000009000000947 */ /* 0x000fea0003800000 */
[----:B-----5:R-:W-:Y:S02]  /*a9f0*/  ISETP.GE.AND P0, PT, R45, c[0x0][0x3c8], PT ;  /* 0x0000f2002d007a0c */ /* 0x020fe40003f06270 */
[----:B------:R-:W-:-:S11]  /*aa00*/  ISETP.GE.AND P1, PT, R46, c[0x0][0x3c8], PT ;  /* 0x0000f2002e007a0c */ /* 0x000fd60003f26270 */
[----:B------:R-:W-:Y:S02]  /*aa10*/  @!P0 SHF.R.S32.HI R0, RZ, 0x1f, R45 ;  /* 0x0000001fff008819 */ /* 0x000fe4000001142d */
[----:B-1--4-:R-:W-:Y:S02]  /*aa20*/  @!P1 IMAD.WIDE R4, R46, 0x2, R2 ;  /* 0x000000022e049825 */ /* 0x012fe400078e0202 */
[----:B------:R-:W-:-:S03]  /*aa30*/  @!P0 LEA.HI R0, R0, R45, RZ, 0x3 ;  /* 0x0000002d00008211 */ /* 0x000fc600078f18ff */
[----:B---3--:R1:W-:Y:S01]  /*aa40*/  @!P1 ST.E.128 [R4.64], R28 ;  /* 0x0000001c04009985 */ /* 0x0083e2000c101d16 */
[----:B------:R-:W-:-:S05]  /*aa50*/  @!P0 LOP3.LUT R0, R0, 0xfffffff8, RZ, 0xc0, !PT ;  /* 0xfffffff800008812 */ /* 0x000fca00078ec0ff */
[----:B------:R-:W-:-:S05]  /*aa60*/  @!P0 IMAD.WIDE R2, R0, 0x2, R2 ;  /* 0x0000000200028825 */ /* 0x000fca00078e0202 */
[----:B------:R1:W-:Y:S02]  /*aa70*/  @!P0 ST.E.128 [R2.64], R24 ;  /* 0x0000001802008985 */ /* 0x0003e4000c101d16 */
.L_x_9:
[----:B------:R-:W-:Y:S05]  /*aa80*/  BSYNC B0 ;  /* 0x0000000000007941 */ /* 0x000fea0003800000 */
.L_x_8:
[----:B------:R-:W-:Y:S01]  /*aa90*/  IADD3 R0, R48, 0x60, RZ ;  /* 0x0000006030007810 */ /* 0x000fe20007ffe0ff */
[----:B-1----:R1:W2:Y:S03]  /*aaa0*/  SHFL.IDX PT, R3, R6, 0x3, 0x181f ;  /* 0x00781f0006037f89 */ /* 0x0022a600000e0000 */
[----:B------:R-:W-:Y:S01]  /*aab0*/  ISETP.GE.AND P0, PT, R0, R44, PT ;  /* 0x0000002c0000720c */ /* 0x000fe20003f06270 */
[----:B----4-:R1:W4:-:S12]  /*aac0*/  SHFL.IDX PT, R2, R7, 0x3, 0x181f ;  /* 0x00781f0007027f89 */ /* 0x01031800000e0000 */
[----:B------:R-:W-:Y:S05]  /*aad0*/  @P0 EXIT ;  /* 0x000000000000094d */ /* 0x000fea0003800000 */
[----:B-----5:R-:W-:-:S13]  /*aae0*/  ISETP.GE.AND P0, PT, R46, c[0x0][0x3c8], PT ;  /* 0x0000f2002e007a0c */ /* 0x020fda0003f06270 */
[----:B--2-4-:R-:W-:-:S05]  /*aaf0*/  @!P0 IMAD.WIDE R4, R46, 0x2, R2 ;  /* 0x000000022e048825 */ /* 0x014fca00078e0202 */
[----:B------:R2:W-:Y:S01]  /*ab00*/  @!P0 ST.E.128 [R4.64], R32 ;  /* 0x0000002004008985 */ /* 0x0005e2000c101d16 */
[----:B------:R-:W-:-:S13]  /*ab10*/  ISETP.GE.AND P0, PT, R45, c[0x0][0x3c8], PT ;  /* 0x0000f2002d007a0c */ /* 0x000fda0003f06270 */
[----:B------:R-:W-:Y:S05]  /*ab20*/  @P0 EXIT ;  /* 0x000000000000094d */ /* 0x000fea0003800000 */
[----:B------:R-:W-:-:S04]  /*ab30*/  SHF.R.S32.HI R0, RZ, 0x1f, R45 ;  /* 0x0000001fff007819 */ /* 0x000fc8000001142d */
[----:B------:R-:W-:-:S04]  /*ab40*/  LEA.HI R0, R0, R45, RZ, 0x3 ;  /* 0x0000002d00007211 */ /* 0x000fc800078f18ff */
[----:B------:R-:W-:-:S05]  /*ab50*/  LOP3.LUT R0, R0, 0xfffffff8, RZ, 0xc0, !PT ;  /* 0xfffffff800007812 */ /* 0x000fca00078ec0ff */
[----:B------:R-:W-:-:S05]  /*ab60*/  IMAD.WIDE R2, R0, 0x2, R2 ;  /* 0x0000000200027825 */ /* 0x000fca00078e0202 */
[----:B------:R-:W-:Y:S01]  /*ab70*/  ST.E.128 [R2.64], R36 ;  /* 0x0000002402007985 */ /* 0x000fe2000c101d16 */
[----:B------:R-:W-:Y:S05]  /*ab80*/  EXIT ;  /* 0x000000000000794d */ /* 0x000fea0003800000 */
.L_x_10:
[----:B------:R-:W-:-:S00]  /*ab90*/  BRA `(.L_x_10) ;  /* 0xfffffff000007947 */ /* 0x000fc0000383ffff */
[----:B------:R-:W-:-:S00]  /*aba0*/  NOP ;  /* 0x0000000000007918 */ /* 0x000fc00000000000 */
        /* <DEDUP_REMOVED lines=13> */
.L_x_1824:


//--------------------- .text._ZN7cutlass13device_kernelIN5flash19enable_sm80_to_sm89INS1_16FlashAttnFwdSm80INS1_25CollectiveMainloopFwdSm80ILi8ELi1ELb1EN4cute5tupleIJNS5_1CILi128EEES8_S8_EEELi128ENS_10bfloat16_tEfNS_4arch4Sm80ELb0ELb0ELb1ELb1ELb0ELb0ELb1ELb0EEENS1_21CollectiveEpilogueFwdIS9_NS6_IJNS7_ILi1EEESF_SF_EEESA_SC_Li256ELb1ELb1ELb0ELb0EEENS1_19SingleTileSchedulerILb1ELb0ELb1ELi128EEEEEEEEEvNT_6ParamsE --------------------------
	.section	.text._ZN7cutlass13device_kernelIN5flash19enable_sm80_to_sm89INS1_16FlashAttnFwdSm80INS1_25CollectiveMainloopFwdSm80ILi8ELi1ELb1EN4cute5tupleIJNS5_1CILi128EEES8_S8_EEELi128ENS_10bfloat16_tEfNS_4arch4Sm80ELb0ELb0ELb1ELb1ELb0ELb0ELb1ELb0EEENS1_21CollectiveEpilogueFwdIS9_NS6_IJNS7_ILi1EEESF_SF_EEESA_SC_Li256ELb1ELb1ELb0ELb0EEENS1_19SingleTileSchedulerILb1ELb0ELb1ELi128EEEEEEEEEvNT_6ParamsE,"ax",@progbits
	.sectioninfo	@"SHI_REGISTERS=255"
	.align	128
.text._ZN7cutlass13device_kernelIN5flash19enable_sm80_to_sm89INS1_16FlashAttnFwdSm80INS1_25CollectiveMainloopFwdSm80ILi8ELi1ELb1EN4cute5tupleIJNS5_1CILi128EEES8_S8_EEELi128ENS_10bfloat16_tEfNS_4arch4Sm80ELb0ELb0ELb1ELb1ELb0ELb0ELb1ELb0EEENS1_21CollectiveEpilogueFwdIS9_NS6_IJNS7_ILi1EEESF_SF_EEESA_SC_Li256ELb1ELb1ELb0ELb0EEENS1_19SingleTileSchedulerILb1ELb0ELb1ELi128EEEEEEEEEvNT_6ParamsE:
        .type           _ZN7cutlass13device_kernelIN5flash19enable_sm80_to_sm89INS1_16FlashAttnFwdSm80INS1_25CollectiveMainloopFwdSm80ILi8ELi1ELb1EN4cute5tupleIJNS5_1CILi128EEES8_S8_EEELi128ENS_10bfloat16_tEfNS_4arch4Sm80ELb0ELb0ELb1ELb1ELb0ELb0ELb1ELb0EEENS1_21CollectiveEpilogueFwdIS9_NS6_IJNS7_ILi1EEESF_SF_EEESA_SC_Li256ELb1ELb1ELb0ELb0EEENS1_19SingleTileSchedulerILb1ELb0ELb1ELi128EEEEEEEEEvNT_6ParamsE,@function
        .size           _ZN7cutlass13device_kernelIN5flash19enable_sm80_to_sm89INS1_16FlashAttnFwdSm80INS1_25CollectiveMainloopFwdSm80ILi8ELi1ELb1EN4cute5tupleIJNS5_1CILi128EEES8_S8_EEELi128ENS_10bfloat16_tEfNS_4arch4Sm80ELb0ELb0ELb1ELb1ELb0ELb0ELb1ELb0EEENS1_21CollectiveEpilogueFwdIS9_NS6_IJNS7_ILi1EEESF_SF_EEESA_SC_Li256ELb1ELb1ELb0ELb0EEENS1_19SingleTileSchedulerILb1ELb0ELb1ELi128EEEEEEEEEvNT_6ParamsE,(.L_x_1825 - _ZN7cutlass13device_kernelIN5flash19enable_sm80_to_sm89INS1_16FlashAttnFwdSm80INS1_25CollectiveMainloopFwdSm80ILi8ELi1ELb1EN4cute5tupleIJNS5_1CILi128EEES8_S8_EEELi128ENS_10bfloat16_tEfNS_4arch4Sm80ELb0ELb0ELb1ELb1ELb0ELb0ELb1ELb0EEENS1_21CollectiveEpilogueFwdIS9_NS6_IJNS7_ILi1EEESF_SF_EEESA_SC_Li256ELb1ELb1ELb0ELb0EEENS1_19SingleTileSchedulerILb1ELb0ELb1ELi128EEEEEEEEEvNT_6ParamsE)
        .other          _ZN7cutlass13device_kernelIN5flash19enable_sm80_to_sm89INS1_16FlashAttnFwdSm80INS1_25CollectiveMainloopFwdSm80ILi8ELi1ELb1EN4cute5tupleIJNS5_1CILi128EEES8_S8_EEELi128ENS_10bfloat16_tEfNS_4arch4Sm80ELb0ELb0ELb1ELb1ELb0ELb0ELb1ELb0EEENS1_21CollectiveEpilogueFwdIS9_NS6_IJNS7_ILi1EEESF_SF_EEESA_SC_Li256ELb1ELb1ELb0ELb0EEENS1_19SingleTileSchedulerILb1ELb0ELb1ELi128EEEEEEEEEvNT_6ParamsE,@"STO_CUDA_ENTRY STV_DEFAULT"
_ZN7cutlass13device_kernelIN5flash19enable_sm80_to_sm89INS1_16FlashAttnFwdSm80INS1_25CollectiveMainloopFwdSm80ILi8ELi1ELb1EN4cute5tupleIJNS5_1CILi128EEES8_S8_EEELi128ENS_10bfloat16_tEfNS_4arch4Sm80ELb0ELb0ELb1ELb1ELb0ELb0ELb1ELb0EEENS1_21CollectiveEpilogueFwdIS9_NS6_IJNS7_ILi1EEESF_SF_EEESA_SC_Li256ELb1ELb1ELb0ELb0EEENS1_19SingleTileSchedulerILb1ELb0ELb1ELi128EEEEEEEEEvNT_6ParamsE:
[----:B------:R-:W-:Y:S02]  /*0000*/  MOV R1, c[0x0][0x28] ;  /* 0x00000a0000017a02 */ /* 0x000fe40000000f00 */
[----:B------:R-:W1:Y:S01]  /*0010*/  S2R R112, SR_TID.X ;  /* 0x0000000000707919 */ /* 0x000e620000002100 */
[----:B------:R-:W-:Y:S01]  /*0020*/  IMAD.MOV.U32 R5, RZ, RZ, 0x4 ;  /* 0x00000004ff057424 */ /* 0x000fe200078e00ff */
[----:B------:R-:W-:Y:S01]  /*0030*/  ULDC.64 UR16, c[0x0][0x118] ;  /* 0x0000460000107ab9 */ /* 0x000fe20000000a00 */
[----:B------:R-:W-:Y:S01]  /*0040*/  IADD3 R1, R1, -0x18, RZ ;  /* 0xffffffe801017810 */ /* 0x000fe20007ffe0ff */
[----:B------:R-:W2:Y:S04]  /*0050*/  S2R R244, SR_CTAID.Z ;  /* 0x0000000000f47919 */ /* 0x000ea80000002700 */
[----:B------:R-:W3:Y:S01]  /*0060*/  S2R R3, SR_CTAID.X ;  /* 0x0000000000037919 */ /* 0x000ee20000002500 */
[----:B-1----:R-:W-:Y:S01]  /*0070*/  SHF.R.U32.HI R0, RZ, 0x5, R112 ;  /* 0x00000005ff007819 */ /* 0x002fe20000011670 */
[----:B--2---:R-:W-:-:S05]  /*0080*/  IMAD.WIDE R6, R244, R5, c[0x0][0x568] ;  /* 0x00015a00f4067625 */ /* 0x004fca00078e0205 */
[----:B------:R-:W1:Y:S02]  /*0090*/  SHFL.IDX PT, R0, R0, RZ, 0x1f ;  /* 0x00001fff00007589 */ /* 0x000e6400000e0000 */
[----:B-1----:R-:W-:-:S13]  /*00a0*/  ISETP.NE.AND P0, PT, R0, RZ, PT ;  /* 0x000000ff0000720c */ /* 0x002fda0003f05270 */
[----:B------:R-:W-:Y:S05]  /*00b0*/  @!P0 BRA `(.L_x_11) ;  /* 0x0000013000008947 */ /* 0x000fea0003800000 */
[----:B---3--:R-:W-:-:S04]  /*00c0*/  ISETP.NE.U32.AND P0, PT, RZ, c[0x0][0x568], PT ;  /* 0x00015a00ff007a0c */ /* 0x008fc80003f05070 */
[----:B------:R-:W-:-:S13]  /*00d0*/  ISETP.NE.AND.EX P0, PT, RZ, c[0x0][0x56c], PT, P0 ;  /* 0x00015b00ff007a0c */ /* 0x000fda0003f05300 */
[----:B------:R-:W-:Y:S05]  /*00e0*/  @!P0 BRA `(.L_x_12) ;  /* 0x0000002000008947 */ /* 0x000fea0003800000 */
[----:B------:R1:W5:Y:S01]  /*00f0*/  LDG.E R7, [R6.64] ;  /* 0x0000001006077981 */ /* 0x000362000c1e1900 */
[----:B------:R-:W-:Y:S05]  /*0100*/  BRA `(.L_x_13) ;  /* 0x0000009000007947 */ /* 0x000fea0003800000 */
.L_x_12:
[----:B------:R-:W-:-:S04]  /*0110*/  ISETP.NE.U32.AND P0, PT, RZ, c[0x0][0x560], PT ;  /* 0x00015800ff007a0c */ /* 0x000fc80003f05070 */
[----:B------:R-:W-:-:S13]  /*0120*/  ISETP.NE.AND.EX P0, PT, RZ, c[0x0][0x564], PT, P0 ;  /* 0x00015900ff007a0c */ /* 0x000fda0003f05300 */
[----:B------:R-:W-:Y:S05]  /*0130*/  @!P0 BRA `(.L_x_14) ;  /* 0x0000005000008947 */ /* 0x000fea0003800000 */
[----:B------:R-:W-:-:S05]  /*0140*/  IMAD.WIDE R8, R244, R5, c[0x0][0x560] ;  /* 0x00015800f4087625 */ /* 0x000fca00078e0205 */
[----:B------:R-:W2:Y:S04]  /*0150*/  LDG.E R7, [R8.64] ;  /* 0x0000001008077981 */ /* 0x000ea8000c1e1900 */
[----:B------:R-:W2:Y:S02]  /*0160*/  LDG.E R0, [R8.64+0x4] ;  /* 0x0000041008007981 */ /* 0x000ea4000c1e1900 */
[----:B--2---:R-:W-:Y:S01]  /*0170*/  IADD3 R7, -R7, R0, RZ ;  /* 0x0000000007077210 */ /* 0x004fe20007ffe1ff */
[----:B------:R-:W-:Y:S05]  /*0180*/  BRA `(.L_x_13) ;  /* 0x0000001000007947 */ /* 0x000fea0003800000 */
.L_x_14:
[----:B------:R-:W-:-:S05]  /*0190*/  MOV R7, c[0x0][0x54c] ;  /* 0x0001530000077a02 */ /* 0x000fca0000000f00 */
.L_x_13:
[----:B-----5:R-:W-:Y:S01]  /*01a0*/  IMAD R7, R7, c[0x0][0x548], RZ ;  /* 0x0001520007077a24 */ /* 0x020fe200078e02ff */
[----:B------:R-:W-:-:S04]  /*01b0*/  SHF.L.U32 R0, R3, 0x7, RZ ;  /* 0x0000000703007819 */ /* 0x000fc800000006ff */
[----:B------:R-:W-:-:S04]  /*01c0*/  ISETP.GE.AND P0, PT, R0, R7, PT ;  /* 0x000000070000720c */ /* 0x000fc80003f06270 */
[----:B------:R-:W-:Y:S01]  /*01d0*/  SEL R244, R244, 0xffffffff, !P0 ;  /* 0xfffffffff4f47807 */ /* 0x000fe20004000000 */
[----:B------:R-:W-:Y:S05]  /*01e0*/  BRA `(.L_x_15) ;  /* 0x0000012000007947 */ /* 0x000fea0003800000 */
.L_x_11:
[----:B---3--:R-:W-:-:S04]  /*01f0*/  ISETP.NE.U32.AND P0, PT, RZ, c[0x0][0x568], PT ;  /* 0x00015a00ff007a0c */ /* 0x008fc80003f05070 */
[----:B------:R-:W-:-:S13]  /*0200*/  ISETP.NE.AND.EX P0, PT, RZ, c[0x0][0x56c], PT, P0 ;  /* 0x00015b00ff007a0c */ /* 0x000fda0003f05300 */
[----:B------:R-:W-:Y:S05]  /*0210*/  @!P0 BRA `(.L_x_16) ;  /* 0x0000002000008947 */ /* 0x000fea0003800000 */
[----:B------:R1:W5:Y:S01]  /*0220*/  LDG.E R7, [R6.64] ;  /* 0x0000001006077981 */ /* 0x000362000c1e1900 */
[----:B------:R-:W-:Y:S05]  /*0230*/  BRA `(.L_x_17) ;  /* 0x0000009000007947 */ /* 0x000fea0003800000 */
.L_x_16:
        /* <DEDUP_REMOVED lines=8> */
.L_x_18:
[----:B------:R-:W-:-:S05]  /*02c0*/  MOV R7, c[0x0][0x54c] ;  /* 0x0001530000077a02 */ /* 0x000fca0000000f00 */
.L_x_17:
[----:B-----5:R-:W-:Y:S01]  /*02d0*/  IMAD R7, R7, c[0x0][0x548], RZ ;  /* 0x0001520007077a24 */ /* 0x020fe200078e02ff */
[----:B------:R-:W-:-:S04]  /*02e0*/  SHF.L.U32 R0, R3, 0x7, RZ ;  /* 0x0000000703007819 */ /* 0x000fc800000006ff */
[----:B------:R-:W-:-:S04]  /*02f0*/  ISETP.GE.AND P0, PT, R0, R7, PT ;  /* 0x000000070000720c */ /* 0x000fc80003f06270 */
[----:B------:R-:W-:-:S04]  /*0300*/  SEL R244, R244, 0xffffffff, !P0 ;  /* 0xfffffffff4f47807 */ /* 0x000fc80004000000 */
.L_x_15:
[----:B------:R-:W-:-:S13]  /*0310*/  ISETP.GE.AND P0, PT, R244, RZ, PT ;  /* 0x000000fff400720c */ /* 0x000fda0003f06270 */
[----:B------:R-:W-:Y:S05]  /*0320*/  @!P0 EXIT ;  /* 0x000000000000894d */ /* 0x000fea0003800000 */
[----:B------:R-:W-:Y:S02]  /*0330*/  ISETP.NE.U32.AND P3, PT, RZ, c[0x0][0x370], PT ;  /* 0x0000dc00ff007a0c */ /* 0x000fe40003f65070 */
[----:B------:R-:W-:Y:S02]  /*0340*/  ISETP.NE.U32.AND P1, PT, RZ, c[0x0][0x360], PT ;  /* 0x0000d800ff007a0c */ /* 0x000fe40003f25070 */
[----:B------:R-:W-:Y:S02]  /*0350*/  ISETP.NE.AND.EX P3, PT, RZ, c[0x0][0x374], PT, P3 ;  /* 0x0000dd00ff007a0c */ /* 0x000fe40003f65330 */
[----:B------:R-:W-:Y:S02]  /*0360*/  ISETP.NE.AND.EX P1, PT, RZ, c[0x0][0x364], PT, P1 ;  /* 0x0000d900ff007a0c */ /* 0x000fe40003f25310 */
[----:B------:R-:W-:Y:S02]  /*0370*/  ISETP.NE.U32.AND P0, PT, RZ, c[0x0][0x348], PT ;  /* 0x0000d200ff007a0c */ /* 0x000fe40003f05070 */
[----:B------:R-:W-:-:S02]  /*0380*/  ISETP.NE.U32.AND P2, PT, RZ, c[0x0][0x350], PT ;  /* 0x0000d400ff007a0c */ /* 0x000fc40003f45070 */
[----:B------:R-:W-:Y:S02]  /*0390*/  ISETP.NE.AND.EX P0, PT, RZ, c[0x0][0x34c], PT, P0 ;  /* 0x0000d300ff007a0c */ /* 0x000fe40003f05300 */
[----:B------:R-:W-:-:S03]  /*03a0*/  ISETP.NE.AND.EX P2, PT, RZ, c[0x0][0x354], PT, P2 ;  /* 0x0000d500ff007a0c */ /* 0x000fc60003f45320 */
[----:B-1----:R-:W-:-:S04]  /*03b0*/  @P3 IMAD.WIDE R6, R244, R5, c[0x0][0x370] ;  /* 0x0000dc00f4063625 */ /* 0x002fc800078e0205 */
[----:B------:R-:W-:Y:S01]  /*03c0*/  IMAD.MOV.U32 R0, RZ, RZ, c[0x0][0x168] ;  /* 0x00005a00ff007624 */ /* 0x000fe200078e00ff */
[----:B------:R1:W2:Y:S01]  /*03d0*/  @P3 LDG.E R4, [R6.64] ;  /* 0x0000001006043981 */ /* 0x0002a2000c1e1900 */
[----:B------:R-:W-:Y:S02]  /*03e0*/  IMAD.MOV.U32 R2, RZ, RZ, RZ ;  /* 0x000000ffff027224 */ /* 0x000fe400078e00ff */
[----:B------:R-:W-:Y:S02]  /*03f0*/  IMAD.MOV.U32 R33, RZ, RZ, RZ ;  /* 0x000000ffff217224 */ /* 0x000fe400078e00ff */
[----:B------:R-:W-:-:S04]  /*0400*/  @P1 IMAD.WIDE R10, R244, R5, c[0x0][0x360] ;  /* 0x0000d800f40a1625 */ /* 0x000fc800078e0205 */
[CC--:B------:R-:W-:Y:S01]  /*0410*/  IMAD.WIDE R8, R244.reuse, R5.reuse, c[0x0][0x348] ;  /* 0x0000d200f4087625 */ /* 0x0c0fe200078e0205 */
[----:B------:R3:W5:Y:S04]  /*0420*/  @P1 LDG.E R0, [R10.64] ;  /* 0x000000100a001981 */ /* 0x000768000c1e1900 */
[----:B------:R3:W5:Y:S01]  /*0430*/  @P0 LDG.E R2, [R8.64] ;  /* 0x0000001008020981 */ /* 0x000762000c1e1900 */
[----:B-1----:R-:W-:-:S05]  /*0440*/  IMAD.WIDE R6, R244, R5, c[0x0][0x350] ;  /* 0x0000d400f4067625 */ /* 0x002fca00078e0205 */
[----:B------:R3:W5:Y:S01]  /*0450*/  @P2 LDG.E R33, [R6.64] ;  /* 0x0000001006212981 */ /* 0x000762000c1e1900 */
[----:B------:R-:W-:Y:S02]  /*0460*/  UMOV UR4, URZ ;  /* 0x0000003f00047c82 */ /* 0x000fe40008000000 */
[----:B------:R-:W-:Y:S02]  /*0470*/  ULDC UR19, c[0x0][0x1d0] ;  /* 0x0000740000137ab9 */ /* 0x000fe40000000800 */
[----:B--2---:R3:W1:Y:S02]  /*0480*/  @P3 R2UR UR4, R4 ;  /* 0x00000000040433c2 */ /* 0x00466400000e0000 */
[----:B-1-3--:R-:W-:Y:S05]  /*0490*/  @P1 BRA `(.L_x_19) ;  /* 0x0000004000001947 */ /* 0x00afea0003800000 */
[----:B------:R-:W-:Y:S05]  /*04a0*/  @!P0 BRA `(.L_x_19) ;  /* 0x0000003000008947 */ /* 0x000fea0003800000 */
[----:B-----5:R-:W2:Y:S04]  /*04b0*/  LDG.E R0, [R8.64] ;  /* 0x0000001008007981 */ /* 0x020ea8000c1e1900 */
[----:B------:R-:W2:Y:S02]  /*04c0*/  LDG.E R11, [R8.64+0x4] ;  /* 0x00000410080b7981 */ /* 0x000ea4000c1e1900 */
[----:B--2---:R-:W-:-:S02]  /*04d0*/  IADD3 R0, -R0, R11, RZ ;  /* 0x0000000b00007210 */ /* 0x004fc40007ffe1ff */
.L_x_19:
[----:B------:R-:W-:-:S04]  /*04e0*/  ISETP.NE.U32.AND P1, PT, RZ, c[0x0][0x368], PT ;  /* 0x0000da00ff007a0c */ /* 0x000fc80003f25070 */
[----:B------:R-:W-:-:S13]  /*04f0*/  ISETP.NE.AND.EX P1, PT, RZ, c[0x0][0x36c], PT, P1 ;  /* 0x0000db00ff007a0c */ /* 0x000fda0003f25310 */
[----:B------:R-:W-:Y:S05]  /*0500*/  @!P1 BRA `(.L_x_20) ;  /* 0x0000004000009947 */ /* 0x000fea0003800000 */
[----:B------:R-:W-:-:S05]  /*0510*/  IMAD.WIDE R6, R244, R5, c[0x0][0x368] ;  /* 0x0000da00f4067625 */ /* 0x000fca00078e0205 */
[----:B------:R-:W2:Y:S02]  /*0520*/  LDG.E R4, [R6.64] ;  /* 0x0000001006047981 */ /* 0x000ea4000c1e1900 */
[----:B--2---:R1:W2:Y:S02]  /*0530*/  R2UR UR19, R4 ;  /* 0x00000000041373c2 */ /* 0x0042a400000e0000 */
[----:B-12---:R-:W-:Y:S05]  /*0540*/  BRA `(.L_x_21) ;  /* 0x0000006000007947 */ /* 0x006fea0003800000 */
.L_x_20:
[----:B------:R-:W-:Y:S05]  /*0550*/  @!P2 BRA `(.L_x_21) ;  /* 0x000000500000a947 */ /* 0x000fea0003800000 */
[----:B------:R-:W2:Y:S04]  /*0560*/  LDG.E R4, [R6.64] ;  /* 0x0000001006047981 */ /* 0x000ea8000c1e1900 */
[----:B------:R-:W3:Y:S01]  /*0570*/  LDG.E R8, [R6.64+0x4] ;  /* 0x0000041006087981 */ /* 0x000ee2000c1e1900 */
[----:B--2---:R-:W1:Y:S08]  /*0580*/  R2UR UR5, R4 ;  /* 0x00000000040573c2 */ /* 0x004e7000000e0000 */
[----:B---3--:R-:W1:Y:S02]  /*0590*/  R2UR UR6, R8 ;  /* 0x00000000080673c2 */ /* 0x008e6400000e0000 */
[----:B-1----:R-:W-:-:S06]  /*05a0*/  UIADD3 UR19, -UR5, UR6, URZ ;  /* 0x0000000605137290 */ /* 0x002fcc000fffe13f */
.L_x_21:
[----:B------:R-:W-:Y:S01]  /*05b0*/  UIADD3 UR19, -UR4, UR19, URZ ;  /* 0x0000001304137290 */ /* 0x000fe2000fffe13f */
[----:B-----5:R-:W-:Y:S01]  /*05c0*/  IADD3 R33, R33, UR4, RZ ;  /* 0x0000000421217c10 */ /* 0x020fe2000fffe0ff */
[----:B------:R-:W-:Y:S01]  /*05d0*/  CS2R R70, SRZ ;  /* 0x0000000000467805 */ /* 0x000fe2000001ff00 */
[----:B------:R-:W-:Y:S01]  /*05e0*/  PLOP3.LUT P3, PT, PT, PT, PT, 0x80, 0x0 ;  /* 0x000000000000781c */ /* 0x000fe20003f6f070 */
[----:B------:R-:W-:Y:S01]  /*05f0*/  UISETP.GE.AND UP0, UPT, UR19, 0x1, UPT ;  /* 0x000000011300788c */ /* 0x000fe2000bf06270 */
[----:B------:R-:W-:Y:S01]  /*0600*/  CS2R R68, SRZ ;  /* 0x0000000000447805 */ /* 0x000fe2000001ff00 */
[----:B------:R-:W-:Y:S01]  /*0610*/  UIADD3 UR4, UR19, 0x7f, URZ ;  /* 0x0000007f13047890 */ /* 0x000fe2000fffe03f */
[----:B------:R-:W-:Y:S01]  /*0620*/  CS2R R74, SRZ ;  /* 0x00000000004a7805 */ /* 0x000fe2000001ff00 */
[----:B------:R-:W-:Y:S01]  /*0630*/  CS2R R72, SRZ ;  /* 0x0000000000487805 */ /* 0x000fe2000001ff00 */
[----:B------:R-:W-:Y:S01]  /*0640*/  CS2R R78, SRZ ;  /* 0x00000000004e7805 */ /* 0x000fe2000001ff00 */
[----:B------:R-:W-:Y:S01]  /*0650*/  PLOP3.LUT P1, PT, PT, PT, UP0, 0x80, 0x0 ;  /* 0x000000000000781c */ /* 0x000fe20003f2f008 */
[----:B------:R-:W-:Y:S01]  /*0660*/  USHF.R.S32.HI UR18, URZ, 0x1f, UR4 ;  /* 0x0000001f3f127899 */ /* 0x000fe20008011404 */
[----:B------:R-:W-:Y:S01]  /*0670*/  CS2R R76, SRZ ;  /* 0x00000000004c7805 */ /* 0x000fe2000001ff00 */
[----:B------:R-:W-:Y:S01]  /*0680*/  CS2R R82, SRZ ;  /* 0x0000000000527805 */ /* 0x000fe2000001ff00 */
[----:B------:R-:W-:Y:S01]  /*0690*/  CS2R R80, SRZ ;  /* 0x0000000000507805 */ /* 0x000fe2000001ff00 */
[----:B------:R-:W-:Y:S01]  /*06a0*/  ULEA.HI UR18, UR18, UR4, URZ, 0x7 ;  /* 0x0000000412127291 */ /* 0x000fe2000f8f383f */
[----:B------:R-:W-:Y:S01]  /*06b0*/  CS2R R86, SRZ ;  /* 0x0000000000567805 */ /* 0x000fe2000001ff00 */
        /* <DEDUP_REMOVED lines=14> */
[----:B------:R-:W-:Y:S01]  /*07a0*/  IMAD.MOV.U32 R113, RZ, RZ, RZ ;  /* 0x000000ffff717224 */ /* 0x000fe200078e00ff */
        /* <DEDUP_REMOVED lines=10> */
[----:B------:R-:W-:Y:S05]  /*0850*/  @!P1 BRA `(.L_x_22) ;  /* 0x000095e000009947 */ /* 0x000fea0003800000 */
[----:B------:R-:W-:Y:S01]  /*0860*/  ISETP.NE.U32.AND P1, PT, RZ, c[0x0][0x340], PT ;  /* 0x0000d000ff007a0c */ /* 0x000fe20003f25070 */
[----:B------:R-:W1:Y:S01]  /*0870*/  S2R R30, SR_CTAID.Y ;  /* 0x00000000001e7919 */ /* 0x000e620000002600 */
[----:B------:R-:W-:Y:S01]  /*0880*/  SHF.R.S32.HI R113, RZ, 0x1f, R112 ;  /* 0x0000001fff717819 */ /* 0x000fe20000011470 */
[----:B------:R-:W-:Y:S01]  /*0890*/  IMAD.WIDE.U32 R10, R2, c[0x0][0x178], RZ ;  /* 0x00005e00020a7a25 */ /* 0x000fe200078e00ff */
[----:B------:R-:W-:Y:S01]  /*08a0*/  ISETP.NE.AND.EX P1, PT, RZ, c[0x0][0x344], PT, P1 ;  /* 0x0000d100ff007a0c */ /* 0x000fe20003f25310 */
[----:B------:R-:W-:-:S02]  /*08b0*/  ULEA.HI.SX32 UR15, UR18, 0xffffffff, 0x19 ;  /* 0xffffffff120f7891 */ /* 0x000fc4000f8fca3f */
[----:B------:R-:W-:Y:S02]  /*08c0*/  UMOV UR20, 0x7 ;  /* 0x0000000700147882 */ /* 0x000fe40000000000 */
[----:B------:R-:W-:-:S08]  /*08d0*/  ULDC.64 UR6, c[0x0][0x1e0] ;  /* 0x0000780000067ab9 */ /* 0x000fd00000000a00 */
[----:B------:R-:W-:-:S06]  /*08e0*/  @P1 IMAD.WIDE R6, R244, R5, c[0x0][0x340] ;  /* 0x0000d000f4061625 */ /* 0x000fcc00078e0205 */
[----:B------:R2:W3:Y:S01]  /*08f0*/  @P1 LDG.E R6, [R6.64] ;  /* 0x0000001006061981 */ /* 0x0004e2000c1e1900 */
[----:B------:R-:W-:Y:S01]  /*0900*/  SHF.R.S32.HI R5, RZ, 0x1f, R2 ;  /* 0x0000001fff057819 */ /* 0x000fe20000011402 */
[----:B------:R-:W-:Y:S01]  /*0910*/  USHF.L.U64.HI UR20, UR6, UR20, UR7 ;  /* 0x0000001406147299 */ /* 0x000fe20008010207 */
[-C--:B------:R-:W-:Y:S01]  /*0920*/  LEA.HI R32, R113, R112.reuse, RZ, 0x3 ;  /* 0x0000007071207211 */ /* 0x080fe200078f18ff */
[----:B------:R-:W-:Y:S01]  /*0930*/  USHF.L.U32 UR21, UR6, 0x7, URZ ;  /* 0x0000000706157899 */ /* 0x000fe2000800063f */
[----:B-1----:R-:W-:Y:S01]  /*0940*/  SHF.R.S32.HI R31, RZ, 0x1f, R30 ;  /* 0x0000001fff1f7819 */ /* 0x002fe2000001141e */
[----:B------:R-:W-:Y:S01]  /*0950*/  IMAD R5, R5, c[0x0][0x178], RZ ;  /* 0x00005e0005057a24 */ /* 0x000fe200078e02ff */
[----:B------:R-:W-:Y:S01]  /*0960*/  LOP3.LUT R29, R32, 0xfffffff8, RZ, 0xc0, !PT ;  /* 0xfffffff8201d7812 */ /* 0x000fe200078ec0ff */
[----:B------:R-:W-:Y:S01]  /*0970*/  USHF.R.S32.HI UR9, URZ, 0x1f, UR15 ;  /* 0x0000001f3f097899 */ /* 0x000fe2000801140f */
[----:B------:R-:W-:Y:S01]  /*0980*/  SHF.R.S32.HI R32, RZ, 0x3, R32 ;  /* 0x00000003ff207819 */ /* 0x000fe20000011420 */
[----:B------:R-:W-:Y:S01]  /*0990*/  IMAD R5, R2, c[0x0][0x17c], R5 ;  /* 0x00005f0002057a24 */ /* 0x000fe200078e0205 */
[----:B------:R-:W-:Y:S01]  /*09a0*/  LEA.HI R12, R113, R112, RZ, 0x6 ;  /* 0x00000070710c7211 */ /* 0x000fe200078f30ff */
[----:B------:R-:W-:Y:S01]  /*09b0*/  IMAD.MOV.U32 R2, RZ, RZ, c[0x0][0x2c4] ;  /* 0x0000b100ff027624 */ /* 0x000fe200078e00ff */
[----:B------:R-:W-:Y:S01]  /*09c0*/  UIMAD UR4, UR20, UR15, URZ ;  /* 0x0000000f140472a4 */ /* 0x000fe2000f8e023f */
[----:B------:R-:W-:Y:S01]  /*09d0*/  IMAD.IADD R11, R11, 0x1, R5 ;  /* 0x000000010b0b7824 */ /* 0x000fe200078e0205 */
[----:B------:R-:W-:Y:S01]  /*09e0*/  SHF.R.S32.HI R5, RZ, 0x1f, R244 ;  /* 0x0000001fff057819 */ /* 0x000fe200000114f4 */
[----:B------:R-:W-:Y:S01]  /*09f0*/  IMAD.IADD R29, R112, 0x1, -R29 ;  /* 0x00000001701d7824 */ /* 0x000fe200078e0a1d */
[----:B------:R-:W-:Y:S01]  /*0a00*/  ISETP.NE.AND P3, PT, R2, 0x1, PT ;  /* 0x000000010200780c */ /* 0x000fe20003f65270 */
[----:B------:R-:W-:Y:S01]  /*0a10*/  IMAD R9, R31, c[0x0][0x1b8], RZ ;  /* 0x00006e001f097a24 */ /* 0x000fe200078e02ff */
[----:B------:R-:W-:Y:S01]  /*0a20*/  SEL R2, R244, RZ, !P0 ;  /* 0x000000fff4027207 */ /* 0x000fe20004000000 */
[----:B------:R-:W-:Y:S01]  /*0a30*/  IMAD R8, R29, 0x20, R32 ;  /* 0x000000201d087824 */ /* 0x000fe200078e0220 */
[----:B------:R-:W-:Y:S01]  /*0a40*/  UIMAD UR4, UR9, UR21, UR4 ;  /* 0x00000015090472a4 */ /* 0x000fe2000f8e0204 */
[C---:B------:R-:W-:Y:S01]  /*0a50*/  IMAD R9, R30.reuse, c[0x0][0x1bc], R9 ;  /* 0x00006f001e097a24 */ /* 0x040fe200078e0209 */
[----:B------:R-:W-:Y:S01]  /*0a60*/  UIMAD.WIDE.U32 UR10, UR6, 0x40, URZ ;  /* 0x00000040060a78a5 */ /* 0x000fe2000f8e003f */
[----:B------:R-:W-:Y:S01]  /*0a70*/  IMAD R8, R3, 0x80, R8 ;  /* 0x0000008003087824 */ /* 0x000fe200078e0208 */
[----:B--2---:R-:W-:Y:S01]  /*0a80*/  SEL R7, R5, RZ, !P0 ;  /* 0x000000ff05077207 */ /* 0x004fe20004000000 */
[----:B------:R-:W-:Y:S01]  /*0a90*/  IMAD.WIDE.U32 R10, R30, c[0x0][0x1b8], R10 ;  /* 0x00006e001e0a7a25 */ /* 0x000fe200078e000a */
[----:B------:R-:W-:-:S02]  /*0aa0*/  USHF.L.U32 UR8, UR7, 0x6, URZ ;  /* 0x0000000607087899 */ /* 0x000fc4000800063f */
[----:B------:R-:W-:Y:S01]  /*0ab0*/  MOV R4, R8 ;  /* 0x0000000800047202 */ /* 0x000fe20000000f00 */
[----:B------:R-:W-:Y:S01]  /*0ac0*/  IMAD R7, R7, c[0x0][0x1c0], RZ ;  /* 0x0000700007077a24 */ /* 0x000fe200078e02ff */
[----:B------:R-:W-:Y:S01]  /*0ad0*/  UIADD3 UR8, UR11, UR8, URZ ;  /* 0x000000080b087290 */ /* 0x000fe2000fffe03f */
[----:B------:R-:W-:Y:S01]  /*0ae0*/  IMAD.IADD R11, R11, 0x1, R9 ;  /* 0x000000010b0b7824 */ /* 0x000fe200078e0209 */
[----:B------:R-:W-:Y:S01]  /*0af0*/  SHF.R.S32.HI R9, RZ, 0x1f, R33 ;  /* 0x0000001fff097819 */ /* 0x000fe20000011421 */
[----:B------:R-:W-:Y:S01]  /*0b00*/  IMAD R18, R2, c[0x0][0x1c4], R7 ;  /* 0x0000710002127a24 */ /* 0x000fe200078e0207 */
[----:B------:R-:W-:Y:S01]  /*0b10*/  BAR.SYNC.DEFER_BLOCKING 0x0 ;  /* 0x0000000000007b1d */ /* 0x000fe20000010000 */
[----:B------:R-:W-:Y:S01]  /*0b20*/  @P3 IMAD.HI.U32 R7, R8, c[0x0][0x2c8], RZ ;  /* 0x0000b20008073a27 */ /* 0x000fe200078e00ff */
[----:B------:R-:W-:-:S03]  /*0b30*/  IADD3 R33, P0, R33, R32, RZ ;  /* 0x0000002021217210 */ /* 0x000fc60007f1e0ff */
[----:B------:R-:W-:Y:S01]  /*0b40*/  IMAD.WIDE.U32 R10, R2, c[0x0][0x1c0], R10 ;  /* 0x00007000020a7a25 */ /* 0x000fe200078e000a */
[----:B------:R-:W-:Y:S02]  /*0b50*/  @P3 SHF.R.U32.HI R4, RZ, c[0x0][0x2cc], R7 ;  /* 0x0000b300ff043a19 */ /* 0x000fe40000011607 */
[----:B------:R-:W-:Y:S01]  /*0b60*/  LEA.HI.X.SX32 R36, R32, R9, 0x1, P0 ;  /* 0x0000000920247211 */ /* 0x000fe200000f0eff */
[----:B------:R-:W-:Y:S01]  /*0b70*/  IMAD.IADD R19, R11, 0x1, R18 ;  /* 0x000000010b137824 */ /* 0x000fe200078e0212 */
[----:B------:R-:W-:Y:S01]  /*0b80*/  SHF.R.S32.HI R13, RZ, 0x1f, R4 ;  /* 0x0000001fff0d7819 */ /* 0x000fe20000011404 */
[----:B------:R-:W-:Y:S02]  /*0b90*/  IMAD.MOV.U32 R18, RZ, RZ, R10 ;  /* 0x000000ffff127224 */ /* 0x000fe400078e000a */
[----:B------:R-:W-:Y:S02]  /*0ba0*/  IMAD.MOV R11, RZ, RZ, -R4 ;  /* 0x000000ffff0b7224 */ /* 0x000fe400078e0a04 */
[----:B------:R-:W-:-:S02]  /*0bb0*/  IMAD R13, R13, c[0x0][0x1b0], RZ ;  /* 0x00006c000d0d7a24 */ /* 0x000fc400078e02ff */
[----:B------:R-:W-:-:S04]  /*0bc0*/  IMAD.WIDE.U32 R18, R4, c[0x0][0x1b0], R18 ;  /* 0x00006c0004127a25 */ /* 0x000fc800078e0012 */
[----:B------:R-:W-:Y:S02]  /*0bd0*/  IMAD R13, R4, c[0x0][0x1b4], R13 ;  /* 0x00006d00040d7a24 */ /* 0x000fe400078e020d */
[----:B------:R-:W-:Y:S02]  /*0be0*/  IMAD R8, R11, c[0x0][0x2c4], R8 ;  /* 0x0000b1000b087a24 */ /* 0x000fe400078e0208 */
[----:B------:R-:W-:Y:S01]  /*0bf0*/  IMAD R10, R3, 0x80, R32 ;  /* 0x00000080030a7824 */ /* 0x000fe200078e0220 */
[----:B------:R-:W-:Y:S01]  /*0c00*/  IADD3 R19, R19, R13, RZ ;  /* 0x0000000d13137210 */ /* 0x000fe20007ffe0ff */
[----:B------:R-:W-:Y:S01]  /*0c10*/  IMAD R7, R0, c[0x0][0x2c4], RZ ;  /* 0x0000b10000077a24 */ /* 0x000fe200078e02ff */
[----:B------:R-:W-:Y:S01]  /*0c20*/  SHF.R.S32.HI R13, RZ, 0x1f, R8 ;  /* 0x0000001fff0d7819 */ /* 0x000fe20000011408 */
[----:B------:R-:W-:Y:S01]  /*0c30*/  IMAD.U32 R0, RZ, RZ, UR15 ;  /* 0x0000000fff007e24 */ /* 0x000fe2000f8e00ff */
[----:B------:R-:W-:Y:S01]  /*0c40*/  IADD3 R3, -R32, UR19, RZ ;  /* 0x0000001320037c10 */ /* 0x000fe2000fffe1ff */
[----:B------:R-:W-:Y:S01]  /*0c50*/  IMAD.SHL.U32 R34, R29, 0x8, RZ ;  /* 0x000000081d227824 */ /* 0x000fe200078e00ff */
[C---:B------:R-:W-:Y:S01]  /*0c60*/  IADD3 R2, R10.reuse, 0x20, RZ ;  /* 0x000000200a027810 */ /* 0x040fe20007ffe0ff */
[----:B------:R-:W-:Y:S01]  /*0c70*/  IMAD R13, R13, c[0x0][0x1a8], RZ ;  /* 0x00006a000d0d7a24 */ /* 0x000fe200078e02ff */
[-C--:B------:R-:W-:Y:S01]  /*0c80*/  ISETP.GE.AND P5, PT, R10, R7.reuse, PT ;  /* 0x000000070a00720c */ /* 0x080fe20003fa6270 */
[----:B------:R-:W-:Y:S01]  /*0c90*/  IMAD R3, R0, -0x80, R3 ;  /* 0xffffff8000037824 */ /* 0x000fe200078e0203 */
[-C--:B------:R-:W-:Y:S01]  /*0ca0*/  ISETP.GE.AND P3, PT, R2, R7.reuse, PT ;  /* 0x000000070200720c */ /* 0x080fe20003f66270 */
[----:B------:R-:W-:Y:S01]  /*0cb0*/  IMAD R13, R8, c[0x0][0x1ac], R13 ;  /* 0x00006b00080d7a24 */ /* 0x000fe200078e020d */
[----:B------:R-:W-:Y:S01]  /*0cc0*/  IADD3 R0, R10, 0x40, RZ ;  /* 0x000000400a007810 */ /* 0x000fe20007ffe0ff */
[----:B------:R-:W-:Y:S01]  /*0cd0*/  IMAD R2, R36, c[0x0][0x1e0], RZ ;  /* 0x0000780024027a24 */ /* 0x000fe200078e02ff */
[----:B------:R-:W-:Y:S01]  /*0ce0*/  SHF.R.S32.HI R35, RZ, 0x1f, R34 ;  /* 0x0000001fff237819 */ /* 0x000fe20000011422 */
[----:B------:R-:W-:Y:S01]  /*0cf0*/  IMAD.WIDE.U32 R8, R8, c[0x0][0x1a8], R18 ;  /* 0x00006a0008087a25 */ /* 0x000fe200078e0012 */
[----:B------:R-:W-:-:S02]  /*0d00*/  ISETP.GE.AND P4, PT, R0, R7, PT ;  /* 0x000000070000720c */ /* 0x000fc40003f86270 */
[----:B------:R-:W-:Y:S01]  /*0d10*/  IADD3 R10, R10, 0x60, RZ ;  /* 0x000000600a0a7810 */ /* 0x000fe20007ffe0ff */
[----:B------:R-:W-:Y:S01]  /*0d20*/  IMAD R15, R33, c[0x0][0x1e4], R2 ;  /* 0x00007900210f7a24 */ /* 0x000fe200078e0202 */
[----:B------:R-:W-:Y:S01]  /*0d30*/  LEA R2, P0, R8, c[0x0][0x160], 0x1 ;  /* 0x0000580008027a11 */ /* 0x000fe200078008ff */
[----:B------:R-:W-:Y:S01]  /*0d40*/  IMAD.IADD R0, R9, 0x1, R13 ;  /* 0x0000000109007824 */ /* 0x000fe200078e020d */
[----:B------:R-:W-:Y:S01]  /*0d50*/  ISETP.GE.AND P6, PT, R34, c[0x0][0x198], PT ;  /* 0x0000660022007a0c */ /* 0x000fe20003fc6270 */
[----:B------:R-:W-:Y:S02]  /*0d60*/  IMAD.SHL.U32 R11, R32, 0x40, RZ ;  /* 0x00000040200b7824 */ /* 0x000fe400078e00ff */
[----:B------:R-:W-:Y:S01]  /*0d70*/  IMAD.WIDE.U32 R16, R33, c[0x0][0x1e0], R34 ;  /* 0x0000780021107a25 */ /* 0x000fe200078e0022 */
[----:B------:R-:W-:Y:S01]  /*0d80*/  LEA.HI.X R0, R8, c[0x0][0x164], R0, 0x1, P0 ;  /* 0x0000590008007a11 */ /* 0x000fe200000f0c00 */
[----:B------:R-:W-:Y:S01]  /*0d90*/  SHFL.IDX PT, R14, R2, RZ, 0x181f ;  /* 0x00181fff020e7589 */ /* 0x000fe200000e0000 */
[----:B------:R-:W-:Y:S01]  /*0da0*/  LOP3.LUT R11, R11, 0x1c0, RZ, 0xc0, !PT ;  /* 0x000001c00b0b7812 */ /* 0x000fe200078ec0ff */
[----:B------:R-:W-:Y:S01]  /*0db0*/  IMAD.IADD R17, R17, 0x1, R15 ;  /* 0x0000000111117824 */ /* 0x000fe200078e020f */
[----:B------:R-:W-:Y:S01]  /*0dc0*/  ISETP.GE.AND P0, PT, R10, R7, PT ;  /* 0x000000070a00720c */ /* 0x000fe20003f06270 */
[----:B------:R-:W1:Y:S01]  /*0dd0*/  SHFL.IDX PT, R15, R0, RZ, 0x181f ;  /* 0x00181fff000f7589 */ /* 0x000e6200000e0000 */
[----:B------:R-:W-:Y:S01]  /*0de0*/  LOP3.LUT R4, R11, 0x38, R34, 0xf8, !PT ;  /* 0x000000380b047812 */ /* 0x000fe200078ef822 */
[----:B------:R-:W-:Y:S01]  /*0df0*/  IMAD R9, R31, c[0x0][0x1e8], RZ ;  /* 0x00007a001f097a24 */ /* 0x000fe200078e02ff */
[----:B------:R-:W-:Y:S01]  /*0e00*/  SHF.R.U32.HI R11, RZ, 0x3, R11 ;  /* 0x00000003ff0b7819 */ /* 0x000fe2000001160b */
[----:B------:R-:W2:Y:S01]  /*0e10*/  SHFL.IDX PT, R8, R2, 0x1, 0x181f ;  /* 0x00381f0002087f89 */ /* 0x000ea200000e0000 */
[----:B------:R-:W-:-:S02]  /*0e20*/  IMAD.SHL.U32 R12, R12, 0x8, RZ ;  /* 0x000000080c0c7824 */ /* 0x000fc400078e00ff */
[----:B------:R-:W-:Y:S01]  /*0e30*/  LOP3.LUT R11, R4, R11, RZ, 0x3c, !PT ;  /* 0x0000000b040b7212 */ /* 0x000fe200078e3cff */
[----:B------:R-:W-:Y:S01]  /*0e40*/  IMAD R246, R30, c[0x0][0x1ec], R9 ;  /* 0x00007b001ef67a24 */ /* 0x000fe200078e0209 */
[----:B------:R-:W-:Y:S01]  /*0e50*/  IADD3 R4, R34, 0x40, RZ ;  /* 0x0000004022047810 */ /* 0x000fe20007ffe0ff */
[----:B------:R-:W4:Y:S01]  /*0e60*/  SHFL.IDX PT, R9, R0, 0x1, 0x181f ;  /* 0x00381f0000097f89 */ /* 0x000f2200000e0000 */
[----:B------:R-:W-:Y:S01]  /*0e70*/  LOP3.LUT R11, R11, 0xfffffe00, R12, 0xf8, !PT ;  /* 0xfffffe000b0b7812 */ /* 0x000fe200078ef80c */
[----:B------:R-:W-:Y:S01]  /*0e80*/  IMAD.WIDE.U32 R16, R30, c[0x0][0x1e8], R16 ;  /* 0x00007a001e107a25 */ /* 0x000fe200078e0010 */
[----:B------:R-:W-:Y:S01]  /*0e90*/  @!P5 SHF.R.S32.HI R7, RZ, 0x1f, R4 ;  /* 0x0000001fff07d819 */ /* 0x000fe20000011404 */
[----:B------:R-:W5:Y:S02]  /*0ea0*/  SHFL.IDX PT, R20, R2, 0x2, 0x181f ;  /* 0x00581f0002147f89 */ /* 0x000f6400000e0000 */
[----:B------:R-:W-:Y:S01]  /*0eb0*/  IMAD.SHL.U32 R243, R11, 0x2, RZ ;  /* 0x000000020bf37824 */ /* 0x000fe200078e00ff */
[----:B------:R-:W-:Y:S01]  /*0ec0*/  IADD3 R247, R17, R246, RZ ;  /* 0x000000f611f77210 */ /* 0x000fe20007ffe0ff */
[----:B------:R-:W1:Y:S01]  /*0ed0*/  SHFL.IDX PT, R21, R0, 0x2, 0x181f ;  /* 0x00581f0000157f89 */ /* 0x000e6200000e0000 */
[----:B------:R-:W-:-:S02]  /*0ee0*/  IMAD.MOV.U32 R246, RZ, RZ, R16 ;  /* 0x000000fffff67224 */ /* 0x000fc400078e0010 */
[----:B------:R-:W-:Y:S01]  /*0ef0*/  IMAD R31, R31, c[0x0][0x210], RZ ;  /* 0x000084001f1f7a24 */ /* 0x000fe200078e02ff */
[----:B------:R-:W1:Y:S03]  /*0f00*/  SHFL.IDX PT, R10, R2, 0x3, 0x181f ;  /* 0x00781f00020a7f89 */ /* 0x000e6600000e0000 */
[----:B------:R-:W-:Y:S01]  /*0f10*/  IMAD R31, R30, c[0x0][0x214], R31 ;  /* 0x000085001e1f7a24 */ /* 0x000fe200078e021f */
[----:B------:R1:W1:Y:S01]  /*0f20*/  SHFL.IDX PT, R11, R0, 0x3, 0x181f ;  /* 0x00781f00000b7f89 */ /* 0x00026200000e0000 */
[--C-:B---3--:R-:W-:Y:S01]  /*0f30*/  @P1 SHF.R.S32.HI R13, RZ, 0x1f, R6.reuse ;  /* 0x0000001fff0d1819 */ /* 0x108fe20000011406 */
[----:B------:R-:W-:Y:S01]  /*0f40*/  @!P1 IMAD.MOV.U32 R13, RZ, RZ, R5 ;  /* 0x000000ffff0d9224 */ /* 0x000fe200078e0005 */
[----:B------:R-:W-:Y:S01]  /*0f50*/  @!P5 LEA.HI R5, R7, R4, RZ, 0x3 ;  /* 0x000000040705d211 */ /* 0x000fe200078f18ff */
[----:B------:R-:W-:Y:S01]  /*0f60*/  @P1 IMAD.MOV.U32 R12, RZ, RZ, R6 ;  /* 0x000000ffff0c1224 */ /* 0x000fe200078e0006 */
[----:B------:R-:W-:Y:S01]  /*0f70*/  @!P3 SHF.R.S32.HI R7, RZ, 0x1f, R4 ;  /* 0x0000001fff07b819 */ /* 0x000fe20000011404 */
[----:B------:R-:W-:Y:S01]  /*0f80*/  @!P1 IMAD.MOV.U32 R12, RZ, RZ, R244 ;  /* 0x000000ffff0c9224 */ /* 0x000fe200078e00f4 */
[----:B------:R-:W-:-:S02]  /*0f90*/  @!P5 LOP3.LUT R5, R5, 0xfffffff8, RZ, 0xc0, !PT ;  /* 0xfffffff80505d812 */ /* 0x000fc400078ec0ff */
[----:B------:R-:W-:Y:S02]  /*0fa0*/  ISETP.GE.AND P1, PT, R4, c[0x0][0x198], PT ;  /* 0x0000660004007a0c */ /* 0x000fe40003f26270 */
[----:B------:R-:W-:Y:S02]  /*0fb0*/  SEL R250, R12, RZ, !P2 ;  /* 0x000000ff0cfa7207 */ /* 0x000fe40005000000 */
[----:B------:R-:W-:Y:S01]  /*0fc0*/  SEL R28, R13, RZ, !P2 ;  /* 0x000000ff0d1c7207 */ /* 0x000fe20005000000 */
[----:B-1----:R-:W-:Y:S01]  /*0fd0*/  @!P5 IMAD.WIDE R12, R5, 0x2, R14 ;  /* 0x00000002050cd825 */ /* 0x002fe200078e020e */
[----:B------:R-:W-:Y:S02]  /*0fe0*/  @!P3 LEA.HI R7, R7, R4, RZ, 0x3 ;  /* 0x000000040707b211 */ /* 0x000fe400078f18ff */
[----:B------:R-:W-:Y:S01]  /*0ff0*/  @!P5 LEA R6, P2, R34, R14, 0x1 ;  /* 0x0000000e2206d211 */ /* 0x000fe200078408ff */
[----:B------:R-:W-:Y:S01]  /*1000*/  IMAD R249, R28, c[0x0][0x1f0], RZ ;  /* 0x00007c001cf97a24 */ /* 0x000fe200078e02ff */
[----:B------:R-:W-:Y:S01]  /*1010*/  @!P3 LOP3.LUT R5, R7, 0xfffffff8, RZ, 0xc0, !PT ;  /* 0xfffffff80705b812 */ /* 0x000fe200078ec0ff */
[----:B------:R-:W-:Y:S01]  /*1020*/  IMAD.WIDE.U32 R246, R250, c[0x0][0x1f0], R246 ;  /* 0x00007c00faf67a25 */ /* 0x000fe200078e00f6 */
[----:B------:R-:W-:-:S02]  /*1030*/  @!P5 LEA.HI.X R7, R34, R15, R35, 0x1, P2 ;  /* 0x0000000f2207d211 */ /* 0x000fc400010f0c23 */
[----:B--2---:R-:W-:Y:S01]  /*1040*/  @!P3 LEA R16, P2, R34, R8, 0x1 ;  /* 0x000000082210b211 */ /* 0x004fe200078408ff */
[----:B------:R-:W-:Y:S02]  /*1050*/  IMAD R249, R250, c[0x0][0x1f4], R249 ;  /* 0x00007d00faf97a24 */ /* 0x000fe400078e02f9 */
[----:B------:R1:W-:Y:S01]  /*1060*/  @!P5 LDGSTS.E.BYPASS.LTC128B.128 [R243+0x100], [R6.64], !P6 ;  /* 0x0010000006f3dfae */ /* 0x0003e2000f101d50 */
[----:B----4-:R-:W-:Y:S01]  /*1070*/  @!P3 IMAD.WIDE R14, R5, 0x2, R8 ;  /* 0x00000002050eb825 */ /* 0x010fe200078e0208 */
[C---:B------:R-:W-:Y:S02]  /*1080*/  @!P3 LEA.HI.X R17, R34.reuse, R9, R35, 0x1, P2 ;  /* 0x000000092211b211 */ /* 0x040fe400010f0c23 */
[----:B------:R2:W-:Y:S01]  /*1090*/  @!P5 LDGSTS.E.BYPASS.LTC128B.128 [R243+0x4100], [R12.64], !P1 ;  /* 0x041000000cf3dfae */ /* 0x0005e2000c901d50 */
[----:B------:R-:W-:Y:S01]  /*10a0*/  ISETP.GE.AND P5, PT, R3, 0x21, PT ;  /* 0x000000210300780c */ /* 0x000fe20003fa6270 */
[----:B------:R-:W-:Y:S01]  /*10b0*/  IMAD.IADD R249, R247, 0x1, R249 ;  /* 0x00000001f7f97824 */ /* 0x000fe200078e02f9 */
[----:B------:R-:W-:Y:S01]  /*10c0*/  MOV R9, UR15 ;  /* 0x0000000f00097c02 */ /* 0x000fe20008000f00 */
[----:B------:R-:W-:Y:S01]  /*10d0*/  IMAD.MOV.U32 R248, RZ, RZ, R246 ;  /* 0x000000fffff87224 */ /* 0x000fe200078e00f6 */
[C---:B-----5:R-:W-:Y:S01]  /*10e0*/  @!P4 LEA R18, P2, R34.reuse, R20, 0x1 ;  /* 0x000000142212c211 */ /* 0x060fe200078408ff */
[----:B------:R-:W-:Y:S01]  /*10f0*/  IMAD.U32 R5, RZ, RZ, UR6 ;  /* 0x00000006ff057e24 */ /* 0x000fe2000f8e00ff */
[----:B------:R3:W-:Y:S01]  /*1100*/  @!P3 LDGSTS.E.BYPASS.LTC128B.128 [R243+0x1100], [R16.64], !P6 ;  /* 0x0110000010f3bfae */ /* 0x0007e2000f101d50 */
[----:B------:R-:W-:Y:S01]  /*1110*/  IMAD.WIDE.U32 R8, R9, UR21, R248 ;  /* 0x0000001509087c25 */ /* 0x000fe2000f8e00f8 */
[----:B------:R-:W-:-:S02]  /*1120*/  @!P4 LEA.HI.X R19, R34, R21, R35, 0x1, P2 ;  /* 0x000000152213c211 */ /* 0x000fc400010f0c23 */
[----:B------:R4:W-:Y:S01]  /*1130*/  @!P3 LDGSTS.E.BYPASS.LTC128B.128 [R243+0x5100], [R14.64], !P1 ;  /* 0x051000000ef3bfae */ /* 0x0009e2000c901d50 */
[----:B------:R-:W-:Y:S02]  /*1140*/  IMAD R245, R28, c[0x0][0x218], RZ ;  /* 0x000086001cf57a24 */ /* 0x000fe400078e02ff */
[----:B------:R-:W-:Y:S01]  /*1150*/  @P5 LEA R5, P2, R5, R8, 0x5 ;  /* 0x0000000805055211 */ /* 0x000fe200078428ff */
[----:B------:R5:W-:Y:S01]  /*1160*/  @!P4 LDGSTS.E.BYPASS.LTC128B.128 [R243+0x2100], [R18.64], !P6 ;  /* 0x0210000012f3cfae */ /* 0x000be2000f101d50 */
[----:B------:R-:W-:Y:S02]  /*1170*/  IMAD R245, R250, c[0x0][0x21c], R245 ;  /* 0x00008700faf57a24 */ /* 0x000fe400078e02f5 */
[----:B-1----:R-:W-:Y:S01]  /*1180*/  IMAD.U32 R7, RZ, RZ, UR7 ;  /* 0x00000007ff077e24 */ /* 0x002fe2000f8e00ff */
[CC--:B------:R-:W-:Y:S02]  /*1190*/  LEA.HI R6, R113.reuse, R112.reuse, RZ, 0x4 ;  /* 0x0000007071067211 */ /* 0x0c0fe400078f20ff */
[----:B------:R-:W-:Y:S01]  /*11a0*/  LEA.HI R113, R113, R112, RZ, 0x5 ;  /* 0x0000007071717211 */ /* 0x000fe200078f28ff */
[----:B--2---:R-:W-:Y:S01]  /*11b0*/  IMAD.U32 R12, RZ, RZ, UR6 ;  /* 0x00000006ff0c7e24 */ /* 0x004fe2000f8e00ff */
[----:B------:R-:W-:-:S04]  /*11c0*/  @!P4 SHF.R.S32.HI R13, RZ, 0x1f, R4 ;  /* 0x0000001fff0dc819 */ /* 0x000fc80000011404 */
[----:B------:R-:W-:Y:S02]  /*11d0*/  @!P4 LEA.HI R0, R13, R4, RZ, 0x3 ;  /* 0x000000040d00c211 */ /* 0x000fe400078f18ff */
[----:B------:R-:W-:Y:S02]  /*11e0*/  IADD3 R13, R9, UR4, RZ ;  /* 0x00000004090d7c10 */ /* 0x000fe4000fffe0ff */
[----:B------:R-:W-:Y:S02]  /*11f0*/  @!P4 LOP3.LUT R0, R0, 0xfffffff8, RZ, 0xc0, !PT ;  /* 0xfffffff80000c812 */ /* 0x000fe400078ec0ff */
[----:B---3--:R-:W-:Y:S02]  /*1200*/  @!P0 LEA R16, P3, R34, R10, 0x1 ;  /* 0x0000000a22108211 */ /* 0x008fe400078608ff */
[----:B------:R-:W-:Y:S01]  /*1210*/  @P5 LEA.HI.X R2, R12, R13, R7, 0x5, P2 ;  /* 0x0000000d0c025211 */ /* 0x000fe200010f2c07 */
[----:B------:R-:W-:Y:S01]  /*1220*/  @!P4 IMAD.WIDE R20, R0, 0x2, R20 ;  /* 0x000000020014c825 */ /* 0x000fe200078e0214 */
[----:B----4-:R-:W-:-:S02]  /*1230*/  @P5 LEA R14, P2, R5, c[0x0][0x1c8], 0x1 ;  /* 0x00007200050e5a11 */ /* 0x010fc400078408ff */
[----:B------:R-:W-:Y:S02]  /*1240*/  @!P0 LEA.HI.X R17, R34, R11, R35, 0x1, P3 ;  /* 0x0000000b22118211 */ /* 0x000fe400018f0c23 */
[----:B------:R-:W-:Y:S01]  /*1250*/  @!P0 SHF.R.S32.HI R9, RZ, 0x1f, R4 ;  /* 0x0000001fff098819 */ /* 0x000fe20000011404 */
[----:B------:R1:W-:Y:S01]  /*1260*/  @!P4 LDGSTS.E.BYPASS.LTC128B.128 [R243+0x6100], [R20.64], !P1 ;  /* 0x0610000014f3cfae */ /* 0x0003e2000c901d50 */
[----:B------:R-:W-:Y:S02]  /*1270*/  @P5 LEA.HI.X R15, R5, c[0x0][0x1cc], R2, 0x1, P2 ;  /* 0x00007300050f5a11 */ /* 0x000fe400010f0c02 */
[----:B------:R-:W-:Y:S01]  /*1280*/  LOP3.LUT R5, R6, 0xfffffff0, RZ, 0xc0, !PT ;  /* 0xfffffff006057812 */ /* 0x000fe200078ec0ff */
[----:B------:R2:W-:Y:S01]  /*1290*/  @!P0 LDGSTS.E.BYPASS.LTC128B.128 [R243+0x3100], [R16.64], !P6 ;  /* 0x0310000010f38fae */ /* 0x0005e2000f101d50 */
[----:B------:R-:W-:Y:S02]  /*12a0*/  @!P0 LEA.HI R2, R9, R4, RZ, 0x3 ;  /* 0x0000000409028211 */ /* 0x000fe400078f18ff */
[----:B------:R-:W-:-:S02]  /*12b0*/  IADD3 R5, -R5, R112, RZ ;  /* 0x0000007005057210 */ /* 0x000fc40007ffe1ff */
[C---:B------:R-:W-:Y:S02]  /*12c0*/  ISETP.GE.AND P6, PT, R3.reuse, 0x1, PT ;  /* 0x000000010300780c */ /* 0x040fe40003fc6270 */
[----:B------:R-:W-:Y:S02]  /*12d0*/  @!P0 LOP3.LUT R2, R2, 0xfffffff8, RZ, 0xc0, !PT ;  /* 0xfffffff802028812 */ /* 0x000fe400078ec0ff */
[----:B------:R-:W-:Y:S02]  /*12e0*/  SHF.R.S32.HI R7, RZ, 0x4, R6 ;  /* 0x00000004ff077819 */ /* 0x000fe40000011406 */
[----:B------:R-:W-:Y:S02]  /*12f0*/  SHF.R.S32.HI R0, RZ, 0x1f, R5 ;  /* 0x0000001fff007819 */ /* 0x000fe40000011405 */
[----:B------:R-:W-:Y:S02]  /*1300*/  ISETP.GE.AND P4, PT, R3, 0x41, PT ;  /* 0x000000410300780c */ /* 0x000fe40003f86270 */
[----:B------:R-:W-:-:S02]  /*1310*/  LEA.HI R6, R6, R7, RZ, 0x1 ;  /* 0x0000000706067211 */ /* 0x000fc400078f08ff */
[----:B------:R-:W-:Y:S01]  /*1320*/  ISETP.GE.AND P2, PT, R3, 0x61, PT ;  /* 0x000000610300780c */ /* 0x000fe20003f46270 */
[----:B------:R-:W-:Y:S01]  /*1330*/  IMAD.U32 R3, RZ, RZ, UR6 ;  /* 0x00000006ff037e24 */ /* 0x000fe2000f8e00ff */
[----:B------:R-:W-:Y:S02]  /*1340*/  LEA.HI R0, R0, R5, RZ, 0x3 ;  /* 0x0000000500007211 */ /* 0x000fe400078f18ff */
[----:B------:R-:W-:Y:S02]  /*1350*/  LOP3.LUT R12, R6, 0xfffffffe, RZ, 0xc0, !PT ;  /* 0xfffffffe060c7812 */ /* 0x000fe400078ec0ff */
[----:B------:R-:W-:Y:S02]  /*1360*/  LOP3.LUT R6, R0, 0xfffffff8, RZ, 0xc0, !PT ;  /* 0xfffffff800067812 */ /* 0x000fe400078ec0ff */
[----:B------:R-:W-:Y:S01]  /*1370*/  ISETP.GE.AND P3, PT, R34, c[0x0][0x1d4], PT ;  /* 0x0000750022007a0c */ /* 0x000fe20003f66270 */
[----:B------:R-:W-:Y:S02]  /*1380*/  IMAD.IADD R242, R7, 0x1, -R12 ;  /* 0x0000000107f27824 */ /* 0x000fe400078e0a0c */
[----:B--2---:R-:W-:-:S02]  /*1390*/  @!P0 IMAD.WIDE R16, R2, 0x2, R10 ;  /* 0x0000000202108825 */ /* 0x004fc400078e020a */
[----:B------:R-:W-:Y:S01]  /*13a0*/  VOTEU.ANY UP0, P2 ;  /* 0x00000000003f7886 */ /* 0x000fe20001000100 */
[----:B------:R-:W-:Y:S01]  /*13b0*/  @P2 MOV R12, R8 ;  /* 0x00000008000c2202 */ /* 0x000fe20000000f00 */
[----:B------:R-:W-:Y:S01]  /*13c0*/  IMAD.IADD R6, R5, 0x1, -R6 ;  /* 0x0000000105067824 */ /* 0x000fe200078e0a06 */
[----:B------:R2:W-:Y:S01]  /*13d0*/  @!P0 LDGSTS.E.BYPASS.LTC128B.128 [R243+0x7100], [R16.64], !P1 ;  /* 0x0710000010f38fae */ /* 0x0005e2000c901d50 */
[----:B------:R-:W-:Y:S01]  /*13e0*/  @P6 LEA R10, P0, R8, c[0x0][0x1c8], 0x1 ;  /* 0x00007200080a6a11 */ /* 0x000fe200078008ff */
[----:B------:R-:W-:Y:S01]  /*13f0*/  IMAD.SHL.U32 R5, R242, 0x8, RZ ;  /* 0x00000008f2057824 */ /* 0x000fe200078e00ff */
[----:B------:R-:W-:Y:S01]  /*1400*/  @UP0 UIMAD UR4, UR7, 0x60, URZ ;  /* 0x00000060070408a4 */ /* 0x000fe2000f8e023f */
[----:B------:R-:W-:Y:S01]  /*1410*/  IMAD.SHL.U32 R7, R6, 0x40, RZ ;  /* 0x0000004006077824 */ /* 0x000fe200078e00ff */
[C---:B------:R-:W-:Y:S01]  /*1420*/  @P6 LEA.HI.X R11, R8.reuse, c[0x0][0x1cc], R13, 0x1, P0 ;  /* 0x00007300080b6a11 */ /* 0x040fe200000f0c0d */
[----:B------:R-:W0:Y:S01]  /*1430*/  LDGDEPBAR ;  /* 0x00000000000079af */ /* 0x000e220000000000 */
[----:B------:R-:W-:Y:S01]  /*1440*/  @P4 IADD3 R2, P0, R8, UR10, RZ ;  /* 0x0000000a08024c10 */ /* 0x000fe2000ff1e0ff */
[----:B------:R-:W-:Y:S01]  /*1450*/  IMAD.WIDE.U32 R34, R33, c[0x0][0x208], R34 ;  /* 0x0000820021227a25 */ /* 0x000fe200078e0022 */
[----:B------:R-:W-:Y:S01]  /*1460*/  LOP3.LUT R8, R7, 0x1c0, RZ, 0xc0, !PT ;  /* 0x000001c007087812 */ /* 0x000fe200078ec0ff */
[----:B------:R3:W-:Y:S01]  /*1470*/  @P6 LDGSTS.E.BYPASS.LTC128B.128 [R243+0x8100], [R10.64], !P3 ;  /* 0x081000000af36fae */ /* 0x0007e2000d901d50 */
[----:B------:R-:W-:Y:S01]  /*1480*/  @P4 IADD3.X R9, R13, UR8, RZ, P0, !PT ;  /* 0x000000080d094c10 */ /* 0x000fe200087fe4ff */
[----:B------:R-:W-:Y:S01]  /*1490*/  @P2 IMAD.WIDE.U32 R12, R3, 0x60, R12 ;  /* 0x00000060030c2825 */ /* 0x000fe200078e000c */
[----:B------:R-:W-:-:S03]  /*14a0*/  ISETP.GE.AND P0, PT, R4, c[0x0][0x1d4], PT ;  /* 0x0000750004007a0c */ /* 0x000fc60003f06270 */
[----:B------:R-:W-:Y:S01]  /*14b0*/  IMAD.SHL.U32 R7, R0, 0x40, RZ ;  /* 0x0000004000077824 */ /* 0x000fe200078e00ff */
[----:B------:R-:W-:Y:S01]  /*14c0*/  @P2 IADD3 R3, R13, UR4, RZ ;  /* 0x000000040d032c10 */ /* 0x000fe2000fffe0ff */
[----:B------:R-:W-:Y:S02]  /*14d0*/  ULDC.64 UR4, c[0x0][0x208] ;  /* 0x0000820000047ab9 */ /* 0x000fe40000000a00 */
[----:B------:R-:W-:Y:S02]  /*14e0*/  UIMAD UR9, UR9, UR4, URZ ;  /* 0x00000004090972a4 */ /* 0x000fe4000f8e023f */
[----:B------:R-:W-:Y:S02]  /*14f0*/  UIMAD.WIDE.U32 UR12, UR15, UR4, URZ ;  /* 0x000000040f0c72a5 */ /* 0x000fe4000f8e003f */
[----:B------:R-:W-:Y:S02]  /*1500*/  UIMAD UR9, UR15, UR5, UR9 ;  /* 0x000000050f0972a4 */ /* 0x000fe4000f8e0209 */
[----:B------:R3:W-:Y:S01]  /*1510*/  @P6 LDGSTS.E.BYPASS.LTC128B.128 [R243+0xc100], [R10.64+0x80], !P0 ;  /* 0x0c1000800af36fae */ /* 0x0007e2000c101d50 */
[----:B--2---:R-:W-:Y:S01]  /*1520*/  @P4 LEA R16, P1, R2, c[0x0][0x1c8], 0x1 ;  /* 0x0000720002104a11 */ /* 0x004fe200078208ff */
[----:B------:R-:W-:-:S02]  /*1530*/  UIADD3 UR9, UR13, UR9, URZ ;  /* 0x000000090d097290 */ /* 0x000fc4000fffe03f */
[----:B------:R2:W-:Y:S01]  /*1540*/  @P5 LDGSTS.E.BYPASS.LTC128B.128 [R243+0x9100], [R14.64], !P3 ;  /* 0x091000000ef35fae */ /* 0x0005e2000d901d50 */
[----:B------:R-:W-:Y:S01]  /*1550*/  @P4 LEA.HI.X R17, R2, c[0x0][0x1cc], R9, 0x1, P1 ;  /* 0x0000730002114a11 */ /* 0x000fe200008f0c09 */
[----:B------:R-:W-:Y:S01]  /*1560*/  IMAD.SHL.U32 R9, R113, 0x20, RZ ;  /* 0x0000002071097824 */ /* 0x000fe200078e00ff */
[----:B------:R-:W-:Y:S01]  /*1570*/  LOP3.LUT R2, R8, 0x8, R5, 0xf8, !PT ;  /* 0x0000000808027812 */ /* 0x000fe200078ef805 */
[----:B------:R2:W-:Y:S01]  /*1580*/  @P5 LDGSTS.E.BYPASS.LTC128B.128 [R243+0xd100], [R14.64+0x80], !P0 ;  /* 0x0d1000800ef35fae */ /* 0x0005e2000c101d50 */
[----:B------:R-:W-:Y:S01]  /*1590*/  SHF.R.U32.HI R5, RZ, 0x3, R8 ;  /* 0x00000003ff057819 */ /* 0x000fe20000011608 */
[----:B------:R-:W-:Y:S01]  /*15a0*/  IMAD.SHL.U32 R8, R29, 0x40, RZ ;  /* 0x000000401d087824 */ /* 0x000fe200078e00ff */
[----:B------:R-:W-:Y:S01]  /*15b0*/  @P2 LEA R4, P1, R12, c[0x0][0x1c8], 0x1 ;  /* 0x000072000c042a11 */ /* 0x000fe200078208ff */
[----:B------:R5:W-:Y:S01]  /*15c0*/  @P4 LDGSTS.E.BYPASS.LTC128B.128 [R243+0xa100], [R16.64], !P3 ;  /* 0x0a10000010f34fae */ /* 0x000be2000d901d50 */
[----:B------:R-:W-:Y:S01]  /*15d0*/  LOP3.LUT R2, R2, R5, RZ, 0x3c, !PT ;  /* 0x0000000502027212 */ /* 0x000fe200078e3cff */
[----:B------:R-:W-:Y:S01]  /*15e0*/  UIMAD UR15, UR15, -0x80, UR19 ;  /* 0xffffff800f0f78a4 */ /* 0x000fe2000f8e0213 */
[----:B------:R-:W-:Y:S01]  /*15f0*/  @P2 LEA.HI.X R5, R12, c[0x0][0x1cc], R3, 0x1, P1 ;  /* 0x000073000c052a11 */ /* 0x000fe200008f0c03 */
[----:B------:R5:W-:Y:S01]  /*1600*/  @P4 LDGSTS.E.BYPASS.LTC128B.128 [R243+0xe100], [R16.64+0x80], !P0 ;  /* 0x0e10008010f34fae */ /* 0x000be2000c101d50 */
[----:B------:R-:W-:Y:S01]  /*1610*/  IMAD.SHL.U32 R3, R32, 0x8, RZ ;  /* 0x0000000820037824 */ /* 0x000fe200078e00ff */
[----:B------:R-:W-:-:S02]  /*1620*/  LOP3.LUT R8, R8, 0x1c0, RZ, 0xc0, !PT ;  /* 0x000001c008087812 */ /* 0x000fc400078ec0ff */
[----:B------:R4:W-:Y:S01]  /*1630*/  @P2 LDGSTS.E.BYPASS.LTC128B.128 [R243+0xb100], [R4.64], !P3 ;  /* 0x0b10000004f32fae */ /* 0x0009e2000d901d50 */
[----:B------:R-:W-:Y:S01]  /*1640*/  LOP3.LUT R0, R2, 0xfffffe00, R7, 0xf8, !PT ;  /* 0xfffffe0002007812 */ /* 0x000fe200078ef807 */
[----:B------:R-:W-:Y:S01]  /*1650*/  IMAD.MOV.U32 R7, RZ, RZ, 0x10 ;  /* 0x00000010ff077424 */ /* 0x000fe200078e00ff */
[----:B------:R-:W-:Y:S01]  /*1660*/  LOP3.LUT R9, R9, 0x7ffffc00, RZ, 0xc0, !PT ;  /* 0x7ffffc0009097812 */ /* 0x000fe200078ec0ff */
[----:B------:R4:W-:Y:S01]  /*1670*/  @P2 LDGSTS.E.BYPASS.LTC128B.128 [R243+0xf100], [R4.64+0x80], !P0 ;  /* 0x0f10008004f32fae */ /* 0x0009e2000c101d50 */
[----:B------:R-:W-:Y:S02]  /*1680*/  LOP3.LUT R3, R8, 0x8, R3, 0xf8, !PT ;  /* 0x0000000808037812 */ /* 0x000fe400078ef803 */
[----:B------:R-:W-:Y:S01]  /*1690*/  SHF.R.U32.HI R2, RZ, 0x3, R8 ;  /* 0x00000003ff027819 */ /* 0x000fe20000011608 */
[----:B------:R-:W0:Y:S01]  /*16a0*/  LDGDEPBAR ;  /* 0x00000000000079af */ /* 0x000e220000000000 */
[----:B------:R-:W-:Y:S02]  /*16b0*/  R2P PR, R6, 0x6 ;  /* 0x0000000606007804 */ /* 0x000fe40000000000 */
[----:B------:R-:W-:-:S02]  /*16c0*/  IADD3 R6, R0, R9, RZ ;  /* 0x0000000900067210 */ /* 0x000fc40007ffe0ff */
[----:B------:R-:W-:Y:S02]  /*16d0*/  LOP3.LUT R3, R3, R2, RZ, 0x3c, !PT ;  /* 0x0000000203037212 */ /* 0x000fe400078e3cff */
[----:B------:R-:W-:Y:S02]  /*16e0*/  SEL R7, R7, 0xfffffff0, !P1 ;  /* 0xfffffff007077807 */ /* 0x000fe40004800000 */
[----:B------:R-:W-:Y:S01]  /*16f0*/  LEA R2, R6, 0x100, 0x1 ;  /* 0x0000010006027811 */ /* 0x000fe200078e08ff */
[----:B------:R-:W-:Y:S01]  /*1700*/  IMAD R242, R242, 0x200, R3 ;  /* 0x00000200f2f27824 */ /* 0x000fe200078e0203 */
[----:B------:R-:W-:Y:S02]  /*1710*/  SHF.L.U32 R6, R6, 0x1, RZ ;  /* 0x0000000106067819 */ /* 0x000fe400000006ff */
[----:B------:R-:W-:Y:S01]  /*1720*/  LOP3.LUT P1, RZ, R29, 0x2, RZ, 0xc0, !PT ;  /* 0x000000021dff7812 */ /* 0x000fe2000782c0ff */
[----:B------:R-:W-:-:S05]  /*1730*/  IMAD.SHL.U32 R242, R242, 0x2, RZ ;  /* 0x00000002f2f27824 */ /* 0x000fca00078e00ff */
[----:B------:R-:W-:Y:S01]  /*1740*/  IADD3 R241, R242, 0x8120, RZ ;  /* 0x00008120f2f17810 */ /* 0x000fe20007ffe0ff */
[----:B----4-:R-:W-:Y:S01]  /*1750*/  IMAD.MOV.U32 R5, RZ, RZ, 0x20 ;  /* 0x00000020ff057424 */ /* 0x010fe200078e00ff */
[----:B------:R-:W-:-:S04]  /*1760*/  DEPBAR.LE SB0, 0x1 ;  /* 0x000080400000791a */ /* 0x000fc80000000000 */
[----:B------:R-:W-:Y:S01]  /*1770*/  BAR.SYNC.DEFER_BLOCKING 0x0 ;  /* 0x0000000000007b1d */ /* 0x000fe20000010000 */
[----:B------:R-:W-:Y:S01]  /*1780*/  SEL R5, R5, 0xffffffe0, !P2 ;  /* 0xffffffe005057807 */ /* 0x000fe20005000000 */
[----:B------:R-:W-:Y:S01]  /*1790*/  IMAD R4, R7, 0x2, R2 ;  /* 0x0000000207047824 */ /* 0x000fe200078e0202 */
[----:B------:R-:W-:-:S03]  /*17a0*/  LOP3.LUT P2, RZ, R29, 0x4, RZ, 0xc0, !PT ;  /* 0x000000041dff7812 */ /* 0x000fc6000784c0ff */
[C---:B------:R-:W-:Y:S02]  /*17b0*/  IMAD R3, R5.reuse, 0x2, R2 ;  /* 0x0000000205037824 */ /* 0x040fe400078e0202 */
[----:B------:R-:W-:Y:S01]  /*17c0*/  IMAD R2, R5, 0x2, R4 ;  /* 0x0000000205027824 */ /* 0x000fe200078e0204 */
[----:B------:R-:W-:Y:S04]  /*17d0*/  LDSM.16.M88.4 R136, [R6+0x100] ;  /* 0x000100000688783b */ /* 0x000fe80000000200 */
[----:B------:R4:W-:Y:S04]  /*17e0*/  LDSM.16.M88.4 R184, [R6+0x4100] ;  /* 0x0041000006b8783b */ /* 0x0009e80000000200 */
[----:B------:R-:W-:Y:S04]  /*17f0*/  LDSM.16.M88.4 R172, [R4] ;  /* 0x0000000004ac783b */ /* 0x000fe80000000200 */
[----:B------:R1:W-:Y:S04]  /*1800*/  LDSM.16.M88.4 R188, [R4+0x4000] ;  /* 0x0040000004bc783b */ /* 0x0003e80000000200 */
[----:B------:R-:W-:Y:S04]  /*1810*/  LDSM.16.M88.4 R176, [R3] ;  /* 0x0000000003b0783b */ /* 0x000fe80000000200 */
[----:B------:R-:W-:Y:S04]  /*1820*/  LDSM.16.M88.4 R192, [R3+0x4000] ;  /* 0x0040000003c0783b */ /* 0x000fe80000000200 */
[----:B------:R-:W-:Y:S01]  /*1830*/  LDSM.16.M88.4 R180, [R2] ;  /* 0x0000000002b4783b */ /* 0x000fe20000000200 */
[----:B----4-:R-:W-:-:S03]  /*1840*/  IADD3 R6, R242, 0x8100, RZ ;  /* 0x00008100f2067810 */ /* 0x010fc60007ffe0ff */
[----:B------:R4:W-:Y:S01]  /*1850*/  LDSM.16.M88.4 R212, [R2+0x4000] ;  /* 0x0040000002d4783b */ /* 0x0009e20000000200 */
[----:B------:R-:W-:-:S03]  /*1860*/  @P1 IADD3 R241, R6, -0x20, RZ ;  /* 0xffffffe006f11810 */ /* 0x000fc60007ffe0ff */
[----:B------:R-:W-:Y:S01]  /*1870*/  BAR.SYNC.DEFER_BLOCKING 0x0 ;  /* 0x0000000000007b1d */ /* 0x000fe20000010000 */
[----:B-1----:R-:W-:Y:S01]  /*1880*/  IMAD.U32 R4, RZ, RZ, UR9 ;  /* 0x00000009ff047e24 */ /* 0x002fe2000f8e00ff */
[----:B------:R-:W-:Y:S01]  /*1890*/  USHF.L.U32 UR9, UR4, 0x6, URZ ;  /* 0x0000000604097899 */ /* 0x000fe2000800063f */
[C---:B------:R-:W-:Y:S02]  /*18a0*/  IADD3 R235, R241.reuse, 0x800, RZ ;  /* 0x00000800f1eb7810 */ /* 0x040fe40007ffe0ff */
[C---:B------:R-:W-:Y:S01]  /*18b0*/  IADD3 R234, R241.reuse, 0x1000, RZ ;  /* 0x00001000f1ea7810 */ /* 0x040fe20007ffe0ff */
[----:B------:R-:W-:Y:S01]  /*18c0*/  UIADD3 UR14, UP0, UR9, 0x80, URZ ;  /* 0x00000080090e7890 */ /* 0x000fe2000ff1e03f */
[C---:B------:R-:W-:Y:S02]  /*18d0*/  IADD3 R233, R241.reuse, 0x1800, RZ ;  /* 0x00001800f1e97810 */ /* 0x040fe40007ffe0ff */
[C---:B------:R-:W-:Y:S02]  /*18e0*/  IADD3 R232, R241.reuse, 0x2000, RZ ;  /* 0x00002000f1e87810 */ /* 0x040fe40007ffe0ff */
[----:B------:R-:W-:-:S02]  /*18f0*/  IADD3 R231, R241, 0x2800, RZ ;  /* 0x00002800f1e77810 */ /* 0x000fc40007ffe0ff */
[C---:B------:R-:W-:Y:S02]  /*1900*/  IADD3 R230, R241.reuse, 0x3000, RZ ;  /* 0x00003000f1e67810 */ /* 0x040fe40007ffe0ff */
[C---:B------:R-:W-:Y:S01]  /*1910*/  IADD3 R229, R241.reuse, 0x3800, RZ ;  /* 0x00003800f1e57810 */ /* 0x040fe20007ffe0ff */
[----:B----4-:R-:W-:Y:S01]  /*1920*/  IMAD R2, R36, c[0x0][0x208], RZ ;  /* 0x0000820024027a24 */ /* 0x010fe200078e02ff */
[C---:B------:R-:W-:Y:S02]  /*1930*/  IADD3 R227, R241.reuse, 0x4000, RZ ;  /* 0x00004000f1e37810 */ /* 0x040fe40007ffe0ff */
[----:B------:R-:W-:Y:S01]  /*1940*/  IADD3 R226, R241, 0x4800, RZ ;  /* 0x00004800f1e27810 */ /* 0x000fe20007ffe0ff */
[----:B------:R-:W-:Y:S01]  /*1950*/  IMAD R2, R33, c[0x0][0x20c], R2 ;  /* 0x0000830021027a24 */ /* 0x000fe200078e0202 */
[----:B------:R-:W-:-:S04]  /*1960*/  DEPBAR.LE SB0, 0x0 ;  /* 0x000080000000791a */ /* 0x000fc80000000000 */
[----:B------:R-:W-:Y:S01]  /*1970*/  BAR.SYNC.DEFER_BLOCKING 0x0 ;  /* 0x0000000000007b1d */ /* 0x000fe20000010000 */
[----:B------:R-:W-:Y:S01]  /*1980*/  IMAD.IADD R3, R35, 0x1, R2 ;  /* 0x0000000123037824 */ /* 0x000fe200078e0202 */
[C---:B------:R-:W-:Y:S01]  /*1990*/  IADD3 R225, R241.reuse, 0x5000, RZ ;  /* 0x00005000f1e17810 */ /* 0x040fe20007ffe0ff */
[----:B------:R-:W-:Y:S01]  /*19a0*/  IMAD.MOV.U32 R2, RZ, RZ, R34 ;  /* 0x000000ffff027224 */ /* 0x000fe200078e0022 */
[C---:B------:R-:W-:Y:S02]  /*19b0*/  IADD3 R224, R241.reuse, 0x5800, RZ ;  /* 0x00005800f1e07810 */ /* 0x040fe40007ffe0ff */
[C---:B------:R-:W-:Y:S01]  /*19c0*/  IADD3 R223, R241.reuse, 0x6000, RZ ;  /* 0x00006000f1df7810 */ /* 0x040fe20007ffe0ff */
[----:B------:R-:W-:Y:S01]  /*19d0*/  IMAD.WIDE.U32 R2, R30, c[0x0][0x210], R2 ;  /* 0x000084001e027a25 */ /* 0x000fe200078e0002 */
[C---:B------:R-:W-:Y:S02]  /*19e0*/  IADD3 R222, R241.reuse, 0x6800, RZ ;  /* 0x00006800f1de7810 */ /* 0x040fe40007ffe0ff */
[----:B------:R-:W-:-:S02]  /*19f0*/  IADD3 R221, R241, 0x7000, RZ ;  /* 0x00007000f1dd7810 */ /* 0x000fc40007ffe0ff */
[----:B------:R-:W-:Y:S02]  /*1a00*/  IADD3 R3, R3, R31, RZ ;  /* 0x0000001f03037210 */ /* 0x000fe40007ffe0ff */
[----:B------:R-:W-:-:S03]  /*1a10*/  IADD3 R220, R241, 0x7800, RZ ;  /* 0x00007800f1dc7810 */ /* 0x000fc60007ffe0ff */
[----:B------:R-:W-:-:S04]  /*1a20*/  IMAD.WIDE.U32 R250, R250, c[0x0][0x218], R2 ;  /* 0x00008600fafa7a25 */ /* 0x000fc800078e0002 */
[----:B------:R-:W-:Y:S01]  /*1a30*/  IMAD.U32 R2, RZ, RZ, UR12 ;  /* 0x0000000cff027e24 */ /* 0x000fe2000f8e00ff */
[----:B------:R-:W-:Y:S01]  /*1a40*/  UMOV UR12, 0x6 ;  /* 0x00000006000c7882 */ /* 0x000fe20000000000 */
[----:B------:R-:W-:Y:S01]  /*1a50*/  IMAD.U32 R3, RZ, RZ, UR13 ;  /* 0x0000000dff037e24 */ /* 0x000fe2000f8e00ff */
[----:B------:R-:W3:Y:S01]  /*1a60*/  LDSM.16.M88.4 R84, [R242+0x8900] ;  /* 0x00890000f254783b */ /* 0x000ee20000000200 */
[----:B------:R-:W-:Y:S01]  /*1a70*/  IMAD.IADD R245, R251, 0x1, R245 ;  /* 0x00000001fbf57824 */ /* 0x000fe200078e02f5 */
[C---:B------:R-:W-:Y:S01]  /*1a80*/  LEA R3, P1, R2.reuse, R250, 0x7 ;  /* 0x000000fa02037211 */ /* 0x040fe200078238ff */
[----:B------:R-:W-:Y:S01]  /*1a90*/  USHF.L.U64.HI UR12, UR4, UR12, UR5 ;  /* 0x0000000c040c7299 */ /* 0x000fe20008010205 */
[----:B--2---:R-:W5:Y:S02]  /*1aa0*/  LDSM.16.M88.4 R12, [R242+0x8100] ;  /* 0x00810000f20c783b */ /* 0x004f640000000200 */
[----:B------:R-:W-:Y:S01]  /*1ab0*/  LEA.HI.X R4, R2, R245, R4, 0x7, P1 ;  /* 0x000000f502047211 */ /* 0x000fe200008f3c04 */
[----:B------:R-:W-:Y:S01]  /*1ac0*/  UIADD3.X UR13, URZ, UR12, URZ, UP0, !UPT ;  /* 0x0000000c3f0d7290 */ /* 0x000fe200087fe43f */
[----:B------:R-:W1:Y:S01]  /*1ad0*/  LDSM.16.M88.4 R20, [R241+0x800] ;  /* 0x00080000f114783b */ /* 0x000e620000000200 */
[----:B------:R-:W-:Y:S01]  /*1ae0*/  IADD3 R2, -R32, UR15, RZ ;  /* 0x0000000f20027c10 */ /* 0x000fe2000fffe1ff */
[----:B------:R-:W-:Y:S01]  /*1af0*/  UISETP.GE.AND UP0, UPT, UR19, 0x81, UPT ;  /* 0x000000811300788c */ /* 0x000fe2000bf06270 */
[----:B------:R-:W-:Y:S01]  /*1b00*/  LEA R34, P1, R3, c[0x0][0x1f8], 0x1 ;  /* 0x00007e0003227a11 */ /* 0x000fe200078208ff */
[----:B------:R-:W2:Y:S01]  /*1b10*/  LDSM.16.M88.4 R24, [R241] ;  /* 0x00000000f118783b */ /* 0x000ea20000000200 */
[----:B------:R-:W-:-:S02]  /*1b20*/  ISETP.LT.OR P5, PT, R2, 0x1, P3 ;  /* 0x000000010200780c */ /* 0x000fc40001fa1670 */
[C---:B------:R-:W-:Y:S01]  /*1b30*/  ISETP.LT.OR P6, PT, R2.reuse, 0x1, P0 ;  /* 0x000000010200780c */ /* 0x040fe200007c1670 */
[----:B------:R-:W4:Y:S01]  /*1b40*/  LDSM.16.M88.4 R76, [R242+0x9100] ;  /* 0x00910000f24c783b */ /* 0x000f220000000200 */
[C---:B------:R-:W-:Y:S02]  /*1b50*/  ISETP.LT.OR P4, PT, R2.reuse, 0x21, P3 ;  /* 0x000000210200780c */ /* 0x040fe40001f81670 */
[----:B------:R-:W-:Y:S01]  /*1b60*/  LEA.HI.X R35, R3, c[0x0][0x1fc], R4, 0x1, P1 ;  /* 0x00007f0003237a11 */ /* 0x000fe200008f0c04 */
[----:B------:R-:W-:Y:S04]  /*1b70*/  LDSM.16.M88.4 R100, [R241+0x1000] ;  /* 0x00100000f164783b */ /* 0x000fe80000000200 */
[----:B------:R-:W1:Y:S04]  /*1b80*/  LDSM.16.M88.4 R44, [R242+0xa100] ;  /* 0x00a10000f22c783b */ /* 0x000e680000000200 */
[----:B------:R-:W-:Y:S04]  /*1b90*/  LDSM.16.M88.4 R52, [R242+0x9900] ;  /* 0x00990000f234783b */ /* 0x000fe80000000200 */
[----:B------:R-:W1:Y:S04]  /*1ba0*/  LDSM.16.M88.4 R36, [R242+0xa900] ;  /* 0x00a90000f224783b */ /* 0x000e680000000200 */
[----:B------:R-:W-:Y:S01]  /*1bb0*/  LDSM.16.M88.4 R28, [R242+0xb100] ;  /* 0x00b10000f21c783b */ /* 0x000fe20000000200 */
[C---:B---3--:R-:W-:Y:S03]  /*1bc0*/  HMMA.16816.F32.BF16 R8, R136.reuse, R84, RZ ;  /* 0x000000548808723c */ /* 0x048fe600000418ff */
[----:B------:R-:W-:Y:S04]  /*1bd0*/  LDSM.16.M88.4 R96, [R241+0x1800] ;  /* 0x00180000f160783b */ /* 0x000fe80000000200 */
[----:B------:R-:W-:Y:S01]  /*1be0*/  LDSM.16.M88.4 R88, [R241+0x2000] ;  /* 0x00200000f158783b */ /* 0x000fe20000000200 */
[C---:B------:R-:W-:Y:S03]  /*1bf0*/  HMMA.16816.F32.BF16 R84, R136.reuse, R86, RZ ;  /* 0x000000568854723c */ /* 0x040fe600000418ff */
[----:B------:R-:W-:Y:S04]  /*1c00*/  LDSM.16.M88.4 R68, [R241+0x2800] ;  /* 0x00280000f144783b */ /* 0x000fe80000000200 */
[----:B------:R-:W-:Y:S01]  /*1c10*/  LDSM.16.M88.4 R64, [R241+0x3000] ;  /* 0x00300000f140783b */ /* 0x000fe20000000200 */
[C---:B-----5:R-:W-:Y:S03]  /*1c20*/  HMMA.16816.F32.BF16 R16, R136.reuse, R12, RZ ;  /* 0x0000000c8810723c */ /* 0x060fe600000418ff */
[----:B------:R-:W-:Y:S05]  /*1c30*/  LDSM.16.M88.4 R60, [R241+0x3800] ;  /* 0x00380000f13c783b */ /* 0x000fea0000000200 */
[----:B------:R-:W-:Y:S08]  /*1c40*/  HMMA.16816.F32.BF16 R12, R136, R14, RZ ;  /* 0x0000000e880c723c */ /* 0x000ff000000418ff */
[C---:B-1----:R-:W-:Y:S08]  /*1c50*/  HMMA.16816.F32.BF16 R8, R172.reuse, R20, R8 ;  /* 0x00000014ac08723c */ /* 0x042ff00000041808 */
[C---:B------:R-:W-:Y:S01]  /*1c60*/  HMMA.16816.F32.BF16 R84, R172.reuse, R22, R84 ;  /* 0x00000016ac54723c */ /* 0x040fe20000041854 */
[----:B------:R-:W1:Y:S04]  /*1c70*/  LDSM.16.M88.4 R20, [R242+0xb900] ;  /* 0x00b90000f214783b */ /* 0x000e680000000200 */
[----:B------:R-:W-:Y:S01]  /*1c80*/  @!PT LDS RZ, [RZ] ;  /* 0x00000000fffff984 */ /* 0x000fe20000000800 */
[----:B------:R-:W-:Y:S01]  /*1c90*/  @!PT LDS RZ, [RZ] ;  /* 0x00000000fffff984 */ /* 0x000fe20000000800 */
[----:B------:R-:W-:Y:S01]  /*1ca0*/  @!PT LDS RZ, [RZ] ;  /* 0x00000000fffff984 */ /* 0x000fe20000000800 */
[----:B------:R3:W-:Y:S03]  /*1cb0*/  LDGSTS.E.BYPASS.LTC128B.128 [R243+0x100], [R34.64], !P5 ;  /* 0x0010000022f37fae */ /* 0x0007e6000e901d50 */
[----:B--2---:R-:W-:Y:S01]  /*1cc0*/  HMMA.16816.F32.BF16 R16, R172, R24, R16 ;  /* 0x00000018ac10723c */ /* 0x004fe20000041810 */
[----:B------:R3:W-:Y:S01]  /*1cd0*/  LDGSTS.E.BYPASS.LTC128B.128 [R243+0x4100], [R34.64+0x80], !P6 ;  /* 0x0410008022f37fae */ /* 0x0007e2000f101d50 */
[----:B------:R-:W-:-:S05]  /*1ce0*/  ISETP.LT.OR P6, PT, R2, 0x21, P0 ;  /* 0x000000210200780c */ /* 0x000fca00007c1670 */
[----:B------:R-:W-:Y:S01]  /*1cf0*/  IADD3 R24, P1, R34, UR9, RZ ;  /* 0x0000000922187c10 */ /* 0x000fe2000ff3e0ff */
[----:B----4-:R-:W-:Y:S03]  /*1d00*/  HMMA.16816.F32.BF16 R80, R136, R76, RZ ;  /* 0x0000004c8850723c */ /* 0x010fe600000418ff */
[----:B------:R-:W-:-:S05]  /*1d10*/  IADD3.X R25, R35, UR12, RZ, P1, !PT ;  /* 0x0000000c23197c10 */ /* 0x000fca0008ffe4ff */
[----:B------:R-:W-:Y:S01]  /*1d20*/  HMMA.16816.F32.BF16 R12, R172, R26, R12 ;  /* 0x0000001aac0c723c */ /* 0x000fe2000004180c */
[----:B------:R1:W-:Y:S01]  /*1d30*/  LDGSTS.E.BYPASS.LTC128B.128 [R243+0x1100], [R24.64], !P4 ;  /* 0x0110000018f37fae */ /* 0x0003e2000e101d50 */
[----:B------:R-:W-:-:S04]  /*1d40*/  IADD3 R92, P4, R24, UR9, RZ ;  /* 0x00000009185c7c10 */ /* 0x000fc8000ff9e0ff */
[----:B------:R-:W-:Y:S02]  /*1d50*/  IADD3.X R93, R25, UR12, RZ, P4, !PT ;  /* 0x0000000c195d7c10 */ /* 0x000fe4000a7fe4ff */
[----:B------:R-:W-:Y:S01]  /*1d60*/  MOV R27, UR9 ;  /* 0x00000009001b7c02 */ /* 0x000fe20008000f00 */
[----:B------:R-:W-:Y:S01]  /*1d70*/  HMMA.16816.F32.BF16 R48, R136, R44, RZ ;  /* 0x0000002c8830723c */ /* 0x000fe200000418ff */
[----:B------:R-:W-:Y:S02]  /*1d80*/  IADD3 R104, P4, R92, UR9, RZ ;  /* 0x000000095c687c10 */ /* 0x000fe4000ff9e0ff */
[----:B------:R-:W-:Y:S02]  /*1d90*/  IADD3 R26, P5, P1, R27, 0x80, R34 ;  /* 0x000000801b1a7810 */ /* 0x000fe400079be022 */
[----:B------:R-:W-:Y:S02]  /*1da0*/  IADD3.X R105, R93, UR12, RZ, P4, !PT ;  /* 0x0000000c5d697c10 */ /* 0x000fe4000a7fe4ff */
[----:B------:R-:W-:Y:S01]  /*1db0*/  IADD3.X R27, RZ, UR12, R35, P5, P1 ;  /* 0x0000000cff1b7c10 */ /* 0x000fe2000afe2423 */
[----:B------:R-:W-:Y:S01]  /*1dc0*/  HMMA.16816.F32.BF16 R80, R172, R100, R80 ;  /* 0x00000064ac50723c */ /* 0x000fe20000041850 */
[----:B------:R-:W-:-:S02]  /*1dd0*/  ISETP.LT.OR P1, PT, R2, 0x41, P3 ;  /* 0x000000410200780c */ /* 0x000fc40001f21670 */
[----:B------:R-:W-:Y:S01]  /*1de0*/  IADD3 R106, P5, R24, UR14, RZ ;  /* 0x0000000e186a7c10 */ /* 0x000fe2000ffbe0ff */
[----:B------:R1:W-:Y:S01]  /*1df0*/  LDGSTS.E.BYPASS.LTC128B.128 [R243+0x5100], [R26.64], !P6 ;  /* 0x051000001af37fae */ /* 0x0003e2000f101d50 */
[C---:B------:R-:W-:Y:S02]  /*1e00*/  ISETP.LT.OR P6, PT, R2.reuse, 0x41, P0 ;  /* 0x000000410200780c */ /* 0x040fe400007c1670 */
[----:B------:R-:W-:Y:S01]  /*1e10*/  IADD3.X R107, R25, UR13, RZ, P5, !PT ;  /* 0x0000000d196b7c10 */ /* 0x000fe2000affe4ff */
[C---:B------:R-:W-:Y:S01]  /*1e20*/  HMMA.16816.F32.BF16 R44, R136.reuse, R46, RZ ;  /* 0x0000002e882c723c */ /* 0x040fe200000418ff */
[C---:B------:R-:W-:Y:S02]  /*1e30*/  ISETP.LT.OR P5, PT, R2.reuse, 0x61, P3 ;  /* 0x000000610200780c */ /* 0x040fe40001fa1670 */
[----:B------:R-:W-:Y:S01]  /*1e40*/  ISETP.LT.OR P4, PT, R2, 0x61, P0 ;  /* 0x000000610200780c */ /* 0x000fe20000781670 */
[----:B------:R-:W-:Y:S02]  /*1e50*/  IMAD.MOV.U32 R2, RZ, RZ, 0x40 ;  /* 0x00000040ff027424 */ /* 0x000fe400078e00ff */
[----:B------:R2:W-:Y:S01]  /*1e60*/  LDGSTS.E.BYPASS.LTC128B.128 [R243+0x2100], [R92.64], !P1 ;  /* 0x021000005cf37fae */ /* 0x0005e2000c901d50 */
[----:B------:R-:W-:Y:S01]  /*1e70*/  IADD3 R100, P1, R92, UR14, RZ ;  /* 0x0000000e5c647c10 */ /* 0x000fe2000ff3e0ff */
[----:B------:R-:W-:Y:S01]  /*1e80*/  HMMA.16816.F32.BF16 R40, R136, R36, RZ ;  /* 0x000000248828723c */ /* 0x000fe200000418ff */
[----:B------:R-:W-:Y:S01]  /*1e90*/  SEL R2, R2, 0xffffffc0, !P2 ;  /* 0xffffffc002027807 */ /* 0x000fe20005000000 */
[----:B------:R4:W-:Y:S01]  /*1ea0*/  LDGSTS.E.BYPASS.LTC128B.128 [R243+0x6100], [R106.64], !P6 ;  /* 0x061000006af37fae */ /* 0x0009e2000f101d50 */
[----:B------:R-:W-:-:S02]  /*1eb0*/  IADD3.X R101, R93, UR13, RZ, P1, !PT ;  /* 0x0000000d5d657c10 */ /* 0x000fc40008ffe4ff */
[----:B------:R-:W-:Y:S01]  /*1ec0*/  PLOP3.LUT P1, PT, PT, PT, UP0, 0x80, 0x0 ;  /* 0x000000000000781c */ /* 0x000fe20003f2f008 */
[----:B------:R-:W-:Y:S01]  /*1ed0*/  IMAD.IADD R239, R242, 0x1, R2 ;  /* 0x00000001f2ef7824 */ /* 0x000fe200078e0202 */
[----:B------:R4:W-:Y:S01]  /*1ee0*/  LDGSTS.E.BYPASS.LTC128B.128 [R243+0x3100], [R104.64], !P5 ;  /* 0x0310000068f37fae */ /* 0x0009e2000e901d50 */
[C---:B------:R-:W-:Y:S01]  /*1ef0*/  HMMA.16816.F32.BF16 R76, R136.reuse, R78, RZ ;  /* 0x0000004e884c723c */ /* 0x040fe200000418ff */
[----:B------:R-:W-:Y:S02]  /*1f00*/  IMAD.IADD R228, R2, 0x1, R241 ;  /* 0x0000000102e47824 */ /* 0x000fe400078e02f1 */
[----:B------:R5:W-:Y:S04]  /*1f10*/  LDGSTS.E.BYPASS.LTC128B.128 [R243+0x7100], [R100.64], !P4 ;  /* 0x0710000064f37fae */ /* 0x000be8000e101d50 */
[----:B------:R-:W5:Y:S01]  /*1f20*/  LDSM.16.M88.4 R56, [R239+0x8100] ;  /* 0x00810000ef38783b */ /* 0x000f620000000200 */
[C---:B-1----:R-:W-:Y:S03]  /*1f30*/  HMMA.16816.F32.BF16 R24, R136.reuse, R20, RZ ;  /* 0x000000148818723c */ /* 0x042fe600000418ff */
[----:B------:R-:W-:Y:S04]  /*1f40*/  LDSM.16.M88.4 R108, [R239+0x9900] ;  /* 0x00990000ef6c783b */ /* 0x000fe80000000200 */
[----:B------:R-:W0:Y:S01]  /*1f50*/  LDGDEPBAR ;  /* 0x00000000000079af */ /* 0x000e220000000000 */
[C---:B------:R-:W-:Y:S03]  /*1f60*/  HMMA.16816.F32.BF16 R20, R136.reuse, R22, RZ ;  /* 0x000000168814723c */ /* 0x040fe600000418ff */
[----:B--2---:R-:W-:Y:S05]  /*1f70*/  LDSM.16.M88.4 R92, [R239+0x8900] ;  /* 0x00890000ef5c783b */ /* 0x004fea0000000200 */
[C---:B------:R-:W-:Y:S01]  /*1f80*/  HMMA.16816.F32.BF16 R36, R136.reuse, R38, RZ ;  /* 0x000000268824723c */ /* 0x040fe200000418ff */
[----:B----4-:R-:W-:Y:S07]  /*1f90*/  LDSM.16.M88.4 R104, [R228] ;  /* 0x00000000e468783b */ /* 0x010fee0000000200 */
[C---:B---3--:R-:W-:Y:S08]  /*1fa0*/  HMMA.16816.F32.BF16 R32, R136.reuse, R28, RZ ;  /* 0x0000001c8820723c */ /* 0x048ff000000418ff */
[----:B------:R-:W-:Y:S08]  /*1fb0*/  HMMA.16816.F32.BF16 R28, R136, R30, RZ ;  /* 0x0000001e881c723c */ /* 0x000ff000000418ff */
[C---:B------:R-:W-:Y:S08]  /*1fc0*/  HMMA.16816.F32.BF16 R48, R172.reuse, R88, R48 ;  /* 0x00000058ac30723c */ /* 0x040ff00000041830 */
[C---:B------:R-:W-:Y:S01]  /*1fd0*/  HMMA.16816.F32.BF16 R44, R172.reuse, R90, R44 ;  /* 0x0000005aac2c723c */ /* 0x040fe2000004182c */
[----:B------:R-:W1:Y:S07]  /*1fe0*/  LDSM.16.M88.4 R88, [R239+0x9100] ;  /* 0x00910000ef58783b */ /* 0x000e6e0000000200 */
[C---:B------:R-:W-:Y:S08]  /*1ff0*/  HMMA.16816.F32.BF16 R24, R172.reuse, R60, R24 ;  /* 0x0000003cac18723c */ /* 0x040ff00000041818 */
[----:B------:R-:W-:Y:S01]  /*2000*/  HMMA.16816.F32.BF16 R20, R172, R62, R20 ;  /* 0x0000003eac14723c */ /* 0x000fe20000041814 */
[----:B------:R-:W2:Y:S07]  /*2010*/  LDSM.16.M88.4 R60, [R239+0xb100] ;  /* 0x00b10000ef3c783b */ /* 0x000eae0000000200 */
[C---:B------:R-:W-:Y:S08]  /*2020*/  HMMA.16816.F32.BF16 R72, R136.reuse, R52, RZ ;  /* 0x000000348848723c */ /* 0x040ff000000418ff */
[----:B------:R-:W-:Y:S08]  /*2030*/  HMMA.16816.F32.BF16 R52, R136, R54, RZ ;  /* 0x000000368834723c */ /* 0x000ff000000418ff */
[C---:B------:R-:W-:Y:S01]  /*2040*/  HMMA.16816.F32.BF16 R76, R172.reuse, R102, R76 ;  /* 0x00000066ac4c723c */ /* 0x040fe2000004184c */
[----:B-----5:R-:W-:Y:S07]  /*2050*/  LDSM.16.M88.4 R100, [R228+0x800] ;  /* 0x00080000e464783b */ /* 0x020fee0000000200 */
[C---:B------:R-:W-:Y:S08]  /*2060*/  HMMA.16816.F32.BF16 R40, R172.reuse, R68, R40 ;  /* 0x00000044ac28723c */ /* 0x040ff00000041828 */
[----:B------:R-:W-:Y:S01]  /*2070*/  HMMA.16816.F32.BF16 R36, R172, R70, R36 ;  /* 0x00000046ac24723c */ /* 0x000fe20000041824 */
[----:B------:R-:W3:Y:S07]  /*2080*/  LDSM.16.M88.4 R68, [R239+0xa100] ;  /* 0x00a10000ef44783b */ /* 0x000eee0000000200 */
[C---:B------:R-:W-:Y:S08]  /*2090*/  HMMA.16816.F32.BF16 R16, R176.reuse, R56, R16 ;  /* 0x00000038b010723c */ /* 0x040ff00000041810 */
[----:B------:R-:W-:Y:S01]  /*20a0*/  HMMA.16816.F32.BF16 R12, R176, R58, R12 ;  /* 0x0000003ab00c723c */ /* 0x000fe2000004180c */
[----:B------:R-:W4:Y:S07]  /*20b0*/  LDSM.16.M88.4 R56, [R239+0xb900] ;  /* 0x00b90000ef38783b */ /* 0x000f2e0000000200 */
[C---:B------:R-:W-:Y:S08]  /*20c0*/  HMMA.16816.F32.BF16 R32, R172.reuse, R64, R32 ;  /* 0x00000040ac20723c */ /* 0x040ff00000041820 */
[C---:B------:R-:W-:Y:S01]  /*20d0*/  HMMA.16816.F32.BF16 R28, R172.reuse, R66, R28 ;  /* 0x00000042ac1c723c */ /* 0x040fe2000004181c */
[----:B------:R-:W5:Y:S07]  /*20e0*/  LDSM.16.M88.4 R64, [R239+0xa900] ;  /* 0x00a90000ef40783b */ /* 0x000f6e0000000200 */
[C---:B------:R-:W-:Y:S08]  /*20f0*/  HMMA.16816.F32.BF16 R72, R172.reuse, R96, R72 ;  /* 0x00000060ac48723c */ /* 0x040ff00000041848 */
[----:B------:R-:W-:Y:S01]  /*2100*/  HMMA.16816.F32.BF16 R52, R172, R98, R52 ;  /* 0x00000062ac34723c */ /* 0x000fe20000041834 */
[----:B------:R-:W-:Y:S07]  /*2110*/  LDSM.16.M88.4 R96, [R228+0x1000] ;  /* 0x00100000e460783b */ /* 0x000fee0000000200 */
[C---:B-1----:R-:W-:Y:S08]  /*2120*/  HMMA.16816.F32.BF16 R80, R176.reuse, R88, R80 ;  /* 0x00000058b050723c */ /* 0x042ff00000041850 */
[C---:B------:R-:W-:Y:S01]  /*2130*/  HMMA.16816.F32.BF16 R76, R176.reuse, R90, R76 ;  /* 0x0000005ab04c723c */ /* 0x040fe2000004184c */
[----:B------:R-:W1:Y:S07]  /*2140*/  LDSM.16.M88.4 R88, [R228+0x2000] ;  /* 0x00200000e458783b */ /* 0x000e6e0000000200 */
[C---:B------:R-:W-:Y:S08]  /*2150*/  HMMA.16816.F32.BF16 R8, R176.reuse, R92, R8 ;  /* 0x0000005cb008723c */ /* 0x040ff00000041808 */
[C---:B------:R-:W-:Y:S01]  /*2160*/  HMMA.16816.F32.BF16 R84, R176.reuse, R94, R84 ;  /* 0x0000005eb054723c */ /* 0x040fe20000041854 */
[----:B------:R-:W1:Y:S07]  /*2170*/  LDSM.16.M88.4 R92, [R228+0x1800] ;  /* 0x00180000e45c783b */ /* 0x000e6e0000000200 */
[C---:B--2---:R-:W-:Y:S08]  /*2180*/  HMMA.16816.F32.BF16 R32, R176.reuse, R60, R32 ;  /* 0x0000003cb020723c */ /* 0x044ff00000041820 */
[C---:B------:R-:W-:Y:S01]  /*2190*/  HMMA.16816.F32.BF16 R28, R176.reuse, R62, R28 ;  /* 0x0000003eb01c723c */ /* 0x040fe2000004181c */
[----:B------:R-:W2:Y:S07]  /*21a0*/  LDSM.16.M88.4 R60, [R228+0x2800] ;  /* 0x00280000e43c783b */ /* 0x000eae0000000200 */
[C---:B---3--:R-:W-:Y:S08]  /*21b0*/  HMMA.16816.F32.BF16 R48, R176.reuse, R68, R48 ;  /* 0x00000044b030723c */ /* 0x048ff00000041830 */
[C---:B------:R-:W-:Y:S01]  /*21c0*/  HMMA.16816.F32.BF16 R44, R176.reuse, R70, R44 ;  /* 0x00000046b02c723c */ /* 0x040fe2000004182c */
[----:B------:R-:W-:Y:S07]  /*21d0*/  LDSM.16.M88.4 R68, [R228+0x3000] ;  /* 0x00300000e444783b */ /* 0x000fee0000000200 */
[C---:B------:R-:W-:Y:S08]  /*21e0*/  HMMA.16816.F32.BF16 R72, R176.reuse, R108, R72 ;  /* 0x0000006cb048723c */ /* 0x040ff00000041848 */
[C---:B------:R-:W-:Y:S08]  /*21f0*/  HMMA.16816.F32.BF16 R52, R176.reuse, R110, R52 ;  /* 0x0000006eb034723c */ /* 0x040ff00000041834 */
[C---:B----4-:R-:W-:Y:S08]  /*2200*/  HMMA.16816.F32.BF16 R24, R176.reuse, R56, R24 ;  /* 0x00000038b018723c */ /* 0x050ff00000041818 */
[C---:B-----5:R-:W-:Y:S08]  /*2210*/  HMMA.16816.F32.BF16 R40, R176.reuse, R64, R40 ;  /* 0x00000040b028723c */ /* 0x060ff00000041828 */
[C---:B------:R-:W-:Y:S08]  /*2220*/  HMMA.16816.F32.BF16 R36, R176.reuse, R66, R36 ;  /* 0x00000042b024723c */ /* 0x040ff00000041824 */
[----:B------:R-:W-:Y:S01]  /*2230*/  HMMA.16816.F32.BF16 R56, R176, R58, R20 ;  /* 0x0000003ab038723c */ /* 0x000fe20000041814 */
[----:B------:R-:W3:Y:S07]  /*2240*/  LDSM.16.M88.4 R20, [R242+0xc100] ;  /* 0x00c10000f214783b */ /* 0x000eee0000000200 */
[C---:B------:R-:W-:Y:S08]  /*2250*/  HMMA.16816.F32.BF16 R16, R180.reuse, R104, R16 ;  /* 0x00000068b410723c */ /* 0x040ff00000041810 */
[C---:B------:R-:W-:Y:S08]  /*2260*/  HMMA.16816.F32.BF16 R12, R180.reuse, R106, R12 ;  /* 0x0000006ab40c723c */ /* 0x040ff0000004180c */
[C---:B-1----:R-:W-:Y:S01]  /*2270*/  HMMA.16816.F32.BF16 R64, R180.reuse, R88, R48 ;  /* 0x00000058b440723c */ /* 0x042fe20000041830 */
[----:B------:R-:W-:Y:S07]  /*2280*/  LDSM.16.M88.4 R48, [R241+0x4000] ;  /* 0x00400000f130783b */ /* 0x000fee0000000200 */
[C---:B------:R-:W-:Y:S01]  /*2290*/  HMMA.16816.F32.BF16 R44, R180.reuse, R90, R44 ;  /* 0x0000005ab42c723c */ /* 0x040fe2000004182c */
[----:B------:R-:W1:Y:S07]  /*22a0*/  LDSM.16.M88.4 R88, [R242+0xc900] ;  /* 0x00c90000f258783b */ /* 0x000e6e0000000200 */
[C---:B------:R-:W-:Y:S08]  /*22b0*/  HMMA.16816.F32.BF16 R72, R180.reuse, R92, R72 ;  /* 0x0000005cb448723c */ /* 0x040ff00000041848 */
[C---:B------:R-:W-:Y:S08]  /*22c0*/  HMMA.16816.F32.BF16 R52, R180.reuse, R94, R52 ;  /* 0x0000005eb434723c */ /* 0x040ff00000041834 */
[C---:B--2---:R-:W-:Y:S01]  /*22d0*/  HMMA.16816.F32.BF16 R92, R180.reuse, R60, R40 ;  /* 0x0000003cb45c723c */ /* 0x044fe20000041828 */
[----:B------:R-:W-:Y:S07]  /*22e0*/  LDSM.16.M88.4 R40, [R239+0xc100] ;  /* 0x00c10000ef28783b */ /* 0x000fee0000000200 */
[C---:B------:R-:W-:Y:S01]  /*22f0*/  HMMA.16816.F32.BF16 R36, R180.reuse, R62, R36 ;  /* 0x0000003eb424723c */ /* 0x040fe20000041824 */
[----:B------:R-:W2:Y:S07]  /*2300*/  LDSM.16.M88.4 R60, [R228+0x3800] ;  /* 0x00380000e43c783b */ /* 0x000eae0000000200 */
[----:B------:R-:W-:Y:S08]  /*2310*/  HMMA.16816.F32.BF16 R8, R180, R100, R8 ;  /* 0x00000064b408723c */ /* 0x000ff00000041808 */
[C---:B---3--:R-:W-:Y:S08]  /*2320*/  HMMA.16816.F32.BF16 R16, R184.reuse, R20, R16 ;  /* 0x00000014b810723c */ /* 0x048ff00000041810 */
[C---:B------:R-:W-:Y:S01]  /*2330*/  HMMA.16816.F32.BF16 R12, R184.reuse, R22, R12 ;  /* 0x00000016b80c723c */ /* 0x040fe2000004180c */
[----:B------:R-:W3:Y:S07]  /*2340*/  LDSM.16.M88.4 R20, [R241+0x4800] ;  /* 0x00480000f114783b */ /* 0x000eee0000000200 */
[----:B-1----:R-:W-:Y:S08]  /*2350*/  HMMA.16816.F32.BF16 R8, R184, R88, R8 ;  /* 0x00000058b808723c */ /* 0x002ff00000041808 */
[C---:B------:R-:W-:Y:S08]  /*2360*/  HMMA.16816.F32.BF16 R84, R180.reuse, R102, R84 ;  /* 0x00000066b454723c */ /* 0x040ff00000041854 */
[C---:B------:R-:W-:Y:S01]  /*2370*/  HMMA.16816.F32.BF16 R100, R180.reuse, R68, R32 ;  /* 0x00000044b464723c */ /* 0x040fe20000041820 */
[----:B------:R-:W-:Y:S07]  /*2380*/  LDSM.16.M88.4 R32, [R228+0x4000] ;  /* 0x00400000e420783b */ /* 0x000fee0000000200 */
[C---:B------:R-:W-:Y:S08]  /*2390*/  HMMA.16816.F32.BF16 R28, R180.reuse, R70, R28 ;  /* 0x00000046b41c723c */ /* 0x040ff0000004181c */
[C---:B------:R-:W-:Y:S08]  /*23a0*/  HMMA.16816.F32.BF16 R80, R180.reuse, R96, R80 ;  /* 0x00000060b450723c */ /* 0x040ff00000041850 */
[----:B------:R-:W-:Y:S01]  /*23b0*/  HMMA.16816.F32.BF16 R76, R180, R98, R76 ;  /* 0x00000062b44c723c */ /* 0x000fe2000004184c */
[----:B------:R-:W1:Y:S07]  /*23c0*/  LDSM.16.M88.4 R96, [R242+0xd100] ;  /* 0x00d10000f260783b */ /* 0x000e6e0000000200 */
[C---:B------:R-:W-:Y:S08]  /*23d0*/  HMMA.16816.F32.BF16 R16, R188.reuse, R48, R16 ;  /* 0x00000030bc10723c */ /* 0x040ff00000041810 */
[----:B------:R-:W-:Y:S01]  /*23e0*/  HMMA.16816.F32.BF16 R12, R188, R50, R12 ;  /* 0x00000032bc0c723c */ /* 0x000fe2000004180c */
[----:B------:R-:W-:Y:S07]  /*23f0*/  LDSM.16.M88.4 R48, [R242+0xd900] ;  /* 0x00d90000f230783b */ /* 0x000fee0000000200 */
[----:B--2---:R-:W-:Y:S01]  /*2400*/  HMMA.16816.F32.BF16 R68, R180, R60, R24 ;  /* 0x0000003cb444723c */ /* 0x004fe20000041818 */
[----:B------:R-:W2:Y:S07]  /*2410*/  LDSM.16.M88.4 R24, [R239+0xc900] ;  /* 0x00c90000ef18783b */ /* 0x000eae0000000200 */
[----:B---3--:R-:W-:Y:S08]  /*2420*/  HMMA.16816.F32.BF16 R8, R188, R20, R8 ;  /* 0x00000014bc08723c */ /* 0x008ff00000041808 */
[----:B------:R-:W-:Y:S08]  /*2430*/  HMMA.16816.F32.BF16 R16, R192, R40, R16 ;  /* 0x00000028c010723c */ /* 0x000ff00000041810 */
[----:B------:R-:W-:Y:S01]  /*2440*/  HMMA.16816.F32.BF16 R56, R180, R62, R56 ;  /* 0x0000003eb438723c */ /* 0x000fe20000041838 */
[----:B------:R-:W-:Y:S07]  /*2450*/  LDSM.16.M88.4 R60, [R228+0x4800] ;  /* 0x00480000e43c783b */ /* 0x000fee0000000200 */
[----:B------:R-:W-:Y:S01]  /*2460*/  HMMA.16816.F32.BF16 R84, R184, R90, R84 ;  /* 0x0000005ab854723c */ /* 0x000fe20000041854 */
[----:B------:R-:W-:Y:S07]  /*2470*/  LDSM.16.M88.4 R88, [R242+0xe100] ;  /* 0x00e10000f258783b */ /* 0x000fee0000000200 */
[----:B------:R-:W-:Y:S01]  /*2480*/  HMMA.16816.F32.BF16 R12, R192, R42, R12 ;  /* 0x0000002ac00c723c */ /* 0x000fe2000004180c */
[----:B------:R-:W3:Y:S07]  /*2490*/  LDSM.16.M88.4 R40, [R241+0x5000] ;  /* 0x00500000f128783b */ /* 0x000eee0000000200 */
[C---:B-1----:R-:W-:Y:S08]  /*24a0*/  HMMA.16816.F32.BF16 R80, R184.reuse, R96, R80 ;  /* 0x00000060b850723c */ /* 0x042ff00000041850 */
[----:B------:R-:W-:Y:S08]  /*24b0*/  HMMA.16816.F32.BF16 R76, R184, R98, R76 ;  /* 0x00000062b84c723c */ /* 0x000ff0000004184c */
[----:B--2---:R-:W-:Y:S08]  /*24c0*/  HMMA.16816.F32.BF16 R8, R192, R24, R8 ;  /* 0x00000018c008723c */ /* 0x004ff00000041808 */
[----:B------:R-:W-:Y:S08]  /*24d0*/  HMMA.16816.F32.BF16 R16, R212, R32, R16 ;  /* 0x00000020d410723c */ /* 0x000ff00000041810 */
[C---:B------:R-:W-:Y:S01]  /*24e0*/  HMMA.16816.F32.BF16 R84, R188.reuse, R22, R84 ;  /* 0x00000016bc54723c */ /* 0x040fe20000041854 */
[----:B------:R-:W1:Y:S07]  /*24f0*/  LDSM.16.M88.4 R20, [R239+0xd100] ;  /* 0x00d10000ef14783b */ /* 0x000e6e0000000200 */
[----:B---3--:R-:W-:Y:S08]  /*2500*/  HMMA.16816.F32.BF16 R80, R188, R40, R80 ;  /* 0x00000028bc50723c */ /* 0x008ff00000041850 */
[----:B------:R-:W-:Y:S01]  /*2510*/  HMMA.16816.F32.BF16 R8, R212, R60, R8 ;  /* 0x0000003cd408723c */ /* 0x000fe20000041808 */
[----:B------:R-:W-:-:S02]  /*2520*/  FMUL.FTZ R2, R16, c[0x0][0x320] ;  /* 0x0000c80010027a20 */ /* 0x000fc40000410000 */
[----:B------:R-:W-:Y:S02]  /*2530*/  FMUL.FTZ R3, R17, c[0x0][0x320] ;  /* 0x0000c80011037a20 */ /* 0x000fe40000410000 */
[----:B------:R-:W-:Y:S02]  /*2540*/  FMUL.FTZ R4, R18, c[0x0][0x320] ;  /* 0x0000c80012047a20 */ /* 0x000fe40000410000 */
[----:B------:R-:W-:Y:S01]  /*2550*/  FMUL.FTZ R6, R19, c[0x0][0x320] ;  /* 0x0000c80013067a20 */ /* 0x000fe20000410000 */
[----:B------:R-:W-:Y:S01]  /*2560*/  HMMA.16816.F32.BF16 R76, R188, R42, R76 ;  /* 0x0000002abc4c723c */ /* 0x000fe2000004184c */
[----:B------:R-:W2:Y:S01]  /*2570*/  LDSM.16.M88.4 R16, [R241+0x5800] ;  /* 0x00580000f110783b */ /* 0x000ea20000000200 */
[----:B------:R-:W3:Y:S06]  /*2580*/  MUFU.TANH R2, R2 ;  /* 0x0000000200027308 */ /* 0x000eec0000002400 */
[----:B------:R-:W-:Y:S01]  /*2590*/  HMMA.16816.F32.BF16 R12, R212, R34, R12 ;  /* 0x00000022d40c723c */ /* 0x000fe2000004180c */
[----:B------:R-:W-:Y:S01]  /*25a0*/  LDSM.16.M88.4 R32, [R242+0xe900] ;  /* 0x00e90000f220783b */ /* 0x000fe20000000200 */
[----:B------:R-:W4:Y:S06]  /*25b0*/  MUFU.TANH R3, R3 ;  /* 0x0000000300037308 */ /* 0x000f2c0000002400 */
[----:B------:R-:W-:Y:S01]  /*25c0*/  HMMA.16816.F32.BF16 R84, R192, R26, R84 ;  /* 0x0000001ac054723c */ /* 0x000fe20000041854 */
[----:B------:R-:W5:Y:S01]  /*25d0*/  LDSM.16.M88.4 R24, [R228+0x5000] ;  /* 0x00500000e418783b */ /* 0x000f620000000200 */
[----:B------:R-:W1:Y:S06]  /*25e0*/  MUFU.TANH R4, R4 ;  /* 0x0000000400047308 */ /* 0x000e6c0000002400 */
[C---:B------:R-:W-:Y:S02]  /*25f0*/  HMMA.16816.F32.BF16 R72, R184.reuse, R48, R72 ;  /* 0x00000030b848723c */ /* 0x040fe40000041848 */
[----:B------:R-:W2:Y:S05]  /*2600*/  MUFU.TANH R6, R6 ;  /* 0x0000000600067308 */ /* 0x000eaa0000002400 */
[----:B------:R-:W-:Y:S01]  /*2610*/  FMUL.FTZ R48, R8, c[0x0][0x320] ;  /* 0x0000c80008307a20 */ /* 0x000fe20000410000 */
[----:B------:R-:W-:Y:S01]  /*2620*/  HMMA.16816.F32.BF16 R52, R184, R50, R52 ;  /* 0x00000032b834723c */ /* 0x000fe20000041834 */
[----:B------:R-:W-:-:S02]  /*2630*/  FMUL.FTZ R49, R9, c[0x0][0x320] ;  /* 0x0000c80009317a20 */ /* 0x000fc40000410000 */
[----:B------:R-:W-:Y:S02]  /*2640*/  FMUL.FTZ R12, R12, c[0x0][0x320] ;  /* 0x0000c8000c0c7a20 */ /* 0x000fe40000410000 */
[----:B------:R-:W-:Y:S01]  /*2650*/  FMUL.FTZ R41, R13, c[0x0][0x320] ;  /* 0x0000c8000d297a20 */ /* 0x000fe20000410000 */
[----:B------:R-:W2:Y:S01]  /*2660*/  MUFU.TANH R48, R48 ;  /* 0x0000003000307308 */ /* 0x000ea20000002400 */
[----:B------:R-:W-:Y:S01]  /*2670*/  FMUL.FTZ R50, R10, c[0x0][0x320] ;  /* 0x0000c8000a327a20 */ /* 0x000fe20000410000 */
[C---:B-1----:R-:W-:Y:S01]  /*2680*/  HMMA.16816.F32.BF16 R80, R192.reuse, R20, R80 ;  /* 0x00000014c050723c */ /* 0x042fe20000041850 */
[----:B------:R-:W-:Y:S02]  /*2690*/  FMUL.FTZ R51, R11, c[0x0][0x320] ;  /* 0x0000c8000b337a20 */ /* 0x000fe40000410000 */
[----:B------:R-:W1:Y:S01]  /*26a0*/  LDSM.16.M88.4 R8, [R241+0x6000] ;  /* 0x00600000f108783b */ /* 0x000e620000000200 */
[----:B------:R-:W-:Y:S02]  /*26b0*/  FMUL.FTZ R42, R14, c[0x0][0x320] ;  /* 0x0000c8000e2a7a20 */ /* 0x000fe40000410000 */
[----:B------:R2:W1:Y:S01]  /*26c0*/  MUFU.TANH R40, R12 ;  /* 0x0000000c00287308 */ /* 0x0004620000002400 */
[----:B------:R-:W-:Y:S01]  /*26d0*/  FMUL.FTZ R43, R15, c[0x0][0x320] ;  /* 0x0000c8000f2b7a20 */ /* 0x000fe20000410000 */
[----:B------:R-:W-:Y:S01]  /*26e0*/  HMMA.16816.F32.BF16 R76, R192, R22, R76 ;  /* 0x00000016c04c723c */ /* 0x000fe2000004184c */
[----:B------:R-:W-:Y:S05]  /*26f0*/  LDSM.16.M88.4 R20, [R228+0x5800] ;  /* 0x00580000e414783b */ /* 0x000fea0000000200 */
[----:B------:R-:W1:Y:S02]  /*2700*/  MUFU.TANH R41, R41 ;  /* 0x0000002900297308 */ /* 0x000e640000002400 */
[C---:B------:R-:W-:Y:S01]  /*2710*/  HMMA.16816.F32.BF16 R64, R184.reuse, R88, R64 ;  /* 0x00000058b840723c */ /* 0x040fe20000041840 */
[----:B--2---:R-:W2:Y:S05]  /*2720*/  LDSM.16.M88.4 R12, [R239+0xd900] ;  /* 0x00d90000ef0c783b */ /* 0x004eaa0000000200 */
[----:B------:R-:W1:Y:S02]  /*2730*/  MUFU.TANH R42, R42 ;  /* 0x0000002a002a7308 */ /* 0x000e640000002400 */
[----:B------:R-:W-:Y:S06]  /*2740*/  HMMA.16816.F32.BF16 R44, R184, R90, R44 ;  /* 0x0000005ab82c723c */ /* 0x000fec000004182c */
[----:B------:R-:W1:Y:S02]  /*2750*/  MUFU.TANH R43, R43 ;  /* 0x0000002b002b7308 */ /* 0x000e640000002400 */
[----:B------:R-:W-:Y:S06]  /*2760*/  HMMA.16816.F32.BF16 R72, R188, R16, R72 ;  /* 0x00000010bc48723c */ /* 0x000fec0000041848 */
[----:B------:R-:W1:Y:S02]  /*2770*/  MUFU.TANH R49, R49 ;  /* 0x0000003100317308 */ /* 0x000e640000002400 */
[----:B-----5:R-:W-:Y:S06]  /*2780*/  HMMA.16816.F32.BF16 R80, R212, R24, R80 ;  /* 0x00000018d450723c */ /* 0x020fec0000041850 */
[----:B------:R-:W1:Y:S02]  /*2790*/  MUFU.TANH R50, R50 ;  /* 0x0000003200327308 */ /* 0x000e640000002400 */
[----:B------:R-:W-:Y:S06]  /*27a0*/  HMMA.16816.F32.BF16 R92, R184, R32, R92 ;  /* 0x00000020b85c723c */ /* 0x000fec000004185c */
[----:B------:R-:W1:Y:S02]  /*27b0*/  MUFU.TANH R51, R51 ;  /* 0x0000003300337308 */ /* 0x000e640000002400 */
[----:B------:R-:W-:Y:S01]  /*27c0*/  HMMA.16816.F32.BF16 R52, R188, R18, R52 ;  /* 0x00000012bc34723c */ /* 0x000fe20000041834 */
[----:B------:R-:W-:Y:S07]  /*27d0*/  LDSM.16.M88.4 R16, [R242+0xf100] ;  /* 0x00f10000f210783b */ /* 0x000fee0000000200 */
[----:B------:R-:W-:Y:S01]  /*27e0*/  HMMA.16816.F32.BF16 R76, R212, R26, R76 ;  /* 0x0000001ad44c723c */ /* 0x000fe2000004184c */
[----:B------:R-:W5:Y:S01]  /*27f0*/  LDSM.16.M88.4 R24, [R239+0xe100] ;  /* 0x00e10000ef18783b */ /* 0x000f620000000200 */
[----:B------:R-:W-:-:S02]  /*2800*/  FMUL.FTZ R80, R80, c[0x0][0x320] ;  /* 0x0000c80050507a20 */ /* 0x000fc40000410000 */
[----:B------:R-:W-:Y:S02]  /*2810*/  FMUL.FTZ R81, R81, c[0x0][0x320] ;  /* 0x0000c80051517a20 */ /* 0x000fe40000410000 */
[----:B------:R-:W-:Y:S02]  /*2820*/  FMUL.FTZ R82, R82, c[0x0][0x320] ;  /* 0x0000c80052527a20 */ /* 0x000fe40000410000 */
[----:B------:R-:W-:Y:S01]  /*2830*/  HMMA.16816.F32.BF16 R36, R184, R34, R36 ;  /* 0x00000022b824723c */ /* 0x000fe20000041824 */
[----:B------:R-:W3:Y:S01]  /*2840*/  LDSM.16.M88.4 R32, [R241+0x6800] ;  /* 0x00680000f120783b */ /* 0x000ee20000000200 */
[----:B------:R-:W-:Y:S01]  /*2850*/  FMUL.FTZ R83, R83, c[0x0][0x320] ;  /* 0x0000c80053537a20 */ /* 0x000fe20000410000 */
[----:B------:R-:W2:Y:S05]  /*2860*/  MUFU.TANH R80, R80 ;  /* 0x0000005000507308 */ /* 0x000eaa0000002400 */
[C---:B-1----:R-:W-:Y:S03]  /*2870*/  HMMA.16816.F32.BF16 R64, R188.reuse, R8, R64 ;  /* 0x00000008bc40723c */ /* 0x042fe60000041840 */
[----:B------:R-:W1:Y:S05]  /*2880*/  MUFU.TANH R81, R81 ;  /* 0x0000005100517308 */ /* 0x000e6a0000002400 */
[----:B------:R-:W-:Y:S01]  /*2890*/  HMMA.16816.F32.BF16 R44, R188, R10, R44 ;  /* 0x0000000abc2c723c */ /* 0x000fe2000004182c */
[----:B------:R-:W1:Y:S01]  /*28a0*/  LDSM.16.M88.4 R8, [R239+0xe900] ;  /* 0x00e90000ef08783b */ /* 0x000e620000000200 */
[----:B------:R-:W-:Y:S01]  /*28b0*/  FMUL.FTZ R76, R76, c[0x0][0x320] ;  /* 0x0000c8004c4c7a20 */ /* 0x000fe20000410000 */
[----:B------:R-:W1:Y:S01]  /*28c0*/  MUFU.TANH R82, R82 ;  /* 0x0000005200527308 */ /* 0x000e620000002400 */
[----:B------:R-:W-:-:S02]  /*28d0*/  FMUL.FTZ R77, R77, c[0x0][0x320] ;  /* 0x0000c8004d4d7a20 */ /* 0x000fc40000410000 */
[----:B------:R-:W-:Y:S02]  /*28e0*/  FMUL.FTZ R78, R78, c[0x0][0x320] ;  /* 0x0000c8004e4e7a20 */ /* 0x000fe40000410000 */
[C---:B--2---:R-:W-:Y:S01]  /*28f0*/  HMMA.16816.F32.BF16 R72, R192.reuse, R12, R72 ;  /* 0x0000000cc048723c */ /* 0x044fe20000041848 */
[----:B------:R-:W-:Y:S02]  /*2900*/  FMUL.FTZ R79, R79, c[0x0][0x320] ;  /* 0x0000c8004f4f7a20 */ /* 0x000fe40000410000 */
[----:B------:R-:W2:Y:S05]  /*2910*/  MUFU.TANH R83, R83 ;  /* 0x0000005300537308 */ /* 0x000eaa0000002400 */
[C---:B------:R-:W-:Y:S01]  /*2920*/  HMMA.16816.F32.BF16 R52, R192.reuse, R14, R52 ;  /* 0x0000000ec034723c */ /* 0x040fe20000041834 */
[----:B------:R-:W1:Y:S02]  /*2930*/  LDSM.16.M88.4 R12, [R228+0x6000] ;  /* 0x00600000e40c783b */ /* 0x000e640000000200 */
[----:B------:R-:W1:Y:S05]  /*2940*/  MUFU.TANH R76, R76 ;  /* 0x0000004c004c7308 */ /* 0x000e6a0000002400 */
[----:B-----5:R-:W-:Y:S03]  /*2950*/  HMMA.16816.F32.BF16 R64, R192, R24, R64 ;  /* 0x00000018c040723c */ /* 0x020fe60000041840 */
[----:B------:R-:W1:Y:S05]  /*2960*/  MUFU.TANH R77, R77 ;  /* 0x0000004d004d7308 */ /* 0x000e6a0000002400 */
[----:B---3--:R-:W-:Y:S03]  /*2970*/  HMMA.16816.F32.BF16 R92, R188, R32, R92 ;  /* 0x00000020bc5c723c */ /* 0x008fe6000004185c */
[----:B------:R-:W3:Y:S05]  /*2980*/  MUFU.TANH R78, R78 ;  /* 0x0000004e004e7308 */ /* 0x000eea0000002400 */
[----:B------:R-:W-:Y:S01]  /*2990*/  HMMA.16816.F32.BF16 R44, R192, R26, R44 ;  /* 0x0000001ac02c723c */ /* 0x000fe2000004182c */
[----:B------:R-:W5:Y:S02]  /*29a0*/  LDSM.16.M88.4 R24, [R242+0xf900] ;  /* 0x00f90000f218783b */ /* 0x000f640000000200 */
[----:B------:R-:W1:Y:S05]  /*29b0*/  MUFU.TANH R146, R79 ;  /* 0x0000004f00927308 */ /* 0x000e6a0000002400 */
[----:B------:R-:W-:Y:S08]  /*29c0*/  HMMA.16816.F32.BF16 R36, R188, R34, R36 ;  /* 0x00000022bc24723c */ /* 0x000ff00000041824 */
[----:B------:R-:W-:Y:S08]  /*29d0*/  HMMA.16816.F32.BF16 R72, R212, R20, R72 ;  /* 0x00000014d448723c */ /* 0x000ff00000041848 */
[----:B------:R-:W-:Y:S08]  /*29e0*/  HMMA.16816.F32.BF16 R100, R184, R16, R100 ;  /* 0x00000010b864723c */ /* 0x000ff00000041864 */
[----:B------:R-:W-:Y:S01]  /*29f0*/  HMMA.16816.F32.BF16 R52, R212, R22, R52 ;  /* 0x00000016d434723c */ /* 0x000fe20000041834 */
[----:B------:R-:W2:Y:S07]  /*2a00*/  LDSM.16.M88.4 R20, [R241+0x7000] ;  /* 0x00700000f114783b */ /* 0x000eae0000000200 */
[----:B------:R-:W-:Y:S01]  /*2a10*/  HMMA.16816.F32.BF16 R28, R184, R18, R28 ;  /* 0x00000012b81c723c */ /* 0x000fe2000004181c */
[----:B------:R-:W2:Y:S01]  /*2a20*/  LDSM.16.M88.4 R16, [R228+0x6800] ;  /* 0x00680000e410783b */ /* 0x000ea20000000200 */
[----:B------:R-:W-:-:S02]  /*2a30*/  FMUL.FTZ R72, R72, c[0x0][0x320] ;  /* 0x0000c80048487a20 */ /* 0x000fc40000410000 */
[----:B------:R-:W-:Y:S02]  /*2a40*/  FMUL.FTZ R32, R74, c[0x0][0x320] ;  /* 0x0000c8004a207a20 */ /* 0x000fe40000410000 */
[----:B------:R-:W-:Y:S02]  /*2a50*/  FMUL.FTZ R73, R73, c[0x0][0x320] ;  /* 0x0000c80049497a20 */ /* 0x000fe40000410000 */
[C---:B-1----:R-:W-:Y:S01]  /*2a60*/  HMMA.16816.F32.BF16 R92, R192.reuse, R8, R92 ;  /* 0x00000008c05c723c */ /* 0x042fe2000004185c */
[----:B------:R-:W-:Y:S01]  /*2a70*/  FMUL.FTZ R75, R75, c[0x0][0x320] ;  /* 0x0000c8004b4b7a20 */ /* 0x000fe20000410000 */
[----:B------:R-:W1:Y:S06]  /*2a80*/  MUFU.TANH R72, R72 ;  /* 0x0000004800487308 */ /* 0x000e6c0000002400 */
[----:B------:R-:W-:Y:S01]  /*2a90*/  HMMA.16816.F32.BF16 R36, R192, R10, R36 ;  /* 0x0000000ac024723c */ /* 0x000fe20000041824 */
[----:B------:R-:W1:Y:S01]  /*2aa0*/  LDSM.16.M88.4 R8, [R241+0x7800] ;  /* 0x00780000f108783b */ /* 0x000e620000000200 */
[----:B------:R-:W-:Y:S01]  /*2ab0*/  FMUL.FTZ R33, R53, c[0x0][0x320] ;  /* 0x0000c80035217a20 */ /* 0x000fe20000410000 */
[----:B------:R-:W1:Y:S01]  /*2ac0*/  MUFU.TANH R145, R73 ;  /* 0x0000004900917308 */ /* 0x000e620000002400 */
[----:B------:R-:W-:-:S02]  /*2ad0*/  FMUL.FTZ R52, R52, c[0x0][0x320] ;  /* 0x0000c80034347a20 */ /* 0x000fc40000410000 */
[----:B------:R-:W-:Y:S02]  /*2ae0*/  FMUL.FTZ R54, R54, c[0x0][0x320] ;  /* 0x0000c80036367a20 */ /* 0x000fe40000410000 */
[C---:B------:R-:W-:Y:S01]  /*2af0*/  HMMA.16816.F32.BF16 R64, R212.reuse, R12, R64 ;  /* 0x0000000cd440723c */ /* 0x040fe20000041840 */
[----:B------:R-:W-:Y:S02]  /*2b00*/  FMUL.FTZ R55, R55, c[0x0][0x320] ;  /* 0x0000c80037377a20 */ /* 0x000fe40000410000 */
[----:B------:R-:W1:Y:S05]  /*2b10*/  MUFU.TANH R32, R32 ;  /* 0x0000002000207308 */ /* 0x000e6a0000002400 */
[----:B------:R-:W-:Y:S01]  /*2b20*/  HMMA.16816.F32.BF16 R44, R212, R14, R44 ;  /* 0x0000000ed42c723c */ /* 0x000fe2000004182c */
[----:B------:R-:W1:Y:S02]  /*2b30*/  LDSM.16.M88.4 R12, [R239+0xf100] ;  /* 0x00f10000ef0c783b */ /* 0x000e640000000200 */
[----:B------:R-:W1:Y:S05]  /*2b40*/  MUFU.TANH R151, R75 ;  /* 0x0000004b00977308 */ /* 0x000e6a0000002400 */
[C---:B-----5:R-:W-:Y:S03]  /*2b50*/  HMMA.16816.F32.BF16 R68, R184.reuse, R24, R68 ;  /* 0x00000018b844723c */ /* 0x060fe60000041844 */
[----:B------:R-:W1:Y:S05]  /*2b60*/  MUFU.TANH R147, R52 ;  /* 0x0000003400937308 */ /* 0x000e6a0000002400 */
[----:B------:R-:W-:Y:S01]  /*2b70*/  HMMA.16816.F32.BF16 R56, R184, R26, R56 ;  /* 0x0000001ab838723c */ /* 0x000fe20000041838 */
[----:B------:R-:W-:-:S02]  /*2b80*/  FMUL.FTZ R65, R65, c[0x0][0x320] ;  /* 0x0000c80041417a20 */ /* 0x000fc40000410000 */
[----:B------:R-:W-:Y:S01]  /*2b90*/  FMUL.FTZ R67, R67, c[0x0][0x320] ;  /* 0x0000c80043437a20 */ /* 0x000fe20000410000 */
[----:B------:R-:W1:Y:S01]  /*2ba0*/  MUFU.TANH R33, R33 ;  /* 0x0000002100217308 */ /* 0x000e620000002400 */
[----:B------:R-:W-:Y:S02]  /*2bb0*/  FMUL.FTZ R219, R66, c[0x0][0x320] ;  /* 0x0000c80042db7a20 */ /* 0x000fe40000410000 */
[----:B------:R-:W-:Y:S01]  /*2bc0*/  FMUL.FTZ R64, R64, c[0x0][0x320] ;  /* 0x0000c80040407a20 */ /* 0x000fe20000410000 */
[----:B--2---:R-:W-:Y:S01]  /*2bd0*/  HMMA.16816.F32.BF16 R100, R188, R20, R100 ;  /* 0x00000014bc64723c */ /* 0x004fe20000041864 */
[----:B------:R-:W-:Y:S02]  /*2be0*/  FMUL.FTZ R44, R44, c[0x0][0x320] ;  /* 0x0000c8002c2c7a20 */ /* 0x000fe40000410000 */
[----:B------:R-:W-:Y:S01]  /*2bf0*/  FMUL.FTZ R45, R45, c[0x0][0x320] ;  /* 0x0000c8002d2d7a20 */ /* 0x000fe20000410000 */
[----:B------:R-:W2:Y:S01]  /*2c00*/  MUFU.TANH R134, R65 ;  /* 0x0000004100867308 */ /* 0x000ea20000002400 */
[----:B------:R-:W-:-:S02]  /*2c10*/  FMUL.FTZ R46, R46, c[0x0][0x320] ;  /* 0x0000c8002e2e7a20 */ /* 0x000fc40000410000 */
[----:B------:R-:W-:Y:S01]  /*2c20*/  FMUL.FTZ R47, R47, c[0x0][0x320] ;  /* 0x0000c8002f2f7a20 */ /* 0x000fe20000410000 */
[----:B------:R-:W-:Y:S04]  /*2c30*/  HMMA.16816.F32.BF16 R92, R212, R16, R92 ;  /* 0x00000010d45c723c */ /* 0x000fe8000004185c */
[----:B------:R5:W1:Y:S04]  /*2c40*/  MUFU.TANH R169, R67 ;  /* 0x0000004300a97308 */ /* 0x000a680000002400 */
[----:B------:R-:W-:Y:S01]  /*2c50*/  HMMA.16816.F32.BF16 R28, R188, R22, R28 ;  /* 0x00000016bc1c723c */ /* 0x000fe2000004181c */
[----:B------:R-:W-:Y:S03]  /*2c60*/  LDSM.16.M88.4 R20, [R228+0x7000] ;  /* 0x00700000e414783b */ /* 0x000fe60000000200 */
[----:B------:R2:W2:Y:S04]  /*2c70*/  MUFU.TANH R144, R54 ;  /* 0x0000003600907308 */ /* 0x0004a80000002400 */
[----:B------:R-:W-:Y:S01]  /*2c80*/  HMMA.16816.F32.BF16 R36, R212, R18, R36 ;  /* 0x00000012d424723c */ /* 0x000fe20000041824 */
[----:B------:R-:W2:Y:S03]  /*2c90*/  LDSM.16.M88.4 R16, [R239+0xf900] ;  /* 0x00f90000ef10783b */ /* 0x000ea60000000200 */
[----:B------:R2:W2:Y:S04]  /*2ca0*/  MUFU.TANH R142, R55 ;  /* 0x00000037008e7308 */ /* 0x0004a80000002400 */
[----:B-1----:R-:W-:Y:S01]  /*2cb0*/  HMMA.16816.F32.BF16 R68, R188, R8, R68 ;  /* 0x00000008bc44723c */ /* 0x002fe20000041844 */
[----:B------:R-:W-:-:S02]  /*2cc0*/  FMUL.FTZ R92, R92, c[0x0][0x320] ;  /* 0x0000c8005c5c7a20 */ /* 0x000fc40000410000 */
[----:B------:R-:W-:Y:S01]  /*2cd0*/  FMUL.FTZ R93, R93, c[0x0][0x320] ;  /* 0x0000c8005d5d7a20 */ /* 0x000fe20000410000 */
[----:B------:R1:W1:Y:S01]  /*2ce0*/  MUFU.TANH R140, R64 ;  /* 0x00000040008c7308 */ /* 0x0002620000002400 */
[----:B------:R-:W-:Y:S02]  /*2cf0*/  FMUL.FTZ R94, R94, c[0x0][0x320] ;  /* 0x0000c8005e5e7a20 */ /* 0x000fe40000410000 */
[----:B------:R-:W-:Y:S01]  /*2d00*/  FMUL.FTZ R95, R95, c[0x0][0x320] ;  /* 0x0000c8005f5f7a20 */ /* 0x000fe20000410000 */
[----:B------:R-:W-:Y:S04]  /*2d10*/  HMMA.16816.F32.BF16 R56, R188, R10, R56 ;  /* 0x0000000abc38723c */ /* 0x000fe80000041838 */
[----:B------:R-:W1:Y:S04]  /*2d20*/  MUFU.TANH R219, R219 ;  /* 0x000000db00db7308 */ /* 0x000e680000002400 */
[----:B------:R-:W-:Y:S01]  /*2d30*/  HMMA.16816.F32.BF16 R100, R192, R12, R100 ;  /* 0x0000000cc064723c */ /* 0x000fe20000041864 */
[----:B------:R-:W-:-:S02]  /*2d40*/  FMUL.FTZ R36, R36, c[0x0][0x320] ;  /* 0x0000c80024247a20 */ /* 0x000fc40000410000 */
[----:B------:R-:W-:Y:S01]  /*2d50*/  FMUL.FTZ R37, R37, c[0x0][0x320] ;  /* 0x0000c80025257a20 */ /* 0x000fe20000410000 */
[----:B------:R1:W1:Y:S01]  /*2d60*/  MUFU.TANH R167, R44 ;  /* 0x0000002c00a77308 */ /* 0x0002620000002400 */
[----:B------:R-:W-:Y:S02]  /*2d70*/  FMUL.FTZ R38, R38, c[0x0][0x320] ;  /* 0x0000c80026267a20 */ /* 0x000fe40000410000 */
[----:B------:R-:W-:Y:S01]  /*2d80*/  FMUL.FTZ R39, R39, c[0x0][0x320] ;  /* 0x0000c80027277a20 */ /* 0x000fe20000410000 */
[----:B------:R-:W-:Y:S01]  /*2d90*/  HMMA.16816.F32.BF16 R28, R192, R14, R28 ;  /* 0x0000000ec01c723c */ /* 0x000fe2000004181c */
[----:B------:R-:W1:Y:S01]  /*2da0*/  LDSM.16.M88.4 R12, [R228+0x7800] ;  /* 0x00780000e40c783b */ /* 0x000e620000000200 */
[----:B------:R-:W-:-:S04]  /*2db0*/  DEPBAR.LE SB0, 0x0 ;  /* 0x000080000000791a */ /* 0x000fc80000000000 */
[----:B------:R1:W1:Y:S02]  /*2dc0*/  MUFU.TANH R66, R45 ;  /* 0x0000002d00427308 */ /* 0x0002640000002400 */
[----:B------:R-:W-:Y:S06]  /*2dd0*/  HMMA.16816.F32.BF16 R84, R212, R62, R84 ;  /* 0x0000003ed454723c */ /* 0x000fec0000041854 */
[----:B------:R1:W1:Y:S02]  /*2de0*/  MUFU.TANH R217, R46 ;  /* 0x0000002e00d97308 */ /* 0x0002640000002400 */
[C---:B--2---:R-:W-:Y:S06]  /*2df0*/  HMMA.16816.F32.BF16 R68, R192.reuse, R16, R68 ;  /* 0x00000010c044723c */ /* 0x044fec0000041844 */
[----:B------:R2:W1:Y:S02]  /*2e00*/  MUFU.TANH R197, R47 ;  /* 0x0000002f00c57308 */ /* 0x0004640000002400 */
[----:B------:R-:W-:Y:S06]  /*2e10*/  HMMA.16816.F32.BF16 R56, R192, R18, R56 ;  /* 0x00000012c038723c */ /* 0x000fec0000041838 */
[----:B------:R2:W1:Y:S02]  /*2e20*/  MUFU.TANH R211, R92 ;  /* 0x0000005c00d37308 */ /* 0x0004640000002400 */
[----:B------:R-:W-:Y:S01]  /*2e30*/  HMMA.16816.F32.BF16 R100, R212, R20, R100 ;  /* 0x00000014d464723c */ /* 0x000fe20000041864 */
[----:B------:R-:W-:-:S02]  /*2e40*/  FMUL.FTZ R60, R84, c[0x0][0x320] ;  /* 0x0000c800543c7a20 */ /* 0x000fc40000410000 */
[----:B------:R-:W-:Y:S02]  /*2e50*/  FMUL.FTZ R61, R85, c[0x0][0x320] ;  /* 0x0000c800553d7a20 */ /* 0x000fe40000410000 */
[----:B------:R-:W-:Y:S01]  /*2e60*/  FMUL.FTZ R62, R86, c[0x0][0x320] ;  /* 0x0000c800563e7a20 */ /* 0x000fe20000410000 */
[----:B------:R2:W2:Y:S01]  /*2e70*/  MUFU.TANH R209, R93 ;  /* 0x0000005d00d17308 */ /* 0x0004a20000002400 */
[----:B------:R-:W-:Y:S01]  /*2e80*/  FMUL.FTZ R63, R87, c[0x0][0x320] ;  /* 0x0000c800573f7a20 */ /* 0x000fe20000410000 */
[C---:B------:R-:W-:Y:S06]  /*2e90*/  HMMA.16816.F32.BF16 R28, R212.reuse, R22, R28 ;  /* 0x00000016d41c723c */ /* 0x040fec000004181c */
[----:B------:R-:W2:Y:S02]  /*2ea0*/  MUFU.TANH R60, R60 ;  /* 0x0000003c003c7308 */ /* 0x000ea40000002400 */
[C---:B-1----:R-:W-:Y:S06]  /*2eb0*/  HMMA.16816.F32.BF16 R68, R212.reuse, R12, R68 ;  /* 0x0000000cd444723c */ /* 0x042fec0000041844 */
[----:B------:R-:W1:Y:S02]  /*2ec0*/  MUFU.TANH R61, R61 ;  /* 0x0000003d003d7308 */ /* 0x000e640000002400 */
[----:B------:R-:W-:Y:S01]  /*2ed0*/  HMMA.16816.F32.BF16 R56, R212, R14, R56 ;  /* 0x0000000ed438723c */ /* 0x000fe20000041838 */
[----:B------:R-:W-:-:S02]  /*2ee0*/  FMUL.FTZ R100, R100, c[0x0][0x320] ;  /* 0x0000c80064647a20 */ /* 0x000fc40000410000 */
[----:B------:R-:W-:Y:S02]  /*2ef0*/  FMUL.FTZ R101, R101, c[0x0][0x320] ;  /* 0x0000c80065657a20 */ /* 0x000fe40000410000 */
[----:B------:R-:W-:Y:S01]  /*2f00*/  FMUL.FTZ R102, R102, c[0x0][0x320] ;  /* 0x0000c80066667a20 */ /* 0x000fe20000410000 */
[----:B------:R-:W1:Y:S01]  /*2f10*/  MUFU.TANH R62, R62 ;  /* 0x0000003e003e7308 */ /* 0x000e620000002400 */
[----:B------:R-:W-:Y:S02]  /*2f20*/  FMUL.FTZ R103, R103, c[0x0][0x320] ;  /* 0x0000c80067677a20 */ /* 0x000fe40000410000 */
[----:B------:R-:W-:Y:S02]  /*2f30*/  FMUL.FTZ R28, R28, c[0x0][0x320] ;  /* 0x0000c8001c1c7a20 */ /* 0x000fe40000410000 */
[----:B------:R-:W-:Y:S02]  /*2f40*/  FMUL.FTZ R29, R29, c[0x0][0x320] ;  /* 0x0000c8001d1d7a20 */ /* 0x000fe40000410000 */
[----:B------:R-:W-:Y:S01]  /*2f50*/  FMUL.FTZ R30, R30, c[0x0][0x320] ;  /* 0x0000c8001e1e7a20 */ /* 0x000fe20000410000 */
[----:B------:R-:W1:Y:S01]  /*2f60*/  MUFU.TANH R63, R63 ;  /* 0x0000003f003f7308 */ /* 0x000e620000002400 */
[----:B------:R-:W-:-:S02]  /*2f70*/  FMUL.FTZ R31, R31, c[0x0][0x320] ;  /* 0x0000c8001f1f7a20 */ /* 0x000fc40000410000 */
[----:B-----5:R-:W-:Y:S02]  /*2f80*/  FMUL.FTZ R67, R70, c[0x0][0x320] ;  /* 0x0000c80046437a20 */ /* 0x020fe40000410000 */
[----:B------:R-:W-:Y:S02]  /*2f90*/  FMUL.FTZ R65, R71, c[0x0][0x320] ;  /* 0x0000c80047417a20 */ /* 0x000fe40000410000 */
[----:B------:R-:W-:Y:S01]  /*2fa0*/  FMUL.FTZ R68, R68, c[0x0][0x320] ;  /* 0x0000c80044447a20 */ /* 0x000fe20000410000 */
[----:B------:R1:W1:Y:S01]  /*2fb0*/  MUFU.TANH R203, R94 ;  /* 0x0000005e00cb7308 */ /* 0x0002620000002400 */
[----:B------:R-:W-:Y:S02]  /*2fc0*/  FMUL.FTZ R69, R69, c[0x0][0x320] ;  /* 0x0000c80045457a20 */ /* 0x000fe40000410000 */
[----:B------:R-:W-:Y:S02]  /*2fd0*/  FMUL.FTZ R10, R58, c[0x0][0x320] ;  /* 0x0000c8003a0a7a20 */ /* 0x000fe40000410000 */
[----:B------:R-:W-:-:S02]  /*2fe0*/  FMUL.FTZ R8, R59, c[0x0][0x320] ;  /* 0x0000c8003b087a20 */ /* 0x000fc40000410000 */
[----:B------:R-:W-:Y:S01]  /*2ff0*/  FMUL.FTZ R56, R56, c[0x0][0x320] ;  /* 0x0000c80038387a20 */ /* 0x000fe20000410000 */
[----:B------:R1:W1:Y:S01]  /*3000*/  MUFU.TANH R201, R95 ;  /* 0x0000005f00c97308 */ /* 0x0002620000002400 */
[----:B------:R-:W-:-:S07]  /*3010*/  FMUL.FTZ R57, R57, c[0x0][0x320] ;  /* 0x0000c80039397a20 */ /* 0x000fce0000410000 */
[----:B------:R1:W1:Y:S08]  /*3020*/  MUFU.TANH R207, R36 ;  /* 0x0000002400cf7308 */ /* 0x0002700000002400 */
        /* <DEDUP_REMOVED lines=13> */
[----:B------:R-:W1:Y:S08]  /*3100*/  MUFU.TANH R67, R67 ;  /* 0x0000004300437308 */ /* 0x000e700000002400 */
[----:B------:R-:W1:Y:S08]  /*3110*/  MUFU.TANH R65, R65 ;  /* 0x0000004100417308 */ /* 0x000e700000002400 */
[----:B------:R1:W1:Y:S08]  /*3120*/  MUFU.TANH R135, R56 ;  /* 0x0000003800877308 */ /* 0x0002700000002400 */
[----:B------:R1:W1:Y:S08]  /*3130*/  MUFU.TANH R133, R57 ;  /* 0x0000003900857308 */ /* 0x0002700000002400 */
[----:B------:R-:W1:Y:S08]  /*3140*/  MUFU.TANH R10, R10 ;  /* 0x0000000a000a7308 */ /* 0x000e700000002400 */
[----:B------:R-:W1:Y:S01]  /*3150*/  MUFU.TANH R8, R8 ;  /* 0x0000000800087308 */ /* 0x000e620000002400 */
[----:B------:R-:W-:Y:S06]  /*3160*/  BAR.SYNC.DEFER_BLOCKING 0x0 ;  /* 0x0000000000007b1d */ /* 0x000fec0000010000 */
[----:B------:R-:W-:Y:S05]  /*3170*/  @!P1 BRA `(.L_x_23) ;  /* 0x0000025000009947 */ /* 0x000fea0003800000 */
[----:B--234-:R-:W-:-:S04]  /*3180*/  ULEA.HI.SX32 UR5, UR18, 0xfffffffe, 0x19 ;  /* 0xfffffffe12057891 */ /* 0x01cfc8000f8fca3f */
        /* <DEDUP_REMOVED lines=13> */
[----:B------:R-:W-:Y:S02]  /*3260*/  IADD3 R20, P4, P2, R20, 0x80, R24 ;  /* 0x0000008014147810 */ /* 0x000fe40007a9e018 */
[----:B------:R-:W-:Y:S01]  /*3270*/  IADD3 R22, P5, R24, UR5, RZ ;  /* 0x0000000518167c10 */ /* 0x000fe2000ffbe0ff */
[----:B------:R-:W-:Y:S01]  /*3280*/  @!PT LDS RZ, [RZ] ;  /* 0x00000000fffff984 */ /* 0x000fe20000000800 */
[----:B------:R-:W-:Y:S01]  /*3290*/  @!PT LDS RZ, [RZ] ;  /* 0x00000000fffff984 */ /* 0x000fe20000000800 */
[----:B------:R-:W-:Y:S01]  /*32a0*/  @!PT LDS RZ, [RZ] ;  /* 0x00000000fffff984 */ /* 0x000fe20000000800 */
[----:B------:R2:W-:Y:S01]  /*32b0*/  LDGSTS.E.BYPASS.LTC128B.128 [R243+0x8100], [R24.64], !P3 ;  /* 0x0810000018f37fae */ /* 0x0005e2000d901d50 */
[----:B------:R-:W-:Y:S02]  /*32c0*/  IADD3.X R21, RZ, UR6, R25, P4, P2 ;  /* 0x00000006ff157c10 */ /* 0x000fe4000a7e4419 */
[----:B------:R-:W-:Y:S01]  /*32d0*/  IADD3.X R23, R25, UR6, RZ, P5, !PT ;  /* 0x0000000619177c10 */ /* 0x000fe2000affe4ff */
[----:B------:R2:W-:Y:S01]  /*32e0*/  LDGSTS.E.BYPASS.LTC128B.128 [R243+0xc100], [R24.64+0x80], !P0 ;  /* 0x0c10008018f37fae */ /* 0x0005e2000c101d50 */
[----:B------:R-:W-:-:S02]  /*32f0*/  IADD3 R18, P2, R22, UR5, RZ ;  /* 0x0000000516127c10 */ /* 0x000fc4000ff5e0ff */
[----:B------:R-:W-:Y:S01]  /*3300*/  IADD3 R16, P5, R22, UR7, RZ ;  /* 0x0000000716107c10 */ /* 0x000fe2000ffbe0ff */
[----:B------:R2:W-:Y:S01]  /*3310*/  LDGSTS.E.BYPASS.LTC128B.128 [R243+0x9100], [R22.64], !P3 ;  /* 0x0910000016f37fae */ /* 0x0005e2000d901d50 */
[C---:B------:R-:W-:Y:S02]  /*3320*/  IADD3.X R19, R23.reuse, UR6, RZ, P2, !PT ;  /* 0x0000000617137c10 */ /* 0x040fe400097fe4ff */
[C---:B------:R-:W-:Y:S01]  /*3330*/  IADD3 R14, P4, R18.reuse, UR5, RZ ;  /* 0x00000005120e7c10 */ /* 0x040fe2000ff9e0ff */
[----:B------:R2:W-:Y:S01]  /*3340*/  LDGSTS.E.BYPASS.LTC128B.128 [R243+0xd100], [R20.64], !P0 ;  /* 0x0d10000014f37fae */ /* 0x0005e2000c101d50 */
[----:B------:R-:W-:Y:S02]  /*3350*/  IADD3 R12, P2, R18, UR7, RZ ;  /* 0x00000007120c7c10 */ /* 0x000fe4000ff5e0ff */
[----:B------:R-:W-:Y:S01]  /*3360*/  IADD3.X R17, R23, UR4, RZ, P5, !PT ;  /* 0x0000000417117c10 */ /* 0x000fe2000affe4ff */
[----:B------:R2:W-:Y:S01]  /*3370*/  LDGSTS.E.BYPASS.LTC128B.128 [R243+0xa100], [R18.64], !P3 ;  /* 0x0a10000012f37fae */ /* 0x0005e2000d901d50 */
[----:B------:R-:W-:-:S02]  /*3380*/  IADD3.X R15, R19, UR6, RZ, P4, !PT ;  /* 0x00000006130f7c10 */ /* 0x000fc4000a7fe4ff */
[----:B------:R-:W-:Y:S01]  /*3390*/  IADD3.X R13, R19, UR4, RZ, P2, !PT ;  /* 0x00000004130d7c10 */ /* 0x000fe200097fe4ff */
[----:B------:R2:W-:Y:S04]  /*33a0*/  LDGSTS.E.BYPASS.LTC128B.128 [R243+0xe100], [R16.64], !P0 ;  /* 0x0e10000010f37fae */ /* 0x0005e8000c101d50 */
[----:B------:R2:W-:Y:S04]  /*33b0*/  LDGSTS.E.BYPASS.LTC128B.128 [R243+0xb100], [R14.64], !P3 ;  /* 0x0b1000000ef37fae */ /* 0x0005e8000d901d50 */
[----:B------:R2:W-:Y:S02]  /*33c0*/  LDGSTS.E.BYPASS.LTC128B.128 [R243+0xf100], [R12.64], !P0 ;  /* 0x0f1000000cf37fae */ /* 0x0005e4000c101d50 */
.L_x_23:
[----:B--234-:R-:W-:Y:S01]  /*33d0*/  LOP3.LUT R113, R113, 0xffffffe0, RZ, 0xc0, !PT ;  /* 0xffffffe071717812 */ /* 0x01cfe200078ec0ff */
[----:B------:R-:W-:Y:S01]  /*33e0*/  IMAD.MOV.U32 R12, RZ, RZ, -0x2 ;  /* 0xfffffffeff0c7424 */ /* 0x000fe200078e00ff */
[----:B------:R-:W0:Y:S01]  /*33f0*/  LDGDEPBAR ;  /* 0x00000000000079af */ /* 0x000e220000000000 */
[----:B------:R-:W-:-:S02]  /*3400*/  IMAD.SHL.U32 R240, R0, 0x2, RZ ;  /* 0x0000000200f07824 */ /* 0x000fc400078e00ff */
[----:B------:R-:W-:Y:S02]  /*3410*/  IMAD.IADD R112, R112, 0x1, -R113 ;  /* 0x0000000170707824 */ /* 0x000fe400078e0a71 */
[--C-:B------:R-:W-:Y:S01]  /*3420*/  IMAD R238, R7, 0x2, R240.reuse ;  /* 0x0000000207ee7824 */ /* 0x100fe200078e02f0 */
[----:B------:R-:W-:Y:S01]  /*3430*/  LDSM.16.MT88.4 R124, [R240+0x100] ;  /* 0x00010000f07c783b */ /* 0x000fe20000004200 */
[C---:B------:R-:W-:Y:S01]  /*3440*/  IMAD R237, R5.reuse, 0x2, R240 ;  /* 0x0000000205ed7824 */ /* 0x040fe200078e02f0 */
[----:B------:R-:W-:Y:S01]  /*3450*/  SHF.R.S32.HI R9, RZ, 0x1f, R112 ;  /* 0x0000001fff097819 */ /* 0x000fe20000011470 */
[----:B------:R-:W-:Y:S01]  /*3460*/  IMAD R236, R5, 0x2, R238 ;  /* 0x0000000205ec7824 */ /* 0x000fe200078e02ee */
[----:B------:R-:W-:Y:S02]  /*3470*/  LDSM.16.MT88.4 R116, [R238+0x100] ;  /* 0x00010000ee74783b */ /* 0x000fe40000004200 */
[----:B------:R-:W-:Y:S02]  /*3480*/  LEA.HI R9, R9, R112, RZ, 0x2 ;  /* 0x0000007009097211 */ /* 0x000fe400078f10ff */
[----:B-1----:R-:W-:Y:S02]  /*3490*/  LDSM.16.MT88.4 R100, [R236+0x100] ;  /* 0x00010000ec64783b */ /* 0x002fe40000004200 */
[----:B------:R-:W-:-:S02]  /*34a0*/  LOP3.LUT R9, R9, 0x7ffffffc, RZ, 0xc0, !PT ;  /* 0x7ffffffc09097812 */ /* 0x000fc400078ec0ff */
[----:B------:R-:W-:Y:S03]  /*34b0*/  LDSM.16.MT88.4 R108, [R237+0x100] ;  /* 0x00010000ed6c783b */ /* 0x000fe60000004200 */
[----:B------:R-:W-:Y:S01]  /*34c0*/  IMAD.IADD R9, R112, 0x1, -R9 ;  /* 0x0000000170097824 */ /* 0x000fe200078e0a09 */
[----:B------:R-:W-:Y:S03]  /*34d0*/  LDSM.16.MT88.4 R92, [R240+0x4100] ;  /* 0x00410000f05c783b */ /* 0x000fe60000004200 */
[----:B------:R-:W-:Y:S01]  /*34e0*/  IMAD R12, R9, R12, UR15 ;  /* 0x0000000f090c7e24 */ /* 0x000fe2000f8e020c */
[----:B------:R-:W-:Y:S04]  /*34f0*/  LDSM.16.MT88.4 R84, [R238+0x4100] ;  /* 0x00410000ee54783b */ /* 0x000fe80000004200 */
[----:B------:R-:W-:-:S02]  /*3500*/  ISETP.GT.AND P6, PT, R12, RZ, PT ;  /* 0x000000ff0c00720c */ /* 0x000fc40003fc4270 */
[C---:B------:R-:W-:Y:S02]  /*3510*/  ISETP.GT.AND P5, PT, R12.reuse, 0x1, PT ;  /* 0x000000010c00780c */ /* 0x040fe40003fa4270 */
[----:B------:R-:W-:Y:S02]  /*3520*/  ISETP.GT.AND P4, PT, R12, 0x8, PT ;  /* 0x000000080c00780c */ /* 0x000fe40003f84270 */
[----:B------:R-:W-:Y:S02]  /*3530*/  FSEL R27, R2, -INF , P6 ;  /* 0xff800000021b7808 */ /* 0x000fe40003000000 */
        /* <DEDUP_REMOVED lines=9> */
[----:B------:R-:W-:Y:S02]  /*35d0*/  ISETP.GT.AND P5, PT, R12, 0x11, PT ;  /* 0x000000110c00780c */ /* 0x000fe40003fa4270 */
[----:B------:R-:W-:Y:S02]  /*35e0*/  FSEL R21, R48, -INF , P6 ;  /* 0xff80000030157808 */ /* 0x000fe40003000000 */
[----:B------:R-:W-:Y:S02]  /*35f0*/  FMNMX.FTZ R6, R45, R6, !PT ;  /* 0x000000062d067209 */ /* 0x000fe40007810000 */
[----:B------:R-:W-:Y:S02]  /*3600*/  FSEL R23, R42, -INF , P4 ;  /* 0xff8000002a177808 */ /* 0x000fe40002000000 */
[----:B------:R-:W-:Y:S02]  /*3610*/  ISETP.GT.AND P4, PT, R12, 0x18, PT ;  /* 0x000000180c00780c */ /* 0x000fe40003f84270 */
[----:B------:R-:W-:-:S02]  /*3620*/  FSEL R49, R49, -INF , P5 ;  /* 0xff80000031317808 */ /* 0x000fc40002800000 */
[----:B------:R-:W-:Y:S02]  /*3630*/  FMNMX.FTZ R6, R21, R6, !PT ;  /* 0x0000000615067209 */ /* 0x000fe40007810000 */
[----:B------:R-:W-:Y:S02]  /*3640*/  FSEL R43, R43, -INF , P2 ;  /* 0xff8000002b2b7808 */ /* 0x000fe40001000000 */
[----:B------:R-:W-:Y:S02]  /*3650*/  ISETP.GT.AND P2, PT, R12, 0x19, PT ;  /* 0x000000190c00780c */ /* 0x000fe40003f44270 */
[----:B------:R-:W-:Y:S02]  /*3660*/  FSEL R19, R60, -INF , P4 ;  /* 0xff8000003c137808 */ /* 0x000fe40002000000 */
[----:B------:R-:W-:Y:S02]  /*3670*/  FMNMX.FTZ R6, R49, R6, !PT ;  /* 0x0000000631067209 */ /* 0x000fe40007810000 */
[----:B------:R-:W-:-:S02]  /*3680*/  FSEL R15, R50, -INF , P6 ;  /* 0xff800000320f7808 */ /* 0x000fc40003000000 */
[C---:B------:R-:W-:Y:S02]  /*3690*/  ISETP.GT.AND P6, PT, R12.reuse, 0x20, PT ;  /* 0x000000200c00780c */ /* 0x040fe40003fc4270 */
[----:B------:R-:W-:Y:S02]  /*36a0*/  FSEL R17, R61, -INF , P2 ;  /* 0xff8000003d117808 */ /* 0x000fe40001000000 */
[----:B------:R-:W-:Y:S02]  /*36b0*/  FMNMX.FTZ R6, R19, R6, !PT ;  /* 0x0000000613067209 */ /* 0x000fe40007810000 */
[----:B------:R-:W-:Y:S02]  /*36c0*/  FSEL R13, R51, -INF , P5 ;  /* 0xff800000330d7808 */ /* 0x000fe40002800000 */
[----:B------:R-:W-:Y:S02]  /*36d0*/  ISETP.GT.AND P5, PT, R12, 0x21, PT ;  /* 0x000000210c00780c */ /* 0x000fe40003fa4270 */
[----:B------:R-:W-:-:S02]  /*36e0*/  FSEL R41, R80, -INF , P6 ;  /* 0xff80000050297808 */ /* 0x000fc40003000000 */
[----:B------:R-:W-:Y:S02]  /*36f0*/  FMNMX.FTZ R6, R17, R6, !PT ;  /* 0x0000000611067209 */ /* 0x000fe40007810000 */
[----:B------:R-:W-:Y:S02]  /*3700*/  FSEL R9, R63, -INF , P2 ;  /* 0xff8000003f097808 */ /* 0x000fe40001000000 */
[----:B------:R-:W-:Y:S02]  /*3710*/  FMNMX.FTZ R14, R4, R25, !PT ;  /* 0x00000019040e7209 */ /* 0x000fe40007810000 */
[----:B------:R-:W-:Y:S02]  /*3720*/  ISETP.GT.AND P2, PT, R12, 0x29, PT ;  /* 0x000000290c00780c */ /* 0x000fe40003f44270 */
[----:B------:R-:W-:Y:S02]  /*3730*/  FSEL R11, R62, -INF , P4 ;  /* 0xff8000003e0b7808 */ /* 0x000fe40002000000 */
[----:B------:R-:W-:-:S02]  /*3740*/  ISETP.GT.AND P4, PT, R12, 0x28, PT ;  /* 0x000000280c00780c */ /* 0x000fc40003f84270 */
[----:B------:R-:W-:Y:S02]  /*3750*/  FSEL R31, R81, -INF , P5 ;  /* 0xff800000511f7808 */ /* 0x000fe40002800000 */
[----:B------:R-:W-:Y:S02]  /*3760*/  FMNMX.FTZ R6, R41, R6, !PT ;  /* 0x0000000629067209 */ /* 0x000fe40007810000 */
[----:B------:R-:W-:Y:S02]  /*3770*/  FMNMX.FTZ R14, R23, R14, !PT ;  /* 0x0000000e170e7209 */ /* 0x000fe40007810000 */
[----:B------:R-:W-:Y:S02]  /*3780*/  FSEL R146, R146, -INF , P2 ;  /* 0xff80000092927808 */ /* 0x000fe40001000000 */
        /* <DEDUP_REMOVED lines=16> */
[----:B------:R-:W-:Y:S01]  /*3890*/  ISETP.GT.AND P4, PT, R12, 0x38, PT ;  /* 0x000000380c00780c */ /* 0x000fe20003f84270 */
[----:B------:R-:W-:Y:S01]  /*38a0*/  LDSM.16.MT88.4 R76, [R237+0x4100] ;  /* 0x00410000ed4c783b */ /* 0x000fe20000004200 */
[----:B------:R-:W-:Y:S02]  /*38b0*/  FSEL R145, R145, -INF , P5 ;  /* 0xff80000091917808 */ /* 0x000fe40002800000 */
[----:B------:R-:W-:Y:S02]  /*38c0*/  FMNMX.FTZ R6, R60, R33, !PT ;  /* 0x000000213c067209 */ /* 0x000fe40007810000 */
[----:B------:R-:W-:-:S02]  /*38d0*/  FMNMX.FTZ R14, R11, R14, !PT ;  /* 0x0000000e0b0e7209 */ /* 0x000fc40007810000 */
[----:B------:R-:W-:Y:S02]  /*38e0*/  FSEL R147, R147, -INF , P4 ;  /* 0xff80000093937808 */ /* 0x000fe40002000000 */
[----:B------:R-:W-:Y:S02]  /*38f0*/  FMNMX.FTZ R6, R145, R6, !PT ;  /* 0x0000000691067209 */ /* 0x000fe40007810000 */
[----:B------:R-:W-:Y:S02]  /*3900*/  FMNMX.FTZ R14, R9, R14, !PT ;  /* 0x0000000e090e7209 */ /* 0x000fe40007810000 */
[----:B------:R-:W-:Y:S02]  /*3910*/  FSEL R64, R32, -INF , P6 ;  /* 0xff80000020407808 */ /* 0x000fe40003000000 */
[----:B------:R-:W-:Y:S02]  /*3920*/  ISETP.GT.AND P6, PT, R12, 0x40, PT ;  /* 0x000000400c00780c */ /* 0x000fe40003fc4270 */
        /* <DEDUP_REMOVED lines=43> */
[C---:B------:R-:W-:Y:S02]  /*3be0*/  ISETP.GT.AND P5, PT, R12.reuse, 0x61, PT ;  /* 0x000000610c00780c */ /* 0x040fe40003fa4270 */
        /* <DEDUP_REMOVED lines=34> */
[----:B------:R-:W-:-:S02]  /*3e10*/  FMNMX.FTZ R6, R135, R6, !PT ;  /* 0x0000000687067209 */ /* 0x000fc40007810000 */
[----:B------:R-:W-:Y:S02]  /*3e20*/  FMNMX.FTZ R12, R157, R14, !PT ;  /* 0x0000000e9d0c7209 */ /* 0x000fe40007810000 */
[----:B------:R-:W-:Y:S02]  /*3e30*/  FMNMX.FTZ R33, R133, R6, !PT ;  /* 0x0000000685217209 */ /* 0x000fe40007810000 */
[----:B------:R-:W-:Y:S02]  /*3e40*/  FMNMX.FTZ R12, R155, R12, !PT ;  /* 0x0000000c9b0c7209 */ /* 0x000fe40007810000 */
[----:B------:R-:W-:Y:S01]  /*3e50*/  FSEL R67, R67, -INF , P6 ;  /* 0xff80000043437808 */ /* 0x000fe20003000000 */
[----:B------:R-:W1:Y:S01]  /*3e60*/  SHFL.BFLY PT, R6, R33, 0x2, 0x1f ;  /* 0x0c401f0021067f89 */ /* 0x000e6200000e0000 */
[----:B------:R-:W-:Y:S02]  /*3e70*/  FMNMX.FTZ R12, R153, R12, !PT ;  /* 0x0000000c990c7209 */ /* 0x000fe40007810000 */
[----:B------:R-:W-:-:S02]  /*3e80*/  FSEL R65, R65, -INF , P5 ;  /* 0xff80000041417808 */ /* 0x000fc40002800000 */
[----:B------:R-:W-:Y:S02]  /*3e90*/  FMNMX.FTZ R12, R149, R12, !PT ;  /* 0x0000000c950c7209 */ /* 0x000fe40007810000 */
[----:B------:R-:W-:Y:S02]  /*3ea0*/  FSEL R63, R10, -INF , P4 ;  /* 0xff8000000a3f7808 */ /* 0x000fe40002000000 */
[----:B------:R-:W-:Y:S02]  /*3eb0*/  FMNMX.FTZ R12, R67, R12, !PT ;  /* 0x0000000c430c7209 */ /* 0x000fe40007810000 */
[----:B------:R-:W-:Y:S02]  /*3ec0*/  FSEL R61, R8, -INF , P2 ;  /* 0xff800000083d7808 */ /* 0x000fe40001000000 */
[----:B------:R-:W-:-:S04]  /*3ed0*/  FMNMX.FTZ R10, R65, R12, !PT ;  /* 0x0000000c410a7209 */ /* 0x000fc80007810000 */
        /* <DEDUP_REMOVED lines=13> */
[--C-:B------:R-:W-:Y:S02]  /*3fb0*/  FFMA.FTZ R55, R35, c[0x0][0x2d0], -R58.reuse ;  /* 0x0000b40023377a23 */ /* 0x100fe4000001083a */
[--C-:B------:R-:W-:Y:S01]  /*3fc0*/  FFMA.FTZ R48, R45, c[0x0][0x2d0], -R58.reuse ;  /* 0x0000b4002d307a23 */ /* 0x100fe2000001083a */
[----:B------:R-:W-:Y:S01]  /*3fd0*/  MUFU.EX2 R52, R52 ;  /* 0x0000003400347308 */ /* 0x000fe20000000800 */
[--C-:B------:R-:W-:Y:S01]  /*3fe0*/  FFMA.FTZ R46, R49, c[0x0][0x2d0], -R58.reuse ;  /* 0x0000b400312e7a23 */ /* 0x100fe2000001083a */
[----:B-1----:R-:W-:Y:S01]  /*3ff0*/  FMNMX.FTZ R3, R33, R6, !PT ;  /* 0x0000000621037209 */ /* 0x002fe20007810000 */
[--C-:B------:R-:W-:Y:S01]  /*4000*/  FFMA.FTZ R53, R21, c[0x0][0x2d0], -R58.reuse ;  /* 0x0000b40015357a23 */ /* 0x100fe2000001083a */
[----:B------:R-:W-:Y:S01]  /*4010*/  LDSM.16.MT88.4 R32, [R238+0x4900] ;  /* 0x00490000ee20783b */ /* 0x000fe20000004200 */
[--C-:B------:R-:W-:Y:S01]  /*4020*/  FFMA.FTZ R49, R19, c[0x0][0x2d0], -R58.reuse ;  /* 0x0000b40013317a23 */ /* 0x100fe2000001083a */
[C---:B------:R-:W-:Y:S01]  /*4030*/  FSETP.NEU.FTZ.AND P2, PT, R3.reuse, -INF , PT ;  /* 0xff8000000300780b */ /* 0x040fe20003f5d000 */
[----:B------:R-:W-:Y:S01]  /*4040*/  FMUL.FTZ R56, R3, c[0x0][0x2d0] ;  /* 0x0000b40003387a20 */ /* 0x000fe20000410000 */
[----:B------:R-:W1:Y:S01]  /*4050*/  MUFU.EX2 R57, R57 ;  /* 0x0000003900397308 */ /* 0x000e620000000800 */
[----:B------:R-:W-:-:S02]  /*4060*/  FFMA.FTZ R42, R17, c[0x0][0x2d0], -R58 ;  /* 0x0000b400112a7a23 */ /* 0x000fc4000001083a */
[----:B------:R-:W-:Y:S01]  /*4070*/  LDSM.16.MT88.4 R16, [R237+0x900] ;  /* 0x00090000ed10783b */ /* 0x000fe20000004200 */
[----:B------:R-:W-:Y:S01]  /*4080*/  FSEL R56, R56, RZ, P2 ;  /* 0x000000ff38387208 */ /* 0x000fe20001000000 */
[--C-:B------:R-:W-:Y:S02]  /*4090*/  FFMA.FTZ R45, R41, c[0x0][0x2d0], -R58.reuse ;  /* 0x0000b400292d7a23 */ /* 0x100fe4000001083a */
[----:B------:R-:W-:Y:S01]  /*40a0*/  FFMA.FTZ R38, R31, c[0x0][0x2d0], -R58 ;  /* 0x0000b4001f267a23 */ /* 0x000fe2000001083a */
[----:B------:R-:W-:Y:S01]  /*40b0*/  MUFU.EX2 R55, R55 ;  /* 0x0000003700377308 */ /* 0x000fe20000000800 */
[--C-:B------:R-:W-:Y:S02]  /*40c0*/  FFMA.FTZ R59, R4, c[0x0][0x2d0], -R56.reuse ;  /* 0x0000b400043b7a23 */ /* 0x100fe40000010838 */
[--C-:B------:R-:W-:Y:S01]  /*40d0*/  FFMA.FTZ R54, R25, c[0x0][0x2d0], -R56.reuse ;  /* 0x0000b40019367a23 */ /* 0x100fe20000010838 */
[----:B------:R-:W2:Y:S01]  /*40e0*/  LDSM.16.MT88.4 R4, [R236+0x4100] ;  /* 0x00410000ec04783b */ /* 0x000ea20000004200 */
[----:B------:R-:W-:-:S02]  /*40f0*/  FFMA.FTZ R51, R23, c[0x0][0x2d0], -R56 ;  /* 0x0000b40017337a23 */ /* 0x000fc40000010838 */
[--C-:B------:R-:W-:Y:S01]  /*4100*/  FFMA.FTZ R50, R43, c[0x0][0x2d0], -R56.reuse ;  /* 0x0000b4002b327a23 */ /* 0x100fe20000010838 */
[----:B------:R-:W3:Y:S01]  /*4110*/  MUFU.EX2 R48, R48 ;  /* 0x0000003000307308 */ /* 0x000ee20000000800 */
[--C-:B------:R-:W-:Y:S01]  /*4120*/  FFMA.FTZ R47, R15, c[0x0][0x2d0], -R56.reuse ;  /* 0x0000b4000f2f7a23 */ /* 0x100fe20000010838 */
[----:B-1----:R-:W-:Y:S01]  /*4130*/  F2FP.BF16.PACK_AB R68, R52, R57 ;  /* 0x000000393444723e */ /* 0x002fe200000010ff */
[--C-:B------:R-:W-:Y:S01]  /*4140*/  FFMA.FTZ R44, R13, c[0x0][0x2d0], -R56.reuse ;  /* 0x0000b4000d2c7a23 */ /* 0x100fe20000010838 */
[----:B------:R-:W-:Y:S01]  /*4150*/  LDSM.16.MT88.4 R24, [R240+0x900] ;  /* 0x00090000f018783b */ /* 0x000fe20000004200 */
[--C-:B------:R-:W-:Y:S02]  /*4160*/  FFMA.FTZ R43, R11, c[0x0][0x2d0], -R56.reuse ;  /* 0x0000b4000b2b7a23 */ /* 0x100fe40000010838 */
[----:B------:R-:W-:Y:S01]  /*4170*/  FFMA.FTZ R40, R9, c[0x0][0x2d0], -R56 ;  /* 0x0000b40009287a23 */ /* 0x000fe20000010838 */
[----:B------:R-:W-:Y:S01]  /*4180*/  MUFU.EX2 R59, R59 ;  /* 0x0000003b003b7308 */ /* 0x000fe20000000800 */
[----:B------:R-:W1:Y:S01]  /*4190*/  LDSM.16.MT88.4 R12, [R236+0x900] ;  /* 0x00090000ec0c783b */ /* 0x000e620000004200 */
[----:B------:R-:W-:-:S02]  /*41a0*/  FFMA.FTZ R41, R29, c[0x0][0x2d0], -R58 ;  /* 0x0000b4001d297a23 */ /* 0x000fc4000001083a */
[----:B------:R-:W-:Y:S01]  /*41b0*/  FFMA.FTZ R2, R2, c[0x0][0x2d0], -R58 ;  /* 0x0000b40002027a23 */ /* 0x000fe2000001083a */
[----:B------:R-:W4:Y:S01]  /*41c0*/  LDSM.16.MT88.4 R8, [R240+0x4900] ;  /* 0x00490000f008783b */ /* 0x000f220000004200 */
[--C-:B------:R-:W-:Y:S02]  /*41d0*/  FFMA.FTZ R39, R39, c[0x0][0x2d0], -R56.reuse ;  /* 0x0000b40027277a23 */ /* 0x100fe40000010838 */
[----:B------:R-:W5:Y:S01]  /*41e0*/  MUFU.EX2 R54, R54 ;  /* 0x0000003600367308 */ /* 0x000f620000000800 */
[----:B---3--:R-:W-:Y:S01]  /*41f0*/  F2FP.BF16.PACK_AB R70, R48, R55 ;  /* 0x000000373046723e */ /* 0x008fe200000010ff */
[----:B------:R-:W-:Y:S01]  /*4200*/  LDSM.16.MT88.4 R20, [R238+0x900] ;  /* 0x00090000ee14783b */ /* 0x000fe20000004200 */
[--C-:B------:R-:W-:Y:S02]  /*4210*/  FFMA.FTZ R36, R36, c[0x0][0x2d0], -R56.reuse ;  /* 0x0000b40024247a23 */ /* 0x100fe40000010838 */
[--C-:B------:R-:W-:Y:S01]  /*4220*/  FFMA.FTZ R37, R37, c[0x0][0x2d0], -R56.reuse ;  /* 0x0000b40025257a23 */ /* 0x100fe20000010838 */
[----:B------:R-:W-:Y:S01]  /*4230*/  LDSM.16.MT88.4 R28, [R237+0x4900] ;  /* 0x00490000ed1c783b */ /* 0x000fe20000004200 */
[----:B------:R-:W-:Y:S01]  /*4240*/  FFMA.FTZ R0, R146, c[0x0][0x2d0], -R56 ;  /* 0x0000b40092007a23 */ /* 0x000fe20000010838 */
[----:B------:R-:W-:Y:S01]  /*4250*/  MUFU.EX2 R51, R51 ;  /* 0x0000003300337308 */ /* 0x000fe20000000800 */
[----:B------:R-:W-:-:S02]  /*4260*/  FFMA.FTZ R60, R60, c[0x0][0x2d0], -R58 ;  /* 0x0000b4003c3c7a23 */ /* 0x000fc4000001083a */
[--C-:B------:R-:W-:Y:S02]  /*4270*/  FFMA.FTZ R145, R145, c[0x0][0x2d0], -R58.reuse ;  /* 0x0000b40091917a23 */ /* 0x100fe4000001083a */
[--C-:B------:R-:W-:Y:S02]  /*4280*/  FFMA.FTZ R147, R147, c[0x0][0x2d0], -R58.reuse ;  /* 0x0000b40093937a23 */ /* 0x100fe4000001083a */
[----:B------:R-:W-:Y:S01]  /*4290*/  FFMA.FTZ R62, R62, c[0x0][0x2d0], -R58 ;  /* 0x0000b4003e3e7a23 */ /* 0x000fe2000001083a */
[----:B------:R-:W3:Y:S01]  /*42a0*/  MUFU.EX2 R50, R50 ;  /* 0x0000003200327308 */ /* 0x000ee20000000800 */
[----:B-----5:R-:W-:Y:S01]  /*42b0*/  F2FP.BF16.PACK_AB R69, R54, R59 ;  /* 0x0000003b3645723e */ /* 0x020fe200000010ff */
[--C-:B------:R-:W-:Y:S02]  /*42c0*/  FFMA.FTZ R64, R64, c[0x0][0x2d0], -R56.reuse ;  /* 0x0000b40040407a23 */ /* 0x100fe40000010838 */
[--C-:B------:R-:W-:Y:S02]  /*42d0*/  FFMA.FTZ R151, R151, c[0x0][0x2d0], -R56.reuse ;  /* 0x0000b40097977a23 */ /* 0x100fe40000010838 */
[----:B------:R-:W-:-:S02]  /*42e0*/  FFMA.FTZ R144, R144, c[0x0][0x2d0], -R56 ;  /* 0x0000b40090907a23 */ /* 0x000fc40000010838 */
[----:B------:R-:W-:Y:S01]  /*42f0*/  MUFU.EX2 R53, R53 ;  /* 0x0000003500357308 */ /* 0x000fe20000000800 */
[--C-:B------:R-:W-:Y:S02]  /*4300*/  FFMA.FTZ R167, R167, c[0x0][0x2d0], -R58.reuse ;  /* 0x0000b400a7a77a23 */ /* 0x100fe4000001083a */
[----:B------:R-:W-:Y:S02]  /*4310*/  FFMA.FTZ R66, R66, c[0x0][0x2d0], -R58 ;  /* 0x0000b40042427a23 */ /* 0x000fe4000001083a */
[--C-:B------:R-:W-:Y:S02]  /*4320*/  FFMA.FTZ R169, R169, c[0x0][0x2d0], -R56.reuse ;  /* 0x0000b400a9a97a23 */ /* 0x100fe40000010838 */
[----:B------:R-:W-:Y:S01]  /*4330*/  FFMA.FTZ R197, R197, c[0x0][0x2d0], -R56 ;  /* 0x0000b400c5c57a23 */ /* 0x000fe20000010838 */
[----:B---3--:R-:W-:Y:S01]  /*4340*/  F2FP.BF16.PACK_AB R71, R50, R51 ;  /* 0x000000333247723e */ /* 0x008fe200000010ff */
[----:B------:R-:W3:Y:S01]  /*4350*/  MUFU.EX2 R46, R46 ;  /* 0x0000002e002e7308 */ /* 0x000ee20000000800 */
[----:B------:R-:W-:-:S02]  /*4360*/  FFMA.FTZ R209, R209, c[0x0][0x2d0], -R58 ;  /* 0x0000b400d1d17a23 */ /* 0x000fc4000001083a */
[----:B------:R-:W-:Y:S02]  /*4370*/  FFMA.FTZ R205, R205, c[0x0][0x2d0], -R58 ;  /* 0x0000b400cdcd7a23 */ /* 0x000fe4000001083a */
[--C-:B------:R-:W-:Y:S01]  /*4380*/  FFMA.FTZ R146, R203, c[0x0][0x2d0], -R56.reuse ;  /* 0x0000b400cb927a23 */ /* 0x100fe20000010838 */
[C---:B------:R-:W-:Y:S01]  /*4390*/  HMMA.16816.F32.BF16 R104, R68.reuse, R100, RZ ;  /* 0x000000644468723c */ /* 0x040fe200000418ff */
[--C-:B------:R-:W-:Y:S01]  /*43a0*/  FFMA.FTZ R201, R201, c[0x0][0x2d0], -R56.reuse ;  /* 0x0000b400c9c97a23 */ /* 0x100fe20000010838 */
[----:B------:R-:W-:Y:S01]  /*43b0*/  MUFU.EX2 R49, R49 ;  /* 0x0000003100317308 */ /* 0x000fe20000000800 */
[--C-:B------:R-:W-:Y:S02]  /*43c0*/  FFMA.FTZ R148, R199, c[0x0][0x2d0], -R56.reuse ;  /* 0x0000b400c7947a23 */ /* 0x100fe40000010838 */
[----:B------:R-:W-:Y:S02]  /*43d0*/  FFMA.FTZ R171, R171, c[0x0][0x2d0], -R56 ;  /* 0x0000b400abab7a23 */ /* 0x000fe40000010838 */
[--C-:B------:R-:W-:Y:S01]  /*43e0*/  FFMA.FTZ R150, R165, c[0x0][0x2d0], -R58.reuse ;  /* 0x0000b400a5967a23 */ /* 0x100fe2000001083a */
[----:B------:R-:W-:Y:S01]  /*43f0*/  HMMA.16816.F32.BF16 R100, R68, R102, RZ ;  /* 0x000000664464723c */ /* 0x000fe200000418ff */
[--C-:B------:R-:W-:Y:S01]  /*4400*/  FFMA.FTZ R163, R163, c[0x0][0x2d0], -R58.reuse ;  /* 0x0000b400a3a37a23 */ /* 0x100fe2000001083a */
[----:B------:R-:W-:Y:S01]  /*4410*/  MUFU.EX2 R42, R42 ;  /* 0x0000002a002a7308 */ /* 0x000fe20000000800 */
        /* <DEDUP_REMOVED lines=8> */
[----:B------:R-:W-:Y:S01]  /*44a0*/  FADD.FTZ R54, R59, R54 ;  /* 0x000000363b367221 */ /* 0x000fe20000010000 */
[----:B------:R-:W-:Y:S01]  /*44b0*/  HMMA.16816.F32.BF16 R120, R68, R116, RZ ;  /* 0x000000744478723c */ /* 0x000fe200000418ff */
[----:B------:R-:W-:Y:S01]  /*44c0*/  FADD.FTZ R52, R57, R52 ;  /* 0x0000003439347221 */ /* 0x000fe20000010000 */
[----:B------:R-:W5:Y:S01]  /*44d0*/  MUFU.EX2 R44, R44 ;  /* 0x0000002c002c7308 */ /* 0x000f620000000800 */
[----:B------:R-:W-:-:S02]  /*44e0*/  FADD.FTZ R51, R51, R54 ;  /* 0x0000003633337221 */ /* 0x000fc40000010000 */
[----:B------:R-:W-:Y:S02]  /*44f0*/  FADD.FTZ R55, R55, R52 ;  /* 0x0000003437377221 */ /* 0x000fe40000010000 */
[----:B------:R-:W-:Y:S01]  /*4500*/  FADD.FTZ R50, R50, R51 ;  /* 0x0000003332327221 */ /* 0x000fe20000010000 */
[C---:B------:R-:W-:Y:S01]  /*4510*/  HMMA.16816.F32.BF16 R112, R68.reuse, R108, RZ ;  /* 0x0000006c4470723c */ /* 0x040fe200000418ff */
[----:B------:R-:W-:Y:S01]  /*4520*/  FADD.FTZ R48, R48, R55 ;  /* 0x0000003730307221 */ /* 0x000fe20000010000 */
[----:B------:R-:W-:Y:S06]  /*4530*/  MUFU.EX2 R43, R43 ;  /* 0x0000002b002b7308 */ /* 0x000fec0000000800 */
[C---:B------:R-:W-:Y:S02]  /*4540*/  HMMA.16816.F32.BF16 R96, R68.reuse, R92, RZ ;  /* 0x0000005c4460723c */ /* 0x040fe400000418ff */
[----:B------:R-:W1:Y:S06]  /*4550*/  MUFU.EX2 R40, R40 ;  /* 0x0000002800287308 */ /* 0x000e6c0000000800 */
[C---:B------:R-:W-:Y:S02]  /*4560*/  HMMA.16816.F32.BF16 R88, R68.reuse, R84, RZ ;  /* 0x000000544458723c */ /* 0x040fe400000418ff */
        /* <DEDUP_REMOVED lines=15> */
[C---:B--2---:R-:W-:Y:S02]  /*4660*/  HMMA.16816.F32.BF16 R72, R68.reuse, R4, RZ ;  /* 0x000000044448723c */ /* 0x044fe400000418ff */
[----:B------:R-:W-:Y:S05]  /*4670*/  MUFU.EX2 R60, R60 ;  /* 0x0000003c003c7308 */ /* 0x000fea0000000800 */
[----:B---3--:R-:W-:Y:S01]  /*4680*/  F2FP.BF16.PACK_AB R4, R46, R53 ;  /* 0x000000352e04723e */ /* 0x008fe200000010ff */
[----:B------:R-:W-:Y:S01]  /*4690*/  HMMA.16816.F32.BF16 R68, R68, R6, RZ ;  /* 0x000000064444723c */ /* 0x000fe200000418ff */
[----:B-----5:R-:W-:Y:S01]  /*46a0*/  F2FP.BF16.PACK_AB R5, R44, R47 ;  /* 0x0000002f2c05723e */ /* 0x020fe200000010ff */
[----:B------:R-:W2:Y:S01]  /*46b0*/  MUFU.EX2 R145, R145 ;  /* 0x0000009100917308 */ /* 0x000ea20000000800 */
[----:B------:R-:W-:-:S02]  /*46c0*/  FADD.FTZ R47, R47, R50 ;  /* 0x000000322f2f7221 */ /* 0x000fc40000010000 */
[----:B------:R-:W-:Y:S02]  /*46d0*/  FADD.FTZ R53, R53, R48 ;  /* 0x0000003035357221 */ /* 0x000fe40000010000 */
[----:B------:R-:W-:Y:S01]  /*46e0*/  F2FP.BF16.PACK_AB R6, R42, R49 ;  /* 0x000000312a06723e */ /* 0x000fe200000010ff */
[----:B------:R-:W-:Y:S01]  /*46f0*/  FADD.FTZ R44, R44, R47 ;  /* 0x0000002f2c2c7221 */ /* 0x000fe20000010000 */
[----:B-1----:R-:W-:Y:S01]  /*4700*/  F2FP.BF16.PACK_AB R7, R40, R43 ;  /* 0x0000002b2807723e */ /* 0x002fe200000010ff */
[----:B------:R-:W-:Y:S01]  /*4710*/  MUFU.EX2 R147, R147 ;  /* 0x0000009300937308 */ /* 0x000fe20000000800 */
[----:B------:R-:W-:Y:S02]  /*4720*/  FADD.FTZ R46, R46, R53 ;  /* 0x000000352e2e7221 */ /* 0x000fe40000010000 */
[----:B------:R-:W-:Y:S02]  /*4730*/  FADD.FTZ R43, R43, R44 ;  /* 0x0000002c2b2b7221 */ /* 0x000fe40000010000 */
[----:B------:R-:W-:Y:S01]  /*4740*/  FADD.FTZ R49, R49, R46 ;  /* 0x0000002e31317221 */ /* 0x000fe20000010000 */
[----:B------:R-:W-:Y:S01]  /*4750*/  HMMA.16816.F32.BF16 R104, R4, R12, R104 ;  /* 0x0000000c0468723c */ /* 0x000fe20000041868 */
[----:B------:R-:W-:Y:S01]  /*4760*/  FADD.FTZ R40, R40, R43 ;  /* 0x0000002b28287221 */ /* 0x000fe20000010000 */
[----:B------:R-:W1:Y:S01]  /*4770*/  MUFU.EX2 R62, R62 ;  /* 0x0000003e003e7308 */ /* 0x000e620000000800 */
[----:B------:R-:W-:-:S05]  /*4780*/  FADD.FTZ R42, R42, R49 ;  /* 0x000000312a2a7221 */ /* 0x000fca0000010000 */
[C---:B------:R-:W-:Y:S01]  /*4790*/  HMMA.16816.F32.BF16 R100, R4.reuse, R14, R100 ;  /* 0x0000000e0464723c */ /* 0x040fe20000041864 */
[----:B------:R-:W3:Y:S01]  /*47a0*/  LDSM.16.MT88.4 R12, [R236+0x4900] ;  /* 0x00490000ec0c783b */ /* 0x000ee20000004200 */
[----:B------:R-:W-:Y:S06]  /*47b0*/  MUFU.EX2 R64, R64 ;  /* 0x0000004000407308 */ /* 0x000fec0000000800 */
[C---:B----4-:R-:W-:Y:S02]  /*47c0*/  HMMA.16816.F32.BF16 R96, R4.reuse, R8, R96 ;  /* 0x000000080460723c */ /* 0x050fe40000041860 */
[----:B------:R-:W4:Y:S06]  /*47d0*/  MUFU.EX2 R151, R151 ;  /* 0x0000009700977308 */ /* 0x000f2c0000000800 */
[C---:B------:R-:W-:Y:S01]  /*47e0*/  HMMA.16816.F32.BF16 R92, R4.reuse, R10, R92 ;  /* 0x0000000a045c723c */ /* 0x040fe2000004185c */
[----:B------:R-:W5:Y:S01]  /*47f0*/  LDSM.16.MT88.4 R8, [R236+0x1100] ;  /* 0x00110000ec08783b */ /* 0x000f620000004200 */
[----:B------:R-:W-:Y:S06]  /*4800*/  MUFU.EX2 R167, R167 ;  /* 0x000000a700a77308 */ /* 0x000fec0000000800 */
[C---:B------:R-:W-:Y:S02]  /*4810*/  HMMA.16816.F32.BF16 R112, R4.reuse, R16, R112 ;  /* 0x000000100470723c */ /* 0x040fe40000041870 */
[----:B------:R-:W-:Y:S06]  /*4820*/  MUFU.EX2 R66, R66 ;  /* 0x0000004200427308 */ /* 0x000fec0000000800 */
[C---:B------:R-:W-:Y:S01]  /*4830*/  HMMA.16816.F32.BF16 R108, R4.reuse, R18, R108 ;  /* 0x00000012046c723c */ /* 0x040fe2000004186c */
[----:B------:R-:W1:Y:S01]  /*4840*/  LDSM.16.MT88.4 R16, [R237+0x1100] ;  /* 0x00110000ed10783b */ /* 0x000e620000004200 */
[----:B------:R-:W-:Y:S06]  /*4850*/  MUFU.EX2 R169, R169 ;  /* 0x000000a900a97308 */ /* 0x000fec0000000800 */
[C---:B------:R-:W-:Y:S02]  /*4860*/  HMMA.16816.F32.BF16 R88, R4.reuse, R32, R88 ;  /* 0x000000200458723c */ /* 0x040fe40000041858 */
[----:B------:R-:W-:Y:S06]  /*4870*/  MUFU.EX2 R197, R197 ;  /* 0x000000c500c57308 */ /* 0x000fec0000000800 */
[C---:B---3--:R-:W-:Y:S02]  /*4880*/  HMMA.16816.F32.BF16 R72, R4.reuse, R12, R72 ;  /* 0x0000000c0448723c */ /* 0x048fe40000041848 */
[----:B------:R-:W-:Y:S06]  /*4890*/  MUFU.EX2 R209, R209 ;  /* 0x000000d100d17308 */ /* 0x000fec0000000800 */
[C---:B------:R-:W-:Y:S01]  /*48a0*/  HMMA.16816.F32.BF16 R68, R4.reuse, R14, R68 ;  /* 0x0000000e0444723c */ /* 0x040fe20000041844 */
[----:B------:R-:W3:Y:S01]  /*48b0*/  LDSM.16.MT88.4 R12, [R240+0x5100] ;  /* 0x00510000f00c783b */ /* 0x000ee20000004200 */
[----:B------:R-:W-:Y:S06]  /*48c0*/  MUFU.EX2 R205, R205 ;  /* 0x000000cd00cd7308 */ /* 0x000fec0000000800 */
[C---:B------:R-:W-:Y:S01]  /*48d0*/  HMMA.16816.F32.BF16 R84, R4.reuse, R34, R84 ;  /* 0x000000220454723c */ /* 0x040fe20000041854 */
[----:B------:R-:W1:Y:S01]  /*48e0*/  LDSM.16.MT88.4 R32, [R238+0x5100] ;  /* 0x00510000ee20783b */ /* 0x000e620000004200 */
        /* <DEDUP_REMOVED lines=13> */
[----:B------:R-:W-:Y:S01]  /*49c0*/  HMMA.16816.F32.BF16 R76, R4, R30, R76 ;  /* 0x0000001e044c723c */ /* 0x000fe2000004184c */
[----:B------:R-:W2:Y:S01]  /*49d0*/  LDSM.16.MT88.4 R28, [R237+0x5100] ;  /* 0x00510000ed1c783b */ /* 0x000ea20000004200 */
[----:B------:R-:W-:Y:S05]  /*49e0*/  MUFU.EX2 R152, R152 ;  /* 0x0000009800987308 */ /* 0x000fea0000000800 */
[----:B------:R-:W-:Y:S01]  /*49f0*/  F2FP.BF16.PACK_AB R4, R38, R45 ;  /* 0x0000002d2604723e */ /* 0x000fe200000010ff */
[----:B------:R-:W-:Y:S01]  /*4a00*/  FADD.FTZ R45, R45, R42 ;  /* 0x0000002a2d2d7221 */ /* 0x000fe20000010000 */
[----:B------:R-:W-:Y:S01]  /*4a10*/  F2FP.BF16.PACK_AB R6, R2, R41 ;  /* 0x000000290206723e */ /* 0x000fe200000010ff */
[----:B------:R-:W-:Y:S01]  /*4a20*/  MUFU.EX2 R159, R159 ;  /* 0x0000009f009f7308 */ /* 0x000fe20000000800 */
[----:B------:R-:W-:Y:S01]  /*4a30*/  F2FP.BF16.PACK_AB R5, R36, R39 ;  /* 0x000000272405723e */ /* 0x000fe200000010ff */
[----:B------:R-:W-:Y:S01]  /*4a40*/  FADD.FTZ R39, R39, R40 ;  /* 0x0000002827277221 */ /* 0x000fe20000010000 */
[----:B------:R-:W-:Y:S01]  /*4a50*/  F2FP.BF16.PACK_AB R7, R0, R37 ;  /* 0x000000250007723e */ /* 0x000fe200000010ff */
[----:B------:R-:W-:-:S02]  /*4a60*/  FADD.FTZ R38, R38, R45 ;  /* 0x0000002d26267221 */ /* 0x000fc40000010000 */
[----:B------:R-:W-:Y:S02]  /*4a70*/  FADD.FTZ R36, R36, R39 ;  /* 0x0000002724247221 */ /* 0x000fe40000010000 */
[----:B------:R-:W-:Y:S01]  /*4a80*/  MUFU.EX2 R154, R154 ;  /* 0x0000009a009a7308 */ /* 0x000fe20000000800 */
[----:B------:R-:W-:Y:S01]  /*4a90*/  FADD.FTZ R41, R41, R38 ;  /* 0x0000002629297221 */ /* 0x000fe20000010000 */
[----:B-----5:R-:W-:Y:S03]  /*4aa0*/  HMMA.16816.F32.BF16 R104, R4, R8, R104 ;  /* 0x000000080468723c */ /* 0x020fe60000041868 */
[----:B------:R-:W-:-:S03]  /*4ab0*/  FADD.FTZ R41, R2, R41 ;  /* 0x0000002902297221 */ /* 0x000fc60000010000 */
[----:B------:R-:W-:Y:S02]  /*4ac0*/  MUFU.EX2 R155, R155 ;  /* 0x0000009b009b7308 */ /* 0x000fe40000000800 */
[C---:B------:R-:W-:Y:S01]  /*4ad0*/  HMMA.16816.F32.BF16 R100, R4.reuse, R10, R100 ;  /* 0x0000000a0464723c */ /* 0x040fe20000041864 */
[----:B------:R-:W5:Y:S05]  /*4ae0*/  LDSM.16.MT88.4 R8, [R236+0x5100] ;  /* 0x00510000ec08783b */ /* 0x000f6a0000004200 */
[----:B------:R-:W-:Y:S02]  /*4af0*/  MUFU.EX2 R153, R153 ;  /* 0x0000009900997308 */ /* 0x000fe40000000800 */
[C---:B-1----:R-:W-:Y:S06]  /*4b00*/  HMMA.16816.F32.BF16 R112, R4.reuse, R16, R112 ;  /* 0x000000100470723c */ /* 0x042fec0000041870 */
[----:B------:R-:W-:Y:S02]  /*4b10*/  MUFU.EX2 R156, R156 ;  /* 0x0000009c009c7308 */ /* 0x000fe40000000800 */
[C---:B------:R-:W-:Y:S01]  /*4b20*/  HMMA.16816.F32.BF16 R108, R4.reuse, R18, R108 ;  /* 0x00000012046c723c */ /* 0x040fe2000004186c */
[----:B------:R-:W1:Y:S07]  /*4b30*/  LDSM.16.MT88.4 R16, [R237+0x1900] ;  /* 0x00190000ed10783b */ /* 0x000e6e0000004200 */
[C---:B---3--:R-:W-:Y:S08]  /*4b40*/  HMMA.16816.F32.BF16 R96, R4.reuse, R12, R96 ;  /* 0x0000000c0460723c */ /* 0x048ff00000041860 */
[C---:B------:R-:W-:Y:S01]  /*4b50*/  HMMA.16816.F32.BF16 R92, R4.reuse, R14, R92 ;  /* 0x0000000e045c723c */ /* 0x040fe2000004185c */
[----:B------:R-:W3:Y:S07]  /*4b60*/  LDSM.16.MT88.4 R12, [R236+0x1900] ;  /* 0x00190000ec0c783b */ /* 0x000eee0000004200 */
[C---:B------:R-:W-:Y:S01]  /*4b70*/  HMMA.16816.F32.BF16 R88, R4.reuse, R32, R88 ;  /* 0x000000200458723c */ /* 0x040fe20000041858 */
[----:B------:R1:W-:Y:S06]  /*4b80*/  MUFU.EX2 R32, R144 ;  /* 0x0000009000207308 */ /* 0x0003ec0000000800 */
[----:B------:R-:W-:Y:S01]  /*4b90*/  FFMA.FTZ R33, R142, c[0x0][0x2d0], -R56 ;  /* 0x0000b4008e217a23 */ /* 0x000fe20000010838 */
[----:B------:R-:W-:Y:S01]  /*4ba0*/  HMMA.16816.F32.BF16 R128, R4, R24, R128 ;  /* 0x000000180480723c */ /* 0x000fe20000041880 */
[----:B------:R-:W-:-:S04]  /*4bb0*/  FFMA.FTZ R142, R211, c[0x0][0x2d0], -R58 ;  /* 0x0000b400d38e7a23 */ /* 0x000fc8000001083a */
[----:B------:R-:W2:Y:S03]  /*4bc0*/  MUFU.EX2 R33, R33 ;  /* 0x0000002100217308 */ /* 0x000ea60000000800 */
[----:B------:R-:W-:Y:S01]  /*4bd0*/  HMMA.16816.F32.BF16 R124, R4, R26, R124 ;  /* 0x0000001a047c723c */ /* 0x000fe2000004187c */
[----:B------:R-:W-:Y:S01]  /*4be0*/  LDSM.16.MT88.4 R24, [R240+0x1900] ;  /* 0x00190000f018783b */ /* 0x000fe20000004200 */
[----:B-1----:R-:W-:-:S03]  /*4bf0*/  FFMA.FTZ R144, R207, c[0x0][0x2d0], -R58 ;  /* 0x0000b400cf907a23 */ /* 0x002fc6000001083a */
[----:B------:R-:W-:Y:S03]  /*4c00*/  MUFU.EX2 R142, R142 ;  /* 0x0000008e008e7308 */ /* 0x000fe60000000800 */
[C---:B------:R-:W-:Y:S05]  /*4c10*/  HMMA.16816.F32.BF16 R120, R4.reuse, R20, R120 ;  /* 0x000000140478723c */ /* 0x040fea0000041878 */
[----:B------:R-:W-:Y:S03]  /*4c20*/  MUFU.EX2 R144, R144 ;  /* 0x0000009000907308 */ /* 0x000fe60000000800 */
[C---:B------:R-:W-:Y:S01]  /*4c30*/  HMMA.16816.F32.BF16 R116, R4.reuse, R22, R116 ;  /* 0x000000160474723c */ /* 0x040fe20000041874 */
[----:B------:R-:W1:Y:S07]  /*4c40*/  LDSM.16.MT88.4 R20, [R238+0x1900] ;  /* 0x00190000ee14783b */ /* 0x000e6e0000004200 */
[C---:B------:R-:W-:Y:S07]  /*4c50*/  HMMA.16816.F32.BF16 R84, R4.reuse, R34, R84 ;  /* 0x000000220454723c */ /* 0x040fee0000041854 */
[--C-:B------:R-:W-:Y:S01]  /*4c60*/  FFMA.FTZ R34, R140, c[0x0][0x2d0], -R58.reuse ;  /* 0x0000b4008c227a23 */ /* 0x100fe2000001083a */
[----:B--2---:R-:W-:Y:S01]  /*4c70*/  HMMA.16816.F32.BF16 R80, R4, R28, R80 ;  /* 0x0000001c0450723c */ /* 0x004fe20000041850 */
[----:B------:R-:W-:-:S02]  /*4c80*/  FFMA.FTZ R35, R134, c[0x0][0x2d0], -R58 ;  /* 0x0000b40086237a23 */ /* 0x000fc4000001083a */
[--C-:B------:R-:W-:Y:S02]  /*4c90*/  FFMA.FTZ R134, R219, c[0x0][0x2d0], -R56.reuse ;  /* 0x0000b400db867a23 */ /* 0x100fe40000010838 */
[----:B------:R-:W-:Y:S01]  /*4ca0*/  FFMA.FTZ R140, R217, c[0x0][0x2d0], -R56 ;  /* 0x0000b400d98c7a23 */ /* 0x000fe20000010838 */
[----:B------:R-:W-:Y:S02]  /*4cb0*/  MUFU.EX2 R34, R34 ;  /* 0x0000002200227308 */ /* 0x000fe40000000800 */
[C---:B------:R-:W-:Y:S01]  /*4cc0*/  HMMA.16816.F32.BF16 R76, R4.reuse, R30, R76 ;  /* 0x0000001e044c723c */ /* 0x040fe2000004184c */
[----:B------:R-:W-:Y:S05]  /*4cd0*/  LDSM.16.MT88.4 R28, [R237+0x5900] ;  /* 0x00590000ed1c783b */ /* 0x000fea0000004200 */
[----:B------:R-:W2:Y:S02]  /*4ce0*/  MUFU.EX2 R35, R35 ;  /* 0x0000002300237308 */ /* 0x000ea40000000800 */
[C---:B-----5:R-:W-:Y:S06]  /*4cf0*/  HMMA.16816.F32.BF16 R72, R4.reuse, R8, R72 ;  /* 0x000000080448723c */ /* 0x060fec0000041848 */
[----:B------:R-:W5:Y:S02]  /*4d00*/  MUFU.EX2 R134, R134 ;  /* 0x0000008600867308 */ /* 0x000f640000000800 */
[----:B------:R-:W-:Y:S01]  /*4d10*/  HMMA.16816.F32.BF16 R68, R4, R10, R68 ;  /* 0x0000000a0444723c */ /* 0x000fe20000041844 */
[----:B------:R-:W1:Y:S05]  /*4d20*/  LDSM.16.MT88.4 R8, [R240+0x5900] ;  /* 0x00590000f008783b */ /* 0x000e6a0000004200 */
[----:B------:R-:W1:Y:S01]  /*4d30*/  MUFU.EX2 R140, R140 ;  /* 0x0000008c008c7308 */ /* 0x000e620000000800 */
[----:B------:R-:W-:Y:S01]  /*4d40*/  F2FP.BF16.PACK_AB R4, R145, R60 ;  /* 0x0000003c9104723e */ /* 0x000fe200000010ff */
[----:B------:R-:W-:Y:S01]  /*4d50*/  FADD.FTZ R60, R60, R41 ;  /* 0x000000293c3c7221 */ /* 0x000fe20000010000 */
[----:B------:R-:W-:-:S02]  /*4d60*/  F2FP.BF16.PACK_AB R6, R62, R147 ;  /* 0x000000933e06723e */ /* 0x000fc400000010ff */
[----:B----4-:R-:W-:Y:S01]  /*4d70*/  F2FP.BF16.PACK_AB R5, R151, R64 ;  /* 0x000000409705723e */ /* 0x010fe200000010ff */
[----:B------:R-:W-:Y:S01]  /*4d80*/  FADD.FTZ R60, R145, R60 ;  /* 0x0000003c913c7221 */ /* 0x000fe20000010000 */
[----:B------:R-:W-:-:S03]  /*4d90*/  F2FP.BF16.PACK_AB R7, R33, R32 ;  /* 0x000000202107723e */ /* 0x000fc600000010ff */
[----:B------:R-:W-:-:S04]  /*4da0*/  FADD.FTZ R147, R147, R60 ;  /* 0x0000003c93937221 */ /* 0x000fc80000010000 */
[----:B------:R-:W-:Y:S01]  /*4db0*/  HMMA.16816.F32.BF16 R112, R4, R16, R112 ;  /* 0x000000100470723c */ /* 0x000fe20000041870 */
[----:B------:R-:W-:-:S07]  /*4dc0*/  FADD.FTZ R147, R62, R147 ;  /* 0x000000933e937221 */ /* 0x000fce0000010000 */
[C---:B------:R-:W-:Y:S01]  /*4dd0*/  HMMA.16816.F32.BF16 R108, R4.reuse, R18, R108 ;  /* 0x00000012046c723c */ /* 0x040fe2000004186c */
[----:B------:R-:W4:Y:S07]  /*4de0*/  LDSM.16.MT88.4 R16, [R238+0x5900] ;  /* 0x00590000ee10783b */ /* 0x000f2e0000004200 */
[C---:B---3--:R-:W-:Y:S08]  /*4df0*/  HMMA.16816.F32.BF16 R104, R4.reuse, R12, R104 ;  /* 0x0000000c0468723c */ /* 0x048ff00000041868 */
[C---:B------:R-:W-:Y:S01]  /*4e00*/  HMMA.16816.F32.BF16 R100, R4.reuse, R14, R100 ;  /* 0x0000000e0464723c */ /* 0x040fe20000041864 */
[----:B------:R-:W3:Y:S07]  /*4e10*/  LDSM.16.MT88.4 R12, [R236+0x5900] ;  /* 0x00590000ec0c783b */ /* 0x000eee0000004200 */
[C---:B-1----:R-:W-:Y:S08]  /*4e20*/  HMMA.16816.F32.BF16 R120, R4.reuse, R20, R120 ;  /* 0x000000140478723c */ /* 0x042ff00000041878 */
[C---:B------:R-:W-:Y:S01]  /*4e30*/  HMMA.16816.F32.BF16 R116, R4.reuse, R22, R116 ;  /* 0x000000160474723c */ /* 0x040fe20000041874 */
[----:B------:R-:W-:Y:S07]  /*4e40*/  LDSM.16.MT88.4 R20, [R237+0x2100] ;  /* 0x00210000ed14783b */ /* 0x000fee0000004200 */
[C---:B------:R-:W-:Y:S08]  /*4e50*/  HMMA.16816.F32.BF16 R96, R4.reuse, R8, R96 ;  /* 0x000000080460723c */ /* 0x040ff00000041860 */
[C---:B------:R-:W-:Y:S01]  /*4e60*/  HMMA.16816.F32.BF16 R92, R4.reuse, R10, R92 ;  /* 0x0000000a045c723c */ /* 0x040fe2000004185c */
[----:B------:R-:W1:Y:S07]  /*4e70*/  LDSM.16.MT88.4 R8, [R238+0x2100] ;  /* 0x00210000ee08783b */ /* 0x000e6e0000004200 */
[C---:B----4-:R-:W-:Y:S08]  /*4e80*/  HMMA.16816.F32.BF16 R88, R4.reuse, R16, R88 ;  /* 0x000000100458723c */ /* 0x050ff00000041858 */
[C---:B------:R-:W-:Y:S01]  /*4e90*/  HMMA.16816.F32.BF16 R84, R4.reuse, R18, R84 ;  /* 0x000000120454723c */ /* 0x040fe20000041854 */
[----:B------:R-:W4:Y:S07]  /*4ea0*/  LDSM.16.MT88.4 R16, [R236+0x2100] ;  /* 0x00210000ec10783b */ /* 0x000f2e0000004200 */
[C---:B---3--:R-:W-:Y:S08]  /*4eb0*/  HMMA.16816.F32.BF16 R72, R4.reuse, R12, R72 ;  /* 0x0000000c0448723c */ /* 0x048ff00000041848 */
[C---:B------:R-:W-:Y:S01]  /*4ec0*/  HMMA.16816.F32.BF16 R68, R4.reuse, R14, R68 ;  /* 0x0000000e0444723c */ /* 0x040fe20000041844 */
[----:B------:R-:W3:Y:S07]  /*4ed0*/  LDSM.16.MT88.4 R12, [R240+0x6100] ;  /* 0x00610000f00c783b */ /* 0x000eee0000004200 */
[C---:B------:R-:W-:Y:S08]  /*4ee0*/  HMMA.16816.F32.BF16 R128, R4.reuse, R24, R128 ;  /* 0x000000180480723c */ /* 0x040ff00000041880 */
[C---:B------:R-:W-:Y:S01]  /*4ef0*/  HMMA.16816.F32.BF16 R124, R4.reuse, R26, R124 ;  /* 0x0000001a047c723c */ /* 0x040fe2000004187c */
[----:B------:R-:W3:Y:S07]  /*4f00*/  LDSM.16.MT88.4 R24, [R240+0x2100] ;  /* 0x00210000f018783b */ /* 0x000eee0000004200 */
[C---:B------:R-:W-:Y:S08]  /*4f10*/  HMMA.16816.F32.BF16 R80, R4.reuse, R28, R80 ;  /* 0x0000001c0450723c */ /* 0x040ff00000041850 */
[----:B------:R-:W-:Y:S01]  /*4f20*/  HMMA.16816.F32.BF16 R76, R4, R30, R76 ;  /* 0x0000001e044c723c */ /* 0x000fe2000004184c */
[----:B------:R-:W-:Y:S06]  /*4f30*/  LDSM.16.MT88.4 R28, [R237+0x6100] ;  /* 0x00610000ed1c783b */ /* 0x000fec0000004200 */
[----:B--2---:R-:W-:Y:S01]  /*4f40*/  F2FP.BF16.PACK_AB R4, R35, R34 ;  /* 0x000000222304723e */ /* 0x004fe200000010ff */
[----:B------:R-:W-:Y:S01]  /*4f50*/  FADD.FTZ R34, R34, R147 ;  /* 0x0000009322227221 */ /* 0x000fe20000010000 */
[----:B------:R-:W-:-:S02]  /*4f60*/  F2FP.BF16.PACK_AB R6, R66, R167 ;  /* 0x000000a74206723e */ /* 0x000fc400000010ff */
[----:B-----5:R-:W-:Y:S01]  /*4f70*/  F2FP.BF16.PACK_AB R5, R169, R134 ;  /* 0x00000086a905723e */ /* 0x020fe200000010ff */
[----:B------:R-:W-:Y:S01]  /*4f80*/  FADD.FTZ R34, R35, R34 ;  /* 0x0000002223227221 */ /* 0x000fe20000010000 */
[----:B------:R-:W-:-:S03]  /*4f90*/  F2FP.BF16.PACK_AB R7, R197, R140 ;  /* 0x0000008cc507723e */ /* 0x000fc600000010ff */
[----:B------:R-:W-:-:S04]  /*4fa0*/  FADD.FTZ R167, R167, R34 ;  /* 0x00000022a7a77221 */ /* 0x000fc80000010000 */
[----:B-1----:R-:W-:Y:S01]  /*4fb0*/  HMMA.16816.F32.BF16 R120, R4, R8, R120 ;  /* 0x000000080478723c */ /* 0x002fe20000041878 */
[----:B------:R-:W-:-:S07]  /*4fc0*/  FADD.FTZ R167, R66, R167 ;  /* 0x000000a742a77221 */ /* 0x000fce0000010000 */
[C---:B------:R-:W-:Y:S01]  /*4fd0*/  HMMA.16816.F32.BF16 R116, R4.reuse, R10, R116 ;  /* 0x0000000a0474723c */ /* 0x040fe20000041874 */
[----:B------:R-:W1:Y:S07]  /*4fe0*/  LDSM.16.MT88.4 R8, [R238+0x6100] ;  /* 0x00610000ee08783b */ /* 0x000e6e0000004200 */
[C---:B------:R-:W-:Y:S08]  /*4ff0*/  HMMA.16816.F32.BF16 R112, R4.reuse, R20, R112 ;  /* 0x000000140470723c */ /* 0x040ff00000041870 */
[C---:B------:R-:W-:Y:S01]  /*5000*/  HMMA.16816.F32.BF16 R108, R4.reuse, R22, R108 ;  /* 0x00000016046c723c */ /* 0x040fe2000004186c */
[----:B------:R-:W2:Y:S07]  /*5010*/  LDSM.16.MT88.4 R20, [R236+0x6100] ;  /* 0x00610000ec14783b */ /* 0x000eae0000004200 */
        /* <DEDUP_REMOVED lines=8> */
[----:B------:R-:W-:Y:S07]  /*50a0*/  LDSM.16.MT88.4 R24, [R238+0x2900] ;  /* 0x00290000ee18783b */ /* 0x000fee0000004200 */
[C---:B-1----:R-:W-:Y:S08]  /*50b0*/  HMMA.16816.F32.BF16 R88, R4.reuse, R8, R88 ;  /* 0x000000080458723c */ /* 0x042ff00000041858 */
[C---:B------:R-:W-:Y:S01]  /*50c0*/  HMMA.16816.F32.BF16 R84, R4.reuse, R10, R84 ;  /* 0x0000000a0454723c */ /* 0x040fe20000041854 */
[----:B------:R-:W1:Y:S07]  /*50d0*/  LDSM.16.MT88.4 R8, [R236+0x2900] ;  /* 0x00290000ec08783b */ /* 0x000e6e0000004200 */
[C---:B------:R-:W-:Y:S08]  /*50e0*/  HMMA.16816.F32.BF16 R80, R4.reuse, R28, R80 ;  /* 0x0000001c0450723c */ /* 0x040ff00000041850 */
[C---:B------:R-:W-:Y:S01]  /*50f0*/  HMMA.16816.F32.BF16 R76, R4.reuse, R30, R76 ;  /* 0x0000001e044c723c */ /* 0x040fe2000004184c */
[----:B------:R-:W-:Y:S07]  /*5100*/  LDSM.16.MT88.4 R28, [R240+0x3100] ;  /* 0x00310000f01c783b */ /* 0x000fee0000004200 */
[C---:B--2---:R-:W-:Y:S08]  /*5110*/  HMMA.16816.F32.BF16 R72, R4.reuse, R20, R72 ;  /* 0x000000140448723c */ /* 0x044ff00000041848 */
[----:B------:R-:W-:Y:S01]  /*5120*/  HMMA.16816.F32.BF16 R68, R4, R22, R68 ;  /* 0x000000160444723c */ /* 0x000fe20000041844 */
[----:B------:R-:W2:Y:S06]  /*5130*/  LDSM.16.MT88.4 R20, [R240+0x6900] ;  /* 0x00690000f014783b */ /* 0x000eac0000004200 */
[----:B------:R-:W-:Y:S01]  /*5140*/  F2FP.BF16.PACK_AB R4, R209, R142 ;  /* 0x0000008ed104723e */ /* 0x000fe200000010ff */
[----:B------:R-:W-:Y:S01]  /*5150*/  FADD.FTZ R142, R142, R167 ;  /* 0x000000a78e8e7221 */ /* 0x000fe20000010000 */
[----:B------:R-:W-:-:S02]  /*5160*/  F2FP.BF16.PACK_AB R6, R205, R144 ;  /* 0x00000090cd06723e */ /* 0x000fc400000010ff */
[----:B------:R-:W-:Y:S01]  /*5170*/  F2FP.BF16.PACK_AB R5, R201, R146 ;  /* 0x00000092c905723e */ /* 0x000fe200000010ff */
[----:B------:R-:W-:Y:S01]  /*5180*/  FADD.FTZ R209, R209, R142 ;  /* 0x0000008ed1d17221 */ /* 0x000fe20000010000 */
[----:B------:R-:W-:-:S03]  /*5190*/  F2FP.BF16.PACK_AB R7, R171, R148 ;  /* 0x00000094ab07723e */ /* 0x000fc600000010ff */
[----:B------:R-:W-:-:S04]  /*51a0*/  FADD.FTZ R144, R144, R209 ;  /* 0x000000d190907221 */ /* 0x000fc80000010000 */
[----:B----4-:R-:W-:Y:S01]  /*51b0*/  HMMA.16816.F32.BF16 R128, R4, R16, R128 ;  /* 0x000000100480723c */ /* 0x010fe20000041880 */
        /* <DEDUP_REMOVED lines=8> */
[----:B------:R-:W1:Y:S07]  /*5240*/  LDSM.16.MT88.4 R8, [R236+0x6900] ;  /* 0x00690000ec08783b */ /* 0x000e6e0000004200 */
[C---:B--2---:R-:W-:Y:S08]  /*5250*/  HMMA.16816.F32.BF16 R96, R4.reuse, R20, R96 ;  /* 0x000000140460723c */ /* 0x044ff00000041860 */
[C---:B----4-:R-:W-:Y:S08]  /*5260*/  HMMA.16816.F32.BF16 R88, R4.reuse, R16, R88 ;  /* 0x000000100458723c */ /* 0x050ff00000041858 */
[C---:B------:R-:W-:Y:S01]  /*5270*/  HMMA.16816.F32.BF16 R84, R4.reuse, R18, R84 ;  /* 0x000000120454723c */ /* 0x040fe20000041854 */
[----:B------:R-:W2:Y:S07]  /*5280*/  LDSM.16.MT88.4 R16, [R236+0x3100] ;  /* 0x00310000ec10783b */ /* 0x000eae0000004200 */
[C---:B---3--:R-:W-:Y:S08]  /*5290*/  HMMA.16816.F32.BF16 R80, R4.reuse, R12, R80 ;  /* 0x0000000c0450723c */ /* 0x048ff00000041850 */
[C---:B------:R-:W-:Y:S01]  /*52a0*/  HMMA.16816.F32.BF16 R76, R4.reuse, R14, R76 ;  /* 0x0000000e044c723c */ /* 0x040fe2000004184c */
[----:B------:R-:W3:Y:S07]  /*52b0*/  LDSM.16.MT88.4 R12, [R240+0x7100] ;  /* 0x00710000f00c783b */ /* 0x000eee0000004200 */
[C---:B------:R-:W-:Y:S01]  /*52c0*/  HMMA.16816.F32.BF16 R92, R4.reuse, R22, R92 ;  /* 0x00000016045c723c */ /* 0x040fe2000004185c */
[----:B------:R-:W4:Y:S07]  /*52d0*/  LDSM.16.MT88.4 R20, [R237+0x3100] ;  /* 0x00310000ed14783b */ /* 0x000f2e0000004200 */
[C---:B------:R-:W-:Y:S08]  /*52e0*/  HMMA.16816.F32.BF16 R120, R4.reuse, R24, R120 ;  /* 0x000000180478723c */ /* 0x040ff00000041878 */
[C---:B------:R-:W-:Y:S01]  /*52f0*/  HMMA.16816.F32.BF16 R116, R4.reuse, R26, R116 ;  /* 0x0000001a0474723c */ /* 0x040fe20000041874 */
[----:B------:R-:W5:Y:S07]  /*5300*/  LDSM.16.MT88.4 R24, [R238+0x3100] ;  /* 0x00310000ee18783b */ /* 0x000f6e0000004200 */
[C---:B-1----:R-:W-:Y:S08]  /*5310*/  HMMA.16816.F32.BF16 R72, R4.reuse, R8, R72 ;  /* 0x000000080448723c */ /* 0x042ff00000041848 */
[----:B------:R-:W-:Y:S01]  /*5320*/  HMMA.16816.F32.BF16 R68, R4, R10, R68 ;  /* 0x0000000a0444723c */ /* 0x000fe20000041844 */
[----:B------:R-:W1:Y:S06]  /*5330*/  LDSM.16.MT88.4 R8, [R238+0x7100] ;  /* 0x00710000ee08783b */ /* 0x000e6c0000004200 */
[----:B------:R-:W-:Y:S01]  /*5340*/  F2FP.BF16.PACK_AB R4, R163, R150 ;  /* 0x00000096a304723e */ /* 0x000fe200000010ff */
[----:B------:R-:W-:Y:S01]  /*5350*/  FADD.FTZ R150, R150, R205 ;  /* 0x000000cd96967221 */ /* 0x000fe20000010000 */
[----:B------:R-:W-:-:S02]  /*5360*/  F2FP.BF16.PACK_AB R6, R159, R152 ;  /* 0x000000989f06723e */ /* 0x000fc400000010ff */
[----:B------:R-:W-:Y:S01]  /*5370*/  F2FP.BF16.PACK_AB R5, R155, R154 ;  /* 0x0000009a9b05723e */ /* 0x000fe200000010ff */
[----:B------:R-:W-:Y:S01]  /*5380*/  FADD.FTZ R163, R163, R150 ;  /* 0x00000096a3a37221 */ /* 0x000fe20000010000 */
[----:B------:R-:W-:-:S03]  /*5390*/  F2FP.BF16.PACK_AB R7, R156, R153 ;  /* 0x000000999c07723e */ /* 0x000fc600000010ff */
[----:B------:R-:W-:-:S04]  /*53a0*/  FADD.FTZ R152, R152, R163 ;  /* 0x000000a398987221 */ /* 0x000fc80000010000 */
[----:B--2---:R-:W-:Y:S01]  /*53b0*/  HMMA.16816.F32.BF16 R104, R4, R16, R104 ;  /* 0x000000100468723c */ /* 0x004fe20000041868 */
[----:B------:R-:W-:-:S07]  /*53c0*/  FADD.FTZ R159, R159, R152 ;  /* 0x000000989f9f7221 */ /* 0x000fce0000010000 */
[C---:B------:R-:W-:Y:S01]  /*53d0*/  HMMA.16816.F32.BF16 R100, R4.reuse, R18, R100 ;  /* 0x000000120464723c */ /* 0x040fe20000041864 */
[----:B------:R-:W2:Y:S07]  /*53e0*/  LDSM.16.MT88.4 R16, [R237+0x7100] ;  /* 0x00710000ed10783b */ /* 0x000eae0000004200 */
[C---:B---3--:R-:W-:Y:S08]  /*53f0*/  HMMA.16816.F32.BF16 R96, R4.reuse, R12, R96 ;  /* 0x0000000c0460723c */ /* 0x048ff00000041860 */
[C---:B------:R-:W-:Y:S01]  /*5400*/  HMMA.16816.F32.BF16 R92, R4.reuse, R14, R92 ;  /* 0x0000000e045c723c */ /* 0x040fe2000004185c */
[----:B------:R-:W3:Y:S07]  /*5410*/  LDSM.16.MT88.4 R12, [R236+0x7100] ;  /* 0x00710000ec0c783b */ /* 0x000eee0000004200 */
[C---:B----4-:R-:W-:Y:S08]  /*5420*/  HMMA.16816.F32.BF16 R112, R4.reuse, R20, R112 ;  /* 0x000000140470723c */ /* 0x050ff00000041870 */
[C---:B------:R-:W-:Y:S01]  /*5430*/  HMMA.16816.F32.BF16 R108, R4.reuse, R22, R108 ;  /* 0x00000016046c723c */ /* 0x040fe2000004186c */
[----:B------:R-:W4:Y:S07]  /*5440*/  LDSM.16.MT88.4 R20, [R240+0x3900] ;  /* 0x00390000f014783b */ /* 0x000f2e0000004200 */
[C---:B------:R-:W-:Y:S07]  /*5450*/  HMMA.16816.F32.BF16 R128, R4.reuse, R28, R128 ;  /* 0x0000001c0480723c */ /* 0x040fee0000041880 */
[--C-:B------:R-:W-:Y:S01]  /*5460*/  FFMA.FTZ R28, R67, c[0x0][0x2d0], -R56.reuse ;  /* 0x0000b400431c7a23 */ /* 0x100fe20000010838 */
[----:B------:R-:W-:Y:S01]  /*5470*/  HMMA.16816.F32.BF16 R124, R4, R30, R124 ;  /* 0x0000001e047c723c */ /* 0x000fe2000004187c */
[----:B------:R-:W-:-:S04]  /*5480*/  FFMA.FTZ R29, R65, c[0x0][0x2d0], -R56 ;  /* 0x0000b400411d7a23 */ /* 0x000fc80000010838 */
[----:B------:R-:W-:Y:S02]  /*5490*/  MUFU.EX2 R28, R28 ;  /* 0x0000001c001c7308 */ /* 0x000fe40000000800 */
[--C-:B------:R-:W-:Y:S01]  /*54a0*/  FFMA.FTZ R30, R63, c[0x0][0x2d0], -R56.reuse ;  /* 0x0000b4003f1e7a23 */ /* 0x100fe20000010838 */
[----:B-----5:R-:W-:Y:S01]  /*54b0*/  HMMA.16816.F32.BF16 R120, R4, R24, R120 ;  /* 0x000000180478723c */ /* 0x020fe20000041878 */
[----:B------:R-:W-:-:S04]  /*54c0*/  FFMA.FTZ R31, R61, c[0x0][0x2d0], -R56 ;  /* 0x0000b4003d1f7a23 */ /* 0x000fc80000010838 */
[----:B------:R-:W-:Y:S02]  /*54d0*/  MUFU.EX2 R29, R29 ;  /* 0x0000001d001d7308 */ /* 0x000fe40000000800 */
[--C-:B------:R-:W-:Y:S01]  /*54e0*/  FFMA.FTZ R24, R143, c[0x0][0x2d0], -R58.reuse ;  /* 0x0000b4008f187a23 */ /* 0x100fe2000001083a */
[----:B------:R-:W-:Y:S01]  /*54f0*/  HMMA.16816.F32.BF16 R116, R4, R26, R116 ;  /* 0x0000001a0474723c */ /* 0x000fe20000041874 */
[----:B------:R-:W-:-:S04]  /*5500*/  FFMA.FTZ R25, R141, c[0x0][0x2d0], -R58 ;  /* 0x0000b4008d197a23 */ /* 0x000fc8000001083a */
[----:B------:R-:W-:Y:S02]  /*5510*/  MUFU.EX2 R24, R24 ;  /* 0x0000001800187308 */ /* 0x000fe40000000800 */
[--C-:B------:R-:W-:Y:S01]  /*5520*/  FFMA.FTZ R26, R135, c[0x0][0x2d0], -R58.reuse ;  /* 0x0000b400871a7a23 */ /* 0x100fe2000001083a */
[----:B-1----:R-:W-:Y:S01]  /*5530*/  HMMA.16816.F32.BF16 R88, R4, R8, R88 ;  /* 0x000000080458723c */ /* 0x002fe20000041858 */
[----:B------:R-:W-:-:S04]  /*5540*/  FFMA.FTZ R27, R133, c[0x0][0x2d0], -R58 ;  /* 0x0000b400851b7a23 */ /* 0x000fc8000001083a */
[----:B------:R-:W1:Y:S03]  /*5550*/  MUFU.EX2 R25, R25 ;  /* 0x0000001900197308 */ /* 0x000e660000000800 */
[C---:B------:R-:W-:Y:S01]  /*5560*/  HMMA.16816.F32.BF16 R84, R4.reuse, R10, R84 ;  /* 0x0000000a0454723c */ /* 0x040fe20000041854 */
[----:B------:R-:W5:Y:S04]  /*5570*/  LDSM.16.MT88.4 R8, [R238+0x3900] ;  /* 0x00390000ee08783b */ /* 0x000f680000004200 */
[----:B------:R-:W-:Y:S03]  /*5580*/  MUFU.EX2 R26, R26 ;  /* 0x0000001a001a7308 */ /* 0x000fe60000000800 */
[C---:B--2---:R-:W-:Y:S05]  /*5590*/  HMMA.16816.F32.BF16 R80, R4.reuse, R16, R80 ;  /* 0x000000100450723c */ /* 0x044fea0000041850 */
[----:B------:R-:W2:Y:S03]  /*55a0*/  MUFU.EX2 R27, R27 ;  /* 0x0000001b001b7308 */ /* 0x000ea60000000800 */
[C---:B------:R-:W-:Y:S01]  /*55b0*/  HMMA.16816.F32.BF16 R76, R4.reuse, R18, R76 ;  /* 0x00000012044c723c */ /* 0x040fe2000004184c */
[----:B------:R-:W5:Y:S04]  /*55c0*/  LDSM.16.MT88.4 R16, [R237+0x3900] ;  /* 0x00390000ed10783b */ /* 0x000f680000004200 */
[----:B------:R-:W-:Y:S03]  /*55d0*/  MUFU.EX2 R30, R30 ;  /* 0x0000001e001e7308 */ /* 0x000fe60000000800 */
[C---:B---3--:R-:W-:Y:S05]  /*55e0*/  HMMA.16816.F32.BF16 R72, R4.reuse, R12, R72 ;  /* 0x0000000c0448723c */ /* 0x048fea0000041848 */
[----:B------:R-:W3:Y:S03]  /*55f0*/  MUFU.EX2 R31, R31 ;  /* 0x0000001f001f7308 */ /* 0x000ee60000000800 */
[----:B------:R-:W-:Y:S01]  /*5600*/  HMMA.16816.F32.BF16 R68, R4, R14, R68 ;  /* 0x0000000e0444723c */ /* 0x000fe20000041844 */
[----:B------:R-:W5:Y:S06]  /*5610*/  LDSM.16.MT88.4 R12, [R236+0x3900] ;  /* 0x00390000ec0c783b */ /* 0x000f6c0000004200 */
[----:B-1----:R-:W-:Y:S01]  /*5620*/  F2FP.BF16.PACK_AB R4, R25, R24 ;  /* 0x000000181904723e */ /* 0x002fe200000010ff */
[----:B------:R-:W-:Y:S01]  /*5630*/  FADD.FTZ R24, R24, R159 ;  /* 0x0000009f18187221 */ /* 0x000fe20000010000 */
[----:B--2---:R-:W-:-:S02]  /*5640*/  F2FP.BF16.PACK_AB R6, R27, R26 ;  /* 0x0000001a1b06723e */ /* 0x004fc400000010ff */
[----:B------:R-:W-:Y:S01]  /*5650*/  F2FP.BF16.PACK_AB R5, R29, R28 ;  /* 0x0000001c1d05723e */ /* 0x000fe200000010ff */
[----:B------:R-:W-:Y:S01]  /*5660*/  FADD.FTZ R25, R25, R24 ;  /* 0x0000001819197221 */ /* 0x000fe20000010000 */
[----:B---3--:R-:W-:-:S03]  /*5670*/  F2FP.BF16.PACK_AB R7, R31, R30 ;  /* 0x0000001e1f07723e */ /* 0x008fc600000010ff */
[----:B------:R-:W-:-:S04]  /*5680*/  FADD.FTZ R26, R26, R25 ;  /* 0x000000191a1a7221 */ /* 0x000fc80000010000 */
[----:B----4-:R-:W-:Y:S01]  /*5690*/  HMMA.16816.F32.BF16 R128, R4, R20, R128 ;  /* 0x000000140480723c */ /* 0x010fe20000041880 */
[----:B------:R-:W-:-:S06]  /*56a0*/  FADD.FTZ R2, R27, R26 ;  /* 0x0000001a1b027221 */ /* 0x000fcc0000010000 */
[----:B------:R-:W-:Y:S01]  /*56b0*/  FADD.FTZ R21, R37, R36 ;  /* 0x0000002425157221 */ /* 0x000fe20000010000 */
[----:B-----5:R-:W-:Y:S03]  /*56c0*/  HMMA.16816.F32.BF16 R120, R4, R8, R120 ;  /* 0x000000080478723c */ /* 0x020fe60000041878 */
[----:B------:R-:W-:-:S04]  /*56d0*/  FADD.FTZ R21, R0, R21 ;  /* 0x0000001500157221 */ /* 0x000fc80000010000 */
[----:B------:R-:W-:Y:S01]  /*56e0*/  FADD.FTZ R64, R64, R21 ;  /* 0x0000001540407221 */ /* 0x000fe20000010000 */
[----:B------:R-:W-:Y:S01]  /*56f0*/  HMMA.16816.F32.BF16 R116, R4, R10, R116 ;  /* 0x0000000a0474723c */ /* 0x000fe20000041874 */
[----:B------:R-:W1:Y:S02]  /*5700*/  LDSM.16.MT88.4 R8, [R240+0x7900] ;  /* 0x00790000f008783b */ /* 0x000e640000004200 */
[----:B------:R-:W-:-:S04]  /*5710*/  FADD.FTZ R151, R151, R64 ;  /* 0x0000004097977221 */ /* 0x000fc80000010000 */
[----:B------:R-:W-:Y:S01]  /*5720*/  FADD.FTZ R32, R32, R151 ;  /* 0x0000009720207221 */ /* 0x000fe20000010000 */
[----:B------:R-:W-:Y:S03]  /*5730*/  HMMA.16816.F32.BF16 R112, R4, R16, R112 ;  /* 0x000000100470723c */ /* 0x000fe60000041870 */
[----:B------:R-:W-:-:S04]  /*5740*/  FADD.FTZ R33, R33, R32 ;  /* 0x0000002021217221 */ /* 0x000fc80000010000 */
[----:B------:R-:W-:Y:S01]  /*5750*/  FADD.FTZ R134, R134, R33 ;  /* 0x0000002186867221 */ /* 0x000fe20000010000 */
[----:B------:R-:W-:Y:S01]  /*5760*/  HMMA.16816.F32.BF16 R108, R4, R18, R108 ;  /* 0x00000012046c723c */ /* 0x000fe2000004186c */
[----:B------:R-:W2:Y:S02]  /*5770*/  LDSM.16.MT88.4 R16, [R238+0x7900] ;  /* 0x00790000ee10783b */ /* 0x000ea40000004200 */
[----:B------:R-:W-:-:S04]  /*5780*/  FADD.FTZ R169, R169, R134 ;  /* 0x00000086a9a97221 */ /* 0x000fc80000010000 */
[----:B------:R-:W-:Y:S01]  /*5790*/  FADD.FTZ R140, R140, R169 ;  /* 0x000000a98c8c7221 */ /* 0x000fe20000010000 */
[----:B------:R-:W-:Y:S03]  /*57a0*/  HMMA.16816.F32.BF16 R104, R4, R12, R104 ;  /* 0x0000000c0468723c */ /* 0x000fe60000041868 */
[----:B------:R-:W-:-:S04]  /*57b0*/  FADD.FTZ R197, R197, R140 ;  /* 0x0000008cc5c57221 */ /* 0x000fc80000010000 */
[----:B------:R-:W-:Y:S01]  /*57c0*/  FADD.FTZ R146, R146, R197 ;  /* 0x000000c592927221 */ /* 0x000fe20000010000 */
[----:B------:R-:W-:Y:S01]  /*57d0*/  HMMA.16816.F32.BF16 R100, R4, R14, R100 ;  /* 0x0000000e0464723c */ /* 0x000fe20000041864 */
[----:B------:R-:W3:Y:S02]  /*57e0*/  LDSM.16.MT88.4 R12, [R237+0x7900] ;  /* 0x00790000ed0c783b */ /* 0x000ee40000004200 */
[----:B------:R-:W-:-:S04]  /*57f0*/  FADD.FTZ R201, R201, R146 ;  /* 0x00000092c9c97221 */ /* 0x000fc80000010000 */
[----:B------:R-:W-:Y:S01]  /*5800*/  FADD.FTZ R148, R148, R201 ;  /* 0x000000c994947221 */ /* 0x000fe20000010000 */
[----:B------:R-:W-:Y:S03]  /*5810*/  HMMA.16816.F32.BF16 R124, R4, R22, R124 ;  /* 0x00000016047c723c */ /* 0x000fe6000004187c */
[----:B------:R-:W-:-:S04]  /*5820*/  FADD.FTZ R171, R171, R148 ;  /* 0x00000094abab7221 */ /* 0x000fc80000010000 */
[----:B------:R-:W-:Y:S01]  /*5830*/  FADD.FTZ R154, R154, R171 ;  /* 0x000000ab9a9a7221 */ /* 0x000fe20000010000 */
[----:B-1----:R-:W-:Y:S03]  /*5840*/  HMMA.16816.F32.BF16 R96, R4, R8, R96 ;  /* 0x000000080460723c */ /* 0x002fe60000041860 */
[----:B------:R-:W-:-:S04]  /*5850*/  FADD.FTZ R154, R155, R154 ;  /* 0x0000009a9b9a7221 */ /* 0x000fc80000010000 */
[----:B------:R-:W-:Y:S01]  /*5860*/  FADD.FTZ R153, R153, R154 ;  /* 0x0000009a99997221 */ /* 0x000fe20000010000 */
[----:B------:R-:W-:Y:S01]  /*5870*/  HMMA.16816.F32.BF16 R92, R4, R10, R92 ;  /* 0x0000000a045c723c */ /* 0x000fe2000004185c */
[----:B------:R-:W1:Y:S02]  /*5880*/  LDSM.16.MT88.4 R8, [R236+0x7900] ;  /* 0x00790000ec08783b */ /* 0x000e640000004200 */
[----:B------:R-:W-:-:S04]  /*5890*/  FADD.FTZ R153, R156, R153 ;  /* 0x000000999c997221 */ /* 0x000fc80000010000 */
[----:B------:R-:W-:Y:S01]  /*58a0*/  FADD.FTZ R28, R28, R153 ;  /* 0x000000991c1c7221 */ /* 0x000fe20000010000 */
[----:B--2---:R-:W-:Y:S03]  /*58b0*/  HMMA.16816.F32.BF16 R88, R4, R16, R88 ;  /* 0x000000100458723c */ /* 0x004fe60000041858 */
[----:B------:R-:W-:-:S04]  /*58c0*/  FADD.FTZ R29, R29, R28 ;  /* 0x0000001c1d1d7221 */ /* 0x000fc80000010000 */
[----:B------:R-:W-:Y:S01]  /*58d0*/  FADD.FTZ R30, R30, R29 ;  /* 0x0000001d1e1e7221 */ /* 0x000fe20000010000 */
[----:B------:R-:W-:Y:S03]  /*58e0*/  HMMA.16816.F32.BF16 R84, R4, R18, R84 ;  /* 0x000000120454723c */ /* 0x000fe60000041854 */
[----:B------:R-:W-:-:S05]  /*58f0*/  FADD.FTZ R0, R31, R30 ;  /* 0x0000001e1f007221 */ /* 0x000fca0000010000 */
[----:B------:R2:W-:Y:S01]  /*5900*/  STL [R1+0xc], R0 ;  /* 0x00000c0001007387 */ /* 0x0005e20000100800 */
[C---:B---3--:R-:W-:Y:S03]  /*5910*/  HMMA.16816.F32.BF16 R80, R4.reuse, R12, R80 ;  /* 0x0000000c0450723c */ /* 0x048fe60000041850 */
[----:B------:R2:W-:Y:S05]  /*5920*/  STL [R1+0x10], R2 ;  /* 0x0000100201007387 */ /* 0x0005ea0000100800 */
[C---:B------:R-:W-:Y:S08]  /*5930*/  HMMA.16816.F32.BF16 R76, R4.reuse, R14, R76 ;  /* 0x0000000e044c723c */ /* 0x040ff0000004184c */
[C---:B-1----:R-:W-:Y:S08]  /*5940*/  HMMA.16816.F32.BF16 R72, R4.reuse, R8, R72 ;  /* 0x000000080448723c */ /* 0x042ff00000041848 */
[----:B------:R-:W-:Y:S01]  /*5950*/  HMMA.16816.F32.BF16 R68, R4, R10, R68 ;  /* 0x0000000a0444723c */ /* 0x000fe20000041844 */
[----:B------:R-:W-:Y:S07]  /*5960*/  @!P1 BRA `(.L_x_24) ;  /* 0x00003f0000009947 */ /* 0x000fee0003800000 */
[----:B--2---:R-:W-:Y:S01]  /*5970*/  IADD3 R0, P2, R250, 0x40, RZ ;  /* 0x00000040fa007810 */ /* 0x004fe20007f5e0ff */
[----:B------:R-:W-:Y:S01]  /*5980*/  IMAD.MOV.U32 R135, RZ, RZ, R132 ;  /* 0x000000ffff877224 */ /* 0x000fe200078e0084 */
[----:B------:R-:W-:Y:S01]  /*5990*/  IADD3 R2, P1, R246, 0x40, RZ ;  /* 0x00000040f6027810 */ /* 0x000fe20007f3e0ff */
[----:B------:R-:W-:-:S02]  /*59a0*/  ULEA.HI.SX32 UR21, UR18, 0xfffffffe, 0x19 ;  /* 0xfffffffe12157891 */ /* 0x000fc4000f8fca3f */
[----:B------:R1:W-:Y:S01]  /*59b0*/  STL [R1+0x8], R0 ;  /* 0x0000080001007387 */ /* 0x0003e20000100800 */
[----:B------:R-:W-:Y:S01]  /*59c0*/  ULDC.64 UR6, c[0x0][0x208] ;  /* 0x0000820000067ab9 */ /* 0x000fe20000000a00 */
[----:B------:R-:W-:Y:S01]  /*59d0*/  IMAD.X R252, RZ, RZ, R249, P1 ;  /* 0x000000fffffc7224 */ /* 0x000fe200008e06f9 */
[----:B------:R-:W-:Y:S01]  /*59e0*/  ULDC.64 UR4, c[0x0][0x1e0] ;  /* 0x0000780000047ab9 */ /* 0x000fe20000000a00 */
[----:B------:R2:W-:Y:S01]  /*59f0*/  STL [R1], R2 ;  /* 0x0000000201007387 */ /* 0x0005e20000100800 */
[----:B-1----:R-:W-:Y:S01]  /*5a00*/  IMAD.MOV.U32 R0, RZ, RZ, R3 ;  /* 0x000000ffff007224 */ /* 0x002fe200078e0003 */
[----:B--2---:R-:W-:-:S05]  /*5a10*/  IADD3.X R2, RZ, R245, RZ, P2, !PT ;  /* 0x000000f5ff027210 */ /* 0x004fca00017fe4ff */
[----:B------:R1:W-:Y:S02]  /*5a20*/  STL [R1+0x4], R2 ;  /* 0x0000040201007387 */ /* 0x0003e40000100800 */
.L_x_25:
[----:B-12---:R-:W2:Y:S01]  /*5a30*/  LDL R2, [R1+0x8] ;  /* 0x0000080001027983 */ /* 0x006ea20000100800 */
[----:B------:R-:W-:Y:S04]  /*5a40*/  DEPBAR.LE SB0, 0x0 ;  /* 0x000080000000791a */ /* 0x000fe80000000000 */
[----:B------:R-:W3:Y:S01]  /*5a50*/  LDL R133, [R1+0x4] ;  /* 0x0000040001857983 */ /* 0x000ee20000100800 */
[----:B------:R-:W-:Y:S02]  /*5a60*/  USHF.R.S32.HI UR15, URZ, 0x1f, UR21 ;  /* 0x0000001f3f0f7899 */ /* 0x000fe40008011415 */
[----:B------:R-:W-:Y:S01]  /*5a70*/  UIMAD.WIDE.U32 UR22, UR21, UR6, URZ ;  /* 0x00000006151672a5 */ /* 0x000fe2000f8e003f */
[----:B------:R-:W-:Y:S01]  /*5a80*/  BAR.SYNC.DEFER_BLOCKING 0x0 ;  /* 0x0000000000007b1d */ /* 0x000fe20000010000 */
[----:B------:R-:W-:Y:S02]  /*5a90*/  UIMAD UR15, UR15, UR6, URZ ;  /* 0x000000060f0f72a4 */ /* 0x000fe4000f8e023f */
[----:B------:R-:W-:Y:S02]  /*5aa0*/  USHF.L.U32 UR18, UR22, 0x7, URZ ;  /* 0x0000000716127899 */ /* 0x000fe4000800063f */
[----:B------:R-:W-:Y:S02]  /*5ab0*/  UIMAD UR15, UR21, UR7, UR15 ;  /* 0x00000007150f72a4 */ /* 0x000fe4000f8e020f */
[----:B------:R-:W-:Y:S02]  /*5ac0*/  UISETP.GT.AND UP1, UPT, UR21, URZ, UPT ;  /* 0x0000003f1500728c */ /* 0x000fe4000bf24270 */
[----:B------:R-:W-:Y:S01]  /*5ad0*/  UIADD3 UR15, UR23, UR15, URZ ;  /* 0x0000000f170f7290 */ /* 0x000fe2000fffe03f */
[----:B------:R-:W-:Y:S01]  /*5ae0*/  IADD3 R3, P5, R250, UR18, RZ ;  /* 0x00000012fa037c10 */ /* 0x000fe2000ffbe0ff */
[----:B------:R-:W-:Y:S02]  /*5af0*/  UIADD3 UR21, UR21, -0x1, URZ ;  /* 0xffffffff15157890 */ /* 0x000fe4000fffe03f */
[----:B------:R-:W-:Y:S01]  /*5b00*/  USHF.L.U64.HI UR15, UR22, 0x7, UR15 ;  /* 0x00000007160f7899 */ /* 0x000fe2000801020f */
[----:B------:R-:W-:Y:S04]  /*5b10*/  LEA R196, P4, R3, c[0x0][0x1f8], 0x1 ;  /* 0x00007e0003c47a11 */ /* 0x000fe800078808ff */
[----:B------:R-:W-:Y:S01]  /*5b20*/  @UP1 USHF.L.U32 UR19, UR4, 0x6, URZ ;  /* 0x0000000604131899 */ /* 0x000fe2000800063f */
[----:B------:R-:W-:Y:S01]  /*5b30*/  IADD3.X R134, R245, UR15, RZ, P5, !PT ;  /* 0x0000000ff5867c10 */ /* 0x000fe2000affe4ff */
[----:B------:R-:W-:Y:S02]  /*5b40*/  @UP1 USHF.L.U64.HI UR20, UR4, 0x6, UR5 ;  /* 0x0000000604141899 */ /* 0x000fe40008010205 */
[----:B------:R-:W-:Y:S01]  /*5b50*/  @UP1 UIMAD.WIDE.U32 UR22, UR21, UR4, URZ ;  /* 0x00000004151612a5 */ /* 0x000fe2000f8e003f */
[----:B------:R-:W-:Y:S01]  /*5b60*/  LEA.HI.X R197, R3, c[0x0][0x1fc], R134, 0x1, P4 ;  /* 0x00007f0003c57a11 */ /* 0x000fe200020f0c86 */
[----:B------:R-:W1:Y:S08]  /*5b70*/  LDSM.16.M88.4 R140, [R242+0x8100] ;  /* 0x00810000f28c783b */ /* 0x000e700000000200 */
[----:B------:R-:W4:Y:S08]  /*5b80*/  LDSM.16.M88.4 R144, [R242+0x8900] ;  /* 0x00890000f290783b */ /* 0x000f300000000200 */
[----:B------:R-:W5:Y:S08]  /*5b90*/  LDSM.16.M88.4 R148, [R242+0x9100] ;  /* 0x00910000f294783b */ /* 0x000f700000000200 */
[----:B------:R-:W5:Y:S08]  /*5ba0*/  LDSM.16.M88.4 R152, [R242+0x9900] ;  /* 0x00990000f298783b */ /* 0x000f700000000200 */
[----:B------:R-:W5:Y:S01]  /*5bb0*/  LDSM.16.M88.4 R156, [R242+0xa100] ;  /* 0x00a10000f29c783b */ /* 0x000f620000000200 */
[C---:B-1----:R-:W-:Y:S07]  /*5bc0*/  HMMA.16816.F32.BF16 R4, R136.reuse, R140, RZ ;  /* 0x0000008c8804723c */ /* 0x042fee00000418ff */
[----:B------:R-:W1:Y:S01]  /*5bd0*/  LDSM.16.M88.4 R160, [R242+0xa900] ;  /* 0x00a90000f2a0783b */ /* 0x000e620000000200 */
[C---:B------:R-:W-:Y:S07]  /*5be0*/  HMMA.16816.F32.BF16 R8, R136.reuse, R142, RZ ;  /* 0x0000008e8808723c */ /* 0x040fee00000418ff */
[----:B------:R-:W1:Y:S01]  /*5bf0*/  LDSM.16.M88.4 R164, [R242+0xb100] ;  /* 0x00b10000f2a4783b */ /* 0x000e620000000200 */
[C---:B----4-:R-:W-:Y:S07]  /*5c00*/  HMMA.16816.F32.BF16 R12, R136.reuse, R144, RZ ;  /* 0x00000090880c723c */ /* 0x050fee00000418ff */
[----:B------:R-:W4:Y:S01]  /*5c10*/  LDSM.16.M88.4 R168, [R242+0xb900] ;  /* 0x00b90000f2a8783b */ /* 0x000f220000000200 */
[C---:B------:R-:W-:Y:S07]  /*5c20*/  HMMA.16816.F32.BF16 R16, R136.reuse, R146, RZ ;  /* 0x000000928810723c */ /* 0x040fee00000418ff */
[----:B------:R-:W1:Y:S01]  /*5c30*/  LDSM.16.M88.4 R140, [R241] ;  /* 0x00000000f18c783b */ /* 0x000e620000000200 */
[C---:B-----5:R-:W-:Y:S07]  /*5c40*/  HMMA.16816.F32.BF16 R20, R136.reuse, R148, RZ ;  /* 0x000000948814723c */ /* 0x060fee00000418ff */
[----:B------:R-:W5:Y:S01]  /*5c50*/  LDSM.16.M88.4 R144, [R235] ;  /* 0x00000000eb90783b */ /* 0x000f620000000200 */
[C---:B------:R-:W-:Y:S07]  /*5c60*/  HMMA.16816.F32.BF16 R24, R136.reuse, R150, RZ ;  /* 0x000000968818723c */ /* 0x040fee00000418ff */
[----:B------:R-:W4:Y:S01]  /*5c70*/  LDSM.16.M88.4 R148, [R234] ;  /* 0x00000000ea94783b */ /* 0x000f220000000200 */
[C---:B------:R-:W-:Y:S08]  /*5c80*/  HMMA.16816.F32.BF16 R28, R136.reuse, R152, RZ ;  /* 0x00000098881c723c */ /* 0x040ff000000418ff */
[C---:B------:R-:W-:Y:S01]  /*5c90*/  HMMA.16816.F32.BF16 R32, R136.reuse, R154, RZ ;  /* 0x0000009a8820723c */ /* 0x040fe200000418ff */
[----:B------:R-:W-:Y:S07]  /*5ca0*/  LDSM.16.M88.4 R152, [R232] ;  /* 0x00000000e898783b */ /* 0x000fee0000000200 */
[C---:B------:R-:W-:Y:S08]  /*5cb0*/  HMMA.16816.F32.BF16 R36, R136.reuse, R156, RZ ;  /* 0x0000009c8824723c */ /* 0x040ff000000418ff */
[C---:B------:R-:W-:Y:S01]  /*5cc0*/  HMMA.16816.F32.BF16 R40, R136.reuse, R158, RZ ;  /* 0x0000009e8828723c */ /* 0x040fe200000418ff */
[----:B------:R-:W-:Y:S07]  /*5cd0*/  LDSM.16.M88.4 R156, [R231] ;  /* 0x00000000e79c783b */ /* 0x000fee0000000200 */
[C---:B-1----:R-:W-:Y:S08]  /*5ce0*/  HMMA.16816.F32.BF16 R44, R136.reuse, R160, RZ ;  /* 0x000000a0882c723c */ /* 0x042ff000000418ff */
[C---:B------:R-:W-:Y:S01]  /*5cf0*/  HMMA.16816.F32.BF16 R48, R136.reuse, R162, RZ ;  /* 0x000000a28830723c */ /* 0x040fe200000418ff */
[----:B------:R-:W-:Y:S07]  /*5d00*/  LDSM.16.M88.4 R160, [R230] ;  /* 0x00000000e6a0783b */ /* 0x000fee0000000200 */
[C---:B------:R-:W-:Y:S08]  /*5d10*/  HMMA.16816.F32.BF16 R52, R136.reuse, R164, RZ ;  /* 0x000000a48834723c */ /* 0x040ff000000418ff */
[C---:B------:R-:W-:Y:S01]  /*5d20*/  HMMA.16816.F32.BF16 R56, R136.reuse, R166, RZ ;  /* 0x000000a68838723c */ /* 0x040fe200000418ff */
[----:B------:R-:W-:Y:S07]  /*5d30*/  LDSM.16.M88.4 R164, [R229] ;  /* 0x00000000e5a4783b */ /* 0x000fee0000000200 */
[C---:B----4-:R-:W-:Y:S08]  /*5d40*/  HMMA.16816.F32.BF16 R60, R136.reuse, R168, RZ ;  /* 0x000000a8883c723c */ /* 0x050ff000000418ff */
[----:B------:R-:W-:Y:S08]  /*5d50*/  HMMA.16816.F32.BF16 R64, R136, R170, RZ ;  /* 0x000000aa8840723c */ /* 0x000ff000000418ff */
[C---:B------:R-:W-:Y:S08]  /*5d60*/  HMMA.16816.F32.BF16 R4, R172.reuse, R140, R4 ;  /* 0x0000008cac04723c */ /* 0x040ff00000041804 */
[C---:B------:R-:W-:Y:S01]  /*5d70*/  HMMA.16816.F32.BF16 R8, R172.reuse, R142, R8 ;  /* 0x0000008eac08723c */ /* 0x040fe20000041808 */
[----:B------:R-:W1:Y:S07]  /*5d80*/  LDSM.16.M88.4 R140, [R233] ;  /* 0x00000000e98c783b */ /* 0x000e6e0000000200 */
[C---:B-----5:R-:W-:Y:S01]  /*5d90*/  HMMA.16816.F32.BF16 R12, R172.reuse, R144, R12 ;  /* 0x00000090ac0c723c */ /* 0x060fe2000004180c */
[----:B------:R-:W-:Y:S01]  /*5da0*/  @!PT LDS RZ, [RZ] ;  /* 0x00000000fffff984 */ /* 0x000fe20000000800 */
[----:B------:R-:W-:Y:S01]  /*5db0*/  @!PT LDS RZ, [RZ] ;  /* 0x00000000fffff984 */ /* 0x000fe20000000800 */
[----:B------:R-:W-:Y:S01]  /*5dc0*/  @!PT LDS RZ, [RZ] ;  /* 0x00000000fffff984 */ /* 0x000fe20000000800 */
[----:B------:R4:W-:Y:S07]  /*5dd0*/  LDGSTS.E.BYPASS.LTC128B.128 [R243+0x100], [R196.64], !P3 ;  /* 0x00100000c4f37fae */ /* 0x0009ee000d901d50 */
[C---:B------:R-:W-:Y:S08]  /*5de0*/  HMMA.16816.F32.BF16 R16, R172.reuse, R146, R16 ;  /* 0x00000092ac10723c */ /* 0x040ff00000041810 */
[C---:B------:R-:W-:Y:S08]  /*5df0*/  HMMA.16816.F32.BF16 R20, R172.reuse, R148, R20 ;  /* 0x00000094ac14723c */ /* 0x040ff00000041814 */
[C---:B------:R-:W-:Y:S08]  /*5e00*/  HMMA.16816.F32.BF16 R24, R172.reuse, R150, R24 ;  /* 0x00000096ac18723c */ /* 0x040ff00000041818 */
[C---:B-1----:R-:W-:Y:S08]  /*5e10*/  HMMA.16816.F32.BF16 R28, R172.reuse, R140, R28 ;  /* 0x0000008cac1c723c */ /* 0x042ff0000004181c */
[C---:B------:R-:W-:Y:S08]  /*5e20*/  HMMA.16816.F32.BF16 R32, R172.reuse, R142, R32 ;  /* 0x0000008eac20723c */ /* 0x040ff00000041820 */
[C---:B------:R-:W-:Y:S08]  /*5e30*/  HMMA.16816.F32.BF16 R36, R172.reuse, R152, R36 ;  /* 0x00000098ac24723c */ /* 0x040ff00000041824 */
[C---:B------:R-:W-:Y:S08]  /*5e40*/  HMMA.16816.F32.BF16 R40, R172.reuse, R154, R40 ;  /* 0x0000009aac28723c */ /* 0x040ff00000041828 */
[C---:B------:R-:W-:Y:S08]  /*5e50*/  HMMA.16816.F32.BF16 R44, R172.reuse, R156, R44 ;  /* 0x0000009cac2c723c */ /* 0x040ff0000004182c */
[C---:B------:R-:W-:Y:S08]  /*5e60*/  HMMA.16816.F32.BF16 R48, R172.reuse, R158, R48 ;  /* 0x0000009eac30723c */ /* 0x040ff00000041830 */
[C---:B------:R-:W-:Y:S04]  /*5e70*/  HMMA.16816.F32.BF16 R52, R172.reuse, R160, R52 ;  /* 0x000000a0ac34723c */ /* 0x040fe80000041834 */
[----:B--2---:R-:W-:Y:S01]  /*5e80*/  IADD3 R132, P2, R2, UR18, RZ ;  /* 0x0000001202847c10 */ /* 0x004fe2000ff5e0ff */
[----:B------:R-:W-:Y:S03]  /*5e90*/  @UP1 USHF.R.S32.HI UR18, URZ, 0x1f, UR21 ;  /* 0x0000001f3f121899 */ /* 0x000fe60008011415 */
[C---:B------:R-:W-:Y:S01]  /*5ea0*/  HMMA.16816.F32.BF16 R56, R172.reuse, R162, R56 ;  /* 0x000000a2ac38723c */ /* 0x040fe20000041838 */
[----:B------:R-:W-:Y:S03]  /*5eb0*/  @UP1 UIMAD UR18, UR18, UR4, URZ ;  /* 0x00000004121212a4 */ /* 0x000fe6000f8e023f */
[C---:B------:R-:W-:Y:S01]  /*5ec0*/  LEA R2, P1, R132.reuse, c[0x0][0x1f8], 0x1 ;  /* 0x00007e0084027a11 */ /* 0x040fe200078208ff */
[----:B------:R-:W-:Y:S01]  /*5ed0*/  @UP1 UIMAD UR18, UR21, UR5, UR18 ;  /* 0x00000005151212a4 */ /* 0x000fe2000f8e0212 */
[----:B---3--:R-:W-:Y:S01]  /*5ee0*/  IADD3.X R133, R133, UR15, RZ, P2, !PT ;  /* 0x0000000f85857c10 */ /* 0x008fe200097fe4ff */
[----:B------:R-:W-:Y:S01]  /*5ef0*/  @UP1 USHF.L.U32 UR15, UR22, 0x7, URZ ;  /* 0x00000007160f1899 */ /* 0x000fe2000800063f */
[C---:B------:R-:W-:Y:S01]  /*5f00*/  HMMA.16816.F32.BF16 R60, R172.reuse, R164, R60 ;  /* 0x000000a4ac3c723c */ /* 0x040fe2000004183c */
[----:B------:R-:W-:Y:S03]  /*5f10*/  @UP1 UIADD3 UR18, UR23, UR18, URZ ;  /* 0x0000001217121290 */ /* 0x000fe6000fffe03f */
[----:B------:R-:W-:Y:S01]  /*5f20*/  LEA.HI.X R3, R132, c[0x0][0x1fc], R133, 0x1, P1 ;  /* 0x00007f0084037a11 */ /* 0x000fe200008f0c85 */
[----:B------:R-:W-:Y:S01]  /*5f30*/  @UP1 USHF.L.U64.HI UR18, UR22, 0x7, UR18 ;  /* 0x0000000716121899 */ /* 0x000fe20008010212 */
[----:B------:R-:W-:Y:S02]  /*5f40*/  IADD3 R132, P1, R196, UR9, RZ ;  /* 0x00000009c4847c10 */ /* 0x000fe4000ff3e0ff */
[----:B------:R-:W-:Y:S01]  /*5f50*/  HMMA.16816.F32.BF16 R64, R172, R166, R64 ;  /* 0x000000a6ac40723c */ /* 0x000fe20000041840 */
[----:B------:R1:W-:Y:S03]  /*5f60*/  LDGSTS.E.BYPASS.LTC128B.128 [R243+0x4100], [R2.64], !P0 ;  /* 0x0410000002f37fae */ /* 0x0003e6000c101d50 */
[----:B------:R-:W-:Y:S02]  /*5f70*/  IADD3.X R133, R197, UR12, RZ, P1, !PT ;  /* 0x0000000cc5857c10 */ /* 0x000fe40008ffe4ff */
[C---:B------:R-:W-:Y:S02]  /*5f80*/  IADD3 R198, P1, R132.reuse, UR9, RZ ;  /* 0x0000000984c67c10 */ /* 0x040fe4000ff3e0ff */
[----:B------:R-:W-:Y:S01]  /*5f90*/  IADD3 R200, P4, R132, UR14, RZ ;  /* 0x0000000e84c87c10 */ /* 0x000fe2000ff9e0ff */
[----:B------:R2:W-:Y:S03]  /*5fa0*/  LDGSTS.E.BYPASS.LTC128B.128 [R243+0x1100], [R132.64], !P3 ;  /* 0x0110000084f37fae */ /* 0x0005e6000d901d50 */
[C---:B------:R-:W-:Y:S02]  /*5fb0*/  IADD3.X R199, R133.reuse, UR12, RZ, P1, !PT ;  /* 0x0000000c85c77c10 */ /* 0x040fe40008ffe4ff */
[----:B------:R-:W-:Y:S02]  /*5fc0*/  IADD3.X R201, R133, UR13, RZ, P4, !PT ;  /* 0x0000000d85c97c10 */ /* 0x000fe4000a7fe4ff */
[C---:B------:R-:W-:Y:S01]  /*5fd0*/  IADD3 R202, P2, R198.reuse, UR9, RZ ;  /* 0x00000009c6ca7c10 */ /* 0x040fe2000ff5e0ff */
[----:B------:R2:W-:Y:S01]  /*5fe0*/  LDGSTS.E.BYPASS.LTC128B.128 [R243+0x5100], [R132.64+0x80], !P0 ;  /* 0x0510008084f37fae */ /* 0x0005e2000c101d50 */
[----:B----4-:R-:W-:Y:S02]  /*5ff0*/  IADD3 R196, P1, R198, UR14, RZ ;  /* 0x0000000ec6c47c10 */ /* 0x010fe4000ff3e0ff */
[C---:B------:R-:W-:Y:S02]  /*6000*/  IADD3.X R203, R199.reuse, UR12, RZ, P2, !PT ;  /* 0x0000000cc7cb7c10 */ /* 0x040fe400097fe4ff */
[----:B------:R-:W-:Y:S02]  /*6010*/  IADD3.X R197, R199, UR13, RZ, P1, !PT ;  /* 0x0000000dc7c57c10 */ /* 0x000fe40008ffe4ff */
[----:B------:R-:W-:Y:S01]  /*6020*/  PLOP3.LUT P1, PT, PT, PT, UP1, 0x80, 0x0 ;  /* 0x000000000000781c */ /* 0x000fe20003f2f018 */
[----:B------:R3:W-:Y:S08]  /*6030*/  LDGSTS.E.BYPASS.LTC128B.128 [R243+0x2100], [R198.64], !P3 ;  /* 0x02100000c6f37fae */ /* 0x0007f0000d901d50 */
[----:B------:R4:W-:Y:S08]  /*6040*/  LDGSTS.E.BYPASS.LTC128B.128 [R243+0x6100], [R200.64], !P0 ;  /* 0x06100000c8f37fae */ /* 0x0009f0000c101d50 */
[----:B------:R4:W-:Y:S08]  /*6050*/  LDGSTS.E.BYPASS.LTC128B.128 [R243+0x3100], [R202.64], !P3 ;  /* 0x03100000caf37fae */ /* 0x0009f0000d901d50 */
[----:B------:R3:W-:Y:S08]  /*6060*/  LDGSTS.E.BYPASS.LTC128B.128 [R243+0x7100], [R196.64], !P0 ;  /* 0x07100000c4f37fae */ /* 0x0007f0000c101d50 */
[----:B------:R-:W5:Y:S08]  /*6070*/  LDSM.16.M88.4 R144, [R239+0x8100] ;  /* 0x00810000ef90783b */ /* 0x000f700000000200 */
[----:B------:R-:W1:Y:S08]  /*6080*/  LDSM.16.M88.4 R140, [R239+0x8900] ;  /* 0x00890000ef8c783b */ /* 0x000e700000000200 */
[----:B------:R-:W1:Y:S08]  /*6090*/  LDSM.16.M88.4 R148, [R239+0x9100] ;  /* 0x00910000ef94783b */ /* 0x000e700000000200 */
[----:B------:R-:W0:Y:S08]  /*60a0*/  LDGDEPBAR ;  /* 0x00000000000079af */ /* 0x000e300000000000 */
[----:B------:R-:W2:Y:S01]  /*60b0*/  LDSM.16.M88.4 R152, [R239+0x9900] ;  /* 0x00990000ef98783b */ /* 0x000ea20000000200 */
[C---:B-----5:R-:W-:Y:S07]  /*60c0*/  HMMA.16816.F32.BF16 R4, R176.reuse, R144, R4 ;  /* 0x00000090b004723c */ /* 0x060fee0000041804 */
[----:B------:R-:W5:Y:S01]  /*60d0*/  LDSM.16.M88.4 R156, [R239+0xa100] ;  /* 0x00a10000ef9c783b */ /* 0x000f620000000200 */
[C---:B------:R-:W-:Y:S07]  /*60e0*/  HMMA.16816.F32.BF16 R8, R176.reuse, R146, R8 ;  /* 0x00000092b008723c */ /* 0x040fee0000041808 */
[----:B------:R-:W3:Y:S01]  /*60f0*/  LDSM.16.M88.4 R144, [R239+0xa900] ;  /* 0x00a90000ef90783b */ /* 0x000ee20000000200 */
[C---:B-1----:R-:W-:Y:S07]  /*6100*/  HMMA.16816.F32.BF16 R12, R176.reuse, R140, R12 ;  /* 0x0000008cb00c723c */ /* 0x042fee000004180c */
[----:B------:R-:W-:Y:S01]  /*6110*/  LDSM.16.M88.4 R160, [R242+0xc100] ;  /* 0x00c10000f2a0783b */ /* 0x000fe20000000200 */
[C---:B------:R-:W-:Y:S07]  /*6120*/  HMMA.16816.F32.BF16 R16, R176.reuse, R142, R16 ;  /* 0x0000008eb010723c */ /* 0x040fee0000041810 */
[----:B------:R-:W1:Y:S01]  /*6130*/  LDSM.16.M88.4 R140, [R239+0xb100] ;  /* 0x00b10000ef8c783b */ /* 0x000e620000000200 */
[C---:B------:R-:W-:Y:S07]  /*6140*/  HMMA.16816.F32.BF16 R20, R176.reuse, R148, R20 ;  /* 0x00000094b014723c */ /* 0x040fee0000041814 */
[----:B------:R-:W-:Y:S01]  /*6150*/  LDSM.16.M88.4 R164, [R225] ;  /* 0x00000000e1a4783b */ /* 0x000fe20000000200 */
[C---:B------:R-:W-:Y:S07]  /*6160*/  HMMA.16816.F32.BF16 R24, R176.reuse, R150, R24 ;  /* 0x00000096b018723c */ /* 0x040fee0000041818 */
[----:B------:R-:W1:Y:S01]  /*6170*/  LDSM.16.M88.4 R148, [R239+0xb900] ;  /* 0x00b90000ef94783b */ /* 0x000e620000000200 */
[C---:B--2---:R-:W-:Y:S07]  /*6180*/  HMMA.16816.F32.BF16 R28, R176.reuse, R152, R28 ;  /* 0x00000098b01c723c */ /* 0x044fee000004181c */
[----:B------:R-:W-:Y:S01]  /*6190*/  LDSM.16.M88.4 R168, [R239+0xd100] ;  /* 0x00d10000efa8783b */ /* 0x000fe20000000200 */
[C---:B------:R-:W-:Y:S07]  /*61a0*/  HMMA.16816.F32.BF16 R32, R176.reuse, R154, R32 ;  /* 0x0000009ab020723c */ /* 0x040fee0000041820 */
[----:B------:R-:W2:Y:S01]  /*61b0*/  LDSM.16.M88.4 R152, [R228] ;  /* 0x00000000e498783b */ /* 0x000ea20000000200 */
[C---:B-----5:R-:W-:Y:S07]  /*61c0*/  HMMA.16816.F32.BF16 R36, R176.reuse, R156, R36 ;  /* 0x0000009cb024723c */ /* 0x060fee0000041824 */
[----:B---3--:R-:W-:Y:S01]  /*61d0*/  LDSM.16.M88.4 R196, [R239+0xd900] ;  /* 0x00d90000efc4783b */ /* 0x008fe20000000200 */
[C---:B------:R-:W-:Y:S07]  /*61e0*/  HMMA.16816.F32.BF16 R40, R176.reuse, R158, R40 ;  /* 0x0000009eb028723c */ /* 0x040fee0000041828 */
[----:B------:R-:W3:Y:S01]  /*61f0*/  LDSM.16.M88.4 R156, [R228+0x800] ;  /* 0x00080000e49c783b */ /* 0x000ee20000000200 */
[C---:B------:R-:W-:Y:S07]  /*6200*/  HMMA.16816.F32.BF16 R44, R176.reuse, R144, R44 ;  /* 0x00000090b02c723c */ /* 0x040fee000004182c */
[----:B----4-:R-:W-:Y:S01]  /*6210*/  LDSM.16.M88.4 R200, [R239+0xe900] ;  /* 0x00e90000efc8783b */ /* 0x010fe20000000200 */
[C---:B------:R-:W-:Y:S07]  /*6220*/  HMMA.16816.F32.BF16 R48, R176.reuse, R146, R48 ;  /* 0x00000092b030723c */ /* 0x040fee0000041830 */
[----:B------:R-:W4:Y:S01]  /*6230*/  LDSM.16.M88.4 R144, [R228+0x1000] ;  /* 0x00100000e490783b */ /* 0x000f220000000200 */
[C---:B-1----:R-:W-:Y:S07]  /*6240*/  HMMA.16816.F32.BF16 R52, R176.reuse, R140, R52 ;  /* 0x0000008cb034723c */ /* 0x042fee0000041834 */
[----:B------:R-:W-:Y:S01]  /*6250*/  LDSM.16.M88.4 R204, [R239+0xf100] ;  /* 0x00f10000efcc783b */ /* 0x000fe20000000200 */
[C---:B------:R-:W-:Y:S07]  /*6260*/  HMMA.16816.F32.BF16 R56, R176.reuse, R142, R56 ;  /* 0x0000008eb038723c */ /* 0x040fee0000041838 */
[----:B------:R-:W1:Y:S01]  /*6270*/  LDSM.16.M88.4 R140, [R228+0x1800] ;  /* 0x00180000e48c783b */ /* 0x000e620000000200 */
[C---:B------:R-:W-:Y:S07]  /*6280*/  HMMA.16816.F32.BF16 R60, R176.reuse, R148, R60 ;  /* 0x00000094b03c723c */ /* 0x040fee000004183c */
[----:B------:R-:W-:Y:S01]  /*6290*/  LDSM.16.M88.4 R208, [R239+0xf900] ;  /* 0x00f90000efd0783b */ /* 0x000fe20000000200 */
[----:B------:R-:W-:Y:S07]  /*62a0*/  HMMA.16816.F32.BF16 R64, R176, R150, R64 ;  /* 0x00000096b040723c */ /* 0x000fee0000041840 */
[----:B------:R-:W5:Y:S01]  /*62b0*/  LDSM.16.M88.4 R148, [R228+0x2000] ;  /* 0x00200000e494783b */ /* 0x000f620000000200 */
[C---:B--2---:R-:W-:Y:S07]  /*62c0*/  HMMA.16816.F32.BF16 R4, R180.reuse, R152, R4 ;  /* 0x00000098b404723c */ /* 0x044fee0000041804 */
[----:B------:R-:W-:Y:S01]  /*62d0*/  LDSM.16.M88.4 R216, [R228+0x4000] ;  /* 0x00400000e4d8783b */ /* 0x000fe20000000200 */
[C---:B------:R-:W-:Y:S07]  /*62e0*/  HMMA.16816.F32.BF16 R8, R180.reuse, R154, R8 ;  /* 0x0000009ab408723c */ /* 0x040fee0000041808 */
[----:B------:R-:W2:Y:S01]  /*62f0*/  LDSM.16.M88.4 R152, [R228+0x2800] ;  /* 0x00280000e498783b */ /* 0x000ea20000000200 */
[C---:B---3--:R-:W-:Y:S08]  /*6300*/  HMMA.16816.F32.BF16 R12, R180.reuse, R156, R12 ;  /* 0x0000009cb40c723c */ /* 0x048ff0000004180c */
[C---:B------:R-:W-:Y:S01]  /*6310*/  HMMA.16816.F32.BF16 R16, R180.reuse, R158, R16 ;  /* 0x0000009eb410723c */ /* 0x040fe20000041810 */
[----:B------:R-:W3:Y:S07]  /*6320*/  LDSM.16.M88.4 R156, [R228+0x3000] ;  /* 0x00300000e49c783b */ /* 0x000eee0000000200 */
[C---:B----4-:R-:W-:Y:S08]  /*6330*/  HMMA.16816.F32.BF16 R20, R180.reuse, R144, R20 ;  /* 0x00000090b414723c */ /* 0x050ff00000041814 */
[C---:B------:R-:W-:Y:S01]  /*6340*/  HMMA.16816.F32.BF16 R24, R180.reuse, R146, R24 ;  /* 0x00000092b418723c */ /* 0x040fe20000041818 */
[----:B------:R-:W4:Y:S07]  /*6350*/  LDSM.16.M88.4 R144, [R228+0x3800] ;  /* 0x00380000e490783b */ /* 0x000f2e0000000200 */
[C---:B-1----:R-:W-:Y:S08]  /*6360*/  HMMA.16816.F32.BF16 R28, R180.reuse, R140, R28 ;  /* 0x0000008cb41c723c */ /* 0x042ff0000004181c */
[C---:B------:R-:W-:Y:S01]  /*6370*/  HMMA.16816.F32.BF16 R32, R180.reuse, R142, R32 ;  /* 0x0000008eb420723c */ /* 0x040fe20000041820 */
[----:B------:R-:W1:Y:S07]  /*6380*/  LDSM.16.M88.4 R140, [R242+0xc900] ;  /* 0x00c90000f28c783b */ /* 0x000e6e0000000200 */
[C---:B-----5:R-:W-:Y:S08]  /*6390*/  HMMA.16816.F32.BF16 R36, R180.reuse, R148, R36 ;  /* 0x00000094b424723c */ /* 0x060ff00000041824 */
[C---:B------:R-:W-:Y:S01]  /*63a0*/  HMMA.16816.F32.BF16 R40, R180.reuse, R150, R40 ;  /* 0x00000096b428723c */ /* 0x040fe20000041828 */
[----:B------:R-:W5:Y:S07]  /*63b0*/  LDSM.16.M88.4 R148, [R242+0xd100] ;  /* 0x00d10000f294783b */ /* 0x000f6e0000000200 */
[C---:B--2---:R-:W-:Y:S08]  /*63c0*/  HMMA.16816.F32.BF16 R44, R180.reuse, R152, R44 ;  /* 0x00000098b42c723c */ /* 0x044ff0000004182c */
[C---:B------:R-:W-:Y:S01]  /*63d0*/  HMMA.16816.F32.BF16 R48, R180.reuse, R154, R48 ;  /* 0x0000009ab430723c */ /* 0x040fe20000041830 */
[----:B------:R-:W-:Y:S07]  /*63e0*/  LDSM.16.M88.4 R152, [R242+0xe100] ;  /* 0x00e10000f298783b */ /* 0x000fee0000000200 */
[C---:B---3--:R-:W-:Y:S08]  /*63f0*/  HMMA.16816.F32.BF16 R52, R180.reuse, R156, R52 ;  /* 0x0000009cb434723c */ /* 0x048ff00000041834 */
[C---:B------:R-:W-:Y:S01]  /*6400*/  HMMA.16816.F32.BF16 R56, R180.reuse, R158, R56 ;  /* 0x0000009eb438723c */ /* 0x040fe20000041838 */
[----:B------:R-:W-:Y:S07]  /*6410*/  LDSM.16.M88.4 R156, [R242+0xe900] ;  /* 0x00e90000f29c783b */ /* 0x000fee0000000200 */
[C---:B----4-:R-:W-:Y:S08]  /*6420*/  HMMA.16816.F32.BF16 R60, R180.reuse, R144, R60 ;  /* 0x00000090b43c723c */ /* 0x050ff0000004183c */
[----:B------:R-:W-:Y:S01]  /*6430*/  HMMA.16816.F32.BF16 R64, R180, R146, R64 ;  /* 0x00000092b440723c */ /* 0x000fe20000041840 */
[----:B------:R-:W2:Y:S07]  /*6440*/  LDSM.16.M88.4 R144, [R242+0xd900] ;  /* 0x00d90000f290783b */ /* 0x000eae0000000200 */
[C---:B------:R-:W-:Y:S08]  /*6450*/  HMMA.16816.F32.BF16 R4, R184.reuse, R160, R4 ;  /* 0x000000a0b804723c */ /* 0x040ff00000041804 */
[C---:B------:R-:W-:Y:S01]  /*6460*/  HMMA.16816.F32.BF16 R8, R184.reuse, R162, R8 ;  /* 0x000000a2b808723c */ /* 0x040fe20000041808 */
[----:B------:R-:W-:Y:S07]  /*6470*/  LDSM.16.M88.4 R160, [R242+0xf900] ;  /* 0x00f90000f2a0783b */ /* 0x000fee0000000200 */
[C---:B-1----:R-:W-:Y:S08]  /*6480*/  HMMA.16816.F32.BF16 R12, R184.reuse, R140, R12 ;  /* 0x0000008cb80c723c */ /* 0x042ff0000004180c */
[C---:B------:R-:W-:Y:S01]  /*6490*/  HMMA.16816.F32.BF16 R16, R184.reuse, R142, R16 ;  /* 0x0000008eb810723c */ /* 0x040fe20000041810 */
[----:B------:R-:W1:Y:S07]  /*64a0*/  LDSM.16.M88.4 R140, [R242+0xf100] ;  /* 0x00f10000f28c783b */ /* 0x000e6e0000000200 */
[C---:B-----5:R-:W-:Y:S08]  /*64b0*/  HMMA.16816.F32.BF16 R20, R184.reuse, R148, R20 ;  /* 0x00000094b814723c */ /* 0x060ff00000041814 */
[C---:B------:R-:W-:Y:S01]  /*64c0*/  HMMA.16816.F32.BF16 R24, R184.reuse, R150, R24 ;  /* 0x00000096b818723c */ /* 0x040fe20000041818 */
[----:B------:R-:W3:Y:S07]  /*64d0*/  LDSM.16.M88.4 R148, [R227] ;  /* 0x00000000e394783b */ /* 0x000eee0000000200 */
[C---:B--2---:R-:W-:Y:S08]  /*64e0*/  HMMA.16816.F32.BF16 R28, R184.reuse, R144, R28 ;  /* 0x00000090b81c723c */ /* 0x044ff0000004181c */
[C---:B------:R-:W-:Y:S01]  /*64f0*/  HMMA.16816.F32.BF16 R32, R184.reuse, R146, R32 ;  /* 0x00000092b820723c */ /* 0x040fe20000041820 */
[----:B------:R-:W2:Y:S07]  /*6500*/  LDSM.16.M88.4 R144, [R226] ;  /* 0x00000000e290783b */ /* 0x000eae0000000200 */
[C---:B------:R-:W-:Y:S08]  /*6510*/  HMMA.16816.F32.BF16 R36, R184.reuse, R152, R36 ;  /* 0x00000098b824723c */ /* 0x040ff00000041824 */
[C---:B------:R-:W-:Y:S01]  /*6520*/  HMMA.16816.F32.BF16 R40, R184.reuse, R154, R40 ;  /* 0x0000009ab828723c */ /* 0x040fe20000041828 */
[----:B------:R-:W4:Y:S07]  /*6530*/  LDSM.16.M88.4 R152, [R224] ;  /* 0x00000000e098783b */ /* 0x000f2e0000000200 */
[C---:B------:R-:W-:Y:S08]  /*6540*/  HMMA.16816.F32.BF16 R44, R184.reuse, R156, R44 ;  /* 0x0000009cb82c723c */ /* 0x040ff0000004182c */
[C---:B------:R-:W-:Y:S01]  /*6550*/  HMMA.16816.F32.BF16 R48, R184.reuse, R158, R48 ;  /* 0x0000009eb830723c */ /* 0x040fe20000041830 */
[----:B------:R-:W-:Y:S07]  /*6560*/  LDSM.16.M88.4 R156, [R220] ;  /* 0x00000000dc9c783b */ /* 0x000fee0000000200 */
[C---:B-1----:R-:W-:Y:S08]  /*6570*/  HMMA.16816.F32.BF16 R52, R184.reuse, R140, R52 ;  /* 0x0000008cb834723c */ /* 0x042ff00000041834 */
[C---:B------:R-:W-:Y:S01]  /*6580*/  HMMA.16816.F32.BF16 R56, R184.reuse, R142, R56 ;  /* 0x0000008eb838723c */ /* 0x040fe20000041838 */
[----:B------:R-:W1:Y:S07]  /*6590*/  LDSM.16.M88.4 R140, [R223] ;  /* 0x00000000df8c783b */ /* 0x000e6e0000000200 */
[C---:B------:R-:W-:Y:S08]  /*65a0*/  HMMA.16816.F32.BF16 R60, R184.reuse, R160, R60 ;  /* 0x000000a0b83c723c */ /* 0x040ff0000004183c */
[----:B------:R-:W-:Y:S01]  /*65b0*/  HMMA.16816.F32.BF16 R64, R184, R162, R64 ;  /* 0x000000a2b840723c */ /* 0x000fe20000041840 */
[----:B------:R-:W-:Y:S07]  /*65c0*/  LDSM.16.M88.4 R160, [R239+0xc100] ;  /* 0x00c10000efa0783b */ /* 0x000fee0000000200 */
[C---:B---3--:R-:W-:Y:S08]  /*65d0*/  HMMA.16816.F32.BF16 R4, R188.reuse, R148, R4 ;  /* 0x00000094bc04723c */ /* 0x048ff00000041804 */
[C---:B------:R-:W-:Y:S01]  /*65e0*/  HMMA.16816.F32.BF16 R8, R188.reuse, R150, R8 ;  /* 0x00000096bc08723c */ /* 0x040fe20000041808 */
[----:B------:R-:W-:Y:S07]  /*65f0*/  LDSM.16.M88.4 R148, [R221] ;  /* 0x00000000dd94783b */ /* 0x000fee0000000200 */
[C---:B--2---:R-:W-:Y:S08]  /*6600*/  HMMA.16816.F32.BF16 R12, R188.reuse, R144, R12 ;  /* 0x00000090bc0c723c */ /* 0x044ff0000004180c */
[C---:B------:R-:W-:Y:S01]  /*6610*/  HMMA.16816.F32.BF16 R16, R188.reuse, R146, R16 ;  /* 0x00000092bc10723c */ /* 0x040fe20000041810 */
[----:B------:R-:W2:Y:S07]  /*6620*/  LDSM.16.M88.4 R144, [R222] ;  /* 0x00000000de90783b */ /* 0x000eae0000000200 */
[C---:B------:R-:W-:Y:S08]  /*6630*/  HMMA.16816.F32.BF16 R20, R188.reuse, R164, R20 ;  /* 0x000000a4bc14723c */ /* 0x040ff00000041814 */
        /* <DEDUP_REMOVED lines=8> */
[C---:B--2---:R-:W-:Y:S08]  /*66c0*/  HMMA.16816.F32.BF16 R44, R188.reuse, R144, R44 ;  /* 0x00000090bc2c723c */ /* 0x044ff0000004182c */
[C---:B------:R-:W-:Y:S08]  /*66d0*/  HMMA.16816.F32.BF16 R48, R188.reuse, R146, R48 ;  /* 0x00000092bc30723c */ /* 0x040ff00000041830 */
[C---:B------:R-:W-:Y:S08]  /*66e0*/  HMMA.16816.F32.BF16 R52, R188.reuse, R148, R52 ;  /* 0x00000094bc34723c */ /* 0x040ff00000041834 */
[C---:B------:R-:W-:Y:S08]  /*66f0*/  HMMA.16816.F32.BF16 R56, R188.reuse, R150, R56 ;  /* 0x00000096bc38723c */ /* 0x040ff00000041838 */
[C---:B------:R-:W-:Y:S08]  /*6700*/  HMMA.16816.F32.BF16 R60, R188.reuse, R156, R60 ;  /* 0x0000009cbc3c723c */ /* 0x040ff0000004183c */
[----:B------:R-:W-:Y:S08]  /*6710*/  HMMA.16816.F32.BF16 R64, R188, R158, R64 ;  /* 0x0000009ebc40723c */ /* 0x000ff00000041840 */
[C---:B------:R-:W-:Y:S08]  /*6720*/  HMMA.16816.F32.BF16 R4, R192.reuse, R160, R4 ;  /* 0x000000a0c004723c */ /* 0x040ff00000041804 */
[C---:B------:R-:W-:Y:S08]  /*6730*/  HMMA.16816.F32.BF16 R8, R192.reuse, R162, R8 ;  /* 0x000000a2c008723c */ /* 0x040ff00000041808 */
[C---:B---3--:R-:W-:Y:S08]  /*6740*/  HMMA.16816.F32.BF16 R12, R192.reuse, R164, R12 ;  /* 0x000000a4c00c723c */ /* 0x048ff0000004180c */
[C---:B------:R-:W-:Y:S08]  /*6750*/  HMMA.16816.F32.BF16 R16, R192.reuse, R166, R16 ;  /* 0x000000a6c010723c */ /* 0x040ff00000041810 */
[C---:B------:R-:W-:Y:S08]  /*6760*/  HMMA.16816.F32.BF16 R20, R192.reuse, R168, R20 ;  /* 0x000000a8c014723c */ /* 0x040ff00000041814 */
[C---:B------:R-:W-:Y:S08]  /*6770*/  HMMA.16816.F32.BF16 R24, R192.reuse, R170, R24 ;  /* 0x000000aac018723c */ /* 0x040ff00000041818 */
[C---:B------:R-:W-:Y:S08]  /*6780*/  HMMA.16816.F32.BF16 R28, R192.reuse, R196, R28 ;  /* 0x000000c4c01c723c */ /* 0x040ff0000004181c */
[C---:B------:R-:W-:Y:S08]  /*6790*/  HMMA.16816.F32.BF16 R32, R192.reuse, R198, R32 ;  /* 0x000000c6c020723c */ /* 0x040ff00000041820 */
[C---:B----4-:R-:W-:Y:S08]  /*67a0*/  HMMA.16816.F32.BF16 R36, R192.reuse, R152, R36 ;  /* 0x00000098c024723c */ /* 0x050ff00000041824 */
[C---:B------:R-:W-:Y:S08]  /*67b0*/  HMMA.16816.F32.BF16 R40, R192.reuse, R154, R40 ;  /* 0x0000009ac028723c */ /* 0x040ff00000041828 */
[C---:B------:R-:W-:Y:S08]  /*67c0*/  HMMA.16816.F32.BF16 R44, R192.reuse, R200, R44 ;  /* 0x000000c8c02c723c */ /* 0x040ff0000004182c */
[C---:B------:R-:W-:Y:S08]  /*67d0*/  HMMA.16816.F32.BF16 R48, R192.reuse, R202, R48 ;  /* 0x000000cac030723c */ /* 0x040ff00000041830 */
[C---:B------:R-:W-:Y:S08]  /*67e0*/  HMMA.16816.F32.BF16 R52, R192.reuse, R204, R52 ;  /* 0x000000ccc034723c */ /* 0x040ff00000041834 */
[C---:B------:R-:W-:Y:S08]  /*67f0*/  HMMA.16816.F32.BF16 R56, R192.reuse, R206, R56 ;  /* 0x000000cec038723c */ /* 0x040ff00000041838 */
[C---:B------:R-:W-:Y:S08]  /*6800*/  HMMA.16816.F32.BF16 R60, R192.reuse, R208, R60 ;  /* 0x000000d0c03c723c */ /* 0x040ff0000004183c */
[----:B------:R-:W-:Y:S08]  /*6810*/  HMMA.16816.F32.BF16 R64, R192, R210, R64 ;  /* 0x000000d2c040723c */ /* 0x000ff00000041840 */
[C---:B------:R-:W-:Y:S08]  /*6820*/  HMMA.16816.F32.BF16 R4, R212.reuse, R216, R4 ;  /* 0x000000d8d404723c */ /* 0x040ff00000041804 */
[C---:B------:R-:W-:Y:S08]  /*6830*/  HMMA.16816.F32.BF16 R8, R212.reuse, R218, R8 ;  /* 0x000000dad408723c */ /* 0x040ff00000041808 */
[C---:B-1----:R-:W-:Y:S08]  /*6840*/  HMMA.16816.F32.BF16 R12, R212.reuse, R140, R12 ;  /* 0x0000008cd40c723c */ /* 0x042ff0000004180c */
[----:B------:R-:W-:Y:S01]  /*6850*/  FMUL.FTZ R198, R4, c[0x0][0x320] ;  /* 0x0000c80004c67a20 */ /* 0x000fe20000410000 */
[C---:B------:R-:W-:Y:S03]  /*6860*/  HMMA.16816.F32.BF16 R16, R212.reuse, R142, R16 ;  /* 0x0000008ed410723c */ /* 0x040fe60000041810 */
[----:B------:R-:W-:Y:S02]  /*6870*/  FMUL.FTZ R199, R5, c[0x0][0x320] ;  /* 0x0000c80005c77a20 */ /* 0x000fe40000410000 */
[----:B------:R-:W-:Y:S01]  /*6880*/  MUFU.TANH R198, R198 ;  /* 0x000000c600c67308 */ /* 0x000fe20000002400 */
[----:B------:R-:W-:Y:S02]  /*6890*/  FMUL.FTZ R196, R6, c[0x0][0x320] ;  /* 0x0000c80006c47a20 */ /* 0x000fe40000410000 */
[----:B------:R-:W-:Y:S02]  /*68a0*/  FMUL.FTZ R197, R7, c[0x0][0x320] ;  /* 0x0000c80007c57a20 */ /* 0x000fe40000410000 */
[----:B------:R-:W1:Y:S02]  /*68b0*/  LDSM.16.M88.4 R4, [R228+0x5000] ;  /* 0x00500000e404783b */ /* 0x000e640000000200 */
[----:B------:R-:W-:Y:S02]  /*68c0*/  FMUL.FTZ R9, R9, c[0x0][0x320] ;  /* 0x0000c80009097a20 */ /* 0x000fe40000410000 */
[----:B------:R-:W-:Y:S01]  /*68d0*/  FMUL.FTZ R10, R10, c[0x0][0x320] ;  /* 0x0000c8000a0a7a20 */ /* 0x000fe20000410000 */
[----:B------:R-:W-:Y:S01]  /*68e0*/  MUFU.TANH R199, R199 ;  /* 0x000000c700c77308 */ /* 0x000fe20000002400 */
[----:B------:R-:W-:Y:S02]  /*68f0*/  FMUL.FTZ R11, R11, c[0x0][0x320] ;  /* 0x0000c8000b0b7a20 */ /* 0x000fe40000410000 */
[----:B------:R-:W-:Y:S02]  /*6900*/  FMUL.FTZ R200, R8, c[0x0][0x320] ;  /* 0x0000c80008c87a20 */ /* 0x000fe40000410000 */
[----:B------:R-:W-:Y:S02]  /*6910*/  FMUL.FTZ R13, R13, c[0x0][0x320] ;  /* 0x0000c8000d0d7a20 */ /* 0x000fe40000410000 */
        /* <DEDUP_REMOVED lines=8> */
[----:B------:R-:W-:Y:S10]  /*69a0*/  MUFU.TANH R134, R17 ;  /* 0x0000001100867308 */ /* 0x000ff40000002400 */
[----:B------:R-:W2:Y:S01]  /*69b0*/  MUFU.TANH R157, R10 ;  /* 0x0000000a009d7308 */ /* 0x000ea20000002400 */
[C---:B-1----:R-:W-:Y:S09]  /*69c0*/  HMMA.16816.F32.BF16 R20, R212.reuse, R4, R20 ;  /* 0x00000004d414723c */ /* 0x042ff20000041814 */
[----:B------:R1:W-:Y:S01]  /*69d0*/  MUFU.TANH R201, R11 ;  /* 0x0000000b00c97308 */ /* 0x0003e20000002400 */
[C---:B------:R-:W-:Y:S01]  /*69e0*/  HMMA.16816.F32.BF16 R24, R212.reuse, R6, R24 ;  /* 0x00000006d418723c */ /* 0x040fe20000041818 */
[----:B------:R-:W-:Y:S08]  /*69f0*/  LDSM.16.M88.4 R4, [R228+0x6000] ;  /* 0x00600000e404783b */ /* 0x000ff00000000200 */
[----:B------:R3:W4:Y:S03]  /*6a00*/  MUFU.TANH R202, R2 ;  /* 0x0000000200ca7308 */ /* 0x0007260000002400 */
[----:B--2---:R-:W-:Y:S02]  /*6a10*/  MOV R12, R157 ;  /* 0x0000009d000c7202 */ /* 0x004fe40000000f00 */
[----:B------:R-:W-:Y:S05]  /*6a20*/  FMUL.FTZ R21, R21, c[0x0][0x320] ;  /* 0x0000c80015157a20 */ /* 0x000fea0000410000 */
[----:B------:R2:W5:Y:S01]  /*6a30*/  MUFU.TANH R149, R3 ;  /* 0x0000000300957308 */ /* 0x0005620000002400 */
[----:B------:R-:W-:Y:S02]  /*6a40*/  FMUL.FTZ R22, R22, c[0x0][0x320] ;  /* 0x0000c80016167a20 */ /* 0x000fe40000410000 */
[----:B------:R-:W-:Y:S01]  /*6a50*/  FMUL.FTZ R23, R23, c[0x0][0x320] ;  /* 0x0000c80017177a20 */ /* 0x000fe20000410000 */
[----:B-1----:R-:W1:Y:S01]  /*6a60*/  LDSM.16.M88.4 R8, [R228+0x5800] ;  /* 0x00580000e408783b */ /* 0x002e620000000200 */
[----:B------:R-:W-:Y:S02]  /*6a70*/  FMUL.FTZ R27, R27, c[0x0][0x320] ;  /* 0x0000c8001b1b7a20 */ /* 0x000fe40000410000 */
[----:B------:R-:W-:Y:S03]  /*6a80*/  FMUL.FTZ R25, R25, c[0x0][0x320] ;  /* 0x0000c80019197a20 */ /* 0x000fe60000410000 */
[----:B------:R4:W-:Y:S01]  /*6a90*/  MUFU.TANH R147, R13 ;  /* 0x0000000d00937308 */ /* 0x0009e20000002400 */
[----:B------:R-:W-:Y:S02]  /*6aa0*/  FMUL.FTZ R26, R26, c[0x0][0x320] ;  /* 0x0000c8001a1a7a20 */ /* 0x000fe40000410000 */
[----:B---3--:R-:W-:Y:S07]  /*6ab0*/  FMUL.FTZ R2, R20, c[0x0][0x320] ;  /* 0x0000c80014027a20 */ /* 0x008fee0000410000 */
[----:B------:R3:W-:Y:S01]  /*6ac0*/  MUFU.TANH R142, R2 ;  /* 0x00000002008e7308 */ /* 0x0007e20000002400 */
[----:B--2---:R-:W-:Y:S09]  /*6ad0*/  FMUL.FTZ R3, R24, c[0x0][0x320] ;  /* 0x0000c80018037a20 */ /* 0x004ff20000410000 */
[----:B------:R2:W-:Y:S01]  /*6ae0*/  MUFU.TANH R153, R3 ;  /* 0x0000000300997308 */ /* 0x0005e20000002400 */
[----:B----4-:R-:W4:Y:S09]  /*6af0*/  LDL R13, [R1] ;  /* 0x00000000010d7983 */ /* 0x010f320000100800 */
[----:B------:R-:W2:Y:S01]  /*6b00*/  MUFU.TANH R170, R25 ;  /* 0x0000001900aa7308 */ /* 0x000ea20000002400 */
[C---:B-1----:R-:W-:Y:S09]  /*6b10*/  HMMA.16816.F32.BF16 R28, R212.reuse, R8, R28 ;  /* 0x00000008d41c723c */ /* 0x042ff2000004181c */
[----:B------:R-:W-:Y:S01]  /*6b20*/  MUFU.TANH R196, R196 ;  /* 0x000000c400c47308 */ /* 0x000fe20000002400 */
[C---:B------:R-:W-:Y:S01]  /*6b30*/  HMMA.16816.F32.BF16 R32, R212.reuse, R10, R32 ;  /* 0x0000000ad420723c */ /* 0x040fe20000041820 */
[----:B------:R-:W1:Y:S08]  /*6b40*/  LDSM.16.M88.4 R8, [R228+0x6800] ;  /* 0x00680000e408783b */ /* 0x000e700000000200 */
[----:B------:R-:W-:Y:S01]  /*6b50*/  MUFU.TANH R200, R200 ;  /* 0x000000c800c87308 */ /* 0x000fe20000002400 */
[C---:B------:R-:W-:Y:S04]  /*6b60*/  HMMA.16816.F32.BF16 R36, R212.reuse, R4, R36 ;  /* 0x00000004d424723c */ /* 0x040fe80000041824 */
[----:B---3--:R-:W-:Y:S04]  /*6b70*/  FMUL.FTZ R2, R28, c[0x0][0x320] ;  /* 0x0000c8001c027a20 */ /* 0x008fe80000410000 */
[C---:B------:R-:W-:Y:S01]  /*6b80*/  HMMA.16816.F32.BF16 R40, R212.reuse, R6, R40 ;  /* 0x00000006d428723c */ /* 0x040fe20000041828 */
[----:B------:R-:W-:Y:S01]  /*6b90*/  MUFU.TANH R197, R197 ;  /* 0x000000c500c57308 */ /* 0x000fe20000002400 */
[----:B------:R-:W3:Y:S02]  /*6ba0*/  LDSM.16.M88.4 R4, [R228+0x7000] ;  /* 0x00700000e404783b */ /* 0x000ee40000000200 */
[----:B------:R-:W-:Y:S02]  /*6bb0*/  FMUL.FTZ R29, R29, c[0x0][0x320] ;  /* 0x0000c8001d1d7a20 */ /* 0x000fe40000410000 */
[----:B------:R-:W-:Y:S02]  /*6bc0*/  FMUL.FTZ R30, R30, c[0x0][0x320] ;  /* 0x0000c8001e1e7a20 */ /* 0x000fe40000410000 */
[----:B------:R-:W-:Y:S03]  /*6bd0*/  FMUL.FTZ R31, R31, c[0x0][0x320] ;  /* 0x0000c8001f1f7a20 */ /* 0x000fe60000410000 */
[----:B------:R5:W-:Y:S01]  /*6be0*/  MUFU.TANH R158, R2 ;  /* 0x00000002009e7308 */ /* 0x000be20000002400 */
[----:B--2---:R-:W-:Y:S01]  /*6bf0*/  FMUL.FTZ R3, R32, c[0x0][0x320] ;  /* 0x0000c80020037a20 */ /* 0x004fe20000410000 */
[----:B------:R-:W-:Y:S01]  /*6c00*/  MOV R32, R202 ;  /* 0x000000ca00207202 */ /* 0x000fe20000000f00 */
[----:B------:R-:W-:Y:S02]  /*6c10*/  FMUL.FTZ R34, R34, c[0x0][0x320] ;  /* 0x0000c80022227a20 */ /* 0x000fe40000410000 */
[----:B------:R-:W-:Y:S02]  /*6c20*/  FMUL.FTZ R37, R37, c[0x0][0x320] ;  /* 0x0000c80025257a20 */ /* 0x000fe40000410000 */
[----:B------:R-:W-:Y:S02]  /*6c30*/  FMUL.FTZ R38, R38, c[0x0][0x320] ;  /* 0x0000c80026267a20 */ /* 0x000fe40000410000 */
[----:B------:R-:W-:Y:S01]  /*6c40*/  FMUL.FTZ R39, R39, c[0x0][0x320] ;  /* 0x0000c80027277a20 */ /* 0x000fe20000410000 */
[----:B------:R2:W-:Y:S01]  /*6c50*/  MUFU.TANH R162, R3 ;  /* 0x0000000300a27308 */ /* 0x0005e20000002400 */
[----:B------:R-:W-:Y:S01]  /*6c60*/  FMUL.FTZ R35, R35, c[0x0][0x320] ;  /* 0x0000c80023237a20 */ /* 0x000fe20000410000 */
[C---:B-1----:R-:W-:Y:S03]  /*6c70*/  HMMA.16816.F32.BF16 R44, R212.reuse, R8, R44 ;  /* 0x00000008d42c723c */ /* 0x042fe6000004182c */
[----:B------:R-:W-:Y:S02]  /*6c80*/  FMUL.FTZ R42, R42, c[0x0][0x320] ;  /* 0x0000c8002a2a7a20 */ /* 0x000fe40000410000 */
[----:B------:R-:W-:Y:S03]  /*6c90*/  FMUL.FTZ R43, R43, c[0x0][0x320] ;  /* 0x0000c8002b2b7a20 */ /* 0x000fe60000410000 */
[----:B------:R-:W1:Y:S01]  /*6ca0*/  MUFU.TANH R145, R37 ;  /* 0x0000002500917308 */ /* 0x000e620000002400 */
[C---:B------:R-:W-:Y:S01]  /*6cb0*/  HMMA.16816.F32.BF16 R48, R212.reuse, R10, R48 ;  /* 0x0000000ad430723c */ /* 0x040fe20000041830 */
[----:B------:R-:W1:Y:S01]  /*6cc0*/  LDSM.16.M88.4 R8, [R228+0x7800] ;  /* 0x00780000e408783b */ /* 0x000e620000000200 */
[----:B------:R-:W-:Y:S04]  /*6cd0*/  DEPBAR.LE SB0, 0x0 ;  /* 0x000080000000791a */ /* 0x000fe80000000000 */
[----:B-----5:R-:W-:Y:S02]  /*6ce0*/  FMUL.FTZ R2, R36, c[0x0][0x320] ;  /* 0x0000c80024027a20 */ /* 0x020fe40000410000 */
[----:B------:R-:W-:Y:S01]  /*6cf0*/  FMUL.FTZ R41, R41, c[0x0][0x320] ;  /* 0x0000c80029297a20 */ /* 0x000fe20000410000 */
[----:B------:R5:W-:Y:S01]  /*6d00*/  MUFU.TANH R216, R18 ;  /* 0x0000001200d87308 */ /* 0x000be20000002400 */
[----:B------:R-:W-:Y:S01]  /*6d10*/  BAR.SYNC.DEFER_BLOCKING 0x0 ;  /* 0x0000000000007b1d */ /* 0x000fe20000010000 */
[C---:B---3--:R-:W-:Y:S05]  /*6d20*/  HMMA.16816.F32.BF16 R52, R212.reuse, R4, R52 ;  /* 0x00000004d434723c */ /* 0x048fea0000041834 */
[----:B------:R-:W-:Y:S02]  /*6d30*/  FMUL.FTZ R45, R45, c[0x0][0x320] ;  /* 0x0000c8002d2d7a20 */ /* 0x000fe40000410000 */
[----:B------:R-:W-:Y:S01]  /*6d40*/  FMUL.FTZ R46, R46, c[0x0][0x320] ;  /* 0x0000c8002e2e7a20 */ /* 0x000fe20000410000 */
[----:B------:R3:W-:Y:S01]  /*6d50*/  MUFU.TANH R132, R2 ;  /* 0x0000000200847308 */ /* 0x0007e20000002400 */
[----:B--2---:R-:W-:Y:S01]  /*6d60*/  FMUL.FTZ R3, R40, c[0x0][0x320] ;  /* 0x0000c80028037a20 */ /* 0x004fe20000410000 */
[C---:B------:R-:W-:Y:S03]  /*6d70*/  HMMA.16816.F32.BF16 R56, R212.reuse, R6, R56 ;  /* 0x00000006d438723c */ /* 0x040fe60000041838 */
[----:B------:R-:W-:Y:S01]  /*6d80*/  FMUL.FTZ R47, R47, c[0x0][0x320] ;  /* 0x0000c8002f2f7a20 */ /* 0x000fe20000410000 */
[----:B------:R-:W-:Y:S01]  /*6d90*/  MOV R40, R149 ;  /* 0x0000009500287202 */ /* 0x000fe20000000f00 */
[----:B------:R-:W-:Y:S02]  /*6da0*/  FMUL.FTZ R49, R49, c[0x0][0x320] ;  /* 0x0000c80031317a20 */ /* 0x000fe40000410000 */
[----:B------:R-:W-:Y:S01]  /*6db0*/  FMUL.FTZ R33, R33, c[0x0][0x320] ;  /* 0x0000c80021217a20 */ /* 0x000fe20000410000 */
[----:B------:R2:W-:Y:S01]  /*6dc0*/  MUFU.TANH R203, R3 ;  /* 0x0000000300cb7308 */ /* 0x0005e20000002400 */
[----:B------:R-:W-:Y:S03]  /*6dd0*/  FMUL.FTZ R51, R51, c[0x0][0x320] ;  /* 0x0000c80033337a20 */ /* 0x000fe60000410000 */
[----:B-----5:R-:W-:Y:S01]  /*6de0*/  MOV R18, R201 ;  /* 0x000000c900127202 */ /* 0x020fe20000000f00 */
[----:B------:R-:W-:Y:S02]  /*6df0*/  FMUL.FTZ R50, R50, c[0x0][0x320] ;  /* 0x0000c80032327a20 */ /* 0x000fe40000410000 */
[----:B------:R-:W-:Y:S02]  /*6e00*/  FMUL.FTZ R53, R53, c[0x0][0x320] ;  /* 0x0000c80035357a20 */ /* 0x000fe40000410000 */
[----:B------:R-:W-:Y:S01]  /*6e10*/  FMUL.FTZ R54, R54, c[0x0][0x320] ;  /* 0x0000c80036367a20 */ /* 0x000fe20000410000 */
[----:B------:R5:W-:Y:S01]  /*6e20*/  MUFU.TANH R205, R41 ;  /* 0x0000002900cd7308 */ /* 0x000be20000002400 */
[----:B------:R-:W-:Y:S01]  /*6e30*/  FMUL.FTZ R55, R55, c[0x0][0x320] ;  /* 0x0000c80037377a20 */ /* 0x000fe20000410000 */
[C---:B-1----:R-:W-:Y:S03]  /*6e40*/  HMMA.16816.F32.BF16 R60, R212.reuse, R8, R60 ;  /* 0x00000008d43c723c */ /* 0x042fe6000004183c */
[----:B---3--:R-:W-:Y:S02]  /*6e50*/  FMUL.FTZ R2, R44, c[0x0][0x320] ;  /* 0x0000c8002c027a20 */ /* 0x008fe40000410000 */
[----:B------:R-:W-:Y:S02]  /*6e60*/  FMUL.FTZ R58, R58, c[0x0][0x320] ;  /* 0x0000c8003a3a7a20 */ /* 0x000fe40000410000 */
[----:B------:R-:W-:Y:S01]  /*6e70*/  FMUL.FTZ R59, R59, c[0x0][0x320] ;  /* 0x0000c8003b3b7a20 */ /* 0x000fe20000410000 */
[----:B------:R1:W-:Y:S01]  /*6e80*/  MUFU.TANH R156, R2 ;  /* 0x00000002009c7308 */ /* 0x0003e20000002400 */
[----:B------:R-:W-:Y:S03]  /*6e90*/  HMMA.16816.F32.BF16 R64, R212, R10, R64 ;  /* 0x0000000ad440723c */ /* 0x000fe60000041840 */
[----:B--2---:R-:W-:Y:S01]  /*6ea0*/  FMUL.FTZ R3, R48, c[0x0][0x320] ;  /* 0x0000c80030037a20 */ /* 0x004fe20000410000 */
[----:B------:R-:W-:Y:S01]  /*6eb0*/  MOV R48, R170 ;  /* 0x000000aa00307202 */ /* 0x000fe20000000f00 */
[----:B------:R-:W-:Y:S01]  /*6ec0*/  FMUL.FTZ R4, R56, c[0x0][0x320] ;  /* 0x0000c80038047a20 */ /* 0x000fe20000410000 */
[----:B------:R-:W-:Y:S01]  /*6ed0*/  MOV R56, R145 ;  /* 0x0000009100387202 */ /* 0x000fe20000000f00 */
[----:B------:R-:W-:Y:S02]  /*6ee0*/  FMUL.FTZ R57, R57, c[0x0][0x320] ;  /* 0x0000c80039397a20 */ /* 0x000fe40000410000 */
[----:B------:R-:W-:Y:S03]  /*6ef0*/  MUFU.TANH R170, R3 ;  /* 0x0000000300aa7308 */ /* 0x000fe60000002400 */
[----:B-----5:R-:W-:Y:S03]  /*6f00*/  MOV R41, R147 ;  /* 0x0000009300297202 */ /* 0x020fe60000000f00 */
[----:B------:R-:W-:Y:S02]  /*6f10*/  FMUL.FTZ R60, R60, c[0x0][0x320] ;  /* 0x0000c8003c3c7a20 */ /* 0x000fe40000410000 */
[----:B------:R-:W-:Y:S02]  /*6f20*/  FMUL.FTZ R61, R61, c[0x0][0x320] ;  /* 0x0000c8003d3d7a20 */ /* 0x000fe40000410000 */
[----:B------:R-:W2:Y:S01]  /*6f30*/  MUFU.TANH R133, R14 ;  /* 0x0000000e00857308 */ /* 0x000ea20000002400 */
[----:B------:R-:W-:Y:S02]  /*6f40*/  FMUL.FTZ R62, R62, c[0x0][0x320] ;  /* 0x0000c8003e3e7a20 */ /* 0x000fe40000410000 */
[----:B------:R-:W-:Y:S02]  /*6f50*/  FMUL.FTZ R63, R63, c[0x0][0x320] ;  /* 0x0000c8003f3f7a20 */ /* 0x000fe40000410000 */
[----:B-1----:R-:W-:Y:S02]  /*6f60*/  FMUL.FTZ R2, R52, c[0x0][0x320] ;  /* 0x0000c80034027a20 */ /* 0x002fe40000410000 */
[----:B------:R-:W-:Y:S02]  /*6f70*/  FMUL.FTZ R64, R64, c[0x0][0x320] ;  /* 0x0000c80040407a20 */ /* 0x000fe40000410000 */
[----:B------:R-:W-:Y:S01]  /*6f80*/  FMUL.FTZ R65, R65, c[0x0][0x320] ;  /* 0x0000c80041417a20 */ /* 0x000fe20000410000 */
[----:B------:R1:W-:Y:S01]  /*6f90*/  MUFU.TANH R149, R2 ;  /* 0x0000000200957308 */ /* 0x0003e20000002400 */
[----:B------:R-:W-:Y:S09]  /*6fa0*/  FMUL.FTZ R66, R66, c[0x0][0x320] ;  /* 0x0000c80042427a20 */ /* 0x000ff20000410000 */
[----:B------:R-:W-:Y:S10]  /*6fb0*/  MUFU.TANH R207, R64 ;  /* 0x0000004000cf7308 */ /* 0x000ff40000002400 */
[----:B------:R2:W-:Y:S01]  /*6fc0*/  MUFU.TANH R218, R58 ;  /* 0x0000003a00da7308 */ /* 0x0005e20000002400 */
[----:B-1----:R-:W-:Y:S04]  /*6fd0*/  FMNMX.FTZ R2, R198, R135, !PT ;  /* 0x00000087c6027209 */ /* 0x002fe80007810000 */
[----:B------:R-:W-:Y:S05]  /*6fe0*/  FMNMX.FTZ R3, R199, R2, !PT ;  /* 0x00000002c7037209 */ /* 0x000fea0007810000 */
[----:B------:R1:W-:Y:S01]  /*6ff0*/  MUFU.TANH R211, R59 ;  /* 0x0000003b00d37308 */ /* 0x0003e20000002400 */
[----:B------:R-:W-:Y:S02]  /*7000*/  FMNMX.FTZ R2, R196, R0, !PT ;  /* 0x00000000c4027209 */ /* 0x000fe40007810000 */
[----:B------:R-:W-:Y:S02]  /*7010*/  FMNMX.FTZ R3, R200, R3, !PT ;  /* 0x00000003c8037209 */ /* 0x000fe40007810000 */
[----:B------:R-:W-:Y:S02]  /*7020*/  FMNMX.FTZ R5, R197, R2, !PT ;  /* 0x00000002c5057209 */ /* 0x000fe40007810000 */
[----:B------:R-:W-:Y:S02]  /*7030*/  FMNMX.FTZ R3, R204, R3, !PT ;  /* 0x00000003cc037209 */ /* 0x000fe40007810000 */
[----:B------:R-:W-:Y:S01]  /*7040*/  FMNMX.FTZ R5, R12, R5, !PT ;  /* 0x000000050c057209 */ /* 0x000fe20007810000 */
[----:B------:R-:W3:Y:S01]  /*7050*/  MUFU.TANH R146, R15 ;  /* 0x0000000f00927308 */ /* 0x000ee20000002400 */
[----:B------:R-:W-:Y:S02]  /*7060*/  FMNMX.FTZ R3, R32, R3, !PT ;  /* 0x0000000320037209 */ /* 0x000fe40007810000 */
[----:B------:R-:W-:Y:S02]  /*7070*/  FMNMX.FTZ R5, R18, R5, !PT ;  /* 0x0000000512057209 */ /* 0x000fe40007810000 */
[----:B--2---:R-:W-:Y:S02]  /*7080*/  MOV R58, R133 ;  /* 0x00000085003a7202 */ /* 0x004fe40000000f00 */
[----:B------:R-:W-:Y:S02]  /*7090*/  FMNMX.FTZ R3, R41, R3, !PT ;  /* 0x0000000329037209 */ /* 0x000fe40007810000 */
[----:B------:R-:W-:Y:S01]  /*70a0*/  FMNMX.FTZ R5, R58, R5, !PT ;  /* 0x000000053a057209 */ /* 0x000fe20007810000 */
[----:B------:R2:W-:Y:S01]  /*70b0*/  MUFU.TANH R145, R4 ;  /* 0x0000000400917308 */ /* 0x0005e20000002400 */
[----:B------:R-:W-:Y:S02]  /*70c0*/  FMNMX.FTZ R3, R40, R3, !PT ;  /* 0x0000000328037209 */ /* 0x000fe40007810000 */
[----:B-1----:R-:W-:Y:S04]  /*70d0*/  MOV R59, R134 ;  /* 0x00000086003b7202 */ /* 0x002fe80000000f00 */
[----:B------:R-:W-:Y:S03]  /*70e0*/  FMNMX.FTZ R3, R59, R3, !PT ;  /* 0x000000033b037209 */ /* 0x000fe60007810000 */
[----:B------:R-:W1:Y:S01]  /*70f0*/  MUFU.TANH R141, R19 ;  /* 0x00000013008d7308 */ /* 0x000e620000002400 */
[----:B------:R-:W-:Y:S02]  /*7100*/  FMNMX.FTZ R2, R142, R3, !PT ;  /* 0x000000038e027209 */ /* 0x000fe40007810000 */
[----:B---3--:R-:W-:Y:S07]  /*7110*/  FMNMX.FTZ R5, R146, R5, !PT ;  /* 0x0000000592057209 */ /* 0x008fee0007810000 */
[----:B------:R-:W3:Y:S01]  /*7120*/  MUFU.TANH R151, R21 ;  /* 0x0000001500977308 */ /* 0x000ee20000002400 */
[----:B--2---:R-:W-:Y:S09]  /*7130*/  FMNMX.FTZ R4, R216, R5, !PT ;  /* 0x00000005d8047209 */ /* 0x004ff20007810000 */
[----:B------:R-:W2:Y:S01]  /*7140*/  MUFU.TANH R150, R22 ;  /* 0x0000001600967308 */ /* 0x000ea20000002400 */
[----:B-1----:R-:W-:Y:S09]  /*7150*/  FMNMX.FTZ R3, R141, R4, !PT ;  /* 0x000000048d037209 */ /* 0x002ff20007810000 */
[----:B------:R-:W1:Y:S01]  /*7160*/  MUFU.TANH R155, R23 ;  /* 0x00000017009b7308 */ /* 0x000e620000002400 */
[----:B---3--:R-:W-:Y:S04]  /*7170*/  FMNMX.FTZ R2, R151, R2, !PT ;  /* 0x0000000297027209 */ /* 0x008fe80007810000 */
[----:B------:R-:W-:Y:S05]  /*7180*/  FMNMX.FTZ R2, R153, R2, !PT ;  /* 0x0000000299027209 */ /* 0x000fea0007810000 */
[----:B------:R-:W3:Y:S01]  /*7190*/  MUFU.TANH R163, R42 ;  /* 0x0000002a00a37308 */ /* 0x000ee20000002400 */
[----:B------:R-:W-:Y:S02]  /*71a0*/  FMNMX.FTZ R5, R48, R2, !PT ;  /* 0x0000000230057209 */ /* 0x000fe40007810000 */
[----:B--2---:R-:W-:Y:S07]  /*71b0*/  FMNMX.FTZ R4, R150, R3, !PT ;  /* 0x0000000396047209 */ /* 0x004fee0007810000 */
[----:B------:R3:W-:Y:S01]  /*71c0*/  MUFU.TANH R140, R49 ;  /* 0x00000031008c7308 */ /* 0x0007e20000002400 */
[----:B-1----:R-:W-:Y:S02]  /*71d0*/  FMNMX.FTZ R3, R155, R4, !PT ;  /* 0x000000049b037209 */ /* 0x002fe40007810000 */
[----:B------:R-:W-:Y:S07]  /*71e0*/  FMNMX.FTZ R4, R158, R5, !PT ;  /* 0x000000059e047209 */ /* 0x000fee0007810000 */
[----:B------:R-:W1:Y:S10]  /*71f0*/  MUFU.TANH R154, R26 ;  /* 0x0000001a009a7308 */ /* 0x000e740000002400 */
[----:B------:R-:W2:Y:S01]  /*7200*/  MUFU.TANH R159, R27 ;  /* 0x0000001b009f7308 */ /* 0x000ea20000002400 */
[----:B---3--:R-:W-:Y:S09]  /*7210*/  MOV R49, R163 ;  /* 0x000000a300317202 */ /* 0x008ff20000000f00 */
[----:B------:R-:W3:Y:S01]  /*7220*/  MUFU.TANH R165, R29 ;  /* 0x0000001d00a57308 */ /* 0x000ee20000002400 */
[----:B-1----:R-:W-:Y:S09]  /*7230*/  FMNMX.FTZ R2, R154, R3, !PT ;  /* 0x000000039a027209 */ /* 0x002ff20007810000 */
[----:B------:R-:W1:Y:S01]  /*7240*/  MUFU.TANH R166, R30 ;  /* 0x0000001e00a67308 */ /* 0x000e620000002400 */
[----:B--2---:R-:W-:Y:S09]  /*7250*/  FMNMX.FTZ R5, R159, R2, !PT ;  /* 0x000000029f057209 */ /* 0x004ff20007810000 */
[----:B------:R-:W2:Y:S01]  /*7260*/  MUFU.TANH R171, R31 ;  /* 0x0000001f00ab7308 */ /* 0x000ea20000002400 */
[----:B---3--:R-:W-:Y:S04]  /*7270*/  FMNMX.FTZ R3, R165, R4, !PT ;  /* 0x00000004a5037209 */ /* 0x008fe80007810000 */
[----:B------:R-:W-:Y:S05]  /*7280*/  FMNMX.FTZ R2, R162, R3, !PT ;  /* 0x00000003a2027209 */ /* 0x000fea0007810000 */
[----:B------:R-:W3:Y:S01]  /*7290*/  MUFU.TANH R167, R33 ;  /* 0x0000002100a77308 */ /* 0x000ee20000002400 */
[----:B-1----:R-:W-:Y:S09]  /*72a0*/  FMNMX.FTZ R4, R166, R5, !PT ;  /* 0x00000005a6047209 */ /* 0x002ff20007810000 */
[----:B------:R1:W-:Y:S01]  /*72b0*/  MUFU.TANH R143, R57 ;  /* 0x00000039008f7308 */ /* 0x0003e20000002400 */
[----:B--2---:R-:W-:Y:S09]  /*72c0*/  FMNMX.FTZ R5, R171, R4, !PT ;  /* 0x00000004ab057209 */ /* 0x004ff20007810000 */
[----:B------:R-:W2:Y:S01]  /*72d0*/  MUFU.TANH R144, R34 ;  /* 0x0000002200907308 */ /* 0x000ea20000002400 */
[----:B---3--:R-:W-:Y:S01]  /*72e0*/  FMNMX.FTZ R3, R167, R2, !PT ;  /* 0x00000002a7037209 */ /* 0x008fe20007810000 */
[----:B------:R-:W-:Y:S08]  /*72f0*/  FMUL.FTZ R2, R67, c[0x0][0x320] ;  /* 0x0000c80043027a20 */ /* 0x000ff00000410000 */
[----:B------:R-:W3:Y:S01]  /*7300*/  MUFU.TANH R152, R35 ;  /* 0x0000002300987308 */ /* 0x000ee20000002400 */
[----:B-1----:R-:W-:Y:S04]  /*7310*/  MOV R57, R132 ;  /* 0x0000008400397202 */ /* 0x002fe80000000f00 */
[----:B------:R-:W-:Y:S05]  /*7320*/  FMNMX.FTZ R3, R57, R3, !PT ;  /* 0x0000000339037209 */ /* 0x000fea0007810000 */
[----:B------:R1:W-:Y:S01]  /*7330*/  MUFU.TANH R157, R51 ;  /* 0x00000033009d7308 */ /* 0x0003e20000002400 */
[----:B------:R-:W-:Y:S02]  /*7340*/  FMNMX.FTZ R3, R56, R3, !PT ;  /* 0x0000000338037209 */ /* 0x000fe40007810000 */
[----:B--2---:R-:W-:Y:S07]  /*7350*/  FMNMX.FTZ R5, R144, R5, !PT ;  /* 0x0000000590057209 */ /* 0x004fee0007810000 */
[----:B------:R-:W2:Y:S01]  /*7360*/  MUFU.TANH R168, R38 ;  /* 0x0000002600a87308 */ /* 0x000ea20000002400 */
[----:B---3--:R-:W-:Y:S09]  /*7370*/  FMNMX.FTZ R5, R152, R5, !PT ;  /* 0x0000000598057209 */ /* 0x008ff20007810000 */
[----:B------:R3:W-:Y:S01]  /*7380*/  MUFU.TANH R163, R50 ;  /* 0x0000003200a37308 */ /* 0x0007e20000002400 */
[----:B-1----:R-:W-:Y:S04]  /*7390*/  MOV R51, R203 ;  /* 0x000000cb00337202 */ /* 0x002fe80000000f00 */
[----:B------:R-:W-:Y:S05]  /*73a0*/  FMNMX.FTZ R3, R51, R3, !PT ;  /* 0x0000000333037209 */ /* 0x000fea0007810000 */
[----:B------:R-:W1:Y:S01]  /*73b0*/  MUFU.TANH R164, R39 ;  /* 0x0000002700a47308 */ /* 0x000e620000002400 */
[----:B--2---:R-:W-:Y:S09]  /*73c0*/  FMNMX.FTZ R5, R168, R5, !PT ;  /* 0x00000005a8057209 */ /* 0x004ff20007810000 */
[----:B------:R-:W2:Y:S01]  /*73d0*/  MUFU.TANH R160, R43 ;  /* 0x0000002b00a07308 */ /* 0x000ea20000002400 */
[----:B---3--:R-:W-:Y:S04]  /*73e0*/  MOV R50, R205 ;  /* 0x000000cd00327202 */ /* 0x008fe80000000f00 */
[----:B------:R-:W-:Y:S05]  /*73f0*/  FMNMX.FTZ R3, R50, R3, !PT ;  /* 0x0000000332037209 */ /* 0x000fea0007810000 */
[----:B------:R-:W3:Y:S01]  /*7400*/  MUFU.TANH R148, R45 ;  /* 0x0000002d00947308 */ /* 0x000ee20000002400 */
[----:B------:R-:W-:Y:S02]  /*7410*/  FMNMX.FTZ R3, R156, R3, !PT ;  /* 0x000000039c037209 */ /* 0x000fe40007810000 */
[----:B-1----:R-:W-:Y:S04]  /*7420*/  FMNMX.FTZ R5, R164, R5, !PT ;  /* 0x00000005a4057209 */ /* 0x002fe80007810000 */
[----:B------:R-:W-:Y:S03]  /*7430*/  FMNMX.FTZ R5, R49, R5, !PT ;  /* 0x0000000531057209 */ /* 0x000fe60007810000 */
[----:B------:R-:W1:Y:S01]  /*7440*/  MUFU.TANH R169, R46 ;  /* 0x0000002e00a97308 */ /* 0x000e620000002400 */
[----:B--2---:R-:W-:Y:S09]  /*7450*/  FMNMX.FTZ R6, R160, R5, !PT ;  /* 0x00000005a0067209 */ /* 0x004ff20007810000 */
[----:B------:R-:W2:Y:S01]  /*7460*/  MUFU.TANH R161, R47 ;  /* 0x0000002f00a17308 */ /* 0x000ea20000002400 */
[----:B---3--:R-:W-:Y:S04]  /*7470*/  FMNMX.FTZ R3, R148, R3, !PT ;  /* 0x0000000394037209 */ /* 0x008fe80007810000 */
[----:B------:R-:W-:Y:S05]  /*7480*/  FMNMX.FTZ R3, R170, R3, !PT ;  /* 0x00000003aa037209 */ /* 0x000fea0007810000 */
[----:B------:R-:W3:Y:S01]  /*7490*/  MUFU.TANH R147, R53 ;  /* 0x0000003500937308 */ /* 0x000ee20000002400 */
[----:B------:R-:W-:Y:S02]  /*74a0*/  FMNMX.FTZ R4, R140, R3, !PT ;  /* 0x000000038c047209 */ /* 0x000fe40007810000 */
[----:B-1----:R-:W-:Y:S02]  /*74b0*/  FMNMX.FTZ R6, R169, R6, !PT ;  /* 0x00000006a9067209 */ /* 0x002fe40007810000 */
[----:B------:R-:W-:Y:S05]  /*74c0*/  FMNMX.FTZ R4, R149, R4, !PT ;  /* 0x0000000495047209 */ /* 0x000fea0007810000 */
[----:B------:R-:W1:Y:S01]  /*74d0*/  MUFU.TANH R219, R54 ;  /* 0x0000003600db7308 */ /* 0x000e620000002400 */
[----:B--2---:R-:W-:Y:S04]  /*74e0*/  FMNMX.FTZ R6, R161, R6, !PT ;  /* 0x00000006a1067209 */ /* 0x004fe80007810000 */
[----:B------:R-:W-:Y:S05]  /*74f0*/  FMNMX.FTZ R6, R163, R6, !PT ;  /* 0x00000006a3067209 */ /* 0x000fea0007810000 */
[----:B------:R-:W2:Y:S01]  /*7500*/  MUFU.TANH R217, R55 ;  /* 0x0000003700d97308 */ /* 0x000ea20000002400 */
[----:B------:R-:W-:Y:S02]  /*7510*/  FMNMX.FTZ R6, R157, R6, !PT ;  /* 0x000000069d067209 */ /* 0x000fe40007810000 */
[----:B---3--:R-:W-:Y:S04]  /*7520*/  FMNMX.FTZ R4, R147, R4, !PT ;  /* 0x0000000493047209 */ /* 0x008fe80007810000 */
[----:B------:R-:W-:Y:S03]  /*7530*/  FMNMX.FTZ R4, R145, R4, !PT ;  /* 0x0000000491047209 */ /* 0x000fe60007810000 */
[----:B------:R-:W3:Y:S01]  /*7540*/  MUFU.TANH R208, R60 ;  /* 0x0000003c00d07308 */ /* 0x000ee20000002400 */
[----:B------:R-:W-:Y:S02]  /*7550*/  FMNMX.FTZ R3, R143, R4, !PT ;  /* 0x000000048f037209 */ /* 0x000fe40007810000 */
[----:B-1----:R-:W-:Y:S07]  /*7560*/  FMNMX.FTZ R6, R219, R6, !PT ;  /* 0x00000006db067209 */ /* 0x002fee0007810000 */
[----:B------:R-:W1:Y:S01]  /*7570*/  MUFU.TANH R209, R61 ;  /* 0x0000003d00d17308 */ /* 0x000e620000002400 */
[----:B--2---:R-:W-:Y:S04]  /*7580*/  FMNMX.FTZ R5, R217, R6, !PT ;  /* 0x00000006d9057209 */ /* 0x004fe80007810000 */
[----:B------:R-:W-:Y:S05]  /*7590*/  FMNMX.FTZ R4, R218, R5, !PT ;  /* 0x00000005da047209 */ /* 0x000fea0007810000 */
[----:B------:R-:W2:Y:S01]  /*75a0*/  MUFU.TANH R205, R62 ;  /* 0x0000003e00cd7308 */ /* 0x000ea20000002400 */
[----:B------:R-:W-:Y:S02]  /*75b0*/  FMNMX.FTZ R4, R211, R4, !PT ;  /* 0x00000004d3047209 */ /* 0x000fe40007810000 */
[----:B---3--:R-:W-:Y:S07]  /*75c0*/  FMNMX.FTZ R8, R208, R3, !PT ;  /* 0x00000003d0087209 */ /* 0x008fee0007810000 */
[----:B------:R-:W3:Y:S01]  /*75d0*/  MUFU.TANH R203, R63 ;  /* 0x0000003f00cb7308 */ /* 0x000ee20000002400 */
[----:B-1----:R-:W-:Y:S04]  /*75e0*/  FMNMX.FTZ R8, R209, R8, !PT ;  /* 0x00000008d1087209 */ /* 0x002fe80007810000 */
[----:B------:R-:W-:Y:S05]  /*75f0*/  FMNMX.FTZ R9, R207, R8, !PT ;  /* 0x00000008cf097209 */ /* 0x000fea0007810000 */
[----:B------:R-:W1:Y:S01]  /*7600*/  MUFU.TANH R206, R65 ;  /* 0x0000004100ce7308 */ /* 0x000e620000002400 */
[----:B--2---:R-:W-:Y:S09]  /*7610*/  FMNMX.FTZ R4, R205, R4, !PT ;  /* 0x00000004cd047209 */ /* 0x004ff20007810000 */
[----:B------:R-:W2:Y:S01]  /*7620*/  MUFU.TANH R134, R66 ;  /* 0x0000004200867308 */ /* 0x000ea20000002400 */
[----:B---3--:R-:W-:Y:S09]  /*7630*/  FMNMX.FTZ R3, R203, R4, !PT ;  /* 0x00000004cb037209 */ /* 0x008ff20007810000 */
[----:B------:R2:W3:Y:S01]  /*7640*/  MUFU.TANH R133, R2 ;  /* 0x0000000200857308 */ /* 0x0004e20000002400 */
[----:B-1----:R-:W-:Y:S02]  /*7650*/  FMNMX.FTZ R6, R206, R9, !PT ;  /* 0x00000009ce067209 */ /* 0x002fe40007810000 */
[----:B--2---:R-:W-:Y:S03]  /*7660*/  FMNMX.FTZ R2, R134, R3, !PT ;  /* 0x0000000386027209 */ /* 0x004fe60007810000 */
[----:B------:R-:W1:Y:S01]  /*7670*/  SHFL.BFLY PT, R3, R6, 0x2, 0x1f ;  /* 0x0c401f0006037f89 */ /* 0x000e6200000e0000 */
[----:B---3--:R-:W-:Y:S07]  /*7680*/  FMNMX.FTZ R5, R133, R2, !PT ;  /* 0x0000000285057209 */ /* 0x008fee0007810000 */
[----:B------:R-:W2:Y:S01]  /*7690*/  SHFL.BFLY PT, R2, R5, 0x2, 0x1f ;  /* 0x0c401f0005027f89 */ /* 0x000ea200000e0000 */
[----:B-1----:R-:W-:Y:S07]  /*76a0*/  FMNMX.FTZ R7, R6, R3, !PT ;  /* 0x0000000306077209 */ /* 0x002fee0007810000 */
[----:B------:R-:W1:Y:S01]  /*76b0*/  SHFL.BFLY PT, R132, R7, 0x1, 0x1f ;  /* 0x0c201f0007847f89 */ /* 0x000e6200000e0000 */
[----:B--2---:R-:W-:Y:S07]  /*76c0*/  FMNMX.FTZ R4, R5, R2, !PT ;  /* 0x0000000205047209 */ /* 0x004fee0007810000 */
[----:B------:R-:W2:Y:S01]  /*76d0*/  SHFL.BFLY PT, R3, R4, 0x1, 0x1f ;  /* 0x0c201f0004037f89 */ /* 0x000ea200000e0000 */
[----:B-1----:R-:W-:Y:S02]  /*76e0*/  FMNMX.FTZ R132, R7, R132, !PT ;  /* 0x0000008407847209 */ /* 0x002fe40007810000 */
[----:B----4-:R-:W-:Y:S03]  /*76f0*/  @P1 IADD3 R7, P4, R13, UR15, RZ ;  /* 0x0000000f0d071c10 */ /* 0x010fe6000ff9e0ff */
[C---:B------:R-:W-:Y:S02]  /*7700*/  FADD.FTZ R2, -R132.reuse, R135 ;  /* 0x0000008784027221 */ /* 0x040fe40000010100 */
[----:B------:R-:W-:Y:S01]  /*7710*/  FMUL.FTZ R210, R132, c[0x0][0x2d0] ;  /* 0x0000b40084d27a20 */ /* 0x000fe20000410000 */
[----:B--2---:R-:W-:Y:S01]  /*7720*/  FMNMX.FTZ R3, R4, R3, !PT ;  /* 0x0000000304037209 */ /* 0x004fe20007810000 */
[----:B------:R-:W-:Y:S01]  /*7730*/  FMUL.FTZ R6, R2, c[0x0][0x2d0] ;  /* 0x0000b40002067a20 */ /* 0x000fe20000410000 */
[----:B------:R-:W-:Y:S01]  /*7740*/  @P1 IADD3 R4, P2, R246, UR15, RZ ;  /* 0x0000000ff6041c10 */ /* 0x000fe2000ff5e0ff */
[----:B------:R-:W-:Y:S02]  /*7750*/  FFMA.FTZ R201, R199, c[0x0][0x2d0], -R210 ;  /* 0x0000b400c7c97a23 */ /* 0x000fe400000108d2 */
[----:B------:R1:W2:Y:S01]  /*7760*/  MUFU.EX2 R2, R6 ;  /* 0x0000000600027308 */ /* 0x0002a20000000800 */
[----:B------:R-:W-:Y:S01]  /*7770*/  FADD.FTZ R5, -R3, R0 ;  /* 0x0000000003057221 */ /* 0x000fe20000010100 */
[----:B------:R-:W-:Y:S01]  /*7780*/  @P1 LEA R10, P5, R4, c[0x0][0x1c8], 0x1 ;  /* 0x00007200040a1a11 */ /* 0x000fe200078a08ff */
[--C-:B------:R-:W-:Y:S02]  /*7790*/  FFMA.FTZ R199, R204, c[0x0][0x2d0], -R210.reuse ;  /* 0x0000b400ccc77a23 */ /* 0x100fe400000108d2 */
[----:B------:R-:W-:Y:S01]  /*77a0*/  FMUL.FTZ R0, R5, c[0x0][0x2d0] ;  /* 0x0000b40005007a20 */ /* 0x000fe20000410000 */
[----:B------:R-:W-:Y:S01]  /*77b0*/  @P1 IADD3.X R5, R249, UR18, RZ, P2, !PT ;  /* 0x00000012f9051c10 */ /* 0x000fe200097fe4ff */
[----:B------:R-:W-:Y:S01]  /*77c0*/  FMUL.FTZ R204, R3, c[0x0][0x2d0] ;  /* 0x0000b40003cc7a20 */ /* 0x000fe20000410000 */
[----:B------:R-:W-:Y:S01]  /*77d0*/  @P1 LEA R8, P2, R7, c[0x0][0x1c8], 0x1 ;  /* 0x0000720007081a11 */ /* 0x000fe200078408ff */
[----:B------:R-:W-:Y:S01]  /*77e0*/  FFMA.FTZ R202, R198, c[0x0][0x2d0], -R210 ;  /* 0x0000b400c6ca7a23 */ /* 0x000fe200000108d2 */
[----:B------:R-:W-:Y:S01]  /*77f0*/  @P1 LEA.HI.X R11, R4, c[0x0][0x1cc], R5, 0x1, P5 ;  /* 0x00007300040b1a11 */ /* 0x000fe200028f0c05 */
[--C-:B------:R-:W-:Y:S01]  /*7800*/  FFMA.FTZ R198, R196, c[0x0][0x2d0], -R204.reuse ;  /* 0x0000b400c4c67a23 */ /* 0x100fe200000108cc */
[----:B------:R-:W3:Y:S01]  /*7810*/  MUFU.EX2 R0, R0 ;  /* 0x0000000000007308 */ /* 0x000ee20000000800 */
[--C-:B------:R-:W-:Y:S02]  /*7820*/  FFMA.FTZ R196, R12, c[0x0][0x2d0], -R204.reuse ;  /* 0x0000b4000cc47a23 */ /* 0x100fe400000108cc */
[----:B------:R4:W-:Y:S01]  /*7830*/  @P1 LDGSTS.E.BYPASS.LTC128B.128 [R243+0x8100], [R10.64], !P3 ;  /* 0x081000000af31fae */ /* 0x0009e2000d901d50 */
[----:B------:R-:W-:Y:S02]  /*7840*/  FFMA.FTZ R135, R18, c[0x0][0x2d0], -R204 ;  /* 0x0000b40012877a23 */ /* 0x000fe400000108cc */
[----:B------:R-:W-:Y:S02]  /*7850*/  FFMA.FTZ R200, R200, c[0x0][0x2d0], -R210 ;  /* 0x0000b400c8c87a23 */ /* 0x000fe400000108d2 */
[--C-:B------:R-:W-:Y:S02]  /*7860*/  FFMA.FTZ R197, R197, c[0x0][0x2d0], -R204.reuse ;  /* 0x0000b400c5c57a23 */ /* 0x100fe400000108cc */
[----:B------:R-:W-:Y:S01]  /*7870*/  MUFU.EX2 R202, R202 ;  /* 0x000000ca00ca7308 */ /* 0x000fe20000000800 */
[----:B------:R-:W-:Y:S01]  /*7880*/  FFMA.FTZ R216, R216, c[0x0][0x2d0], -R204 ;  /* 0x0000b400d8d87a23 */ /* 0x000fe200000108cc */
[----:B-1----:R-:W-:Y:S01]  /*7890*/  @P1 IADD3.X R6, R252, UR18, RZ, P4, !PT ;  /* 0x00000012fc061c10 */ /* 0x002fe2000a7fe4ff */
[----:B------:R-:W-:Y:S01]  /*78a0*/  @UP1 UIADD3 UR18, UP0, UR10, 0x80, URZ ;  /* 0x000000800a121890 */ /* 0x000fe2000ff1e03f */
[----:B--2---:R-:W-:Y:S02]  /*78b0*/  FMUL.FTZ R24, R2, R108 ;  /* 0x0000006c02187220 */ /* 0x004fe40000410000 */
[----:B------:R-:W-:Y:S01]  /*78c0*/  @P1 LEA.HI.X R9, R7, c[0x0][0x1cc], R6, 0x1, P2 ;  /* 0x0000730007091a11 */ /* 0x000fe200010f0c06 */
[----:B------:R-:W-:Y:S01]  /*78d0*/  @UP1 UIADD3.X UR15, URZ, UR8, URZ, UP0, !UPT ;  /* 0x000000083f0f1290 */ /* 0x000fe200087fe43f */
[----:B------:R-:W-:Y:S01]  /*78e0*/  @P1 IADD3 R4, P2, R10, UR19, RZ ;  /* 0x000000130a041c10 */ /* 0x000fe2000ff5e0ff */
[C---:B------:R-:W-:Y:S01]  /*78f0*/  FMUL.FTZ R25, R2.reuse, R109 ;  /* 0x0000006d02197220 */ /* 0x040fe20000410000 */
[----:B------:R-:W1:Y:S01]  /*7900*/  MUFU.EX2 R201, R201 ;  /* 0x000000c900c97308 */ /* 0x000e620000000800 */
[----:B------:R2:W-:Y:S01]  /*7910*/  @P1 LDGSTS.E.BYPASS.LTC128B.128 [R243+0xc100], [R8.64], !P0 ;  /* 0x0c10000008f31fae */ /* 0x0005e2000c101d50 */
[----:B------:R-:W-:Y:S01]  /*7920*/  @P1 IADD3.X R5, R11, UR20, RZ, P2, !PT ;  /* 0x000000140b051c10 */ /* 0x000fe200097fe4ff */
[----:B------:R-:W-:Y:S01]  /*7930*/  FMUL.FTZ R33, R2, R101 ;  /* 0x0000006502217220 */ /* 0x000fe20000410000 */
[----:B------:R-:W-:Y:S01]  /*7940*/  @P1 IADD3 R6, P2, R4, UR19, RZ ;  /* 0x0000001304061c10 */ /* 0x000fe2000ff5e0ff */
[----:B---3--:R-:W-:Y:S01]  /*7950*/  FMUL.FTZ R18, R0, R118 ;  /* 0x0000007600127220 */ /* 0x008fe20000410000 */
[----:B------:R-:W-:Y:S01]  /*7960*/  @P1 IADD3 R16, P5, R4, UR18, RZ ;  /* 0x0000001204101c10 */ /* 0x000fe2000ffbe0ff */
[----:B------:R-:W-:Y:S01]  /*7970*/  FMUL.FTZ R19, R0, R119 ;  /* 0x0000007700137220 */ /* 0x000fe20000410000 */
[C---:B------:R-:W-:Y:S01]  /*7980*/  @P1 IADD3.X R7, R5.reuse, UR20, RZ, P2, !PT ;  /* 0x0000001405071c10 */ /* 0x040fe200097fe4ff */
[----:B------:R3:W-:Y:S01]  /*7990*/  @P1 LDGSTS.E.BYPASS.LTC128B.128 [R243+0x9100], [R4.64], !P3 ;  /* 0x0910000004f31fae */ /* 0x0007e2000d901d50 */
[----:B------:R-:W-:Y:S01]  /*79a0*/  @P1 IADD3.X R17, R5, UR15, RZ, P5, !PT ;  /* 0x0000000f05111c10 */ /* 0x000fe2000affe4ff */
[----:B------:R-:W-:Y:S01]  /*79b0*/  MUFU.EX2 R200, R200 ;  /* 0x000000c800c87308 */ /* 0x000fe20000000800 */
[----:B----4-:R-:W-:Y:S01]  /*79c0*/  @P1 IADD3 R10, P4, R6, UR19, RZ ;  /* 0x00000013060a1c10 */ /* 0x010fe2000ff9e0ff */
[C---:B------:R-:W-:Y:S02]  /*79d0*/  FMUL.FTZ R27, R0.reuse, R111 ;  /* 0x0000006f001b7220 */ /* 0x040fe40000410000 */
[C---:B------:R-:W-:Y:S01]  /*79e0*/  FMUL.FTZ R26, R0.reuse, R110 ;  /* 0x0000006e001a7220 */ /* 0x040fe20000410000 */
[C---:B------:R-:W-:Y:S01]  /*79f0*/  @P1 IADD3.X R11, R7.reuse, UR20, RZ, P4, !PT ;  /* 0x00000014070b1c10 */ /* 0x040fe2000a7fe4ff */
[----:B------:R3:W-:Y:S01]  /*7a00*/  @P1 LDGSTS.E.BYPASS.LTC128B.128 [R243+0xd100], [R4.64+0x80], !P0 ;  /* 0x0d10008004f31fae */ /* 0x0007e2000c101d50 */
[C---:B------:R-:W-:Y:S02]  /*7a10*/  FMUL.FTZ R34, R0.reuse, R102 ;  /* 0x0000006600227220 */ /* 0x040fe40000410000 */
[C---:B------:R-:W-:Y:S01]  /*7a20*/  FMUL.FTZ R35, R0.reuse, R103 ;  /* 0x0000006700237220 */ /* 0x040fe20000410000 */
[----:B------:R-:W4:Y:S01]  /*7a30*/  MUFU.EX2 R199, R199 ;  /* 0x000000c700c77308 */ /* 0x000f220000000800 */
[C---:B------:R-:W-:Y:S02]  /*7a40*/  FMUL.FTZ R42, R0.reuse, R94 ;  /* 0x0000005e002a7220 */ /* 0x040fe40000410000 */
[----:B------:R-:W-:Y:S01]  /*7a50*/  FMUL.FTZ R43, R0, R95 ;  /* 0x0000005f002b7220 */ /* 0x000fe20000410000 */
[----:B------:R5:W-:Y:S01]  /*7a60*/  @P1 LDGSTS.E.BYPASS.LTC128B.128 [R243+0xa100], [R6.64], !P3 ;  /* 0x0a10000006f31fae */ /* 0x000be2000d901d50 */
[----:B------:R-:W-:Y:S01]  /*7a70*/  FMUL.FTZ R64, R2, R68 ;  /* 0x0000004402407220 */ /* 0x000fe20000410000 */
[----:B--2---:R-:W-:Y:S01]  /*7a80*/  @P1 IADD3 R8, P2, R6, UR18, RZ ;  /* 0x0000001206081c10 */ /* 0x004fe2000ff5e0ff */
[----:B------:R-:W-:Y:S03]  /*7a90*/  FMUL.FTZ R65, R2, R69 ;  /* 0x0000004502417220 */ /* 0x000fe60000410000 */
[----:B------:R-:W-:Y:S01]  /*7aa0*/  MUFU.EX2 R198, R198 ;  /* 0x000000c600c67308 */ /* 0x000fe20000000800 */
[----:B------:R-:W-:Y:S01]  /*7ab0*/  @P1 IADD3.X R9, R7, UR15, RZ, P2, !PT ;  /* 0x0000000f07091c10 */ /* 0x000fe200097fe4ff */
[----:B------:R2:W-:Y:S01]  /*7ac0*/  @P1 LDGSTS.E.BYPASS.LTC128B.128 [R243+0xe100], [R16.64], !P0 ;  /* 0x0e10000010f31fae */ /* 0x0005e2000c101d50 */
[C---:B------:R-:W-:Y:S02]  /*7ad0*/  FMUL.FTZ R66, R0.reuse, R70 ;  /* 0x0000004600427220 */ /* 0x040fe40000410000 */
[----:B------:R-:W-:Y:S02]  /*7ae0*/  FMUL.FTZ R67, R0, R71 ;  /* 0x0000004700437220 */ /* 0x000fe40000410000 */
[----:B------:R-:W-:Y:S02]  /*7af0*/  FFMA.FTZ R101, R167, c[0x0][0x2d0], -R210 ;  /* 0x0000b400a7657a23 */ /* 0x000fe400000108d2 */
[--C-:B------:R-:W-:Y:S01]  /*7b00*/  FFMA.FTZ R110, R171, c[0x0][0x2d0], -R204.reuse ;  /* 0x0000b400ab6e7a23 */ /* 0x100fe200000108cc */
[----:B------:R2:W-:Y:S01]  /*7b10*/  @P1 LDGSTS.E.BYPASS.LTC128B.128 [R243+0xb100], [R10.64], !P3 ;  /* 0x0b1000000af31fae */ /* 0x0005e2000d901d50 */
[----:B------:R-:W2:Y:S01]  /*7b20*/  MUFU.EX2 R197, R197 ;  /* 0x000000c500c57308 */ /* 0x000ea20000000800 */
[--C-:B------:R-:W-:Y:S02]  /*7b30*/  FFMA.FTZ R109, R144, c[0x0][0x2d0], -R204.reuse ;  /* 0x0000b400906d7a23 */ /* 0x100fe400000108cc */
[C---:B---3--:R-:W-:Y:S01]  /*7b40*/  FMUL.FTZ R4, R2.reuse, R128 ;  /* 0x0000008002047220 */ /* 0x048fe20000410000 */
[----:B-1----:R-:W-:Y:S01]  /*7b50*/  F2FP.BF16.PACK_AB R128, R201, R202 ;  /* 0x000000cac980723e */ /* 0x002fe200000010ff */
[----:B------:R-:W-:Y:S02]  /*7b60*/  FMUL.FTZ R5, R2, R129 ;  /* 0x0000008102057220 */ /* 0x000fe40000410000 */
[----:B------:R1:W-:Y:S01]  /*7b70*/  @P1 LDGSTS.E.BYPASS.LTC128B.128 [R243+0xf100], [R8.64], !P0 ;  /* 0x0f10000008f31fae */ /* 0x0003e2000c101d50 */
[--C-:B------:R-:W-:Y:S02]  /*7b80*/  FFMA.FTZ R108, R152, c[0x0][0x2d0], -R204.reuse ;  /* 0x0000b400986c7a23 */ /* 0x100fe400000108cc */
[----:B------:R-:W-:Y:S01]  /*7b90*/  MUFU.EX2 R196, R196 ;  /* 0x000000c400c47308 */ /* 0x000fe20000000800 */
[C---:B-----5:R-:W-:Y:S01]  /*7ba0*/  FMUL.FTZ R6, R0.reuse, R130 ;  /* 0x0000008200067220 */ /* 0x060fe20000410000 */
[----:B----4-:R-:W-:Y:S01]  /*7bb0*/  F2FP.BF16.PACK_AB R130, R199, R200 ;  /* 0x000000c8c782723e */ /* 0x010fe200000010ff */
[----:B------:R-:W-:Y:S02]  /*7bc0*/  FMUL.FTZ R7, R0, R131 ;  /* 0x0000008300077220 */ /* 0x000fe40000410000 */
[----:B------:R-:W3:Y:S01]  /*7bd0*/  LDSM.16.MT88.4 R12, [R240+0x100] ;  /* 0x00010000f00c783b */ /* 0x000ee20000004200 */
[--C-:B------:R-:W-:Y:S02]  /*7be0*/  FFMA.FTZ R219, R219, c[0x0][0x2d0], -R204.reuse ;  /* 0x0000b400dbdb7a23 */ /* 0x100fe400000108cc */
[C---:B--2---:R-:W-:Y:S02]  /*7bf0*/  FMUL.FTZ R16, R2.reuse, R116 ;  /* 0x0000007402107220 */ /* 0x044fe40000410000 */
[----:B------:R-:W2:Y:S01]  /*7c00*/  MUFU.EX2 R135, R135 ;  /* 0x0000008700877308 */ /* 0x000ea20000000800 */
[----:B------:R-:W-:Y:S02]  /*7c10*/  FMUL.FTZ R17, R2, R117 ;  /* 0x0000007502117220 */ /* 0x000fe40000410000 */
[----:B------:R-:W4:Y:S01]  /*7c20*/  LDSM.16.MT88.4 R20, [R238+0x100] ;  /* 0x00010000ee14783b */ /* 0x000f220000004200 */
[----:B------:R-:W-:Y:S01]  /*7c30*/  F2FP.BF16.PACK_AB R129, R197, R198 ;  /* 0x000000c6c581723e */ /* 0x000fe200000010ff */
[--C-:B------:R-:W-:Y:S02]  /*7c40*/  FFMA.FTZ R217, R217, c[0x0][0x2d0], -R204.reuse ;  /* 0x0000b400d9d97a23 */ /* 0x100fe400000108cc */
[C---:B------:R-:W-:Y:S01]  /*7c50*/  FMUL.FTZ R10, R0.reuse, R126 ;  /* 0x0000007e000a7220 */ /* 0x040fe20000410000 */
[----:B------:R-:W-:Y:S01]  /*7c60*/  MOV R126, R51 ;  /* 0x00000033007e7202 */ /* 0x000fe20000000f00 */
[C---:B------:R-:W-:Y:S01]  /*7c70*/  FMUL.FTZ R11, R0.reuse, R127 ;  /* 0x0000007f000b7220 */ /* 0x040fe20000410000 */
[----:B------:R-:W-:Y:S01]  /*7c80*/  MOV R127, R56 ;  /* 0x00000038007f7202 */ /* 0x000fe20000000f00 */
[----:B------:R-:W5:Y:S01]  /*7c90*/  LDSM.16.MT88.4 R28, [R237+0x100] ;  /* 0x00010000ed1c783b */ /* 0x000f620000004200 */
[----:B------:R-:W-:Y:S01]  /*7ca0*/  FMUL.FTZ R51, R0, R87 ;  /* 0x0000005700337220 */ /* 0x000fe20000410000 */
[----:B------:R-:W-:Y:S01]  /*7cb0*/  MUFU.EX2 R216, R216 ;  /* 0x000000d800d87308 */ /* 0x000fe20000000800 */
[C---:B-1----:R-:W-:Y:S01]  /*7cc0*/  FMUL.FTZ R8, R2.reuse, R124 ;  /* 0x0000007c02087220 */ /* 0x042fe20000410000 */
[----:B------:R-:W-:Y:S01]  /*7cd0*/  MOV R124, R49 ;  /* 0x00000031007c7202 */ /* 0x000fe20000000f00 */
[C---:B------:R-:W-:Y:S01]  /*7ce0*/  FMUL.FTZ R9, R2.reuse, R125 ;  /* 0x0000007d02097220 */ /* 0x040fe20000410000 */
[----:B------:R-:W-:Y:S01]  /*7cf0*/  MOV R125, R50 ;  /* 0x00000032007d7202 */ /* 0x000fe20000000f00 */
[----:B------:R-:W-:Y:S01]  /*7d00*/  FMUL.FTZ R49, R2, R85 ;  /* 0x0000005502317220 */ /* 0x000fe20000410000 */
[----:B------:R-:W1:Y:S01]  /*7d10*/  LDSM.16.MT88.4 R36, [R236+0x100] ;  /* 0x00010000ec24783b */ /* 0x000e620000004200 */
[----:B------:R-:W-:Y:S02]  /*7d20*/  FMUL.FTZ R50, R0, R86 ;  /* 0x0000005600327220 */ /* 0x000fe40000410000 */
[----:B------:R-:W-:Y:S01]  /*7d30*/  FMUL.FTZ R56, R2, R76 ;  /* 0x0000004c02387220 */ /* 0x000fe20000410000 */
[----:B------:R-:W-:Y:S01]  /*7d40*/  MUFU.EX2 R167, R101 ;  /* 0x0000006500a77308 */ /* 0x000fe20000000800 */
[----:B--2---:R-:W-:Y:S01]  /*7d50*/  F2FP.BF16.PACK_AB R131, R135, R196 ;  /* 0x000000c48783723e */ /* 0x004fe200000010ff */
[--C-:B------:R-:W-:Y:S02]  /*7d60*/  FFMA.FTZ R218, R218, c[0x0][0x2d0], -R204.reuse ;  /* 0x0000b400dada7a23 */ /* 0x100fe400000108cc */
[----:B------:R-:W2:Y:S01]  /*7d70*/  LDSM.16.MT88.4 R44, [R240+0x4100] ;  /* 0x00410000f02c783b */ /* 0x000ea20000004200 */
[----:B------:R-:W-:Y:S02]  /*7d80*/  FFMA.FTZ R211, R211, c[0x0][0x2d0], -R204 ;  /* 0x0000b400d3d37a23 */ /* 0x000fe400000108cc */
[--C-:B------:R-:W-:Y:S02]  /*7d90*/  FFMA.FTZ R208, R208, c[0x0][0x2d0], -R210.reuse ;  /* 0x0000b400d0d07a23 */ /* 0x100fe400000108d2 */
[--C-:B------:R-:W-:Y:S01]  /*7da0*/  FFMA.FTZ R209, R209, c[0x0][0x2d0], -R210.reuse ;  /* 0x0000b400d1d17a23 */ /* 0x100fe200000108d2 */
[----:B------:R-:W-:Y:S01]  /*7db0*/  MUFU.EX2 R171, R110 ;  /* 0x0000006e00ab7308 */ /* 0x000fe20000000800 */
[----:B------:R-:W-:Y:S01]  /*7dc0*/  FFMA.FTZ R207, R207, c[0x0][0x2d0], -R210 ;  /* 0x0000b400cfcf7a23 */ /* 0x000fe200000108d2 */
[C---:B---3--:R-:W-:Y:S01]  /*7dd0*/  HMMA.16816.F32.BF16 R4, R128.reuse, R12, R4 ;  /* 0x0000000c8004723c */ /* 0x048fe20000041804 */
[----:B------:R-:W2:Y:S04]  /*7de0*/  LDSM.16.MT88.4 R52, [R238+0x4100] ;  /* 0x00410000ee34783b */ /* 0x000ea80000004200 */
[--C-:B------:R-:W-:Y:S02]  /*7df0*/  FFMA.FTZ R205, R205, c[0x0][0x2d0], -R204.reuse ;  /* 0x0000b400cdcd7a23 */ /* 0x100fe400000108cc */
[C---:B------:R-:W-:Y:S01]  /*7e00*/  FMUL.FTZ R12, R2.reuse, R120 ;  /* 0x00000078020c7220 */ /* 0x040fe20000410000 */
[C---:B------:R-:W-:Y:S01]  /*7e10*/  HMMA.16816.F32.BF16 R8, R128.reuse, R14, R8 ;  /* 0x0000000e8008723c */ /* 0x040fe20000041808 */
[----:B------:R-:W1:Y:S01]  /*7e20*/  LDSM.16.MT88.4 R60, [R237+0x4100] ;  /* 0x00410000ed3c783b */ /* 0x000e620000004200 */
[----:B------:R-:W-:Y:S02]  /*7e30*/  MUFU.EX2 R144, R109 ;  /* 0x0000006d00907308 */ /* 0x000fe40000000800 */
[C---:B------:R-:W-:Y:S01]  /*7e40*/  FMUL.FTZ R13, R2.reuse, R121 ;  /* 0x00000079020d7220 */ /* 0x040fe20000410000 */
[----:B------:R-:W-:Y:S01]  /*7e50*/  MOV R121, R48 ;  /* 0x0000003000797202 */ /* 0x000fe20000000f00 */
[----:B------:R-:W-:Y:S01]  /*7e60*/  FMUL.FTZ R48, R2, R84 ;  /* 0x0000005402307220 */ /* 0x000fe20000410000 */
[----:B------:R-:W-:Y:S01]  /*7e70*/  MOV R120, R57 ;  /* 0x0000003900787202 */ /* 0x000fe20000000f00 */
[C---:B------:R-:W-:Y:S01]  /*7e80*/  FMUL.FTZ R15, R0.reuse, R123 ;  /* 0x0000007b000f7220 */ /* 0x040fe20000410000 */
[----:B------:R-:W1:Y:S03]  /*7e90*/  LDSM.16.MT88.4 R84, [R236+0x4100] ;  /* 0x00410000ec54783b */ /* 0x000e660000004200 */
[----:B------:R-:W-:Y:S01]  /*7ea0*/  FMUL.FTZ R14, R0, R122 ;  /* 0x0000007a000e7220 */ /* 0x000fe20000410000 */
[----:B------:R2:W-:Y:S01]  /*7eb0*/  MUFU.EX2 R152, R108 ;  /* 0x0000006c00987308 */ /* 0x0005e20000000800 */
[----:B------:R-:W-:Y:S02]  /*7ec0*/  FMUL.FTZ R57, R2, R77 ;  /* 0x0000004d02397220 */ /* 0x000fe40000410000 */
[--C-:B------:R-:W-:Y:S01]  /*7ed0*/  FFMA.FTZ R134, R134, c[0x0][0x2d0], -R204.reuse ;  /* 0x0000b40086867a23 */ /* 0x100fe200000108cc */
[----:B------:R-:W3:Y:S02]  /*7ee0*/  LDL.LU R123, [R1+0xc] ;  /* 0x00000c00017b7983 */ /* 0x000ee40000300800 */
[C---:B----4-:R-:W-:Y:S02]  /*7ef0*/  HMMA.16816.F32.BF16 R12, R128.reuse, R20, R12 ;  /* 0x00000014800c723c */ /* 0x050fe4000004180c */
[----:B------:R-:W-:Y:S02]  /*7f00*/  LDSM.16.MT88.4 R116, [R238+0x3900] ;  /* 0x00390000ee74783b */ /* 0x000fe40000004200 */
[----:B------:R-:W-:Y:S03]  /*7f10*/  MUFU.EX2 R219, R219 ;  /* 0x000000db00db7308 */ /* 0x000fe60000000800 */
[C---:B------:R-:W-:Y:S01]  /*7f20*/  FMUL.FTZ R20, R2.reuse, R112 ;  /* 0x0000007002147220 */ /* 0x040fe20000410000 */
[C---:B------:R-:W-:Y:S02]  /*7f30*/  HMMA.16816.F32.BF16 R16, R128.reuse, R22, R16 ;  /* 0x000000168010723c */ /* 0x040fe40000041810 */
[----:B------:R-:W0:Y:S02]  /*7f40*/  LDGDEPBAR ;  /* 0x00000000000079af */ /* 0x000e240000000000 */
[----:B------:R-:W-:Y:S02]  /*7f50*/  FMUL.FTZ R21, R2, R113 ;  /* 0x0000007102157220 */ /* 0x000fe40000410000 */
[--C-:B------:R-:W-:Y:S01]  /*7f60*/  FFMA.FTZ R112, R58, c[0x0][0x2d0], -R204.reuse ;  /* 0x0000b4003a707a23 */ /* 0x100fe200000108cc */
[----:B------:R-:W-:Y:S01]  /*7f70*/  MUFU.EX2 R217, R217 ;  /* 0x000000d900d97308 */ /* 0x000fe20000000800 */
[C---:B------:R-:W-:Y:S02]  /*7f80*/  FMUL.FTZ R22, R0.reuse, R114 ;  /* 0x0000007200167220 */ /* 0x040fe40000410000 */
[----:B--2---:R-:W-:Y:S02]  /*7f90*/  LDSM.16.MT88.4 R108, [R237+0x3900] ;  /* 0x00390000ed6c783b */ /* 0x004fe40000004200 */
[C---:B------:R-:W-:Y:S02]  /*7fa0*/  FMUL.FTZ R23, R0.reuse, R115 ;  /* 0x0000007300177220 */ /* 0x040fe40000410000 */
[----:B------:R-:W-:Y:S02]  /*7fb0*/  FMUL.FTZ R58, R0, R78 ;  /* 0x0000004e003a7220 */ /* 0x000fe40000410000 */
[----:B------:R-:W-:Y:S01]  /*7fc0*/  FFMA.FTZ R113, R146, c[0x0][0x2d0], -R204 ;  /* 0x0000b40092717a23 */ /* 0x000fe200000108cc */
[----:B------:R-:W-:Y:S02]  /*7fd0*/  MUFU.EX2 R112, R112 ;  /* 0x0000007000707308 */ /* 0x000fe40000000800 */
[C---:B-----5:R-:W-:Y:S07]  /*7fe0*/  HMMA.16816.F32.BF16 R20, R128.reuse, R28, R20 ;  /* 0x0000001c8014723c */ /* 0x060fee0000041814 */
[C---:B------:R-:W-:Y:S01]  /*7ff0*/  FMUL.FTZ R28, R2.reuse, R104 ;  /* 0x00000068021c7220 */ /* 0x040fe20000410000 */
[C---:B------:R-:W-:Y:S01]  /*8000*/  HMMA.16816.F32.BF16 R24, R128.reuse, R30, R24 ;  /* 0x0000001e8018723c */ /* 0x040fe20000041818 */
[----:B------:R-:W2:Y:S03]  /*8010*/  MUFU.EX2 R113, R113 ;  /* 0x0000007100717308 */ /* 0x000ea60000000800 */
[----:B------:R-:W-:Y:S02]  /*8020*/  FMUL.FTZ R29, R2, R105 ;  /* 0x00000069021d7220 */ /* 0x000fe40000410000 */
[----:B------:R-:W-:Y:S02]  /*8030*/  FFMA.FTZ R104, R32, c[0x0][0x2d0], -R210 ;  /* 0x0000b40020687a23 */ /* 0x000fe400000108d2 */
[C---:B------:R-:W-:Y:S03]  /*8040*/  FMUL.FTZ R30, R0.reuse, R106 ;  /* 0x0000006a001e7220 */ /* 0x040fe60000410000 */
[----:B------:R-:W-:Y:S01]  /*8050*/  MUFU.EX2 R218, R218 ;  /* 0x000000da00da7308 */ /* 0x000fe20000000800 */
[----:B------:R-:W-:Y:S02]  /*8060*/  FMUL.FTZ R31, R0, R107 ;  /* 0x0000006b001f7220 */ /* 0x000fe40000410000 */
[----:B------:R-:W-:Y:S02]  /*8070*/  FMUL.FTZ R32, R2, R100 ;  /* 0x0000006402207220 */ /* 0x000fe40000410000 */
[----:B------:R-:W-:Y:S02]  /*8080*/  FFMA.FTZ R100, R166, c[0x0][0x2d0], -R204 ;  /* 0x0000b400a6647a23 */ /* 0x000fe400000108cc */
[--C-:B------:R-:W-:Y:S01]  /*8090*/  FFMA.FTZ R105, R41, c[0x0][0x2d0], -R210.reuse ;  /* 0x0000b40029697a23 */ /* 0x100fe200000108d2 */
[C---:B-1----:R-:W-:Y:S02]  /*80a0*/  HMMA.16816.F32.BF16 R28, R128.reuse, R36, R28 ;  /* 0x00000024801c723c */ /* 0x042fe4000004181c */
[----:B------:R1:W-:Y:S01]  /*80b0*/  MUFU.EX2 R166, R100 ;  /* 0x0000006400a67308 */ /* 0x0003e20000000800 */
[C---:B------:R-:W-:Y:S02]  /*80c0*/  FMUL.FTZ R41, R2.reuse, R93 ;  /* 0x0000005d02297220 */ /* 0x040fe40000410000 */
[--C-:B------:R-:W-:Y:S01]  /*80d0*/  FFMA.FTZ R107, R59, c[0x0][0x2d0], -R210.reuse ;  /* 0x0000b4003b6b7a23 */ /* 0x100fe200000108d2 */
[----:B--2---:R-:W-:Y:S01]  /*80e0*/  F2FP.BF16.PACK_AB R69, R113, R112 ;  /* 0x000000707145723e */ /* 0x004fe200000010ff */
[C---:B------:R-:W-:Y:S01]  /*80f0*/  FMUL.FTZ R37, R2.reuse, R97 ;  /* 0x0000006102257220 */ /* 0x040fe20000410000 */
[C---:B------:R-:W-:Y:S04]  /*8100*/  HMMA.16816.F32.BF16 R32, R128.reuse, R38, R32 ;  /* 0x000000268020723c */ /* 0x040fe80000041820 */
[----:B------:R-:W-:Y:S01]  /*8110*/  FMUL.FTZ R36, R2, R96 ;  /* 0x0000006002247220 */ /* 0x000fe20000410000 */
[----:B------:R-:W-:Y:S01]  /*8120*/  MUFU.EX2 R104, R104 ;  /* 0x0000006800687308 */ /* 0x000fe20000000800 */
[--C-:B------:R-:W-:Y:S02]  /*8130*/  FFMA.FTZ R106, R40, c[0x0][0x2d0], -R210.reuse ;  /* 0x0000b400286a7a23 */ /* 0x100fe400000108d2 */
[C---:B------:R-:W-:Y:S04]  /*8140*/  FMUL.FTZ R38, R0.reuse, R98 ;  /* 0x0000006200267220 */ /* 0x040fe80000410000 */
[C---:B------:R-:W-:Y:S02]  /*8150*/  FMUL.FTZ R39, R0.reuse, R99 ;  /* 0x0000006300277220 */ /* 0x040fe40000410000 */
[----:B------:R-:W-:Y:S01]  /*8160*/  FMUL.FTZ R59, R0, R79 ;  /* 0x0000004f003b7220 */ /* 0x000fe20000410000 */
[----:B------:R-:W2:Y:S01]  /*8170*/  MUFU.EX2 R105, R105 ;  /* 0x0000006900697308 */ /* 0x000ea20000000800 */
[----:B------:R-:W4:Y:S01]  /*8180*/  LDSM.16.MT88.4 R76, [R240+0x900] ;  /* 0x00090000f04c783b */ /* 0x000f220000004200 */
[--C-:B------:R-:W-:Y:S02]  /*8190*/  FFMA.FTZ R96, R162, c[0x0][0x2d0], -R210.reuse ;  /* 0x0000b400a2607a23 */ /* 0x100fe400000108d2 */
[C---:B------:R-:W-:Y:S03]  /*81a0*/  HMMA.16816.F32.BF16 R36, R128.reuse, R44, R36 ;  /* 0x0000002c8024723c */ /* 0x040fe60000041824 */
[C---:B------:R-:W-:Y:S02]  /*81b0*/  FMUL.FTZ R40, R2.reuse, R92 ;  /* 0x0000005c02287220 */ /* 0x040fe40000410000 */
[----:B-1----:R-:W-:Y:S01]  /*81c0*/  LDSM.16.MT88.4 R100, [R238+0x1900] ;  /* 0x00190000ee64783b */ /* 0x002fe20000004200 */
[----:B------:R-:W-:Y:S01]  /*81d0*/  FFMA.FTZ R92, R151, c[0x0][0x2d0], -R210 ;  /* 0x0000b400975c7a23 */ /* 0x000fe200000108d2 */
[----:B------:R1:W-:Y:S01]  /*81e0*/  MUFU.EX2 R162, R96 ;  /* 0x0000006000a27308 */ /* 0x0003e20000000800 */
[C---:B------:R-:W-:Y:S02]  /*81f0*/  FMUL.FTZ R45, R2.reuse, R89 ;  /* 0x00000059022d7220 */ /* 0x040fe40000410000 */
[C---:B------:R-:W-:Y:S03]  /*8200*/  HMMA.16816.F32.BF16 R40, R128.reuse, R46, R40 ;  /* 0x0000002e8028723c */ /* 0x040fe60000041828 */
[----:B------:R-:W-:Y:S02]  /*8210*/  FMUL.FTZ R44, R2, R88 ;  /* 0x00000058022c7220 */ /* 0x000fe40000410000 */
[----:B------:R-:W-:Y:S02]  /*8220*/  FFMA.FTZ R88, R141, c[0x0][0x2d0], -R204 ;  /* 0x0000b4008d587a23 */ /* 0x000fe400000108cc */
[C---:B------:R-:W-:Y:S01]  /*8230*/  FMUL.FTZ R46, R0.reuse, R90 ;  /* 0x0000005a002e7220 */ /* 0x040fe20000410000 */
[----:B------:R-:W-:Y:S01]  /*8240*/  MUFU.EX2 R106, R106 ;  /* 0x0000006a006a7308 */ /* 0x000fe20000000800 */
[----:B------:R-:W-:Y:S03]  /*8250*/  FMUL.FTZ R47, R0, R91 ;  /* 0x0000005b002f7220 */ /* 0x000fe60000410000 */
[----:B--2---:R-:W-:Y:S04]  /*8260*/  F2FP.BF16.PACK_AB R68, R105, R104 ;  /* 0x000000686944723e */ /* 0x004fe800000010ff */
[C---:B------:R-:W-:Y:S02]  /*8270*/  HMMA.16816.F32.BF16 R44, R128.reuse, R52, R44 ;  /* 0x00000034802c723c */ /* 0x040fe4000004182c */
[----:B------:R2:W5:Y:S01]  /*8280*/  MUFU.EX2 R141, R88 ;  /* 0x00000058008d7308 */ /* 0x0005620000000800 */
[----:B-1----:R-:W-:Y:S04]  /*8290*/  LDSM.16.MT88.4 R96, [R236+0x5100] ;  /* 0x00510000ec60783b */ /* 0x002fe80000004200 */
[C---:B------:R-:W-:Y:S01]  /*82a0*/  FMUL.FTZ R52, R2.reuse, R80 ;  /* 0x0000005002347220 */ /* 0x040fe20000410000 */
[C---:B------:R-:W-:Y:S04]  /*82b0*/  HMMA.16816.F32.BF16 R48, R128.reuse, R54, R48 ;  /* 0x000000368030723c */ /* 0x040fe80000041830 */
[----:B------:R-:W-:Y:S01]  /*82c0*/  FMUL.FTZ R53, R2, R81 ;  /* 0x0000005102357220 */ /* 0x000fe20000410000 */
[----:B------:R-:W1:Y:S02]  /*82d0*/  MUFU.EX2 R107, R107 ;  /* 0x0000006b006b7308 */ /* 0x000e640000000800 */
[C---:B------:R-:W-:Y:S02]  /*82e0*/  FMUL.FTZ R54, R0.reuse, R82 ;  /* 0x0000005200367220 */ /* 0x040fe40000410000 */
[----:B------:R-:W-:Y:S02]  /*82f0*/  FMUL.FTZ R55, R0, R83 ;  /* 0x0000005300377220 */ /* 0x000fe40000410000 */
[----:B------:R-:W4:Y:S04]  /*8300*/  LDSM.16.MT88.4 R80, [R238+0x900] ;  /* 0x00090000ee50783b */ /* 0x000f280000004200 */
[----:B------:R4:W-:Y:S01]  /*8310*/  MUFU.EX2 R151, R92 ;  /* 0x0000005c00977308 */ /* 0x0009e20000000800 */
[C---:B------:R-:W-:Y:S03]  /*8320*/  HMMA.16816.F32.BF16 R52, R128.reuse, R60, R52 ;  /* 0x0000003c8034723c */ /* 0x040fe60000041834 */
[----:B--2---:R-:W-:Y:S01]  /*8330*/  LDSM.16.MT88.4 R88, [R236+0x900] ;  /* 0x00090000ec58783b */ /* 0x004fe20000004200 */
[----:B-----5:R-:W-:Y:S03]  /*8340*/  F2FP.BF16.PACK_AB R71, R141, R216 ;  /* 0x000000d88d47723e */ /* 0x020fe600000010ff */
[C---:B------:R-:W-:Y:S01]  /*8350*/  FMUL.FTZ R60, R2.reuse, R72 ;  /* 0x00000048023c7220 */ /* 0x040fe20000410000 */
[C---:B------:R-:W-:Y:S01]  /*8360*/  HMMA.16816.F32.BF16 R56, R128.reuse, R62, R56 ;  /* 0x0000003e8038723c */ /* 0x040fe20000041838 */
[----:B------:R-:W-:Y:S03]  /*8370*/  MUFU.EX2 R211, R211 ;  /* 0x000000d300d37308 */ /* 0x000fe60000000800 */
[----:B------:R-:W-:Y:S01]  /*8380*/  FMUL.FTZ R61, R2, R73 ;  /* 0x00000049023d7220 */ /* 0x000fe20000410000 */
[----:B-1----:R-:W-:Y:S02]  /*8390*/  F2FP.BF16.PACK_AB R70, R107, R106 ;  /* 0x0000006a6b46723e */ /* 0x002fe400000010ff */
[C---:B------:R-:W-:Y:S02]  /*83a0*/  FMUL.FTZ R62, R0.reuse, R74 ;  /* 0x0000004a003e7220 */ /* 0x040fe40000410000 */
[----:B------:R-:W-:Y:S02]  /*83b0*/  FMUL.FTZ R63, R0, R75 ;  /* 0x0000004b003f7220 */ /* 0x000fe40000410000 */
[----:B------:R-:W1:Y:S01]  /*83c0*/  LDSM.16.MT88.4 R72, [R237+0x900] ;  /* 0x00090000ed48783b */ /* 0x000e620000004200 */
[----:B------:R-:W-:Y:S04]  /*83d0*/  MUFU.EX2 R208, R208 ;  /* 0x000000d000d07308 */ /* 0x000fe80000000800 */
[C---:B------:R-:W-:Y:S03]  /*83e0*/  HMMA.16816.F32.BF16 R60, R128.reuse, R84, R60 ;  /* 0x00000054803c723c */ /* 0x040fe6000004183c */
[----:B----4-:R-:W-:Y:S03]  /*83f0*/  LDSM.16.MT88.4 R92, [R237+0x5100] ;  /* 0x00510000ed5c783b */ /* 0x010fe60000004200 */
[----:B------:R-:W-:Y:S02]  /*8400*/  MUFU.EX2 R209, R209 ;  /* 0x000000d100d17308 */ /* 0x000fe40000000800 */
[----:B------:R-:W-:Y:S03]  /*8410*/  HMMA.16816.F32.BF16 R64, R128, R86, R64 ;  /* 0x000000568040723c */ /* 0x000fe60000041840 */
[----:B------:R-:W2:Y:S05]  /*8420*/  LDSM.16.MT88.4 R84, [R240+0x4900] ;  /* 0x00490000f054783b */ /* 0x000eaa0000004200 */
[C---:B------:R-:W-:Y:S01]  /*8430*/  HMMA.16816.F32.BF16 R4, R68.reuse, R76, R4 ;  /* 0x0000004c4404723c */ /* 0x040fe20000041804 */
[----:B------:R-:W-:Y:S07]  /*8440*/  MUFU.EX2 R207, R207 ;  /* 0x000000cf00cf7308 */ /* 0x000fee0000000800 */
[C---:B------:R-:W-:Y:S01]  /*8450*/  HMMA.16816.F32.BF16 R8, R68.reuse, R78, R8 ;  /* 0x0000004e4408723c */ /* 0x040fe20000041808 */
[----:B------:R-:W4:Y:S02]  /*8460*/  LDSM.16.MT88.4 R76, [R238+0x4900] ;  /* 0x00490000ee4c783b */ /* 0x000f240000004200 */
[----:B------:R-:W-:Y:S05]  /*8470*/  MUFU.EX2 R205, R205 ;  /* 0x000000cd00cd7308 */ /* 0x000fea0000000800 */
[C---:B------:R-:W-:Y:S05]  /*8480*/  HMMA.16816.F32.BF16 R12, R68.reuse, R80, R12 ;  /* 0x00000050440c723c */ /* 0x040fea000004180c */
[----:B------:R-:W-:Y:S02]  /*8490*/  MUFU.EX2 R134, R134 ;  /* 0x0000008600867308 */ /* 0x000fe40000000800 */
[--C-:B------:R-:W-:Y:S01]  /*84a0*/  FFMA.FTZ R80, R142, c[0x0][0x2d0], -R210.reuse ;  /* 0x0000b4008e507a23 */ /* 0x100fe200000108d2 */
[C---:B------:R-:W-:Y:S07]  /*84b0*/  HMMA.16816.F32.BF16 R16, R68.reuse, R82, R16 ;  /* 0x000000524410723c */ /* 0x040fee0000041810 */
[----:B------:R5:W2:Y:S01]  /*84c0*/  MUFU.EX2 R142, R80 ;  /* 0x00000050008e7308 */ /* 0x000aa20000000800 */
[C---:B-1----:R-:W-:Y:S08]  /*84d0*/  HMMA.16816.F32.BF16 R20, R68.reuse, R72, R20 ;  /* 0x000000484414723c */ /* 0x042ff00000041814 */
[C---:B------:R-:W-:Y:S01]  /*84e0*/  HMMA.16816.F32.BF16 R24, R68.reuse, R74, R24 ;  /* 0x0000004a4418723c */ /* 0x040fe20000041818 */
[----:B------:R-:W1:Y:S07]  /*84f0*/  LDSM.16.MT88.4 R72, [R237+0x4900] ;  /* 0x00490000ed48783b */ /* 0x000e6e0000004200 */
[C---:B------:R-:W-:Y:S01]  /*8500*/  HMMA.16816.F32.BF16 R28, R68.reuse, R88, R28 ;  /* 0x00000058441c723c */ /* 0x040fe2000004181c */
[----:B-----5:R-:W5:Y:S07]  /*8510*/  LDSM.16.MT88.4 R80, [R236+0x4900] ;  /* 0x00490000ec50783b */ /* 0x020f6e0000004200 */
[C---:B------:R-:W-:Y:S04]  /*8520*/  HMMA.16816.F32.BF16 R32, R68.reuse, R90, R32 ;  /* 0x0000005a4420723c */ /* 0x040fe80000041820 */
[----:B------:R-:W-:Y:S02]  /*8530*/  FFMA.FTZ R89, R153, c[0x0][0x2d0], -R210 ;  /* 0x0000b40099597a23 */ /* 0x000fe400000108d2 */
[----:B------:R-:W-:Y:S02]  /*8540*/  FFMA.FTZ R88, R150, c[0x0][0x2d0], -R204 ;  /* 0x0000b40096587a23 */ /* 0x000fe400000108cc */
[C---:B--2---:R-:W-:Y:S01]  /*8550*/  HMMA.16816.F32.BF16 R36, R68.reuse, R84, R36 ;  /* 0x000000544424723c */ /* 0x044fe20000041824 */
[----:B------:R-:W-:Y:S03]  /*8560*/  MUFU.EX2 R146, R89 ;  /* 0x0000005900927308 */ /* 0x000fe60000000800 */
[----:B------:R-:W-:Y:S03]  /*8570*/  FFMA.FTZ R90, R121, c[0x0][0x2d0], -R210 ;  /* 0x0000b400795a7a23 */ /* 0x000fe600000108d2 */
[--C-:B------:R-:W-:Y:S01]  /*8580*/  FFMA.FTZ R85, R154, c[0x0][0x2d0], -R204.reuse ;  /* 0x0000b4009a557a23 */ /* 0x100fe200000108cc */
[C---:B------:R-:W-:Y:S03]  /*8590*/  HMMA.16816.F32.BF16 R40, R68.reuse, R86, R40 ;  /* 0x000000564428723c */ /* 0x040fe60000041828 */
[----:B------:R-:W2:Y:S01]  /*85a0*/  MUFU.EX2 R153, R90 ;  /* 0x0000005a00997308 */ /* 0x000ea20000000800 */
[--C-:B------:R-:W-:Y:S03]  /*85b0*/  FFMA.FTZ R84, R159, c[0x0][0x2d0], -R204.reuse ;  /* 0x0000b4009f547a23 */ /* 0x100fe600000108cc */
[----:B------:R-:W-:Y:S01]  /*85c0*/  FFMA.FTZ R86, R155, c[0x0][0x2d0], -R204 ;  /* 0x0000b4009b567a23 */ /* 0x000fe200000108cc */
[C---:B----4-:R-:W-:Y:S05]  /*85d0*/  HMMA.16816.F32.BF16 R44, R68.reuse, R76, R44 ;  /* 0x0000004c442c723c */ /* 0x050fea000004182c */
[----:B------:R-:W-:Y:S03]  /*85e0*/  MUFU.EX2 R154, R85 ;  /* 0x00000055009a7308 */ /* 0x000fe60000000800 */
[C---:B------:R-:W-:Y:S01]  /*85f0*/  HMMA.16816.F32.BF16 R48, R68.reuse, R78, R48 ;  /* 0x0000004e4430723c */ /* 0x040fe20000041830 */
[----:B------:R-:W4:Y:S06]  /*8600*/  LDSM.16.MT88.4 R76, [R240+0x1100] ;  /* 0x00110000f04c783b */ /* 0x000f2c0000004200 */
[----:B------:R2:W-:Y:S01]  /*8610*/  MUFU.EX2 R155, R86 ;  /* 0x00000056009b7308 */ /* 0x0005e20000000800 */
[C---:B-1----:R-:W-:Y:S08]  /*8620*/  HMMA.16816.F32.BF16 R52, R68.reuse, R72, R52 ;  /* 0x000000484434723c */ /* 0x042ff00000041834 */
[C---:B------:R-:W-:Y:S01]  /*8630*/  HMMA.16816.F32.BF16 R56, R68.reuse, R74, R56 ;  /* 0x0000004a4438723c */ /* 0x040fe20000041838 */
[----:B------:R-:W1:Y:S01]  /*8640*/  MUFU.EX2 R159, R84 ;  /* 0x00000054009f7308 */ /* 0x000e620000000800 */
[----:B------:R-:W4:Y:S06]  /*8650*/  LDSM.16.MT88.4 R72, [R238+0x1100] ;  /* 0x00110000ee48783b */ /* 0x000f2c0000004200 */
[C---:B-----5:R-:W-:Y:S03]  /*8660*/  HMMA.16816.F32.BF16 R60, R68.reuse, R80, R60 ;  /* 0x00000050443c723c */ /* 0x060fe6000004183c */
[----:B------:R-:W5:Y:S01]  /*8670*/  MUFU.EX2 R150, R88 ;  /* 0x0000005800967308 */ /* 0x000f620000000800 */
[----:B--2---:R-:W-:Y:S04]  /*8680*/  FFMA.FTZ R86, R158, c[0x0][0x2d0], -R210 ;  /* 0x0000b4009e567a23 */ /* 0x004fe800000108d2 */
[----:B------:R-:W-:Y:S01]  /*8690*/  HMMA.16816.F32.BF16 R64, R68, R82, R64 ;  /* 0x000000524440723c */ /* 0x000fe20000041840 */
[----:B------:R-:W2:Y:S04]  /*86a0*/  LDSM.16.MT88.4 R80, [R237+0x1100] ;  /* 0x00110000ed50783b */ /* 0x000ea80000004200 */
[----:B------:R4:W-:Y:S02]  /*86b0*/  MUFU.EX2 R158, R86 ;  /* 0x00000056009e7308 */ /* 0x0009e40000000800 */
[----:B------:R-:W-:Y:S01]  /*86c0*/  F2FP.BF16.PACK_AB R68, R151, R142 ;  /* 0x0000008e9744723e */ /* 0x000fe200000010ff */
[----:B---3--:R-:W-:Y:S01]  /*86d0*/  FFMA.FTZ R198, R0, R123, R198 ;  /* 0x0000007b00c67223 */ /* 0x008fe200000100c6 */
[----:B------:R-:W-:Y:S03]  /*86e0*/  F2FP.BF16.PACK_AB R70, R153, R146 ;  /* 0x000000929946723e */ /* 0x000fe600000010ff */
[----:B-1----:R-:W-:Y:S01]  /*86f0*/  F2FP.BF16.PACK_AB R71, R159, R154 ;  /* 0x0000009a9f47723e */ /* 0x002fe200000010ff */
[----:B------:R-:W-:Y:S04]  /*8700*/  FADD.FTZ R197, R197, R198 ;  /* 0x000000c6c5c57221 */ /* 0x000fe80000010000 */
[----:B------:R-:W-:Y:S01]  /*8710*/  FADD.FTZ R196, R196, R197 ;  /* 0x000000c5c4c47221 */ /* 0x000fe20000010000 */
[----:B-----5:R-:W-:Y:S01]  /*8720*/  F2FP.BF16.PACK_AB R69, R155, R150 ;  /* 0x000000969b45723e */ /* 0x020fe200000010ff */
[----:B------:R-:W-:Y:S02]  /*8730*/  FFMA.FTZ R88, R165, c[0x0][0x2d0], -R210 ;  /* 0x0000b400a5587a23 */ /* 0x000fe400000108d2 */
[----:B------:R-:W-:Y:S02]  /*8740*/  FADD.FTZ R135, R135, R196 ;  /* 0x000000c487877221 */ /* 0x000fe40000010000 */
[----:B------:R1:W3:Y:S02]  /*8750*/  MUFU.EX2 R165, R88 ;  /* 0x0000005800a57308 */ /* 0x0002e40000000800 */
[C---:B----4-:R-:W-:Y:S01]  /*8760*/  HMMA.16816.F32.BF16 R4, R68.reuse, R76, R4 ;  /* 0x0000004c4404723c */ /* 0x050fe20000041804 */
[----:B------:R-:W4:Y:S02]  /*8770*/  LDSM.16.MT88.4 R84, [R236+0x1100] ;  /* 0x00110000ec54783b */ /* 0x000f240000004200 */
[----:B------:R-:W-:Y:S01]  /*8780*/  FADD.FTZ R112, R112, R135 ;  /* 0x0000008770707221 */ /* 0x000fe20000010000 */
[----:B------:R-:W-:Y:S04]  /*8790*/  MOV R135, R132 ;  /* 0x0000008400877202 */ /* 0x000fe80000000f00 */
[C---:B------:R-:W-:Y:S01]  /*87a0*/  HMMA.16816.F32.BF16 R8, R68.reuse, R78, R8 ;  /* 0x0000004e4408723c */ /* 0x040fe20000041808 */
[----:B------:R-:W5:Y:S07]  /*87b0*/  LDSM.16.MT88.4 R76, [R240+0x5100] ;  /* 0x00510000f04c783b */ /* 0x000f6e0000004200 */
[C---:B------:R-:W-:Y:S01]  /*87c0*/  HMMA.16816.F32.BF16 R12, R68.reuse, R72, R12 ;  /* 0x00000048440c723c */ /* 0x040fe2000004180c */
[----:B-1----:R-:W1:Y:S07]  /*87d0*/  LDSM.16.MT88.4 R88, [R238+0x5100] ;  /* 0x00510000ee58783b */ /* 0x002e6e0000004200 */
[C---:B------:R-:W-:Y:S01]  /*87e0*/  HMMA.16816.F32.BF16 R16, R68.reuse, R74, R16 ;  /* 0x0000004a4410723c */ /* 0x040fe20000041810 */
[----:B------:R-:W1:Y:S07]  /*87f0*/  LDSM.16.MT88.4 R72, [R240+0x1900] ;  /* 0x00190000f048783b */ /* 0x000e6e0000004200 */
[C---:B--2---:R-:W-:Y:S08]  /*8800*/  HMMA.16816.F32.BF16 R20, R68.reuse, R80, R20 ;  /* 0x000000504414723c */ /* 0x044ff00000041814 */
[C---:B------:R-:W-:Y:S01]  /*8810*/  HMMA.16816.F32.BF16 R24, R68.reuse, R82, R24 ;  /* 0x000000524418723c */ /* 0x040fe20000041818 */
[----:B------:R-:W2:Y:S07]  /*8820*/  LDSM.16.MT88.4 R80, [R237+0x1900] ;  /* 0x00190000ed50783b */ /* 0x000eae0000004200 */
[C---:B----4-:R-:W-:Y:S08]  /*8830*/  HMMA.16816.F32.BF16 R28, R68.reuse, R84, R28 ;  /* 0x00000054441c723c */ /* 0x050ff0000004181c */
[C---:B------:R-:W-:Y:S01]  /*8840*/  HMMA.16816.F32.BF16 R32, R68.reuse, R86, R32 ;  /* 0x000000564420723c */ /* 0x040fe20000041820 */
[----:B------:R-:W-:Y:S07]  /*8850*/  LDSM.16.MT88.4 R84, [R238+0x5900] ;  /* 0x00590000ee54783b */ /* 0x000fee0000004200 */
[C---:B-----5:R-:W-:Y:S08]  /*8860*/  HMMA.16816.F32.BF16 R36, R68.reuse, R76, R36 ;  /* 0x0000004c4424723c */ /* 0x060ff00000041824 */
[C---:B------:R-:W-:Y:S01]  /*8870*/  HMMA.16816.F32.BF16 R40, R68.reuse, R78, R40 ;  /* 0x0000004e4428723c */ /* 0x040fe20000041828 */
[----:B------:R-:W4:Y:S07]  /*8880*/  LDSM.16.MT88.4 R76, [R236+0x1900] ;  /* 0x00190000ec4c783b */ /* 0x000f2e0000004200 */
[C---:B-1----:R-:W-:Y:S07]  /*8890*/  HMMA.16816.F32.BF16 R44, R68.reuse, R88, R44 ;  /* 0x00000058442c723c */ /* 0x042fee000004182c */
[--C-:B------:R-:W-:Y:S01]  /*88a0*/  FFMA.FTZ R88, R127, c[0x0][0x2d0], -R210.reuse ;  /* 0x0000b4007f587a23 */ /* 0x100fe200000108d2 */
[C---:B------:R-:W-:Y:S03]  /*88b0*/  HMMA.16816.F32.BF16 R48, R68.reuse, R90, R48 ;  /* 0x0000005a4430723c */ /* 0x040fe60000041830 */
[----:B------:R1:W-:Y:S01]  /*88c0*/  MUFU.EX2 R115, R88 ;  /* 0x0000005800737308 */ /* 0x0003e20000000800 */
[--C-:B------:R-:W-:Y:S03]  /*88d0*/  FFMA.FTZ R89, R120, c[0x0][0x2d0], -R210.reuse ;  /* 0x0000b40078597a23 */ /* 0x100fe600000108d2 */
[----:B------:R-:W-:Y:S01]  /*88e0*/  FFMA.FTZ R91, R125, c[0x0][0x2d0], -R210 ;  /* 0x0000b4007d5b7a23 */ /* 0x000fe200000108d2 */
[C---:B------:R-:W-:Y:S04]  /*88f0*/  HMMA.16816.F32.BF16 R52, R68.reuse, R92, R52 ;  /* 0x0000005c4434723c */ /* 0x040fe80000041834 */
[----:B------:R-:W-:Y:S01]  /*8900*/  FFMA.FTZ R90, R164, c[0x0][0x2d0], -R204 ;  /* 0x0000b400a45a7a23 */ /* 0x000fe200000108cc */
[----:B------:R5:W-:Y:S02]  /*8910*/  MUFU.EX2 R122, R91 ;  /* 0x0000005b007a7308 */ /* 0x000be40000000800 */
[----:B------:R-:W-:Y:S01]  /*8920*/  FFMA.FTZ R92, R126, c[0x0][0x2d0], -R210 ;  /* 0x0000b4007e5c7a23 */ /* 0x000fe200000108d2 */
[C---:B------:R-:W-:Y:S07]  /*8930*/  HMMA.16816.F32.BF16 R56, R68.reuse, R94, R56 ;  /* 0x0000005e4438723c */ /* 0x040fee0000041838 */
[----:B------:R2:W-:Y:S01]  /*8940*/  MUFU.EX2 R120, R92 ;  /* 0x0000005c00787308 */ /* 0x0005e20000000800 */
[C---:B------:R-:W-:Y:S04]  /*8950*/  HMMA.16816.F32.BF16 R60, R68.reuse, R96, R60 ;  /* 0x00000060443c723c */ /* 0x040fe8000004183c */
[----:B-1----:R-:W-:Y:S02]  /*8960*/  FFMA.FTZ R88, R124, c[0x0][0x2d0], -R204 ;  /* 0x0000b4007c587a23 */ /* 0x002fe400000108cc */
[----:B------:R-:W-:Y:S01]  /*8970*/  LDSM.16.MT88.4 R124, [R240+0x3900] ;  /* 0x00390000f07c783b */ /* 0x000fe20000004200 */
[----:B------:R-:W-:Y:S01]  /*8980*/  FFMA.FTZ R97, R170, c[0x0][0x2d0], -R210 ;  /* 0x0000b400aa617a23 */ /* 0x000fe200000108d2 */
[----:B------:R-:W-:Y:S01]  /*8990*/  HMMA.16816.F32.BF16 R64, R68, R98, R64 ;  /* 0x000000624440723c */ /* 0x000fe20000041840 */
[----:B------:R1:W1:Y:S03]  /*89a0*/  MUFU.EX2 R114, R89 ;  /* 0x0000005900727308 */ /* 0x0002660000000800 */
[--C-:B------:R-:W-:Y:S02]  /*89b0*/  FFMA.FTZ R96, R169, c[0x0][0x2d0], -R204.reuse ;  /* 0x0000b400a9607a23 */ /* 0x100fe400000108cc */
[----:B-----5:R-:W-:Y:S01]  /*89c0*/  FFMA.FTZ R91, R160, c[0x0][0x2d0], -R204 ;  /* 0x0000b400a05b7a23 */ /* 0x020fe200000108cc */
[----:B---3--:R-:W-:Y:S01]  /*89d0*/  F2FP.BF16.PACK_AB R68, R165, R158 ;  /* 0x0000009ea544723e */ /* 0x008fe200000010ff */
[----:B------:R-:W-:Y:S01]  /*89e0*/  FFMA.FTZ R98, R140, c[0x0][0x2d0], -R210 ;  /* 0x0000b4008c627a23 */ /* 0x000fe200000108d2 */
[----:B------:R-:W-:Y:S02]  /*89f0*/  F2FP.BF16.PACK_AB R70, R167, R162 ;  /* 0x000000a2a746723e */ /* 0x000fe400000010ff */
[----:B------:R-:W-:Y:S01]  /*8a00*/  MUFU.EX2 R164, R90 ;  /* 0x0000005a00a47308 */ /* 0x000fe20000000800 */
[----:B------:R-:W-:Y:S02]  /*8a10*/  F2FP.BF16.PACK_AB R69, R171, R166 ;  /* 0x000000a6ab45723e */ /* 0x000fe400000010ff */
[----:B------:R-:W-:Y:S01]  /*8a20*/  F2FP.BF16.PACK_AB R71, R152, R144 ;  /* 0x000000909847723e */ /* 0x000fe200000010ff */
[----:B--2---:R-:W-:Y:S06]  /*8a30*/  LDSM.16.MT88.4 R92, [R237+0x6100] ;  /* 0x00610000ed5c783b */ /* 0x004fec0000004200 */
[C---:B------:R-:W-:Y:S01]  /*8a40*/  HMMA.16816.F32.BF16 R4, R68.reuse, R72, R4 ;  /* 0x000000484404723c */ /* 0x040fe20000041804 */
[----:B------:R-:W-:Y:S02]  /*8a50*/  MUFU.EX2 R160, R91 ;  /* 0x0000005b00a07308 */ /* 0x000fe40000000800 */
[--C-:B-1----:R-:W-:Y:S05]  /*8a60*/  FFMA.FTZ R89, R168, c[0x0][0x2d0], -R204.reuse ;  /* 0x0000b400a8597a23 */ /* 0x102fea00000108cc */
[C---:B------:R-:W-:Y:S01]  /*8a70*/  HMMA.16816.F32.BF16 R8, R68.reuse, R74, R8 ;  /* 0x0000004a4408723c */ /* 0x040fe20000041808 */
[----:B------:R-:W1:Y:S02]  /*8a80*/  LDSM.16.MT88.4 R72, [R240+0x5900] ;  /* 0x00590000f048783b */ /* 0x000e640000004200 */
[----:B------:R-:W-:Y:S05]  /*8a90*/  MUFU.EX2 R170, R97 ;  /* 0x0000006100aa7308 */ /* 0x000fea0000000800 */
[C---:B------:R-:W-:Y:S05]  /*8aa0*/  HMMA.16816.F32.BF16 R12, R68.reuse, R100, R12 ;  /* 0x00000064440c723c */ /* 0x040fea000004180c */
[----:B------:R-:W-:Y:S02]  /*8ab0*/  MUFU.EX2 R140, R98 ;  /* 0x00000062008c7308 */ /* 0x000fe40000000800 */
[--C-:B------:R-:W-:Y:S01]  /*8ac0*/  FFMA.FTZ R101, R163, c[0x0][0x2d0], -R204.reuse ;  /* 0x0000b400a3657a23 */ /* 0x100fe200000108cc */
[C---:B------:R-:W-:Y:S04]  /*8ad0*/  HMMA.16816.F32.BF16 R16, R68.reuse, R102, R16 ;  /* 0x000000664410723c */ /* 0x040fe80000041810 */
[--C-:B------:R-:W-:Y:S03]  /*8ae0*/  FFMA.FTZ R100, R157, c[0x0][0x2d0], -R204.reuse ;  /* 0x0000b4009d647a23 */ /* 0x100fe600000108cc */
[----:B------:R2:W-:Y:S01]  /*8af0*/  MUFU.EX2 R169, R96 ;  /* 0x0000006000a97308 */ /* 0x0005e20000000800 */
[C---:B------:R-:W-:Y:S04]  /*8b00*/  HMMA.16816.F32.BF16 R20, R68.reuse, R80, R20 ;  /* 0x000000504414723c */ /* 0x040fe80000041814 */
[----:B------:R-:W-:Y:S04]  /*8b10*/  FFMA.FTZ R102, R161, c[0x0][0x2d0], -R204 ;  /* 0x0000b400a1667a23 */ /* 0x000fe800000108cc */
[C---:B------:R-:W-:Y:S01]  /*8b20*/  HMMA.16816.F32.BF16 R24, R68.reuse, R82, R24 ;  /* 0x000000524418723c */ /* 0x040fe20000041818 */
[----:B------:R-:W3:Y:S01]  /*8b30*/  LDSM.16.MT88.4 R80, [R237+0x5900] ;  /* 0x00590000ed50783b */ /* 0x000ee20000004200 */
[----:B------:R-:W-:Y:S06]  /*8b40*/  MUFU.EX2 R161, R102 ;  /* 0x0000006600a17308 */ /* 0x000fec0000000800 */
[C---:B----4-:R-:W-:Y:S04]  /*8b50*/  HMMA.16816.F32.BF16 R28, R68.reuse, R76, R28 ;  /* 0x0000004c441c723c */ /* 0x050fe8000004181c */
[----:B------:R-:W-:Y:S01]  /*8b60*/  MUFU.EX2 R163, R101 ;  /* 0x0000006500a37308 */ /* 0x000fe20000000800 */
[----:B--2---:R-:W-:Y:S03]  /*8b70*/  LDSM.16.MT88.4 R96, [R238+0x2900] ;  /* 0x00290000ee60783b */ /* 0x004fe60000004200 */
[C---:B------:R-:W-:Y:S06]  /*8b80*/  HMMA.16816.F32.BF16 R32, R68.reuse, R78, R32 ;  /* 0x0000004e4420723c */ /* 0x040fec0000041820 */
[----:B------:R2:W-:Y:S01]  /*8b90*/  MUFU.EX2 R157, R100 ;  /* 0x00000064009d7308 */ /* 0x0005e20000000800 */
[----:B------:R-:W4:Y:S01]  /*8ba0*/  LDSM.16.MT88.4 R76, [R236+0x5900] ;  /* 0x00590000ec4c783b */ /* 0x000f220000004200 */
[C---:B-1----:R-:W-:Y:S08]  /*8bb0*/  HMMA.16816.F32.BF16 R36, R68.reuse, R72, R36 ;  /* 0x000000484424723c */ /* 0x042ff00000041824 */
[C---:B------:R-:W-:Y:S01]  /*8bc0*/  HMMA.16816.F32.BF16 R40, R68.reuse, R74, R40 ;  /* 0x0000004a4428723c */ /* 0x040fe20000041828 */
[----:B------:R-:W1:Y:S01]  /*8bd0*/  LDSM.16.MT88.4 R72, [R240+0x2100] ;  /* 0x00210000f048783b */ /* 0x000e620000004200 */
[----:B------:R5:W1:Y:S06]  /*8be0*/  MUFU.EX2 R168, R89 ;  /* 0x0000005900a87308 */ /* 0x000a6c0000000800 */
[C---:B------:R-:W-:Y:S04]  /*8bf0*/  HMMA.16816.F32.BF16 R44, R68.reuse, R84, R44 ;  /* 0x00000054442c723c */ /* 0x040fe8000004182c */
[----:B------:R4:W1:Y:S01]  /*8c00*/  MUFU.EX2 R121, R88 ;  /* 0x0000005800797308 */ /* 0x0008620000000800 */
[----:B--2---:R-:W-:Y:S03]  /*8c10*/  LDSM.16.MT88.4 R100, [R236+0x3900] ;  /* 0x00390000ec64783b */ /* 0x004fe60000004200 */
[C---:B------:R-:W-:Y:S05]  /*8c20*/  HMMA.16816.F32.BF16 R48, R68.reuse, R86, R48 ;  /* 0x000000564430723c */ /* 0x040fea0000041830 */
[----:B------:R-:W2:Y:S03]  /*8c30*/  LDSM.16.MT88.4 R84, [R238+0x2100] ;  /* 0x00210000ee54783b */ /* 0x000ea60000004200 */
[C---:B---3--:R-:W-:Y:S04]  /*8c40*/  HMMA.16816.F32.BF16 R52, R68.reuse, R80, R52 ;  /* 0x000000504434723c */ /* 0x048fe80000041834 */
[--C-:B-----5:R-:W-:Y:S04]  /*8c50*/  FFMA.FTZ R89, R156, c[0x0][0x2d0], -R210.reuse ;  /* 0x0000b4009c597a23 */ /* 0x120fe800000108d2 */
[C---:B------:R-:W-:Y:S01]  /*8c60*/  HMMA.16816.F32.BF16 R56, R68.reuse, R82, R56 ;  /* 0x000000524438723c */ /* 0x040fe20000041838 */
[----:B------:R-:W3:Y:S01]  /*8c70*/  LDSM.16.MT88.4 R80, [R237+0x2100] ;  /* 0x00210000ed50783b */ /* 0x000ee20000004200 */
[----:B------:R-:W-:Y:S02]  /*8c80*/  MUFU.EX2 R156, R89 ;  /* 0x00000059009c7308 */ /* 0x000fe40000000800 */
[--C-:B----4-:R-:W-:Y:S04]  /*8c90*/  FFMA.FTZ R88, R148, c[0x0][0x2d0], -R210.reuse ;  /* 0x0000b40094587a23 */ /* 0x110fe800000108d2 */
[C---:B------:R-:W-:Y:S04]  /*8ca0*/  HMMA.16816.F32.BF16 R60, R68.reuse, R76, R60 ;  /* 0x0000004c443c723c */ /* 0x040fe8000004183c */
[----:B------:R4:W5:Y:S04]  /*8cb0*/  MUFU.EX2 R148, R88 ;  /* 0x0000005800947308 */ /* 0x0009680000000800 */
[----:B------:R-:W-:Y:S01]  /*8cc0*/  HMMA.16816.F32.BF16 R64, R68, R78, R64 ;  /* 0x0000004e4440723c */ /* 0x000fe20000041840 */
[----:B------:R-:W3:Y:S06]  /*8cd0*/  LDSM.16.MT88.4 R76, [R236+0x2100] ;  /* 0x00210000ec4c783b */ /* 0x000eec0000004200 */
[----:B------:R-:W-:Y:S02]  /*8ce0*/  F2FP.BF16.PACK_AB R68, R115, R114 ;  /* 0x000000727344723e */ /* 0x000fe400000010ff */
[----:B------:R-:W-:Y:S03]  /*8cf0*/  F2FP.BF16.PACK_AB R70, R122, R120 ;  /* 0x000000787a46723e */ /* 0x000fe600000010ff */
[----:B-1----:R-:W-:Y:S02]  /*8d00*/  F2FP.BF16.PACK_AB R69, R164, R168 ;  /* 0x000000a8a445723e */ /* 0x002fe400000010ff */
[----:B------:R-:W-:Y:S01]  /*8d10*/  F2FP.BF16.PACK_AB R71, R160, R121 ;  /* 0x00000079a047723e */ /* 0x000fe200000010ff */
[----:B----4-:R-:W-:Y:S06]  /*8d20*/  LDSM.16.MT88.4 R88, [R238+0x6100] ;  /* 0x00610000ee58783b */ /* 0x010fec0000004200 */
[C---:B------:R-:W-:Y:S08]  /*8d30*/  HMMA.16816.F32.BF16 R4, R68.reuse, R72, R4 ;  /* 0x000000484404723c */ /* 0x040ff00000041804 */
[C---:B------:R-:W-:Y:S01]  /*8d40*/  HMMA.16816.F32.BF16 R8, R68.reuse, R74, R8 ;  /* 0x0000004a4408723c */ /* 0x040fe20000041808 */
[----:B------:R-:W1:Y:S07]  /*8d50*/  LDSM.16.MT88.4 R72, [R240+0x6100] ;  /* 0x00610000f048783b */ /* 0x000e6e0000004200 */
[C---:B--2---:R-:W-:Y:S08]  /*8d60*/  HMMA.16816.F32.BF16 R12, R68.reuse, R84, R12 ;  /* 0x00000054440c723c */ /* 0x044ff0000004180c */
[C---:B------:R-:W-:Y:S01]  /*8d70*/  HMMA.16816.F32.BF16 R16, R68.reuse, R86, R16 ;  /* 0x000000564410723c */ /* 0x040fe20000041810 */
[----:B------:R-:W2:Y:S07]  /*8d80*/  LDSM.16.MT88.4 R84, [R236+0x6100] ;  /* 0x00610000ec54783b */ /* 0x000eae0000004200 */
[C---:B---3--:R-:W-:Y:S08]  /*8d90*/  HMMA.16816.F32.BF16 R20, R68.reuse, R80, R20 ;  /* 0x000000504414723c */ /* 0x048ff00000041814 */
[C---:B------:R-:W-:Y:S01]  /*8da0*/  HMMA.16816.F32.BF16 R24, R68.reuse, R82, R24 ;  /* 0x000000524418723c */ /* 0x040fe20000041818 */
[----:B------:R-:W3:Y:S07]  /*8db0*/  LDSM.16.MT88.4 R80, [R240+0x2900] ;  /* 0x00290000f050783b */ /* 0x000eee0000004200 */
[C---:B------:R-:W-:Y:S08]  /*8dc0*/  HMMA.16816.F32.BF16 R28, R68.reuse, R76, R28 ;  /* 0x0000004c441c723c */ /* 0x040ff0000004181c */
[C---:B------:R-:W-:Y:S01]  /*8dd0*/  HMMA.16816.F32.BF16 R32, R68.reuse, R78, R32 ;  /* 0x0000004e4420723c */ /* 0x040fe20000041820 */
[----:B------:R-:W4:Y:S07]  /*8de0*/  LDSM.16.MT88.4 R76, [R237+0x2900] ;  /* 0x00290000ed4c783b */ /* 0x000f2e0000004200 */
[C---:B-1----:R-:W-:Y:S08]  /*8df0*/  HMMA.16816.F32.BF16 R36, R68.reuse, R72, R36 ;  /* 0x000000484424723c */ /* 0x042ff00000041824 */
[C---:B------:R-:W-:Y:S01]  /*8e00*/  HMMA.16816.F32.BF16 R40, R68.reuse, R74, R40 ;  /* 0x0000004a4428723c */ /* 0x040fe20000041828 */
[----:B------:R-:W1:Y:S07]  /*8e10*/  LDSM.16.MT88.4 R72, [R236+0x2900] ;  /* 0x00290000ec48783b */ /* 0x000e6e0000004200 */
[C---:B------:R-:W-:Y:S07]  /*8e20*/  HMMA.16816.F32.BF16 R44, R68.reuse, R88, R44 ;  /* 0x00000058442c723c */ /* 0x040fee000004182c */
[--C-:B------:R-:W-:Y:S01]  /*8e30*/  FFMA.FTZ R88, R149, c[0x0][0x2d0], -R210.reuse ;  /* 0x0000b40095587a23 */ /* 0x100fe200000108d2 */
[C---:B------:R-:W-:Y:S03]  /*8e40*/  HMMA.16816.F32.BF16 R48, R68.reuse, R90, R48 ;  /* 0x0000005a4430723c */ /* 0x040fe60000041830 */
[----:B------:R-:W-:Y:S01]  /*8e50*/  MUFU.EX2 R149, R88 ;  /* 0x0000005800957308 */ /* 0x000fe20000000800 */
[--C-:B------:R-:W-:Y:S03]  /*8e60*/  FFMA.FTZ R89, R145, c[0x0][0x2d0], -R210.reuse ;  /* 0x0000b40091597a23 */ /* 0x100fe600000108d2 */
[--C-:B------:R-:W-:Y:S01]  /*8e70*/  FFMA.FTZ R91, R147, c[0x0][0x2d0], -R210.reuse ;  /* 0x0000b400935b7a23 */ /* 0x100fe200000108d2 */
[C---:B------:R-:W-:Y:S04]  /*8e80*/  HMMA.16816.F32.BF16 R52, R68.reuse, R92, R52 ;  /* 0x0000005c4434723c */ /* 0x040fe80000041834 */
[--C-:B------:R-:W-:Y:S01]  /*8e90*/  FFMA.FTZ R90, R143, c[0x0][0x2d0], -R210.reuse ;  /* 0x0000b4008f5a7a23 */ /* 0x100fe200000108d2 */
[----:B------:R-:W1:Y:S01]  /*8ea0*/  MUFU.EX2 R147, R91 ;  /* 0x0000005b00937308 */ /* 0x000e620000000800 */
[----:B------:R-:W-:Y:S02]  /*8eb0*/  FFMA.FTZ R210, R206, c[0x0][0x2d0], -R210 ;  /* 0x0000b400ced27a23 */ /* 0x000fe400000108d2 */
[C---:B------:R-:W-:Y:S01]  /*8ec0*/  HMMA.16816.F32.BF16 R56, R68.reuse, R94, R56 ;  /* 0x0000005e4438723c */ /* 0x040fe20000041838 */
[----:B------:R-:W-:Y:S03]  /*8ed0*/  LDSM.16.MT88.4 R92, [R237+0x7100] ;  /* 0x00710000ed5c783b */ /* 0x000fe60000004200 */
[--C-:B------:R-:W-:Y:S01]  /*8ee0*/  FFMA.FTZ R206, R203, c[0x0][0x2d0], -R204.reuse ;  /* 0x0000b400cbce7a23 */ /* 0x100fe200000108cc */
[----:B------:R-:W-:Y:S01]  /*8ef0*/  MOV R203, R122 ;  /* 0x0000007a00cb7202 */ /* 0x000fe20000000f00 */
[----:B------:R-:W-:Y:S01]  /*8f00*/  FFMA.FTZ R204, R133, c[0x0][0x2d0], -R204 ;  /* 0x0000b40085cc7a23 */ /* 0x000fe200000108cc */
[----:B------:R-:W-:Y:S01]  /*8f10*/  MUFU.EX2 R145, R89 ;  /* 0x0000005900917308 */ /* 0x000fe20000000800 */
[C---:B--2---:R-:W-:Y:S08]  /*8f20*/  HMMA.16816.F32.BF16 R60, R68.reuse, R84, R60 ;  /* 0x00000054443c723c */ /* 0x044ff0000004183c */
[----:B------:R-:W-:Y:S01]  /*8f30*/  HMMA.16816.F32.BF16 R64, R68, R86, R64 ;  /* 0x000000564440723c */ /* 0x000fe20000041840 */
[----:B------:R-:W-:Y:S01]  /*8f40*/  LDSM.16.MT88.4 R84, [R238+0x6900] ;  /* 0x00690000ee54783b */ /* 0x000fe20000004200 */
[----:B------:R2:W1:Y:S05]  /*8f50*/  MUFU.EX2 R143, R90 ;  /* 0x0000005a008f7308 */ /* 0x00046a0000000800 */
[----:B-----5:R-:W-:Y:S02]  /*8f60*/  F2FP.BF16.PACK_AB R68, R148, R156 ;  /* 0x0000009c9444723e */ /* 0x020fe400000010ff */
[----:B------:R-:W-:Y:S03]  /*8f70*/  F2FP.BF16.PACK_AB R70, R140, R170 ;  /* 0x000000aa8c46723e */ /* 0x000fe600000010ff */
[----:B------:R-:W-:Y:S01]  /*8f80*/  F2FP.BF16.PACK_AB R69, R161, R169 ;  /* 0x000000a9a145723e */ /* 0x000fe200000010ff */
[----:B------:R-:W5:Y:S01]  /*8f90*/  MUFU.EX2 R210, R210 ;  /* 0x000000d200d27308 */ /* 0x000f620000000800 */
[----:B------:R-:W-:Y:S07]  /*8fa0*/  F2FP.BF16.PACK_AB R71, R157, R163 ;  /* 0x000000a39d47723e */ /* 0x000fee00000010ff */
[C---:B---3--:R-:W-:Y:S02]  /*8fb0*/  HMMA.16816.F32.BF16 R4, R68.reuse, R80, R4 ;  /* 0x000000504404723c */ /* 0x048fe40000041804 */
[----:B------:R-:W-:Y:S01]  /*8fc0*/  MUFU.EX2 R133, R204 ;  /* 0x000000cc00857308 */ /* 0x000fe20000000800 */
[----:B--2---:R-:W-:Y:S05]  /*8fd0*/  LDSM.16.MT88.4 R88, [R238+0x7100] ;  /* 0x00710000ee58783b */ /* 0x004fea0000004200 */
[C---:B------:R-:W-:Y:S04]  /*8fe0*/  HMMA.16816.F32.BF16 R8, R68.reuse, R82, R8 ;  /* 0x000000524408723c */ /* 0x040fe80000041808 */
[----:B------:R-:W2:Y:S01]  /*8ff0*/  MUFU.EX2 R206, R206 ;  /* 0x000000ce00ce7308 */ /* 0x000ea20000000800 */
[----:B------:R-:W3:Y:S03]  /*9000*/  LDSM.16.MT88.4 R80, [R240+0x6900] ;  /* 0x00690000f050783b */ /* 0x000ee60000004200 */
[C---:B------:R-:W-:Y:S08]  /*9010*/  HMMA.16816.F32.BF16 R12, R68.reuse, R96, R12 ;  /* 0x00000060440c723c */ /* 0x040ff0000004180c */
[C---:B------:R-:W-:Y:S01]  /*9020*/  HMMA.16816.F32.BF16 R16, R68.reuse, R98, R16 ;  /* 0x000000624410723c */ /* 0x040fe20000041810 */
[----:B------:R-:W-:Y:S07]  /*9030*/  LDSM.16.MT88.4 R96, [R236+0x7100] ;  /* 0x00710000ec60783b */ /* 0x000fee0000004200 */
[C---:B----4-:R-:W-:Y:S08]  /*9040*/  HMMA.16816.F32.BF16 R20, R68.reuse, R76, R20 ;  /* 0x0000004c4414723c */ /* 0x050ff00000041814 */
[C---:B------:R-:W-:Y:S01]  /*9050*/  HMMA.16816.F32.BF16 R24, R68.reuse, R78, R24 ;  /* 0x0000004e4418723c */ /* 0x040fe20000041818 */
[----:B------:R-:W4:Y:S07]  /*9060*/  LDSM.16.MT88.4 R76, [R237+0x6900] ;  /* 0x00690000ed4c783b */ /* 0x000f2e0000004200 */
[C---:B-1----:R-:W-:Y:S08]  /*9070*/  HMMA.16816.F32.BF16 R28, R68.reuse, R72, R28 ;  /* 0x00000048441c723c */ /* 0x042ff0000004181c */
[C---:B------:R-:W-:Y:S01]  /*9080*/  HMMA.16816.F32.BF16 R32, R68.reuse, R74, R32 ;  /* 0x0000004a4420723c */ /* 0x040fe20000041820 */
[----:B------:R-:W1:Y:S07]  /*9090*/  LDSM.16.MT88.4 R72, [R236+0x6900] ;  /* 0x00690000ec48783b */ /* 0x000e6e0000004200 */
[C---:B---3--:R-:W-:Y:S08]  /*90a0*/  HMMA.16816.F32.BF16 R36, R68.reuse, R80, R36 ;  /* 0x000000504424723c */ /* 0x048ff00000041824 */
[C---:B------:R-:W-:Y:S01]  /*90b0*/  HMMA.16816.F32.BF16 R40, R68.reuse, R82, R40 ;  /* 0x000000524428723c */ /* 0x040fe20000041828 */
[----:B------:R-:W3:Y:S07]  /*90c0*/  LDSM.16.MT88.4 R80, [R240+0x3100] ;  /* 0x00310000f050783b */ /* 0x000eee0000004200 */
[C---:B------:R-:W-:Y:S08]  /*90d0*/  HMMA.16816.F32.BF16 R44, R68.reuse, R84, R44 ;  /* 0x00000054442c723c */ /* 0x040ff0000004182c */
[C---:B------:R-:W-:Y:S01]  /*90e0*/  HMMA.16816.F32.BF16 R48, R68.reuse, R86, R48 ;  /* 0x000000564430723c */ /* 0x040fe20000041830 */
[----:B------:R-:W-:Y:S07]  /*90f0*/  LDSM.16.MT88.4 R84, [R236+0x3100] ;  /* 0x00310000ec54783b */ /* 0x000fee0000004200 */
[C---:B----4-:R-:W-:Y:S08]  /*9100*/  HMMA.16816.F32.BF16 R52, R68.reuse, R76, R52 ;  /* 0x0000004c4434723c */ /* 0x050ff00000041834 */
[C---:B------:R-:W-:Y:S01]  /*9110*/  HMMA.16816.F32.BF16 R56, R68.reuse, R78, R56 ;  /* 0x0000004e4438723c */ /* 0x040fe20000041838 */
[----:B------:R-:W4:Y:S07]  /*9120*/  LDSM.16.MT88.4 R76, [R238+0x3100] ;  /* 0x00310000ee4c783b */ /* 0x000f2e0000004200 */
[C---:B-1----:R-:W-:Y:S08]  /*9130*/  HMMA.16816.F32.BF16 R60, R68.reuse, R72, R60 ;  /* 0x00000048443c723c */ /* 0x042ff0000004183c */
[----:B------:R-:W-:Y:S01]  /*9140*/  HMMA.16816.F32.BF16 R64, R68, R74, R64 ;  /* 0x0000004a4440723c */ /* 0x000fe20000041840 */
[----:B------:R-:W1:Y:S06]  /*9150*/  LDSM.16.MT88.4 R72, [R237+0x3100] ;  /* 0x00310000ed48783b */ /* 0x000e6c0000004200 */
[----:B------:R-:W-:Y:S02]  /*9160*/  F2FP.BF16.PACK_AB R68, R147, R149 ;  /* 0x000000959344723e */ /* 0x000fe400000010ff */
[----:B------:R-:W-:Y:S03]  /*9170*/  F2FP.BF16.PACK_AB R70, R143, R145 ;  /* 0x000000918f46723e */ /* 0x000fe600000010ff */
[----:B------:R-:W-:Y:S02]  /*9180*/  F2FP.BF16.PACK_AB R69, R217, R219 ;  /* 0x000000dbd945723e */ /* 0x000fe400000010ff */
[----:B------:R-:W-:Y:S07]  /*9190*/  F2FP.BF16.PACK_AB R71, R211, R218 ;  /* 0x000000dad347723e */ /* 0x000fee00000010ff */
[C---:B---3--:R-:W-:Y:S08]  /*91a0*/  HMMA.16816.F32.BF16 R4, R68.reuse, R80, R4 ;  /* 0x000000504404723c */ /* 0x048ff00000041804 */
[C---:B------:R-:W-:Y:S01]  /*91b0*/  HMMA.16816.F32.BF16 R8, R68.reuse, R82, R8 ;  /* 0x000000524408723c */ /* 0x040fe20000041808 */
[----:B------:R-:W3:Y:S07]  /*91c0*/  LDSM.16.MT88.4 R80, [R240+0x7100] ;  /* 0x00710000f050783b */ /* 0x000eee0000004200 */
[C---:B----4-:R-:W-:Y:S01]  /*91d0*/  HMMA.16816.F32.BF16 R12, R68.reuse, R76, R12 ;  /* 0x0000004c440c723c */ /* 0x050fe2000004180c */
[----:B------:R-:W4:Y:S07]  /*91e0*/  LDL.LU R77, [R1+0x10] ;  /* 0x00001000014d7983 */ /* 0x000f2e0000300800 */
[C---:B------:R-:W-:Y:S08]  /*91f0*/  HMMA.16816.F32.BF16 R16, R68.reuse, R78, R16 ;  /* 0x0000004e4410723c */ /* 0x040ff00000041810 */
[C---:B-1----:R-:W-:Y:S07]  /*9200*/  HMMA.16816.F32.BF16 R20, R68.reuse, R72, R20 ;  /* 0x000000484414723c */ /* 0x042fee0000041814 */
[----:B------:R-:W-:Y:S01]  /*9210*/  MOV R73, R121 ;  /* 0x0000007900497202 */ /* 0x000fe20000000f00 */
[C---:B------:R-:W-:Y:S04]  /*9220*/  HMMA.16816.F32.BF16 R24, R68.reuse, R74, R24 ;  /* 0x0000004a4418723c */ /* 0x040fe80000041818 */
[----:B------:R-:W-:Y:S03]  /*9230*/  MOV R72, R120 ;  /* 0x0000007800487202 */ /* 0x000fe60000000f00 */
[----:B------:R-:W-:Y:S01]  /*9240*/  MOV R75, R115 ;  /* 0x00000073004b7202 */ /* 0x000fe20000000f00 */
[C---:B------:R-:W-:Y:S04]  /*9250*/  HMMA.16816.F32.BF16 R28, R68.reuse, R84, R28 ;  /* 0x00000054441c723c */ /* 0x040fe8000004181c */
[----:B------:R-:W-:Y:S04]  /*9260*/  MOV R74, R114 ;  /* 0x00000072004a7202 */ /* 0x000fe80000000f00 */
[C---:B------:R-:W-:Y:S01]  /*9270*/  HMMA.16816.F32.BF16 R32, R68.reuse, R86, R32 ;  /* 0x000000564420723c */ /* 0x040fe20000041820 */
[----:B------:R-:W-:Y:S07]  /*9280*/  LDSM.16.MT88.4 R84, [R238+0x7900] ;  /* 0x00790000ee54783b */ /* 0x000fee0000004200 */
[C---:B---3--:R-:W-:Y:S08]  /*9290*/  HMMA.16816.F32.BF16 R36, R68.reuse, R80, R36 ;  /* 0x000000504424723c */ /* 0x048ff00000041824 */
[C---:B------:R-:W-:Y:S08]  /*92a0*/  HMMA.16816.F32.BF16 R40, R68.reuse, R82, R40 ;  /* 0x000000524428723c */ /* 0x040ff00000041828 */
[C---:B------:R-:W-:Y:S08]  /*92b0*/  HMMA.16816.F32.BF16 R44, R68.reuse, R88, R44 ;  /* 0x00000058442c723c */ /* 0x040ff0000004182c */
[C---:B------:R-:W-:Y:S08]  /*92c0*/  HMMA.16816.F32.BF16 R48, R68.reuse, R90, R48 ;  /* 0x0000005a4430723c */ /* 0x040ff00000041830 */
[C---:B------:R-:W-:Y:S08]  /*92d0*/  HMMA.16816.F32.BF16 R52, R68.reuse, R92, R52 ;  /* 0x0000005c4434723c */ /* 0x040ff00000041834 */
[C---:B------:R-:W-:Y:S01]  /*92e0*/  HMMA.16816.F32.BF16 R56, R68.reuse, R94, R56 ;  /* 0x0000005e4438723c */ /* 0x040fe20000041838 */
[----:B------:R-:W1:Y:S07]  /*92f0*/  LDSM.16.MT88.4 R92, [R240+0x7900] ;  /* 0x00790000f05c783b */ /* 0x000e6e0000004200 */
[C---:B------:R-:W-:Y:S08]  /*9300*/  HMMA.16816.F32.BF16 R60, R68.reuse, R96, R60 ;  /* 0x00000060443c723c */ /* 0x040ff0000004183c */
[----:B------:R-:W-:Y:S07]  /*9310*/  HMMA.16816.F32.BF16 R64, R68, R98, R64 ;  /* 0x000000624440723c */ /* 0x000fee0000041840 */
[----:B------:R-:W-:Y:S02]  /*9320*/  F2FP.BF16.PACK_AB R68, R209, R208 ;  /* 0x000000d0d144723e */ /* 0x000fe400000010ff */
[----:B-----5:R-:W-:Y:S03]  /*9330*/  F2FP.BF16.PACK_AB R70, R210, R207 ;  /* 0x000000cfd246723e */ /* 0x020fe600000010ff */
[----:B--2---:R-:W-:Y:S02]  /*9340*/  F2FP.BF16.PACK_AB R69, R206, R205 ;  /* 0x000000cdce45723e */ /* 0x004fe400000010ff */
[----:B------:R-:W-:Y:S07]  /*9350*/  F2FP.BF16.PACK_AB R71, R133, R134 ;  /* 0x000000868547723e */ /* 0x000fee00000010ff */
[C---:B------:R-:W-:Y:S07]  /*9360*/  HMMA.16816.F32.BF16 R128, R68.reuse, R124, R4 ;  /* 0x0000007c4480723c */ /* 0x040fee0000041804 */
[----:B------:R-:W-:Y:S01]  /*9370*/  FADD.FTZ R5, R113, R112 ;  /* 0x0000007071057221 */ /* 0x000fe20000010000 */
[C---:B------:R-:W-:Y:S04]  /*9380*/  HMMA.16816.F32.BF16 R124, R68.reuse, R126, R8 ;  /* 0x0000007e447c723c */ /* 0x040fe80000041808 */
[----:B------:R-:W-:Y:S04]  /*9390*/  FADD.FTZ R216, R216, R5 ;  /* 0x00000005d8d87221 */ /* 0x000fe80000010000 */
[----:B------:R-:W-:Y:S01]  /*93a0*/  FADD.FTZ R5, R141, R216 ;  /* 0x000000d88d057221 */ /* 0x000fe20000010000 */
[C---:B------:R-:W-:Y:S08]  /*93b0*/  HMMA.16816.F32.BF16 R120, R68.reuse, R116, R12 ;  /* 0x000000744478723c */ /* 0x040ff0000004180c */
[C---:B------:R-:W-:Y:S08]  /*93c0*/  HMMA.16816.F32.BF16 R116, R68.reuse, R118, R16 ;  /* 0x000000764474723c */ /* 0x040ff00000041810 */
[C---:B------:R-:W-:Y:S08]  /*93d0*/  HMMA.16816.F32.BF16 R112, R68.reuse, R108, R20 ;  /* 0x0000006c4470723c */ /* 0x040ff00000041814 */
[C---:B------:R-:W-:Y:S04]  /*93e0*/  HMMA.16816.F32.BF16 R108, R68.reuse, R110, R24 ;  /* 0x0000006e446c723c */ /* 0x040fe80000041818 */
[----:B----4-:R-:W-:Y:S02]  /*93f0*/  FFMA.FTZ R202, R2, R77, R202 ;  /* 0x0000004d02ca7223 */ /* 0x010fe400000100ca */
[----:B------:R-:W-:Y:S01]  /*9400*/  FADD.FTZ R2, R150, R5 ;  /* 0x0000000596027221 */ /* 0x000fe20000010000 */
[----:B------:R-:W2:Y:S01]  /*9410*/  LDSM.16.MT88.4 R76, [R237+0x7900] ;  /* 0x00790000ed4c783b */ /* 0x000ea20000004200 */
[----:B------:R-:W-:Y:S04]  /*9420*/  FADD.FTZ R201, R201, R202 ;  /* 0x000000cac9c97221 */ /* 0x000fe80000010000 */
[----:B------:R-:W-:Y:S02]  /*9430*/  FADD.FTZ R7, R155, R2 ;  /* 0x000000029b077221 */ /* 0x000fe40000010000 */
        /* <DEDUP_REMOVED lines=13> */
[C---:B------:R-:W-:Y:S03]  /*9510*/  HMMA.16816.F32.BF16 R104, R68.reuse, R100, R28 ;  /* 0x000000644468723c */ /* 0x040fe6000004181c */
[----:B------:R-:W-:Y:S02]  /*9520*/  FADD.FTZ R5, R151, R0 ;  /* 0x0000000097057221 */ /* 0x000fe40000010000 */
[----:B------:R-:W-:Y:S02]  /*9530*/  FADD.FTZ R9, R168, R9 ;  /* 0x00000009a8097221 */ /* 0x000fe40000010000 */
[----:B------:R-:W-:Y:S01]  /*9540*/  FADD.FTZ R0, R146, R5 ;  /* 0x0000000592007221 */ /* 0x000fe20000010000 */
[C---:B------:R-:W-:Y:S04]  /*9550*/  HMMA.16816.F32.BF16 R100, R68.reuse, R102, R32 ;  /* 0x000000664464723c */ /* 0x040fe80000041820 */
[----:B------:R-:W-:Y:S02]  /*9560*/  FADD.FTZ R5, R153, R0 ;  /* 0x0000000099057221 */ /* 0x000fe40000010000 */
[----:B------:R-:W-:Y:S02]  /*9570*/  FADD.FTZ R2, R164, R9 ;  /* 0x00000009a4027221 */ /* 0x000fe40000010000 */
[----:B------:R-:W-:Y:S01]  /*9580*/  FADD.FTZ R0, R158, R5 ;  /* 0x000000059e007221 */ /* 0x000fe20000010000 */
[C---:B-1----:R-:W-:Y:S03]  /*9590*/  HMMA.16816.F32.BF16 R96, R68.reuse, R92, R36 ;  /* 0x0000005c4460723c */ /* 0x042fe60000041824 */
[----:B------:R-:W-:Y:S02]  /*95a0*/  FADD.FTZ R5, R165, R0 ;  /* 0x00000000a5057221 */ /* 0x000fe40000010000 */
[----:B------:R-:W-:Y:S02]  /*95b0*/  FADD.FTZ R11, R73, R2 ;  /* 0x00000002490b7221 */ /* 0x000fe40000010000 */
[----:B------:R-:W-:Y:S01]  /*95c0*/  FADD.FTZ R0, R162, R5 ;  /* 0x00000005a2007221 */ /* 0x000fe20000010000 */
[C---:B------:R-:W-:Y:S01]  /*95d0*/  HMMA.16816.F32.BF16 R92, R68.reuse, R94, R40 ;  /* 0x0000005e445c723c */ /* 0x040fe20000041828 */
[----:B------:R-:W1:Y:S03]  /*95e0*/  LDSM.16.MT88.4 R4, [R236+0x7900] ;  /* 0x00790000ec04783b */ /* 0x000e660000004200 */
[----:B------:R-:W-:Y:S04]  /*95f0*/  FADD.FTZ R0, R167, R0 ;  /* 0x00000000a7007221 */ /* 0x000fe80000010000 */
[----:B------:R-:W-:Y:S01]  /*9600*/  FADD.FTZ R0, R74, R0 ;  /* 0x000000004a007221 */ /* 0x000fe20000010000 */
[C---:B------:R-:W-:Y:S03]  /*9610*/  HMMA.16816.F32.BF16 R88, R68.reuse, R84, R44 ;  /* 0x000000544458723c */ /* 0x040fe6000004182c */
[----:B------:R-:W-:Y:S04]  /*9620*/  FADD.FTZ R0, R75, R0 ;  /* 0x000000004b007221 */ /* 0x000fe80000010000 */
[----:B------:R-:W-:Y:S01]  /*9630*/  FADD.FTZ R0, R72, R0 ;  /* 0x0000000048007221 */ /* 0x000fe20000010000 */
[C---:B------:R-:W-:Y:S04]  /*9640*/  HMMA.16816.F32.BF16 R84, R68.reuse, R86, R48 ;  /* 0x000000564454723c */ /* 0x040fe80000041830 */
[----:B------:R-:W-:Y:S02]  /*9650*/  FADD.FTZ R9, R203, R0 ;  /* 0x00000000cb097221 */ /* 0x000fe40000010000 */
[----:B------:R-:W-:Y:S02]  /*9660*/  FADD.FTZ R0, R160, R11 ;  /* 0x0000000ba0007221 */ /* 0x000fe40000010000 */
[----:B------:R-:W-:Y:S01]  /*9670*/  FADD.FTZ R9, R156, R9 ;  /* 0x000000099c097221 */ /* 0x000fe20000010000 */
[C---:B--2---:R-:W-:Y:S03]  /*9680*/  HMMA.16816.F32.BF16 R80, R68.reuse, R76, R52 ;  /* 0x0000004c4450723c */ /* 0x044fe60000041834 */
        /* <DEDUP_REMOVED lines=11> */
[----:B------:R-:W-:Y:S04]  /*9740*/  HMMA.16816.F32.BF16 R68, R68, R6, R64 ;  /* 0x000000064444723c */ /* 0x000fe80000041840 */
[----:B------:R-:W-:Y:S02]  /*9750*/  FADD.FTZ R2, R219, R2 ;  /* 0x00000002db027221 */ /* 0x000fe40000010000 */
[----:B------:R-:W-:Y:S02]  /*9760*/  FADD.FTZ R0, R145, R0 ;  /* 0x0000000091007221 */ /* 0x000fe40000010000 */
        /* <DEDUP_REMOVED lines=10> */
[----:B------:R-:W-:Y:S03]  /*9810*/  FADD.FTZ R134, R134, R205 ;  /* 0x000000cd86867221 */ /* 0x000fe60000010000 */
[----:B------:R1:W-:Y:S01]  /*9820*/  STL [R1+0x10], R0 ;  /* 0x0000100001007387 */ /* 0x0003e20000100800 */
[----:B------:R-:W-:Y:S05]  /*9830*/  FADD.FTZ R2, R133, R134 ;  /* 0x0000008685027221 */ /* 0x000fea0000010000 */
[----:B------:R2:W-:Y:S01]  /*9840*/  STL [R1+0xc], R2 ;  /* 0x00000c0201007387 */ /* 0x0005e20000100800 */
[----:B-1----:R-:W-:Y:S01]  /*9850*/  MOV R0, R3 ;  /* 0x0000000300007202 */ /* 0x002fe20000000f00 */
[----:B------:R-:W-:-:S05]  /*9860*/  @P1 BRA `(.L_x_25) ;  /* 0xffffc1c000001947 */ /* 0x000fca000383ffff */
.L_x_24:
[----:B------:R-:W3:Y:S04]  /*9870*/  LDL.LU R4, [R1+0x10] ;  /* 0x0000100001047983 */ /* 0x000ee80000300800 */
[----:B--2---:R-:W2:Y:S01]  /*9880*/  LDL.LU R2, [R1+0xc] ;  /* 0x00000c0001027983 */ /* 0x004ea20000300800 */
[----:B------:R-:W-:-:S03]  /*9890*/  PLOP3.LUT P3, PT, PT, PT, PT, 0x8, 0x0 ;  /* 0x000000000000781c */ /* 0x000fc60003f6e170 */
[----:B---3--:R-:W1:Y:S04]  /*98a0*/  SHFL.BFLY PT, R6, R4, 0x2, 0x1f ;  /* 0x0c401f0004067f89 */ /* 0x008e6800000e0000 */
[----:B--2---:R-:W2:Y:S01]  /*98b0*/  SHFL.BFLY PT, R7, R2, 0x2, 0x1f ;  /* 0x0c401f0002077f89 */ /* 0x004ea200000e0000 */
[----:B-1----:R-:W-:Y:S01]  /*98c0*/  FADD.FTZ R6, R6, R4 ;  /* 0x0000000406067221 */ /* 0x002fe20000010000 */
[----:B------:R-:W-:Y:S01]  /*98d0*/  MOV R4, RZ ;  /* 0x000000ff00047202 */ /* 0x000fe20000000f00 */
[----:B--2---:R-:W-:-:S03]  /*98e0*/  FADD.FTZ R7, R7, R2 ;  /* 0x0000000207077221 */ /* 0x004fc60000010000 */
[----:B------:R-:W1:Y:S01]  /*98f0*/  SHFL.BFLY PT, R5, R6, 0x1, 0x1f ;  /* 0x0c201f0006057f89 */ /* 0x000e6200000e0000 */
[----:B------:R-:W-:-:S03]  /*9900*/  MOV R2, RZ ;  /* 0x000000ff00027202 */ /* 0x000fc60000000f00 */
[----:B------:R-:W2:Y:S01]  /*9910*/  SHFL.BFLY PT, R0, R7, 0x1, 0x1f ;  /* 0x0c201f0007007f89 */ /* 0x000ea200000e0000 */
[----:B-1----:R-:W-:Y:S02]  /*9920*/  FADD.FTZ R5, R6, R5 ;  /* 0x0000000506057221 */ /* 0x002fe40000010000 */
[----:B--2---:R-:W-:-:S03]  /*9930*/  FADD.FTZ R0, R0, R7 ;  /* 0x0000000700007221 */ /* 0x004fc60000010000 */
[----:B------:R-:W-:Y:S02]  /*9940*/  FSETP.NE.FTZ.AND P1, PT, R5, RZ, PT ;  /* 0x000000ff0500720b */ /* 0x000fe40003f35000 */
[----:B------:R-:W-:Y:S02]  /*9950*/  MOV R7, 0xff800000 ;  /* 0xff80000000077802 */ /* 0x000fe40000000f00 */
[----:B------:R-:W-:-:S09]  /*9960*/  FSETP.NE.FTZ.AND P0, PT, R0, RZ, PT ;  /* 0x000000ff0000720b */ /* 0x000fd20003f15000 */
[----:B------:R-:W1:Y:S01]  /*9970*/  @P1 MUFU.RCP R4, R5 ;  /* 0x0000000500041308 */ /* 0x000e620000001000 */
[----:B------:R-:W-:-:S03]  /*9980*/  @P1 MOV R9, 0x3f317218 ;  /* 0x3f31721800091802 */ /* 0x000fc60000000f00 */
[----:B------:R-:W-:Y:S02]  /*9990*/  @P0 MOV R8, 0x3f317218 ;  /* 0x3f31721800080802 */ /* 0x000fe40000000f00 */
[----:B------:R-:W-:Y:S02]  /*99a0*/  @P1 FMUL.FTZ R9, R9, c[0x0][0x2d0] ;  /* 0x0000b40009091a20 */ /* 0x000fe40000410000 */
[----:B------:R-:W-:Y:S01]  /*99b0*/  @P0 MUFU.RCP R2, R0 ;  /* 0x0000000000020308 */ /* 0x000fe20000001000 */
[----:B------:R-:W-:-:S07]  /*99c0*/  @P0 FMUL.FTZ R8, R8, c[0x0][0x2d0] ;  /* 0x0000b40008080a20 */ /* 0x000fce0000410000 */
[----:B------:R-:W2:Y:S01]  /*99d0*/  @P1 MUFU.LG2 R5, R5 ;  /* 0x0000000500051308 */ /* 0x000ea20000000c00 */
[C---:B-1----:R-:W-:Y:S02]  /*99e0*/  FMUL.FTZ R128, R4.reuse, R128 ;  /* 0x0000008004807220 */ /* 0x042fe40000410000 */
[C---:B------:R-:W-:Y:S02]  /*99f0*/  FMUL.FTZ R129, R4.reuse, R129 ;  /* 0x0000008104817220 */ /* 0x040fe40000410000 */
[C---:B------:R-:W-:Y:S02]  /*9a00*/  FMUL.FTZ R124, R4.reuse, R124 ;  /* 0x0000007c047c7220 */ /* 0x040fe40000410000 */
[C---:B------:R-:W-:Y:S01]  /*9a10*/  FMUL.FTZ R125, R4.reuse, R125 ;  /* 0x0000007d047d7220 */ /* 0x040fe20000410000 */
[----:B------:R-:W1:Y:S01]  /*9a20*/  @P0 MUFU.LG2 R0, R0 ;  /* 0x0000000000000308 */ /* 0x000e620000000c00 */
[C---:B------:R-:W-:Y:S02]  /*9a30*/  FMUL.FTZ R120, R4.reuse, R120 ;  /* 0x0000007804787220 */ /* 0x040fe40000410000 */
[----:B------:R-:W-:-:S02]  /*9a40*/  FMUL.FTZ R121, R4, R121 ;  /* 0x0000007904797220 */ /* 0x000fc40000410000 */
[C---:B------:R-:W-:Y:S02]  /*9a50*/  FMUL.FTZ R116, R4.reuse, R116 ;  /* 0x0000007404747220 */ /* 0x040fe40000410000 */
[C---:B------:R-:W-:Y:S02]  /*9a60*/  FMUL.FTZ R117, R4.reuse, R117 ;  /* 0x0000007504757220 */ /* 0x040fe40000410000 */
[----:B--2---:R-:W-:Y:S02]  /*9a70*/  @P1 FMUL.FTZ R5, R5, 0.69314718246459960938 ;  /* 0x3f31721805051820 */ /* 0x004fe40000410000 */
[C---:B------:R-:W-:Y:S02]  /*9a80*/  FMUL.FTZ R6, R4.reuse, R112 ;  /* 0x0000007004067220 */ /* 0x040fe40000410000 */
[C---:B------:R-:W-:Y:S02]  /*9a90*/  FMUL.FTZ R113, R4.reuse, R113 ;  /* 0x0000007104717220 */ /* 0x040fe40000410000 */
[----:B------:R-:W-:-:S02]  /*9aa0*/  FMUL.FTZ R108, R4, R108 ;  /* 0x0000006c046c7220 */ /* 0x000fc40000410000 */
[----:B-1----:R-:W-:Y:S02]  /*9ab0*/  @P0 FMUL.FTZ R0, R0, 0.69314718246459960938 ;  /* 0x3f31721800000820 */ /* 0x002fe40000410000 */
        /* <DEDUP_REMOVED lines=21> */
[----:B------:R-:W-:Y:S01]  /*9c10*/  MOV R4, 0xff800000 ;  /* 0xff80000000047802 */ /* 0x000fe20000000f00 */
        /* <DEDUP_REMOVED lines=32> */
[----:B------:R-:W-:Y:S02]  /*9e20*/  @P1 FFMA.FTZ R4, R9, R132, R5 ;  /* 0x0000008409041223 */ /* 0x000fe40000010005 */
[----:B------:R-:W-:Y:S02]  /*9e30*/  @P0 FFMA.FTZ R7, R8, R3, R0 ;  /* 0x0000000308070223 */ /* 0x000fe40000010000 */
.L_x_22:
[----:B------:R-:W-:Y:S05]  /*9e40*/  @P3 BRA `(.L_x_26) ;  /* 0x0000128000003947 */ /* 0x000fea0003800000 */
[----:B------:R-:W1:Y:S01]  /*9e50*/  S2R R0, SR_TID.X ;  /* 0x0000000000007919 */ /* 0x000e620000002100 */
[----:B------:R-:W-:Y:S02]  /*9e60*/  F2FP.BF16.PACK_AB R128, R129, R128 ;  /* 0x000000808180723e */ /* 0x000fe400000010ff */
[----:B------:R-:W-:Y:S01]  /*9e70*/  F2FP.BF16.PACK_AB R130, R131, R130 ;  /* 0x000000828382723e */ /* 0x000fe200000010ff */
[----:B------:R-:W-:Y:S01]  /*9e80*/  BAR.SYNC.DEFER_BLOCKING 0x1, 0x100 ;  /* 0x0044000000007b1d */ /* 0x000fe20000010000 */
[----:B------:R-:W-:Y:S02]  /*9e90*/  F2FP.BF16.PACK_AB R124, R125, R124 ;  /* 0x0000007c7d7c723e */ /* 0x000fe400000010ff */
[----:B------:R-:W-:Y:S02]  /*9ea0*/  F2FP.BF16.PACK_AB R126, R127, R126 ;  /* 0x0000007e7f7e723e */ /* 0x000fe400000010ff */
[----:B------:R-:W-:-:S02]  /*9eb0*/  F2FP.BF16.PACK_AB R120, R121, R120 ;  /* 0x000000787978723e */ /* 0x000fc400000010ff */
[----:B------:R-:W-:Y:S02]  /*9ec0*/  F2FP.BF16.PACK_AB R122, R123, R122 ;  /* 0x0000007a7b7a723e */ /* 0x000fe400000010ff */
[----:B------:R-:W-:Y:S02]  /*9ed0*/  F2FP.BF16.PACK_AB R116, R117, R116 ;  /* 0x000000747574723e */ /* 0x000fe400000010ff */
[----:B------:R-:W-:Y:S02]  /*9ee0*/  F2FP.BF16.PACK_AB R118, R119, R118 ;  /* 0x000000767776723e */ /* 0x000fe400000010ff */
[----:B------:R-:W-:Y:S02]  /*9ef0*/  F2FP.BF16.PACK_AB R6, R113, R6 ;  /* 0x000000067106723e */ /* 0x000fe400000010ff */
[----:B------:R-:W-:Y:S02]  /*9f00*/  F2FP.BF16.PACK_AB R114, R115, R114 ;  /* 0x000000727372723e */ /* 0x000fe400000010ff */
[----:B------:R-:W-:-:S02]  /*9f10*/  F2FP.BF16.PACK_AB R108, R109, R108 ;  /* 0x0000006c6d6c723e */ /* 0x000fc400000010ff */
[----:B------:R-:W-:Y:S02]  /*9f20*/  F2FP.BF16.PACK_AB R110, R111, R110 ;  /* 0x0000006e6f6e723e */ /* 0x000fe400000010ff */
[----:B-1----:R-:W-:Y:S02]  /*9f30*/  SHF.R.S32.HI R3, RZ, 0x1f, R0 ;  /* 0x0000001fff037819 */ /* 0x002fe40000011400 */
[----:B------:R-:W-:Y:S02]  /*9f40*/  F2FP.BF16.PACK_AB R104, R105, R104 ;  /* 0x000000686968723e */ /* 0x000fe400000010ff */
[----:B------:R-:W-:Y:S02]  /*9f50*/  LEA.HI R2, R3, R0, RZ, 0x2 ;  /* 0x0000000003027211 */ /* 0x000fe400078f10ff */
[----:B------:R-:W-:Y:S02]  /*9f60*/  F2FP.BF16.PACK_AB R106, R107, R106 ;  /* 0x0000006a6b6a723e */ /* 0x000fe400000010ff */
[----:B------:R-:W-:-:S02]  /*9f70*/  SHF.R.S32.HI R8, RZ, 0x2, R2 ;  /* 0x00000002ff087819 */ /* 0x000fc40000011402 */
[----:B------:R-:W-:Y:S02]  /*9f80*/  SHF.R.S32.HI R5, RZ, 0x1f, R2 ;  /* 0x0000001fff057819 */ /* 0x000fe40000011402 */
[----:B------:R-:W-:Y:S02]  /*9f90*/  LOP3.LUT R9, R2, 0xfffffffc, RZ, 0xc0, !PT ;  /* 0xfffffffc02097812 */ /* 0x000fe400078ec0ff */
[----:B------:R-:W-:Y:S02]  /*9fa0*/  LEA.HI R5, R5, R8, RZ, 0x3 ;  /* 0x0000000805057211 */ /* 0x000fe400078f18ff */
[----:B------:R-:W-:Y:S01]  /*9fb0*/  F2FP.BF16.PACK_AB R100, R101, R100 ;  /* 0x000000646564723e */ /* 0x000fe200000010ff */
[----:B------:R-:W-:Y:S01]  /*9fc0*/  IMAD.IADD R9, R0, 0x1, -R9 ;  /* 0x0000000100097824 */ /* 0x000fe200078e0a09 */
[----:B------:R-:W-:Y:S02]  /*9fd0*/  LOP3.LUT R5, R5, 0xfffffff8, RZ, 0xc0, !PT ;  /* 0xfffffff805057812 */ /* 0x000fe400078ec0ff */
[----:B------:R-:W-:-:S02]  /*9fe0*/  F2FP.BF16.PACK_AB R102, R103, R102 ;  /* 0x000000666766723e */ /* 0x000fc400000010ff */
[----:B------:R-:W-:Y:S01]  /*9ff0*/  F2FP.BF16.PACK_AB R96, R97, R96 ;  /* 0x000000606160723e */ /* 0x000fe200000010ff */
[----:B------:R-:W-:Y:S01]  /*a000*/  IMAD.IADD R8, R8, 0x1, -R5 ;  /* 0x0000000108087824 */ /* 0x000fe200078e0a05 */
[----:B------:R-:W-:Y:S02]  /*a010*/  LEA.HI R5, R3, R0, RZ, 0x5 ;  /* 0x0000000003057211 */ /* 0x000fe400078f28ff */
[----:B------:R-:W-:Y:S01]  /*a020*/  F2FP.BF16.PACK_AB R98, R99, R98 ;  /* 0x000000626362723e */ /* 0x000fe200000010ff */
[C---:B------:R-:W-:Y:S01]  /*a030*/  IMAD.SHL.U32 R10, R8.reuse, 0x40, RZ ;  /* 0x00000040080a7824 */ /* 0x040fe200078e00ff */
[----:B------:R-:W-:Y:S02]  /*a040*/  SHF.R.S32.HI R2, RZ, 0x5, R5 ;  /* 0x00000005ff027819 */ /* 0x000fe40000011405 */
[----:B------:R-:W-:Y:S02]  /*a050*/  LOP3.LUT R12, R8, 0x1, RZ, 0xc0, !PT ;  /* 0x00000001080c7812 */ /* 0x000fe400078ec0ff */
[----:B------:R-:W-:Y:S01]  /*a060*/  LOP3.LUT R10, R10, 0x1c0, RZ, 0xc0, !PT ;  /* 0x000001c00a0a7812 */ /* 0x000fe200078ec0ff */
[----:B------:R-:W-:Y:S01]  /*a070*/  IMAD R11, R2, 0x200, R9 ;  /* 0x00000200020b7824 */ /* 0x000fe200078e0209 */
[----:B------:R-:W-:-:S02]  /*a080*/  ISETP.NE.U32.AND P0, PT, R12, 0x1, PT ;  /* 0x000000010c00780c */ /* 0x000fc40003f05070 */
[----:B------:R-:W-:Y:S02]  /*a090*/  LEA.HI R10, R10, R10, RZ, 0x1d ;  /* 0x0000000a0a0a7211 */ /* 0x000fe400078fe8ff */
[----:B------:R-:W-:Y:S01]  /*a0a0*/  R2P PR, R8, 0x6 ;  /* 0x0000000608007804 */ /* 0x000fe20000000000 */
[----:B------:R-:W-:Y:S01]  /*a0b0*/  IMAD.MOV.U32 R8, RZ, RZ, 0x20 ;  /* 0x00000020ff087424 */ /* 0x000fe200078e00ff */
[----:B------:R-:W-:Y:S01]  /*a0c0*/  F2FP.BF16.PACK_AB R92, R93, R92 ;  /* 0x0000005c5d5c723e */ /* 0x000fe200000010ff */
[----:B------:R-:W-:Y:S01]  /*a0d0*/  IMAD.U32 R10, R11, 0x2, R10 ;  /* 0x000000020b0a7824 */ /* 0x000fe200078e000a */
[----:B------:R-:W-:Y:S02]  /*a0e0*/  F2FP.BF16.PACK_AB R94, R95, R94 ;  /* 0x0000005e5f5e723e */ /* 0x000fe400000010ff */
[----:B------:R-:W-:Y:S01]  /*a0f0*/  SEL R8, R8, 0xffffffe0, !P1 ;  /* 0xffffffe008087807 */ /* 0x000fe20004800000 */
[----:B------:R-:W-:Y:S01]  /*a100*/  IMAD.SHL.U32 R11, R10, 0x2, RZ ;  /* 0x000000020a0b7824 */ /* 0x000fe200078e00ff */
[----:B------:R-:W-:-:S02]  /*a110*/  F2FP.BF16.PACK_AB R88, R89, R88 ;  /* 0x000000585958723e */ /* 0x000fc400000010ff */
[----:B------:R-:W-:Y:S01]  /*a120*/  F2FP.BF16.PACK_AB R90, R91, R90 ;  /* 0x0000005a5b5a723e */ /* 0x000fe200000010ff */
[C---:B------:R-:W-:Y:S01]  /*a130*/  IMAD.IADD R15, R11.reuse, 0x1, R8 ;  /* 0x000000010b0f7824 */ /* 0x040fe200078e0208 */
[C---:B------:R-:W-:Y:S01]  /*a140*/  IADD3 R10, R11.reuse, 0x80, RZ ;  /* 0x000000800b0a7810 */ /* 0x040fe20007ffe0ff */
[----:B------:R-:W-:Y:S01]  /*a150*/  STS [R11+0x80], R128 ;  /* 0x000080800b007388 */ /* 0x000fe20000000800 */
[----:B------:R-:W-:Y:S02]  /*a160*/  IADD3 R13, R11, 0x70, RZ ;  /* 0x000000700b0d7810 */ /* 0x000fe40007ffe0ff */
[----:B------:R-:W-:Y:S01]  /*a170*/  @P0 IADD3 R13, R10, 0x10, RZ ;  /* 0x000000100a0d0810 */ /* 0x000fe20007ffe0ff */
[----:B------:R-:W-:Y:S01]  /*a180*/  IMAD.MOV.U32 R10, RZ, RZ, 0x40 ;  /* 0x00000040ff0a7424 */ /* 0x000fe200078e00ff */
[----:B------:R-:W-:Y:S01]  /*a190*/  STS [R11+0x480], R130 ;  /* 0x000480820b007388 */ /* 0x000fe20000000800 */
[----:B------:R-:W-:Y:S02]  /*a1a0*/  F2FP.BF16.PACK_AB R84, R85, R84 ;  /* 0x000000545554723e */ /* 0x000fe400000010ff */
[----:B------:R-:W-:Y:S01]  /*a1b0*/  IMAD.IADD R17, R8, 0x1, R13 ;  /* 0x0000000108117824 */ /* 0x000fe200078e020d */
[----:B------:R-:W-:Y:S01]  /*a1c0*/  SEL R10, R10, 0xffffffc0, !P2 ;  /* 0xffffffc00a0a7807 */ /* 0x000fe20005000000 */
[----:B------:R-:W-:Y:S01]  /*a1d0*/  STS [R13], R124 ;  /* 0x0000007c0d007388 */ /* 0x000fe20000000800 */
[----:B------:R-:W-:-:S02]  /*a1e0*/  F2FP.BF16.PACK_AB R86, R87, R86 ;  /* 0x000000565756723e */ /* 0x000fc400000010ff */
[----:B------:R-:W-:Y:S01]  /*a1f0*/  F2FP.BF16.PACK_AB R80, R81, R80 ;  /* 0x000000505150723e */ /* 0x000fe200000010ff */
[--C-:B------:R-:W-:Y:S01]  /*a200*/  IMAD.IADD R19, R11, 0x1, R10.reuse ;  /* 0x000000010b137824 */ /* 0x100fe200078e020a */
[----:B------:R-:W-:Y:S01]  /*a210*/  STS [R13+0x400], R126 ;  /* 0x0004007e0d007388 */ /* 0x000fe20000000800 */
[C---:B------:R-:W-:Y:S01]  /*a220*/  IMAD.IADD R21, R10.reuse, 0x1, R13 ;  /* 0x000000010a157824 */ /* 0x040fe200078e020d */
[----:B------:R-:W-:Y:S01]  /*a230*/  F2FP.BF16.PACK_AB R82, R83, R82 ;  /* 0x000000525352723e */ /* 0x000fe200000010ff */
[----:B------:R-:W-:Y:S01]  /*a240*/  IMAD.IADD R23, R10, 0x1, R15 ;  /* 0x000000010a177824 */ /* 0x000fe200078e020f */
[----:B------:R-:W-:Y:S01]  /*a250*/  STS [R15+0x80], R120 ;  /* 0x000080780f007388 */ /* 0x000fe20000000800 */
[----:B------:R-:W-:Y:S01]  /*a260*/  IMAD.IADD R25, R17, 0x1, R10 ;  /* 0x0000000111197824 */ /* 0x000fe200078e020a */
[----:B------:R-:W-:Y:S02]  /*a270*/  F2FP.BF16.PACK_AB R76, R77, R76 ;  /* 0x0000004c4d4c723e */ /* 0x000fe400000010ff */
[----:B------:R-:W-:Y:S01]  /*a280*/  STS [R15+0x480], R122 ;  /* 0x0004807a0f007388 */ /* 0x000fe20000000800 */
[----:B------:R-:W-:-:S02]  /*a290*/  F2FP.BF16.PACK_AB R78, R79, R78 ;  /* 0x0000004e4f4e723e */ /* 0x000fc400000010ff */
[----:B------:R-:W-:Y:S01]  /*a2a0*/  F2FP.BF16.PACK_AB R72, R73, R72 ;  /* 0x000000484948723e */ /* 0x000fe200000010ff */
[----:B------:R-:W-:Y:S01]  /*a2b0*/  STS [R17], R116 ;  /* 0x0000007411007388 */ /* 0x000fe20000000800 */
[----:B------:R-:W-:Y:S02]  /*a2c0*/  F2FP.BF16.PACK_AB R74, R75, R74 ;  /* 0x0000004a4b4a723e */ /* 0x000fe400000010ff */
[----:B------:R-:W-:Y:S01]  /*a2d0*/  F2FP.BF16.PACK_AB R68, R69, R68 ;  /* 0x000000444544723e */ /* 0x000fe200000010ff */
[----:B------:R-:W-:Y:S01]  /*a2e0*/  STS [R17+0x400], R118 ;  /* 0x0004007611007388 */ /* 0x000fe20000000800 */
[----:B------:R-:W-:Y:S02]  /*a2f0*/  F2FP.BF16.PACK_AB R70, R71, R70 ;  /* 0x000000464746723e */ /* 0x000fe400000010ff */
[----:B------:R-:W-:Y:S01]  /*a300*/  ISETP.NE.U32.AND P1, PT, RZ, c[0x0][0x508], PT ;  /* 0x00014200ff007a0c */ /* 0x000fe20003f25070 */
[----:B------:R-:W-:Y:S01]  /*a310*/  STS [R19+0x80], R6 ;  /* 0x0000800613007388 */ /* 0x000fe20000000800 */
[----:B------:R-:W-:-:S02]  /*a320*/  ISETP.NE.U32.AND P0, PT, RZ, c[0x0][0x500], PT ;  /* 0x00014000ff007a0c */ /* 0x000fc40003f05070 */
[----:B------:R-:W-:Y:S01]  /*a330*/  ISETP.NE.AND.EX P1, PT, RZ, c[0x0][0x50c], PT, P1 ;  /* 0x00014300ff007a0c */ /* 0x000fe20003f25310 */
[----:B------:R-:W-:Y:S01]  /*a340*/  STS [R19+0x480], R114 ;  /* 0x0004807213007388 */ /* 0x000fe20000000800 */
[----:B------:R-:W-:-:S03]  /*a350*/  ISETP.NE.AND.EX P0, PT, RZ, c[0x0][0x504], PT, P0 ;  /* 0x00014100ff007a0c */ /* 0x000fc60003f05300 */
[----:B------:R-:W-:Y:S04]  /*a360*/  STS [R21], R108 ;  /* 0x0000006c15007388 */ /* 0x000fe80000000800 */
[----:B------:R-:W-:Y:S04]  /*a370*/  STS [R21+0x400], R110 ;  /* 0x0004006e15007388 */ /* 0x000fe80000000800 */
[----:B------:R-:W-:Y:S04]  /*a380*/  STS [R23+0x80], R104 ;  /* 0x0000806817007388 */ /* 0x000fe80000000800 */
[----:B------:R-:W-:Y:S04]  /*a390*/  STS [R23+0x480], R106 ;  /* 0x0004806a17007388 */ /* 0x000fe80000000800 */
[----:B------:R-:W-:Y:S04]  /*a3a0*/  STS [R25], R100 ;  /* 0x0000006419007388 */ /* 0x000fe80000000800 */
[----:B------:R-:W-:Y:S04]  /*a3b0*/  STS [R25+0x400], R102 ;  /* 0x0004006619007388 */ /* 0x000fe80000000800 */
[----:B------:R-:W-:Y:S04]  /*a3c0*/  STS [R11+0x4080], R96 ;  /* 0x004080600b007388 */ /* 0x000fe80000000800 */
[----:B------:R1:W-:Y:S04]  /*a3d0*/  STS [R11+0x4480], R98 ;  /* 0x004480620b007388 */ /* 0x0003e80000000800 */
[----:B------:R-:W-:Y:S04]  /*a3e0*/  STS [R13+0x4000], R92 ;  /* 0x0040005c0d007388 */ /* 0x000fe80000000800 */
[----:B------:R2:W-:Y:S04]  /*a3f0*/  STS [R13+0x4400], R94 ;  /* 0x0044005e0d007388 */ /* 0x0005e80000000800 */
[----:B------:R-:W-:Y:S04]  /*a400*/  STS [R15+0x4080], R88 ;  /* 0x004080580f007388 */ /* 0x000fe80000000800 */
[----:B------:R3:W-:Y:S04]  /*a410*/  STS [R15+0x4480], R90 ;  /* 0x0044805a0f007388 */ /* 0x0007e80000000800 */
[----:B------:R-:W-:Y:S04]  /*a420*/  STS [R17+0x4000], R84 ;  /* 0x0040005411007388 */ /* 0x000fe80000000800 */
[----:B------:R-:W-:Y:S01]  /*a430*/  STS [R17+0x4400], R86 ;  /* 0x0044005611007388 */ /* 0x000fe20000000800 */
[----:B-1----:R-:W-:-:S03]  /*a440*/  IMAD.MOV.U32 R11, RZ, RZ, 0x4 ;  /* 0x00000004ff0b7424 */ /* 0x002fc600078e00ff */
[----:B------:R-:W-:Y:S04]  /*a450*/  STS [R19+0x4080], R80 ;  /* 0x0040805013007388 */ /* 0x000fe80000000800 */
[----:B------:R-:W-:Y:S01]  /*a460*/  STS [R19+0x4480], R82 ;  /* 0x0044805213007388 */ /* 0x000fe20000000800 */
[----:B--2---:R-:W-:-:S03]  /*a470*/  IMAD.WIDE R12, R244, R11, c[0x0][0x500] ;  /* 0x00014000f40c7625 */ /* 0x004fc600078e020b */
[----:B------:R-:W-:Y:S04]  /*a480*/  STS [R21+0x4000], R76 ;  /* 0x0040004c15007388 */ /* 0x000fe80000000800 */
[----:B------:R1:W-:Y:S04]  /*a490*/  STS [R21+0x4400], R78 ;  /* 0x0044004e15007388 */ /* 0x0003e80000000800 */
[----:B------:R2:W-:Y:S04]  /*a4a0*/  STS [R23+0x4080], R72 ;  /* 0x0040804817007388 */ /* 0x0005e80000000800 */
[----:B------:R2:W-:Y:S04]  /*a4b0*/  STS [R23+0x4480], R74 ;  /* 0x0044804a17007388 */ /* 0x0005e80000000800 */
[----:B------:R2:W-:Y:S04]  /*a4c0*/  STS [R25+0x4000], R68 ;  /* 0x0040004419007388 */ /* 0x0005e80000000800 */
[----:B------:R2:W-:Y:S04]  /*a4d0*/  STS [R25+0x4400], R70 ;  /* 0x0044004619007388 */ /* 0x0005e80000000800 */
[----:B------:R-:W-:Y:S01]  /*a4e0*/  BAR.SYNC.DEFER_BLOCKING 0x1, 0x100 ;  /* 0x0044000000007b1d */ /* 0x000fe20000010000 */
[----:B------:R-:W-:-:S02]  /*a4f0*/  IMAD.MOV.U32 R8, RZ, RZ, c[0x0][0x388] ;  /* 0x0000e200ff087624 */ /* 0x000fc400078e00ff */
[----:B------:R-:W-:-:S03]  /*a500*/  @P1 IMAD.WIDE R10, R244, R11, c[0x0][0x508] ;  /* 0x00014200f40a1625 */ /* 0x000fc600078e020b */
[----:B---3--:R-:W3:Y:S04]  /*a510*/  @P0 LDG.E R15, [R12.64] ;  /* 0x000000100c0f0981 */ /* 0x008ee8000c1e1900 */
[----:B------:R2:W5:Y:S01]  /*a520*/  @P1 LDG.E R8, [R10.64] ;  /* 0x000000100a081981 */ /* 0x000562000c1e1900 */
[----:B-1----:R-:W-:Y:S02]  /*a530*/  CS2R R20, SRZ ;  /* 0x0000000000147805 */ /* 0x002fe4000001ff00 */
[--C-:B---3--:R-:W-:Y:S01]  /*a540*/  @P0 SHF.R.S32.HI R21, RZ, 0x1f, R15.reuse ;  /* 0x0000001fff150819 */ /* 0x108fe2000001140f */
[----:B------:R-:W-:Y:S01]  /*a550*/  @P0 IMAD.MOV.U32 R20, RZ, RZ, R15 ;  /* 0x000000ffff140224 */ /* 0x000fe200078e000f */
[----:B------:R-:W-:Y:S05]  /*a560*/  @P1 BRA `(.L_x_27) ;  /* 0x0000004000001947 */ /* 0x000fea0003800000 */
[----:B--2---:R-:W-:Y:S05]  /*a570*/  @!P0 BRA `(.L_x_27) ;  /* 0x0000003000008947 */ /* 0x004fea0003800000 */
[----:B-----5:R-:W2:Y:S04]  /*a580*/  LDG.E R8, [R12.64] ;  /* 0x000000100c087981 */ /* 0x020ea8000c1e1900 */
[----:B------:R-:W2:Y:S02]  /*a590*/  LDG.E R11, [R12.64+0x4] ;  /* 0x000004100c0b7981 */ /* 0x000ea4000c1e1900 */
[----:B--2---:R-:W-:-:S02]  /*a5a0*/  IADD3 R8, -R8, R11, RZ ;  /* 0x0000000b08087210 */ /* 0x004fc40007ffe1ff */
.L_x_27:
[----:B--2---:R-:W-:Y:S01]  /*a5b0*/  LOP3.LUT R5, R5, 0xffffffe0, RZ, 0xc0, !PT ;  /* 0xffffffe005057812 */ /* 0x004fe200078ec0ff */
[----:B------:R-:W1:Y:S01]  /*a5c0*/  S2R R6, SR_CTAID.Y ;  /* 0x0000000000067919 */ /* 0x000e620000002600 */
[----:B------:R-:W-:Y:S01]  /*a5d0*/  SHF.R.S32.HI R13, RZ, 0x1f, R2 ;  /* 0x0000001fff0d7819 */ /* 0x000fe20000011402 */
[----:B------:R-:W-:Y:S01]  /*a5e0*/  IMAD.MOV.U32 R11, RZ, RZ, c[0x0][0x4e8] ;  /* 0x00013a00ff0b7624 */ /* 0x000fe200078e00ff */
[----:B------:R-:W-:Y:S01]  /*a5f0*/  LEA.HI R12, R9, R9, RZ, 0x1 ;  /* 0x00000009090c7211 */ /* 0x000fe200078f08ff */
[----:B------:R-:W-:Y:S01]  /*a600*/  IMAD.IADD R10, R0, 0x1, -R5 ;  /* 0x00000001000a7824 */ /* 0x000fe200078e0a05 */
[----:B------:R-:W2:Y:S01]  /*a610*/  S2R R37, SR_CTAID.X ;  /* 0x0000000000257919 */ /* 0x000ea20000002500 */
[----:B------:R-:W-:Y:S01]  /*a620*/  LEA.HI R13, R13, R2, RZ, 0x3 ;  /* 0x000000020d0d7211 */ /* 0x000fe200078f18ff */
[----:B------:R-:W-:Y:S01]  /*a630*/  IMAD.MOV.U32 R18, RZ, RZ, R20 ;  /* 0x000000ffff127224 */ /* 0x000fe200078e0014 */
[----:B------:R-:W-:Y:S01]  /*a640*/  ISETP.NE.AND P1, PT, R11, 0x1, PT ;  /* 0x000000010b00780c */ /* 0x000fe20003f25270 */
[----:B------:R-:W-:Y:S01]  /*a650*/  BSSY B0, `(.L_x_28) ;  /* 0x0000077000007945 */ /* 0x000fe20003800000 */
[----:B------:R-:W-:-:S02]  /*a660*/  SHF.R.S32.HI R5, RZ, 0x1f, R10 ;  /* 0x0000001fff057819 */ /* 0x000fc4000001140a */
[----:B------:R-:W-:Y:S02]  /*a670*/  LOP3.LUT R13, R13, 0xffffff8, RZ, 0xc0, !PT ;  /* 0x0ffffff80d0d7812 */ /* 0x000fe400078ec0ff */
[----:B------:R-:W-:Y:S02]  /*a680*/  LEA.HI R5, R5, R10, RZ, 0x2 ;  /* 0x0000000a05057211 */ /* 0x000fe400078f10ff */
[----:B------:R-:W-:Y:S01]  /*a690*/  LOP3.LUT R12, R12, 0x1ffffffe, RZ, 0xc0, !PT ;  /* 0x1ffffffe0c0c7812 */ /* 0x000fe200078ec0ff */
[----:B------:R-:W-:Y:S01]  /*a6a0*/  IMAD.IADD R2, R2, 0x1, -R13 ;  /* 0x0000000102027824 */ /* 0x000fe200078e0a0d */
[----:B------:R-:W-:Y:S01]  /*a6b0*/  SHF.R.S32.HI R11, RZ, 0x2, R5 ;  /* 0x00000002ff0b7819 */ /* 0x000fe20000011405 */
[----:B------:R-:W-:Y:S01]  /*a6c0*/  IMAD R5, R21, c[0x0][0x3a0], RZ ;  /* 0x0000e80015057a24 */ /* 0x000fe200078e02ff */
[----:B------:R-:W-:Y:S02]  /*a6d0*/  IADD3 R15, R9, -R12, RZ ;  /* 0x8000000c090f7210 */ /* 0x000fe40007ffe0ff */
[----:B------:R-:W-:Y:S01]  /*a6e0*/  LOP3.LUT P2, RZ, R10, 0x3, RZ, 0xc0, !PT ;  /* 0x000000030aff7812 */ /* 0x000fe2000784c0ff */
[----:B------:R-:W-:Y:S01]  /*a6f0*/  IMAD R2, R2, 0x10, R11 ;  /* 0x0000001002027824 */ /* 0x000fe200078e020b */
[----:B------:R-:W-:Y:S01]  /*a700*/  MOV R19, R21 ;  /* 0x0000001500137202 */ /* 0x000fe20000000f00 */
[C---:B------:R-:W-:Y:S01]  /*a710*/  IMAD R5, R20.reuse, c[0x0][0x3a4], R5 ;  /* 0x0000e90014057a24 */ /* 0x040fe200078e0205 */
[----:B-1----:R-:W-:Y:S01]  /*a720*/  SHF.R.S32.HI R13, RZ, 0x1f, R6 ;  /* 0x0000001fff0d7819 */ /* 0x002fe20000011406 */
[----:B------:R-:W-:Y:S01]  /*a730*/  IMAD.WIDE.U32 R20, R20, c[0x0][0x3a0], RZ ;  /* 0x0000e80014147a25 */ /* 0x000fe200078e00ff */
[----:B------:R-:W-:-:S02]  /*a740*/  LEA.HI R10, R3, R0, RZ, 0x3 ;  /* 0x00000000030a7211 */ /* 0x000fc400078f18ff */
[----:B------:R-:W-:Y:S01]  /*a750*/  LEA.HI R3, R3, R0, RZ, 0x6 ;  /* 0x0000000003037211 */ /* 0x000fe200078f30ff */
[----:B------:R-:W-:Y:S01]  /*a760*/  IMAD R12, R15, 0x8, R2 ;  /* 0x000000080f0c7824 */ /* 0x000fe200078e0202 */
[----:B------:R-:W-:Y:S01]  /*a770*/  LOP3.LUT R11, R10, 0xfffffff8, RZ, 0xc0, !PT ;  /* 0xfffffff80a0b7812 */ /* 0x000fe200078ec0ff */
[----:B------:R-:W-:Y:S01]  /*a780*/  IMAD.IADD R21, R21, 0x1, R5 ;  /* 0x0000000115157824 */ /* 0x000fe200078e0205 */
[----:B------:R-:W-:Y:S01]  /*a790*/  SHF.R.S32.HI R15, RZ, 0x1f, R244 ;  /* 0x0000001fff0f7819 */ /* 0x000fe200000114f4 */
[----:B------:R-:W-:Y:S01]  /*a7a0*/  IMAD R9, R13, c[0x0][0x490], RZ ;  /* 0x000124000d097a24 */ /* 0x000fe200078e02ff */
[----:B--2---:R-:W-:Y:S01]  /*a7b0*/  LEA R5, R37, R12, 0x7 ;  /* 0x0000000c25057211 */ /* 0x004fe200078e38ff */
[----:B------:R-:W-:Y:S01]  /*a7c0*/  IMAD.WIDE.U32 R18, R6, c[0x0][0x490], R18 ;  /* 0x0001240006127a25 */ /* 0x000fe200078e0012 */
[----:B------:R-:W-:Y:S02]  /*a7d0*/  SEL R15, R15, RZ, !P0 ;  /* 0x000000ff0f0f7207 */ /* 0x000fe40004000000 */
[----:B------:R-:W-:Y:S01]  /*a7e0*/  SEL R16, R244, RZ, !P0 ;  /* 0x000000fff4107207 */ /* 0x000fe20004000000 */
[----:B------:R-:W-:-:S02]  /*a7f0*/  IMAD R9, R6, c[0x0][0x494], R9 ;  /* 0x0001250006097a24 */ /* 0x000fc400078e0209 */
[----:B------:R-:W-:Y:S02]  /*a800*/  IMAD R13, R13, c[0x0][0x3e8], RZ ;  /* 0x0000fa000d0d7a24 */ /* 0x000fe400078e02ff */
[----:B------:R-:W-:Y:S02]  /*a810*/  IMAD.IADD R11, R0, 0x1, -R11 ;  /* 0x00000001000b7824 */ /* 0x000fe400078e0a0b */
[----:B------:R-:W-:-:S04]  /*a820*/  @P1 IMAD.HI.U32 R0, R5, c[0x0][0x4ec], RZ ;  /* 0x00013b0005001a27 */ /* 0x000fc800078e00ff */
[----:B------:R-:W-:Y:S01]  /*a830*/  IMAD.IADD R19, R19, 0x1, R9 ;  /* 0x0000000113137824 */ /* 0x000fe200078e0209 */
[----:B------:R-:W-:Y:S01]  /*a840*/  MOV R9, R5 ;  /* 0x0000000500097202 */ /* 0x000fe20000000f00 */
[C---:B------:R-:W-:Y:S01]  /*a850*/  IMAD R13, R6.reuse, c[0x0][0x3ec], R13 ;  /* 0x0000fb00060d7a24 */ /* 0x040fe200078e020d */
[----:B------:R-:W-:Y:S01]  /*a860*/  @P1 SHF.R.U32.HI R9, RZ, c[0x0][0x4f0], R0 ;  /* 0x00013c00ff091a19 */ /* 0x000fe20000011600 */
[----:B------:R-:W-:Y:S01]  /*a870*/  IMAD.WIDE.U32 R20, R6, c[0x0][0x3e8], R20 ;  /* 0x0000fa0006147a25 */ /* 0x000fe200078e0014 */
[----:B------:R-:W-:Y:S02]  /*a880*/  SHF.R.S32.HI R6, RZ, 0x3, R10 ;  /* 0x00000003ff067819 */ /* 0x000fe4000001140a */
[----:B------:R-:W-:Y:S01]  /*a890*/  IADD3 R12, -R9, RZ, RZ ;  /* 0x000000ff090c7210 */ /* 0x000fe20007ffe1ff */
[----:B------:R-:W-:Y:S01]  /*a8a0*/  IMAD.IADD R21, R21, 0x1, R13 ;  /* 0x0000000115157824 */ /* 0x000fe200078e020d */
[----:B------:R-:W-:Y:S01]  /*a8b0*/  SHF.R.S32.HI R14, RZ, 0x1f, R9 ;  /* 0x0000001fff0e7819 */ /* 0x000fe20000011409 */
[----:B------:R-:W-:-:S02]  /*a8c0*/  IMAD R10, R11, 0x20, R6 ;  /* 0x000000200b0a7824 */ /* 0x000fc400078e0206 */
[----:B------:R-:W-:Y:S02]  /*a8d0*/  IMAD R13, R15, c[0x0][0x498], RZ ;  /* 0x000126000f0d7a24 */ /* 0x000fe400078e02ff */
[----:B------:R-:W-:Y:S02]  /*a8e0*/  IMAD R10, R37, 0x80, R10 ;  /* 0x00000080250a7824 */ /* 0x000fe400078e020a */
[----:B------:R-:W-:-:S04]  /*a8f0*/  IMAD.WIDE.U32 R18, R16, c[0x0][0x498], R18 ;  /* 0x0001260010127a25 */ /* 0x000fc800078e0012 */
[----:B------:R-:W-:Y:S01]  /*a900*/  IMAD R12, R12, c[0x0][0x4e8], R5 ;  /* 0x00013a000c0c7a24 */ /* 0x000fe200078e0205 */
[----:B------:R-:W-:Y:S01]  /*a910*/  IADD3 R18, P0, R9, R18, RZ ;  /* 0x0000001209127210 */ /* 0x000fe20007f1e0ff */
[----:B------:R-:W-:-:S04]  /*a920*/  @P1 IMAD.HI.U32 R0, R10, c[0x0][0x4ec], RZ ;  /* 0x00013b000a001a27 */ /* 0x000fc800078e00ff */
[----:B------:R-:W-:Y:S01]  /*a930*/  IMAD R5, R16, c[0x0][0x49c], R13 ;  /* 0x0001270010057a24 */ /* 0x000fe200078e020d */
[----:B------:R-:W-:Y:S01]  /*a940*/  SHF.R.S32.HI R13, RZ, 0x1f, R12 ;  /* 0x0000001fff0d7819 */ /* 0x000fe2000001140c */
[----:B------:R-:W-:Y:S01]  /*a950*/  IMAD.MOV.U32 R9, RZ, RZ, R10 ;  /* 0x000000ffff097224 */ /* 0x000fe200078e000a */
[----:B------:R-:W-:Y:S01]  /*a960*/  @P1 SHF.R.U32.HI R9, RZ, c[0x0][0x4f0], R0 ;  /* 0x00013c00ff091a19 */ /* 0x000fe20000011600 */
[----:B------:R-:W-:Y:S01]  /*a970*/  IMAD.SHL.U32 R0, R11, 0x8, RZ ;  /* 0x000000080b007824 */ /* 0x000fe200078e00ff */
[----:B------:R-:W-:Y:S01]  /*a980*/  IADD3.X R19, R14, R19, R5, P0, !PT ;  /* 0x000000130e137210 */ /* 0x000fe200007fe405 */
[----:B------:R-:W-:Y:S01]  /*a990*/  IMAD R11, R13, c[0x0][0x488], RZ ;  /* 0x000122000d0b7a24 */ /* 0x000fe200078e02ff */
[----:B------:R-:W-:Y:S01]  /*a9a0*/  SHF.L.U32 R5, R6, 0x6, RZ ;  /* 0x0000000606057819 */ /* 0x000fe200000006ff */
[----:B------:R-:W-:Y:S01]  /*a9b0*/  IMAD R15, R15, c[0x0][0x3f0], RZ ;  /* 0x0000fc000f0f7a24 */ /* 0x000fe200078e02ff */
[----:B------:R-:W-:Y:S01]  /*a9c0*/  IADD3 R13, -R9, RZ, RZ ;  /* 0x000000ff090d7210 */ /* 0x000fe20007ffe1ff */
[----:B------:R-:W-:Y:S01]  /*a9d0*/  IMAD.WIDE.U32 R18, R12, c[0x0][0x488], R18 ;  /* 0x000122000c127a25 */ /* 0x000fe200078e0012 */
[----:B------:R-:W-:-:S02]  /*a9e0*/  LOP3.LUT R5, R5, 0x1c0, RZ, 0xc0, !PT ;  /* 0x000001c005057812 */ /* 0x000fc400078ec0ff */
[----:B------:R-:W-:Y:S01]  /*a9f0*/  IADD3 R36, R0, 0x40, RZ ;  /* 0x0000004000247810 */ /* 0x000fe20007ffe0ff */
[----:B------:R-:W-:Y:S01]  /*aa00*/  IMAD R11, R12, c[0x0][0x48c], R11 ;  /* 0x000123000c0b7a24 */ /* 0x000fe200078e020b */
[----:B------:R-:W-:Y:S01]  /*aa10*/  LEA R14, P0, R18, c[0x0][0x450], 0x2 ;  /* 0x00011400120e7a11 */ /* 0x000fe200078010ff */
[C---:B------:R-:W-:Y:S01]  /*aa20*/  IMAD R15, R16.reuse, c[0x0][0x3f4], R15 ;  /* 0x0000fd00100f7a24 */ /* 0x040fe200078e020f */
[----:B------:R-:W-:Y:S01]  /*aa30*/  LOP3.LUT R12, R5, 0x38, R0, 0xf8, !PT ;  /* 0x00000038050c7812 */ /* 0x000fe200078ef800 */
[----:B------:R-:W-:Y:S01]  /*aa40*/  IMAD.IADD R11, R19, 0x1, R11 ;  /* 0x00000001130b7824 */ /* 0x000fe200078e020b */
[----:B------:R-:W-:Y:S01]  /*aa50*/  SHF.R.U32.HI R5, RZ, 0x3, R5 ;  /* 0x00000003ff057819 */ /* 0x000fe20000011605 */
[----:B------:R-:W-:Y:S01]  /*aa60*/  IMAD.WIDE.U32 R16, R16, c[0x0][0x3f0], R20 ;  /* 0x0000fc0010107a25 */ /* 0x000fe200078e0014 */
[----:B------:R-:W-:Y:S02]  /*aa70*/  SHFL.IDX PT, R34, R14, RZ, 0x1c1f ;  /* 0x001c1fff0e227589 */ /* 0x000fe400000e0000 */
[----:B------:R-:W-:Y:S01]  /*aa80*/  LEA.HI.X R11, R18, c[0x0][0x454], R11, 0x2, P0 ;  /* 0x00011500120b7a11 */ /* 0x000fe200000f140b */
[----:B------:R-:W-:Y:S01]  /*aa90*/  IMAD.IADD R15, R17, 0x1, R15 ;  /* 0x00000001110f7824 */ /* 0x000fe200078e020f */
[----:B------:R1:W-:Y:S01]  /*aaa0*/  SHFL.IDX PT, R32, R14, 0x1, 0x1c1f ;  /* 0x003c1f000e207f89 */ /* 0x0003e200000e0000 */
[----:B------:R-:W-:Y:S01]  /*aab0*/  IMAD R17, R37, 0x80, R2 ;  /* 0x0000008025117824 */ /* 0x000fe200078e0202 */
[----:B------:R-:W-:Y:S01]  /*aac0*/  LOP3.LUT R5, R12, R5, RZ, 0x3c, !PT ;  /* 0x000000050c057212 */ /* 0x000fe200078e3cff */
[----:B-----5:R-:W-:Y:S01]  /*aad0*/  IMAD R2, R8, c[0x0][0x4e8], RZ ;  /* 0x00013a0008027a24 */ /* 0x020fe200078e02ff */
[----:B------:R-:W2:Y:S01]  /*aae0*/  SHFL.IDX PT, R35, R11, RZ, 0x1c1f ;  /* 0x001c1fff0b237589 */ /* 0x000ea200000e0000 */
[----:B------:R-:W-:Y:S01]  /*aaf0*/  SHF.R.S32.HI R12, RZ, 0x1f, R9 ;  /* 0x0000001fff0c7819 */ /* 0x000fe20000011409 */
[----:B------:R-:W-:Y:S01]  /*ab00*/  IMAD R13, R13, c[0x0][0x4e8], R10 ;  /* 0x00013a000d0d7a24 */ /* 0x000fe200078e020a */
[C---:B------:R-:W-:Y:S01]  /*ab10*/  IADD3 R19, R17.reuse, 0x8, RZ ;  /* 0x0000000811137810 */ /* 0x040fe20007ffe0ff */
[----:B------:R-:W3:Y:S01]  /*ab20*/  SHFL.IDX PT, R33, R11, 0x1, 0x1c1f ;  /* 0x003c1f000b217f89 */ /* 0x000ee200000e0000 */
[-C--:B------:R-:W-:Y:S01]  /*ab30*/  ISETP.GE.OR P0, PT, R17, R2.reuse, P2 ;  /* 0x000000021100720c */ /* 0x080fe20001706670 */
[----:B------:R-:W-:Y:S01]  /*ab40*/  IMAD R12, R12, c[0x0][0x3e0], RZ ;  /* 0x0000f8000c0c7a24 */ /* 0x000fe200078e02ff */
[----:B------:R-:W-:Y:S01]  /*ab50*/  ISETP.GE.OR P2, PT, R19, R2, P2 ;  /* 0x000000021300720c */ /* 0x000fe20001746670 */
[----:B------:R-:W-:Y:S01]  /*ab60*/  IMAD.SHL.U32 R10, R3, 0x8, RZ ;  /* 0x00000008030a7824 */ /* 0x000fe200078e00ff */
[----:B------:R-:W-:Y:S01]  /*ab70*/  SHF.R.S32.HI R8, RZ, 0x1f, R13 ;  /* 0x0000001fff087819 */ /* 0x000fe2000001140d */
[----:B------:R-:W-:Y:S01]  /*ab80*/  IMAD R12, R9, c[0x0][0x3e4], R12 ;  /* 0x0000f900090c7a24 */ /* 0x000fe200078e020c */
[----:B------:R-:W-:-:S02]  /*ab90*/  LEA R37, R37, R6, 0x7 ;  /* 0x0000000625257211 */ /* 0x000fc400078e38ff */
[----:B------:R-:W-:Y:S01]  /*aba0*/  LOP3.LUT R5, R5, 0x7ffffe00, R10, 0xf8, !PT ;  /* 0x7ffffe0005057812 */ /* 0x000fe200078ef80a */
[----:B------:R-:W-:-:S03]  /*abb0*/  IMAD R8, R8, c[0x0][0x3d8], RZ ;  /* 0x0000f60008087a24 */ /* 0x000fc600078e02ff */
[----:B------:R-:W-:Y:S01]  /*abc0*/  SHF.L.U32 R40, R5, 0x1, RZ ;  /* 0x0000000105287819 */ /* 0x000fe200000006ff */
[----:B------:R-:W-:Y:S01]  /*abd0*/  IMAD R3, R13, c[0x0][0x3dc], R8 ;  /* 0x0000f7000d037a24 */ /* 0x000fe200078e0208 */
[----:B-1----:R-:W-:-:S05]  /*abe0*/  MOV R14, R16 ;  /* 0x00000010000e7202 */ /* 0x002fca0000000f00 */
[----:B------:R-:W-:Y:S01]  /*abf0*/  IMAD.WIDE.U32 R20, R9, c[0x0][0x3e0], R14 ;  /* 0x0000f80009147a25 */ /* 0x000fe200078e000e */
[----:B--2---:R1:W-:Y:S03]  /*ac00*/  @!P0 ST.E [R34.64], R4 ;  /* 0x0000000422008985 */ /* 0x0043e6000c101910 */
[----:B------:R-:W-:Y:S01]  /*ac10*/  IMAD.IADD R21, R21, 0x1, R12 ;  /* 0x0000000115157824 */ /* 0x000fe200078e020c */
[----:B---3--:R1:W-:Y:S03]  /*ac20*/  @!P2 ST.E [R32.64], R7 ;  /* 0x000000072000a985 */ /* 0x0083e6000c101910 */
[----:B------:R-:W-:Y:S01]  /*ac30*/  IMAD.WIDE.U32 R38, R13, c[0x0][0x3d8], R20 ;  /* 0x0000f6000d267a25 */ /* 0x000fe200078e0014 */
[----:B------:R1:W2:Y:S03]  /*ac40*/  LDS.128 R28, [R40+0x1080] ;  /* 0x00108000281c7984 */ /* 0x0002a60000000c00 */
[----:B------:R-:W-:Y:S01]  /*ac50*/  IMAD.IADD R3, R39, 0x1, R3 ;  /* 0x0000000127037824 */ /* 0x000fe200078e0203 */
[----:B------:R1:W3:Y:S01]  /*ac60*/  LDS.128 R24, [R40+0x2080] ;  /* 0x0020800028187984 */ /* 0x0002e20000000c00 */
[----:B------:R-:W-:-:S03]  /*ac70*/  LEA R39, P0, R38, c[0x0][0x380], 0x1 ;  /* 0x0000e00026277a11 */ /* 0x000fc600078008ff */
[----:B------:R1:W4:Y:S01]  /*ac80*/  LDS.128 R20, [R40+0x3080] ;  /* 0x0030800028147984 */ /* 0x0003220000000c00 */
[----:B------:R-:W-:Y:S02]  /*ac90*/  LEA.HI.X R38, R38, c[0x0][0x384], R3, 0x1, P0 ;  /* 0x0000e10026267a11 */ /* 0x000fe400000f0c03 */
[----:B------:R-:W-:Y:S01]  /*aca0*/  ISETP.GE.AND P0, PT, R37, R2, PT ;  /* 0x000000022500720c */ /* 0x000fe20003f06270 */
[----:B------:R1:W1:Y:S04]  /*acb0*/  LDS.128 R16, [R40+0x5080] ;  /* 0x0050800028107984 */ /* 0x0002680000000c00 */
[----:B------:R1:W1:Y:S04]  /*acc0*/  LDS.128 R12, [R40+0x6080] ;  /* 0x00608000280c7984 */ /* 0x0002680000000c00 */
[----:B------:R1:W1:Y:S04]  /*acd0*/  LDS.128 R8, [R40+0x7080] ;  /* 0x0070800028087984 */ /* 0x0002680000000c00 */
[----:B------:R1:W1:Y:S04]  /*ace0*/  SHFL.IDX PT, R42, R39, RZ, 0x181f ;  /* 0x00181fff272a7589 */ /* 0x00026800000e0000 */
[----:B------:R1:W1:Y:S01]  /*acf0*/  SHFL.IDX PT, R43, R38, RZ, 0x181f ;  /* 0x00181fff262b7589 */ /* 0x00026200000e0000 */
[----:B------:R-:W-:Y:S05]  /*ad00*/  @P0 BRA `(.L_x_29) ;  /* 0x000000b000000947 */ /* 0x000fea0003800000 */
[----:B-1----:R-:W1:Y:S01]  /*ad10*/  LDS.128 R32, [R40+0x80] ;  /* 0x0000800028207984 */ /* 0x002e620000000c00 */
[----:B------:R-:W-:-:S02]  /*ad20*/  ISETP.GE.AND P0, PT, R36, c[0x0][0x3c8], PT ;  /* 0x0000f20024007a0c */ /* 0x000fc40003f06270 */
[----:B------:R-:W-:Y:S01]  /*ad30*/  ISETP.GE.AND P1, PT, R0, c[0x0][0x3c8], PT ;  /* 0x0000f20000007a0c */ /* 0x000fe20003f26270 */
[----:B------:R-:W5:Y:S10]  /*ad40*/  LDS.128 R4, [R40+0x4080] ;  /* 0x0040800028047984 */ /* 0x000f740000000c00 */
[----:B------:R-:W-:-:S02]  /*ad50*/  @!P0 SHF.R.S32.HI R3, RZ, 0x1f, R36 ;  /* 0x0000001fff038819 */ /* 0x000fc40000011424 */
[----:B------:R-:W-:Y:S02]  /*ad60*/  @!P1 IMAD.WIDE R44, R0, 0x2, R42 ;  /* 0x00000002002c9825 */ /* 0x000fe400078e022a */
[----:B------:R-:W-:-:S04]  /*ad70*/  @!P0 LEA.HI R3, R3, R36, RZ, 0x3 ;  /* 0x0000002403038211 */ /* 0x000fc800078f18ff */
[----:B------:R-:W-:-:S05]  /*ad80*/  @!P0 LOP3.LUT R3, R3, 0xfffffff8, RZ, 0xc0, !PT ;  /* 0xfffffff803038812 */ /* 0x000fca00078ec0ff */
[----:B------:R-:W-:Y:S01]  /*ad90*/  @!P0 IMAD.WIDE R42, R3, 0x2, R42 ;  /* 0x00000002032a8825 */ /* 0x000fe200078e022a */
[----:B-1----:R1:W-:Y:S04]  /*ada0*/  @!P1 ST.E.128 [R44.64], R32 ;  /* 0x000000202c009985 */ /* 0x0023e8000c101d10 */
[----:B-----5:R1:W-:Y:S02]  /*adb0*/  @!P0 ST.E.128 [R42.64], R4 ;  /* 0x000000042a008985 */ /* 0x0203e4000c101d10 */
.L_x_29:
[----:B------:R-:W-:Y:S05]  /*adc0*/  BSYNC B0 ;  /* 0x0000000000007941 */ /* 0x000fea0003800000 */
.L_x_28:
[----:B------:R-:W-:Y:S01]  /*add0*/  IADD3 R3, R37, 0x20, RZ ;  /* 0x0000002025037810 */ /* 0x000fe20007ffe0ff */
[----:B-1----:R1:W4:Y:S01]  /*ade0*/  SHFL.IDX PT, R5, R38, 0x1, 0x181f ;  /* 0x00381f0026057f89 */ /* 0x00232200000e0000 */
[----:B------:R-:W-:Y:S02]  /*adf0*/  BSSY B0, `(.L_x_30) ;  /* 0x000000d000007945 */ /* 0x000fe40003800000 */
[----:B------:R-:W-:Y:S01]  /*ae00*/  ISETP.GE.AND P0, PT, R3, R2, PT ;  /* 0x000000020300720c */ /* 0x000fe20003f06270 */
[----:B------:R1:W3:-:S12]  /*ae10*/  SHFL.IDX PT, R4, R39, 0x1, 0x181f ;  /* 0x00381f0027047f89 */ /* 0x0002d800000e0000 */
[----:B------:R-:W-:Y:S05]  /*ae20*/  @P0 BRA `(.L_x_31) ;  /* 0x0000009000000947 */ /* 0x000fea0003800000 */
[----:B------:R-:W-:Y:S02]  /*ae30*/  ISETP.GE.AND P0, PT, R36, c[0x0][0x3c8], PT ;  /* 0x0000f20024007a0c */ /* 0x000fe40003f06270 */
[----:B------:R-:W-:-:S11]  /*ae40*/  ISETP.GE.AND P1, PT, R0, c[0x0][0x3c8], PT ;  /* 0x0000f20000007a0c */ /* 0x000fd60003f26270 */
[----:B------:R-:W-:Y:S02]  /*ae50*/  @!P0 SHF.R.S32.HI R3, RZ, 0x1f, R36 ;  /* 0x0000001fff038819 */ /* 0x000fe40000011424 */
[----:B---34-:R-:W-:Y:S02]  /*ae60*/  @!P1 IMAD.WIDE R6, R0, 0x2, R4 ;  /* 0x0000000200069825 */ /* 0x018fe400078e0204 */
[----:B------:R-:W-:-:S03]  /*ae70*/  @!P0 LEA.HI R3, R3, R36, RZ, 0x3 ;  /* 0x0000002403038211 */ /* 0x000fc600078f18ff */
[----:B--2---:R2:W-:Y:S01]  /*ae80*/  @!P1 ST.E.128 [R6.64], R28 ;  /* 0x0000001c06009985 */ /* 0x0045e2000c101d10 */
[----:B------:R-:W-:-:S05]  /*ae90*/  @!P0 LOP3.LUT R3, R3, 0xfffffff8, RZ, 0xc0, !PT ;  /* 0xfffffff803038812 */ /* 0x000fca00078ec0ff */
[----:B------:R-:W-:-:S05]  /*aea0*/  @!P0 IMAD.WIDE R4, R3, 0x2, R4 ;  /* 0x0000000203048825 */ /* 0x000fca00078e0204 */
[----:B------:R2:W-:Y:S02]  /*aeb0*/  @!P0 ST.E.128 [R4.64], R16 ;  /* 0x0000001004008985 */ /* 0x0005e4000c101d10 */
.L_x_31:
[----:B------:R-:W-:Y:S05]  /*aec0*/  BSYNC B0 ;  /* 0x0000000000007941 */ /* 0x000fea0003800000 */
.L_x_30:
[----:B------:R-:W-:Y:S01]  /*aed0*/  IADD3 R3, R37, 0x40, RZ ;  /* 0x0000004025037810 */ /* 0x000fe20007ffe0ff */
[----:B--2-4-:R2:W4:Y:S01]  /*aee0*/  SHFL.IDX PT, R5, R38, 0x2, 0x181f ;  /* 0x00581f0026057f89 */ /* 0x01452200000e0000 */
[----:B------:R-:W-:Y:S02]  /*aef0*/  BSSY B0, `(.L_x_32) ;  /* 0x000000d000007945 */ /* 0x000fe40003800000 */
[----:B------:R-:W-:Y:S01]  /*af00*/  ISETP.GE.AND P0, PT, R3, R2, PT ;  /* 0x000000020300720c */ /* 0x000fe20003f06270 */
[----:B---3--:R2:W3:-:S12]  /*af10*/  SHFL.IDX PT, R4, R39, 0x2, 0x181f ;  /* 0x00581f0027047f89 */ /* 0x0084d800000e0000 */
[----:B------:R-:W-:Y:S05]  /*af20*/  @P0 BRA `(.L_x_33) ;  /* 0x0000009000000947 */ /* 0x000fea0003800000 */
[----:B------:R-:W-:Y:S02]  /*af30*/  ISETP.GE.AND P0, PT, R36, c[0x0][0x3c8], PT ;  /* 0x0000f20024007a0c */ /* 0x000fe40003f06270 */
[----:B------:R-:W-:-:S11]  /*af40*/  ISETP.GE.AND P1, PT, R0, c[0x0][0x3c8], PT ;  /* 0x0000f20000007a0c */ /* 0x000fd60003f26270 */
[----:B------:R-:W-:Y:S02]  /*af50*/  @!P0 SHF.R.S32.HI R3, RZ, 0x1f, R36 ;  /* 0x0000001fff038819 */ /* 0x000fe40000011424 */
[----:B---34-:R-:W-:Y:S02]  /*af60*/  @!P1 IMAD.WIDE R6, R0, 0x2, R4 ;  /* 0x0000000200069825 */ /* 0x018fe400078e0204 */
[----:B------:R-:W-:-:S03]  /*af70*/  @!P0 LEA.HI R3, R3, R36, RZ, 0x3 ;  /* 0x0000002403038211 */ /* 0x000fc600078f18ff */
[----:B------:R3:W-:Y:S01]  /*af80*/  @!P1 ST.E.128 [R6.64], R24 ;  /* 0x0000001806009985 */ /* 0x0007e2000c101d10 */
[----:B------:R-:W-:-:S05]  /*af90*/  @!P0 LOP3.LUT R3, R3, 0xfffffff8, RZ, 0xc0, !PT ;  /* 0xfffffff803038812 */ /* 0x000fca00078ec0ff */
[----:B------:R-:W-:-:S05]  /*afa0*/  @!P0 IMAD.WIDE R4, R3, 0x2, R4 ;  /* 0x0000000203048825 */ /* 0x000fca00078e0204 */
[----:B------:R3:W-:Y:S02]  /*afb0*/  @!P0 ST.E.128 [R4.64], R12 ;  /* 0x0000000c04008985 */ /* 0x0007e4000c101d10 */
.L_x_33:
[----:B------:R-:W-:Y:S05]  /*afc0*/  BSYNC B0 ;  /* 0x0000000000007941 */ /* 0x000fea0003800000 */
.L_x_32:
[----:B------:R-:W-:Y:S01]  /*afd0*/  IADD3 R37, R37, 0x60, RZ ;  /* 0x0000006025257810 */ /* 0x000fe20007ffe0ff */
[----:B---34-:R3:W4:Y:S03]  /*afe0*/  SHFL.IDX PT, R5, R38, 0x3, 0x181f ;  /* 0x00781f0026057f89 */ /* 0x01872600000e0000 */
[----:B------:R-:W-:Y:S01]  /*aff0*/  ISETP.GE.AND P0, PT, R37, R2, PT ;  /* 0x000000022500720c */ /* 0x000fe20003f06270 */
[----:B------:R3:W1:-:S12]  /*b000*/  SHFL.IDX PT, R4, R39, 0x3, 0x181f ;  /* 0x00781f0027047f89 */ /* 0x00065800000e0000 */
[----:B------:R-:W-:Y:S05]  /*b010*/  @P0 EXIT ;  /* 0x000000000000094d */ /* 0x000fea0003800000 */
[----:B------:R-:W-:-:S13]  /*b020*/  ISETP.GE.AND P0, PT, R0, c[0x0][0x3c8], PT ;  /* 0x0000f20000007a0c */ /* 0x000fda0003f06270 */
[----:B-1--4-:R-:W-:-:S05]  /*b030*/  @!P0 IMAD.WIDE R2, R0, 0x2, R4 ;  /* 0x0000000200028825 */ /* 0x012fca00078e0204 */
[----:B------:R1:W-:Y:S01]  /*b040*/  @!P0 ST.E.128 [R2.64], R20 ;  /* 0x0000001402008985 */ /* 0x0003e2000c101d10 */
[----:B------:R-:W-:-:S13]  /*b050*/  ISETP.GE.AND P0, PT, R36, c[0x0][0x3c8], PT ;  /* 0x0000f20024007a0c */ /* 0x000fda0003f06270 */
[----:B------:R-:W-:Y:S05]  /*b060*/  @P0 EXIT ;  /* 0x000000000000094d */ /* 0x000fea0003800000 */
[----:B-1----:R-:W-:-:S04]  /*b070*/  SHF.R.S32.HI R3, RZ, 0x1f, R36 ;  /* 0x0000001fff037819 */ /* 0x002fc80000011424 */
[----:B------:R-:W-:-:S04]  /*b080*/  LEA.HI R3, R3, R36, RZ, 0x3 ;  /* 0x0000002403037211 */ /* 0x000fc800078f18ff */
[----:B------:R-:W-:-:S05]  /*b090*/  LOP3.LUT R3, R3, 0xfffffff8, RZ, 0xc0, !PT ;  /* 0xfffffff803037812 */ /* 0x000fca00078ec0ff */
[----:B------:R-:W-:-:S05]  /*b0a0*/  IMAD.WIDE R4, R3, 0x2, R4 ;  /* 0x0000000203047825 */ /* 0x000fca00078e0204 */
[----:B------:R-:W-:Y:S01]  /*b0b0*/  ST.E.128 [R4.64], R8 ;  /* 0x0000000804007985 */ /* 0x000fe2000c101d10 */
[----:B------:R-:W-:Y:S05]  /*b0c0*/  EXIT ;  /* 0x000000000000794d */ /* 0x000fea0003800000 */
.L_x_26:
[----:B------:R-:W-:Y:S01]  /*b0d0*/  ISETP.NE.U32.AND P0, PT, RZ, c[0x0][0x508], PT ;  /* 0x00014200ff007a0c */ /* 0x000fe20003f05070 */
[----:B------:R-:W-:Y:S01]  /*b0e0*/  IMAD.MOV.U32 R7, RZ, RZ, 0x4 ;  /* 0x00000004ff077424 */ /* 0x000fe200078e00ff */
[----:B------:R-:W-:Y:S02]  /*b0f0*/  ISETP.NE.U32.AND P1, PT, RZ, c[0x0][0x500], PT ;  /* 0x00014000ff007a0c */ /* 0x000fe40003f25070 */
[----:B------:R-:W-:Y:S01]  /*b100*/  ISETP.NE.AND.EX P0, PT, RZ, c[0x0][0x50c], PT, P0 ;  /* 0x00014300ff007a0c */ /* 0x000fe20003f05300 */
[----:B------:R-:W-:Y:S01]  /*b110*/  IMAD.WIDE R4, R244, R7, c[0x0][0x500] ;  /* 0x00014000f4047625 */ /* 0x000fe200078e0207 */
[----:B------:R-:W-:-:S03]  /*b120*/  ISETP.NE.AND.EX P1, PT, RZ, c[0x0][0x504], PT, P1 ;  /* 0x00014100ff007a0c */ /* 0x000fc60003f25310 */
[----:B------:R-:W-:-:S08]  /*b130*/  IMAD.MOV.U32 R2, RZ, RZ, c[0x0][0x388] ;  /* 0x0000e200ff027624 */ /* 0x000fd000078e00ff */
[----:B------:R-:W-:Y:S02]  /*b140*/  @P0 IMAD.WIDE R6, R244, R7, c[0x0][0x508] ;  /* 0x00014200f4060625 */ /* 0x000fe400078e0207 */
[----:B------:R-:W2:Y:S04]  /*b150*/  @P1 LDG.E R3, [R4.64] ;  /* 0x0000001004031981 */ /* 0x000ea8000c1e1900 */
[----:B------:R1:W5:Y:S01]  /*b160*/  @P0 LDG.E R2, [R6.64] ;  /* 0x0000001006020981 */ /* 0x000362000c1e1900 */
[----:B------:R-:W-:Y:S02]  /*b170*/  CS2R R12, SRZ ;  /* 0x00000000000c7805 */ /* 0x000fe4000001ff00 */
[--C-:B--2---:R-:W-:Y:S01]  /*b180*/  @P1 SHF.R.S32.HI R13, RZ, 0x1f, R3.reuse ;  /* 0x0000001fff0d1819 */ /* 0x104fe20000011403 */
[----:B------:R-:W-:Y:S01]  /*b190*/  @P1 IMAD.MOV.U32 R12, RZ, RZ, R3 ;  /* 0x000000ffff0c1224 */ /* 0x000fe200078e0003 */
[----:B------:R-:W-:Y:S05]  /*b1a0*/  @P0 BRA `(.L_x_34) ;  /* 0x0000004000000947 */ /* 0x000fea0003800000 */
[----:B-1----:R-:W-:Y:S05]  /*b1b0*/  @!P1 BRA `(.L_x_34) ;  /* 0x0000003000009947 */ /* 0x002fea0003800000 */
[----:B-----5:R-:W2:Y:S04]  /*b1c0*/  LDG.E R2, [R4.64] ;  /* 0x0000001004027981 */ /* 0x020ea8000c1e1900 */
[----:B------:R-:W2:Y:S02]  /*b1d0*/  LDG.E R3, [R4.64+0x4] ;  /* 0x0000041004037981 */ /* 0x000ea4000c1e1900 */
[----:B--2---:R-:W-:-:S02]  /*b1e0*/  IADD3 R2, -R2, R3, RZ ;  /* 0x0000000302027210 */ /* 0x004fc40007ffe1ff */
.L_x_34:
[----:B-1----:R-:W1:Y:S01]  /*b1f0*/  S2R R0, SR_TID.X ;  /* 0x0000000000007919 */ /* 0x002e620000002100 */
[----:B------:R-:W-:Y:S01]  /*b200*/  SHF.R.S32.HI R9, RZ, 0x1f, R244 ;  /* 0x0000001fff097819 */ /* 0x000fe200000114f4 */
[----:B------:R-:W-:Y:S01]  /*b210*/  BSSY B0, `(.L_x_35) ;  /* 0x0000028000007945 */ /* 0x000fe20003800000 */
[----:B------:R-:W-:-:S02]  /*b220*/  SEL R244, R244, RZ, !P1 ;  /* 0x000000fff4f47207 */ /* 0x000fc40004800000 */
[----:B------:R-:W-:Y:S02]  /*b230*/  SEL R9, R9, RZ, !P1 ;  /* 0x000000ff09097207 */ /* 0x000fe40004800000 */
[----:B-1----:R-:W-:-:S13]  /*b240*/  ISETP.GE.AND P0, PT, R0, 0x80, PT ;  /* 0x000000800000780c */ /* 0x002fda0003f06270 */
[----:B------:R-:W-:Y:S05]  /*b250*/  @P0 BRA `(.L_x_36) ;  /* 0x0000023000000947 */ /* 0x000fea0003800000 */
[----:B------:R-:W1:Y:S01]  /*b260*/  S2R R7, SR_CTAID.X ;  /* 0x0000000000077919 */ /* 0x000e620000002500 */
[----:B-----5:R-:W-:Y:S01]  /*b270*/  IMAD R4, R2, c[0x0][0x4e8], RZ ;  /* 0x00013a0002047a24 */ /* 0x020fe200078e02ff */
[----:B-1----:R-:W-:-:S04]  /*b280*/  LEA R7, R7, R0, 0x7 ;  /* 0x0000000007077211 */ /* 0x002fc800078e38ff */
[----:B------:R-:W-:-:S13]  /*b290*/  ISETP.GE.AND P0, PT, R7, R4, PT ;  /* 0x000000040700720c */ /* 0x000fda0003f06270 */
[----:B------:R-:W-:Y:S05]  /*b2a0*/  @P0 BRA `(.L_x_36) ;  /* 0x000001e000000947 */ /* 0x000fea0003800000 */
[----:B------:R-:W1:Y:S01]  /*b2b0*/  S2R R4, SR_CTAID.Y ;  /* 0x0000000000047919 */ /* 0x000e620000002600 */
[----:B------:R-:W-:Y:S01]  /*b2c0*/  MOV R3, c[0x0][0x4e8] ;  /* 0x00013a0000037a02 */ /* 0x000fe20000000f00 */
[----:B------:R-:W-:Y:S01]  /*b2d0*/  IMAD.MOV.U32 R11, RZ, RZ, R13 ;  /* 0x000000ffff0b7224 */ /* 0x000fe200078e000d */
[----:B------:R-:W-:Y:S01]  /*b2e0*/  MOV R10, R12 ;  /* 0x0000000c000a7202 */ /* 0x000fe20000000f00 */
[----:B------:R-:W-:Y:S01]  /*b2f0*/  IMAD.MOV.U32 R6, RZ, RZ, R7 ;  /* 0x000000ffff067224 */ /* 0x000fe200078e0007 */
[----:B------:R-:W-:-:S13]  /*b300*/  ISETP.NE.AND P0, PT, R3, 0x1, PT ;  /* 0x000000010300780c */ /* 0x000fda0003f05270 */
[----:B------:R-:W-:-:S05]  /*b310*/  @P0 IMAD.HI.U32 R5, R7, c[0x0][0x4ec], RZ ;  /* 0x00013b0007050a27 */ /* 0x000fca00078e00ff */
[----:B------:R-:W-:Y:S01]  /*b320*/  @P0 SHF.R.U32.HI R6, RZ, c[0x0][0x4f0], R5 ;  /* 0x00013c00ff060a19 */ /* 0x000fe20000011605 */
[----:B-1----:R-:W-:Y:S01]  /*b330*/  IMAD.WIDE.U32 R10, R4, c[0x0][0x490], R10 ;  /* 0x00012400040a7a25 */ /* 0x002fe200078e000a */
[----:B------:R-:W-:Y:S02]  /*b340*/  SHF.R.S32.HI R3, RZ, 0x1f, R4 ;  /* 0x0000001fff037819 */ /* 0x000fe40000011404 */
[----:B------:R-:W-:-:S03]  /*b350*/  SHF.R.S32.HI R8, RZ, 0x1f, R6 ;  /* 0x0000001fff087819 */ /* 0x000fc60000011406 */
[----:B------:R-:W-:-:S04]  /*b360*/  IMAD R3, R3, c[0x0][0x490], RZ ;  /* 0x0001240003037a24 */ /* 0x000fc800078e02ff */
[----:B------:R-:W-:Y:S01]  /*b370*/  IMAD R3, R4, c[0x0][0x494], R3 ;  /* 0x0001250004037a24 */ /* 0x000fe200078e0203 */
[----:B------:R-:W-:-:S03]  /*b380*/  IADD3 R4, -R6, RZ, RZ ;  /* 0x000000ff06047210 */ /* 0x000fc60007ffe1ff */
[----:B------:R-:W-:Y:S02]  /*b390*/  IMAD.IADD R11, R3, 0x1, R11 ;  /* 0x00000001030b7824 */ /* 0x000fe400078e020b */
[----:B------:R-:W-:Y:S02]  /*b3a0*/  IMAD R3, R9, c[0x0][0x498], RZ ;  /* 0x0001260009037a24 */ /* 0x000fe400078e02ff */
[----:B------:R-:W-:Y:S02]  /*b3b0*/  IMAD R4, R4, c[0x0][0x4e8], R7 ;  /* 0x00013a0004047a24 */ /* 0x000fe400078e0207 */
[----:B------:R-:W-:-:S03]  /*b3c0*/  IMAD.WIDE.U32 R10, R244, c[0x0][0x498], R10 ;  /* 0x00012600f40a7a25 */ /* 0x000fc600078e000a */
[----:B------:R-:W-:Y:S01]  /*b3d0*/  SHF.R.S32.HI R5, RZ, 0x1f, R4 ;  /* 0x0000001fff057819 */ /* 0x000fe20000011404 */
[----:B------:R-:W-:Y:S01]  /*b3e0*/  IMAD R3, R244, c[0x0][0x49c], R3 ;  /* 0x00012700f4037a24 */ /* 0x000fe200078e0203 */
[----:B------:R-:W-:-:S03]  /*b3f0*/  IADD3 R6, P0, R6, R10, RZ ;  /* 0x0000000a06067210 */ /* 0x000fc60007f1e0ff */
[----:B------:R-:W-:Y:S01]  /*b400*/  IMAD R5, R5, c[0x0][0x488], RZ ;  /* 0x0001220005057a24 */ /* 0x000fe200078e02ff */
[----:B------:R-:W-:Y:S02]  /*b410*/  IADD3.X R7, R8, R11, R3, P0, !PT ;  /* 0x0000000b08077210 */ /* 0x000fe400007fe403 */
[----:B------:R-:W-:Y:S01]  /*b420*/  MOV R3, 0xff800000 ;  /* 0xff80000000037802 */ /* 0x000fe20000000f00 */
[C---:B------:R-:W-:Y:S02]  /*b430*/  IMAD R5, R4.reuse, c[0x0][0x48c], R5 ;  /* 0x0001230004057a24 */ /* 0x040fe400078e0205 */
[----:B------:R-:W-:-:S05]  /*b440*/  IMAD.WIDE.U32 R6, R4, c[0x0][0x488], R6 ;  /* 0x0001220004067a25 */ /* 0x000fca00078e0006 */
[----:B------:R-:W-:Y:S02]  /*b450*/  IADD3 R5, R7, R5, RZ ;  /* 0x0000000507057210 */ /* 0x000fe40007ffe0ff */
[----:B------:R-:W-:-:S04]  /*b460*/  LEA R4, P0, R6, c[0x0][0x450], 0x2 ;  /* 0x0001140006047a11 */ /* 0x000fc800078010ff */
[----:B------:R-:W-:-:S05]  /*b470*/  LEA.HI.X R5, R6, c[0x0][0x454], R5, 0x2, P0 ;  /* 0x0001150006057a11 */ /* 0x000fca00000f1405 */
[----:B------:R1:W-:Y:S04]  /*b480*/  STG.E [R4.64], R3 ;  /* 0x0000000304007986 */ /* 0x0003e8000c101910 */
.L_x_36:
[----:B------:R-:W-:Y:S05]  /*b490*/  BSYNC B0 ;  /* 0x0000000000007941 */ /* 0x000fea0003800000 */
.L_x_35:
[----:B------:R-:W2:Y:S01]  /*b4a0*/  S2R R7, SR_CTAID.Y ;  /* 0x0000000000077919 */ /* 0x000ea20000002600 */
[----:B-1----:R-:W-:Y:S01]  /*b4b0*/  SHF.R.S32.HI R3, RZ, 0x1f, R0 ;  /* 0x0000001fff037819 */ /* 0x002fe20000011400 */
[----:B------:R-:W-:Y:S01]  /*b4c0*/  IMAD R5, R13, c[0x0][0x3a0], RZ ;  /* 0x0000e8000d057a24 */ /* 0x000fe200078e02ff */
[----:B------:R-:W-:Y:S01]  /*b4d0*/  BSSY B0, `(.L_x_37) ;  /* 0x0000038000007945 */ /* 0x000fe20003800000 */
[----:B------:R-:W1:Y:S01]  /*b4e0*/  S2R R8, SR_CTAID.X ;  /* 0x0000000000087919 */ /* 0x000e620000002500 */
[----:B------:R-:W-:Y:S01]  /*b4f0*/  LEA.HI R4, R3, R0, RZ, 0x3 ;  /* 0x0000000003047211 */ /* 0x000fe200078f18ff */
[C---:B------:R-:W-:Y:S01]  /*b500*/  IMAD R10, R12.reuse, c[0x0][0x3a4], R5 ;  /* 0x0000e9000c0a7a24 */ /* 0x040fe200078e0205 */
[----:B------:R-:W-:Y:S01]  /*b510*/  MOV R3, c[0x0][0x4e8] ;  /* 0x00013a0000037a02 */ /* 0x000fe20000000f00 */
[----:B------:R-:W-:Y:S01]  /*b520*/  IMAD.WIDE.U32 R12, R12, c[0x0][0x3a0], RZ ;  /* 0x0000e8000c0c7a25 */ /* 0x000fe200078e00ff */
[----:B------:R-:W-:Y:S02]  /*b530*/  LOP3.LUT R5, R4, 0xfffffff8, RZ, 0xc0, !PT ;  /* 0xfffffff804057812 */ /* 0x000fe400078ec0ff */
[----:B------:R-:W-:Y:S01]  /*b540*/  ISETP.NE.AND P0, PT, R3, 0x1, PT ;  /* 0x000000010300780c */ /* 0x000fe20003f05270 */
[----:B------:R-:W-:Y:S01]  /*b550*/  IMAD R9, R9, c[0x0][0x3f0], RZ ;  /* 0x0000fc0009097a24 */ /* 0x000fe200078e02ff */
[----:B------:R-:W-:Y:S01]  /*b560*/  SHF.R.S32.HI R4, RZ, 0x3, R4 ;  /* 0x00000003ff047819 */ /* 0x000fe20000011404 */
[----:B------:R-:W-:Y:S01]  /*b570*/  IMAD.IADD R5, R0, 0x1, -R5 ;  /* 0x0000000100057824 */ /* 0x000fe200078e0a05 */
[----:B------:R-:W-:Y:S01]  /*b580*/  IADD3 R13, R13, R10, RZ ;  /* 0x0000000a0d0d7210 */ /* 0x000fe20007ffe0ff */
[----:B------:R-:W-:-:S02]  /*b590*/  IMAD R9, R244, c[0x0][0x3f4], R9 ;  /* 0x0000fd00f4097a24 */ /* 0x000fc400078e0209 */
[----:B-----5:R-:W-:Y:S01]  /*b5a0*/  IMAD R2, R2, c[0x0][0x4e8], RZ ;  /* 0x00013a0002027a24 */ /* 0x020fe200078e02ff */
[C---:B------:R-:W-:Y:S02]  /*b5b0*/  LEA R3, R5.reuse, R4, 0x5 ;  /* 0x0000000405037211 */ /* 0x040fe400078e28ff */
[----:B------:R-:W-:Y:S02]  /*b5c0*/  SHF.L.U32 R5, R5, 0x3, RZ ;  /* 0x0000000305057819 */ /* 0x000fe400000006ff */
[----:B--2---:R-:W-:Y:S01]  /*b5d0*/  SHF.R.S32.HI R6, RZ, 0x1f, R7 ;  /* 0x0000001fff067819 */ /* 0x004fe20000011407 */
[----:B------:R-:W-:-:S04]  /*b5e0*/  IMAD.WIDE.U32 R12, R7, c[0x0][0x3e8], R12 ;  /* 0x0000fa00070c7a25 */ /* 0x000fc800078e000c */
[----:B------:R-:W-:Y:S02]  /*b5f0*/  IMAD R6, R6, c[0x0][0x3e8], RZ ;  /* 0x0000fa0006067a24 */ /* 0x000fe400078e02ff */
[----:B-1----:R-:W-:Y:S02]  /*b600*/  IMAD R3, R8, 0x80, R3 ;  /* 0x0000008008037824 */ /* 0x002fe400078e0203 */
[----:B------:R-:W-:Y:S02]  /*b610*/  IMAD R6, R7, c[0x0][0x3ec], R6 ;  /* 0x0000fb0007067a24 */ /* 0x000fe400078e0206 */
[----:B------:R-:W-:-:S03]  /*b620*/  @P0 IMAD.HI.U32 R0, R3, c[0x0][0x4ec], RZ ;  /* 0x00013b0003000a27 */ /* 0x000fc600078e00ff */
[----:B------:R-:W-:Y:S02]  /*b630*/  IADD3 R13, R6, R13, RZ ;  /* 0x0000000d060d7210 */ /* 0x000fe40007ffe0ff */
[----:B------:R-:W-:Y:S02]  /*b640*/  MOV R6, R3 ;  /* 0x0000000300067202 */ /* 0x000fe40000000f00 */
[----:B------:R-:W-:Y:S01]  /*b650*/  @P0 SHF.R.U32.HI R6, RZ, c[0x0][0x4f0], R0 ;  /* 0x00013c00ff060a19 */ /* 0x000fe20000011600 */
[----:B------:R-:W-:-:S03]  /*b660*/  IMAD.WIDE.U32 R12, R244, c[0x0][0x3f0], R12 ;  /* 0x0000fc00f40c7a25 */ /* 0x000fc600078e000c */
[--C-:B------:R-:W-:Y:S01]  /*b670*/  SHF.R.S32.HI R7, RZ, 0x1f, R6.reuse ;  /* 0x0000001fff077819 */ /* 0x100fe20000011406 */
[----:B------:R-:W-:Y:S01]  /*b680*/  IMAD.MOV R0, RZ, RZ, -R6 ;  /* 0x000000ffff007224 */ /* 0x000fe200078e0a06 */
[----:B------:R-:W-:Y:S02]  /*b690*/  IADD3 R13, R13, R9, RZ ;  /* 0x000000090d0d7210 */ /* 0x000fe40007ffe0ff */
[----:B------:R-:W-:Y:S01]  /*b6a0*/  LEA R9, R8, R4, 0x7 ;  /* 0x0000000408097211 */ /* 0x000fe200078e38ff */
[----:B------:R-:W-:Y:S01]  /*b6b0*/  IMAD R7, R7, c[0x0][0x3e0], RZ ;  /* 0x0000f80007077a24 */ /* 0x000fe200078e02ff */
[----:B------:R-:W-:Y:S01]  /*b6c0*/  IADD3 R4, R5, 0x40, RZ ;  /* 0x0000004005047810 */ /* 0x000fe20007ffe0ff */
[----:B------:R-:W-:Y:S02]  /*b6d0*/  IMAD R0, R0, c[0x0][0x4e8], R3 ;  /* 0x00013a0000007a24 */ /* 0x000fe400078e0203 */
[----:B------:R-:W-:-:S03]  /*b6e0*/  IMAD.WIDE.U32 R12, R6, c[0x0][0x3e0], R12 ;  /* 0x0000f800060c7a25 */ /* 0x000fc600078e000c */
[----:B------:R-:W-:Y:S01]  /*b6f0*/  SHF.R.S32.HI R3, RZ, 0x1f, R0 ;  /* 0x0000001fff037819 */ /* 0x000fe20000011400 */
[----:B------:R-:W-:-:S04]  /*b700*/  IMAD R7, R6, c[0x0][0x3e4], R7 ;  /* 0x0000f90006077a24 */ /* 0x000fc800078e0207 */
[----:B------:R-:W-:Y:S01]  /*b710*/  IMAD R3, R3, c[0x0][0x3d8], RZ ;  /* 0x0000f60003037a24 */ /* 0x000fe200078e02ff */
[----:B------:R-:W-:-:S03]  /*b720*/  IADD3 R13, R13, R7, RZ ;  /* 0x000000070d0d7210 */ /* 0x000fc60007ffe0ff */
[C---:B------:R-:W-:Y:S02]  /*b730*/  IMAD R3, R0.reuse, c[0x0][0x3dc], R3 ;  /* 0x0000f70000037a24 */ /* 0x040fe400078e0203 */
[----:B------:R-:W-:-:S04]  /*b740*/  IMAD.WIDE.U32 R12, R0, c[0x0][0x3d8], R12 ;  /* 0x0000f600000c7a25 */ /* 0x000fc800078e000c */
[----:B------:R-:W-:Y:S01]  /*b750*/  IMAD.IADD R7, R13, 0x1, R3 ;  /* 0x000000010d077824 */ /* 0x000fe200078e0203 */
[----:B------:R-:W-:-:S04]  /*b760*/  LEA R3, P0, R12, c[0x0][0x380], 0x1 ;  /* 0x0000e0000c037a11 */ /* 0x000fc800078008ff */
[----:B------:R-:W-:Y:S01]  /*b770*/  LEA.HI.X R0, R12, c[0x0][0x384], R7, 0x1, P0 ;  /* 0x0000e1000c007a11 */ /* 0x000fe200000f0c07 */
[----:B------:R1:W2:Y:S01]  /*b780*/  SHFL.IDX PT, R6, R3, RZ, 0x181f ;  /* 0x00181fff03067589 */ /* 0x0002a200000e0000 */
[----:B------:R-:W-:-:S03]  /*b790*/  ISETP.GE.AND P0, PT, R9, R2, PT ;  /* 0x000000020900720c */ /* 0x000fc60003f06270 */
[----:B------:R1:W3:Y:S10]  /*b7a0*/  SHFL.IDX PT, R7, R0, RZ, 0x181f ;  /* 0x00181fff00077589 */ /* 0x0002f400000e0000 */
[----:B------:R-:W-:Y:S05]  /*b7b0*/  @P0 BRA `(.L_x_38) ;  /* 0x0000009000000947 */ /* 0x000fea0003800000 */
[----:B------:R-:W-:Y:S02]  /*b7c0*/  ISETP.GE.AND P0, PT, R4, c[0x0][0x3c8], PT ;  /* 0x0000f20004007a0c */ /* 0x000fe40003f06270 */
[----:B------:R-:W-:-:S11]  /*b7d0*/  ISETP.GE.AND P1, PT, R5, c[0x0][0x3c8], PT ;  /* 0x0000f20005007a0c */ /* 0x000fd60003f26270 */
[----:B------:R-:W-:Y:S02]  /*b7e0*/  @!P0 SHF.R.S32.HI R11, RZ, 0x1f, R4 ;  /* 0x0000001fff0b8819 */ /* 0x000fe40000011404 */
[----:B--23--:R-:W-:Y:S02]  /*b7f0*/  @!P1 IMAD.WIDE R12, R5, 0x2, R6 ;  /* 0x00000002050c9825 */ /* 0x00cfe400078e0206 */
[----:B------:R-:W-:-:S03]  /*b800*/  @!P0 LEA.HI R11, R11, R4, RZ, 0x3 ;  /* 0x000000040b0b8211 */ /* 0x000fc600078f18ff */
[----:B------:R2:W-:Y:S01]  /*b810*/  @!P1 ST.E.128 [R12.64], RZ ;  /* 0x000000ff0c009985 */ /* 0x0005e2000c101d10 */
[----:B------:R-:W-:-:S05]  /*b820*/  @!P0 LOP3.LUT R11, R11, 0xfffffff8, RZ, 0xc0, !PT ;  /* 0xfffffff80b0b8812 */ /* 0x000fca00078ec0ff */
[----:B------:R-:W-:-:S05]  /*b830*/  @!P0 IMAD.WIDE R6, R11, 0x2, R6 ;  /* 0x000000020b068825 */ /* 0x000fca00078e0206 */
[----:B------:R2:W-:Y:S02]  /*b840*/  @!P0 ST.E.128 [R6.64], RZ ;  /* 0x000000ff06008985 */ /* 0x0005e4000c101d10 */
.L_x_38:
[----:B------:R-:W-:Y:S05]  /*b850*/  BSYNC B0 ;  /* 0x0000000000007941 */ /* 0x000fea0003800000 */
.L_x_37:
[----:B--23--:R-:W-:Y:S01]  /*b860*/  IADD3 R7, R9, 0x20, RZ ;  /* 0x0000002009077810 */ /* 0x00cfe20007ffe0ff */
[----:B------:R2:W3:Y:S01]  /*b870*/  SHFL.IDX PT, R11, R0, 0x1, 0x181f ;  /* 0x00381f00000b7f89 */ /* 0x0004e200000e0000 */
[----:B------:R-:W-:Y:S02]  /*b880*/  BSSY B0, `(.L_x_39) ;  /* 0x000000d000007945 */ /* 0x000fe40003800000 */
[----:B------:R-:W-:Y:S01]  /*b890*/  ISETP.GE.AND P0, PT, R7, R2, PT ;  /* 0x000000020700720c */ /* 0x000fe20003f06270 */
[----:B------:R2:W4:-:S12]  /*b8a0*/  SHFL.IDX PT, R10, R3, 0x1, 0x181f ;  /* 0x00381f00030a7f89 */ /* 0x00051800000e0000 */
[----:B------:R-:W-:Y:S05]  /*b8b0*/  @P0 BRA `(.L_x_40) ;  /* 0x0000009000000947 */ /* 0x000fea0003800000 */
[----:B------:R-:W-:Y:S02]  /*b8c0*/  ISETP.GE.AND P0, PT, R4, c[0x0][0x3c8], PT ;  /* 0x0000f20004007a0c */ /* 0x000fe40003f06270 */
[----:B------:R-:W-:-:S11]  /*b8d0*/  ISETP.GE.AND P1, PT, R5, c[0x0][0x3c8], PT ;  /* 0x0000f20005007a0c */ /* 0x000fd60003f26270 */
[----:B------:R-:W-:Y:S02]  /*b8e0*/  @!P0 SHF.R.S32.HI R7, RZ, 0x1f, R4 ;  /* 0x0000001fff078819 */ /* 0x000fe40000011404 */
[----:B---34-:R-:W-:Y:S02]  /*b8f0*/  @!P1 IMAD.WIDE R12, R5, 0x2, R10 ;  /* 0x00000002050c9825 */ /* 0x018fe400078e020a */
[----:B------:R-:W-:-:S03]  /*b900*/  @!P0 LEA.HI R6, R7, R4, RZ, 0x3 ;  /* 0x0000000407068211 */ /* 0x000fc600078f18ff */
[----:B------:R3:W-:Y:S01]  /*b910*/  @!P1 ST.E.128 [R12.64], RZ ;  /* 0x000000ff0c009985 */ /* 0x0007e2000c101d10 */
[----:B------:R-:W-:-:S05]  /*b920*/  @!P0 LOP3.LUT R6, R6, 0xfffffff8, RZ, 0xc0, !PT ;  /* 0xfffffff806068812 */ /* 0x000fca00078ec0ff */
[----:B------:R-:W-:-:S05]  /*b930*/  @!P0 IMAD.WIDE R6, R6, 0x2, R10 ;  /* 0x0000000206068825 */ /* 0x000fca00078e020a */
[----:B------:R3:W-:Y:S02]  /*b940*/  @!P0 ST.E.128 [R6.64], RZ ;  /* 0x000000ff06008985 */ /* 0x0007e4000c101d10 */
.L_x_40:
[----:B------:R-:W-:Y:S05]  /*b950*/  BSYNC B0 ;  /* 0x0000000000007941 */ /* 0x000fea0003800000 */
.L_x_39:
[----:B---3--:R-:W-:Y:S01]  /*b960*/  IADD3 R7, R9, 0x40, RZ ;  /* 0x0000004009077810 */ /* 0x008fe20007ffe0ff */
[----:B------:R3:W1:Y:S01]  /*b970*/  SHFL.IDX PT, R11, R0, 0x2, 0x181f ;  /* 0x00581f00000b7f89 */ /* 0x00066200000e0000 */
[----:B------:R-:W-:Y:S02]  /*b980*/  BSSY B0, `(.L_x_41) ;  /* 0x000000d000007945 */ /* 0x000fe40003800000 */
[----:B------:R-:W-:Y:S01]  /*b990*/  ISETP.GE.AND P0, PT, R7, R2, PT ;  /* 0x000000020700720c */ /* 0x000fe20003f06270 */
[----:B----4-:R3:W4:-:S12]  /*b9a0*/  SHFL.IDX PT, R10, R3, 0x2, 0x181f ;  /* 0x00581f00030a7f89 */ /* 0x01071800000e0000 */
[----:B------:R-:W-:Y:S05]  /*b9b0*/  @P0 BRA `(.L_x_42) ;  /* 0x0000009000000947 */ /* 0x000fea0003800000 */
[----:B------:R-:W-:Y:S02]  /*b9c0*/  ISETP.GE.AND P0, PT, R4, c[0x0][0x3c8], PT ;  /* 0x0000f20004007a0c */ /* 0x000fe40003f06270 */
[----:B------:R-:W-:-:S11]  /*b9d0*/  ISETP.GE.AND P1, PT, R5, c[0x0][0x3c8], PT ;  /* 0x0000f20005007a0c */ /* 0x000fd60003f26270 */
[----:B------:R-:W-:Y:S02]  /*b9e0*/  @!P0 SHF.R.S32.HI R7, RZ, 0x1f, R4 ;  /* 0x0000001fff078819 */ /* 0x000fe40000011404 */
[----:B-1--4-:R-:W-:Y:S02]  /*b9f0*/  @!P1 IMAD.WIDE R12, R5, 0x2, R10 ;  /* 0x00000002050c9825 */ /* 0x012fe400078e020a */
[----:B------:R-:W-:-:S03]  /*ba00*/  @!P0 LEA.HI R6, R7, R4, RZ, 0x3 ;  /* 0x0000000407068211 */ /* 0x000fc600078f18ff */
[----:B------:R1:W-:Y:S01]  /*ba10*/  @!P1 ST.E.128 [R12.64], RZ ;  /* 0x000000ff0c009985 */ /* 0x0003e2000c101d10 */
[----:B------:R-:W-:-:S05]  /*ba20*/  @!P0 LOP3.LUT R6, R6, 0xfffffff8, RZ, 0xc0, !PT ;  /* 0xfffffff806068812 */ /* 0x000fca00078ec0ff */
[----:B------:R-:W-:-:S05]  /*ba30*/  @!P0 IMAD.WIDE R6, R6, 0x2, R10 ;  /* 0x0000000206068825 */ /* 0x000fca00078e020a */
[----:B------:R1:W-:Y:S02]  /*ba40*/  @!P0 ST.E.128 [R6.64], RZ ;  /* 0x000000ff06008985 */ /* 0x0003e4000c101d10 */
.L_x_42:
[----:B------:R-:W-:Y:S05]  /*ba50*/  BSYNC B0 ;  /* 0x0000000000007941 */ /* 0x000fea0003800000 */
.L_x_41:
[----:B------:R-:W-:Y:S01]  /*ba60*/  IADD3 R9, R9, 0x60, RZ ;  /* 0x0000006009097810 */ /* 0x000fe20007ffe0ff */
[----:B-1----:R1:W2:Y:S03]  /*ba70*/  SHFL.IDX PT, R7, R0, 0x3, 0x181f ;  /* 0x00781f0000077f89 */ /* 0x0022a600000e0000 */
[----:B------:R-:W-:Y:S01]  /*ba80*/  ISETP.GE.AND P0, PT, R9, R2, PT ;  /* 0x000000020900720c */ /* 0x000fe20003f06270 */
[----:B------:R1:W3:-:S12]  /*ba90*/  SHFL.IDX PT, R6, R3, 0x3, 0x181f ;  /* 0x00781f0003067f89 */ /* 0x0002d800000e0000 */
[----:B------:R-:W-:Y:S05]  /*baa0*/  @P0 EXIT ;  /* 0x000000000000094d */ /* 0x000fea0003800000 */
[----:B------:R-:W-:-:S13]  /*bab0*/  ISETP.GE.AND P0, PT, R5, c[0x0][0x3c8], PT ;  /* 0x0000f20005007a0c */ /* 0x000fda0003f06270 */
[----:B-123--:R-:W-:-:S05]  /*bac0*/  @!P0 IMAD.WIDE R2, R5, 0x2, R6 ;  /* 0x0000000205028825 */ /* 0x00efca00078e0206 */
[----:B------:R1:W-:Y:S01]  /*bad0*/  @!P0 ST.E.128 [R2.64], RZ ;  /* 0x000000ff02008985 */ /* 0x0003e2000c101d10 */
[----:B------:R-:W-:-:S13]  /*bae0*/  ISETP.GE.AND P0, PT, R4, c[0x0][0x3c8], PT ;  /* 0x0000f20004007a0c */ /* 0x000fda0003f06270 */
[----:B------:R-:W-:Y:S05]  /*baf0*/  @P0 EXIT ;  /* 0x000000000000094d */ /* 0x000fea0003800000 */
[----:B-1----:R-:W-:-:S04]  /*bb00*/  SHF.R.S32.HI R3, RZ, 0x1f, R4 ;  /* 0x0000001fff037819 */ /* 0x002fc80000011404 */
[----:B------:R-:W-:-:S04]  /*bb10*/  LEA.HI R3, R3, R4, RZ, 0x3 ;  /* 0x0000000403037211 */ /* 0x000fc800078f18ff */
[----:B------:R-:W-:-:S05]  /*bb20*/  LOP3.LUT R3, R3, 0xfffffff8, RZ, 0xc0, !PT ;  /* 0xfffffff803037812 */ /* 0x000fca00078ec0ff */
[----:B------:R-:W-:-:S05]  /*bb30*/  IMAD.WIDE R6, R3, 0x2, R6 ;  /* 0x0000000203067825 */ /* 0x000fca00078e0206 */
[----:B------:R-:W-:Y:S01]  /*bb40*/  ST.E.128 [R6.64], RZ ;  /* 0x000000ff06007985 */ /* 0x000fe2000c101d10 */
[----:B------:R-:W-:Y:S05]  /*bb50*/  EXIT ;  /* 0x000000000000794d */ /* 0x000fea0003800000 */
.L_x_43:
        /* <DEDUP_REMOVED lines=10> */
.L_x_1825:


//--------------------- .text._ZN7cutlass13device_kernelIN5flash19enable_sm80_to_sm89INS1_16FlashAttnFwdSm80INS1_25CollectiveMainloopFwdSm80ILi8ELi1ELb1EN4cute5tupleIJNS5_1CILi128EEES8_S8_EEELi128ENS_10bfloat16_tEfNS_4arch4Sm80ELb0ELb0ELb1ELb1ELb0ELb1ELb1ELb0EEENS1_21CollectiveEpilogueFwdIS9_NS6_IJNS7_ILi1EEESF_SF_EEESA_SC_Li256ELb1ELb1ELb0ELb0EEENS1_19SingleTileSchedulerILb1ELb0ELb1ELi128EEEEEEEEEvNT_6ParamsE --------------------------
	.section	.text._ZN7cutlass13device_kernelIN5flash19enable_sm80_to_sm89INS1_16FlashAttnFwdSm80INS1_25CollectiveMainloopFwdSm80ILi8ELi1ELb1EN4cute5tupleIJNS5_1CILi128EEES8_S8_EEELi128ENS_10bfloat16_tEfNS_4arch4Sm80ELb0ELb0ELb1ELb1ELb0ELb1ELb1ELb0EEENS1_21CollectiveEpilogueFwdIS9_NS6_IJNS7_ILi1EEESF_SF_EEESA_SC_Li256ELb1ELb1ELb0ELb0EEENS1_19SingleTileSchedulerILb1ELb0ELb1ELi128EEEEEEEEEvNT_6ParamsE,"ax",@progbits
	.sectioninfo	@"SHI_REGISTERS=255"
	.align	128
.text._ZN7cutlass13device_kernelIN5flash19enable_sm80_to_sm89INS1_16FlashAttnFwdSm80INS1_25CollectiveMainloopFwdSm80ILi8ELi1ELb1EN4cute5tupleIJNS5_1CILi128EEES8_S8_EEELi128ENS_10bfloat16_tEfNS_4arch4Sm80ELb0ELb0ELb1ELb1ELb0ELb1ELb1ELb0EEENS1_21CollectiveEpilogueFwdIS9_NS6_IJNS7_ILi1EEESF_SF_EEESA_SC_Li256ELb1ELb1ELb0ELb0EEENS1_19SingleTileSchedulerILb1ELb0ELb1ELi128EEEEEEEEEvNT_6ParamsE:
        .type           _ZN7cutlass13device_kernelIN5flash19enable_sm80_to_sm89INS1_16FlashAttnFwdSm80INS1_25CollectiveMainloopFwdSm80ILi8ELi1ELb1EN4cute5tupleIJNS5_1CILi128EEES8_S8_EEELi128ENS_10bfloat16_tEfNS_4arch4Sm80ELb0ELb0ELb1ELb1ELb0ELb1ELb1ELb0EEENS1_21CollectiveEpilogueFwdIS9_NS6_IJNS7_ILi1EEESF_SF_EEESA_SC_Li256ELb1ELb1ELb0ELb0EEENS1_19SingleTileSchedulerILb1ELb0ELb1ELi128EEEEEEEEEvNT_6ParamsE,@function
        .size           _ZN7cutlass13device_kernelIN5flash19enable_sm80_to_sm89INS1_16FlashAttnFwdSm80INS1_25CollectiveMainloopFwdSm80ILi8ELi1ELb1EN4cute5tupleIJNS5_1CILi128EEES8_S8_EEELi128ENS_10bfloat16_tEfNS_4arch4Sm80ELb0ELb0ELb1ELb1ELb0ELb1ELb1ELb0EEENS1_21CollectiveEpilogueFwdIS9_NS6_IJNS7_ILi1EEESF_SF_EEESA_SC_Li256ELb1ELb1ELb0ELb0EEENS1_19SingleTileSchedulerILb1ELb0ELb1ELi128EEEEEEEEEvNT_6ParamsE,(.L_x_1826 - _ZN7cutlass13device_kernelIN5flash19enable_sm80_to_sm89INS1_16FlashAttnFwdSm80INS1_25CollectiveMainloopFwdSm80ILi8ELi1ELb1EN4cute5tupleIJNS5_1CILi128EEES8_S8_EEELi128ENS_10bfloat16_tEfNS_4arch4Sm80ELb0ELb0ELb1ELb1ELb0ELb1ELb1ELb0EEENS1_21CollectiveEpilogueFwdIS9_NS6_IJNS7_ILi1EEESF_SF_EEESA_SC_Li256ELb1ELb1ELb0ELb0EEENS1_19SingleTileSchedulerILb1ELb0ELb1ELi128EEEEEEEEEvNT_6ParamsE)
        .other          _ZN7cutlass13device_kernelIN5flash19enable_sm80_to_sm89INS1_16FlashAttnFwdSm80INS1_25CollectiveMainloopFwdSm80ILi8ELi1ELb1EN4cute5tupleIJNS5_1CILi128EEES8_S8_EEELi128ENS_10bfloat16_tEfNS_4arch4Sm80ELb0ELb0ELb1ELb1ELb0ELb1ELb1ELb0EEENS1_21CollectiveEpilogueFwdIS9_NS6_IJNS7_ILi1EEESF_SF_EEESA_SC_Li256ELb1ELb1ELb0ELb0EEENS1_19SingleTileSchedulerILb1ELb0ELb1ELi128EEEEEEEEEvNT_6ParamsE,@"STO_CUDA_ENTRY STV_DEFAULT"
_ZN7cutlass13device_kernelIN5flash19enable_sm80_to_sm89INS1_16FlashAttnFwdSm80INS1_25CollectiveMainloopFwdSm80ILi8ELi1ELb1EN4cute5tupleIJNS5_1CILi128EEES8_S8_EEELi128ENS_10bfloat16_tEfNS_4arch4Sm80ELb0ELb0ELb1ELb1ELb0ELb1ELb1ELb0EEENS1_21CollectiveEpilogueFwdIS9_NS6_IJNS7_ILi1EEESF_SF_EEESA_SC_Li256ELb1ELb1ELb0ELb0EEENS1_19SingleTileSchedulerILb1ELb0ELb1ELi128EEEEEEEEEvNT_6ParamsE:
        /* <DEDUP_REMOVED lines=17> */
.L_x_45:
        /* <DEDUP_REMOVED lines=8> */
.L_x_47:
[----:B------:R-:W-:-:S05]  /*0190*/  MOV R0, c[0x0][0x54c] ;  /* 0x0001530000007a02 */ /* 0x000fca0000000f00 */
.L_x_46:
[----:B-----5:R-:W-:Y:S01]  /*01a0*/  IMAD R0, R0, c[0x0][0x548], RZ ;  /* 0x0001520000007a24 */ /* 0x020fe200078e02ff */
[----:B-1----:R-:W-:-:S04]  /*01b0*/  SHF.L.U32 R2, R211, 0x7, RZ ;  /* 0x00000007d3027819 */ /* 0x002fc800000006ff */
[----:B------:R-:W-:-:S04]  /*01c0*/  ISETP.GE.AND P0, PT, R2, R0, PT ;  /* 0x000000000200720c */ /* 0x000fc80003f06270 */
[----:B------:R-:W-:-:S05]  /*01d0*/  SEL R0, R5, 0xffffffff, !P0 ;  /* 0xffffffff05007807 */ /* 0x000fca0004000000 */
[----:B------:R1:W-:Y:S01]  /*01e0*/  STL [R1+0x44], R0 ;  /* 0x0000440001007387 */ /* 0x0003e20000100800 */
[----:B------:R-:W-:Y:S05]  /*01f0*/  BRA `(.L_x_48) ;  /* 0x0000013000007947 */ /* 0x000fea0003800000 */
.L_x_44:
[----:B---3--:R-:W-:-:S04]  /*0200*/  ISETP.NE.U32.AND P0, PT, RZ, c[0x0][0x568], PT ;  /* 0x00015a00ff007a0c */ /* 0x008fc80003f05070 */
[----:B------:R-:W-:-:S13]  /*0210*/  ISETP.NE.AND.EX P0, PT, RZ, c[0x0][0x56c], PT, P0 ;  /* 0x00015b00ff007a0c */ /* 0x000fda0003f05300 */
[----:B------:R-:W-:Y:S05]  /*0220*/  @!P0 BRA `(.L_x_49) ;  /* 0x0000002000008947 */ /* 0x000fea0003800000 */
[----:B------:R1:W5:Y:S01]  /*0230*/  LDG.E R0, [R2.64] ;  /* 0x0000000802007981 */ /* 0x000362000c1e1900 */
[----:B------:R-:W-:Y:S05]  /*0240*/  BRA `(.L_x_50) ;  /* 0x0000009000007947 */ /* 0x000fea0003800000 */
.L_x_49:
        /* <DEDUP_REMOVED lines=8> */
.L_x_51:
[----:B------:R-:W-:-:S05]  /*02d0*/  MOV R0, c[0x0][0x54c] ;  /* 0x0001530000007a02 */ /* 0x000fca0000000f00 */
.L_x_50:
[----:B-----5:R-:W-:Y:S01]  /*02e0*/  IMAD R0, R0, c[0x0][0x548], RZ ;  /* 0x0001520000007a24 */ /* 0x020fe200078e02ff */
[----:B-1----:R-:W-:-:S04]  /*02f0*/  SHF.L.U32 R2, R211, 0x7, RZ ;  /* 0x00000007d3027819 */ /* 0x002fc800000006ff */
[----:B------:R-:W-:-:S04]  /*0300*/  ISETP.GE.AND P0, PT, R2, R0, PT ;  /* 0x000000000200720c */ /* 0x000fc80003f06270 */
[----:B------:R-:W-:-:S05]  /*0310*/  SEL R0, R5, 0xffffffff, !P0 ;  /* 0xffffffff05007807 */ /* 0x000fca0004000000 */
[----:B------:R1:W-:Y:S04]  /*0320*/  STL [R1+0x44], R0 ;  /* 0x0000440001007387 */ /* 0x0003e80000100800 */
.L_x_48:
[----:B------:R-:W2:Y:S02]  /*0330*/  LDL R18, [R1+0x44] ;  /* 0x0000440001127983 */ /* 0x000ea40000100800 */
[----:B--2---:R-:W-:-:S13]  /*0340*/  ISETP.GE.AND P0, PT, R18, RZ, PT ;  /* 0x000000ff1200720c */ /* 0x004fda0003f06270 */
[----:B------:R-:W-:Y:S05]  /*0350*/  @!P0 EXIT ;  /* 0x000000000000894d */ /* 0x000fea0003800000 */
[----:B------:R-:W-:Y:S01]  /*0360*/  ISETP.NE.U32.AND P0, PT, RZ, c[0x0][0x370], PT ;  /* 0x0000dc00ff007a0c */ /* 0x000fe20003f05070 */
[----:B------:R-:W-:Y:S01]  /*0370*/  CS2R R180, SRZ ;  /* 0x0000000000b47805 */ /* 0x000fe2000001ff00 */
[----:B------:R-:W-:Y:S01]  /*0380*/  ISETP.NE.U32.AND P1, PT, RZ, c[0x0][0x360], PT ;  /* 0x0000d800ff007a0c */ /* 0x000fe20003f25070 */
[----:B------:R-:W-:Y:S01]  /*0390*/  IMAD.MOV.U32 R172, RZ, RZ, RZ ;  /* 0x000000ffffac7224 */ /* 0x000fe200078e00ff */
[----:B------:R-:W-:Y:S01]  /*03a0*/  ISETP.NE.AND.EX P2, PT, RZ, c[0x0][0x374], PT, P0 ;  /* 0x0000dd00ff007a0c */ /* 0x000fe20003f45300 */
[----:B------:R-:W-:Y:S01]  /*03b0*/  IMAD.MOV.U32 R12, RZ, RZ, RZ ;  /* 0x000000ffff0c7224 */ /* 0x000fe200078e00ff */
[----:B------:R-:W-:Y:S01]  /*03c0*/  ISETP.NE.AND.EX P0, PT, RZ, c[0x0][0x364], PT, P1 ;  /* 0x0000d900ff007a0c */ /* 0x000fe20003f05310 */
[CC--:B------:R-:W-:Y:S01]  /*03d0*/  IMAD.WIDE R6, R18.reuse, R13.reuse, c[0x0][0x348] ;  /* 0x0000d20012067625 */ /* 0x0c0fe200078e020d */
[----:B------:R-:W-:Y:S02]  /*03e0*/  ISETP.NE.U32.AND P1, PT, RZ, c[0x0][0x348], PT ;  /* 0x0000d200ff007a0c */ /* 0x000fe40003f25070 */
[----:B------:R-:W-:Y:S01]  /*03f0*/  ISETP.NE.U32.AND P5, PT, RZ, c[0x0][0x350], PT ;  /* 0x0000d400ff007a0c */ /* 0x000fe20003fa5070 */
[----:B------:R-:W-:Y:S01]  /*0400*/  IMAD.WIDE R4, R18, R13, c[0x0][0x350] ;  /* 0x0000d40012047625 */ /* 0x000fe200078e020d */
[----:B------:R-:W-:-:S02]  /*0410*/  ISETP.NE.U32.AND P3, PT, RZ, c[0x0][0x358], PT ;  /* 0x0000d600ff007a0c */ /* 0x000fc40003f65070 */
[----:B------:R-:W-:Y:S01]  /*0420*/  ISETP.NE.AND.EX P1, PT, RZ, c[0x0][0x34c], PT, P1 ;  /* 0x0000d300ff007a0c */ /* 0x000fe20003f25310 */
[CC--:B------:R-:W-:Y:S01]  /*0430*/  IMAD.WIDE R2, R18.reuse, R13.reuse, c[0x0][0x358] ;  /* 0x0000d60012027625 */ /* 0x0c0fe200078e020d */
[----:B------:R-:W-:Y:S02]  /*0440*/  ISETP.NE.AND.EX P5, PT, RZ, c[0x0][0x354], PT, P5 ;  /* 0x0000d500ff007a0c */ /* 0x000fe40003fa5350 */
[----:B------:R-:W-:Y:S01]  /*0450*/  ISETP.NE.AND.EX P3, PT, RZ, c[0x0][0x35c], PT, P3 ;  /* 0x0000d700ff007a0c */ /* 0x000fe20003f65330 */
[CC--:B------:R-:W-:Y:S01]  /*0460*/  @P2 IMAD.WIDE R10, R18.reuse, R13.reuse, c[0x0][0x370] ;  /* 0x0000dc00120a2625 */ /* 0x0c0fe200078e020d */
[----:B------:R-:W2:Y:S03]  /*0470*/  S2R R26, SR_CTAID.Y ;  /* 0x00000000001a7919 */ /* 0x000ea60000002600 */
[----:B------:R-:W-:Y:S01]  /*0480*/  IMAD.MOV.U32 R182, RZ, RZ, c[0x0][0x168] ;  /* 0x00005a00ffb67624 */ /* 0x000fe200078e00ff */
[----:B------:R3:W5:Y:S01]  /*0490*/  @P2 LDG.E R180, [R10.64] ;  /* 0x000000080ab42981 */ /* 0x000762000c1e1900 */
[----:B------:R-:W-:-:S03]  /*04a0*/  @P0 IMAD.WIDE R8, R18, R13, c[0x0][0x360] ;  /* 0x0000d80012080625 */ /* 0x000fc600078e020d */
[----:B------:R3:W5:Y:S04]  /*04b0*/  @P1 LDG.E R172, [R6.64] ;  /* 0x0000000806ac1981 */ /* 0x000768000c1e1900 */
[----:B------:R3:W5:Y:S04]  /*04c0*/  @P5 LDG.E R181, [R4.64] ;  /* 0x0000000804b55981 */ /* 0x000768000c1e1900 */
[----:B------:R3:W5:Y:S01]  /*04d0*/  @P3 LDG.E R12, [R2.64] ;  /* 0x00000008020c3981 */ /* 0x000762000c1e1900 */
[----:B------:R-:W-:-:S03]  /*04e0*/  IMAD.MOV.U32 R126, RZ, RZ, c[0x0][0x228] ;  /* 0x00008a00ff7e7624 */ /* 0x000fc600078e00ff */
[----:B------:R4:W5:Y:S01]  /*04f0*/  @P0 LDG.E R182, [R8.64] ;  /* 0x0000000808b60981 */ /* 0x000962000c1e1900 */
[----:B--2---:R-:W-:Y:S01]  /*0500*/  SHF.R.S32.HI R214, RZ, 0x1f, R26 ;  /* 0x0000001fffd67819 */ /* 0x004fe2000001141a */
[----:B----4-:R-:W-:Y:S01]  /*0510*/  IMAD.MOV.U32 R8, RZ, RZ, c[0x0][0x1d0] ;  /* 0x00007400ff087624 */ /* 0x010fe200078e00ff */
[----:B------:R-:W-:Y:S05]  /*0520*/  @P0 BRA `(.L_x_52) ;  /* 0x0000004000000947 */ /* 0x000fea0003800000 */
[----:B---3--:R-:W-:Y:S05]  /*0530*/  @!P1 BRA `(.L_x_52) ;  /* 0x0000003000009947 */ /* 0x008fea0003800000 */
[----:B-1----:R1:W2:Y:S04]  /*0540*/  LDG.E R0, [R6.64] ;  /* 0x0000000806007981 */ /* 0x0022a8000c1e1900 */
[----:B-1----:R-:W2:Y:S02]  /*0550*/  LDG.E R6, [R6.64+0x4] ;  /* 0x0000040806067981 */ /* 0x002ea4000c1e1900 */
[----:B--2--5:R-:W-:Y:S02]  /*0560*/  IADD3 R182, -R0, R6, RZ ;  /* 0x0000000600b67210 */ /* 0x024fe40007ffe1ff */
.L_x_52:
[----:B---3--:R-:W-:-:S04]  /*0570*/  ISETP.NE.U32.AND P0, PT, RZ, c[0x0][0x368], PT ;  /* 0x0000da00ff007a0c */ /* 0x008fc80003f05070 */
[----:B------:R-:W-:-:S13]  /*0580*/  ISETP.NE.AND.EX P0, PT, RZ, c[0x0][0x36c], PT, P0 ;  /* 0x0000db00ff007a0c */ /* 0x000fda0003f05300 */
[----:B------:R-:W-:Y:S05]  /*0590*/  @!P0 BRA `(.L_x_53) ;  /* 0x0000003000008947 */ /* 0x000fea0003800000 */
[----:B------:R-:W-:-:S05]  /*05a0*/  IMAD.WIDE R4, R18, R13, c[0x0][0x368] ;  /* 0x0000da0012047625 */ /* 0x000fca00078e020d */
[----:B------:R2:W5:Y:S01]  /*05b0*/  LDG.E R8, [R4.64] ;  /* 0x0000000804087981 */ /* 0x000562000c1e1900 */
[----:B------:R-:W-:Y:S05]  /*05c0*/  BRA `(.L_x_54) ;  /* 0x0000004000007947 */ /* 0x000fea0003800000 */
.L_x_53:
[----:B------:R-:W-:Y:S05]  /*05d0*/  @!P5 BRA `(.L_x_54) ;  /* 0x000000300000d947 */ /* 0x000fea0003800000 */
[----:B-1----:R1:W2:Y:S04]  /*05e0*/  LDG.E R0, [R4.64] ;  /* 0x0000000804007981 */ /* 0x0022a8000c1e1900 */
[----:B-1----:R-:W2:Y:S02]  /*05f0*/  LDG.E R4, [R4.64+0x4] ;  /* 0x0000040804047981 */ /* 0x002ea4000c1e1900 */
[----:B--2---:R-:W-:Y:S02]  /*0600*/  IADD3 R8, -R0, R4, RZ ;  /* 0x0000000400087210 */ /* 0x004fe40007ffe1ff */
.L_x_54:
[----:B--2---:R2:W3:Y:S04]  /*0610*/  @P3 LDG.E R5, [R2.64] ;  /* 0x0000000802053981 */ /* 0x0044e8000c1e1900 */
[----:B------:R2:W3:Y:S01]  /*0620*/  @P3 LDG.E R4, [R2.64+0x4] ;  /* 0x0000040802043981 */ /* 0x0004e2000c1e1900 */
[----:B------:R-:W-:Y:S01]  /*0630*/  ISETP.NE.U32.AND P0, PT, RZ, c[0x0][0x378], PT ;  /* 0x0000de00ff007a0c */ /* 0x000fe20003f05070 */
[----:B-----5:R-:W-:-:S03]  /*0640*/  IMAD.MOV.U32 R165, RZ, RZ, R8 ;  /* 0x000000ffffa57224 */ /* 0x020fc600078e0008 */
[----:B------:R-:W-:Y:S01]  /*0650*/  ISETP.NE.AND.EX P0, PT, RZ, c[0x0][0x37c], PT, P0 ;  /* 0x0000df00ff007a0c */ /* 0x000fe20003f05300 */
[----:B-1----:R-:W-:-:S12]  /*0660*/  IMAD.IADD R0, R8, 0x1, -R180 ;  /* 0x0000000108007824 */ /* 0x002fd800078e0ab4 */
[----:B--2---:R-:W-:-:S05]  /*0670*/  @P0 IMAD.WIDE R2, R18, R13, c[0x0][0x378] ;  /* 0x0000de0012020625 */ /* 0x004fca00078e020d */
[----:B------:R1:W5:Y:S01]  /*0680*/  @P0 LDG.E R165, [R2.64] ;  /* 0x0000000802a50981 */ /* 0x000362000c1e1900 */
[----:B---3--:R-:W-:-:S04]  /*0690*/  @P3 IMAD.IADD R126, R4, 0x1, -R5 ;  /* 0x00000001047e3824 */ /* 0x008fc800078e0a05 */
[----:B------:R-:W-:-:S05]  /*06a0*/  IMAD.IADD R195, R0, 0x1, R126 ;  /* 0x0000000100c37824 */ /* 0x000fca00078e027e */
[----:B-1----:R-:W-:-:S04]  /*06b0*/  IADD3 R2, R195, 0x7f, RZ ;  /* 0x0000007fc3027810 */ /* 0x002fc80007ffe0ff */
[----:B------:R-:W-:-:S04]  /*06c0*/  SHF.R.S32.HI R3, RZ, 0x1f, R2 ;  /* 0x0000001fff037819 */ /* 0x000fc80000011402 */
[----:B------:R-:W-:Y:S01]  /*06d0*/  LEA.HI R6, R3, R2, RZ, 0x7 ;  /* 0x0000000203067211 */ /* 0x000fe200078f38ff */
[----:B------:R-:W-:-:S03]  /*06e0*/  IMAD.MOV R3, RZ, RZ, -R0 ;  /* 0x000000ffff037224 */ /* 0x000fc600078e0a00 */
[----:B------:R-:W-:Y:S01]  /*06f0*/  LOP3.LUT R2, R6, 0xffffff80, RZ, 0xc0, !PT ;  /* 0xffffff8006027812 */ /* 0x000fe200078ec0ff */
[----:B------:R1:W-:Y:S04]  /*0700*/  STL [R1], R6 ;  /* 0x0000000601007387 */ /* 0x0003e80000100800 */
[----:B------:R-:W-:Y:S01]  /*0710*/  IMAD.IADD R0, R2, 0x1, -R0 ;  /* 0x0000000102007824 */ /* 0x000fe200078e0a00 */
[----:B------:R-:W-:-:S04]  /*0720*/  IMNMX R2, RZ, R3, !PT ;  /* 0x00000003ff027217 */ /* 0x000fc80007800200 */
[----:B------:R-:W-:Y:S02]  /*0730*/  IMNMX R0, R0, R126, PT ;  /* 0x0000007e00007217 */ /* 0x000fe40003800200 */
[----:B------:R-:W-:Y:S02]  /*0740*/  SHF.R.U32.HI R157, RZ, 0x7, R2 ;  /* 0x00000007ff9d7819 */ /* 0x000fe40000011602 */
[----:B------:R-:W-:-:S03]  /*0750*/  ISETP.GT.AND P0, PT, R0, R2, PT ;  /* 0x000000020000720c */ /* 0x000fc60003f04270 */
[----:B------:R-:W-:-:S10]  /*0760*/  IMAD.MOV.U32 R4, RZ, RZ, R157 ;  /* 0x000000ffff047224 */ /* 0x000fd400078e009d */
[----:B------:R-:W-:-:S04]  /*0770*/  @P0 IADD3 R0, R0, 0x7f, RZ ;  /* 0x0000007f00000810 */ /* 0x000fc80007ffe0ff */
[----:B------:R-:W-:-:S04]  /*0780*/  @P0 SHF.R.S32.HI R2, RZ, 0x1f, R0 ;  /* 0x0000001fff020819 */ /* 0x000fc80000011400 */
[----:B------:R-:W-:-:S04]  /*0790*/  @P0 LEA.HI R0, R2, R0, RZ, 0x7 ;  /* 0x0000000002000211 */ /* 0x000fc800078f38ff */
[----:B------:R-:W-:-:S04]  /*07a0*/  @P0 SHF.R.S32.HI R4, RZ, 0x7, R0 ;  /* 0x00000007ff040819 */ /* 0x000fc80000011400 */
[----:B------:R-:W-:-:S13]  /*07b0*/  ISETP.GT.AND P0, PT, R4, R157, PT ;  /* 0x0000009d0400720c */ /* 0x000fda0003f04270 */
[----:B------:R-:W-:Y:S05]  /*07c0*/  @!P0 BRA `(.L_x_55) ;  /* 0x000072b000008947 */ /* 0x000fea0003800000 */
[----:B-1----:R-:W-:-:S04]  /*07d0*/  ISETP.NE.U32.AND P4, PT, RZ, c[0x0][0x340], PT ;  /* 0x0000d000ff007a0c */ /* 0x002fc80003f85070 */
[----:B------:R-:W-:-:S13]  /*07e0*/  ISETP.NE.AND.EX P4, PT, RZ, c[0x0][0x344], PT, P4 ;  /* 0x0000d100ff007a0c */ /* 0x000fda0003f85340 */
[----:B------:R-:W-:-:S05]  /*07f0*/  @P4 IMAD.WIDE R2, R18, R13, c[0x0][0x340] ;  /* 0x0000d00012024625 */ /* 0x000fca00078e020d */
[----:B------:R1:W2:Y:S01]  /*0800*/  @P4 LDG.E R16, [R2.64] ;  /* 0x0000000802104981 */ /* 0x0002a2000c1e1900 */
[----:B------:R-:W-:Y:S01]  /*0810*/  SHF.R.S32.HI R6, RZ, 0x1f, R212 ;  /* 0x0000001fff067819 */ /* 0x000fe200000114d4 */
[----:B------:R-:W-:Y:S01]  /*0820*/  IMAD.MOV.U32 R169, RZ, RZ, c[0x0][0x238] ;  /* 0x00008e00ffa97624 */ /* 0x000fe200078e00ff */
[----:B------:R-:W-:Y:S01]  /*0830*/  SHF.R.S32.HI R9, RZ, 0x1f, R18 ;  /* 0x0000001fff097819 */ /* 0x000fe20000011412 */
[----:B------:R-:W-:Y:S01]  /*0840*/  IMAD.MOV.U32 R193, RZ, RZ, 0x7 ;  /* 0x00000007ffc17424 */ /* 0x000fe200078e00ff */
[----:B------:R-:W-:Y:S01]  /*0850*/  LEA.HI R0, R6, R212, RZ, 0x3 ;  /* 0x000000d406007211 */ /* 0x000fe200078f18ff */
[----:B------:R-:W-:Y:S01]  /*0860*/  IMAD.IADD R35, R181, 0x1, R8 ;  /* 0x00000001b5237824 */ /* 0x000fe200078e0208 */
[----:B------:R-:W-:Y:S01]  /*0870*/  IADD3 R91, R4, -0x1, RZ ;  /* 0xffffffff045b7810 */ /* 0x000fe20007ffe0ff */
[----:B------:R-:W-:Y:S01]  /*0880*/  IMAD.MOV.U32 R40, RZ, RZ, c[0x0][0x23c] ;  /* 0x00008f00ff287624 */ /* 0x000fe200078e00ff */
[----:B------:R-:W-:Y:S01]  /*0890*/  SHF.R.S32.HI R96, RZ, 0x3, R0 ;  /* 0x00000003ff607819 */ /* 0x000fe20000011400 */
[----:B------:R-:W-:Y:S01]  /*08a0*/  IMAD.WIDE.U32 R10, R169, 0x40, RZ ;  /* 0x00000040a90a7825 */ /* 0x000fe200078e00ff */
[----:B------:R-:W-:Y:S01]  /*08b0*/  LOP3.LUT R0, R0, 0xfffffff8, RZ, 0xc0, !PT ;  /* 0xfffffff800007812 */ /* 0x000fe200078ec0ff */
[----:B------:R-:W-:Y:S01]  /*08c0*/  ULDC.U8 UR6, c[0x0][0x298] ;  /* 0x0000a60000067ab9 */ /* 0x000fe20000000000 */
[--C-:B------:R-:W-:Y:S01]  /*08d0*/  SHF.R.S32.HI R39, RZ, 0x1f, R96.reuse ;  /* 0x0000001fff277819 */ /* 0x100fe20000011460 */
[----:B------:R-:W-:Y:S01]  /*08e0*/  IMAD.IADD R131, R126, 0x1, -R96 ;  /* 0x000000017e837824 */ /* 0x000fe200078e0a60 */
[----:B------:R-:W-:Y:S01]  /*08f0*/  IADD3 R153, P0, R96, R12, RZ ;  /* 0x0000000c60997210 */ /* 0x000fe20007f1e0ff */
[----:B------:R-:W-:Y:S01]  /*0900*/  IMAD.IADD R28, R212, 0x1, -R0 ;  /* 0x00000001d41c7824 */ /* 0x000fe200078e0a00 */
[----:B------:R-:W-:Y:S01]  /*0910*/  SEL R24, R9, RZ, !P3 ;  /* 0x000000ff09187207 */ /* 0x000fe20005800000 */
[----:B------:R-:W-:Y:S01]  /*0920*/  IMAD R8, R91, -0x80, R131 ;  /* 0xffffff805b087824 */ /* 0x000fe200078e0283 */
[----:B------:R-:W-:Y:S01]  /*0930*/  LEA.HI.X.SX32 R163, R12, R39, 0x1, P0 ;  /* 0x000000270ca37211 */ /* 0x000fe200000f0eff */
[----:B------:R-:W-:Y:S01]  /*0940*/  IMAD.SHL.U32 R32, R28, 0x8, RZ ;  /* 0x000000081c207824 */ /* 0x000fe200078e00ff */
[----:B------:R-:W-:Y:S01]  /*0950*/  SEL R102, R18, RZ, !P3 ;  /* 0x000000ff12667207 */ /* 0x000fe20005800000 */
[----:B------:R-:W-:Y:S01]  /*0960*/  IMAD.SHL.U32 R127, R40, 0x40, RZ ;  /* 0x00000040287f7824 */ /* 0x000fe200078e00ff */
[----:B------:R-:W-:Y:S01]  /*0970*/  SHF.L.U64.HI R200, R169, R193, c[0x0][0x23c] ;  /* 0x00008f00a9c87619 */ /* 0x000fe200000102c1 */
[----:B------:R-:W-:Y:S01]  /*0980*/  IMAD R0, R163, c[0x0][0x238], RZ ;  /* 0x00008e00a3007a24 */ /* 0x000fe200078e02ff */
[----:B------:R-:W-:Y:S01]  /*0990*/  SHF.R.S32.HI R33, RZ, 0x1f, R32 ;  /* 0x0000001fff217819 */ /* 0x000fe20000011420 */
[----:B------:R-:W-:Y:S01]  /*09a0*/  IMAD.MOV.U32 R213, RZ, RZ, c[0x0][0x27c] ;  /* 0x00009f00ffd57624 */ /* 0x000fe200078e00ff */
[----:B------:R-:W-:Y:S01]  /*09b0*/  ISETP.GE.AND P0, PT, R8, 0x1, PT ;  /* 0x000000010800780c */ /* 0x000fe20003f06270 */
[----:B------:R-:W-:Y:S01]  /*09c0*/  IMAD R0, R153, c[0x0][0x23c], R0 ;  /* 0x00008f0099007a24 */ /* 0x000fe200078e0200 */
[----:B------:R-:W-:Y:S01]  /*09d0*/  SHF.L.U32 R208, R169, 0x7, RZ ;  /* 0x00000007a9d07819 */ /* 0x000fe200000006ff */
[----:B-1----:R-:W-:Y:S01]  /*09e0*/  IMAD.WIDE.U32 R2, R153, c[0x0][0x238], R32 ;  /* 0x00008e0099027a25 */ /* 0x002fe200078e0020 */
[----:B------:R-:W-:Y:S01]  /*09f0*/  SHF.R.S32.HI R5, RZ, 0x1f, R91 ;  /* 0x0000001fff057819 */ /* 0x000fe2000001145b */
[----:B------:R-:W-:Y:S01]  /*0a00*/  UMOV UR7, 0x60 ;  /* 0x0000006000077882 */ /* 0x000fe20000000000 */
[C---:B------:R-:W-:Y:S01]  /*0a10*/  ISETP.GE.AND P1, PT, R32.reuse, c[0x0][0x1d4], PT ;  /* 0x0000750020007a0c */ /* 0x040fe20003f26270 */
[----:B------:R-:W-:Y:S01]  /*0a20*/  IMAD.IADD R3, R3, 0x1, R0 ;  /* 0x0000000103037824 */ /* 0x000fe200078e0200 */
[----:B------:R-:W-:Y:S01]  /*0a30*/  IADD3 R94, R32, 0x40, RZ ;  /* 0x00000040205e7810 */ /* 0x000fe20007ffe0ff */
[----:B------:R-:W-:Y:S01]  /*0a40*/  IMAD R0, R214, c[0x0][0x240], RZ ;  /* 0x00009000d6007a24 */ /* 0x000fe200078e02ff */
[----:B------:R-:W-:Y:S01]  /*0a50*/  P2R R147, PR, RZ, 0x2 ;  /* 0x00000002ff937803 */ /* 0x000fe20000000000 */
[----:B------:R-:W-:Y:S01]  /*0a60*/  IMAD.WIDE.U32 R2, R26, c[0x0][0x240], R2 ;  /* 0x000090001a027a25 */ /* 0x000fe200078e0002 */
[----:B------:R-:W-:Y:S01]  /*0a70*/  ISETP.GE.AND P2, PT, R8, 0x21, PT ;  /* 0x000000210800780c */ /* 0x000fe20003f46270 */
[----:B------:R-:W-:Y:S01]  /*0a80*/  ULDC UR5, c[0x0][0x284] ;  /* 0x0000a10000057ab9 */ /* 0x000fe20000000800 */
[----:B------:R-:W-:Y:S01]  /*0a90*/  ISETP.GE.AND P6, PT, R94, c[0x0][0x1d4], PT ;  /* 0x000075005e007a0c */ /* 0x000fe20003fc6270 */
[----:B------:R-:W-:Y:S01]  /*0aa0*/  IMAD R4, R26, c[0x0][0x244], R0 ;  /* 0x000091001a047a24 */ /* 0x000fe200078e0200 */
[----:B------:R-:W-:Y:S01]  /*0ab0*/  SHF.R.S32.HI R37, RZ, 0x1f, R35 ;  /* 0x0000001fff257819 */ /* 0x000fe20000011423 */
[----:B------:R-:W-:Y:S01]  /*0ac0*/  IMAD R0, R200, R91, RZ ;  /* 0x0000005bc8007224 */ /* 0x000fe200078e02ff */
[C---:B------:R-:W-:Y:S01]  /*0ad0*/  IADD3 R168, R96.reuse, 0x20, RZ ;  /* 0x0000002060a87810 */ /* 0x040fe20007ffe0ff */
[----:B------:R-:W-:Y:S01]  /*0ae0*/  IMAD.IADD R3, R3, 0x1, R4 ;  /* 0x0000000103037824 */ /* 0x000fe200078e0204 */
[----:B------:R-:W-:Y:S01]  /*0af0*/  IADD3 R167, R96, 0x40, RZ ;  /* 0x0000004060a77810 */ /* 0x000fe20007ffe0ff */
[----:B------:R-:W-:Y:S01]  /*0b00*/  IMAD R4, R24, c[0x0][0x248], RZ ;  /* 0x0000920018047a24 */ /* 0x000fe200078e02ff */
[----:B------:R-:W-:Y:S01]  /*0b10*/  IADD3 R166, R96, 0x60, RZ ;  /* 0x0000006060a67810 */ /* 0x000fe20007ffe0ff */
[C---:B------:R-:W-:Y:S01]  /*0b20*/  IMAD.WIDE.U32 R136, R102.reuse, c[0x0][0x248], R2 ;  /* 0x0000920066887a25 */ /* 0x040fe200078e0002 */
[----:B------:R-:W-:Y:S01]  /*0b30*/  ULDC UR4, c[0x0][0x294] ;  /* 0x0000a50000047ab9 */ /* 0x000fe20000000800 */
[----:B------:R-:W-:Y:S01]  /*0b40*/  P2R R164, PR, RZ, 0x40 ;  /* 0x00000040ffa47803 */ /* 0x000fe20000000000 */
[----:B------:R-:W-:Y:S01]  /*0b50*/  UIMAD UR5, UR7, UR5, URZ ;  /* 0x00000005070572a4 */ /* 0x000fe2000f8e023f */
[----:B------:R-:W-:Y:S01]  /*0b60*/  IMAD R4, R102, c[0x0][0x24c], R4 ;  /* 0x0000930066047a24 */ /* 0x000fe200078e0204 */
[----:B------:R-:W-:Y:S01]  /*0b70*/  UIMAD UR4, UR7, UR4, URZ ;  /* 0x00000004070472a4 */ /* 0x000fe2000f8e023f */
[----:B------:R-:W-:-:S02]  /*0b80*/  IMAD.MOV.U32 R132, RZ, RZ, R136 ;  /* 0x000000ffff847224 */ /* 0x000fc400078e0088 */
[----:B------:R-:W-:Y:S01]  /*0b90*/  IMAD R5, R5, R208, R0 ;  /* 0x000000d005057224 */ /* 0x000fe200078e0200 */
[----:B------:R-:W-:Y:S01]  /*0ba0*/  IADD3 R133, R137, R4, RZ ;  /* 0x0000000489857210 */ /* 0x000fe20007ffe0ff */
[----:B------:R-:W-:Y:S01]  /*0bb0*/  IMAD.SHL.U32 R2, R96, 0x40, RZ ;  /* 0x0000004060027824 */ /* 0x000fe200078e00ff */
[----:B------:R-:W-:Y:S01]  /*0bc0*/  LEA.HI R0, R6, R212, RZ, 0x6 ;  /* 0x000000d406007211 */ /* 0x000fe200078f30ff */
[----:B------:R-:W-:Y:S02]  /*0bd0*/  IMAD R4, R37, c[0x0][0x1e0], RZ ;  /* 0x0000780025047a24 */ /* 0x000fe400078e02ff */
[----:B------:R-:W-:Y:S01]  /*0be0*/  IMAD.WIDE.U32 R20, R91, R208, R132 ;  /* 0x000000d05b147225 */ /* 0x000fe200078e0084 */
[----:B------:R-:W-:-:S03]  /*0bf0*/  LOP3.LUT R19, R2, 0x1c0, RZ, 0xc0, !PT ;  /* 0x000001c002137812 */ /* 0x000fc600078ec0ff */
[----:B------:R-:W-:Y:S01]  /*0c00*/  IMAD.SHL.U32 R0, R0, 0x8, RZ ;  /* 0x0000000800007824 */ /* 0x000fe200078e00ff */
[----:B------:R-:W-:Y:S01]  /*0c10*/  @P0 LEA R2, P1, R20, c[0x0][0x220], 0x1 ;  /* 0x0000880014020a11 */ /* 0x000fe200078208ff */
[----:B------:R-:W-:Y:S01]  /*0c20*/  IMAD.IADD R15, R21, 0x1, R5 ;  /* 0x00000001150f7824 */ /* 0x000fe200078e0205 */
[----:B------:R-:W-:Y:S01]  /*0c30*/  LOP3.LUT R74, R19, 0x38, R32, 0xf8, !PT ;  /* 0x00000038134a7812 */ /* 0x000fe200078ef820 */
[C---:B------:R-:W-:Y:S01]  /*0c40*/  IMAD.WIDE.U32 R6, R35.reuse, c[0x0][0x1e0], RZ ;  /* 0x0000780023067a25 */ /* 0x040fe200078e00ff */
[----:B------:R-:W-:Y:S02]  /*0c50*/  LOP3.LUT R27, R0, 0xfffffe00, RZ, 0xc0, !PT ;  /* 0xfffffe00001b7812 */ /* 0x000fe400078ec0ff */
[----:B------:R-:W-:Y:S01]  /*0c60*/  SHF.R.U32.HI R36, RZ, 0x3, R19 ;  /* 0x00000003ff247819 */ /* 0x000fe20000011613 */
[----:B------:R-:W-:Y:S01]  /*0c70*/  IMAD R4, R35, c[0x0][0x1e4], R4 ;  /* 0x0000790023047a24 */ /* 0x000fe200078e0204 */
[----:B------:R-:W-:Y:S01]  /*0c80*/  @P0 LEA.HI.X R3, R20, c[0x0][0x224], R15, 0x1, P1 ;  /* 0x0000890014030a11 */ /* 0x000fe200008f0c0f */
[----:B------:R-:W-:Y:S01]  /*0c90*/  IMAD.IADD R127, R11, 0x1, R127 ;  /* 0x000000010b7f7824 */ /* 0x000fe200078e027f */
[----:B------:R-:W-:Y:S01]  /*0ca0*/  ISETP.NE.AND P1, PT, R147, RZ, PT ;  /* 0x000000ff9300720c */ /* 0x000fe20003f25270 */
[----:B------:R-:W-:Y:S01]  /*0cb0*/  IMAD.SHL.U32 R28, R28, 0x4, RZ ;  /* 0x000000041c1c7824 */ /* 0x000fe200078e00ff */
[----:B------:R-:W-:Y:S01]  /*0cc0*/  LOP3.LUT R74, R27, R74, R36, 0xf6, !PT ;  /* 0x0000004a1b4a7212 */ /* 0x000fe200078ef624 */
[----:B------:R-:W-:Y:S01]  /*0cd0*/  IMAD R14, R39, c[0x0][0x280], RZ ;  /* 0x0000a000270e7a24 */ /* 0x000fe200078e02ff */
[C---:B------:R-:W-:Y:S01]  /*0ce0*/  @P2 LEA R0, P3, R169.reuse, R20, 0x5 ;  /* 0x00000014a9002211 */ /* 0x040fe200078628ff */
[----:B------:R-:W-:Y:S01]  /*0cf0*/  IMAD R21, R214, c[0x0][0x210], RZ ;  /* 0x00008400d6157a24 */ /* 0x000fe200078e02ff */
[----:B------:R-:W-:Y:S01]  /*0d00*/  SHF.R.S32.HI R29, RZ, 0x1f, R28 ;  /* 0x0000001fff1d7819 */ /* 0x000fe2000001141c */
[----:B------:R-:W-:Y:S01]  /*0d10*/  IMAD.SHL.U32 R74, R74, 0x2, RZ ;  /* 0x000000024a4a7824 */ /* 0x000fe200078e00ff */
[----:B------:R-:W-:Y:S01]  /*0d20*/  @P2 LEA.HI.X R5, R169, R15, R40, 0x5, P3 ;  /* 0x0000000fa9052211 */ /* 0x000fe200018f2c28 */
[----:B------:R-:W-:-:S02]  /*0d30*/  IMAD R14, R96, c[0x0][0x284], R14 ;  /* 0x0000a100600e7a24 */ /* 0x000fc400078e020e */
[----:B------:R-:W-:Y:S02]  /*0d40*/  IMAD R21, R26, c[0x0][0x214], R21 ;  /* 0x000085001a157a24 */ /* 0x000fe400078e0215 */
[----:B------:R-:W-:Y:S01]  /*0d50*/  @!PT LDS RZ, [RZ] ;  /* 0x00000000fffff984 */ /* 0x000fe20000000800 */
[----:B------:R-:W-:Y:S01]  /*0d60*/  @!PT LDS RZ, [RZ] ;  /* 0x00000000fffff984 */ /* 0x000fe20000000800 */
[----:B------:R-:W-:Y:S01]  /*0d70*/  @!PT LDS RZ, [RZ] ;  /* 0x00000000fffff984 */ /* 0x000fe20000000800 */
[----:B------:R1:W-:Y:S01]  /*0d80*/  @P0 LDGSTS.E.BYPASS.LTC128B.128 [R74+0x8100], [R2.64], !P1 ;  /* 0x08100000024a0fae */ /* 0x0003e2000c901d48 */
[----:B------:R-:W-:Y:S01]  /*0d90*/  ISETP.GE.AND P1, PT, R8, 0x41, PT ;  /* 0x000000410800780c */ /* 0x000fe20003f26270 */
[----:B------:R-:W-:Y:S02]  /*0da0*/  IMAD.WIDE.U32 R12, R96, c[0x0][0x280], R28 ;  /* 0x0000a000600c7a25 */ /* 0x000fe400078e001c */
[----:B------:R1:W-:Y:S02]  /*0db0*/  @P0 LDGSTS.E.BYPASS.LTC128B.128 [R74+0xc100], [R2.64+0x80], !P6 ;  /* 0x0c100080024a0fae */ /* 0x0003e4000f101d48 */
[----:B------:R-:W-:Y:S02]  /*0dc0*/  IMAD.MOV.U32 R110, RZ, RZ, R12 ;  /* 0x000000ffff6e7224 */ /* 0x000fe400078e000c */
[----:B------:R-:W-:-:S02]  /*0dd0*/  IMAD.IADD R111, R13, 0x1, R14 ;  /* 0x000000010d6f7824 */ /* 0x000fc400078e020e */
[----:B------:R-:W-:Y:S02]  /*0de0*/  IMAD.MOV.U32 R175, RZ, RZ, 0x6 ;  /* 0x00000006ffaf7424 */ /* 0x000fe400078e00ff */
[----:B------:R-:W-:Y:S02]  /*0df0*/  IMAD.MOV.U32 R177, RZ, RZ, 0x5 ;  /* 0x00000005ffb17424 */ /* 0x000fe400078e00ff */
[----:B------:R-:W-:Y:S02]  /*0e00*/  IMAD.SHL.U32 R173, R169, 0x40, RZ ;  /* 0x00000040a9ad7824 */ /* 0x000fe400078e00ff */
[----:B------:R-:W-:-:S04]  /*0e10*/  IMAD.WIDE.U32 R178, R96, c[0x0][0x1e0], RZ ;  /* 0x0000780060b27a25 */ /* 0x000fc800078e00ff */
[----:B------:R-:W-:Y:S02]  /*0e20*/  IMAD.MOV.U32 R190, RZ, RZ, c[0x0][0x1e4] ;  /* 0x00007900ffbe7624 */ /* 0x000fe400078e00ff */
[----:B------:R-:W-:-:S04]  /*0e30*/  IMAD.WIDE.U32 R188, R168, c[0x0][0x1e0], RZ ;  /* 0x00007800a8bc7a25 */ /* 0x000fc800078e00ff */
[----:B------:R-:W-:Y:S02]  /*0e40*/  IMAD R190, R190, 0x60, RZ ;  /* 0x00000060bebe7824 */ /* 0x000fe400078e02ff */
[----:B------:R-:W-:Y:S01]  /*0e50*/  IMAD.WIDE.U32 R186, R167, c[0x0][0x1e0], RZ ;  /* 0x00007800a7ba7a25 */ /* 0x000fe200078e00ff */
[----:B-1----:R-:W-:-:S03]  /*0e60*/  MOV R2, R6 ;  /* 0x0000000600027202 */ /* 0x002fc60000000f00 */
[----:B------:R-:W-:Y:S01]  /*0e70*/  IMAD.IADD R3, R7, 0x1, R4 ;  /* 0x0000000107037824 */ /* 0x000fe200078e0204 */
[----:B------:R-:W-:Y:S01]  /*0e80*/  @P2 LEA R4, P0, R0, c[0x0][0x220], 0x1 ;  /* 0x0000880000042a11 */ /* 0x000fe200078008ff */
[----:B------:R-:W-:Y:S01]  /*0e90*/  IMAD.WIDE.U32 R184, R166, c[0x0][0x1e0], RZ ;  /* 0x00007800a6b87a25 */ /* 0x000fe200078e00ff */
[----:B------:R-:W-:Y:S02]  /*0ea0*/  @P1 IADD3 R6, P3, R20, R10, RZ ;  /* 0x0000000a14061210 */ /* 0x000fe40007f7e0ff */
[----:B------:R-:W-:Y:S01]  /*0eb0*/  @P2 LEA.HI.X R5, R0, c[0x0][0x224], R5, 0x1, P0 ;  /* 0x0000890000052a11 */ /* 0x000fe200000f0c05 */
[----:B------:R-:W-:Y:S01]  /*0ec0*/  IMAD.SHL.U32 R0, R213, 0x2, RZ ;  /* 0x00000002d5007824 */ /* 0x000fe200078e00ff */
[----:B------:R-:W-:Y:S01]  /*0ed0*/  ISETP.GE.AND P0, PT, R32, c[0x0][0x27c], PT ;  /* 0x00009f0020007a0c */ /* 0x000fe20003f06270 */
[----:B------:R-:W-:-:S04]  /*0ee0*/  IMAD.WIDE.U32 R2, R26, c[0x0][0x1e8], R2 ;  /* 0x00007a001a027a25 */ /* 0x000fc800078e0002 */
[----:B------:R-:W-:Y:S02]  /*0ef0*/  IMAD.MOV.U32 R92, RZ, RZ, R2 ;  /* 0x000000ffff5c7224 */ /* 0x000fe400078e0002 */
[----:B-----5:R-:W-:-:S06]  /*0f00*/  IMAD.WIDE.U32 R110, R165, c[0x0][0x280], R110 ;  /* 0x0000a000a56e7a25 */ /* 0x020fcc00078e006e */
[----:B------:R-:W-:Y:S02]  /*0f10*/  @P0 IADD3 R0, -R0, c[0x0][0x1d4], RZ ;  /* 0x0000750000000a10 */ /* 0x000fe40007ffe1ff */
[----:B--2---:R-:W-:Y:S01]  /*0f20*/  @P4 SHF.R.S32.HI R17, RZ, 0x1f, R16 ;  /* 0x0000001fff114819 */ /* 0x004fe20000011410 */
[----:B------:R-:W-:Y:S02]  /*0f30*/  @!P4 IMAD.MOV.U32 R16, RZ, RZ, R18 ;  /* 0x000000ffff10c224 */ /* 0x000fe400078e0012 */
[----:B------:R-:W-:Y:S01]  /*0f40*/  @!P4 IMAD.MOV.U32 R17, RZ, RZ, R9 ;  /* 0x000000ffff11c224 */ /* 0x000fe200078e0009 */
[----:B------:R-:W-:-:S13]  /*0f50*/  ISETP.NE.AND P4, PT, R147, RZ, PT ;  /* 0x000000ff9300720c */ /* 0x000fda0003f85270 */
[----:B------:R1:W-:Y:S04]  /*0f60*/  @P2 LDGSTS.E.BYPASS.LTC128B.128 [R74+0x9100], [R4.64], !P4 ;  /* 0x09100000044a2fae */ /* 0x0003e8000e101d48 */
[----:B------:R1:W-:Y:S01]  /*0f70*/  @P2 LDGSTS.E.BYPASS.LTC128B.128 [R74+0xd100], [R4.64+0x80], !P6 ;  /* 0x0d100080044a2fae */ /* 0x0003e2000f101d48 */
[----:B------:R-:W-:Y:S02]  /*0f80*/  ISETP.GE.AND P2, PT, R213, 0x1, PT ;  /* 0x00000001d500780c */ /* 0x000fe40003f46270 */
[----:B------:R-:W-:Y:S02]  /*0f90*/  @P1 LEA R22, P2, R6, c[0x0][0x220], 0x1 ;  /* 0x0000880006161a11 */ /* 0x000fe400078408ff */
[----:B-1----:R-:W-:Y:S01]  /*0fa0*/  @P1 IADD3.X R4, R127, R15, RZ, P3, !PT ;  /* 0x0000000f7f041210 */ /* 0x002fe20001ffe4ff */
[----:B------:R-:W-:-:S03]  /*0fb0*/  IMAD R5, R214, c[0x0][0x1e8], RZ ;  /* 0x00007a00d6057a24 */ /* 0x000fc600078e02ff */
[----:B------:R-:W-:Y:S01]  /*0fc0*/  @P1 LEA.HI.X R23, R6, c[0x0][0x224], R4, 0x1, P2 ;  /* 0x0000890006171a11 */ /* 0x000fe200010f0c04 */
[----:B------:R-:W-:Y:S01]  /*0fd0*/  IMAD R5, R26, c[0x0][0x1ec], R5 ;  /* 0x00007b001a057a24 */ /* 0x000fe200078e0205 */
[----:B------:R-:W-:Y:S01]  /*0fe0*/  SEL R4, RZ, c[0x0][0x27c], !P0 ;  /* 0x00009f00ff047a07 */ /* 0x000fe20004000000 */
[----:B------:R-:W-:Y:S01]  /*0ff0*/  IMAD.WIDE.U32 R6, R96, c[0x0][0x290], R32 ;  /* 0x0000a40060067a25 */ /* 0x000fe200078e0020 */
[----:B------:R-:W-:Y:S01]  /*1000*/  IADD3 R130, P2, R10, 0x80, RZ ;  /* 0x000000800a827810 */ /* 0x000fe20007f5e0ff */
[----:B------:R1:W-:Y:S01]  /*1010*/  @P1 LDGSTS.E.BYPASS.LTC128B.128 [R74+0xa100], [R22.64], !P4 ;  /* 0x0a100000164a1fae */ /* 0x0003e2000e101d48 */
[----:B------:R-:W-:Y:S01]  /*1020*/  ISETP.GT.AND P0, PT, R8, 0x60, PT ;  /* 0x000000600800780c */ /* 0x000fe20003f04270 */
[----:B------:R-:W-:Y:S01]  /*1030*/  IMAD.IADD R93, R3, 0x1, R5 ;  /* 0x00000001035d7824 */ /* 0x000fe200078e0205 */
[----:B------:R-:W-:Y:S01]  /*1040*/  SHF.R.S32.HI R3, RZ, 0x1f, R0 ;  /* 0x0000001fff037819 */ /* 0x000fe20000011400 */
[----:B------:R-:W-:Y:S01]  /*1050*/  IMAD.IADD R4, R32, 0x1, R4 ;  /* 0x0000000120047824 */ /* 0x000fe200078e0204 */
[----:B------:R1:W-:Y:S01]  /*1060*/  @P1 LDGSTS.E.BYPASS.LTC128B.128 [R74+0xe100], [R22.64+0x80], !P6 ;  /* 0x0e100080164a1fae */ /* 0x0003e2000f101d48 */
[----:B------:R-:W-:Y:S01]  /*1070*/  IMAD R5, R214, c[0x0][0x260], RZ ;  /* 0x00009800d6057a24 */ /* 0x000fe200078e02ff */
[----:B------:R-:W-:Y:S01]  /*1080*/  LEA.HI R34, R3, R0, RZ, 0x4 ;  /* 0x0000000003227211 */ /* 0x000fe200078f20ff */
[----:B------:R-:W-:Y:S01]  /*1090*/  IMAD.WIDE.U32 R2, R26, c[0x0][0x260], R32 ;  /* 0x000098001a027a25 */ /* 0x000fe200078e0020 */
[----:B------:R-:W-:-:S03]  /*10a0*/  SHF.R.S32.HI R0, RZ, 0x1f, R4 ;  /* 0x0000001fff007819 */ /* 0x000fc60000011404 */
[----:B------:R-:W-:Y:S01]  /*10b0*/  IMAD R5, R26, c[0x0][0x264], R5 ;  /* 0x000099001a057a24 */ /* 0x000fe200078e0205 */
[-C--:B------:R-:W-:Y:S01]  /*10c0*/  LEA.HI R18, R0, R4.reuse, RZ, 0x3 ;  /* 0x0000000400127211 */ /* 0x080fe200078f18ff */
[----:B------:R-:W-:Y:S01]  /*10d0*/  IMAD.WIDE.U32 R10, R96, c[0x0][0x290], R28 ;  /* 0x0000a400600a7a25 */ /* 0x000fe200078e001c */
[----:B------:R-:W-:Y:S02]  /*10e0*/  LEA.HI R25, R0, R4, RZ, 0x6 ;  /* 0x0000000400197211 */ /* 0x000fe400078f30ff */
[----:B------:R-:W-:Y:S01]  /*10f0*/  IADD3 R3, R3, R5, RZ ;  /* 0x0000000503037210 */ /* 0x000fe20007ffe0ff */
[----:B------:R-:W-:Y:S01]  /*1100*/  IMAD R0, R39, c[0x0][0x290], RZ ;  /* 0x0000a40027007a24 */ /* 0x000fe200078e02ff */
[----:B------:R-:W-:Y:S01]  /*1110*/  LOP3.LUT R115, R18, 0xfffffff8, RZ, 0xc0, !PT ;  /* 0xfffffff812737812 */ /* 0x000fe200078ec0ff */
[----:B------:R-:W-:-:S03]  /*1120*/  IMAD.WIDE.U32 R8, R96, c[0x0][0x280], R32 ;  /* 0x0000a00060087a25 */ /* 0x000fc600078e0020 */
[----:B------:R-:W-:Y:S01]  /*1130*/  SHF.R.S32.HI R121, RZ, 0x1f, R115 ;  /* 0x0000001fff797819 */ /* 0x000fe20000011473 */
[----:B------:R-:W-:Y:S02]  /*1140*/  IMAD R0, R96, c[0x0][0x294], R0 ;  /* 0x0000a50060007a24 */ /* 0x000fe400078e0200 */
[----:B------:R-:W-:Y:S01]  /*1150*/  IMAD.MOV.U32 R106, RZ, RZ, R8 ;  /* 0x000000ffff6a7224 */ /* 0x000fe200078e0008 */
[----:B------:R-:W-:Y:S01]  /*1160*/  SHF.R.S32.HI R8, RZ, 0x1f, R168 ;  /* 0x0000001fff087819 */ /* 0x000fe200000114a8 */
[----:B------:R-:W-:Y:S02]  /*1170*/  IMAD.IADD R109, R11, 0x1, R0 ;  /* 0x000000010b6d7824 */ /* 0x000fe400078e0200 */
[----:B------:R-:W-:Y:S01]  /*1180*/  IMAD.IADD R105, R0, 0x1, R7 ;  /* 0x0000000100697824 */ /* 0x000fe200078e0207 */
[----:B------:R-:W-:Y:S01]  /*1190*/  LEA.HI R8, R8, R168, RZ, 0x3 ;  /* 0x000000a808087211 */ /* 0x000fe200078f18ff */
[----:B------:R-:W-:Y:S02]  /*11a0*/  IMAD R0, R24, c[0x0][0x268], RZ ;  /* 0x00009a0018007a24 */ /* 0x000fe400078e02ff */
[----:B------:R-:W-:-:S04]  /*11b0*/  IMAD.WIDE.U32 R4, R26, c[0x0][0x210], R32 ;  /* 0x000084001a047a25 */ /* 0x000fc800078e0020 */
[C---:B------:R-:W-:Y:S01]  /*11c0*/  IMAD R112, R102.reuse, c[0x0][0x26c], R0 ;  /* 0x00009b0066707a24 */ /* 0x040fe200078e0200 */
[----:B------:R-:W-:Y:S01]  /*11d0*/  SHF.R.S32.HI R0, RZ, 0x1f, R166 ;  /* 0x0000001fff007819 */ /* 0x000fe200000114a6 */
[----:B------:R-:W-:Y:S01]  /*11e0*/  IMAD.WIDE.U32 R102, R102, c[0x0][0x268], R2 ;  /* 0x00009a0066667a25 */ /* 0x000fe200078e0002 */
[----:B------:R-:W-:Y:S02]  /*11f0*/  SHF.R.S32.HI R3, RZ, 0x1f, R167 ;  /* 0x0000001fff037819 */ /* 0x000fe400000114a7 */
[----:B------:R-:W-:Y:S01]  /*1200*/  LEA.HI R0, R0, R166, RZ, 0x3 ;  /* 0x000000a600007211 */ /* 0x000fe200078f18ff */
[----:B------:R-:W-:Y:S01]  /*1210*/  IMAD.IADD R107, R14, 0x1, R9 ;  /* 0x000000010e6b7824 */ /* 0x000fe200078e0209 */
[----:B------:R-:W-:Y:S01]  /*1220*/  LEA.HI R3, R3, R167, RZ, 0x3 ;  /* 0x000000a703037211 */ /* 0x000fe200078f18ff */
[----:B------:R-:W-:Y:S01]  /*1230*/  IMAD.MOV.U32 R104, RZ, RZ, R6 ;  /* 0x000000ffff687224 */ /* 0x000fe200078e0006 */
[----:B------:R-:W-:Y:S01]  /*1240*/  IADD3 R7, R5, R21, RZ ;  /* 0x0000001505077210 */ /* 0x000fe20007ffe0ff */
[----:B------:R-:W-:Y:S01]  /*1250*/  IMAD.SHL.U32 R9, R8, 0x40, RZ ;  /* 0x0000004008097824 */ /* 0x000fe200078e00ff */
[----:B------:R-:W-:Y:S01]  /*1260*/  SHF.L.U32 R5, R167, 0x6, RZ ;  /* 0x00000006a7057819 */ /* 0x000fe200000006ff */
[----:B------:R-:W-:-:S02]  /*1270*/  IMAD.MOV.U32 R6, RZ, RZ, R4 ;  /* 0x000000ffff067224 */ /* 0x000fc400078e0004 */
[----:B------:R-:W-:Y:S01]  /*1280*/  IMAD.SHL.U32 R2, R168, 0x40, RZ ;  /* 0x00000040a8027824 */ /* 0x000fe200078e00ff */
[----:B------:R-:W-:Y:S01]  /*1290*/  LOP3.LUT R5, R5, 0x1c0, RZ, 0xc0, !PT ;  /* 0x000001c005057812 */ /* 0x000fe200078ec0ff */
[----:B------:R-:W-:Y:S01]  /*12a0*/  IMAD.SHL.U32 R8, R3, 0x40, RZ ;  /* 0x0000004003087824 */ /* 0x000fe200078e00ff */
[----:B------:R-:W-:Y:S01]  /*12b0*/  SHF.R.S32.HI R3, RZ, 0x4, R34 ;  /* 0x00000004ff037819 */ /* 0x000fe20000011422 */
[----:B------:R-:W-:Y:S01]  /*12c0*/  IMAD.SHL.U32 R4, R166, 0x40, RZ ;  /* 0x00000040a6047824 */ /* 0x000fe200078e00ff */
[----:B------:R-:W-:Y:S01]  /*12d0*/  LOP3.LUT R2, R2, 0x1c0, RZ, 0xc0, !PT ;  /* 0x000001c002027812 */ /* 0x000fe200078ec0ff */
[----:B------:R-:W-:Y:S01]  /*12e0*/  IMAD.SHL.U32 R0, R0, 0x40, RZ ;  /* 0x0000004000007824 */ /* 0x000fe200078e00ff */
[----:B------:R-:W-:Y:S01]  /*12f0*/  LEA.HI.SX32 R3, R18, R3, 0x1d ;  /* 0x0000000312037211 */ /* 0x000fe200078feaff */
[----:B------:R-:W-:Y:S01]  /*1300*/  IMAD.MOV.U32 R108, RZ, RZ, R10 ;  /* 0x000000ffff6c7224 */ /* 0x000fe200078e000a */
[----:B------:R-:W-:Y:S01]  /*1310*/  LOP3.LUT R4, R4, 0x1c0, RZ, 0xc0, !PT ;  /* 0x000001c004047812 */ /* 0x000fe200078ec0ff */
[----:B------:R-:W-:Y:S01]  /*1320*/  IMAD.WIDE.U32 R106, R165, c[0x0][0x280], R106 ;  /* 0x0000a000a56a7a25 */ /* 0x000fe200078e006a */
[----:B------:R-:W-:-:S02]  /*1330*/  LOP3.LUT R10, R0, 0xfffffe00, RZ, 0xc0, !PT ;  /* 0xfffffe00000a7812 */ /* 0x000fc400078ec0ff */
[----:B------:R-:W-:Y:S01]  /*1340*/  LOP3.LUT R12, R9, 0xfffffe00, RZ, 0xc0, !PT ;  /* 0xfffffe00090c7812 */ /* 0x000fe200078ec0ff */
[----:B------:R-:W-:Y:S01]  /*1350*/  IMAD.SHL.U32 R0, R25, 0x80, RZ ;  /* 0x0000008019007824 */ /* 0x000fe200078e00ff */
[----:B------:R-:W-:Y:S01]  /*1360*/  LOP3.LUT R11, R8, 0xfffffe00, RZ, 0xc0, !PT ;  /* 0xfffffe00080b7812 */ /* 0x000fe200078ec0ff */
[----:B------:R-:W-:Y:S01]  /*1370*/  IMAD.WIDE.U32 R108, R165, c[0x0][0x290], R108 ;  /* 0x0000a400a56c7a25 */ /* 0x000fe200078e006c */
[----:B------:R-:W-:Y:S02]  /*1380*/  SHF.R.U32.HI R26, RZ, 0x3, R2 ;  /* 0x00000003ff1a7819 */ /* 0x000fe40000011602 */
[----:B------:R-:W-:Y:S01]  /*1390*/  LOP3.LUT R9, R19, 0x38, R18, 0xf8, !PT ;  /* 0x0000003813097812 */ /* 0x000fe200078ef812 */
[----:B------:R-:W-:Y:S01]  /*13a0*/  IMAD.WIDE.U32 R104, R165, c[0x0][0x290], R104 ;  /* 0x0000a400a5687a25 */ /* 0x000fe200078e0068 */
[----:B------:R-:W-:Y:S02]  /*13b0*/  LOP3.LUT R13, R2, 0x38, R18, 0xf8, !PT ;  /* 0x00000038020d7812 */ /* 0x000fe400078ef812 */
[----:B------:R-:W-:Y:S01]  /*13c0*/  SHF.R.S32.HI R8, RZ, 0x1f, R3 ;  /* 0x0000001fff087819 */ /* 0x000fe20000011403 */
[----:B------:R-:W-:Y:S01]  /*13d0*/  IMAD.X R127, RZ, RZ, R127, P2 ;  /* 0x000000ffff7f7224 */ /* 0x000fe200010e067f */
[----:B------:R-:W-:Y:S01]  /*13e0*/  SHF.R.U32.HI R30, RZ, 0x3, R5 ;  /* 0x00000003ff1e7819 */ /* 0x000fe20000011605 */
[----:B------:R-:W-:Y:S01]  /*13f0*/  IMAD.IADD R112, R103, 0x1, R112 ;  /* 0x0000000167707824 */ /* 0x000fe200078e0270 */
[----:B------:R-:W-:-:S02]  /*1400*/  SHF.R.U32.HI R31, RZ, 0x3, R4 ;  /* 0x00000003ff1f7819 */ /* 0x000fc40000011604 */
[--C-:B------:R-:W-:Y:S02]  /*1410*/  LOP3.LUT R14, R5, 0x38, R18.reuse, 0xf8, !PT ;  /* 0x00000038050e7812 */ /* 0x100fe400078ef812 */
[----:B------:R-:W-:Y:S02]  /*1420*/  LOP3.LUT R24, R4, 0x38, R18, 0xf8, !PT ;  /* 0x0000003804187812 */ /* 0x000fe400078ef812 */
[----:B------:R-:W-:Y:S02]  /*1430*/  SHF.L.U32 R97, R3, 0x3, RZ ;  /* 0x0000000303617819 */ /* 0x000fe400000006ff */
[----:B------:R-:W-:Y:S02]  /*1440*/  LOP3.LUT R0, R0, 0xffffe000, RZ, 0xc0, !PT ;  /* 0xffffe00000007812 */ /* 0x000fe400078ec0ff */
[----:B------:R-:W-:Y:S02]  /*1450*/  LOP3.LUT R21, R9, R36, RZ, 0x3c, !PT ;  /* 0x0000002409157212 */ /* 0x000fe400078e3cff */
[----:B------:R-:W-:-:S02]  /*1460*/  LEA.HI R25, R8, R3, RZ, 0x3 ;  /* 0x0000000308197211 */ /* 0x000fc400078f18ff */
[----:B------:R-:W-:Y:S02]  /*1470*/  LOP3.LUT R13, R13, R26, RZ, 0x3c, !PT ;  /* 0x0000001a0d0d7212 */ /* 0x000fe400078e3cff */
[----:B------:R-:W-:Y:S01]  /*1480*/  LOP3.LUT R9, R14, R30, RZ, 0x3c, !PT ;  /* 0x0000001e0e097212 */ /* 0x000fe200078e3cff */
[----:B------:R-:W-:Y:S01]  /*1490*/  @P0 IMAD.MOV.U32 R14, RZ, RZ, R20 ;  /* 0x000000ffff0e0224 */ /* 0x000fe200078e0014 */
[----:B------:R-:W-:Y:S02]  /*14a0*/  LOP3.LUT R8, R24, R31, RZ, 0x3c, !PT ;  /* 0x0000001f18087212 */ /* 0x000fe400078e3cff */
[--C-:B------:R-:W-:Y:S02]  /*14b0*/  LOP3.LUT R3, R19, 0x38, R97.reuse, 0xf8, !PT ;  /* 0x0000003813037812 */ /* 0x100fe400078ef861 */
[----:B------:R-:W-:Y:S02]  /*14c0*/  LOP3.LUT R2, R2, 0x38, R97, 0xf8, !PT ;  /* 0x0000003802027812 */ /* 0x000fe400078ef861 */
[----:B------:R-:W-:-:S02]  /*14d0*/  IADD3 R38, R21, R0, R27 ;  /* 0x0000000015267210 */ /* 0x000fc40007ffe01b */
[-C--:B------:R-:W-:Y:S02]  /*14e0*/  IADD3 R34, R13, R0.reuse, R12 ;  /* 0x000000000d227210 */ /* 0x080fe40007ffe00c */
[----:B------:R-:W-:Y:S01]  /*14f0*/  IADD3 R21, R8, R0, R10 ;  /* 0x0000000008157210 */ /* 0x000fe20007ffe00a */
[----:B------:R-:W-:Y:S01]  /*1500*/  @P0 IMAD R8, R40, 0x60, RZ ;  /* 0x0000006028080824 */ /* 0x000fe200078e02ff */
[----:B------:R-:W-:Y:S01]  /*1510*/  LOP3.LUT R19, R3, R36, RZ, 0x3c, !PT ;  /* 0x0000002403137212 */ /* 0x000fe200078e3cff */
[----:B------:R-:W-:Y:S01]  /*1520*/  IMAD.SHL.U32 R152, R38, 0x2, RZ ;  /* 0x0000000226987824 */ /* 0x000fe200078e00ff */
[----:B------:R-:W-:Y:S01]  /*1530*/  LOP3.LUT R13, R2, R26, RZ, 0x3c, !PT ;  /* 0x0000001a020d7212 */ /* 0x000fe200078e3cff */
[----:B------:R-:W-:Y:S01]  /*1540*/  @P0 IMAD.WIDE.U32 R2, R169, 0x60, R14 ;  /* 0x00000060a9020825 */ /* 0x000fe200078e000e */
[----:B------:R-:W-:Y:S02]  /*1550*/  IADD3 R24, R9, R0, R11 ;  /* 0x0000000009187210 */ /* 0x000fe40007ffe00b */
[--C-:B------:R-:W-:Y:S01]  /*1560*/  LOP3.LUT R9, R5, 0x38, R97.reuse, 0xf8, !PT ;  /* 0x0000003805097812 */ /* 0x100fe200078ef861 */
[----:B------:R-:W-:Y:S01]  /*1570*/  @P0 IMAD.IADD R8, R3, 0x1, R8 ;  /* 0x0000000103080824 */ /* 0x000fe200078e0208 */
[----:B------:R-:W-:Y:S01]  /*1580*/  LOP3.LUT R5, R4, 0x38, R97, 0xf8, !PT ;  /* 0x0000003804057812 */ /* 0x000fe200078ef861 */
[----:B------:R-:W-:Y:S01]  /*1590*/  IMAD.SHL.U32 R0, R25, 0x400, RZ ;  /* 0x0000040019007824 */ /* 0x000fe200078e00ff */
[----:B------:R-:W-:Y:S01]  /*15a0*/  @P0 LEA R4, P1, R2, c[0x0][0x220], 0x1 ;  /* 0x0000880002040a11 */ /* 0x000fe200078208ff */
[----:B------:R-:W-:Y:S01]  /*15b0*/  IMAD.SHL.U32 R151, R34, 0x2, RZ ;  /* 0x0000000222977824 */ /* 0x000fe200078e00ff */
[----:B------:R-:W-:Y:S01]  /*15c0*/  LOP3.LUT R3, R5, R31, RZ, 0x3c, !PT ;  /* 0x0000001f05037212 */ /* 0x000fe200078e3cff */
[----:B------:R-:W-:Y:S01]  /*15d0*/  IMAD.SHL.U32 R150, R24, 0x2, RZ ;  /* 0x0000000218967824 */ /* 0x000fe200078e00ff */
[----:B------:R-:W-:Y:S01]  /*15e0*/  @P0 LEA.HI.X R5, R2, c[0x0][0x224], R8, 0x1, P1 ;  /* 0x0000890002050a11 */ /* 0x000fe200008f0c08 */
[----:B------:R-:W-:Y:S01]  /*15f0*/  IMAD.SHL.U32 R149, R21, 0x2, RZ ;  /* 0x0000000215957824 */ /* 0x000fe200078e00ff */
[----:B------:R-:W-:-:S02]  /*1600*/  LOP3.LUT R0, R0, 0xffffe000, RZ, 0xc0, !PT ;  /* 0xffffe00000007812 */ /* 0x000fc400078ec0ff */
[----:B------:R-:W-:Y:S01]  /*1610*/  LOP3.LUT R9, R9, R30, RZ, 0x3c, !PT ;  /* 0x0000001e09097212 */ /* 0x000fe200078e3cff */
[----:B------:R2:W-:Y:S01]  /*1620*/  @P0 LDGSTS.E.BYPASS.LTC128B.128 [R74+0xb100], [R4.64], !P4 ;  /* 0x0b100000044a0fae */ /* 0x0005e2000e101d48 */
[----:B------:R-:W-:Y:S02]  /*1630*/  SEL R2, R17, RZ, !P5 ;  /* 0x000000ff11027207 */ /* 0x000fe40006800000 */
[-C--:B------:R-:W-:Y:S01]  /*1640*/  IADD3 R19, R19, R0.reuse, R27 ;  /* 0x0000000013137210 */ /* 0x080fe20007ffe01b */
[----:B------:R2:W-:Y:S01]  /*1650*/  @P0 LDGSTS.E.BYPASS.LTC128B.128 [R74+0xf100], [R4.64+0x80], !P6 ;  /* 0x0f100080044a0fae */ /* 0x0005e2000f101d48 */
[-C--:B------:R-:W-:Y:S02]  /*1660*/  IADD3 R13, R13, R0.reuse, R12 ;  /* 0x000000000d0d7210 */ /* 0x080fe40007ffe00c */
[-C--:B------:R-:W-:Y:S01]  /*1670*/  IADD3 R11, R9, R0.reuse, R11 ;  /* 0x00000000090b7210 */ /* 0x080fe20007ffe00b */
[----:B------:R-:W0:Y:S01]  /*1680*/  LDGDEPBAR ;  /* 0x00000000000079af */ /* 0x000e220000000000 */
[----:B------:R-:W-:Y:S01]  /*1690*/  IADD3 R10, R3, R0, R10 ;  /* 0x00000000030a7210 */ /* 0x000fe20007ffe00a */
[----:B------:R-:W-:Y:S01]  /*16a0*/  IMAD R3, R2, c[0x0][0x1f0], RZ ;  /* 0x00007c0002037a24 */ /* 0x000fe200078e02ff */
[----:B------:R-:W-:Y:S01]  /*16b0*/  SEL R0, R16, RZ, !P5 ;  /* 0x000000ff10007207 */ /* 0x000fe20006800000 */
[----:B------:R-:W-:Y:S01]  /*16c0*/  IMAD R2, R2, c[0x0][0x218], RZ ;  /* 0x0000860002027a24 */ /* 0x000fe200078e02ff */
[----:B------:R-:W-:Y:S01]  /*16d0*/  ISETP.NE.AND P0, PT, RZ, UR6, PT ;  /* 0x00000006ff007c0c */ /* 0x000fe2000bf05270 */
[----:B------:R-:W-:Y:S01]  /*16e0*/  IMAD.SHL.U32 R146, R13, 0x2, RZ ;  /* 0x000000020d927824 */ /* 0x000fe200078e00ff */
[----:B------:R-:W-:Y:S01]  /*16f0*/  SHF.L.U64.HI R169, R169, R175, c[0x0][0x23c] ;  /* 0x00008f00a9a97619 */ /* 0x000fe200000102af */
[----:B------:R-:W-:Y:S01]  /*1700*/  IMAD.WIDE.U32 R92, R0, c[0x0][0x1f0], R92 ;  /* 0x00007c00005c7a25 */ /* 0x000fe200078e005c */
[----:B------:R-:W-:-:S02]  /*1710*/  P2R R162, PR, RZ, 0x1 ;  /* 0x00000001ffa27803 */ /* 0x000fc40000000000 */
[----:B------:R-:W-:Y:S01]  /*1720*/  IADD3 R161, P1, R35, R96, RZ ;  /* 0x0000006023a17210 */ /* 0x000fe20007f3e0ff */
[C---:B------:R-:W-:Y:S01]  /*1730*/  IMAD R95, R0.reuse, c[0x0][0x1f4], R3 ;  /* 0x00007d00005f7a24 */ /* 0x040fe200078e0203 */
[----:B------:R-:W-:Y:S01]  /*1740*/  SHF.R.S32.HI R9, RZ, 0x1f, R166 ;  /* 0x0000001fff097819 */ /* 0x000fe200000114a6 */
[----:B------:R-:W-:Y:S01]  /*1750*/  IMAD R99, R0, c[0x0][0x21c], R2 ;  /* 0x0000870000637a24 */ /* 0x000fe200078e0202 */
[----:B------:R-:W-:Y:S01]  /*1760*/  ISETP.GE.AND P5, PT, R32, c[0x0][0x1d4], PT ;  /* 0x0000750020007a0c */ /* 0x000fe20003fa6270 */
[----:B------:R-:W-:Y:S01]  /*1770*/  IMAD.WIDE.U32 R100, R0, c[0x0][0x218], R6 ;  /* 0x0000860000647a25 */ /* 0x000fe200078e0006 */
[----:B------:R-:W-:Y:S02]  /*1780*/  SHF.R.S32.HI R0, RZ, 0x1f, R165 ;  /* 0x0000001fff007819 */ /* 0x000fe400000114a5 */
[----:B------:R-:W-:Y:S01]  /*1790*/  SHF.R.S32.HI R6, RZ, 0x1f, R168 ;  /* 0x0000001fff067819 */ /* 0x000fe200000114a8 */
[----:B------:R-:W-:Y:S01]  /*17a0*/  IMAD.MOV.U32 R3, RZ, RZ, c[0x0][0x290] ;  /* 0x0000a400ff037624 */ /* 0x000fe200078e00ff */
[----:B------:R-:W-:Y:S01]  /*17b0*/  SHF.R.S32.HI R7, RZ, 0x1f, R167 ;  /* 0x0000001fff077819 */ /* 0x000fe200000114a7 */
[C---:B------:R-:W-:Y:S01]  /*17c0*/  IMAD R2, R0.reuse, c[0x0][0x280], RZ ;  /* 0x0000a00000027a24 */ /* 0x040fe200078e02ff */
[----:B--2---:R-:W-:Y:S01]  /*17d0*/  MOV R4, c[0x0][0x280] ;  /* 0x0000a00000047a02 */ /* 0x004fe20000000f00 */
[----:B------:R-:W-:Y:S01]  /*17e0*/  IMAD R0, R0, c[0x0][0x290], RZ ;  /* 0x0000a40000007a24 */ /* 0x000fe200078e02ff */
[----:B------:R-:W-:Y:S01]  /*17f0*/  IADD3 R30, R28, 0x20, RZ ;  /* 0x000000201c1e7810 */ /* 0x000fe20007ffe0ff */
[----:B------:R-:W-:Y:S01]  /*1800*/  IMAD.MOV.U32 R5, RZ, RZ, c[0x0][0x1e0] ;  /* 0x00007800ff057624 */ /* 0x000fe200078e00ff */
[C---:B------:R-:W-:Y:S01]  /*1810*/  SHF.L.U64.HI R174, R4.reuse, R175, c[0x0][0x284] ;  /* 0x0000a10004ae7619 */ /* 0x040fe200000102af */
[C---:B------:R-:W-:Y:S01]  /*1820*/  IMAD.SHL.U32 R203, R4.reuse, 0x40, RZ ;  /* 0x0000004004cb7824 */ /* 0x040fe200078e00ff */
[C---:B------:R-:W-:Y:S01]  /*1830*/  SHF.L.U64.HI R192, R4.reuse, R193, c[0x0][0x284] ;  /* 0x0000a10004c07619 */ /* 0x040fe200000102c1 */
[C---:B------:R-:W-:Y:S01]  /*1840*/  IMAD.SHL.U32 R206, R4.reuse, 0x20, RZ ;  /* 0x0000002004ce7824 */ /* 0x040fe200078e00ff */
[C---:B------:R-:W-:Y:S01]  /*1850*/  SHF.L.U64.HI R176, R4.reuse, R177, c[0x0][0x284] ;  /* 0x0000a10004b07619 */ /* 0x040fe200000102b1 */
[C---:B------:R-:W-:Y:S01]  /*1860*/  IMAD.WIDE.U32 R198, R4.reuse, 0x60, RZ ;  /* 0x0000006004c67825 */ /* 0x040fe200078e00ff */
[----:B------:R-:W-:-:S02]  /*1870*/  SHF.L.U32 R205, R4, 0x7, RZ ;  /* 0x0000000704cd7819 */ /* 0x000fc400000006ff */
[----:B------:R-:W-:Y:S01]  /*1880*/  SHF.L.U64.HI R194, R5, R175, c[0x0][0x1e4] ;  /* 0x0000790005c27619 */ /* 0x000fe200000102af */
[----:B------:R-:W-:Y:S01]  /*1890*/  IMAD R4, R165, c[0x0][0x294], R0 ;  /* 0x0000a500a5047a24 */ /* 0x000fe200078e0200 */
[----:B------:R-:W-:Y:S01]  /*18a0*/  IADD3 R0, P0, R96, 0x20, RZ ;  /* 0x0000002060007810 */ /* 0x000fe20007f1e0ff */
[C---:B------:R-:W-:Y:S01]  /*18b0*/  IMAD.SHL.U32 R210, R5.reuse, 0x40, RZ ;  /* 0x0000004005d27824 */ /* 0x040fe200078e00ff */
[C---:B------:R-:W-:Y:S01]  /*18c0*/  SHF.L.U64.HI R191, R5.reuse, R193, c[0x0][0x1e4] ;  /* 0x0000790005bf7619 */ /* 0x040fe200000102c1 */
[C---:B------:R-:W-:Y:S01]  /*18d0*/  IMAD.SHL.U32 R207, R5.reuse, 0x80, RZ ;  /* 0x0000008005cf7824 */ /* 0x040fe200078e00ff */
[C---:B------:R-:W-:Y:S01]  /*18e0*/  SHF.L.U64.HI R183, R5.reuse, R177, c[0x0][0x1e4] ;  /* 0x0000790005b77619 */ /* 0x040fe200000102b1 */
[C---:B------:R-:W-:Y:S01]  /*18f0*/  IMAD.WIDE.U32 R170, R5.reuse, 0x60, RZ ;  /* 0x0000006005aa7825 */ /* 0x040fe200078e00ff */
[----:B------:R-:W-:Y:S02]  /*1900*/  SHF.L.U32 R209, R5, 0x5, RZ ;  /* 0x0000000505d17819 */ /* 0x000fe400000006ff */
[----:B------:R-:W-:Y:S01]  /*1910*/  SHF.L.U64.HI R175, R3, R175, c[0x0][0x294] ;  /* 0x0000a50003af7619 */ /* 0x000fe200000102af */
[----:B------:R-:W-:Y:S01]  /*1920*/  IMAD R5, R165, c[0x0][0x284], R2 ;  /* 0x0000a100a5057a24 */ /* 0x000fe200078e0202 */
[----:B------:R-:W-:Y:S01]  /*1930*/  IADD3.X R2, RZ, R39, RZ, P0, !PT ;  /* 0x00000027ff027210 */ /* 0x000fe200007fe4ff */
[C---:B------:R-:W-:Y:S01]  /*1940*/  IMAD.SHL.U32 R204, R3.reuse, 0x40, RZ ;  /* 0x0000004003cc7824 */ /* 0x040fe200078e00ff */
[C---:B------:R-:W-:Y:S01]  /*1950*/  SHF.L.U64.HI R193, R3.reuse, R193, c[0x0][0x294] ;  /* 0x0000a50003c17619 */ /* 0x040fe200000102c1 */
[C---:B------:R-:W-:Y:S01]  /*1960*/  IMAD.SHL.U32 R201, R3.reuse, 0x80, RZ ;  /* 0x0000008003c97824 */ /* 0x040fe200078e00ff */
[C---:B------:R-:W-:Y:S01]  /*1970*/  SHF.L.U64.HI R177, R3.reuse, R177, c[0x0][0x294] ;  /* 0x0000a50003b17619 */ /* 0x040fe200000102b1 */
[C---:B------:R-:W-:Y:S01]  /*1980*/  IMAD.SHL.U32 R202, R3.reuse, 0x20, RZ ;  /* 0x0000002003ca7824 */ /* 0x040fe200078e00ff */
[----:B------:R-:W-:Y:S01]  /*1990*/  IADD3 R142, P0, R32, R178, RZ ;  /* 0x000000b2208e7210 */ /* 0x000fe20007f1e0ff */
[----:B------:R-:W-:Y:S01]  /*19a0*/  IMAD.WIDE.U32 R196, R3, 0x60, RZ ;  /* 0x0000006003c47825 */ /* 0x000fe200078e00ff */
[----:B------:R-:W-:-:S02]  /*19b0*/  IADD3 R128, R199, UR5, RZ ;  /* 0x00000005c7807c10 */ /* 0x000fc4000fffe0ff */
[----:B------:R-:W-:Y:S01]  /*19c0*/  IADD3 R122, R5, R107, RZ ;  /* 0x0000006b057a7210 */ /* 0x000fe20007ffe0ff */
[----:B------:R-:W-:Y:S01]  /*19d0*/  IMAD R3, R39, c[0x0][0x1e0], RZ ;  /* 0x0000780027037a24 */ /* 0x000fe200078e02ff */
[----:B------:R-:W-:Y:S01]  /*19e0*/  IADD3 R129, R197, UR4, RZ ;  /* 0x00000004c5817c10 */ /* 0x000fe2000fffe0ff */
[----:B------:R-:W-:Y:S01]  /*19f0*/  IMAD R2, R2, c[0x0][0x1e0], RZ ;  /* 0x0000780002027a24 */ /* 0x000fe200078e02ff */
[----:B------:R-:W-:Y:S01]  /*1a00*/  SHF.R.S32.HI R120, RZ, 0x1f, R97 ;  /* 0x0000001fff787819 */ /* 0x000fe20000011461 */
[----:B------:R-:W-:Y:S01]  /*1a10*/  IMAD.WIDE.U32 R134, R0, c[0x0][0x1e0], RZ ;  /* 0x0000780000867a25 */ /* 0x000fe200078e00ff */
[----:B------:R-:W-:-:S03]  /*1a20*/  SHF.L.U32 R148, R19, 0x1, RZ ;  /* 0x0000000113947819 */ /* 0x000fc600000006ff */
[----:B------:R-:W-:Y:S02]  /*1a30*/  IMAD R3, R96, c[0x0][0x1e4], R3 ;  /* 0x0000790060037a24 */ /* 0x000fe400078e0203 */
[----:B------:R-:W-:Y:S02]  /*1a40*/  IMAD R8, R0, c[0x0][0x1e4], R2 ;  /* 0x0000790000087a24 */ /* 0x000fe400078e0202 */
[----:B------:R-:W-:Y:S01]  /*1a50*/  IMAD.X R160, R37, 0x1, R39, P1 ;  /* 0x0000000125a07824 */ /* 0x000fe200008e0627 */
[----:B------:R-:W-:Y:S01]  /*1a60*/  IADD3 R143, P1, R209, R134, RZ ;  /* 0x00000086d18f7210 */ /* 0x000fe20007f3e0ff */
[----:B------:R-:W-:Y:S02]  /*1a70*/  IMAD.IADD R141, R179, 0x1, R3 ;  /* 0x00000001b38d7824 */ /* 0x000fe400078e0203 */
[----:B------:R-:W-:Y:S02]  /*1a80*/  IMAD.IADD R140, R135, 0x1, R8 ;  /* 0x00000001878c7824 */ /* 0x000fe400078e0208 */
[----:B------:R-:W-:Y:S01]  /*1a90*/  IMAD.IADD R95, R93, 0x1, R95 ;  /* 0x000000015d5f7824 */ /* 0x000fe200078e025f */
[----:B------:R-:W-:Y:S01]  /*1aa0*/  IADD3.X R138, R33, R141, RZ, P0, !PT ;  /* 0x0000008d218a7210 */ /* 0x000fe200007fe4ff */
[----:B------:R-:W-:Y:S01]  /*1ab0*/  IMAD.X R139, R183, 0x1, R140, P1 ;  /* 0x00000001b78b7824 */ /* 0x000fe200008e068c */
[----:B------:R-:W-:Y:S01]  /*1ac0*/  IADD3 R159, P0, R209, R143, RZ ;  /* 0x0000008fd19f7210 */ /* 0x000fe20007f1e0ff */
[----:B------:R-:W-:-:S02]  /*1ad0*/  IMAD R2, R6, c[0x0][0x1e0], RZ ;  /* 0x0000780006027a24 */ /* 0x000fc400078e02ff */
[----:B------:R-:W-:Y:S01]  /*1ae0*/  IMAD R0, R7, c[0x0][0x1e0], RZ ;  /* 0x0000780007007a24 */ /* 0x000fe200078e02ff */
[----:B------:R-:W-:Y:S01]  /*1af0*/  IADD3.X R155, R183, R139, RZ, P0, !PT ;  /* 0x0000008bb79b7210 */ /* 0x000fe200007fe4ff */
[----:B------:R-:W-:Y:S01]  /*1b00*/  IMAD R6, R9, c[0x0][0x1e0], RZ ;  /* 0x0000780009067a24 */ /* 0x000fe200078e02ff */
[----:B------:R-:W-:Y:S01]  /*1b10*/  IADD3 R114, P0, R142, R92, RZ ;  /* 0x0000005c8e727210 */ /* 0x000fe20007f1e0ff */
[----:B------:R-:W-:Y:S02]  /*1b20*/  IMAD R7, R168, c[0x0][0x1e4], R2 ;  /* 0x00007900a8077a24 */ /* 0x000fe400078e0202 */
[----:B------:R-:W-:Y:S02]  /*1b30*/  IMAD R2, R167, c[0x0][0x1e4], R0 ;  /* 0x00007900a7027a24 */ /* 0x000fe400078e0200 */
[----:B------:R-:W-:Y:S01]  /*1b40*/  IMAD.X R113, R138, 0x1, R95, P0 ;  /* 0x000000018a717824 */ /* 0x000fe200000e065f */
[----:B------:R-:W-:Y:S01]  /*1b50*/  IADD3 R124, P0, R92, 0x40, RZ ;  /* 0x000000405c7c7810 */ /* 0x000fe20007f1e0ff */
[----:B------:R-:W-:-:S02]  /*1b60*/  IMAD R0, R166, c[0x0][0x1e4], R6 ;  /* 0x00007900a6007a24 */ /* 0x000fc400078e0206 */
[----:B------:R-:W-:Y:S02]  /*1b70*/  IMAD.IADD R190, R171, 0x1, R190 ;  /* 0x00000001abbe7824 */ /* 0x000fe400078e02be */
[----:B------:R-:W-:Y:S01]  /*1b80*/  IMAD.X R116, RZ, RZ, R95, P0 ;  /* 0x000000ffff747224 */ /* 0x000fe200000e065f */
[----:B------:R-:W-:Y:S01]  /*1b90*/  IADD3 R118, P0, R114, 0x40, RZ ;  /* 0x0000004072767810 */ /* 0x000fe20007f1e0ff */
[----:B------:R-:W-:Y:S02]  /*1ba0*/  IMAD.IADD R158, R189, 0x1, R7 ;  /* 0x00000001bd9e7824 */ /* 0x000fe400078e0207 */
[----:B------:R-:W-:Y:S01]  /*1bb0*/  IMAD.IADD R156, R187, 0x1, R2 ;  /* 0x00000001bb9c7824 */ /* 0x000fe200078e0202 */
[----:B------:R-:W-:Y:S01]  /*1bc0*/  IADD3.X R117, RZ, R113, RZ, P0, !PT ;  /* 0x00000071ff757210 */ /* 0x000fe200007fe4ff */
[----:B------:R-:W-:Y:S02]  /*1bd0*/  IMAD.IADD R154, R185, 0x1, R0 ;  /* 0x00000001b99a7824 */ /* 0x000fe400078e0200 */
[----:B------:R-:W-:-:S02]  /*1be0*/  IMAD.IADD R125, R111, 0x1, R5 ;  /* 0x000000016f7d7824 */ /* 0x000fc400078e0205 */
[----:B------:R-:W-:Y:S02]  /*1bf0*/  IMAD.IADD R123, R109, 0x1, R4 ;  /* 0x000000016d7b7824 */ /* 0x000fe400078e0204 */
[----:B------:R-:W-:Y:S02]  /*1c00*/  IMAD.IADD R119, R4, 0x1, R105 ;  /* 0x0000000104777824 */ /* 0x000fe400078e0269 */
[----:B------:R-:W-:Y:S02]  /*1c10*/  IMAD.IADD R99, R101, 0x1, R99 ;  /* 0x0000000165637824 */ /* 0x000fe400078e0263 */
[----:B------:R-:W-:Y:S02]  /*1c20*/  IMAD.SHL.U32 R145, R11, 0x2, RZ ;  /* 0x000000020b917824 */ /* 0x000fe400078e00ff */
[----:B------:R-:W-:Y:S01]  /*1c30*/  IMAD.SHL.U32 R144, R10, 0x2, RZ ;  /* 0x000000020a907824 */ /* 0x000fe200078e00ff */
[----:B-1----:R-:W-:Y:S06]  /*1c40*/  BAR.SYNC.DEFER_BLOCKING 0x0 ;  /* 0x0000000000007b1d */ /* 0x002fec0000010000 */
.L_x_102:
[-C--:B------:R-:W-:Y:S01]  /*1c50*/  IMAD R0, R191, R91.reuse, RZ ;  /* 0x0000005bbf007224 */ /* 0x080fe200078e02ff */
[----:B------:R-:W-:Y:S04]  /*1c60*/  DEPBAR.LE SB0, 0x0 ;  /* 0x000080000000791a */ /* 0x000fe80000000000 */
[----:B------:R-:W-:Y:S01]  /*1c70*/  BAR.SYNC.DEFER_BLOCKING 0x0 ;  /* 0x0000000000007b1d */ /* 0x000fe20000010000 */
[----:B------:R-:W-:Y:S01]  /*1c80*/  ISETP.GE.AND P0, PT, R213, 0x1, PT ;  /* 0x00000001d500780c */ /* 0x000fe20003f06270 */
[----:B------:R-:W-:Y:S01]  /*1c90*/  IMAD.WIDE.U32 R84, R207, R91, RZ ;  /* 0x0000005bcf547225 */ /* 0x000fe200078e00ff */
[----:B------:R-:W-:Y:S05]  /*1ca0*/  SHF.R.S32.HI R98, RZ, 0x1f, R91 ;  /* 0x0000001fff627819 */ /* 0x000fea000001145b */
[----:B------:R-:W-:Y:S05]  /*1cb0*/  IMAD R0, R98, R207, R0 ;  /* 0x000000cf62007224 */ /* 0x000fea00078e0200 */
[----:B------:R-:W-:Y:S01]  /*1cc0*/  IADD3 R90, R85, R0, RZ ;  /* 0x00000000555a7210 */ /* 0x000fe20007ffe0ff */
[----:B------:R-:W-:Y:S01]  /*1cd0*/  BSSY B2, `(.L_x_56) ;  /* 0x0000525000027945 */ /* 0x000fe20003800000 */
[----:B--2---:R-:W-:-:S05]  /*1ce0*/  @!P0 BRA `(.L_x_57) ;  /* 0x00004d5000008947 */ /* 0x004fca0003800000 */
[-C--:B------:R-:W-:Y:S01]  /*1cf0*/  IMAD R2, R192, R91.reuse, RZ ;  /* 0x0000005bc0027224 */ /* 0x080fe200078e02ff */
[----:B------:R-:W-:Y:S01]  /*1d00*/  ISETP.NE.AND P0, PT, R162, RZ, PT ;  /* 0x000000ffa200720c */ /* 0x000fe20003f05270 */
[-C--:B------:R-:W-:Y:S02]  /*1d10*/  IMAD R0, R193, R91.reuse, RZ ;  /* 0x0000005bc1007224 */ /* 0x080fe400078e02ff */
[----:B------:R-:W-:Y:S02]  /*1d20*/  IMAD R3, R91, -0x80, R126 ;  /* 0xffffff805b037824 */ /* 0x000fe400078e027e */
[-C--:B------:R-:W-:Y:S03]  /*1d30*/  IMAD.WIDE.U32 R36, R205, R91.reuse, RZ ;  /* 0x0000005bcd247225 */ /* 0x080fe600078e00ff */
[----:B------:R-:W-:Y:S01]  /*1d40*/  IMNMX R75, R3, 0x80, PT ;  /* 0x00000080034b7817 */ /* 0x000fe20003800200 */
[----:B------:R-:W-:Y:S04]  /*1d50*/  IMAD.WIDE.U32 R68, R201, R91, RZ ;  /* 0x0000005bc9447225 */ /* 0x000fe800078e00ff */
[C---:B------:R-:W-:Y:S02]  /*1d60*/  IMAD R2, R98.reuse, R205, R2 ;  /* 0x000000cd62027224 */ /* 0x040fe400078e0202 */
[----:B------:R-:W-:Y:S03]  /*1d70*/  IMAD R0, R98, R201, R0 ;  /* 0x000000c962007224 */ /* 0x000fe600078e0200 */
[----:B------:R-:W-:Y:S02]  /*1d80*/  IADD3 R41, R37, R2, RZ ;  /* 0x0000000225297210 */ /* 0x000fe40007ffe0ff */
[----:B------:R-:W-:Y:S01]  /*1d90*/  IADD3 R42, R69, R0, RZ ;  /* 0x00000000452a7210 */ /* 0x000fe20007ffe0ff */
[----:B------:R-:W-:-:S05]  /*1da0*/  @!P0 BRA `(.L_x_58) ;  /* 0x000028c000008947 */ /* 0x000fca0003800000 */
[----:B------:R-:W-:Y:S01]  /*1db0*/  ISETP.GE.AND P2, PT, R96, R75, PT ;  /* 0x0000004b6000720c */ /* 0x000fe20003f46270 */
[----:B------:R-:W-:Y:S01]  /*1dc0*/  BSSY B0, `(.L_x_59) ;  /* 0x000001b000007945 */ /* 0x000fe20003800000 */
[----:B------:R-:W-:Y:S01]  /*1dd0*/  CS2R R16, SRZ ;  /* 0x0000000000107805 */ /* 0x000fe2000001ff00 */
[----:B------:R-:W-:Y:S01]  /*1de0*/  CS2R R12, SRZ ;  /* 0x00000000000c7805 */ /* 0x000fe2000001ff00 */
[----:B------:R-:W-:Y:S01]  /*1df0*/  CS2R R2, SRZ ;  /* 0x0000000000027805 */ /* 0x000fe2000001ff00 */
[----:B------:R-:W-:Y:S01]  /*1e00*/  CS2R R44, SRZ ;  /* 0x00000000002c7805 */ /* 0x000fe2000001ff00 */
[----:B------:R-:W-:Y:S07]  /*1e10*/  CS2R R38, SRZ ;  /* 0x0000000000267805 */ /* 0x000fee000001ff00 */
[----:B------:R-:W-:-:S05]  /*1e20*/  @P2 BRA `(.L_x_60) ;  /* 0x0000014000002947 */ /* 0x000fca0003800000 */
[----:B------:R-:W-:Y:S01]  /*1e30*/  IADD3 R0, P0, R110, R36, RZ ;  /* 0x000000246e007210 */ /* 0x000fe20007f1e0ff */
[----:B------:R-:W-:Y:S01]  /*1e40*/  CS2R R38, SRZ ;  /* 0x0000000000267805 */ /* 0x000fe2000001ff00 */
[----:B------:R-:W-:Y:S01]  /*1e50*/  CS2R R12, SRZ ;  /* 0x00000000000c7805 */ /* 0x000fe2000001ff00 */
[----:B------:R-:W-:Y:S02]  /*1e60*/  CS2R R44, SRZ ;  /* 0x00000000002c7805 */ /* 0x000fe4000001ff00 */
[----:B------:R-:W-:Y:S01]  /*1e70*/  IMAD.X R3, R41, 0x1, R125, P0 ;  /* 0x0000000129037824 */ /* 0x000fe200000e067d */
[----:B------:R-:W-:Y:S05]  /*1e80*/  IADD3 R2, P0, R108, R68, RZ ;  /* 0x000000446c027210 */ /* 0x000fea0007f1e0ff */
[----:B------:R-:W-:Y:S01]  /*1e90*/  IMAD.X R5, R42, 0x1, R123, P0 ;  /* 0x000000012a057824 */ /* 0x000fe200000e067b */
[C---:B------:R-:W-:Y:S04]  /*1ea0*/  LEA R6, P0, R0.reuse, c[0x0][0x270], 0x1 ;  /* 0x00009c0000067a11 */ /* 0x040fe800078008ff */
[----:B------:R-:W-:Y:S02]  /*1eb0*/  LEA.HI.X R7, R0, c[0x0][0x274], R3, 0x1, P0 ;  /* 0x00009d0000077a11 */ /* 0x000fe400000f0c03 */
[C---:B------:R-:W-:Y:S04]  /*1ec0*/  LEA R4, P0, R2.reuse, c[0x0][0x288], 0x1 ;  /* 0x0000a20002047a11 */ /* 0x040fe800078008ff */
[----:B------:R-:W-:Y:S02]  /*1ed0*/  LEA.HI.X R5, R2, c[0x0][0x28c], R5, 0x1, P0 ;  /* 0x0000a30002057a11 */ /* 0x000fe400000f0c05 */
[----:B------:R-:W-:Y:S01]  /*1ee0*/  ISETP.GE.AND P0, PT, R28, c[0x0][0x27c], PT ;  /* 0x00009f001c007a0c */ /* 0x000fe20003f06270 */
[----:B------:R-:W-:Y:S11]  /*1ef0*/  CS2R R2, SRZ ;  /* 0x0000000000027805 */ /* 0x000ff6000001ff00 */
[----:B------:R-:W-:Y:S01]  /*1f00*/  @!UPT UIADD3 URZ, URZ, URZ, URZ ;  /* 0x0000003f3f3ff290 */ /* 0x000fe2000fffe03f */
[----:B------:R1:W5:Y:S04]  /*1f10*/  @!P0 LDG.E.64 R2, [R6.64] ;  /* 0x0000000806028981 */ /* 0x000368000c1e1b00 */
[----:B------:R1:W5:Y:S01]  /*1f20*/  @!P0 LDG.E.64 R38, [R4.64] ;  /* 0x0000000804268981 */ /* 0x000362000c1e1b00 */
[----:B------:R-:W-:Y:S11]  /*1f30*/  ISETP.GE.AND P0, PT, R30, c[0x0][0x27c], PT ;  /* 0x00009f001e007a0c */ /* 0x000ff60003f06270 */
[----:B------:R-:W-:Y:S02]  /*1f40*/  @!UPT UIADD3 URZ, URZ, URZ, URZ ;  /* 0x0000003f3f3ff290 */ /* 0x000fe4000fffe03f */
[----:B------:R1:W5:Y:S04]  /*1f50*/  @!P0 LDG.E.64 R12, [R6.64+0x40] ;  /* 0x00004008060c8981 */ /* 0x000368000c1e1b00 */
[----:B------:R1:W5:Y:S02]  /*1f60*/  @!P0 LDG.E.64 R44, [R4.64+0x40] ;  /* 0x00004008042c8981 */ /* 0x000364000c1e1b00 */
.L_x_60:
[----:B------:R-:W-:Y:S05]  /*1f70*/  BSYNC B0 ;  /* 0x0000000000007941 */ /* 0x000fea0003800000 */
.L_x_59:
[----:B------:R-:W-:Y:S01]  /*1f80*/  ISETP.GE.AND P3, PT, R168, R75, PT ;  /* 0x0000004ba800720c */ /* 0x000fe20003f66270 */
[----:B-----5:R-:W-:Y:S01]  /*1f90*/  IMAD.MOV.U32 R0, RZ, RZ, R12 ;  /* 0x000000ffff007224 */ /* 0x020fe200078e000c */
[----:B-1----:R-:W-:Y:S01]  /*1fa0*/  MOV R6, R44 ;  /* 0x0000002c00067202 */ /* 0x002fe20000000f00 */
[----:B------:R-:W-:Y:S01]  /*1fb0*/  IMAD.MOV.U32 R5, RZ, RZ, R13 ;  /* 0x000000ffff057224 */ /* 0x000fe200078e000d */
[----:B------:R-:W-:Y:S01]  /*1fc0*/  BSSY B0, `(.L_x_61) ;  /* 0x0000023000007945 */ /* 0x000fe20003800000 */
[----:B------:R-:W-:Y:S01]  /*1fd0*/  IMAD.MOV.U32 R4, RZ, RZ, R2 ;  /* 0x000000ffff047224 */ /* 0x000fe200078e0002 */
[----:B------:R-:W-:Y:S01]  /*1fe0*/  PRMT R43, R6, 0x7610, R43 ;  /* 0x00007610062b7816 */ /* 0x000fe2000000002b */
[----:B------:R-:W-:Y:S01]  /*1ff0*/  CS2R R14, SRZ ;  /* 0x00000000000e7805 */ /* 0x000fe2000001ff00 */
[----:B------:R-:W-:Y:S01]  /*2000*/  PRMT R26, R5, 0x5410, R0 ;  /* 0x00005410051a7816 */ /* 0x000fe20000000000 */
[----:B------:R-:W-:Y:S01]  /*2010*/  IMAD.MOV.U32 R0, RZ, RZ, R3 ;  /* 0x000000ffff007224 */ /* 0x000fe200078e0003 */
[----:B------:R-:W-:Y:S01]  /*2020*/  CS2R R48, SRZ ;  /* 0x0000000000307805 */ /* 0x000fe2000001ff00 */
[----:B------:R-:W-:Y:S01]  /*2030*/  IMAD.MOV.U32 R5, RZ, RZ, R45 ;  /* 0x000000ffff057224 */ /* 0x000fe200078e002d */
[----:B------:R-:W-:Y:S02]  /*2040*/  CS2R R46, SRZ ;  /* 0x00000000002e7805 */ /* 0x000fe4000001ff00 */
[----:B------:R-:W-:Y:S01]  /*2050*/  PRMT R7, R0, 0x5410, R4 ;  /* 0x0000541000077816 */ /* 0x000fe20000000004 */
[----:B------:R-:W-:Y:S01]  /*2060*/  IMAD.MOV.U32 R4, RZ, RZ, R38 ;  /* 0x000000ffff047224 */ /* 0x000fe200078e0026 */
[----:B------:R-:W-:Y:S02]  /*2070*/  MOV R0, R39 ;  /* 0x0000002700007202 */ /* 0x000fe40000000f00 */
[----:B------:R-:W-:Y:S02]  /*2080*/  PRMT R43, R43, 0x5410, R5 ;  /* 0x000054102b2b7816 */ /* 0x000fe40000000005 */
[----:B------:R-:W-:Y:S01]  /*2090*/  PRMT R40, R4, 0x5410, R0 ;  /* 0x0000541004287816 */ /* 0x000fe20000000000 */
[----:B------:R-:W-:-:S05]  /*20a0*/  @P3 BRA `(.L_x_62) ;  /* 0x0000014000003947 */ /* 0x000fca0003800000 */
[----:B------:R-:W-:Y:S01]  /*20b0*/  IADD3 R0, P1, P0, R110, R36, R206 ;  /* 0x000000246e007210 */ /* 0x000fe2000783e0ce */
[----:B------:R-:W-:Y:S01]  /*20c0*/  CS2R R14, SRZ ;  /* 0x00000000000e7805 */ /* 0x000fe2000001ff00 */
[----:B------:R-:W-:Y:S01]  /*20d0*/  CS2R R46, SRZ ;  /* 0x00000000002e7805 */ /* 0x000fe2000001ff00 */
[----:B------:R-:W-:Y:S01]  /*20e0*/  CS2R R16, SRZ ;  /* 0x0000000000107805 */ /* 0x000fe2000001ff00 */
[----:B------:R-:W-:Y:S01]  /*20f0*/  IADD3.X R4, R125, R41, R176, P1, P0 ;  /* 0x000000297d047210 */ /* 0x000fe20000fe04b0 */
[----:B------:R-:W-:Y:S01]  /*2100*/  CS2R R48, SRZ ;  /* 0x0000000000307805 */ /* 0x000fe2000001ff00 */
[----:B------:R-:W-:Y:S04]  /*2110*/  IADD3 R5, P1, P0, R108, R68, R202 ;  /* 0x000000446c057210 */ /* 0x000fe8000783e0ca */
[----:B------:R-:W-:Y:S02]  /*2120*/  IADD3.X R6, R123, R42, R177, P1, P0 ;  /* 0x0000002a7b067210 */ /* 0x000fe40000fe04b1 */
[C---:B------:R-:W-:Y:S04]  /*2130*/  LEA R8, P0, R0.reuse, c[0x0][0x270], 0x1 ;  /* 0x00009c0000087a11 */ /* 0x040fe800078008ff */
[----:B------:R-:W-:Y:S02]  /*2140*/  LEA.HI.X R9, R0, c[0x0][0x274], R4, 0x1, P0 ;  /* 0x00009d0000097a11 */ /* 0x000fe400000f0c04 */
[C---:B------:R-:W-:Y:S04]  /*2150*/  LEA R4, P0, R5.reuse, c[0x0][0x288], 0x1 ;  /* 0x0000a20005047a11 */ /* 0x040fe800078008ff */
[----:B------:R-:W-:Y:S02]  /*2160*/  LEA.HI.X R5, R5, c[0x0][0x28c], R6, 0x1, P0 ;  /* 0x0000a30005057a11 */ /* 0x000fe400000f0c06 */
[----:B------:R-:W-:Y:S11]  /*2170*/  ISETP.GE.AND P0, PT, R28, c[0x0][0x27c], PT ;  /* 0x00009f001c007a0c */ /* 0x000ff60003f06270 */
[----:B------:R-:W-:Y:S02]  /*2180*/  @!UPT UIADD3 URZ, URZ, URZ, URZ ;  /* 0x0000003f3f3ff290 */ /* 0x000fe4000fffe03f */
[----:B------:R1:W5:Y:S04]  /*2190*/  @!P0 LDG.E.64 R14, [R8.64] ;  /* 0x00000008080e8981 */ /* 0x000368000c1e1b00 */
[----:B------:R1:W5:Y:S01]  /*21a0*/  @!P0 LDG.E.64 R46, [R4.64] ;  /* 0x00000008042e8981 */ /* 0x000362000c1e1b00 */
[----:B------:R-:W-:Y:S11]  /*21b0*/  ISETP.GE.AND P0, PT, R30, c[0x0][0x27c], PT ;  /* 0x00009f001e007a0c */ /* 0x000ff60003f06270 */
[----:B------:R-:W-:Y:S02]  /*21c0*/  @!UPT UIADD3 URZ, URZ, URZ, URZ ;  /* 0x0000003f3f3ff290 */ /* 0x000fe4000fffe03f */
[----:B------:R1:W5:Y:S04]  /*21d0*/  @!P0 LDG.E.64 R16, [R8.64+0x40] ;  /* 0x0000400808108981 */ /* 0x000368000c1e1b00 */
[----:B------:R1:W5:Y:S02]  /*21e0*/  @!P0 LDG.E.64 R48, [R4.64+0x40] ;  /* 0x0000400804308981 */ /* 0x000364000c1e1b00 */
.L_x_62:
[----:B------:R-:W-:Y:S05]  /*21f0*/  BSYNC B0 ;  /* 0x0000000000007941 */ /* 0x000fea0003800000 */
.L_x_61:
[----:B------:R-:W-:Y:S01]  /*2200*/  ISETP.GE.AND P6, PT, R167, R75, PT ;  /* 0x0000004ba700720c */ /* 0x000fe20003fc6270 */
[----:B-----5:R-:W-:Y:S01]  /*2210*/  IMAD.MOV.U32 R6, RZ, RZ, R16 ;  /* 0x000000ffff067224 */ /* 0x020fe200078e0010 */
[----:B-1----:R-:W-:Y:S01]  /*2220*/  MOV R4, R14 ;  /* 0x0000000e00047202 */ /* 0x002fe20000000f00 */
[----:B------:R-:W-:Y:S01]  /*2230*/  IMAD.MOV.U32 R5, RZ, RZ, R17 ;  /* 0x000000ffff057224 */ /* 0x000fe200078e0011 */
[----:B------:R-:W-:Y:S01]  /*2240*/  BSSY B0, `(.L_x_63) ;  /* 0x0000024000007945 */ /* 0x000fe20003800000 */
[----:B------:R-:W-:Y:S01]  /*2250*/  IMAD.MOV.U32 R0, RZ, RZ, R15 ;  /* 0x000000ffff007224 */ /* 0x000fe200078e000f */
[----:B------:R-:W-:Y:S01]  /*2260*/  CS2R R24, SRZ ;  /* 0x0000000000187805 */ /* 0x000fe2000001ff00 */
[----:B------:R-:W-:Y:S01]  /*2270*/  CS2R R20, SRZ ;  /* 0x0000000000147805 */ /* 0x000fe2000001ff00 */
[----:B------:R-:W-:Y:S01]  /*2280*/  PRMT R31, R5, 0x5410, R6 ;  /* 0x00005410051f7816 */ /* 0x000fe20000000006 */
[----:B------:R-:W-:Y:S01]  /*2290*/  IMAD.MOV.U32 R6, RZ, RZ, R48 ;  /* 0x000000ffff067224 */ /* 0x000fe200078e0030 */
[----:B------:R-:W-:Y:S01]  /*22a0*/  PRMT R27, R0, 0x5410, R4 ;  /* 0x00005410001b7816 */ /* 0x000fe20000000004 */
[----:B------:R-:W-:Y:S01]  /*22b0*/  IMAD.MOV.U32 R4, RZ, RZ, R46 ;  /* 0x000000ffff047224 */ /* 0x000fe200078e002e */
[----:B------:R-:W-:Y:S01]  /*22c0*/  MOV R5, R49 ;  /* 0x0000003100057202 */ /* 0x000fe20000000f00 */
[----:B------:R-:W-:Y:S01]  /*22d0*/  CS2R R18, SRZ ;  /* 0x0000000000127805 */ /* 0x000fe2000001ff00 */
[----:B------:R-:W-:Y:S01]  /*22e0*/  MOV R0, R47 ;  /* 0x0000002f00007202 */ /* 0x000fe20000000f00 */
[----:B------:R-:W-:Y:S01]  /*22f0*/  CS2R R52, SRZ ;  /* 0x0000000000347805 */ /* 0x000fe2000001ff00 */
[----:B------:R-:W-:Y:S01]  /*2300*/  PRMT R59, R6, 0x5410, R5 ;  /* 0x00005410063b7816 */ /* 0x000fe20000000005 */
[----:B------:R-:W-:Y:S01]  /*2310*/  CS2R R50, SRZ ;  /* 0x0000000000327805 */ /* 0x000fe2000001ff00 */
        /* <DEDUP_REMOVED lines=22> */
.L_x_64:
[----:B------:R-:W-:Y:S05]  /*2480*/  BSYNC B0 ;  /* 0x0000000000007941 */ /* 0x000fea0003800000 */
.L_x_63:
        /* <DEDUP_REMOVED lines=38> */
.L_x_66:
[----:B------:R-:W-:Y:S05]  /*26f0*/  BSYNC B0 ;  /* 0x0000000000007941 */ /* 0x000fea0003800000 */
.L_x_65:
[----:B-1---5:R-:W-:Y:S01]  /*2700*/  MOV R4, R22 ;  /* 0x0000001600047202 */ /* 0x022fe20000000f00 */
[----:B------:R-:W-:Y:S01]  /*2710*/  IMAD.MOV.U32 R6, RZ, RZ, R24 ;  /* 0x000000ffff067224 */ /* 0x000fe200078e0018 */
[----:B------:R-:W-:Y:S01]  /*2720*/  BSSY B1, `(.L_x_67) ;  /* 0x0000084000017945 */ /* 0x000fe20003800000 */
[----:B------:R-:W-:Y:S02]  /*2730*/  IMAD.MOV.U32 R5, RZ, RZ, R25 ;  /* 0x000000ffff057224 */ /* 0x000fe400078e0019 */
[----:B------:R-:W-:Y:S03]  /*2740*/  IMAD.MOV.U32 R0, RZ, RZ, R23 ;  /* 0x000000ffff007224 */ /* 0x000fe600078e0017 */
[----:B------:R-:W-:Y:S01]  /*2750*/  PRMT R37, R5, 0x5410, R6 ;  /* 0x0000541005257816 */ /* 0x000fe20000000006 */
[----:B------:R-:W-:Y:S01]  /*2760*/  IMAD.MOV.U32 R6, RZ, RZ, R56 ;  /* 0x000000ffff067224 */ /* 0x000fe200078e0038 */
[----:B------:R-:W-:Y:S01]  /*2770*/  PRMT R36, R0, 0x5410, R4 ;  /* 0x0000541000247816 */ /* 0x000fe20000000004 */
[----:B------:R-:W-:Y:S01]  /*2780*/  IMAD.MOV.U32 R4, RZ, RZ, R54 ;  /* 0x000000ffff047224 */ /* 0x000fe200078e0036 */
[----:B------:R-:W-:Y:S02]  /*2790*/  MOV R5, R57 ;  /* 0x0000003900057202 */ /* 0x000fe40000000f00 */
[----:B------:R-:W-:Y:S02]  /*27a0*/  MOV R0, R55 ;  /* 0x0000003700007202 */ /* 0x000fe40000000f00 */
[----:B------:R-:W-:Y:S02]  /*27b0*/  PRMT R63, R6, 0x5410, R5 ;  /* 0x00005410063f7816 */ /* 0x000fe40000000005 */
[----:B------:R-:W-:Y:S01]  /*27c0*/  PRMT R62, R4, 0x5410, R0 ;  /* 0x00005410043e7816 */ /* 0x000fe20000000000 */
[----:B------:R-:W-:-:S05]  /*27d0*/  @P2 BRA `(.L_x_68) ;  /* 0x0000078000002947 */ /* 0x000fca0003800000 */
[----:B------:R-:W-:Y:S01]  /*27e0*/  IADD3 R66, P0, R142, R84, RZ ;  /* 0x000000548e427210 */ /* 0x000fe20007f1e0ff */
[----:B------:R-:W-:Y:S03]  /*27f0*/  BSSY B0, `(.L_x_69) ;  /* 0x000003b000007945 */ /* 0x000fe60003800000 */
[----:B------:R-:W-:Y:S01]  /*2800*/  IADD3.X R67, R90, R138, RZ, P0, !PT ;  /* 0x0000008a5a437210 */ /* 0x000fe200007fe4ff */
[----:B------:R-:W-:-:S05]  /*2810*/  @P5 BRA `(.L_x_70) ;  /* 0x0000038000005947 */ /* 0x000fca0003800000 */
[----:B------:R-:W-:Y:S01]  /*2820*/  IADD3 R0, P0, R66, R92, RZ ;  /* 0x0000005c42007210 */ /* 0x000fe20007f1e0ff */
[----:B------:R-:W1:Y:S04]  /*2830*/  LDS.128 R8, [R74+0x8100] ;  /* 0x008100004a087984 */ /* 0x000e680000000c00 */
[----:B------:R-:W-:Y:S01]  /*2840*/  IMAD.X R4, R67, 0x1, R95, P0 ;  /* 0x0000000143047824 */ /* 0x000fe200000e065f */
[C---:B------:R-:W-:Y:S04]  /*2850*/  LEA R64, P0, R0.reuse, c[0x0][0x1c8], 0x1 ;  /* 0x0000720000407a11 */ /* 0x040fe800078008ff */
[----:B------:R-:W-:Y:S02]  /*2860*/  LEA.HI.X R65, R0, c[0x0][0x1cc], R4, 0x1, P0 ;  /* 0x0000730000417a11 */ /* 0x000fe400000f0c04 */
[----:B------:R-:W-:Y:S11]  /*2870*/  ISETP.GE.AND P0, PT, R28, c[0x0][0x27c], PT ;  /* 0x00009f001c007a0c */ /* 0x000ff60003f06270 */
[----:B------:R-:W-:Y:S02]  /*2880*/  @!UPT UIADD3 URZ, URZ, URZ, URZ ;  /* 0x0000003f3f3ff290 */ /* 0x000fe4000fffe03f */
[----:B------:R-:W-:Y:S02]  /*2890*/  @!P0 SHF.R.U64 R4, R38, 0x10, R39 ;  /* 0x0000001026048819 */ /* 0x000fe40000001227 */
[--C-:B------:R-:W-:Y:S02]  /*28a0*/  @!P0 SHF.R.U64 R0, R2, 0x10, R3.reuse ;  /* 0x0000001002008819 */ /* 0x100fe40000001203 */
[----:B------:R-:W-:Y:S02]  /*28b0*/  @!P0 SHF.R.U32.HI R2, RZ, 0x10, R3 ;  /* 0x00000010ff028819 */ /* 0x000fe40000011603 */
[----:B------:R-:W-:Y:S02]  /*28c0*/  @!P0 SHF.R.U32.HI R41, RZ, 0x10, R39 ;  /* 0x00000010ff298819 */ /* 0x000fe40000011627 */
[----:B------:R-:W-:Y:S02]  /*28d0*/  @!P0 PRMT R39, R40, 0x5410, R4 ;  /* 0x0000541028278816 */ /* 0x000fe40000000004 */
[C---:B------:R-:W-:Y:S02]  /*28e0*/  @!P0 PRMT R0, R7.reuse, 0x5432, R0 ;  /* 0x0000543207008816 */ /* 0x040fe40000000000 */
[----:B------:R-:W-:Y:S01]  /*28f0*/  @!P0 PRMT R5, R7, 0x5410, R2 ;  /* 0x0000541007058816 */ /* 0x000fe20000000002 */
[----:B------:R-:W-:Y:S01]  /*2900*/  @!P0 IMAD.U32 R7, R39, 0x10000, RZ ;  /* 0x0001000027078824 */ /* 0x000fe200078e00ff */
[C---:B------:R-:W-:Y:S01]  /*2910*/  @!P0 LOP3.LUT R4, R0.reuse, 0xffff0000, RZ, 0xc0, !PT ;  /* 0xffff000000048812 */ /* 0x040fe200078ec0ff */
[----:B------:R-:W-:Y:S01]  /*2920*/  @!P0 IMAD.U32 R6, R0, 0x10000, RZ ;  /* 0x0001000000068824 */ /* 0x000fe200078e00ff */
[----:B-1----:R-:W-:Y:S02]  /*2930*/  @!P0 LOP3.LUT R2, R8, 0xffff0000, RZ, 0xc0, !PT ;  /* 0xffff000008028812 */ /* 0x002fe400078ec0ff */
[----:B------:R-:W-:Y:S02]  /*2940*/  @!P0 LOP3.LUT R3, R9, 0xffff0000, RZ, 0xc0, !PT ;  /* 0xffff000009038812 */ /* 0x000fe400078ec0ff */
[----:B------:R-:W-:Y:S01]  /*2950*/  @!P0 LOP3.LUT R39, R39, 0xffff0000, RZ, 0xc0, !PT ;  /* 0xffff000027278812 */ /* 0x000fe200078ec0ff */
[----:B------:R-:W-:Y:S01]  /*2960*/  @!P0 FMUL.FTZ R42, R2, R7 ;  /* 0x00000007022a8220 */ /* 0x000fe20000410000 */
[----:B------:R-:W-:Y:S01]  /*2970*/  @!P0 SHF.L.U32 R38, R8, 0x10, RZ ;  /* 0x0000001008268819 */ /* 0x000fe200000006ff */
[----:B------:R-:W-:Y:S01]  /*2980*/  @!P0 FMUL.FTZ R0, R2, R6 ;  /* 0x0000000602008220 */ /* 0x000fe20000410000 */
[----:B------:R-:W-:Y:S01]  /*2990*/  @!P0 PRMT R41, R40, 0x5432, R41 ;  /* 0x0000543228298816 */ /* 0x000fe20000000029 */
[----:B------:R-:W-:Y:S02]  /*29a0*/  @!P0 IMAD.U32 R40, R9, 0x10000, RZ ;  /* 0x0001000009288824 */ /* 0x000fe400078e00ff */
[C---:B------:R-:W-:Y:S02]  /*29b0*/  @!P0 FMUL.FTZ R68, R3.reuse, R39 ;  /* 0x0000002703448220 */ /* 0x040fe40000410000 */
[----:B------:R-:W-:Y:S01]  /*29c0*/  @!P0 FMUL.FTZ R2, R3, R4 ;  /* 0x0000000403028220 */ /* 0x000fe20000410000 */
[----:B------:R-:W-:Y:S01]  /*29d0*/  @!P0 LOP3.LUT R3, R10, 0xffff0000, RZ, 0xc0, !PT ;  /* 0xffff00000a038812 */ /* 0x000fe200078ec0ff */
[----:B------:R-:W-:Y:S02]  /*29e0*/  @!P0 FFMA.FTZ R71, R38, R6, -R42 ;  /* 0x0000000626478223 */ /* 0x000fe4000001082a */
[----:B------:R-:W-:Y:S01]  /*29f0*/  @!P0 FFMA.FTZ R0, R7, R38, R0 ;  /* 0x0000002607008223 */ /* 0x000fe20000010000 */
[----:B------:R-:W-:Y:S01]  /*2a00*/  @!P0 SHF.L.U32 R38, R10, 0x10, RZ ;  /* 0x000000100a268819 */ /* 0x000fe200000006ff */
[C---:B------:R-:W-:Y:S01]  /*2a10*/  @!P0 IMAD.U32 R7, R41.reuse, 0x10000, RZ ;  /* 0x0001000029078824 */ /* 0x040fe200078e00ff */
[----:B------:R-:W-:Y:S01]  /*2a20*/  @!P0 LOP3.LUT R41, R41, 0xffff0000, RZ, 0xc0, !PT ;  /* 0xffff000029298812 */ /* 0x000fe200078ec0ff */
[----:B------:R-:W-:Y:S01]  /*2a30*/  @!P0 IMAD.U32 R6, R5, 0x10000, RZ ;  /* 0x0001000005068824 */ /* 0x000fe200078e00ff */
[----:B------:R-:W-:Y:S01]  /*2a40*/  @!P0 F2FP.BF16.PACK_AB R0, R0, R71 ;  /* 0x000000470000823e */ /* 0x000fe200000010ff */
[----:B------:R-:W-:Y:S01]  /*2a50*/  @!P0 FFMA.FTZ R70, R40, R4, -R68 ;  /* 0x0000000428468223 */ /* 0x000fe20000010844 */
[----:B------:R-:W-:Y:S01]  /*2a60*/  @!P0 LOP3.LUT R4, R11, 0xffff0000, RZ, 0xc0, !PT ;  /* 0xffff00000b048812 */ /* 0x000fe200078ec0ff */
[----:B------:R-:W-:Y:S01]  /*2a70*/  @!P0 FMUL.FTZ R68, R3, R7 ;  /* 0x0000000703448220 */ /* 0x000fe20000410000 */
[----:B------:R-:W-:Y:S01]  /*2a80*/  @!P0 LOP3.LUT R5, R5, 0xffff0000, RZ, 0xc0, !PT ;  /* 0xffff000005058812 */ /* 0x000fe200078ec0ff */
[----:B------:R-:W-:Y:S01]  /*2a90*/  @!P0 FMUL.FTZ R3, R3, R6 ;  /* 0x0000000603038220 */ /* 0x000fe20000410000 */
[----:B------:R-:W-:Y:S01]  /*2aa0*/  @!P0 MOV R8, R0 ;  /* 0x0000000000088202 */ /* 0x000fe20000000f00 */
[----:B------:R-:W-:Y:S02]  /*2ab0*/  @!P0 IMAD.U32 R42, R11, 0x10000, RZ ;  /* 0x000100000b2a8824 */ /* 0x000fe400078e00ff */
[C---:B------:R-:W-:Y:S02]  /*2ac0*/  @!P0 FMUL.FTZ R69, R4.reuse, R41 ;  /* 0x0000002904458220 */ /* 0x040fe40000410000 */
[-C--:B------:R-:W-:Y:S02]  /*2ad0*/  @!P0 FMUL.FTZ R4, R4, R5.reuse ;  /* 0x0000000504048220 */ /* 0x080fe40000410000 */
[----:B------:R-:W-:Y:S02]  /*2ae0*/  @!P0 FFMA.FTZ R2, R39, R40, R2 ;  /* 0x0000002827028223 */ /* 0x000fe40000010002 */
[----:B------:R-:W-:Y:S02]  /*2af0*/  @!P0 FFMA.FTZ R3, R7, R38, R3 ;  /* 0x0000002607038223 */ /* 0x000fe40000010003 */
[----:B------:R-:W-:Y:S01]  /*2b00*/  @!P0 FFMA.FTZ R68, R38, R6, -R68 ;  /* 0x0000000626448223 */ /* 0x000fe20000010844 */
[----:B------:R-:W-:Y:S01]  /*2b10*/  @!P0 F2FP.BF16.PACK_AB R2, R2, R70 ;  /* 0x000000460202823e */ /* 0x000fe200000010ff */
[----:B------:R-:W-:Y:S02]  /*2b20*/  @!P0 FFMA.FTZ R69, R42, R5, -R69 ;  /* 0x000000052a458223 */ /* 0x000fe40000010845 */
[----:B------:R-:W-:Y:S01]  /*2b30*/  @!P0 FFMA.FTZ R4, R41, R42, R4 ;  /* 0x0000002a29048223 */ /* 0x000fe20000010004 */
[----:B------:R-:W-:Y:S01]  /*2b40*/  @!P0 F2FP.BF16.PACK_AB R3, R3, R68 ;  /* 0x000000440303823e */ /* 0x000fe200000010ff */
[----:B------:R-:W-:Y:S03]  /*2b50*/  @!P0 IMAD.MOV.U32 R9, RZ, RZ, R2 ;  /* 0x000000ffff098224 */ /* 0x000fe600078e0002 */
[----:B------:R-:W-:Y:S01]  /*2b60*/  @!P0 F2FP.BF16.PACK_AB R4, R4, R69 ;  /* 0x000000450404823e */ /* 0x000fe200000010ff */
[----:B------:R-:W-:Y:S03]  /*2b70*/  @!P0 IMAD.MOV.U32 R10, RZ, RZ, R3 ;  /* 0x000000ffff0a8224 */ /* 0x000fe600078e0003 */
[----:B------:R-:W-:Y:S05]  /*2b80*/  @!P0 MOV R11, R4 ;  /* 0x00000004000b8202 */ /* 0x000fea0000000f00 */
[----:B------:R1:W-:Y:S02]  /*2b90*/  STG.E.128 [R64.64], R8 ;  /* 0x0000000840007986 */ /* 0x0003e4000c101d08 */
.L_x_70:
[----:B------:R-:W-:Y:S05]  /*2ba0*/  BSYNC B0 ;  /* 0x0000000000007941 */ /* 0x000fea0003800000 */
.L_x_69:
[----:B------:R-:W-:Y:S11]  /*2bb0*/  ISETP.GE.AND P0, PT, R94, c[0x0][0x1d4], PT ;  /* 0x000075005e007a0c */ /* 0x000ff60003f06270 */
[----:B------:R-:W-:Y:S02]  /*2bc0*/  @!UPT UIADD3 URZ, URZ, URZ, URZ ;  /* 0x0000003f3f3ff290 */ /* 0x000fe4000fffe03f */
[----:B------:R-:W-:-:S05]  /*2bd0*/  @P0 BRA `(.L_x_68) ;  /* 0x0000038000000947 */ /* 0x000fca0003800000 */
[----:B------:R-:W-:Y:S01]  /*2be0*/  IADD3 R0, P0, R66, R124, RZ ;  /* 0x0000007c42007210 */ /* 0x000fe20007f1e0ff */
[----:B-1----:R-:W1:Y:S04]  /*2bf0*/  LDS.128 R8, [R74+0xc100] ;  /* 0x00c100004a087984 */ /* 0x002e680000000c00 */
        /* <DEDUP_REMOVED lines=8> */
[----:B------:R-:W-:Y:S02]  /*2c80*/  @!P0 PRMT R13, R43, 0x5410, R3 ;  /* 0x000054102b0d8816 */ /* 0x000fe40000000003 */
[C---:B------:R-:W-:Y:S02]  /*2c90*/  @!P0 PRMT R0, R26.reuse, 0x5432, R0 ;  /* 0x000054321a008816 */ /* 0x040fe40000000000 */
[----:B------:R-:W-:Y:S01]  /*2ca0*/  @!P0 PRMT R5, R26, 0x5410, R2 ;  /* 0x000054101a058816 */ /* 0x000fe20000000002 */
[C---:B------:R-:W-:Y:S01]  /*2cb0*/  @!P0 IMAD.U32 R7, R13.reuse, 0x10000, RZ ;  /* 0x000100000d078824 */ /* 0x040fe200078e00ff */
[----:B------:R-:W-:Y:S01]  /*2cc0*/  @!P0 SHF.R.U32.HI R38, RZ, 0x10, R45 ;  /* 0x00000010ff268819 */ /* 0x000fe2000001162d */
[----:B------:R-:W-:Y:S01]  /*2cd0*/  @!P0 IMAD.U32 R6, R0, 0x10000, RZ ;  /* 0x0001000000068824 */ /* 0x000fe200078e00ff */
[----:B------:R-:W-:Y:S01]  /*2ce0*/  @!P0 LOP3.LUT R13, R13, 0xffff0000, RZ, 0xc0, !PT ;  /* 0xffff00000d0d8812 */ /* 0x000fe200078ec0ff */
[C---:B-1----:R-:W-:Y:S01]  /*2cf0*/  @!P0 IMAD.U32 R26, R9.reuse, 0x10000, RZ ;  /* 0x00010000091a8824 */ /* 0x042fe200078e00ff */
[----:B------:R-:W-:Y:S02]  /*2d00*/  @!P0 LOP3.LUT R2, R8, 0xffff0000, RZ, 0xc0, !PT ;  /* 0xffff000008028812 */ /* 0x000fe400078ec0ff */
[----:B------:R-:W-:Y:S02]  /*2d10*/  @!P0 LOP3.LUT R3, R9, 0xffff0000, RZ, 0xc0, !PT ;  /* 0xffff000009038812 */ /* 0x000fe400078ec0ff */
[----:B------:R-:W-:Y:S01]  /*2d20*/  @!P0 LOP3.LUT R4, R0, 0xffff0000, RZ, 0xc0, !PT ;  /* 0xffff000000048812 */ /* 0x000fe200078ec0ff */
[----:B------:R-:W-:Y:S01]  /*2d30*/  @!P0 FMUL.FTZ R39, R2, R7 ;  /* 0x0000000702278220 */ /* 0x000fe20000410000 */
[----:B------:R-:W-:Y:S01]  /*2d40*/  @!P0 SHF.L.U32 R12, R8, 0x10, RZ ;  /* 0x00000010080c8819 */ /* 0x000fe200000006ff */
[----:B------:R-:W-:Y:S01]  /*2d50*/  @!P0 FMUL.FTZ R0, R2, R6 ;  /* 0x0000000602008220 */ /* 0x000fe20000410000 */
[----:B------:R-:W-:Y:S01]  /*2d60*/  @!P0 PRMT R38, R43, 0x5432, R38 ;  /* 0x000054322b268816 */ /* 0x000fe20000000026 */
        /* <DEDUP_REMOVED lines=31> */
.L_x_68:
[----:B------:R-:W-:Y:S05]  /*2f60*/  BSYNC B1 ;  /* 0x0000000000017941 */ /* 0x000fea0003800000 */
.L_x_67:
[----:B------:R-:W-:Y:S01]  /*2f70*/  BSSY B1, `(.L_x_71) ;  /* 0x000007a000017945 */ /* 0x000fe20003800000 */
[----:B------:R-:W-:-:S05]  /*2f80*/  @P3 BRA `(.L_x_72) ;  /* 0x0000078000003947 */ /* 0x000fca0003800000 */
[----:B-1----:R-:W-:Y:S01]  /*2f90*/  IADD3 R40, P1, P0, R134, R84, R32 ;  /* 0x0000005486287210 */ /* 0x002fe2000783e020 */
[----:B------:R-:W-:Y:S03]  /*2fa0*/  BSSY B0, `(.L_x_73) ;  /* 0x000003b000007945 */ /* 0x000fe60003800000 */
[----:B------:R-:W-:Y:S01]  /*2fb0*/  IADD3.X R41, R140, R90, R33, P1, P0 ;  /* 0x0000005a8c297210 */ /* 0x000fe20000fe0421 */
        /* <DEDUP_REMOVED lines=11> */
[C---:B------:R-:W-:Y:S02]  /*3070*/  @!P0 PRMT R0, R27.reuse, 0x5432, R0 ;  /* 0x000054321b008816 */ /* 0x040fe40000000000 */
[----:B------:R-:W-:Y:S02]  /*3080*/  @!P0 PRMT R13, R58, 0x5410, R13 ;  /* 0x000054103a0d8816 */ /* 0x000fe4000000000d */
[----:B------:R-:W-:Y:S01]  /*3090*/  @!P0 PRMT R5, R27, 0x5410, R2 ;  /* 0x000054101b058816 */ /* 0x000fe20000000002 */
[----:B------:R-:W-:Y:S01]  /*30a0*/  @!P0 IMAD.U32 R6, R0, 0x10000, RZ ;  /* 0x0001000000068824 */ /* 0x000fe200078e00ff */
[----:B------:R-:W-:Y:S01]  /*30b0*/  @!P0 SHF.R.U32.HI R46, RZ, 0x10, R47 ;  /* 0x00000010ff2e8819 */ /* 0x000fe2000001162f */
[C---:B------:R-:W-:Y:S01]  /*30c0*/  @!P0 IMAD.U32 R7, R13.reuse, 0x10000, RZ ;  /* 0x000100000d078824 */ /* 0x040fe200078e00ff */
        /* <DEDUP_REMOVED lines=27> */
[----:B------:R-:W-:Y:S02]  /*3280*/  @!P0 FMUL.FTZ R4, R4, R5 ;  /* 0x0000000504048220 */ /* 0x000fe40000410000 */
        /* <DEDUP_REMOVED lines=12> */
.L_x_74:
[----:B------:R-:W-:Y:S05]  /*3350*/  BSYNC B0 ;  /* 0x0000000000007941 */ /* 0x000fea0003800000 */
.L_x_73:
        /* <DEDUP_REMOVED lines=59> */
.L_x_72:
[----:B------:R-:W-:Y:S05]  /*3710*/  BSYNC B1 ;  /* 0x0000000000017941 */ /* 0x000fea0003800000 */
.L_x_71:
[----:B------:R-:W-:Y:S01]  /*3720*/  BSSY B1, `(.L_x_75) ;  /* 0x000007a000017945 */ /* 0x000fe20003800000 */
[----:B------:R-:W-:-:S05]  /*3730*/  @P6 BRA `(.L_x_76) ;  /* 0x0000078000006947 */ /* 0x000fca0003800000 */
[----:B------:R-:W-:Y:S01]  /*3740*/  IADD3 R31, P1, P0, R143, R84, R32 ;  /* 0x000000548f1f7210 */ /* 0x000fe2000783e020 */
[----:B------:R-:W-:Y:S03]  /*3750*/  BSSY B0, `(.L_x_77) ;  /* 0x000003b000007945 */ /* 0x000fe60003800000 */
[----:B-1----:R-:W-:Y:S01]  /*3760*/  IADD3.X R38, R139, R90, R33, P1, P0 ;  /* 0x0000005a8b267210 */ /* 0x002fe20000fe0421 */
        /* <DEDUP_REMOVED lines=57> */
.L_x_78:
[----:B------:R-:W-:Y:S05]  /*3b00*/  BSYNC B0 ;  /* 0x0000000000007941 */ /* 0x000fea0003800000 */
.L_x_77:
        /* <DEDUP_REMOVED lines=59> */
.L_x_76:
[----:B------:R-:W-:Y:S05]  /*3ec0*/  BSYNC B1 ;  /* 0x0000000000017941 */ /* 0x000fea0003800000 */
.L_x_75:
[----:B------:R-:W-:-:S05]  /*3ed0*/  @P4 BRA `(.L_x_79) ;  /* 0x0000304000004947 */ /* 0x000fca0003800000 */
[----:B-1----:R-:W-:Y:S01]  /*3ee0*/  IADD3 R26, P1, P0, R159, R84, R32 ;  /* 0x000000549f1a7210 */ /* 0x002fe2000783e020 */
[----:B------:R-:W-:Y:S03]  /*3ef0*/  BSSY B0, `(.L_x_80) ;  /* 0x000003b000007945 */ /* 0x000fe60003800000 */
[----:B------:R-:W-:Y:S01]  /*3f00*/  IADD3.X R27, R155, R90, R33, P1, P0 ;  /* 0x0000005a9b1b7210 */ /* 0x000fe20000fe0421 */
[----:B------:R-:W-:-:S05]  /*3f10*/  @P5 BRA `(.L_x_81) ;  /* 0x0000038000005947 */ /* 0x000fca0003800000 */
[----:B------:R-:W-:Y:S01]  /*3f20*/  ISETP.GE.AND P0, PT, R28, c[0x0][0x27c], PT ;  /* 0x00009f001c007a0c */ /* 0x000fe20003f06270 */
[----:B------:R-:W1:Y:S11]  /*3f30*/  LDS.128 R8, [R74+0xb100] ;  /* 0x00b100004a087984 */ /* 0x000e760000000c00 */
[----:B------:R-:W-:Y:S01]  /*3f40*/  @!UPT UIADD3 URZ, URZ, URZ, URZ ;  /* 0x0000003f3f3ff290 */ /* 0x000fe2000fffe03f */
        /* <DEDUP_REMOVED lines=8> */
[C---:B------:R-:W-:Y:S01]  /*3fd0*/  @!P0 IMAD.U32 R6, R0.reuse, 0x10000, RZ ;  /* 0x0001000000068824 */ /* 0x040fe200078e00ff */
[----:B------:R-:W-:Y:S02]  /*3fe0*/  @!P0 LOP3.LUT R13, R13, 0xffff0000, RZ, 0xc0, !PT ;  /* 0xffff00000d0d8812 */ /* 0x000fe400078ec0ff */
[----:B------:R-:W-:Y:S02]  /*3ff0*/  @!P0 LOP3.LUT R4, R0, 0xffff0000, RZ, 0xc0, !PT ;  /* 0xffff000000048812 */ /* 0x000fe400078ec0ff */
[----:B------:R-:W-:Y:S01]  /*4000*/  @!P0 PRMT R15, R62, 0x5432, R15 ;  /* 0x000054323e0f8816 */ /* 0x000fe2000000000f */
[C---:B-1----:R-:W-:Y:S01]  /*4010*/  @!P0 IMAD.U32 R12, R8.reuse, 0x10000, RZ ;  /* 0x00010000080c8824 */ /* 0x042fe200078e00ff */
[----:B------:R-:W-:Y:S02]  /*4020*/  @!P0 LOP3.LUT R2, R8, 0xffff0000, RZ, 0xc0, !PT ;  /* 0xffff000008028812 */ /* 0x000fe400078ec0ff */
[C---:B------:R-:W-:Y:S02]  /*4030*/  @!P0 LOP3.LUT R3, R9.reuse, 0xffff0000, RZ, 0xc0, !PT ;  /* 0xffff000009038812 */ /* 0x040fe400078ec0ff */
[----:B------:R-:W-:Y:S01]  /*4040*/  @!P0 SHF.L.U32 R14, R9, 0x10, RZ ;  /* 0x00000010090e8819 */ /* 0x000fe200000006ff */
[C---:B------:R-:W-:Y:S02]  /*4050*/  @!P0 FMUL.FTZ R16, R2.reuse, R7 ;  /* 0x0000000702108220 */ /* 0x040fe40000410000 */
[-C--:B------:R-:W-:Y:S02]  /*4060*/  @!P0 FMUL.FTZ R0, R2, R6.reuse ;  /* 0x0000000602008220 */ /* 0x080fe40000410000 */
[----:B------:R-:W-:Y:S02]  /*4070*/  @!P0 FMUL.FTZ R17, R3, R13 ;  /* 0x0000000d03118220 */ /* 0x000fe40000410000 */
[----:B------:R-:W-:Y:S01]  /*4080*/  @!P0 FFMA.FTZ R21, R12, R6, -R16 ;  /* 0x000000060c158223 */ /* 0x000fe20000010810 */
[----:B------:R-:W-:Y:S01]  /*4090*/  @!P0 SHF.L.U32 R6, R5, 0x10, RZ ;  /* 0x0000001005068819 */ /* 0x000fe200000006ff */
[----:B------:R-:W-:Y:S01]  /*40a0*/  @!P0 FMUL.FTZ R2, R3, R4 ;  /* 0x0000000403028220 */ /* 0x000fe20000410000 */
[----:B------:R-:W-:Y:S01]  /*40b0*/  @!P0 LOP3.LUT R3, R10, 0xffff0000, RZ, 0xc0, !PT ;  /* 0xffff00000a038812 */ /* 0x000fe200078ec0ff */
[----:B------:R-:W-:Y:S01]  /*40c0*/  @!P0 FFMA.FTZ R0, R7, R12, R0 ;  /* 0x0000000c07008223 */ /* 0x000fe20000010000 */
[----:B------:R-:W-:Y:S01]  /*40d0*/  @!P0 LOP3.LUT R5, R5, 0xffff0000, RZ, 0xc0, !PT ;  /* 0xffff000005058812 */ /* 0x000fe200078ec0ff */
[C---:B------:R-:W-:Y:S01]  /*40e0*/  @!P0 IMAD.U32 R7, R15.reuse, 0x10000, RZ ;  /* 0x000100000f078824 */ /* 0x040fe200078e00ff */
[----:B------:R-:W-:Y:S01]  /*40f0*/  @!P0 LOP3.LUT R15, R15, 0xffff0000, RZ, 0xc0, !PT ;  /* 0xffff00000f0f8812 */ /* 0x000fe200078ec0ff */
[----:B------:R-:W-:Y:S01]  /*4100*/  @!P0 FFMA.FTZ R20, R14, R4, -R17 ;  /* 0x000000040e148223 */ /* 0x000fe20000010811 */
[----:B------:R-:W-:Y:S01]  /*4110*/  @!P0 LOP3.LUT R4, R11, 0xffff0000, RZ, 0xc0, !PT ;  /* 0xffff00000b048812 */ /* 0x000fe200078ec0ff */
[----:B------:R-:W-:Y:S01]  /*4120*/  @!P0 IMAD.U32 R12, R10, 0x10000, RZ ;  /* 0x000100000a0c8824 */ /* 0x000fe200078e00ff */
[----:B------:R-:W-:Y:S01]  /*4130*/  IADD3 R17, P1, R26, R92, RZ ;  /* 0x0000005c1a117210 */ /* 0x000fe20007f3e0ff */
[C---:B------:R-:W-:Y:S01]  /*4140*/  @!P0 FMUL.FTZ R18, R3.reuse, R7 ;  /* 0x0000000703128220 */ /* 0x040fe20000410000 */
[----:B------:R-:W-:Y:S01]  /*4150*/  @!P0 F2FP.BF16.PACK_AB R0, R0, R21 ;  /* 0x000000150000823e */ /* 0x000fe200000010ff */
[----:B------:R-:W-:Y:S02]  /*4160*/  @!P0 FMUL.FTZ R3, R3, R6 ;  /* 0x0000000603038220 */ /* 0x000fe40000410000 */
[----:B------:R-:W-:Y:S01]  /*4170*/  @!P0 IMAD.U32 R16, R11, 0x10000, RZ ;  /* 0x000100000b108824 */ /* 0x000fe200078e00ff */
[----:B------:R-:W-:Y:S01]  /*4180*/  @!P0 MOV R8, R0 ;  /* 0x0000000000088202 */ /* 0x000fe20000000f00 */
        /* <DEDUP_REMOVED lines=9> */
[----:B------:R-:W-:Y:S01]  /*4220*/  IMAD.X R5, R27, 0x1, R95, P1 ;  /* 0x000000011b057824 */ /* 0x000fe200008e065f */
[C---:B------:R-:W-:Y:S01]  /*4230*/  LEA R6, P1, R17.reuse, c[0x0][0x1c8], 0x1 ;  /* 0x0000720011067a11 */ /* 0x040fe200078208ff */
[----:B------:R-:W-:Y:S01]  /*4240*/  @!P0 IMAD.MOV.U32 R9, RZ, RZ, R2 ;  /* 0x000000ffff098224 */ /* 0x000fe200078e0002 */
[----:B------:R-:W-:Y:S01]  /*4250*/  @!P0 F2FP.BF16.PACK_AB R4, R4, R19 ;  /* 0x000000130404823e */ /* 0x000fe200000010ff */
[----:B------:R-:W-:Y:S01]  /*4260*/  @!P0 IMAD.MOV.U32 R10, RZ, RZ, R3 ;  /* 0x000000ffff0a8224 */ /* 0x000fe200078e0003 */
[----:B------:R-:W-:Y:S02]  /*4270*/  LEA.HI.X R7, R17, c[0x0][0x1cc], R5, 0x1, P1 ;  /* 0x0000730011077a11 */ /* 0x000fe400008f0c05 */
[----:B------:R-:W-:Y:S05]  /*4280*/  @!P0 MOV R11, R4 ;  /* 0x00000004000b8202 */ /* 0x000fea0000000f00 */
[----:B------:R1:W-:Y:S02]  /*4290*/  STG.E.128 [R6.64], R8 ;  /* 0x0000000806007986 */ /* 0x0003e4000c101d08 */
.L_x_81:
[----:B------:R-:W-:Y:S05]  /*42a0*/  BSYNC B0 ;  /* 0x0000000000007941 */ /* 0x000fea0003800000 */
.L_x_80:
[----:B------:R-:W-:Y:S11]  /*42b0*/  ISETP.GE.AND P0, PT, R94, c[0x0][0x1d4], PT ;  /* 0x000075005e007a0c */ /* 0x000ff60003f06270 */
[----:B------:R-:W-:Y:S02]  /*42c0*/  @!UPT UIADD3 URZ, URZ, URZ, URZ ;  /* 0x0000003f3f3ff290 */ /* 0x000fe4000fffe03f */
[----:B------:R-:W-:-:S05]  /*42d0*/  @P0 BRA `(.L_x_79) ;  /* 0x00002c4000000947 */ /* 0x000fca0003800000 */
[----:B------:R-:W-:Y:S01]  /*42e0*/  ISETP.GE.AND P0, PT, R30, c[0x0][0x27c], PT ;  /* 0x00009f001e007a0c */ /* 0x000fe20003f06270 */
[----:B-1----:R-:W1:Y:S11]  /*42f0*/  LDS.128 R8, [R74+0xf100] ;  /* 0x00f100004a087984 */ /* 0x002e760000000c00 */
[----:B------:R-:W-:Y:S01]  /*4300*/  @!UPT UIADD3 URZ, URZ, URZ, URZ ;  /* 0x0000003f3f3ff290 */ /* 0x000fe2000fffe03f */
[----:B------:R-:W-:Y:S02]  /*4310*/  @!P0 SHF.R.U64 R13, R56, 0x10, R57 ;  /* 0x00000010380d8819 */ /* 0x000fe40000001239 */
[--C-:B------:R-:W-:Y:S02]  /*4320*/  @!P0 SHF.R.U64 R0, R24, 0x10, R25.reuse ;  /* 0x0000001018008819 */ /* 0x100fe40000001219 */
[----:B------:R-:W-:Y:S02]  /*4330*/  @!P0 SHF.R.U32.HI R2, RZ, 0x10, R25 ;  /* 0x00000010ff028819 */ /* 0x000fe40000011619 */
[----:B------:R-:W-:Y:S02]  /*4340*/  @!P0 PRMT R13, R63, 0x5410, R13 ;  /* 0x000054103f0d8816 */ /* 0x000fe4000000000d */
[----:B------:R-:W-:Y:S02]  /*4350*/  @!P0 PRMT R0, R37, 0x5432, R0 ;  /* 0x0000543225008816 */ /* 0x000fe40000000000 */
[----:B------:R-:W-:Y:S01]  /*4360*/  @!P0 SHF.R.U32.HI R3, RZ, 0x10, R57 ;  /* 0x00000010ff038819 */ /* 0x000fe20000011639 */
[----:B------:R-:W-:Y:S01]  /*4370*/  @!P0 IMAD.U32 R7, R13, 0x10000, RZ ;  /* 0x000100000d078824 */ /* 0x000fe200078e00ff */
[----:B------:R-:W-:Y:S01]  /*4380*/  @!P0 PRMT R5, R37, 0x5410, R2 ;  /* 0x0000541025058816 */ /* 0x000fe20000000002 */
[C---:B------:R-:W-:Y:S01]  /*4390*/  @!P0 IMAD.U32 R6, R0.reuse, 0x10000, RZ ;  /* 0x0001000000068824 */ /* 0x040fe200078e00ff */
[----:B------:R-:W-:Y:S02]  /*43a0*/  @!P0 PRMT R15, R63, 0x5432, R3 ;  /* 0x000054323f0f8816 */ /* 0x000fe40000000003 */
[----:B------:R-:W-:Y:S02]  /*43b0*/  @!P0 LOP3.LUT R13, R13, 0xffff0000, RZ, 0xc0, !PT ;  /* 0xffff00000d0d8812 */ /* 0x000fe400078ec0ff */
[----:B------:R-:W-:Y:S01]  /*43c0*/  @!P0 LOP3.LUT R4, R0, 0xffff0000, RZ, 0xc0, !PT ;  /* 0xffff000000048812 */ /* 0x000fe200078ec0ff */
        /* <DEDUP_REMOVED lines=40> */
[----:B------:R1:W-:Y:S01]  /*4650*/  STG.E.128 [R6.64], R8 ;  /* 0x0000000806007986 */ /* 0x0003e2000c101d08 */
[----:B------:R-:W-:-:S05]  /*4660*/  BRA `(.L_x_79) ;  /* 0x000028b000007947 */ /* 0x000fca0003800000 */
.L_x_58:
[----:B------:R-:W-:Y:S01]  /*4670*/  ISETP.GE.AND P0, PT, R168, R75, PT ;  /* 0x0000004ba800720c */ /* 0x000fe20003f06270 */
[----:B------:R-:W-:Y:S01]  /*4680*/  CS2R R58, SRZ ;  /* 0x00000000003a7805 */ /* 0x000fe2000001ff00 */
[----:B------:R-:W-:Y:S01]  /*4690*/  CS2R R56, SRZ ;  /* 0x0000000000387805 */ /* 0x000fe2000001ff00 */
[----:B------:R-:W-:Y:S01]  /*46a0*/  CS2R R18, SRZ ;  /* 0x0000000000127805 */ /* 0x000fe2000001ff00 */
[----:B------:R-:W-:Y:S01]  /*46b0*/  ISETP.GE.OR P4, PT, R32, c[0x0][0x27c], P0 ;  /* 0x00009f0020007a0c */ /* 0x000fe20000786670 */
        /* <DEDUP_REMOVED lines=9> */
[----:B------:R-:W-:Y:S03]  /*4750*/  BSSY B0, `(.L_x_82) ;  /* 0x00000d2000007945 */ /* 0x000fe60003800000 */
[----:B------:R-:W-:Y:S04]  /*4760*/  @!P4 IADD3 R0, P1, P0, R106, R36, R206 ;  /* 0x000000246a00c210 */ /* 0x000fe8000783e0ce */
[----:B------:R-:W-:Y:S02]  /*4770*/  @!P4 IADD3.X R2, R122, R41, R176, P1, P0 ;  /* 0x000000297a02c210 */ /* 0x000fe40000fe04b0 */
[----:B------:R-:W-:Y:S04]  /*4780*/  @!P4 IADD3 R3, P1, P0, R104, R68, R202 ;  /* 0x000000446803c210 */ /* 0x000fe8000783e0ca */
[----:B------:R-:W-:Y:S02]  /*4790*/  @!P4 IADD3.X R4, R119, R42, R177, P1, P0 ;  /* 0x0000002a7704c210 */ /* 0x000fe40000fe04b1 */
[----:B------:R-:W-:Y:S04]  /*47a0*/  ISETP.GE.AND P0, PT, R167, R75, PT ;  /* 0x0000004ba700720c */ /* 0x000fe80003f06270 */
[----:B------:R-:W-:Y:S11]  /*47b0*/  ISETP.GE.OR P3, PT, R32, c[0x0][0x27c], P0 ;  /* 0x00009f0020007a0c */ /* 0x000ff60000766670 */
[----:B------:R-:W-:Y:S02]  /*47c0*/  @!UPT UIADD3 URZ, URZ, URZ, URZ ;  /* 0x0000003f3f3ff290 */ /* 0x000fe4000fffe03f */
[----:B------:R-:W-:Y:S04]  /*47d0*/  @!P3 IADD3 R5, P1, P0, R106, R203, R36 ;  /* 0x000000cb6a05b210 */ /* 0x000fe8000783e024 */
[--C-:B------:R-:W-:Y:S02]  /*47e0*/  @!P3 IADD3.X R8, R122, R174, R41.reuse, P1, P0 ;  /* 0x000000ae7a08b210 */ /* 0x100fe40000fe0429 */
[----:B------:R-:W-:Y:S04]  /*47f0*/  @!P3 IADD3 R9, P1, P0, R104, R204, R68 ;  /* 0x000000cc6809b210 */ /* 0x000fe8000783e044 */
[C---:B------:R-:W-:Y:S02]  /*4800*/  @!P3 IADD3.X R10, R119.reuse, R175, R42, P1, P0 ;  /* 0x000000af770ab210 */ /* 0x040fe40000fe042a */
[----:B------:R-:W-:Y:S04]  /*4810*/  ISETP.GE.AND P0, PT, R166, R75, PT ;  /* 0x0000004ba600720c */ /* 0x000fe80003f06270 */
[----:B------:R-:W-:Y:S11]  /*4820*/  ISETP.GE.OR P2, PT, R32, c[0x0][0x27c], P0 ;  /* 0x00009f0020007a0c */ /* 0x000ff60000746670 */
[----:B------:R-:W-:Y:S02]  /*4830*/  @!UPT UIADD3 URZ, URZ, URZ, URZ ;  /* 0x0000003f3f3ff290 */ /* 0x000fe4000fffe03f */
[----:B------:R-:W-:Y:S04]  /*4840*/  @!P2 IADD3 R11, P1, P0, R106, R198, R36 ;  /* 0x000000c66a0ba210 */ /* 0x000fe8000783e024 */
[----:B------:R-:W-:Y:S02]  /*4850*/  @!P2 IADD3.X R12, R122, R128, R41, P1, P0 ;  /* 0x000000807a0ca210 */ /* 0x000fe40000fe0429 */
[----:B------:R-:W-:Y:S04]  /*4860*/  @!P2 IADD3 R13, P1, P0, R104, R196, R68 ;  /* 0x000000c4680da210 */ /* 0x000fe8000783e044 */
[----:B------:R-:W-:Y:S02]  /*4870*/  @!P2 IADD3.X R14, R119, R129, R42, P1, P0 ;  /* 0x00000081770ea210 */ /* 0x000fe40000fe042a */
[C---:B------:R-:W-:Y:S04]  /*4880*/  @!P4 LEA R6, P0, R0.reuse, c[0x0][0x270], 0x1 ;  /* 0x00009c000006ca11 */ /* 0x040fe800078008ff */
[----:B------:R-:W-:Y:S02]  /*4890*/  @!P4 LEA.HI.X R7, R0, c[0x0][0x274], R2, 0x1, P0 ;  /* 0x00009d000007ca11 */ /* 0x000fe400000f0c02 */
[C---:B------:R-:W-:Y:S03]  /*48a0*/  @!P4 LEA R2, P0, R3.reuse, c[0x0][0x288], 0x1 ;  /* 0x0000a2000302ca11 */ /* 0x040fe600078008ff */
[----:B------:R1:W2:Y:S01]  /*48b0*/  @!P4 LDG.E.128 R16, [R6.64] ;  /* 0x000000080610c981 */ /* 0x0002a2000c1e1d00 */
[----:B------:R-:W-:Y:S02]  /*48c0*/  @!P4 LEA.HI.X R3, R3, c[0x0][0x28c], R4, 0x1, P0 ;  /* 0x0000a3000303ca11 */ /* 0x000fe400000f0c04 */
[C---:B------:R-:W-:Y:S04]  /*48d0*/  @!P3 LEA R4, P0, R5.reuse, c[0x0][0x270], 0x1 ;  /* 0x00009c000504ba11 */ /* 0x040fe800078008ff */
[----:B------:R-:W-:Y:S01]  /*48e0*/  @!P3 LEA.HI.X R5, R5, c[0x0][0x274], R8, 0x1, P0 ;  /* 0x00009d000505ba11 */ /* 0x000fe200000f0c08 */
[----:B------:R3:W4:Y:S01]  /*48f0*/  @!P4 LDG.E.128 R56, [R2.64] ;  /* 0x000000080238c981 */ /* 0x000722000c1e1d00 */
[C---:B------:R-:W-:Y:S04]  /*4900*/  @!P3 LEA R8, P0, R9.reuse, c[0x0][0x288], 0x1 ;  /* 0x0000a2000908ba11 */ /* 0x040fe800078008ff */
[----:B------:R-:W-:Y:S02]  /*4910*/  @!P3 LEA.HI.X R9, R9, c[0x0][0x28c], R10, 0x1, P0 ;  /* 0x0000a3000909ba11 */ /* 0x000fe400000f0c0a */
[C---:B------:R-:W-:Y:S01]  /*4920*/  @!P2 LEA R10, P0, R11.reuse, c[0x0][0x270], 0x1 ;  /* 0x00009c000b0aaa11 */ /* 0x040fe200078008ff */
[----:B------:R3:W4:Y:S03]  /*4930*/  @!P3 LDG.E.128 R20, [R4.64] ;  /* 0x000000080414b981 */ /* 0x000726000c1e1d00 */
[----:B------:R-:W-:Y:S02]  /*4940*/  @!P2 LEA.HI.X R11, R11, c[0x0][0x274], R12, 0x1, P0 ;  /* 0x00009d000b0baa11 */ /* 0x000fe400000f0c0c */
[C---:B------:R-:W-:Y:S03]  /*4950*/  @!P2 LEA R12, P0, R13.reuse, c[0x0][0x288], 0x1 ;  /* 0x0000a2000d0caa11 */ /* 0x040fe600078008ff */
[----:B------:R2:W4:Y:S01]  /*4960*/  @!P3 LDG.E.128 R60, [R8.64] ;  /* 0x00000008083cb981 */ /* 0x000522000c1e1d00 */
[----:B------:R-:W-:Y:S01]  /*4970*/  @!P2 LEA.HI.X R13, R13, c[0x0][0x28c], R14, 0x1, P0 ;  /* 0x0000a3000d0daa11 */ /* 0x000fe200000f0c0e */
[----:B-1----:R-:W-:Y:S01]  /*4980*/  CS2R R6, SRZ ;  /* 0x0000000000067805 */ /* 0x002fe2000001ff00 */
[-C--:B------:R-:W-:Y:S04]  /*4990*/  ISETP.GE.AND P0, PT, R96, R75.reuse, PT ;  /* 0x0000004b6000720c */ /* 0x080fe80003f06270 */
[----:B------:R-:W-:Y:S01]  /*49a0*/  ISETP.GE.OR P0, PT, R32, c[0x0][0x27c], P0 ;  /* 0x00009f0020007a0c */ /* 0x000fe20000706670 */
[----:B------:R1:W4:Y:S08]  /*49b0*/  @!P2 LDG.E.128 R24, [R10.64] ;  /* 0x000000080a18a981 */ /* 0x000330000c1e1d00 */
[----:B------:R-:W4:Y:S01]  /*49c0*/  @!P2 LDG.E.128 R64, [R12.64] ;  /* 0x000000080c40a981 */ /* 0x000f22000c1e1d00 */
[----:B---3--:R-:W-:Y:S03]  /*49d0*/  CS2R R4, SRZ ;  /* 0x0000000000047805 */ /* 0x008fe6000001ff00 */
[----:B------:R-:W-:Y:S05]  /*49e0*/  @!P0 IADD3 R0, P1, R106, R36, RZ ;  /* 0x000000246a008210 */ /* 0x000fea0007f3e0ff */
[----:B------:R-:W-:Y:S01]  /*49f0*/  @!P0 IMAD.X R2, R41, 0x1, R122, P1 ;  /* 0x0000000129028824 */ /* 0x000fe200008e067a */
[C---:B------:R-:W-:Y:S01]  /*4a00*/  @!P0 LEA R14, P1, R0.reuse, c[0x0][0x270], 0x1 ;  /* 0x00009c00000e8a11 */ /* 0x040fe200078208ff */
[----:B------:R-:W-:Y:S03]  /*4a10*/  CS2R R40, SRZ ;  /* 0x0000000000287805 */ /* 0x000fe6000001ff00 */
[----:B------:R-:W-:Y:S02]  /*4a20*/  @!P0 LEA.HI.X R15, R0, c[0x0][0x274], R2, 0x1, P1 ;  /* 0x00009d00000f8a11 */ /* 0x000fe400008f0c02 */
[----:B------:R-:W-:Y:S03]  /*4a30*/  @!P0 IADD3 R0, P1, R104, R68, RZ ;  /* 0x0000004468008210 */ /* 0x000fe60007f3e0ff */
[----:B------:R3:W5:Y:S02]  /*4a40*/  @!P0 LDG.E.128 R4, [R14.64] ;  /* 0x000000080e048981 */ /* 0x000764000c1e1d00 */
[----:B------:R-:W-:Y:S01]  /*4a50*/  @!P0 IMAD.X R3, R42, 0x1, R119, P1 ;  /* 0x000000012a038824 */ /* 0x000fe200008e0677 */
[C---:B------:R-:W-:Y:S01]  /*4a60*/  @!P0 LEA R2, P1, R0.reuse, c[0x0][0x288], 0x1 ;  /* 0x0000a20000028a11 */ /* 0x040fe200078208ff */
[----:B------:R-:W-:Y:S03]  /*4a70*/  CS2R R42, SRZ ;  /* 0x00000000002a7805 */ /* 0x000fe6000001ff00 */
[----:B------:R-:W-:Y:S02]  /*4a80*/  @!P0 LEA.HI.X R3, R0, c[0x0][0x28c], R3, 0x1, P1 ;  /* 0x0000a30000038a11 */ /* 0x000fe400008f0c03 */
[----:B------:R-:W-:Y:S03]  /*4a90*/  ISETP.GE.OR P1, PT, R96, R75, P5 ;  /* 0x0000004b6000720c */ /* 0x000fe60002f26670 */
[----:B------:R1:W5:Y:S01]  /*4aa0*/  @!P0 LDG.E.128 R40, [R2.64] ;  /* 0x0000000802288981 */ /* 0x000362000c1e1d00 */
[----:B------:R-:W-:Y:S01]  /*4ab0*/  ISETP.GE.AND P0, PT, R32, c[0x0][0x27c], PT ;  /* 0x00009f0020007a0c */ /* 0x000fe20003f06270 */
[----:B--2---:R-:W-:Y:S02]  /*4ac0*/  IMAD.MOV.U32 R8, RZ, RZ, R18 ;  /* 0x000000ffff087224 */ /* 0x004fe400078e0012 */
[----:B-1----:R-:W-:Y:S02]  /*4ad0*/  IMAD.MOV.U32 R3, RZ, RZ, R19 ;  /* 0x000000ffff037224 */ /* 0x002fe400078e0013 */
[----:B------:R-:W-:Y:S02]  /*4ae0*/  IMAD.MOV.U32 R2, RZ, RZ, R16 ;  /* 0x000000ffff027224 */ /* 0x000fe400078e0010 */
[----:B------:R-:W-:Y:S01]  /*4af0*/  IMAD.MOV.U32 R0, RZ, RZ, R17 ;  /* 0x000000ffff007224 */ /* 0x000fe200078e0011 */
[----:B------:R-:W-:Y:S01]  /*4b00*/  PRMT R31, R3, 0x5410, R8 ;  /* 0x00005410031f7816 */ /* 0x000fe20000000008 */
[----:B----4-:R-:W-:Y:S02]  /*4b10*/  IMAD.MOV.U32 R8, RZ, RZ, R58 ;  /* 0x000000ffff087224 */ /* 0x010fe400078e003a */
[----:B------:R-:W-:Y:S01]  /*4b20*/  IMAD.MOV.U32 R3, RZ, RZ, R59 ;  /* 0x000000ffff037224 */ /* 0x000fe200078e003b */
[----:B------:R-:W-:Y:S01]  /*4b30*/  PRMT R11, R0, 0x5410, R2 ;  /* 0x00005410000b7816 */ /* 0x000fe20000000002 */
[----:B------:R-:W-:Y:S02]  /*4b40*/  IMAD.MOV.U32 R2, RZ, RZ, R56 ;  /* 0x000000ffff027224 */ /* 0x000fe400078e0038 */
        /* <DEDUP_REMOVED lines=25> */
[----:B------:R-:W-:Y:S04]  /*4ce0*/  PRMT R73, R3, 0x5410, R8 ;  /* 0x0000541003497816 */ /* 0x000fe80000000008 */
[----:B------:R-:W-:Y:S01]  /*4cf0*/  PRMT R72, R0, 0x5410, R2 ;  /* 0x0000541000487816 */ /* 0x000fe20000000002 */
[----:B------:R-:W-:-:S05]  /*4d00*/  @P1 BRA `(.L_x_83) ;  /* 0x0000076000001947 */ /* 0x000fca0003800000 */
[----:B---3--:R-:W-:Y:S01]  /*4d10*/  IADD3 R0, P1, R178, R84, RZ ;  /* 0x00000054b2007210 */ /* 0x008fe20007f3e0ff */
[----:B------:R-:W-:Y:S01]  /*4d20*/  LDS.128 R12, [R148+0x8100] ;  /* 0x00810000940c7984 */ /* 0x000fe20000000c00 */
[----:B-----5:R-:W-:Y:S01]  /*4d30*/  @!P0 SHF.R.U64 R38, R40, 0x10, R41 ;  /* 0x0000001028268819 */ /* 0x020fe20000001229 */
[----:B------:R-:W-:Y:S01]  /*4d40*/  IMAD.MOV.U32 R45, RZ, RZ, R43 ;  /* 0x000000ffff2d7224 */ /* 0x000fe200078e002b */
[----:B------:R-:W-:Y:S01]  /*4d50*/  MOV R9, R5 ;  /* 0x0000000500097202 */ /* 0x000fe20000000f00 */
[----:B------:R-:W-:Y:S01]  /*4d60*/  IMAD.X R2, R90, 0x1, R141, P1 ;  /* 0x000000015a027824 */ /* 0x000fe200008e068d */
[----:B------:R-:W-:Y:S01]  /*4d70*/  IADD3 R3, P2, P1, R92, R0, R115 ;  /* 0x000000005c037210 */ /* 0x000fe2000795e073 */
[----:B------:R-:W-:Y:S02]  /*4d80*/  IMAD.MOV.U32 R39, RZ, RZ, R40 ;  /* 0x000000ffff277224 */ /* 0x000fe400078e0028 */
[----:B------:R-:W1:Y:S01]  /*4d90*/  LDS.128 R52, [R152+0x8100] ;  /* 0x0081000098347984 */ /* 0x000e620000000c00 */
[----:B------:R-:W-:Y:S01]  /*4da0*/  IADD3.X R8, R95, R2, R121, P2, P1 ;  /* 0x000000025f087210 */ /* 0x000fe200017e2479 */
[----:B------:R-:W-:Y:S01]  /*4db0*/  IMAD.MOV.U32 R44, RZ, RZ, R41 ;  /* 0x000000ffff2c7224 */ /* 0x000fe200078e0029 */
[----:B------:R-:W-:Y:S01]  /*4dc0*/  ISETP.GE.AND P1, PT, R97, c[0x0][0x1d4], PT ;  /* 0x0000750061007a0c */ /* 0x000fe20003f26270 */
[----:B------:R-:W-:Y:S01]  /*4dd0*/  IMAD.MOV.U32 R10, RZ, RZ, R7 ;  /* 0x000000ffff0a7224 */ /* 0x000fe200078e0007 */
[----:B------:R-:W-:Y:S01]  /*4de0*/  @!P0 PRMT R39, R39, 0x5410, R38 ;  /* 0x0000541027278816 */ /* 0x000fe20000000026 */
[----:B------:R-:W-:Y:S01]  /*4df0*/  IMAD.MOV.U32 R40, RZ, RZ, R42 ;  /* 0x000000ffff287224 */ /* 0x000fe200078e002a */
[----:B------:R-:W-:Y:S02]  /*4e00*/  @!P0 SHF.R.U32.HI R41, RZ, 0x10, R41 ;  /* 0x00000010ff298819 */ /* 0x000fe40000011629 */
[----:B------:R-:W-:Y:S02]  /*4e10*/  @!P0 SHF.R.U64 R42, R42, 0x10, R43 ;  /* 0x000000102a2a8819 */ /* 0x000fe4000000122b */
[----:B------:R-:W-:Y:S02]  /*4e20*/  @!P0 PRMT R38, R44, 0x5410, R41 ;  /* 0x000054102c268816 */ /* 0x000fe40000000029 */
[----:B------:R-:W-:Y:S02]  /*4e30*/  @!P0 PRMT R46, R40, 0x5410, R42 ;  /* 0x00005410282e8816 */ /* 0x000fe4000000002a */
[----:B------:R-:W-:Y:S01]  /*4e40*/  @!P0 SHF.R.U32.HI R43, RZ, 0x10, R43 ;  /* 0x00000010ff2b8819 */ /* 0x000fe2000001162b */
[----:B------:R-:W-:Y:S01]  /*4e50*/  @!P0 IMAD.U32 R40, R38, 0x10000, RZ ;  /* 0x0001000026288824 */ /* 0x000fe200078e00ff */
[----:B------:R-:W-:Y:S02]  /*4e60*/  @!P1 IADD3 R0, P3, P2, R92, R0, R97 ;  /* 0x000000005c009210 */ /* 0x000fe40007a7e061 */
[----:B------:R-:W-:Y:S02]  /*4e70*/  @!P0 PRMT R50, R45, 0x5410, R43 ;  /* 0x000054102d328816 */ /* 0x000fe4000000002b */
[----:B------:R-:W-:Y:S02]  /*4e80*/  @!P1 IADD3.X R2, R95, R2, R120, P3, P2 ;  /* 0x000000025f029210 */ /* 0x000fe40001fe4478 */
[C---:B------:R-:W-:Y:S04]  /*4e90*/  LEA R80, P2, R3.reuse, c[0x0][0x1c8], 0x1 ;  /* 0x0000720003507a11 */ /* 0x040fe800078408ff */
[----:B------:R-:W-:Y:S01]  /*4ea0*/  LEA.HI.X R81, R3, c[0x0][0x1cc], R8, 0x1, P2 ;  /* 0x0000730003517a11 */ /* 0x000fe200010f0c08 */
[----:B------:R-:W-:Y:S01]  /*4eb0*/  IMAD.MOV.U32 R3, RZ, RZ, R4 ;  /* 0x000000ffff037224 */ /* 0x000fe200078e0004 */
[----:B------:R-:W-:Y:S02]  /*4ec0*/  @!P1 LEA R78, P2, R0, c[0x0][0x1c8], 0x1 ;  /* 0x00007200004e9a11 */ /* 0x000fe400078408ff */
[----:B------:R-:W-:Y:S02]  /*4ed0*/  @!P0 SHF.R.U64 R4, R4, 0x10, R5 ;  /* 0x0000001004048819 */ /* 0x000fe40000001205 */
[----:B------:R-:W-:Y:S02]  /*4ee0*/  @!P1 LEA.HI.X R79, R0, c[0x0][0x1cc], R2, 0x1, P2 ;  /* 0x00007300004f9a11 */ /* 0x000fe400010f0c02 */
[--C-:B------:R-:W-:Y:S02]  /*4ef0*/  @!P0 SHF.R.U32.HI R0, RZ, 0x10, R7.reuse ;  /* 0x00000010ff008819 */ /* 0x100fe40000011607 */
[----:B------:R-:W-:Y:S02]  /*4f00*/  @!P0 SHF.R.U64 R8, R6, 0x10, R7 ;  /* 0x0000001006088819 */ /* 0x000fe40000001207 */
[----:B------:R-:W-:Y:S01]  /*4f10*/  @!P0 PRMT R7, R3, 0x5410, R4 ;  /* 0x0000541003078816 */ /* 0x000fe20000000004 */
[----:B-1----:R-:W-:Y:S01]  /*4f20*/  @!P0 IMAD.U32 R41, R53, 0x10000, RZ ;  /* 0x0001000035298824 */ /* 0x002fe200078e00ff */
[----:B------:R-:W-:Y:S02]  /*4f30*/  @!P0 SHF.L.U32 R3, R13, 0x10, RZ ;  /* 0x000000100d038819 */ /* 0x000fe400000006ff */
[C---:B------:R-:W-:Y:S02]  /*4f40*/  @!P0 SHF.L.U32 R45, R54.reuse, 0x10, RZ ;  /* 0x00000010362d8819 */ /* 0x040fe400000006ff */
[----:B------:R-:W-:Y:S01]  /*4f50*/  @!P0 LOP3.LUT R47, R54, 0xffff0000, RZ, 0xc0, !PT ;  /* 0xffff0000362f8812 */ /* 0x000fe200078ec0ff */
[----:B------:R-:W-:Y:S01]  /*4f60*/  @!P0 FMUL.FTZ R43, R3, R40 ;  /* 0x00000028032b8220 */ /* 0x000fe20000410000 */
[C---:B------:R-:W-:Y:S02]  /*4f70*/  @!P0 SHF.L.U32 R49, R55.reuse, 0x10, RZ ;  /* 0x0000001037318819 */ /* 0x040fe400000006ff */
[----:B------:R-:W-:Y:S02]  /*4f80*/  @!P0 LOP3.LUT R51, R55, 0xffff0000, RZ, 0xc0, !PT ;  /* 0xffff000037338812 */ /* 0x000fe400078ec0ff */
[----:B------:R-:W-:Y:S01]  /*4f90*/  @!P0 PRMT R10, R10, 0x5410, R0 ;  /* 0x000054100a0a8816 */ /* 0x000fe20000000000 */
[----:B------:R-:W-:Y:S01]  /*4fa0*/  @!P0 IMAD.U32 R0, R12, 0x10000, RZ ;  /* 0x000100000c008824 */ /* 0x000fe200078e00ff */
[----:B------:R-:W-:Y:S02]  /*4fb0*/  @!P0 SHF.R.U32.HI R2, RZ, 0x10, R5 ;  /* 0x00000010ff028819 */ /* 0x000fe40000011605 */
[----:B------:R-:W-:Y:S01]  /*4fc0*/  @!P0 PRMT R8, R6, 0x5410, R8 ;  /* 0x0000541006088816 */ /* 0x000fe20000000008 */
[----:B------:R-:W-:Y:S01]  /*4fd0*/  @!P0 IMAD.U32 R6, R39, 0x10000, RZ ;  /* 0x0001000027068824 */ /* 0x000fe200078e00ff */
[----:B------:R-:W-:Y:S01]  /*4fe0*/  @!P0 PRMT R5, R9, 0x5410, R2 ;  /* 0x0000541009058816 */ /* 0x000fe20000000002 */
[C---:B------:R-:W-:Y:S01]  /*4ff0*/  @!P0 IMAD.U32 R2, R7.reuse, 0x10000, RZ ;  /* 0x0001000007028824 */ /* 0x040fe200078e00ff */
[----:B------:R-:W-:Y:S01]  /*5000*/  @!P0 SHF.L.U32 R9, R52, 0x10, RZ ;  /* 0x0000001034098819 */ /* 0x000fe200000006ff */
[C---:B------:R-:W-:Y:S01]  /*5010*/  @!P0 FMUL.FTZ R42, R0.reuse, R6 ;  /* 0x00000006002a8220 */ /* 0x040fe20000410000 */
[----:B------:R-:W-:Y:S01]  /*5020*/  @!P0 LOP3.LUT R7, R7, 0xffff0000, RZ, 0xc0, !PT ;  /* 0xffff000007078812 */ /* 0x000fe200078ec0ff */
[-C--:B------:R-:W-:Y:S02]  /*5030*/  @!P0 FMUL.FTZ R0, R0, R2.reuse ;  /* 0x0000000200008220 */ /* 0x080fe40000410000 */
[----:B------:R-:W-:Y:S01]  /*5040*/  @!P0 FFMA.FTZ R89, R9, R2, -R42 ;  /* 0x0000000209598223 */ /* 0x000fe2000001082a */
[----:B------:R-:W-:Y:S01]  /*5050*/  @!P0 LOP3.LUT R2, R13, 0xffff0000, RZ, 0xc0, !PT ;  /* 0xffff00000d028812 */ /* 0x000fe200078ec0ff */
[----:B------:R-:W-:Y:S01]  /*5060*/  @!P0 FFMA.FTZ R0, R6, R9, R0 ;  /* 0x0000000906008223 */ /* 0x000fe20000010000 */
[----:B------:R-:W-:Y:S01]  /*5070*/  @!P0 LOP3.LUT R6, R12, 0xffff0000, RZ, 0xc0, !PT ;  /* 0xffff00000c068812 */ /* 0x000fe200078ec0ff */
[C---:B------:R-:W-:Y:S01]  /*5080*/  @!P0 IMAD.U32 R4, R5.reuse, 0x10000, RZ ;  /* 0x0001000005048824 */ /* 0x040fe200078e00ff */
[----:B------:R-:W-:Y:S02]  /*5090*/  @!P0 LOP3.LUT R5, R5, 0xffff0000, RZ, 0xc0, !PT ;  /* 0xffff000005058812 */ /* 0x000fe400078ec0ff */
[----:B------:R-:W-:Y:S01]  /*50a0*/  @!P0 LOP3.LUT R42, R38, 0xffff0000, RZ, 0xc0, !PT ;  /* 0xffff0000262a8812 */ /* 0x000fe200078ec0ff */
[-C--:B------:R-:W-:Y:S01]  /*50b0*/  @!P0 FFMA.FTZ R88, R41, R4.reuse, -R43 ;  /* 0x0000000429588223 */ /* 0x080fe2000001082b */
[----:B------:R-:W-:Y:S01]  /*50c0*/  @!P0 LOP3.LUT R43, R53, 0xffff0000, RZ, 0xc0, !PT ;  /* 0xffff0000352b8812 */ /* 0x000fe200078ec0ff */
[----:B------:R-:W-:Y:S01]  /*50d0*/  @!P0 FMUL.FTZ R3, R3, R4 ;  /* 0x0000000403038220 */ /* 0x000fe20000410000 */
[----:B------:R-:W-:Y:S01]  /*50e0*/  @!P0 LOP3.LUT R38, R39, 0xffff0000, RZ, 0xc0, !PT ;  /* 0xffff000027268812 */ /* 0x000fe200078ec0ff */
[----:B------:R-:W-:Y:S01]  /*50f0*/  @!P0 FMUL.FTZ R9, R2, R42 ;  /* 0x0000002a02098220 */ /* 0x000fe20000410000 */
[----:B------:R-:W-:Y:S01]  /*5100*/  @!P0 LOP3.LUT R39, R52, 0xffff0000, RZ, 0xc0, !PT ;  /* 0xffff000034278812 */ /* 0x000fe200078ec0ff */
[----:B------:R-:W-:Y:S02]  /*5110*/  @!P0 FMUL.FTZ R4, R2, R5 ;  /* 0x0000000502048220 */ /* 0x000fe40000410000 */
[C---:B------:R-:W-:Y:S02]  /*5120*/  @!P0 FMUL.FTZ R44, R6.reuse, R38 ;  /* 0x00000026062c8220 */ /* 0x040fe40000410000 */
[-C--:B------:R-:W-:Y:S02]  /*5130*/  @!P0 FMUL.FTZ R2, R6, R7.reuse ;  /* 0x0000000706028220 */ /* 0x080fe40000410000 */
[----:B------:R-:W-:Y:S01]  /*5140*/  @!P0 FFMA.FTZ R86, R39, R7, -R44 ;  /* 0x0000000727568223 */ /* 0x000fe2000001082c */
[----:B------:R-:W-:Y:S01]  /*5150*/  @!P0 LOP3.LUT R7, R14, 0xffff0000, RZ, 0xc0, !PT ;  /* 0xffff00000e078812 */ /* 0x000fe200078ec0ff */
[C---:B------:R-:W-:Y:S01]  /*5160*/  @!P0 IMAD.U32 R44, R46.reuse, 0x10000, RZ ;  /* 0x000100002e2c8824 */ /* 0x040fe200078e00ff */
[----:B------:R-:W-:Y:S01]  /*5170*/  @!P0 LOP3.LUT R46, R46, 0xffff0000, RZ, 0xc0, !PT ;  /* 0xffff00002e2e8812 */ /* 0x000fe200078ec0ff */
[----:B------:R-:W-:Y:S02]  /*5180*/  @!P0 FFMA.FTZ R87, R43, R5, -R9 ;  /* 0x000000052b578223 */ /* 0x000fe40000010809 */
[----:B------:R-:W-:Y:S02]  /*5190*/  @!P0 IMAD.U32 R5, R14, 0x10000, RZ ;  /* 0x000100000e058824 */ /* 0x000fe400078e00ff */
[C---:B------:R-:W-:Y:S01]  /*51a0*/  @!P0 IMAD.U32 R6, R8.reuse, 0x10000, RZ ;  /* 0x0001000008068824 */ /* 0x040fe200078e00ff */
[----:B------:R-:W-:Y:S01]  /*51b0*/  @!P0 LOP3.LUT R8, R8, 0xffff0000, RZ, 0xc0, !PT ;  /* 0xffff000008088812 */ /* 0x000fe200078ec0ff */
[----:B------:R-:W-:Y:S02]  /*51c0*/  @!P0 FMUL.FTZ R9, R5, R44 ;  /* 0x0000002c05098220 */ /* 0x000fe40000410000 */
[----:B------:R-:W-:Y:S02]  /*51d0*/  @!P0 FMUL.FTZ R48, R7, R46 ;  /* 0x0000002e07308220 */ /* 0x000fe40000410000 */
[----:B------:R-:W-:Y:S01]  /*51e0*/  @!P0 FFMA.FTZ R83, R45, R6, -R9 ;  /* 0x000000062d538223 */ /* 0x000fe20000010809 */
[----:B------:R-:W-:Y:S01]  /*51f0*/  @!P0 LOP3.LUT R9, R15, 0xffff0000, RZ, 0xc0, !PT ;  /* 0xffff00000f098812 */ /* 0x000fe200078ec0ff */
[----:B------:R-:W-:Y:S02]  /*5200*/  @!P0 FFMA.FTZ R82, R47, R8, -R48 ;  /* 0x000000082f528223 */ /* 0x000fe40000010830 */
[C---:B------:R-:W-:Y:S01]  /*5210*/  @!P0 IMAD.U32 R48, R50.reuse, 0x10000, RZ ;  /* 0x0001000032308824 */ /* 0x040fe200078e00ff */
[----:B------:R-:W-:Y:S01]  /*5220*/  @!P0 LOP3.LUT R50, R50, 0xffff0000, RZ, 0xc0, !PT ;  /* 0xffff000032328812 */ /* 0x000fe200078ec0ff */
[----:B------:R-:W-:Y:S02]  /*5230*/  @!P0 FMUL.FTZ R5, R5, R6 ;  /* 0x0000000605058220 */ /* 0x000fe40000410000 */
[----:B------:R-:W-:Y:S02]  /*5240*/  @!P0 FMUL.FTZ R6, R7, R8 ;  /* 0x0000000807068220 */ /* 0x000fe40000410000 */
[----:B------:R-:W-:Y:S02]  /*5250*/  @!P0 IMAD.U32 R7, R15, 0x10000, RZ ;  /* 0x000100000f078824 */ /* 0x000fe400078e00ff */
[C---:B------:R-:W-:Y:S01]  /*5260*/  @!P0 IMAD.U32 R8, R10.reuse, 0x10000, RZ ;  /* 0x000100000a088824 */ /* 0x040fe200078e00ff */
[----:B------:R-:W-:Y:S01]  /*5270*/  @!P0 LOP3.LUT R10, R10, 0xffff0000, RZ, 0xc0, !PT ;  /* 0xffff00000a0a8812 */ /* 0x000fe200078ec0ff */
[----:B------:R-:W-:Y:S01]  /*5280*/  @!P0 FFMA.FTZ R2, R38, R39, R2 ;  /* 0x0000002726028223 */ /* 0x000fe20000010002 */
[----:B------:R-:W-:Y:S01]  /*5290*/  @!P0 F2FP.BF16.PACK_AB R38, R82, R83 ;  /* 0x000000535226823e */ /* 0x000fe200000010ff */
[----:B------:R-:W-:Y:S02]  /*52a0*/  @!P0 FMUL.FTZ R76, R7, R48 ;  /* 0x00000030074c8220 */ /* 0x000fe40000410000 */
[----:B------:R-:W-:Y:S01]  /*52b0*/  @!P0 FMUL.FTZ R77, R9, R50 ;  /* 0x00000032094d8220 */ /* 0x000fe20000410000 */
[----:B------:R-:W-:Y:S01]  /*52c0*/  @!P0 F2FP.BF16.PACK_AB R0, R2, R0 ;  /* 0x000000000200823e */ /* 0x000fe200000010ff */
[----:B------:R-:W-:Y:S02]  /*52d0*/  @!P0 FFMA.FTZ R3, R40, R41, R3 ;  /* 0x0000002928038223 */ /* 0x000fe40000010003 */
[----:B------:R-:W-:Y:S02]  /*52e0*/  @!P0 FFMA.FTZ R4, R42, R43, R4 ;  /* 0x0000002b2a048223 */ /* 0x000fe40000010004 */
[----:B------:R-:W-:Y:S02]  /*52f0*/  @!P0 FFMA.FTZ R76, R49, R8, -R76 ;  /* 0x00000008314c8223 */ /* 0x000fe4000001084c */
[----:B------:R-:W-:Y:S01]  /*5300*/  @!P0 FFMA.FTZ R77, R51, R10, -R77 ;  /* 0x0000000a334d8223 */ /* 0x000fe2000001084d */
[----:B------:R-:W-:Y:S01]  /*5310*/  @!P0 F2FP.BF16.PACK_AB R3, R4, R3 ;  /* 0x000000030403823e */ /* 0x000fe200000010ff */
[----:B------:R-:W-:Y:S02]  /*5320*/  @!P0 FMUL.FTZ R7, R7, R8 ;  /* 0x0000000807078220 */ /* 0x000fe40000410000 */
[----:B------:R-:W-:Y:S01]  /*5330*/  @!P0 FFMA.FTZ R5, R44, R45, R5 ;  /* 0x0000002d2c058223 */ /* 0x000fe20000010005 */
[----:B------:R-:W-:Y:S01]  /*5340*/  @!P0 F2FP.BF16.PACK_AB R39, R77, R76 ;  /* 0x0000004c4d27823e */ /* 0x000fe200000010ff */
[----:B------:R-:W-:Y:S01]  /*5350*/  @!P0 FMUL.FTZ R8, R9, R10 ;  /* 0x0000000a09088220 */ /* 0x000fe20000410000 */
[----:B------:R-:W-:Y:S01]  /*5360*/  @!P0 F2FP.BF16.PACK_AB R10, R87, R88 ;  /* 0x00000058570a823e */ /* 0x000fe200000010ff */
[----:B------:R-:W-:Y:S01]  /*5370*/  @!P0 FFMA.FTZ R6, R46, R47, R6 ;  /* 0x0000002f2e068223 */ /* 0x000fe20000010006 */
[----:B------:R-:W-:Y:S01]  /*5380*/  @!P0 F2FP.BF16.PACK_AB R9, R86, R89 ;  /* 0x000000595609823e */ /* 0x000fe200000010ff */
[----:B------:R-:W-:Y:S01]  /*5390*/  @!P0 FFMA.FTZ R7, R48, R49, R7 ;  /* 0x0000003130078223 */ /* 0x000fe20000010007 */
[----:B------:R-:W-:Y:S01]  /*53a0*/  @!P0 MOV R55, R39 ;  /* 0x0000002700378202 */ /* 0x000fe20000000f00 */
[----:B------:R-:W-:Y:S01]  /*53b0*/  @!P0 FFMA.FTZ R8, R50, R51, R8 ;  /* 0x0000003332088223 */ /* 0x000fe20000010008 */
[----:B------:R-:W-:Y:S01]  /*53c0*/  @!P0 MOV R52, R9 ;  /* 0x0000000900348202 */ /* 0x000fe20000000f00 */
[----:B------:R-:W-:Y:S01]  /*53d0*/  @!P0 IMAD.MOV.U32 R53, RZ, RZ, R10 ;  /* 0x000000ffff358224 */ /* 0x000fe200078e000a */
[----:B------:R-:W-:Y:S01]  /*53e0*/  @!P0 F2FP.BF16.PACK_AB R5, R6, R5 ;  /* 0x000000050605823e */ /* 0x000fe200000010ff */
[----:B------:R-:W-:Y:S01]  /*53f0*/  @!P0 IMAD.MOV.U32 R54, RZ, RZ, R38 ;  /* 0x000000ffff368224 */ /* 0x000fe200078e0026 */
[----:B------:R-:W-:Y:S01]  /*5400*/  @!P0 F2FP.BF16.PACK_AB R7, R8, R7 ;  /* 0x000000070807823e */ /* 0x000fe200000010ff */
[----:B------:R-:W-:Y:S01]  /*5410*/  @!P0 IMAD.MOV.U32 R12, RZ, RZ, R0 ;  /* 0x000000ffff0c8224 */ /* 0x000fe200078e0000 */
[----:B------:R-:W-:Y:S01]  /*5420*/  @!P0 MOV R14, R5 ;  /* 0x00000005000e8202 */ /* 0x000fe20000000f00 */
[----:B------:R-:W-:Y:S01]  /*5430*/  @!P0 IMAD.MOV.U32 R13, RZ, RZ, R3 ;  /* 0x000000ffff0d8224 */ /* 0x000fe200078e0003 */
[----:B------:R1:W-:Y:S01]  /*5440*/  STG.E.128 [R80.64], R52 ;  /* 0x0000003450007986 */ /* 0x0003e2000c101d08 */
[----:B------:R-:W-:Y:S07]  /*5450*/  @!P0 IMAD.MOV.U32 R15, RZ, RZ, R7 ;  /* 0x000000ffff0f8224 */ /* 0x000fee00078e0007 */
[----:B------:R1:W-:Y:S02]  /*5460*/  @!P1 STG.E.128 [R78.64], R12 ;  /* 0x0000000c4e009986 */ /* 0x0003e4000c101d08 */
.L_x_83:
[----:B---3--:R-:W-:Y:S05]  /*5470*/  BSYNC B0 ;  /* 0x0000000000007941 */ /* 0x008fea0003800000 */
.L_x_82:
[----:B------:R-:W-:Y:S01]  /*5480*/  ISETP.GE.OR P1, PT, R168, R75, P5 ;  /* 0x0000004ba800720c */ /* 0x000fe20002f26670 */
[----:B------:R-:W-:Y:S01]  /*5490*/  @!UPT UIADD3 URZ, URZ, URZ, URZ ;  /* 0x0000003f3f3ff290 */ /* 0x000fe2000fffe03f */
[----:B------:R-:W-:Y:S11]  /*54a0*/  BSSY B0, `(.L_x_84) ;  /* 0x0000071000007945 */ /* 0x000ff60003800000 */
[----:B------:R-:W-:-:S05]  /*54b0*/  @P1 BRA `(.L_x_85) ;  /* 0x000006f000001947 */ /* 0x000fca0003800000 */
[----:B------:R-:W-:Y:S01]  /*54c0*/  IADD3 R0, P1, R188, R84, RZ ;  /* 0x00000054bc007210 */ /* 0x000fe20007f3e0ff */
[----:B-1----:R-:W1:Y:S01]  /*54d0*/  LDS.128 R12, [R146+0x8100] ;  /* 0x00810000920c7984 */ /* 0x002e620000000c00 */
[--C-:B-----5:R-:W-:Y:S02]  /*54e0*/  @!P0 SHF.R.U64 R5, R56, 0x10, R57.reuse ;  /* 0x0000001038058819 */ /* 0x120fe40000001239 */
[----:B------:R-:W-:Y:S01]  /*54f0*/  @!P0 SHF.R.U32.HI R6, RZ, 0x10, R57 ;  /* 0x00000010ff068819 */ /* 0x000fe20000011639 */
[----:B------:R-:W-:Y:S01]  /*5500*/  IMAD.X R2, R90, 0x1, R158, P1 ;  /* 0x000000015a027824 */ /* 0x000fe200008e069e */
[----:B------:R-:W-:Y:S02]  /*5510*/  IADD3 R3, P2, P1, R92, R0, R115 ;  /* 0x000000005c037210 */ /* 0x000fe4000795e073 */
[----:B------:R-:W-:Y:S01]  /*5520*/  @!P0 SHF.R.U64 R8, R58, 0x10, R59 ;  /* 0x000000103a088819 */ /* 0x000fe2000000123b */
[----:B------:R-:W2:Y:S01]  /*5530*/  LDS.128 R48, [R151+0x8100] ;  /* 0x0081000097307984 */ /* 0x000ea20000000c00 */
[----:B------:R-:W-:Y:S02]  /*5540*/  IADD3.X R4, R95, R2, R121, P2, P1 ;  /* 0x000000025f047210 */ /* 0x000fe400017e2479 */
[----:B------:R-:W-:Y:S02]  /*5550*/  ISETP.GE.AND P1, PT, R97, c[0x0][0x1d4], PT ;  /* 0x0000750061007a0c */ /* 0x000fe40003f26270 */
[C---:B------:R-:W-:Y:S02]  /*5560*/  @!P0 PRMT R40, R69.reuse, 0x5432, R8 ;  /* 0x0000543245288816 */ /* 0x040fe40000000008 */
[----:B------:R-:W-:Y:S04]  /*5570*/  @!P0 SHF.R.U32.HI R9, RZ, 0x10, R59 ;  /* 0x00000010ff098819 */ /* 0x000fe8000001163b */
[----:B------:R-:W-:Y:S04]  /*5580*/  @!P0 PRMT R38, R69, 0x5410, R9 ;  /* 0x0000541045268816 */ /* 0x000fe80000000009 */
[C---:B------:R-:W-:Y:S01]  /*5590*/  @!P0 LOP3.LUT R44, R38.reuse, 0xffff0000, RZ, 0xc0, !PT ;  /* 0xffff0000262c8812 */ /* 0x040fe200078ec0ff */
[----:B------:R-:W-:Y:S01]  /*55a0*/  @!P0 IMAD.U32 R42, R38, 0x10000, RZ ;  /* 0x00010000262a8824 */ /* 0x000fe200078e00ff */
[----:B------:R-:W-:Y:S04]  /*55b0*/  @!P1 IADD3 R0, P3, P2, R92, R0, R97 ;  /* 0x000000005c009210 */ /* 0x000fe80007a7e061 */
[----:B------:R-:W-:Y:S02]  /*55c0*/  @!P1 IADD3.X R2, R95, R2, R120, P3, P2 ;  /* 0x000000025f029210 */ /* 0x000fe40001fe4478 */
[C---:B------:R-:W-:Y:S04]  /*55d0*/  LEA R76, P2, R3.reuse, c[0x0][0x1c8], 0x1 ;  /* 0x00007200034c7a11 */ /* 0x040fe800078408ff */
[----:B------:R-:W-:Y:S02]  /*55e0*/  LEA.HI.X R77, R3, c[0x0][0x1cc], R4, 0x1, P2 ;  /* 0x00007300034d7a11 */ /* 0x000fe400010f0c04 */
[----:B------:R-:W-:Y:S02]  /*55f0*/  @!P1 LEA R54, P2, R0, c[0x0][0x1c8], 0x1 ;  /* 0x0000720000369a11 */ /* 0x000fe400078408ff */
[----:B------:R-:W-:Y:S02]  /*5600*/  @!P0 SHF.R.U64 R3, R18, 0x10, R19 ;  /* 0x0000001012038819 */ /* 0x000fe40000001213 */
[----:B------:R-:W-:Y:S02]  /*5610*/  @!P1 LEA.HI.X R55, R0, c[0x0][0x1cc], R2, 0x1, P2 ;  /* 0x0000730000379a11 */ /* 0x000fe400010f0c02 */
[----:B------:R-:W-:Y:S02]  /*5620*/  @!P0 SHF.R.U64 R0, R16, 0x10, R17 ;  /* 0x0000001010008819 */ /* 0x000fe40000001211 */
[----:B------:R-:W-:Y:S02]  /*5630*/  @!P0 PRMT R16, R68, 0x5410, R5 ;  /* 0x0000541044108816 */ /* 0x000fe40000000005 */
[----:B------:R-:W-:Y:S01]  /*5640*/  @!P0 PRMT R7, R11, 0x5432, R0 ;  /* 0x000054320b078816 */ /* 0x000fe20000000000 */
[----:B-1----:R-:W-:Y:S01]  /*5650*/  @!P0 IMAD.U32 R0, R12, 0x10000, RZ ;  /* 0x000100000c008824 */ /* 0x002fe200078e00ff */
[----:B--2---:R-:W-:Y:S01]  /*5660*/  @!P0 LOP3.LUT R45, R51, 0xffff0000, RZ, 0xc0, !PT ;  /* 0xffff0000332d8812 */ /* 0x004fe200078ec0ff */
[----:B------:R-:W-:Y:S01]  /*5670*/  @!P0 IMAD.U32 R8, R48, 0x10000, RZ ;  /* 0x0001000030088824 */ /* 0x000fe200078e00ff */
[----:B------:R-:W-:Y:S01]  /*5680*/  @!P0 LOP3.LUT R41, R50, 0xffff0000, RZ, 0xc0, !PT ;  /* 0xffff000032298812 */ /* 0x000fe200078ec0ff */
[----:B------:R-:W-:Y:S01]  /*5690*/  @!P0 IMAD.U32 R18, R49, 0x10000, RZ ;  /* 0x0001000031128824 */ /* 0x000fe200078e00ff */
[----:B------:R-:W-:Y:S01]  /*56a0*/  @!P0 PRMT R10, R31, 0x5432, R3 ;  /* 0x000054321f0a8816 */ /* 0x000fe20000000003 */
[----:B------:R-:W-:Y:S01]  /*56b0*/  @!P0 IMAD.U32 R43, R51, 0x10000, RZ ;  /* 0x00010000332b8824 */ /* 0x000fe200078e00ff */
[----:B------:R-:W-:Y:S02]  /*56c0*/  @!P0 SHF.L.U32 R3, R13, 0x10, RZ ;  /* 0x000000100d038819 */ /* 0x000fe400000006ff */
[----:B------:R-:W-:Y:S02]  /*56d0*/  @!P0 SHF.R.U32.HI R2, RZ, 0x10, R17 ;  /* 0x00000010ff028819 */ /* 0x000fe40000011611 */
[----:B------:R-:W-:Y:S02]  /*56e0*/  @!P0 SHF.R.U32.HI R4, RZ, 0x10, R19 ;  /* 0x00000010ff048819 */ /* 0x000fe40000011613 */
[----:B------:R-:W-:Y:S01]  /*56f0*/  @!P0 PRMT R19, R68, 0x5432, R6 ;  /* 0x0000543244138816 */ /* 0x000fe20000000006 */
[----:B------:R-:W-:Y:S01]  /*5700*/  @!P0 IMAD.U32 R6, R16, 0x10000, RZ ;  /* 0x0001000010068824 */ /* 0x000fe200078e00ff */
[----:B------:R-:W-:Y:S01]  /*5710*/  @!P0 PRMT R5, R11, 0x5410, R2 ;  /* 0x000054100b058816 */ /* 0x000fe20000000002 */
[C---:B------:R-:W-:Y:S01]  /*5720*/  @!P0 IMAD.U32 R2, R7.reuse, 0x10000, RZ ;  /* 0x0001000007028824 */ /* 0x040fe200078e00ff */
[----:B------:R-:W-:Y:S01]  /*5730*/  @!P0 LOP3.LUT R7, R7, 0xffff0000, RZ, 0xc0, !PT ;  /* 0xffff000007078812 */ /* 0x000fe200078ec0ff */
[C---:B------:R-:W-:Y:S01]  /*5740*/  @!P0 FMUL.FTZ R11, R0.reuse, R6 ;  /* 0x00000006000b8220 */ /* 0x040fe20000410000 */
[----:B------:R-:W-:Y:S01]  /*5750*/  @!P0 PRMT R9, R31, 0x5410, R4 ;  /* 0x000054101f098816 */ /* 0x000fe20000000004 */
[-C--:B------:R-:W-:Y:S02]  /*5760*/  @!P0 FMUL.FTZ R0, R0, R2.reuse ;  /* 0x0000000200008220 */ /* 0x080fe40000410000 */
[C---:B------:R-:W-:Y:S01]  /*5770*/  @!P0 IMAD.U32 R17, R19.reuse, 0x10000, RZ ;  /* 0x0001000013118824 */ /* 0x040fe200078e00ff */
[----:B------:R-:W-:Y:S01]  /*5780*/  @!P0 LOP3.LUT R19, R19, 0xffff0000, RZ, 0xc0, !PT ;  /* 0xffff000013138812 */ /* 0x000fe200078ec0ff */
[----:B------:R-:W-:Y:S01]  /*5790*/  @!P0 FFMA.FTZ R59, R8, R2, -R11 ;  /* 0x00000002083b8223 */ /* 0x000fe2000001080b */
[----:B------:R-:W-:Y:S01]  /*57a0*/  @!P0 LOP3.LUT R2, R13, 0xffff0000, RZ, 0xc0, !PT ;  /* 0xffff00000d028812 */ /* 0x000fe200078ec0ff */
[----:B------:R-:W-:Y:S01]  /*57b0*/  @!P0 FFMA.FTZ R0, R6, R8, R0 ;  /* 0x0000000806008223 */ /* 0x000fe20000010000 */
[----:B------:R-:W-:Y:S01]  /*57c0*/  @!P0 LOP3.LUT R6, R12, 0xffff0000, RZ, 0xc0, !PT ;  /* 0xffff00000c068812 */ /* 0x000fe200078ec0ff */
[----:B------:R-:W-:Y:S01]  /*57d0*/  @!P0 IMAD.U32 R4, R5, 0x10000, RZ ;  /* 0x0001000005048824 */ /* 0x000fe200078e00ff */
[----:B------:R-:W-:Y:S01]  /*57e0*/  @!P0 LOP3.LUT R11, R16, 0xffff0000, RZ, 0xc0, !PT ;  /* 0xffff0000100b8812 */ /* 0x000fe200078ec0ff */
[C---:B------:R-:W-:Y:S01]  /*57f0*/  @!P0 FMUL.FTZ R31, R3.reuse, R17 ;  /* 0x00000011031f8220 */ /* 0x040fe20000410000 */
[----:B------:R-:W-:Y:S01]  /*5800*/  @!P0 LOP3.LUT R16, R48, 0xffff0000, RZ, 0xc0, !PT ;  /* 0xffff000030108812 */ /* 0x000fe200078ec0ff */
[-C--:B------:R-:W-:Y:S01]  /*5810*/  @!P0 FMUL.FTZ R3, R3, R4.reuse ;  /* 0x0000000403038220 */ /* 0x080fe20000410000 */
[----:B------:R-:W-:Y:S01]  /*5820*/  @!P0 LOP3.LUT R5, R5, 0xffff0000, RZ, 0xc0, !PT ;  /* 0xffff000005058812 */ /* 0x000fe200078ec0ff */
[----:B------:R-:W-:Y:S02]  /*5830*/  @!P0 FMUL.FTZ R39, R6, R11 ;  /* 0x0000000b06278220 */ /* 0x000fe40000410000 */
[----:B------:R-:W-:Y:S01]  /*5840*/  @!P0 FFMA.FTZ R58, R18, R4, -R31 ;  /* 0x00000004123a8223 */ /* 0x000fe2000001081f */
[----:B------:R-:W-:Y:S01]  /*5850*/  @!P0 LOP3.LUT R31, R49, 0xffff0000, RZ, 0xc0, !PT ;  /* 0xffff0000311f8812 */ /* 0x000fe200078ec0ff */
[C---:B------:R-:W-:Y:S02]  /*5860*/  @!P0 FMUL.FTZ R8, R2.reuse, R19 ;  /* 0x0000001302088220 */ /* 0x040fe40000410000 */
[----:B------:R-:W-:Y:S02]  /*5870*/  @!P0 FMUL.FTZ R4, R2, R5 ;  /* 0x0000000502048220 */ /* 0x000fe40000410000 */
[-C--:B------:R-:W-:Y:S01]  /*5880*/  @!P0 FMUL.FTZ R2, R6, R7.reuse ;  /* 0x0000000706028220 */ /* 0x080fe20000410000 */
[C---:B------:R-:W-:Y:S01]  /*5890*/  @!P0 LOP3.LUT R6, R15.reuse, 0xffff0000, RZ, 0xc0, !PT ;  /* 0xffff00000f068812 */ /* 0x040fe200078ec0ff */
[----:B------:R-:W-:Y:S01]  /*58a0*/  @!P0 FFMA.FTZ R56, R16, R7, -R39 ;  /* 0x0000000710388223 */ /* 0x000fe20000010827 */
[----:B------:R-:W-:Y:S01]  /*58b0*/  @!P0 SHF.L.U32 R7, R15, 0x10, RZ ;  /* 0x000000100f078819 */ /* 0x000fe200000006ff */
[----:B------:R-:W-:Y:S02]  /*58c0*/  @!P0 FFMA.FTZ R57, R31, R5, -R8 ;  /* 0x000000051f398223 */ /* 0x000fe40000010808 */
[C---:B------:R-:W-:Y:S01]  /*58d0*/  @!P0 IMAD.U32 R5, R9.reuse, 0x10000, RZ ;  /* 0x0001000009058824 */ /* 0x040fe200078e00ff */
[----:B------:R-:W-:Y:S01]  /*58e0*/  @!P0 LOP3.LUT R9, R9, 0xffff0000, RZ, 0xc0, !PT ;  /* 0xffff000009098812 */ /* 0x000fe200078ec0ff */
[C---:B------:R-:W-:Y:S02]  /*58f0*/  @!P0 FMUL.FTZ R8, R7.reuse, R42 ;  /* 0x0000002a07088220 */ /* 0x040fe40000410000 */
[----:B------:R-:W-:Y:S02]  /*5900*/  @!P0 FMUL.FTZ R38, R6, R44 ;  /* 0x0000002c06268220 */ /* 0x000fe40000410000 */
[-C--:B------:R-:W-:Y:S02]  /*5910*/  @!P0 FMUL.FTZ R7, R7, R5.reuse ;  /* 0x0000000507078220 */ /* 0x080fe40000410000 */
[----:B------:R-:W-:Y:S01]  /*5920*/  @!P0 FFMA.FTZ R53, R43, R5, -R8 ;  /* 0x000000052b358223 */ /* 0x000fe20000010808 */
[----:B------:R-:W-:Y:S01]  /*5930*/  @!P0 SHF.L.U32 R5, R14, 0x10, RZ ;  /* 0x000000100e058819 */ /* 0x000fe200000006ff */
[-C--:B------:R-:W-:Y:S02]  /*5940*/  @!P0 FMUL.FTZ R8, R6, R9.reuse ;  /* 0x0000000906088220 */ /* 0x080fe40000410000 */
[----:B------:R-:W-:Y:S01]  /*5950*/  @!P0 FFMA.FTZ R52, R45, R9, -R38 ;  /* 0x000000092d348223 */ /* 0x000fe20000010826 */
[----:B------:R-:W-:Y:S01]  /*5960*/  @!P0 LOP3.LUT R9, R14, 0xffff0000, RZ, 0xc0, !PT ;  /* 0xffff00000e098812 */ /* 0x000fe200078ec0ff */
[C---:B------:R-:W-:Y:S01]  /*5970*/  @!P0 IMAD.U32 R38, R40.reuse, 0x10000, RZ ;  /* 0x0001000028268824 */ /* 0x040fe200078e00ff */
[----:B------:R-:W-:Y:S01]  /*5980*/  @!P0 LOP3.LUT R40, R40, 0xffff0000, RZ, 0xc0, !PT ;  /* 0xffff000028288812 */ /* 0x000fe200078ec0ff */
[C---:B------:R-:W-:Y:S01]  /*5990*/  @!P0 IMAD.U32 R6, R10.reuse, 0x10000, RZ ;  /* 0x000100000a068824 */ /* 0x040fe200078e00ff */
[----:B------:R-:W-:Y:S01]  /*59a0*/  @!P0 LOP3.LUT R10, R10, 0xffff0000, RZ, 0xc0, !PT ;  /* 0xffff00000a0a8812 */ /* 0x000fe200078ec0ff */
[----:B------:R-:W-:Y:S02]  /*59b0*/  @!P0 IMAD.U32 R39, R50, 0x10000, RZ ;  /* 0x0001000032278824 */ /* 0x000fe400078e00ff */
[----:B------:R-:W-:Y:S02]  /*59c0*/  @!P0 FMUL.FTZ R46, R5, R38 ;  /* 0x00000026052e8220 */ /* 0x000fe40000410000 */
[----:B------:R-:W-:Y:S02]  /*59d0*/  @!P0 FMUL.FTZ R47, R9, R40 ;  /* 0x00000028092f8220 */ /* 0x000fe40000410000 */
[----:B------:R-:W-:Y:S01]  /*59e0*/  @!P0 FFMA.FTZ R2, R11, R16, R2 ;  /* 0x000000100b028223 */ /* 0x000fe20000010002 */
[----:B------:R-:W-:Y:S01]  /*59f0*/  @!P0 F2FP.BF16.PACK_AB R16, R52, R53 ;  /* 0x000000353410823e */ /* 0x000fe200000010ff */
[----:B------:R-:W-:Y:S02]  /*5a00*/  @!P0 FMUL.FTZ R5, R5, R6 ;  /* 0x0000000605058220 */ /* 0x000fe40000410000 */
[----:B------:R-:W-:Y:S01]  /*5a10*/  @!P0 FFMA.FTZ R3, R17, R18, R3 ;  /* 0x0000001211038223 */ /* 0x000fe20000010003 */
[----:B------:R-:W-:Y:S01]  /*5a20*/  @!P0 F2FP.BF16.PACK_AB R0, R2, R0 ;  /* 0x000000000200823e */ /* 0x000fe200000010ff */
[----:B------:R-:W-:Y:S02]  /*5a30*/  @!P0 FFMA.FTZ R46, R39, R6, -R46 ;  /* 0x00000006272e8223 */ /* 0x000fe4000001082e */
[-C--:B------:R-:W-:Y:S01]  /*5a40*/  @!P0 FMUL.FTZ R6, R9, R10.reuse ;  /* 0x0000000a09068220 */ /* 0x080fe20000410000 */
[----:B------:R-:W-:Y:S01]  /*5a50*/  @!P0 F2FP.BF16.PACK_AB R9, R56, R59 ;  /* 0x0000003b3809823e */ /* 0x000fe200000010ff */
[----:B------:R-:W-:Y:S01]  /*5a60*/  @!P0 FFMA.FTZ R47, R41, R10, -R47 ;  /* 0x0000000a292f8223 */ /* 0x000fe2000001082f */
[----:B------:R-:W-:Y:S01]  /*5a70*/  @!P0 F2FP.BF16.PACK_AB R10, R57, R58 ;  /* 0x0000003a390a823e */ /* 0x000fe200000010ff */
[----:B------:R-:W-:Y:S02]  /*5a80*/  @!P0 FFMA.FTZ R4, R19, R31, R4 ;  /* 0x0000001f13048223 */ /* 0x000fe40000010004 */
[----:B------:R-:W-:Y:S01]  /*5a90*/  @!P0 FFMA.FTZ R5, R38, R39, R5 ;  /* 0x0000002726058223 */ /* 0x000fe20000010005 */
[----:B------:R-:W-:Y:S01]  /*5aa0*/  @!P0 MOV R49, R10 ;  /* 0x0000000a00318202 */ /* 0x000fe20000000f00 */
[----:B------:R-:W-:Y:S01]  /*5ab0*/  @!P0 FFMA.FTZ R6, R40, R41, R6 ;  /* 0x0000002928068223 */ /* 0x000fe20000010006 */
[----:B------:R-:W-:Y:S01]  /*5ac0*/  @!P0 F2FP.BF16.PACK_AB R11, R47, R46 ;  /* 0x0000002e2f0b823e */ /* 0x000fe200000010ff */
[----:B------:R-:W-:Y:S01]  /*5ad0*/  @!P0 FFMA.FTZ R7, R42, R43, R7 ;  /* 0x0000002b2a078223 */ /* 0x000fe20000010007 */
[----:B------:R-:W-:Y:S01]  /*5ae0*/  @!P0 F2FP.BF16.PACK_AB R3, R4, R3 ;  /* 0x000000030403823e */ /* 0x000fe200000010ff */
[----:B------:R-:W-:Y:S01]  /*5af0*/  @!P0 FFMA.FTZ R8, R44, R45, R8 ;  /* 0x0000002d2c088223 */ /* 0x000fe20000010008 */
[----:B------:R-:W-:Y:S01]  /*5b00*/  @!P0 F2FP.BF16.PACK_AB R5, R6, R5 ;  /* 0x000000050605823e */ /* 0x000fe200000010ff */
[----:B------:R-:W-:Y:S01]  /*5b10*/  @!P0 IMAD.MOV.U32 R48, RZ, RZ, R9 ;  /* 0x000000ffff308224 */ /* 0x000fe200078e0009 */
[----:B------:R-:W-:Y:S01]  /*5b20*/  @!P0 MOV R13, R3 ;  /* 0x00000003000d8202 */ /* 0x000fe20000000f00 */
[----:B------:R-:W-:Y:S01]  /*5b30*/  @!P0 IMAD.MOV.U32 R50, RZ, RZ, R11 ;  /* 0x000000ffff328224 */ /* 0x000fe200078e000b */
[----:B------:R-:W-:Y:S01]  /*5b40*/  @!P0 F2FP.BF16.PACK_AB R7, R8, R7 ;  /* 0x000000070807823e */ /* 0x000fe200000010ff */
[----:B------:R-:W-:Y:S02]  /*5b50*/  @!P0 IMAD.MOV.U32 R51, RZ, RZ, R16 ;  /* 0x000000ffff338224 */ /* 0x000fe400078e0010 */
[----:B------:R-:W-:Y:S02]  /*5b60*/  @!P0 IMAD.MOV.U32 R12, RZ, RZ, R0 ;  /* 0x000000ffff0c8224 */ /* 0x000fe400078e0000 */
[----:B------:R-:W-:Y:S01]  /*5b70*/  @!P0 IMAD.MOV.U32 R14, RZ, RZ, R5 ;  /* 0x000000ffff0e8224 */ /* 0x000fe200078e0005 */
[----:B------:R1:W-:Y:S01]  /*5b80*/  STG.E.128 [R76.64], R48 ;  /* 0x000000304c007986 */ /* 0x0003e2000c101d08 */
[----:B------:R-:W-:Y:S07]  /*5b90*/  @!P0 IMAD.MOV.U32 R15, RZ, RZ, R7 ;  /* 0x000000ffff0f8224 */ /* 0x000fee00078e0007 */
[----:B------:R1:W-:Y:S02]  /*5ba0*/  @!P1 STG.E.128 [R54.64], R12 ;  /* 0x0000000c36009986 */ /* 0x0003e4000c101d08 */
.L_x_85:
[----:B------:R-:W-:Y:S05]  /*5bb0*/  BSYNC B0 ;  /* 0x0000000000007941 */ /* 0x000fea0003800000 */
.L_x_84:
        /* <DEDUP_REMOVED lines=10> */
[C---:B------:R-:W-:Y:S01]  /*5c60*/  @!P0 PRMT R16, R70.reuse, 0x5410, R5 ;  /* 0x0000541046108816 */ /* 0x040fe20000000005 */
[----:B------:R-:W2:Y:S01]  /*5c70*/  LDS.128 R40, [R150+0x8100] ;  /* 0x0081000096287984 */ /* 0x000ea20000000c00 */
[----:B------:R-:W-:Y:S02]  /*5c80*/  IADD3.X R4, R95, R2, R121, P2, P1 ;  /* 0x000000025f047210 */ /* 0x000fe400017e2479 */
[----:B------:R-:W-:Y:S02]  /*5c90*/  ISETP.GE.AND P1, PT, R97, c[0x0][0x1d4], PT ;  /* 0x0000750061007a0c */ /* 0x000fe40003f26270 */
[--C-:B------:R-:W-:Y:S02]  /*5ca0*/  @!P0 SHF.R.U32.HI R8, RZ, 0x10, R63.reuse ;  /* 0x00000010ff088819 */ /* 0x100fe4000001163f */
[----:B------:R-:W-:Y:S01]  /*5cb0*/  @!P0 PRMT R11, R70, 0x5432, R6 ;  /* 0x00005432460b8816 */ /* 0x000fe20000000006 */
[----:B------:R-:W-:Y:S01]  /*5cc0*/  @!P0 IMAD.U32 R6, R16, 0x10000, RZ ;  /* 0x0001000010068824 */ /* 0x000fe200078e00ff */
[----:B------:R-:W-:Y:S03]  /*5cd0*/  @!P0 SHF.R.U64 R10, R62, 0x10, R63 ;  /* 0x000000103e0a8819 */ /* 0x000fe6000000123f */
[----:B------:R-:W-:Y:S04]  /*5ce0*/  @!P0 IMAD.U32 R17, R11, 0x10000, RZ ;  /* 0x000100000b118824 */ /* 0x000fe800078e00ff */
[----:B------:R-:W-:Y:S04]  /*5cf0*/  @!P1 IADD3 R0, P3, P2, R92, R0, R97 ;  /* 0x000000005c009210 */ /* 0x000fe80007a7e061 */
[----:B------:R-:W-:Y:S02]  /*5d00*/  @!P1 IADD3.X R2, R95, R2, R120, P3, P2 ;  /* 0x000000025f029210 */ /* 0x000fe40001fe4478 */
[C---:B------:R-:W-:Y:S04]  /*5d10*/  LEA R52, P2, R3.reuse, c[0x0][0x1c8], 0x1 ;  /* 0x0000720003347a11 */ /* 0x040fe800078408ff */
[----:B------:R-:W-:Y:S02]  /*5d20*/  LEA.HI.X R53, R3, c[0x0][0x1cc], R4, 0x1, P2 ;  /* 0x0000730003357a11 */ /* 0x000fe400010f0c04 */
[----:B------:R-:W-:Y:S02]  /*5d30*/  @!P1 LEA R50, P2, R0, c[0x0][0x1c8], 0x1 ;  /* 0x0000720000329a11 */ /* 0x000fe400078408ff */
[----:B------:R-:W-:Y:S02]  /*5d40*/  @!P0 SHF.R.U64 R3, R22, 0x10, R23 ;  /* 0x0000001016038819 */ /* 0x000fe40000001217 */
[----:B------:R-:W-:Y:S02]  /*5d50*/  @!P1 LEA.HI.X R51, R0, c[0x0][0x1cc], R2, 0x1, P2 ;  /* 0x0000730000339a11 */ /* 0x000fe400010f0c02 */
[--C-:B------:R-:W-:Y:S02]  /*5d60*/  @!P0 SHF.R.U64 R0, R20, 0x10, R21.reuse ;  /* 0x0000001014008819 */ /* 0x100fe40000001215 */
[----:B------:R-:W-:Y:S02]  /*5d70*/  @!P0 SHF.R.U32.HI R2, RZ, 0x10, R21 ;  /* 0x00000010ff028819 */ /* 0x000fe40000011615 */
[----:B------:R-:W-:Y:S01]  /*5d80*/  @!P0 PRMT R7, R34, 0x5432, R0 ;  /* 0x0000543222078816 */ /* 0x000fe20000000000 */
[----:B-1----:R-:W-:Y:S01]  /*5d90*/  @!P0 IMAD.U32 R0, R12, 0x10000, RZ ;  /* 0x000100000c008824 */ /* 0x002fe200078e00ff */
[----:B--2---:R-:W-:Y:S01]  /*5da0*/  @!P0 LOP3.LUT R39, R43, 0xffff0000, RZ, 0xc0, !PT ;  /* 0xffff00002b278812 */ /* 0x004fe200078ec0ff */
[----:B------:R-:W-:Y:S01]  /*5db0*/  @!P0 IMAD.U32 R18, R41, 0x10000, RZ ;  /* 0x0001000029128824 */ /* 0x000fe200078e00ff */
[----:B------:R-:W-:Y:S01]  /*5dc0*/  @!P0 LOP3.LUT R31, R42, 0xffff0000, RZ, 0xc0, !PT ;  /* 0xffff00002a1f8812 */ /* 0x000fe200078ec0ff */
[----:B------:R-:W-:Y:S01]  /*5dd0*/  @!P0 FMUL.FTZ R19, R0, R6 ;  /* 0x0000000600138220 */ /* 0x000fe20000410000 */
[----:B------:R-:W-:Y:S01]  /*5de0*/  @!P0 PRMT R21, R71, 0x5410, R8 ;  /* 0x0000541047158816 */ /* 0x000fe20000000008 */
[----:B------:R-:W-:Y:S01]  /*5df0*/  @!P0 IMAD.U32 R8, R40, 0x10000, RZ ;  /* 0x0001000028088824 */ /* 0x000fe200078e00ff */
[----:B------:R-:W-:Y:S01]  /*5e00*/  @!P0 PRMT R5, R34, 0x5410, R2 ;  /* 0x0000541022058816 */ /* 0x000fe20000000002 */
[C---:B------:R-:W-:Y:S01]  /*5e10*/  @!P0 IMAD.U32 R2, R7.reuse, 0x10000, RZ ;  /* 0x0001000007028824 */ /* 0x040fe200078e00ff */
[----:B------:R-:W-:Y:S01]  /*5e20*/  @!P0 LOP3.LUT R7, R7, 0xffff0000, RZ, 0xc0, !PT ;  /* 0xffff000007078812 */ /* 0x000fe200078ec0ff */
[----:B------:R-:W-:Y:S01]  /*5e30*/  @!P0 IMAD.U32 R34, R21, 0x10000, RZ ;  /* 0x0001000015228824 */ /* 0x000fe200078e00ff */
[----:B------:R-:W-:Y:S01]  /*5e40*/  @!P0 SHF.R.U32.HI R4, RZ, 0x10, R23 ;  /* 0x00000010ff048819 */ /* 0x000fe20000011617 */
[-C--:B------:R-:W-:Y:S01]  /*5e50*/  @!P0 FMUL.FTZ R0, R0, R2.reuse ;  /* 0x0000000200008220 */ /* 0x080fe20000410000 */
[----:B------:R-:W-:Y:S01]  /*5e60*/  @!P0 PRMT R23, R71, 0x5432, R10 ;  /* 0x0000543247178816 */ /* 0x000fe2000000000a */
[----:B------:R-:W-:Y:S01]  /*5e70*/  @!P0 FFMA.FTZ R55, R8, R2, -R19 ;  /* 0x0000000208378223 */ /* 0x000fe20000010813 */
[----:B------:R-:W-:Y:S01]  /*5e80*/  @!P0 LOP3.LUT R2, R13, 0xffff0000, RZ, 0xc0, !PT ;  /* 0xffff00000d028812 */ /* 0x000fe200078ec0ff */
[----:B------:R-:W-:Y:S01]  /*5e90*/  @!P0 FFMA.FTZ R0, R6, R8, R0 ;  /* 0x0000000806008223 */ /* 0x000fe20000010000 */
[----:B------:R-:W-:Y:S02]  /*5ea0*/  @!P0 LOP3.LUT R6, R12, 0xffff0000, RZ, 0xc0, !PT ;  /* 0xffff00000c068812 */ /* 0x000fe400078ec0ff */
[----:B------:R-:W-:Y:S02]  /*5eb0*/  @!P0 PRMT R10, R35, 0x5432, R3 ;  /* 0x00005432230a8816 */ /* 0x000fe40000000003 */
[----:B------:R-:W-:Y:S02]  /*5ec0*/  @!P0 SHF.L.U32 R3, R13, 0x10, RZ ;  /* 0x000000100d038819 */ /* 0x000fe400000006ff */
[----:B------:R-:W-:Y:S01]  /*5ed0*/  @!P0 PRMT R9, R35, 0x5410, R4 ;  /* 0x0000541023098816 */ /* 0x000fe20000000004 */
[----:B------:R-:W-:Y:S01]  /*5ee0*/  @!P0 IMAD.U32 R4, R5, 0x10000, RZ ;  /* 0x0001000005048824 */ /* 0x000fe200078e00ff */
[----:B------:R-:W-:Y:S01]  /*5ef0*/  @!P0 LOP3.LUT R19, R11, 0xffff0000, RZ, 0xc0, !PT ;  /* 0xffff00000b138812 */ /* 0x000fe200078ec0ff */
[C---:B------:R-:W-:Y:S01]  /*5f00*/  @!P0 FMUL.FTZ R20, R3.reuse, R17 ;  /* 0x0000001103148220 */ /* 0x040fe20000410000 */
[----:B------:R-:W-:Y:S01]  /*5f10*/  @!P0 LOP3.LUT R11, R16, 0xffff0000, RZ, 0xc0, !PT ;  /* 0xffff0000100b8812 */ /* 0x000fe200078ec0ff */
[-C--:B------:R-:W-:Y:S01]  /*5f20*/  @!P0 FMUL.FTZ R3, R3, R4.reuse ;  /* 0x0000000403038220 */ /* 0x080fe20000410000 */
[----:B------:R-:W-:Y:S01]  /*5f30*/  @!P0 LOP3.LUT R16, R40, 0xffff0000, RZ, 0xc0, !PT ;  /* 0xffff000028108812 */ /* 0x000fe200078ec0ff */
[----:B------:R-:W-:Y:S01]  /*5f40*/  @!P0 FFMA.FTZ R54, R18, R4, -R20 ;  /* 0x0000000412368223 */ /* 0x000fe20000010814 */
[----:B------:R-:W-:Y:S01]  /*5f50*/  @!P0 LOP3.LUT R20, R41, 0xffff0000, RZ, 0xc0, !PT ;  /* 0xffff000029148812 */ /* 0x000fe200078ec0ff */
[----:B------:R-:W-:Y:S01]  /*5f60*/  @!P0 FMUL.FTZ R22, R6, R11 ;  /* 0x0000000b06168220 */ /* 0x000fe20000410000 */
[----:B------:R-:W-:Y:S01]  /*5f70*/  @!P0 LOP3.LUT R5, R5, 0xffff0000, RZ, 0xc0, !PT ;  /* 0xffff000005058812 */ /* 0x000fe200078ec0ff */
[----:B------:R-:W-:Y:S01]  /*5f80*/  @!P0 FMUL.FTZ R8, R2, R19 ;  /* 0x0000001302088220 */ /* 0x000fe20000410000 */
[----:B------:R-:W-:Y:S01]  /*5f90*/  @!P0 LOP3.LUT R38, R21, 0xffff0000, RZ, 0xc0, !PT ;  /* 0xffff000015268812 */ /* 0x000fe200078ec0ff */
[----:B------:R-:W-:Y:S02]  /*5fa0*/  @!P0 FFMA.FTZ R48, R16, R7, -R22 ;  /* 0x0000000710308223 */ /* 0x000fe40000010816 */
[----:B------:R-:W-:Y:S02]  /*5fb0*/  @!P0 FMUL.FTZ R4, R2, R5 ;  /* 0x0000000502048220 */ /* 0x000fe40000410000 */
[----:B------:R-:W-:Y:S01]  /*5fc0*/  @!P0 FMUL.FTZ R2, R6, R7 ;  /* 0x0000000706028220 */ /* 0x000fe20000410000 */
[C---:B------:R-:W-:Y:S01]  /*5fd0*/  @!P0 SHF.L.U32 R7, R15.reuse, 0x10, RZ ;  /* 0x000000100f078819 */ /* 0x040fe200000006ff */
[----:B------:R-:W-:Y:S01]  /*5fe0*/  @!P0 FFMA.FTZ R49, R20, R5, -R8 ;  /* 0x0000000514318223 */ /* 0x000fe20000010808 */
[----:B------:R-:W-:Y:S01]  /*5ff0*/  @!P0 LOP3.LUT R6, R15, 0xffff0000, RZ, 0xc0, !PT ;  /* 0xffff00000f068812 */ /* 0x000fe200078ec0ff */
[C---:B------:R-:W-:Y:S01]  /*6000*/  @!P0 IMAD.U32 R5, R9.reuse, 0x10000, RZ ;  /* 0x0001000009058824 */ /* 0x040fe200078e00ff */
[----:B------:R-:W-:Y:S01]  /*6010*/  @!P0 LOP3.LUT R9, R9, 0xffff0000, RZ, 0xc0, !PT ;  /* 0xffff000009098812 */ /* 0x000fe200078ec0ff */
[----:B------:R-:W-:Y:S02]  /*6020*/  @!P0 IMAD.U32 R35, R43, 0x10000, RZ ;  /* 0x000100002b238824 */ /* 0x000fe400078e00ff */
        /* <DEDUP_REMOVED lines=44> */
.L_x_87:
[----:B------:R-:W-:Y:S05]  /*62f0*/  BSYNC B0 ;  /* 0x0000000000007941 */ /* 0x000fea0003800000 */
.L_x_86:
[----:B-1----:R-:W-:Y:S05]  /*6300*/  IADD3 R55, P1, R184, R84, RZ ;  /* 0x00000054b8377210 */ /* 0x002fea0007f3e0ff */
[----:B------:R-:W-:Y:S01]  /*6310*/  IMAD.X R56, R90, 0x1, R154, P1 ;  /* 0x000000015a387824 */ /* 0x000fe200008e069a */
[----:B------:R-:W-:Y:S11]  /*6320*/  ISETP.GE.OR P1, PT, R166, R75, P5 ;  /* 0x0000004ba600720c */ /* 0x000ff60002f26670 */
[----:B------:R-:W-:Y:S02]  /*6330*/  @!UPT UIADD3 URZ, URZ, URZ, URZ ;  /* 0x0000003f3f3ff290 */ /* 0x000fe4000fffe03f */
[----:B------:R-:W-:-:S05]  /*6340*/  @P1 BRA `(.L_x_79) ;  /* 0x00000bd000001947 */ /* 0x000fca0003800000 */
[----:B------:R-:W-:Y:S01]  /*6350*/  @!P0 SHF.R.U32.HI R3, RZ, 0x10, R65 ;  /* 0x00000010ff038819 */ /* 0x000fe20000011641 */
[----:B------:R-:W1:Y:S01]  /*6360*/  LDS.128 R12, [R144+0x8100] ;  /* 0x00810000900c7984 */ /* 0x000e620000000c00 */
[--C-:B------:R-:W-:Y:S02]  /*6370*/  @!P0 SHF.R.U32.HI R2, RZ, 0x10, R25.reuse ;  /* 0x00000010ff028819 */ /* 0x100fe40000011619 */
[----:B------:R-:W-:Y:S02]  /*6380*/  @!P0 SHF.R.U64 R0, R24, 0x10, R25 ;  /* 0x0000001018008819 */ /* 0x000fe40000001219 */
[----:B------:R-:W-:Y:S02]  /*6390*/  @!P0 PRMT R25, R72, 0x5410, R3 ;  /* 0x0000541048198816 */ /* 0x000fe40000000003 */
[----:B------:R-:W-:Y:S01]  /*63a0*/  IADD3 R10, P2, P1, R92, R55, R115 ;  /* 0x000000375c0a7210 */ /* 0x000fe2000795e073 */
[----:B-----5:R-:W2:Y:S01]  /*63b0*/  LDS.128 R40, [R149+0x8100] ;  /* 0x0081000095287984 */ /* 0x020ea20000000c00 */
[----:B------:R-:W-:Y:S01]  /*63c0*/  @!P0 SHF.R.U64 R6, R26, 0x10, R27 ;  /* 0x000000101a068819 */ /* 0x000fe2000000121b */
[----:B------:R-:W-:Y:S01]  /*63d0*/  @!P0 IMAD.U32 R23, R25, 0x10000, RZ ;  /* 0x0001000019178824 */ /* 0x000fe200078e00ff */
[----:B------:R-:W-:Y:S02]  /*63e0*/  IADD3.X R11, R95, R56, R121, P2, P1 ;  /* 0x000000385f0b7210 */ /* 0x000fe400017e2479 */
[C---:B------:R-:W-:Y:S02]  /*63f0*/  LEA R48, P1, R10.reuse, c[0x0][0x1c8], 0x1 ;  /* 0x000072000a307a11 */ /* 0x040fe400078208ff */
[C---:B------:R-:W-:Y:S02]  /*6400*/  @!P0 PRMT R18, R37.reuse, 0x5432, R6 ;  /* 0x0000543225128816 */ /* 0x040fe40000000006 */
[----:B------:R-:W-:Y:S02]  /*6410*/  LEA.HI.X R49, R10, c[0x0][0x1cc], R11, 0x1, P1 ;  /* 0x000073000a317a11 */ /* 0x000fe400008f0c0b */
[----:B------:R-:W-:Y:S02]  /*6420*/  @!P0 SHF.R.U32.HI R5, RZ, 0x10, R27 ;  /* 0x00000010ff058819 */ /* 0x000fe4000001161b */
[C---:B------:R-:W-:Y:S02]  /*6430*/  @!P0 PRMT R8, R36.reuse, 0x5410, R2 ;  /* 0x0000541024088816 */ /* 0x040fe40000000002 */
[----:B------:R-:W-:Y:S02]  /*6440*/  @!P0 PRMT R16, R37, 0x5410, R5 ;  /* 0x0000541025108816 */ /* 0x000fe40000000005 */
[----:B------:R-:W-:Y:S01]  /*6450*/  @!P0 PRMT R4, R36, 0x5432, R0 ;  /* 0x0000543224048816 */ /* 0x000fe20000000000 */
[----:B------:R-:W-:Y:S01]  /*6460*/  @!P0 IMAD.U32 R0, R8, 0x10000, RZ ;  /* 0x0001000008008824 */ /* 0x000fe200078e00ff */
[--C-:B------:R-:W-:Y:S01]  /*6470*/  @!P0 SHF.R.U32.HI R9, RZ, 0x10, R67.reuse ;  /* 0x00000010ff098819 */ /* 0x100fe20000011643 */
[C---:B------:R-:W-:Y:S01]  /*6480*/  @!P0 IMAD.U32 R10, R16.reuse, 0x10000, RZ ;  /* 0x00010000100a8824 */ /* 0x040fe200078e00ff */
[----:B------:R-:W-:Y:S02]  /*6490*/  @!P0 LOP3.LUT R16, R16, 0xffff0000, RZ, 0xc0, !PT ;  /* 0xffff000010108812 */ /* 0x000fe400078ec0ff */
[----:B------:R-:W-:Y:S02]  /*64a0*/  @!P0 SHF.R.U64 R7, R66, 0x10, R67 ;  /* 0x0000001042078819 */ /* 0x000fe40000001243 */
[C---:B------:R-:W-:Y:S02]  /*64b0*/  @!P0 PRMT R38, R73.reuse, 0x5410, R9 ;  /* 0x0000541049268816 */ /* 0x040fe40000000009 */
[----:B------:R-:W-:Y:S02]  /*64c0*/  @!P0 PRMT R34, R73, 0x5432, R7 ;  /* 0x0000543249228816 */ /* 0x000fe40000000007 */
[----:B------:R-:W-:Y:S01]  /*64d0*/  @!P0 LOP3.LUT R25, R25, 0xffff0000, RZ, 0xc0, !PT ;  /* 0xffff000019198812 */ /* 0x000fe200078ec0ff */
[----:B------:R-:W-:Y:S01]  /*64e0*/  @!P0 IMAD.U32 R36, R38, 0x10000, RZ ;  /* 0x0001000026248824 */ /* 0x000fe200078e00ff */
[----:B------:R-:W-:Y:S01]  /*64f0*/  @!P0 SHF.L.U32 R27, R34, 0x10, RZ ;  /* 0x00000010221b8819 */ /* 0x000fe200000006ff */
[----:B-1----:R-:W-:Y:S01]  /*6500*/  @!P0 IMAD.U32 R3, R13, 0x10000, RZ ;  /* 0x000100000d038824 */ /* 0x002fe200078e00ff */
[----:B------:R-:W-:Y:S02]  /*6510*/  @!P0 LOP3.LUT R9, R14, 0xffff0000, RZ, 0xc0, !PT ;  /* 0xffff00000e098812 */ /* 0x000fe400078ec0ff */
[----:B------:R-:W-:Y:S01]  /*6520*/  @!P0 LOP3.LUT R34, R34, 0xffff0000, RZ, 0xc0, !PT ;  /* 0xffff000022228812 */ /* 0x000fe200078ec0ff */
[C---:B------:R-:W-:Y:S01]  /*6530*/  @!P0 FMUL.FTZ R2, R3.reuse, R23 ;  /* 0x0000001703028220 */ /* 0x040fe20000410000 */
[----:B------:R-:W-:Y:S01]  /*6540*/  @!P0 LOP3.LUT R5, R12, 0xffff0000, RZ, 0xc0, !PT ;  /* 0xffff00000c058812 */ /* 0x000fe200078ec0ff */
[-C--:B------:R-:W-:Y:S01]  /*6550*/  @!P0 FMUL.FTZ R3, R3, R0.reuse ;  /* 0x0000000003038220 */ /* 0x080fe20000410000 */
[----:B------:R-:W-:Y:S01]  /*6560*/  @!P0 SHF.L.U32 R11, R15, 0x10, RZ ;  /* 0x000000100f0b8819 */ /* 0x000fe200000006ff */
[C---:B--2---:R-:W-:Y:S01]  /*6570*/  @!P0 IMAD.U32 R20, R40.reuse, 0x10000, RZ ;  /* 0x0001000028148824 */ /* 0x044fe200078e00ff */
[----:B------:R-:W-:Y:S01]  /*6580*/  @!P0 SHF.L.U32 R24, R41, 0x10, RZ ;  /* 0x0000001029188819 */ /* 0x000fe200000006ff */
[----:B------:R-:W-:Y:S01]  /*6590*/  @!P0 IMAD.U32 R37, R43, 0x10000, RZ ;  /* 0x000100002b258824 */ /* 0x000fe200078e00ff */
[----:B------:R-:W-:Y:S01]  /*65a0*/  @!P0 LOP3.LUT R22, R40, 0xffff0000, RZ, 0xc0, !PT ;  /* 0xffff000028168812 */ /* 0x000fe200078ec0ff */
[----:B------:R-:W-:Y:S01]  /*65b0*/  @!P0 IMAD.U32 R31, R42, 0x10000, RZ ;  /* 0x000100002a1f8824 */ /* 0x000fe200078e00ff */
[----:B------:R-:W-:Y:S01]  /*65c0*/  @!P0 LOP3.LUT R26, R41, 0xffff0000, RZ, 0xc0, !PT ;  /* 0xffff0000291a8812 */ /* 0x000fe200078ec0ff */
[----:B------:R-:W-:Y:S01]  /*65d0*/  @!P0 FFMA.FTZ R54, R24, R0, -R2 ;  /* 0x0000000018368223 */ /* 0x000fe20000010802 */
[----:B------:R-:W-:Y:S01]  /*65e0*/  @!P0 LOP3.LUT R39, R43, 0xffff0000, RZ, 0xc0, !PT ;  /* 0xffff00002b278812 */ /* 0x000fe200078ec0ff */
[----:B------:R-:W-:Y:S01]  /*65f0*/  @!P0 IMAD.U32 R0, R12, 0x10000, RZ ;  /* 0x000100000c008824 */ /* 0x000fe200078e00ff */
[----:B------:R-:W-:Y:S01]  /*6600*/  @!P0 LOP3.LUT R35, R42, 0xffff0000, RZ, 0xc0, !PT ;  /* 0xffff00002a238812 */ /* 0x000fe200078ec0ff */
[----:B------:R-:W-:Y:S01]  /*6610*/  @!P0 FMUL.FTZ R44, R11, R36 ;  /* 0x000000240b2c8220 */ /* 0x000fe20000410000 */
[C---:B------:R-:W-:Y:S01]  /*6620*/  @!P0 SHF.L.U32 R2, R4.reuse, 0x10, RZ ;  /* 0x0000001004028819 */ /* 0x040fe200000006ff */
[----:B------:R-:W-:Y:S01]  /*6630*/  @!P0 FMUL.FTZ R45, R9, R34 ;  /* 0x00000022092d8220 */ /* 0x000fe20000410000 */
[----:B------:R-:W-:Y:S01]  /*6640*/  @!P0 LOP3.LUT R4, R4, 0xffff0000, RZ, 0xc0, !PT ;  /* 0xffff000004048812 */ /* 0x000fe200078ec0ff */
[----:B------:R-:W-:Y:S01]  /*6650*/  @!P0 FFMA.FTZ R44, R37, R10, -R44 ;  /* 0x0000000a252c8223 */ /* 0x000fe2000001082c */
[----:B------:R-:W-:Y:S02]  /*6660*/  @!P0 LOP3.LUT R17, R15, 0xffff0000, RZ, 0xc0, !PT ;  /* 0xffff00000f118812 */ /* 0x000fe400078ec0ff */
[----:B------:R-:W-:Y:S02]  /*6670*/  @!P0 LOP3.LUT R38, R38, 0xffff0000, RZ, 0xc0, !PT ;  /* 0xffff000026268812 */ /* 0x000fe400078ec0ff */
[----:B------:R-:W-:Y:S02]  /*6680*/  @!P0 SHF.R.U64 R21, R64, 0x10, R65 ;  /* 0x0000001040158819 */ /* 0x000fe40000001241 */
[----:B------:R-:W-:Y:S02]  /*6690*/  ISETP.GE.AND P1, PT, R97, c[0x0][0x1d4], PT ;  /* 0x0000750061007a0c */ /* 0x000fe40003f26270 */
[----:B------:R-:W-:Y:S05]  /*66a0*/  @!P0 PRMT R21, R72, 0x5432, R21 ;  /* 0x0000543248158816 */ /* 0x000fea0000000015 */
[C---:B------:R-:W-:Y:S01]  /*66b0*/  @!P0 IMAD.U32 R19, R21.reuse, 0x10000, RZ ;  /* 0x0001000015138824 */ /* 0x040fe200078e00ff */
[----:B------:R-:W-:Y:S03]  /*66c0*/  @!P0 LOP3.LUT R21, R21, 0xffff0000, RZ, 0xc0, !PT ;  /* 0xffff000015158812 */ /* 0x000fe600078ec0ff */
[C---:B------:R-:W-:Y:S02]  /*66d0*/  @!P0 FMUL.FTZ R6, R0.reuse, R19 ;  /* 0x0000001300068220 */ /* 0x040fe40000410000 */
[C---:B------:R-:W-:Y:S02]  /*66e0*/  @!P0 FMUL.FTZ R7, R5.reuse, R21 ;  /* 0x0000001505078220 */ /* 0x040fe40000410000 */
[-C--:B------:R-:W-:Y:S02]  /*66f0*/  @!P0 FMUL.FTZ R0, R0, R2.reuse ;  /* 0x0000000200008220 */ /* 0x080fe40000410000 */
[----:B------:R-:W-:Y:S02]  /*6700*/  @!P0 FFMA.FTZ R53, R20, R2, -R6 ;  /* 0x0000000214358223 */ /* 0x000fe40000010806 */
[-C--:B------:R-:W-:Y:S01]  /*6710*/  @!P0 FMUL.FTZ R2, R5, R4.reuse ;  /* 0x0000000405028220 */ /* 0x080fe20000410000 */
[----:B------:R-:W-:Y:S01]  /*6720*/  @!P0 LOP3.LUT R5, R13, 0xffff0000, RZ, 0xc0, !PT ;  /* 0xffff00000d058812 */ /* 0x000fe200078ec0ff */
[----:B------:R-:W-:Y:S01]  /*6730*/  @!P0 FFMA.FTZ R52, R22, R4, -R7 ;  /* 0x0000000416348223 */ /* 0x000fe20000010807 */
[----:B------:R-:W-:Y:S01]  /*6740*/  @!P0 LOP3.LUT R4, R8, 0xffff0000, RZ, 0xc0, !PT ;  /* 0xffff000008048812 */ /* 0x000fe200078ec0ff */
[----:B------:R-:W-:Y:S01]  /*6750*/  @!P0 IMAD.U32 R7, R14, 0x10000, RZ ;  /* 0x000100000e078824 */ /* 0x000fe200078e00ff */
[C---:B------:R-:W-:Y:S01]  /*6760*/  @!P0 LOP3.LUT R8, R18.reuse, 0xffff0000, RZ, 0xc0, !PT ;  /* 0xffff000012088812 */ /* 0x040fe200078ec0ff */
[----:B------:R-:W-:Y:S02]  /*6770*/  @!P0 IMAD.U32 R6, R18, 0x10000, RZ ;  /* 0x0001000012068824 */ /* 0x000fe400078e00ff */
[----:B------:R-:W-:Y:S02]  /*6780*/  @!P0 FMUL.FTZ R47, R5, R25 ;  /* 0x00000019052f8220 */ /* 0x000fe40000410000 */
[----:B------:R-:W-:Y:S02]  /*6790*/  @!P0 FMUL.FTZ R18, R17, R38 ;  /* 0x0000002611128220 */ /* 0x000fe40000410000 */
[----:B------:R-:W-:Y:S02]  /*67a0*/  @!P0 FMUL.FTZ R46, R7, R27 ;  /* 0x0000001b072e8220 */ /* 0x000fe40000410000 */
[----:B------:R-:W-:Y:S02]  /*67b0*/  @!P0 FFMA.FTZ R51, R26, R4, -R47 ;  /* 0x000000041a338223 */ /* 0x000fe4000001082f */
[----:B------:R-:W-:Y:S02]  /*67c0*/  @!P0 FFMA.FTZ R18, R39, R16, -R18 ;  /* 0x0000001027128223 */ /* 0x000fe40000010812 */
[----:B------:R-:W-:Y:S01]  /*67d0*/  @!P0 FFMA.FTZ R50, R31, R6, -R46 ;  /* 0x000000061f328223 */ /* 0x000fe2000001082e */
[----:B------:R-:W-:Y:S01]  /*67e0*/  @!P0 F2FP.BF16.PACK_AB R46, R51, R54 ;  /* 0x00000036332e823e */ /* 0x000fe200000010ff */
[----:B------:R-:W-:Y:S01]  /*67f0*/  @!P0 FFMA.FTZ R47, R35, R8, -R45 ;  /* 0x00000008232f8223 */ /* 0x000fe2000001082d */
[----:B------:R-:W-:Y:S01]  /*6800*/  @!P0 F2FP.BF16.PACK_AB R44, R18, R44 ;  /* 0x0000002c122c823e */ /* 0x000fe200000010ff */
[----:B------:R-:W-:Y:S01]  /*6810*/  @!P0 FFMA.FTZ R0, R19, R20, R0 ;  /* 0x0000001413008223 */ /* 0x000fe20000010000 */
[----:B------:R-:W-:Y:S01]  /*6820*/  @!P0 F2FP.BF16.PACK_AB R45, R52, R53 ;  /* 0x00000035342d823e */ /* 0x000fe200000010ff */
[----:B------:R-:W-:Y:S01]  /*6830*/  @!P0 IMAD.MOV.U32 R41, RZ, RZ, R46 ;  /* 0x000000ffff298224 */ /* 0x000fe200078e002e */
[----:B------:R-:W-:Y:S01]  /*6840*/  @!P0 F2FP.BF16.PACK_AB R18, R47, R50 ;  /* 0x000000322f12823e */ /* 0x000fe200000010ff */
[----:B------:R-:W-:Y:S01]  /*6850*/  @!P0 FMUL.FTZ R4, R5, R4 ;  /* 0x0000000405048220 */ /* 0x000fe20000410000 */
[----:B------:R-:W-:Y:S01]  /*6860*/  @!P0 MOV R40, R45 ;  /* 0x0000002d00288202 */ /* 0x000fe20000000f00 */
[----:B------:R-:W-:Y:S01]  /*6870*/  @!P0 FFMA.FTZ R2, R21, R22, R2 ;  /* 0x0000001615028223 */ /* 0x000fe20000010002 */
[----:B------:R-:W-:Y:S01]  /*6880*/  @!P0 MOV R43, R44 ;  /* 0x0000002c002b8202 */ /* 0x000fe20000000f00 */
[----:B------:R-:W-:Y:S02]  /*6890*/  @!P0 IMAD.MOV.U32 R42, RZ, RZ, R18 ;  /* 0x000000ffff2a8224 */ /* 0x000fe400078e0012 */
[----:B------:R-:W-:Y:S01]  /*68a0*/  @!P0 FMUL.FTZ R5, R7, R6 ;  /* 0x0000000607058220 */ /* 0x000fe20000410000 */
[----:B------:R-:W-:Y:S01]  /*68b0*/  @!P0 F2FP.BF16.PACK_AB R0, R2, R0 ;  /* 0x000000000200823e */ /* 0x000fe200000010ff */
[----:B------:R-:W-:Y:S01]  /*68c0*/  @!P0 FFMA.FTZ R3, R23, R24, R3 ;  /* 0x0000001817038223 */ /* 0x000fe20000010003 */
[----:B------:R1:W-:Y:S01]  /*68d0*/  STG.E.128 [R48.64], R40 ;  /* 0x0000002830007986 */ /* 0x0003e2000c101d08 */
[----:B------:R-:W-:Y:S02]  /*68e0*/  @!P0 FMUL.FTZ R6, R9, R8 ;  /* 0x0000000809068220 */ /* 0x000fe40000410000 */
[----:B------:R-:W-:Y:S02]  /*68f0*/  @!P0 FFMA.FTZ R4, R25, R26, R4 ;  /* 0x0000001a19048223 */ /* 0x000fe40000010004 */
[----:B------:R-:W-:Y:S02]  /*6900*/  @!P0 FMUL.FTZ R7, R11, R10 ;  /* 0x0000000a0b078220 */ /* 0x000fe40000410000 */
[----:B------:R-:W-:Y:S01]  /*6910*/  @!P0 FFMA.FTZ R5, R27, R31, R5 ;  /* 0x0000001f1b058223 */ /* 0x000fe20000010005 */
[----:B------:R-:W-:Y:S01]  /*6920*/  @!P0 F2FP.BF16.PACK_AB R3, R4, R3 ;  /* 0x000000030403823e */ /* 0x000fe200000010ff */
[----:B------:R-:W-:Y:S02]  /*6930*/  @!P0 FMUL.FTZ R8, R17, R16 ;  /* 0x0000001011088220 */ /* 0x000fe40000410000 */
[----:B------:R-:W-:Y:S02]  /*6940*/  @!P0 FFMA.FTZ R6, R34, R35, R6 ;  /* 0x0000002322068223 */ /* 0x000fe40000010006 */
[----:B------:R-:W-:Y:S02]  /*6950*/  @!P0 FFMA.FTZ R7, R36, R37, R7 ;  /* 0x0000002524078223 */ /* 0x000fe40000010007 */
[----:B------:R-:W-:Y:S01]  /*6960*/  @!P0 FFMA.FTZ R8, R38, R39, R8 ;  /* 0x0000002726088223 */ /* 0x000fe20000010008 */
[----:B------:R-:W-:Y:S01]  /*6970*/  @!P0 F2FP.BF16.PACK_AB R5, R6, R5 ;  /* 0x000000050605823e */ /* 0x000fe200000010ff */
[----:B------:R-:W-:Y:S02]  /*6980*/  @!P0 IMAD.MOV.U32 R12, RZ, RZ, R0 ;  /* 0x000000ffff0c8224 */ /* 0x000fe400078e0000 */
[----:B------:R-:W-:Y:S01]  /*6990*/  @!P0 IMAD.MOV.U32 R13, RZ, RZ, R3 ;  /* 0x000000ffff0d8224 */ /* 0x000fe200078e0003 */
[----:B------:R-:W-:Y:S02]  /*69a0*/  @!P0 F2FP.BF16.PACK_AB R7, R8, R7 ;  /* 0x000000070807823e */ /* 0x000fe400000010ff */
[----:B------:R-:W-:Y:S03]  /*69b0*/  @!P0 MOV R14, R5 ;  /* 0x00000005000e8202 */ /* 0x000fe60000000f00 */
[----:B------:R-:W-:Y:S01]  /*69c0*/  @!P0 IMAD.MOV.U32 R15, RZ, RZ, R7 ;  /* 0x000000ffff0f8224 */ /* 0x000fe200078e0007 */
[----:B------:R-:W-:-:S05]  /*69d0*/  @P1 BRA `(.L_x_79) ;  /* 0x0000054000001947 */ /* 0x000fca0003800000 */
[----:B------:R-:W-:Y:S04]  /*69e0*/  IADD3 R0, P1, P0, R92, R55, R97 ;  /* 0x000000375c007210 */ /* 0x000fe8000783e061 */
[----:B------:R-:W-:Y:S02]  /*69f0*/  IADD3.X R3, R95, R56, R120, P1, P0 ;  /* 0x000000385f037210 */ /* 0x000fe40000fe0478 */
[C---:B------:R-:W-:Y:S04]  /*6a00*/  LEA R2, P0, R0.reuse, c[0x0][0x1c8], 0x1 ;  /* 0x0000720000027a11 */ /* 0x040fe800078008ff */
[----:B------:R-:W-:Y:S05]  /*6a10*/  LEA.HI.X R3, R0, c[0x0][0x1cc], R3, 0x1, P0 ;  /* 0x0000730000037a11 */ /* 0x000fea00000f0c03 */
[----:B------:R2:W-:Y:S01]  /*6a20*/  STG.E.128 [R2.64], R12 ;  /* 0x0000000c02007986 */ /* 0x0005e2000c101d08 */
[----:B------:R-:W-:-:S05]  /*6a30*/  BRA `(.L_x_79) ;  /* 0x000004e000007947 */ /* 0x000fca0003800000 */
.L_x_57:
[----:B------:R-:W-:Y:S01]  /*6a40*/  IMAD R0, R91, -0x80, R126 ;  /* 0xffffff805b007824 */ /* 0x000fe200078e027e */
[----:B------:R-:W-:Y:S04]  /*6a50*/  BSSY B0, `(.L_x_88) ;  /* 0x0000012000007945 */ /* 0x000fe80003800000 */
[----:B------:R-:W-:Y:S04]  /*6a60*/  IMNMX R6, R0, 0x80, PT ;  /* 0x0000008000067817 */ /* 0x000fe80003800200 */
[----:B------:R-:W-:Y:S11]  /*6a70*/  ISETP.GE.AND P0, PT, R96, R6, PT ;  /* 0x000000066000720c */ /* 0x000ff60003f06270 */
[----:B------:R-:W-:Y:S02]  /*6a80*/  @!UPT UIADD3 URZ, URZ, URZ, URZ ;  /* 0x0000003f3f3ff290 */ /* 0x000fe4000fffe03f */
[----:B------:R-:W-:-:S05]  /*6a90*/  @P0 BRA `(.L_x_89) ;  /* 0x000000d000000947 */ /* 0x000fca0003800000 */
[----:B------:R-:W1:Y:S01]  /*6aa0*/  @!P5 LDS.128 R12, [R74+0x8100] ;  /* 0x008100004a0cd984 */ /* 0x000e620000000c00 */
[----:B------:R-:W-:Y:S02]  /*6ab0*/  ISETP.GE.AND P1, PT, R94, c[0x0][0x1d4], PT ;  /* 0x000075005e007a0c */ /* 0x000fe40003f26270 */
[-C--:B------:R-:W-:Y:S05]  /*6ac0*/  @!P5 IADD3 R0, P0, R114, R84.reuse, RZ ;  /* 0x000000547200d210 */ /* 0x080fea0007f1e0ff */
[----:B------:R-:W-:Y:S01]  /*6ad0*/  @!P5 IMAD.X R2, R113, 0x1, R90, P0 ;  /* 0x000000017102d824 */ /* 0x000fe200000e065a */
[C---:B------:R-:W-:Y:S04]  /*6ae0*/  @!P5 LEA R4, P0, R0.reuse, c[0x0][0x1c8], 0x1 ;  /* 0x000072000004da11 */ /* 0x040fe800078008ff */
[----:B------:R-:W-:Y:S01]  /*6af0*/  @!P5 LEA.HI.X R5, R0, c[0x0][0x1cc], R2, 0x1, P0 ;  /* 0x000073000005da11 */ /* 0x000fe200000f0c02 */
[----:B------:R-:W2:Y:S01]  /*6b00*/  @!P1 LDS.128 R8, [R74+0xc100] ;  /* 0x00c100004a089984 */ /* 0x000ea20000000c00 */
[----:B------:R-:W-:Y:S05]  /*6b10*/  @!P1 IADD3 R0, P0, R118, R84, RZ ;  /* 0x0000005476009210 */ /* 0x000fea0007f1e0ff */
[----:B------:R-:W-:Y:S01]  /*6b20*/  @!P1 IMAD.X R3, R90, 0x1, R117, P0 ;  /* 0x000000015a039824 */ /* 0x000fe200000e0675 */
[C---:B------:R-:W-:Y:S04]  /*6b30*/  @!P1 LEA R2, P0, R0.reuse, c[0x0][0x1c8], 0x1 ;  /* 0x0000720000029a11 */ /* 0x040fe800078008ff */
[----:B------:R-:W-:Y:S01]  /*6b40*/  @!P1 LEA.HI.X R3, R0, c[0x0][0x1cc], R3, 0x1, P0 ;  /* 0x0000730000039a11 */ /* 0x000fe200000f0c03 */
[----:B-1----:R1:W-:Y:S04]  /*6b50*/  @!P5 STG.E.128 [R4.64], R12 ;  /* 0x0000000c0400d986 */ /* 0x0023e8000c101d08 */
[----:B--2---:R1:W-:Y:S04]  /*6b60*/  @!P1 STG.E.128 [R2.64], R8 ;  /* 0x0000000802009986 */ /* 0x0043e8000c101d08 */
.L_x_89:
[----:B------:R-:W-:Y:S05]  /*6b70*/  BSYNC B0 ;  /* 0x0000000000007941 */ /* 0x000fea0003800000 */
.L_x_88:
[----:B------:R-:W-:Y:S01]  /*6b80*/  ISETP.GE.AND P0, PT, R168, R6, PT ;  /* 0x00000006a800720c */ /* 0x000fe20003f06270 */
[----:B------:R-:W-:Y:S01]  /*6b90*/  @!UPT UIADD3 URZ, URZ, URZ, URZ ;  /* 0x0000003f3f3ff290 */ /* 0x000fe2000fffe03f */
[----:B------:R-:W-:Y:S11]  /*6ba0*/  BSSY B0, `(.L_x_90) ;  /* 0x0000011000007945 */ /* 0x000ff60003800000 */
[----:B------:R-:W-:-:S05]  /*6bb0*/  @P0 BRA `(.L_x_91) ;  /* 0x000000f000000947 */ /* 0x000fca0003800000 */
[----:B-1----:R-:W1:Y:S01]  /*6bc0*/  @!P5 LDS.128 R12, [R74+0x9100] ;  /* 0x009100004a0cd984 */ /* 0x002e620000000c00 */
[----:B------:R-:W-:Y:S02]  /*6bd0*/  ISETP.GE.AND P1, PT, R94, c[0x0][0x1d4], PT ;  /* 0x000075005e007a0c */ /* 0x000fe40003f26270 */
[----:B------:R-:W-:Y:S05]  /*6be0*/  IADD3 R2, P0, R209, R84, RZ ;  /* 0x00000054d1027210 */ /* 0x000fea0007f1e0ff */
[----:B------:R-:W-:Y:S01]  /*6bf0*/  IMAD.X R0, R183, 0x1, R90, P0 ;  /* 0x00000001b7007824 */ /* 0x000fe200000e065a */
[----:B------:R-:W-:Y:S05]  /*6c00*/  @!P5 IADD3 R3, P0, R114, R2, RZ ;  /* 0x000000027203d210 */ /* 0x000fea0007f1e0ff */
[----:B------:R-:W2:Y:S01]  /*6c10*/  @!P1 LDS.128 R8, [R74+0xd100] ;  /* 0x00d100004a089984 */ /* 0x000ea20000000c00 */
[----:B------:R-:W-:Y:S01]  /*6c20*/  @!P5 IMAD.X R5, R113, 0x1, R0, P0 ;  /* 0x000000017105d824 */ /* 0x000fe200000e0600 */
[C---:B------:R-:W-:Y:S04]  /*6c30*/  @!P5 LEA R4, P0, R3.reuse, c[0x0][0x1c8], 0x1 ;  /* 0x000072000304da11 */ /* 0x040fe800078008ff */
[----:B------:R-:W-:Y:S02]  /*6c40*/  @!P5 LEA.HI.X R5, R3, c[0x0][0x1cc], R5, 0x1, P0 ;  /* 0x000073000305da11 */ /* 0x000fe400000f0c05 */
[----:B------:R-:W-:Y:S05]  /*6c50*/  @!P1 IADD3 R3, P0, R2, R118, RZ ;  /* 0x0000007602039210 */ /* 0x000fea0007f1e0ff */
[----:B------:R-:W-:Y:S01]  /*6c60*/  @!P1 IMAD.X R0, R0, 0x1, R117, P0 ;  /* 0x0000000100009824 */ /* 0x000fe200000e0675 */
[C---:B------:R-:W-:Y:S04]  /*6c70*/  @!P1 LEA R2, P0, R3.reuse, c[0x0][0x1c8], 0x1 ;  /* 0x0000720003029a11 */ /* 0x040fe800078008ff */
[----:B------:R-:W-:Y:S01]  /*6c80*/  @!P1 LEA.HI.X R3, R3, c[0x0][0x1cc], R0, 0x1, P0 ;  /* 0x0000730003039a11 */ /* 0x000fe200000f0c00 */
[----:B-1----:R1:W-:Y:S04]  /*6c90*/  @!P5 STG.E.128 [R4.64], R12 ;  /* 0x0000000c0400d986 */ /* 0x0023e8000c101d08 */
[----:B--2---:R1:W-:Y:S04]  /*6ca0*/  @!P1 STG.E.128 [R2.64], R8 ;  /* 0x0000000802009986 */ /* 0x0043e8000c101d08 */
.L_x_91:
[----:B------:R-:W-:Y:S05]  /*6cb0*/  BSYNC B0 ;  /* 0x0000000000007941 */ /* 0x000fea0003800000 */
.L_x_90:
        /* <DEDUP_REMOVED lines=19> */
.L_x_93:
[----:B------:R-:W-:Y:S05]  /*6df0*/  BSYNC B0 ;  /* 0x0000000000007941 */ /* 0x000fea0003800000 */
.L_x_92:
[----:B------:R-:W-:Y:S11]  /*6e00*/  ISETP.GE.AND P0, PT, R166, R6, PT ;  /* 0x00000006a600720c */ /* 0x000ff60003f06270 */
[----:B------:R-:W-:Y:S02]  /*6e10*/  @!UPT UIADD3 URZ, URZ, URZ, URZ ;  /* 0x0000003f3f3ff290 */ /* 0x000fe4000fffe03f */
        /* <DEDUP_REMOVED lines=16> */
.L_x_79:
[----:B------:R-:W-:Y:S05]  /*6f20*/  BSYNC B2 ;  /* 0x0000000000027941 */ /* 0x000fea0003800000 */
.L_x_56:
[C---:B-12---:R-:W-:Y:S01]  /*6f30*/  IMAD.SHL.U32 R14, R91.reuse, 0x80, RZ ;  /* 0x000000805b0e7824 */ /* 0x046fe200078e00ff */
[----:B------:R-:W-:Y:S01]  /*6f40*/  ISETP.NE.AND P6, PT, R164, RZ, PT ;  /* 0x000000ffa400720c */ /* 0x000fe20003fc5270 */
[----:B------:R-:W-:Y:S01]  /*6f50*/  BSSY B0, `(.L_x_94) ;  /* 0x0000051000007945 */ /* 0x000fe20003800000 */
[----:B------:R-:W-:Y:S01]  /*6f60*/  SHF.L.U64.HI R16, R91, 0x7, R98 ;  /* 0x000000075b107819 */ /* 0x000fe20000010262 */
[----:B-----5:R-:W-:Y:S01]  /*6f70*/  IMAD.IADD R5, R131, 0x1, -R14 ;  /* 0x0000000183057824 */ /* 0x020fe200078e0a0e */
[----:B------:R-:W-:Y:S04]  /*6f80*/  IADD3 R0, P0, R14, R153, RZ ;  /* 0x000000990e007210 */ /* 0x000fe80007f1e0ff */
[C---:B------:R-:W-:Y:S01]  /*6f90*/  ISETP.GE.AND P3, PT, R5.reuse, 0x1, PT ;  /* 0x000000010500780c */ /* 0x040fe20003f66270 */
[----:B------:R-:W-:Y:S01]  /*6fa0*/  IMAD.X R4, R16, 0x1, R163, P0 ;  /* 0x0000000110047824 */ /* 0x000fe200000e06a3 */
[C---:B------:R-:W-:Y:S02]  /*6fb0*/  ISETP.GE.AND P2, PT, R5.reuse, 0x21, PT ;  /* 0x000000210500780c */ /* 0x040fe40003f46270 */
[----:B------:R-:W-:Y:S09]  /*6fc0*/  ISETP.GE.AND P1, PT, R5, 0x41, PT ;  /* 0x000000410500780c */ /* 0x000ff20003f26270 */
[----:B------:R-:W-:Y:S01]  /*6fd0*/  @P3 IMAD R6, R4, c[0x0][0x258], RZ ;  /* 0x0000960004063a24 */ /* 0x000fe200078e02ff */
[----:B------:R-:W-:Y:S01]  /*6fe0*/  @P3 MOV R3, R112 ;  /* 0x0000007000033202 */ /* 0x000fe20000000f00 */
[----:B------:R-:W-:Y:S01]  /*6ff0*/  @P3 IMAD.MOV.U32 R2, RZ, RZ, R102 ;  /* 0x000000ffff023224 */ /* 0x000fe200078e0066 */
[C---:B------:R-:W-:Y:S01]  /*7000*/  @P2 IADD3 R7, P0, R0.reuse, 0x20, RZ ;  /* 0x0000002000072810 */ /* 0x040fe20007f1e0ff */
[C---:B------:R-:W-:Y:S02]  /*7010*/  @P3 IMAD R6, R0.reuse, c[0x0][0x25c], R6 ;  /* 0x0000970000063a24 */ /* 0x040fe400078e0206 */
[C---:B------:R-:W-:Y:S01]  /*7020*/  @P3 IMAD.WIDE.U32 R2, R0.reuse, c[0x0][0x258], R2 ;  /* 0x0000960000023a25 */ /* 0x040fe200078e0002 */
[----:B------:R-:W-:Y:S02]  /*7030*/  @P2 IADD3.X R8, RZ, R4, RZ, P0, !PT ;  /* 0x00000004ff082210 */ /* 0x000fe400007fe4ff */
[----:B------:R-:W-:Y:S01]  /*7040*/  @P1 IADD3 R12, P0, R0, 0x40, RZ ;  /* 0x00000040000c1810 */ /* 0x000fe20007f1e0ff */
[----:B------:R-:W-:Y:S01]  /*7050*/  @P3 IMAD.IADD R6, R3, 0x1, R6 ;  /* 0x0000000103063824 */ /* 0x000fe200078e0206 */
[----:B------:R-:W-:Y:S03]  /*7060*/  @P2 MOV R3, R112 ;  /* 0x0000007000032202 */ /* 0x000fe60000000f00 */
[----:B------:R-:W-:Y:S01]  /*7070*/  @P1 IMAD.X R13, RZ, RZ, R4, P0 ;  /* 0x000000ffff0d1224 */ /* 0x000fe200000e0604 */
[C---:B------:R-:W-:Y:S04]  /*7080*/  @P3 LEA R10, P0, R2.reuse, c[0x0][0x250], 0x1 ;  /* 0x00009400020a3a11 */ /* 0x040fe800078008ff */
[----:B------:R-:W-:Y:S01]  /*7090*/  @P3 LEA.HI.X R11, R2, c[0x0][0x254], R6, 0x1, P0 ;  /* 0x00009500020b3a11 */ /* 0x000fe200000f0c06 */
[----:B------:R-:W-:Y:S02]  /*70a0*/  @P2 IMAD R6, R8, c[0x0][0x258], RZ ;  /* 0x0000960008062a24 */ /* 0x000fe400078e02ff */
[----:B------:R-:W-:Y:S02]  /*70b0*/  @P2 IMAD.MOV.U32 R2, RZ, RZ, R102 ;  /* 0x000000ffff022224 */ /* 0x000fe400078e0066 */
[C---:B------:R-:W-:Y:S02]  /*70c0*/  @P2 IMAD R6, R7.reuse, c[0x0][0x25c], R6 ;  /* 0x0000970007062a24 */ /* 0x040fe400078e0206 */
[----:B------:R-:W-:Y:S04]  /*70d0*/  @P2 IMAD.WIDE.U32 R2, R7, c[0x0][0x258], R2 ;  /* 0x0000960007022a25 */ /* 0x000fe800078e0002 */
[----:B------:R-:W-:Y:S01]  /*70e0*/  @P2 IMAD.IADD R6, R3, 0x1, R6 ;  /* 0x0000000103062824 */ /* 0x000fe200078e0206 */
[C---:B------:R-:W-:Y:S01]  /*70f0*/  @P2 LEA R8, P0, R2.reuse, c[0x0][0x250], 0x1 ;  /* 0x0000940002082a11 */ /* 0x040fe200078008ff */
[----:B------:R-:W-:Y:S03]  /*7100*/  @P1 IMAD.MOV.U32 R3, RZ, RZ, R112 ;  /* 0x000000ffff031224 */ /* 0x000fe600078e0070 */
[----:B------:R-:W-:Y:S02]  /*7110*/  @P2 LEA.HI.X R9, R2, c[0x0][0x254], R6, 0x1, P0 ;  /* 0x0000950002092a11 */ /* 0x000fe400000f0c06 */
[----:B------:R-:W-:Y:S02]  /*7120*/  ISETP.GE.AND P0, PT, R5, 0x61, PT ;  /* 0x000000610500780c */ /* 0x000fe40003f06270 */
[-C--:B------:R-:W-:Y:S05]  /*7130*/  @P1 MOV R2, R102.reuse ;  /* 0x0000006600021202 */ /* 0x080fea0000000f00 */
[----:B------:R-:W-:Y:S06]  /*7140*/  @P1 IMAD.WIDE.U32 R2, R12, c[0x0][0x258], R2 ;  /* 0x000096000c021a25 */ /* 0x000fec00078e0002 */
[----:B------:R-:W-:Y:S01]  /*7150*/  @P0 IADD3 R5, P4, R0, 0x60, RZ ;  /* 0x0000006000050810 */ /* 0x000fe20007f9e0ff */
[----:B------:R-:W-:Y:S04]  /*7160*/  @P1 IMAD R0, R13, c[0x0][0x258], RZ ;  /* 0x000096000d001a24 */ /* 0x000fe800078e02ff */
[----:B------:R-:W-:Y:S02]  /*7170*/  @P1 IMAD R0, R12, c[0x0][0x25c], R0 ;  /* 0x000097000c001a24 */ /* 0x000fe400078e0200 */
[----:B------:R-:W-:Y:S01]  /*7180*/  @P0 IMAD.X R4, RZ, RZ, R4, P4 ;  /* 0x000000ffff040224 */ /* 0x000fe200020e0604 */
[C---:B------:R-:W-:Y:S01]  /*7190*/  @P1 LEA R6, P4, R2.reuse, c[0x0][0x250], 0x1 ;  /* 0x0000940002061a11 */ /* 0x040fe200078808ff */
[----:B------:R-:W-:Y:S02]  /*71a0*/  @P1 IMAD.IADD R0, R3, 0x1, R0 ;  /* 0x0000000103001824 */ /* 0x000fe400078e0200 */
[----:B------:R-:W-:Y:S03]  /*71b0*/  @P0 IMAD.MOV.U32 R3, RZ, RZ, R112 ;  /* 0x000000ffff030224 */ /* 0x000fe600078e0070 */
[----:B------:R-:W-:Y:S01]  /*71c0*/  @P1 LEA.HI.X R7, R2, c[0x0][0x254], R0, 0x1, P4 ;  /* 0x0000950002071a11 */ /* 0x000fe200020f0c00 */
[----:B------:R-:W-:Y:S01]  /*71d0*/  @P0 IMAD R0, R4, c[0x0][0x258], RZ ;  /* 0x0000960004000a24 */ /* 0x000fe200078e02ff */
[----:B------:R-:W-:Y:S03]  /*71e0*/  @P0 MOV R2, R102 ;  /* 0x0000006600020202 */ /* 0x000fe60000000f00 */
[C---:B------:R-:W-:Y:S02]  /*71f0*/  @P0 IMAD R0, R5.reuse, c[0x0][0x25c], R0 ;  /* 0x0000970005000a24 */ /* 0x040fe400078e0200 */
[----:B------:R-:W-:Y:S04]  /*7200*/  @P0 IMAD.WIDE.U32 R2, R5, c[0x0][0x258], R2 ;  /* 0x0000960005020a25 */ /* 0x000fe800078e0002 */
[----:B------:R-:W-:Y:S01]  /*7210*/  @P0 IMAD.IADD R0, R3, 0x1, R0 ;  /* 0x0000000103000824 */ /* 0x000fe200078e0200 */
[C---:B------:R-:W-:Y:S04]  /*7220*/  @P0 LEA R4, P4, R2.reuse, c[0x0][0x250], 0x1 ;  /* 0x0000940002040a11 */ /* 0x040fe800078808ff */
[----:B------:R-:W-:Y:S02]  /*7230*/  @P0 LEA.HI.X R5, R2, c[0x0][0x254], R0, 0x1, P4 ;  /* 0x0000950002050a11 */ /* 0x000fe400020f0c00 */
[----:B------:R-:W-:Y:S02]  /*7240*/  ISETP.NE.AND P4, PT, R147, RZ, PT ;  /* 0x000000ff9300720c */ /* 0x000fe40003f85270 */
[----:B------:R-:W-:Y:S11]  /*7250*/  IADD3 R0, -R14, R126, RZ ;  /* 0x0000007e0e007210 */ /* 0x000ff60007ffe1ff */
[----:B------:R-:W-:Y:S01]  /*7260*/  @!PT LDS RZ, [RZ] ;  /* 0x00000000fffff984 */ /* 0x000fe20000000800 */
[----:B------:R-:W-:Y:S01]  /*7270*/  @!PT LDS RZ, [RZ] ;  /* 0x00000000fffff984 */ /* 0x000fe20000000800 */
[----:B------:R-:W-:Y:S01]  /*7280*/  @!PT LDS RZ, [RZ] ;  /* 0x00000000fffff984 */ /* 0x000fe20000000800 */
[----:B------:R1:W-:Y:S05]  /*7290*/  @P3 LDGSTS.E.BYPASS.LTC128B.128 [R74+0x100], [R10.64], !P4 ;  /* 0x001000000a4a3fae */ /* 0x0003ea000e101d48 */
[----:B------:R1:W-:Y:S05]  /*72a0*/  @P3 LDGSTS.E.BYPASS.LTC128B.128 [R74+0x4100], [R10.64+0x80], !P6 ;  /* 0x041000800a4a3fae */ /* 0x0003ea000f101d48 */
[----:B------:R1:W-:Y:S05]  /*72b0*/  @P2 LDGSTS.E.BYPASS.LTC128B.128 [R74+0x1100], [R8.64], !P4 ;  /* 0x01100000084a2fae */ /* 0x0003ea000e101d48 */
[----:B------:R1:W-:Y:S05]  /*72c0*/  @P2 LDGSTS.E.BYPASS.LTC128B.128 [R74+0x5100], [R8.64+0x80], !P6 ;  /* 0x05100080084a2fae */ /* 0x0003ea000f101d48 */
[----:B------:R2:W-:Y:S05]  /*72d0*/  @P1 LDGSTS.E.BYPASS.LTC128B.128 [R74+0x2100], [R6.64], !P4 ;  /* 0x02100000064a1fae */ /* 0x0005ea000e101d48 */
[----:B------:R2:W-:Y:S05]  /*72e0*/  @P1 LDGSTS.E.BYPASS.LTC128B.128 [R74+0x6100], [R6.64+0x80], !P6 ;  /* 0x06100080064a1fae */ /* 0x0005ea000f101d48 */
[----:B------:R1:W-:Y:S05]  /*72f0*/  @P0 LDGSTS.E.BYPASS.LTC128B.128 [R74+0x3100], [R4.64], !P4 ;  /* 0x03100000044a0fae */ /* 0x0003ea000e101d48 */
[----:B------:R1:W-:Y:S05]  /*7300*/  @P0 LDGSTS.E.BYPASS.LTC128B.128 [R74+0x7100], [R4.64+0x80], !P6 ;  /* 0x07100080044a0fae */ /* 0x0003ea000f101d48 */
[----:B------:R-:W0:Y:S01]  /*7310*/  LDGDEPBAR ;  /* 0x00000000000079af */ /* 0x000e220000000000 */
[----:B--2---:R-:W-:Y:S02]  /*7320*/  IMNMX R7, R0, 0x80, PT ;  /* 0x0000008000077817 */ /* 0x004fe40003800200 */
[----:B------:R-:W-:Y:S02]  /*7330*/  IADD3 R6, P0, R14, R161, RZ ;  /* 0x000000a10e067210 */ /* 0x000fe40007f1e0ff */
[----:B------:R-:W-:Y:S03]  /*7340*/  ISETP.GE.AND P1, PT, R96, R7, PT ;  /* 0x000000076000720c */ /* 0x000fe60003f26270 */
[----:B------:R-:W-:Y:S01]  /*7350*/  IMAD.X R16, R16, 0x1, R160, P0 ;  /* 0x0000000110107824 */ /* 0x000fe200000e06a0 */
[----:B------:R-:W-:Y:S04]  /*7360*/  DEPBAR.LE SB0, 0x0 ;  /* 0x000080000000791a */ /* 0x000fe80000000000 */
[----:B------:R-:W-:Y:S06]  /*7370*/  BAR.SYNC.DEFER_BLOCKING 0x0 ;  /* 0x0000000000007b1d */ /* 0x000fec0000010000 */
[----:B------:R-:W-:-:S05]  /*7380*/  @P1 BRA `(.L_x_95) ;  /* 0x000000d000001947 */ /* 0x000fca0003800000 */
[----:B-1----:R-:W1:Y:S01]  /*7390*/  @!P5 LDS.128 R12, [R74+0x100] ;  /* 0x000100004a0cd984 */ /* 0x002e620000000c00 */
[----:B------:R-:W-:Y:S01]  /*73a0*/  ISETP.GE.AND P0, PT, R94, c[0x0][0x1d4], PT ;  /* 0x000075005e007a0c */ /* 0x000fe20003f06270 */
[----:B------:R-:W-:Y:S01]  /*73b0*/  IMAD R0, R16, c[0x0][0x208], RZ ;  /* 0x0000820010007a24 */ /* 0x000fe200078e02ff */
[----:B------:R-:W-:Y:S02]  /*73c0*/  MOV R4, R100 ;  /* 0x0000006400047202 */ /* 0x000fe40000000f00 */
[----:B------:R-:W-:Y:S01]  /*73d0*/  MOV R5, R99 ;  /* 0x0000006300057202 */ /* 0x000fe20000000f00 */
[C---:B------:R-:W-:Y:S04]  /*73e0*/  IMAD R0, R6.reuse, c[0x0][0x20c], R0 ;  /* 0x0000830006007a24 */ /* 0x040fe800078e0200 */
[----:B------:R-:W-:Y:S04]  /*73f0*/  IMAD.WIDE.U32 R4, R6, c[0x0][0x208], R4 ;  /* 0x0000820006047a25 */ /* 0x000fe800078e0004 */
[----:B------:R-:W2:Y:S01]  /*7400*/  @!P0 LDS.128 R8, [R74+0x4100] ;  /* 0x004100004a088984 */ /* 0x000ea20000000c00 */
[C---:B------:R-:W-:Y:S02]  /*7410*/  LEA R2, P1, R4.reuse, c[0x0][0x1f8], 0x1 ;  /* 0x00007e0004027a11 */ /* 0x040fe400078208ff */
[----:B------:R-:W-:Y:S04]  /*7420*/  IADD3 R0, R5, R0, RZ ;  /* 0x0000000005007210 */ /* 0x000fe80007ffe0ff */
[----:B------:R-:W-:Y:S05]  /*7430*/  LEA.HI.X R3, R4, c[0x0][0x1fc], R0, 0x1, P1 ;  /* 0x00007f0004037a11 */ /* 0x000fea00008f0c00 */
[----:B-1----:R1:W-:Y:S04]  /*7440*/  @!P5 STG.E.128 [R2.64], R12 ;  /* 0x0000000c0200d986 */ /* 0x0023e8000c101d08 */
[----:B--2---:R1:W-:Y:S02]  /*7450*/  @!P0 STG.E.128 [R2.64+0x80], R8 ;  /* 0x0000800802008986 */ /* 0x0043e4000c101d08 */
.L_x_95:
[----:B-1----:R-:W-:Y:S05]  /*7460*/  BSYNC B0 ;  /* 0x0000000000007941 */ /* 0x002fea0003800000 */
.L_x_94:
[----:B------:R-:W-:Y:S01]  /*7470*/  ISETP.GE.AND P0, PT, R168, R7, PT ;  /* 0x00000007a800720c */ /* 0x000fe20003f06270 */
[----:B------:R-:W-:Y:S01]  /*7480*/  @!UPT UIADD3 URZ, URZ, URZ, URZ ;  /* 0x0000003f3f3ff290 */ /* 0x000fe2000fffe03f */
[----:B------:R-:W-:Y:S11]  /*7490*/  BSSY B0, `(.L_x_96) ;  /* 0x0000011000007945 */ /* 0x000ff60003800000 */
[----:B------:R-:W-:-:S05]  /*74a0*/  @P0 BRA `(.L_x_97) ;  /* 0x000000f000000947 */ /* 0x000fca0003800000 */
[----:B------:R-:W1:Y:S01]  /*74b0*/  @!P5 LDS.128 R12, [R74+0x1100] ;  /* 0x001100004a0cd984 */ /* 0x000e620000000c00 */
[----:B------:R-:W-:Y:S01]  /*74c0*/  ISETP.GE.AND P1, PT, R94, c[0x0][0x1d4], PT ;  /* 0x000075005e007a0c */ /* 0x000fe20003f26270 */
[----:B------:R-:W-:Y:S01]  /*74d0*/  IMAD.MOV.U32 R4, RZ, RZ, R100 ;  /* 0x000000ffff047224 */ /* 0x000fe200078e0064 */
[----:B------:R-:W-:Y:S02]  /*74e0*/  IADD3 R0, P0, R6, 0x20, RZ ;  /* 0x0000002006007810 */ /* 0x000fe40007f1e0ff */
[----:B------:R-:W-:Y:S03]  /*74f0*/  MOV R5, R99 ;  /* 0x0000006300057202 */ /* 0x000fe60000000f00 */
[----:B------:R-:W-:Y:S02]  /*7500*/  IMAD.X R2, RZ, RZ, R16, P0 ;  /* 0x000000ffff027224 */ /* 0x000fe400000e0610 */
[----:B------:R-:W-:Y:S04]  /*7510*/  IMAD.WIDE.U32 R4, R0, c[0x0][0x208], R4 ;  /* 0x0000820000047a25 */ /* 0x000fe800078e0004 */
[----:B------:R-:W2:Y:S01]  /*7520*/  @!P1 LDS.128 R8, [R74+0x5100] ;  /* 0x005100004a089984 */ /* 0x000ea20000000c00 */
[----:B------:R-:W-:Y:S04]  /*7530*/  IMAD R2, R2, c[0x0][0x208], RZ ;  /* 0x0000820002027a24 */ /* 0x000fe800078e02ff */
[----:B------:R-:W-:Y:S01]  /*7540*/  IMAD R0, R0, c[0x0][0x20c], R2 ;  /* 0x0000830000007a24 */ /* 0x000fe200078e0202 */
[C---:B------:R-:W-:Y:S04]  /*7550*/  LEA R2, P0, R4.reuse, c[0x0][0x1f8], 0x1 ;  /* 0x00007e0004027a11 */ /* 0x040fe800078008ff */
[----:B------:R-:W-:Y:S04]  /*7560*/  IADD3 R0, R5, R0, RZ ;  /* 0x0000000005007210 */ /* 0x000fe80007ffe0ff */
[----:B------:R-:W-:Y:S05]  /*7570*/  LEA.HI.X R3, R4, c[0x0][0x1fc], R0, 0x1, P0 ;  /* 0x00007f0004037a11 */ /* 0x000fea00000f0c00 */
[----:B-1----:R1:W-:Y:S04]  /*7580*/  @!P5 STG.E.128 [R2.64], R12 ;  /* 0x0000000c0200d986 */ /* 0x0023e8000c101d08 */
[----:B--2---:R1:W-:Y:S02]  /*7590*/  @!P1 STG.E.128 [R2.64+0x80], R8 ;  /* 0x0000800802009986 */ /* 0x0043e4000c101d08 */
.L_x_97:
[----:B------:R-:W-:Y:S05]  /*75a0*/  BSYNC B0 ;  /* 0x0000000000007941 */ /* 0x000fea0003800000 */
.L_x_96:
[----:B------:R-:W-:Y:S01]  /*75b0*/  ISETP.GE.AND P0, PT, R167, R7, PT ;  /* 0x00000007a700720c */ /* 0x000fe20003f06270 */
[----:B------:R-:W-:Y:S01]  /*75c0*/  @!UPT UIADD3 URZ, URZ, URZ, URZ ;  /* 0x0000003f3f3ff290 */ /* 0x000fe2000fffe03f */
[----:B------:R-:W-:Y:S11]  /*75d0*/  BSSY B0, `(.L_x_98) ;  /* 0x0000011000007945 */ /* 0x000ff60003800000 */
[----:B------:R-:W-:-:S05]  /*75e0*/  @P0 BRA `(.L_x_99) ;  /* 0x000000f000000947 */ /* 0x000fca0003800000 */
[----:B-1----:R-:W1:Y:S01]  /*75f0*/  @!P5 LDS.128 R12, [R74+0x2100] ;  /* 0x002100004a0cd984 */ /* 0x002e620000000c00 */
        /* <DEDUP_REMOVED lines=14> */
.L_x_99:
[----:B------:R-:W-:Y:S05]  /*76e0*/  BSYNC B0 ;  /* 0x0000000000007941 */ /* 0x000fea0003800000 */
.L_x_98:
        /* <DEDUP_REMOVED lines=19> */
.L_x_101:
[----:B------:R-:W-:Y:S05]  /*7820*/  BSYNC B0 ;  /* 0x0000000000007941 */ /* 0x000fea0003800000 */
.L_x_100:
[C---:B------:R-:W-:Y:S02]  /*7830*/  ISETP.GT.AND P0, PT, R91.reuse, R157, PT ;  /* 0x0000009d5b00720c */ /* 0x040fe40003f04270 */
[----:B------:R-:W-:Y:S11]  /*7840*/  IADD3 R91, R91, -0x1, RZ ;  /* 0xffffffff5b5b7810 */ /* 0x000ff60007ffe0ff */
[----:B-1----:R-:W-:Y:S01]  /*7850*/  @P0 SHF.R.S32.HI R2, RZ, 0x1f, R91 ;  /* 0x0000001fff020819 */ /* 0x002fe2000001145b */
[----:B------:R-:W-:Y:S02]  /*7860*/  @P0 IMAD R0, R200, R91, RZ ;  /* 0x0000005bc8000224 */ /* 0x000fe400078e02ff */
[----:B------:R-:W-:Y:S02]  /*7870*/  @P0 IMAD.MOV.U32 R4, RZ, RZ, R136 ;  /* 0x000000ffff040224 */ /* 0x000fe400078e0088 */
[----:B------:R-:W-:Y:S02]  /*7880*/  @P0 IMAD.MOV.U32 R5, RZ, RZ, R133 ;  /* 0x000000ffff050224 */ /* 0x000fe400078e0085 */
[-C--:B------:R-:W-:Y:S02]  /*7890*/  @P0 IMAD R0, R2, R208.reuse, R0 ;  /* 0x000000d002000224 */ /* 0x080fe400078e0200 */
[----:B------:R-:W-:Y:S04]  /*78a0*/  @P0 IMAD.WIDE.U32 R4, R91, R208, R4 ;  /* 0x000000d05b040225 */ /* 0x000fe800078e0004 */
[----:B------:R-:W-:Y:S01]  /*78b0*/  @P0 IMAD.IADD R0, R5, 0x1, R0 ;  /* 0x0000000105000824 */ /* 0x000fe200078e0200 */
[C---:B------:R-:W-:Y:S04]  /*78c0*/  @P0 LEA R2, P1, R4.reuse, c[0x0][0x220], 0x1 ;  /* 0x0000880004020a11 */ /* 0x040fe800078208ff */
[----:B------:R-:W-:Y:S02]  /*78d0*/  @P0 LEA.HI.X R3, R4, c[0x0][0x224], R0, 0x1, P1 ;  /* 0x0000890004030a11 */ /* 0x000fe400008f0c00 */
[----:B------:R-:W-:Y:S03]  /*78e0*/  @P0 IADD3 R12, P2, P1, R173, 0x80, R2 ;  /* 0x00000080ad0c0810 */ /* 0x000fe6000795e002 */
[----:B------:R-:W-:Y:S01]  /*78f0*/  @!PT LDS RZ, [RZ] ;  /* 0x00000000fffff984 */ /* 0x000fe20000000800 */
[----:B------:R-:W-:Y:S01]  /*7900*/  @!PT LDS RZ, [RZ] ;  /* 0x00000000fffff984 */ /* 0x000fe20000000800 */
[----:B------:R-:W-:Y:S01]  /*7910*/  @!PT LDS RZ, [RZ] ;  /* 0x00000000fffff984 */ /* 0x000fe20000000800 */
[----:B------:R1:W-:Y:S01]  /*7920*/  @P0 LDGSTS.E.BYPASS.LTC128B.128 [R74+0x8100], [R2.64], !P4 ;  /* 0x08100000024a0fae */ /* 0x0003e2000e101d48 */
[----:B------:R-:W-:Y:S02]  /*7930*/  @P0 IADD3.X R13, R169, RZ, R3, P2, P1 ;  /* 0x000000ffa90d0210 */ /* 0x000fe400017e2403 */
[-C--:B------:R-:W-:Y:S01]  /*7940*/  @P0 IADD3 R6, P1, R2, R173.reuse, RZ ;  /* 0x000000ad02060210 */ /* 0x080fe20007f3e0ff */
[----:B------:R1:W-:Y:S04]  /*7950*/  @P0 LDGSTS.E.BYPASS.LTC128B.128 [R74+0xc100], [R2.64+0x80], !P6 ;  /* 0x0c100080024a0fae */ /* 0x0003e8000f101d48 */
[--C-:B------:R-:W-:Y:S01]  /*7960*/  @P0 IMAD.X R7, R3, 0x1, R169.reuse, P1 ;  /* 0x0000000103070824 */ /* 0x100fe200008e06a9 */
[CC--:B------:R-:W-:Y:S04]  /*7970*/  @P0 IADD3 R4, P1, R6.reuse, R173.reuse, RZ ;  /* 0x000000ad06040210 */ /* 0x0c0fe80007f3e0ff */
[----:B------:R2:W-:Y:S01]  /*7980*/  @P0 LDGSTS.E.BYPASS.LTC128B.128 [R74+0x9100], [R6.64], !P4 ;  /* 0x09100000064a0fae */ /* 0x0005e2000e101d48 */
[C---:B------:R-:W-:Y:S01]  /*7990*/  @P0 IMAD.X R5, R7.reuse, 0x1, R169, P1 ;  /* 0x0000000107050824 */ /* 0x040fe200008e06a9 */
[-C--:B------:R-:W-:Y:S02]  /*79a0*/  @P0 IADD3 R10, P1, R6, R130.reuse, RZ ;  /* 0x00000082060a0210 */ /* 0x080fe40007f3e0ff */
[----:B------:R2:W-:Y:S03]  /*79b0*/  @P0 LDGSTS.E.BYPASS.LTC128B.128 [R74+0xd100], [R12.64], !P6 ;  /* 0x0d1000000c4a0fae */ /* 0x0005e6000f101d48 */
[----:B------:R-:W-:Y:S01]  /*79c0*/  @P0 IMAD.X R11, R7, 0x1, R127, P1 ;  /* 0x00000001070b0824 */ /* 0x000fe200008e067f */
[----:B------:R2:W-:Y:S01]  /*79d0*/  @P0 LDGSTS.E.BYPASS.LTC128B.128 [R74+0xa100], [R4.64], !P4 ;  /* 0x0a100000044a0fae */ /* 0x0005e2000e101d48 */
[C---:B------:R-:W-:Y:S03]  /*79e0*/  @P0 IADD3 R8, P1, R4.reuse, R173, RZ ;  /* 0x000000ad04080210 */ /* 0x040fe60007f3e0ff */
[----:B------:R2:W-:Y:S02]  /*79f0*/  @P0 LDGSTS.E.BYPASS.LTC128B.128 [R74+0xe100], [R10.64], !P6 ;  /* 0x0e1000000a4a0fae */ /* 0x0005e4000f101d48 */
[C---:B------:R-:W-:Y:S01]  /*7a00*/  @P0 IMAD.X R9, R5.reuse, 0x1, R169, P1 ;  /* 0x0000000105090824 */ /* 0x040fe200008e06a9 */
[----:B-1----:R-:W-:Y:S04]  /*7a10*/  @P0 IADD3 R2, P1, R4, R130, RZ ;  /* 0x0000008204020210 */ /* 0x002fe80007f3e0ff */
[----:B------:R2:W-:Y:S01]  /*7a20*/  @P0 LDGSTS.E.BYPASS.LTC128B.128 [R74+0xb100], [R8.64], !P4 ;  /* 0x0b100000084a0fae */ /* 0x0005e2000e101d48 */
[----:B------:R-:W-:Y:S05]  /*7a30*/  @P0 IMAD.X R3, R5, 0x1, R127, P1 ;  /* 0x0000000105030824 */ /* 0x000fea00008e067f */
[----:B------:R2:W-:Y:S04]  /*7a40*/  @P0 LDGSTS.E.BYPASS.LTC128B.128 [R74+0xf100], [R2.64], !P6 ;  /* 0x0f100000024a0fae */ /* 0x0005e8000f101d48 */
[----:B------:R-:W0:Y:S01]  /*7a50*/  LDGDEPBAR ;  /* 0x00000000000079af */ /* 0x000e220000000000 */
[----:B------:R-:W-:-:S05]  /*7a60*/  @P0 BRA `(.L_x_102) ;  /* 0xffffa1e000000947 */ /* 0x000fca000383ffff */
[----:B------:R-:W-:Y:S06]  /*7a70*/  BAR.SYNC.DEFER_BLOCKING 0x0 ;  /* 0x0000000000007b1d */ /* 0x000fec0000010000 */
.L_x_55:
[----:B-1----:R-:W-:Y:S01]  /*7a80*/  ISETP.GE.AND P0, PT, R195, 0x1, PT ;  /* 0x00000001c300780c */ /* 0x002fe20003f06270 */
[----:B------:R-:W-:Y:S01]  /*7a90*/  IMAD.IADD R19, R181, 0x1, R180 ;  /* 0x00000001b5137824 */ /* 0x000fe200078e02b4 */
[----:B------:R-:W-:Y:S01]  /*7aa0*/  PLOP3.LUT P2, PT, PT, PT, PT, 0x80, 0x0 ;  /* 0x000000000000781c */ /* 0x000fe20003f4f070 */
[----:B--2---:R-:W-:Y:S01]  /*7ab0*/  CS2R R10, SRZ ;  /* 0x00000000000a7805 */ /* 0x004fe2000001ff00 */
[----:B------:R-:W-:Y:S01]  /*7ac0*/  MOV R134, RZ ;  /* 0x000000ff00867202 */ /* 0x000fe20000000f00 */
[----:B------:R-:W-:Y:S01]  /*7ad0*/  CS2R R14, SRZ ;  /* 0x00000000000e7805 */ /* 0x000fe2000001ff00 */
[----:B------:R-:W-:Y:S01]  /*7ae0*/  IMAD.MOV.U32 R132, RZ, RZ, RZ ;  /* 0x000000ffff847224 */ /* 0x000fe200078e00ff */
        /* <DEDUP_REMOVED lines=10> */
[----:B------:R-:W-:Y:S01]  /*7b90*/  IMAD.MOV.U32 R18, RZ, RZ, RZ ;  /* 0x000000ffff127224 */ /* 0x000fe200078e00ff */
[----:B------:R-:W-:Y:S01]  /*7ba0*/  MOV R116, RZ ;  /* 0x000000ff00747202 */ /* 0x000fe20000000f00 */
[----:B------:R-:W-:Y:S01]  /*7bb0*/  CS2R R114, SRZ ;  /* 0x0000000000727805 */ /* 0x000fe2000001ff00 */
[----:B------:R-:W-:Y:S01]  /*7bc0*/  CS2R R20, SRZ ;  /* 0x0000000000147805 */ /* 0x000fe2000001ff00 */
[----:B------:R-:W-:Y:S01]  /*7bd0*/  IMAD.MOV.U32 R112, RZ, RZ, RZ ;  /* 0x000000ffff707224 */ /* 0x000fe200078e00ff */
[----:B------:R-:W-:Y:S01]  /*7be0*/  CS2R R110, SRZ ;  /* 0x00000000006e7805 */ /* 0x000fe2000001ff00 */
[----:B------:R-:W-:Y:S01]  /*7bf0*/  MOV R108, RZ ;  /* 0x000000ff006c7202 */ /* 0x000fe20000000f00 */
[----:B------:R-:W-:Y:S01]  /*7c00*/  CS2R R106, SRZ ;  /* 0x00000000006a7805 */ /* 0x000fe2000001ff00 */
        /* <DEDUP_REMOVED lines=17> */
[----:B------:R-:W-:Y:S01]  /*7d20*/  MOV R76, RZ ;  /* 0x000000ff004c7202 */ /* 0x000fe20000000f00 */
[----:B------:R-:W-:Y:S01]  /*7d30*/  CS2R R74, SRZ ;  /* 0x00000000004a7805 */ /* 0x000fe2000001ff00 */
[----:B------:R-:W-:Y:S01]  /*7d40*/  IMAD.MOV.U32 R72, RZ, RZ, RZ ;  /* 0x000000ffff487224 */ /* 0x000fe200078e00ff */
[----:B------:R-:W-:Y:S01]  /*7d50*/  CS2R R30, SRZ ;  /* 0x00000000001e7805 */ /* 0x000fe2000001ff00 */
[----:B------:R-:W-:Y:S05]  /*7d60*/  @!P0 BRA `(.L_x_103) ;  /* 0x0000d15000008947 */ /* 0x000fea0003800000 */
[----:B------:R-:W2:Y:S01]  /*7d70*/  LDL R32, [R1+0x44] ;  /* 0x0000440001207983 */ /* 0x000ea20000100800 */
[----:B------:R-:W-:-:S03]  /*7d80*/  ISETP.NE.U32.AND P0, PT, RZ, c[0x0][0x340], PT ;  /* 0x0000d000ff007a0c */ /* 0x000fc60003f05070 */
[----:B------:R-:W3:Y:S01]  /*7d90*/  LDL R157, [R1] ;  /* 0x00000000019d7983 */ /* 0x000ee20000100800 */
[----:B------:R-:W-:-:S13]  /*7da0*/  ISETP.NE.AND.EX P3, PT, RZ, c[0x0][0x344], PT, P0 ;  /* 0x0000d100ff007a0c */ /* 0x000fda0003f65300 */
[----:B------:R-:W-:Y:S01]  /*7db0*/  @P3 IMAD.MOV.U32 R2, RZ, RZ, 0x4 ;  /* 0x00000004ff023424 */ /* 0x000fe200078e00ff */
[----:B------:R-:W-:Y:S01]  /*7dc0*/  SHF.R.S32.HI R0, RZ, 0x1f, R172 ;  /* 0x0000001fff007819 */ /* 0x000fe200000114ac */
[----:B------:R-:W1:Y:S01]  /*7dd0*/  S2R R29, SR_CTAID.Y ;  /* 0x00000000001d7919 */ /* 0x000e620000002600 */
[----:B------:R-:W-:-:S03]  /*7de0*/  SHF.R.S32.HI R149, RZ, 0x1f, R212 ;  /* 0x0000001fff957819 */ /* 0x000fc600000114d4 */
[----:B------:R-:W-:Y:S01]  /*7df0*/  IMAD R0, R0, c[0x0][0x178], RZ ;  /* 0x00005e0000007a24 */ /* 0x000fe200078e02ff */
[----:B------:R-:W-:-:S03]  /*7e00*/  LEA.HI R4, R149, R212, RZ, 0x3 ;  /* 0x000000d495047211 */ /* 0x000fc600078f18ff */
[----:B------:R-:W-:Y:S02]  /*7e10*/  IMAD R0, R172, c[0x0][0x17c], R0 ;  /* 0x00005f00ac007a24 */ /* 0x000fe400078e0200 */
[----:B------:R-:W-:Y:S01]  /*7e20*/  IMAD.MOV.U32 R5, RZ, RZ, c[0x0][0x2c4] ;  /* 0x0000b100ff057624 */ /* 0x000fe200078e00ff */
[----:B------:R-:W-:-:S04]  /*7e30*/  SHF.R.S32.HI R45, RZ, 0x3, R4 ;  /* 0x00000003ff2d7819 */ /* 0x000fc80000011404 */
[----:B------:R-:W-:Y:S02]  /*7e40*/  ISETP.NE.AND P1, PT, R5, 0x1, PT ;  /* 0x000000010500780c */ /* 0x000fe40003f25270 */
[----:B------:R-:W-:-:S04]  /*7e50*/  ISETP.NE.U32.AND P0, PT, RZ, c[0x0][0x348], PT ;  /* 0x0000d200ff007a0c */ /* 0x000fc80003f05070 */
[----:B------:R-:W-:Y:S01]  /*7e60*/  ISETP.NE.AND.EX P0, PT, RZ, c[0x0][0x34c], PT, P0 ;  /* 0x0000d300ff007a0c */ /* 0x000fe20003f05300 */
[----:B--2---:R-:W-:-:S05]  /*7e70*/  @P3 IMAD.WIDE R2, R32, R2, c[0x0][0x340] ;  /* 0x0000d00020023625 */ /* 0x004fca00078e0202 */
[----:B------:R2:W4:Y:S01]  /*7e80*/  @P3 LDG.E R12, [R2.64] ;  /* 0x00000008020c3981 */ /* 0x000522000c1e1900 */
[----:B------:R-:W-:Y:S01]  /*7e90*/  SHF.R.S32.HI R11, RZ, 0x1f, R32 ;  /* 0x0000001fff0b7819 */ /* 0x000fe20000011420 */
[----:B------:R-:W-:-:S03]  /*7ea0*/  IMAD R25, R182, c[0x0][0x2c4], RZ ;  /* 0x0000b100b6197a24 */ /* 0x000fc600078e02ff */
[----:B------:R-:W-:-:S05]  /*7eb0*/  SEL R6, R11, RZ, !P0 ;  /* 0x000000ff0b067207 */ /* 0x000fca0004000000 */
[----:B------:R-:W-:Y:S02]  /*7ec0*/  IMAD R6, R6, c[0x0][0x1c0], RZ ;  /* 0x0000700006067a24 */ /* 0x000fe400078e02ff */
[----:B--2---:R-:W-:-:S04]  /*7ed0*/  IMAD.WIDE.U32 R2, R172, c[0x0][0x178], RZ ;  /* 0x00005e00ac027a25 */ /* 0x004fc800078e00ff */
[----:B------:R-:W-:Y:S01]  /*7ee0*/  IMAD.IADD R3, R3, 0x1, R0 ;  /* 0x0000000103037824 */ /* 0x000fe200078e0200 */
[----:B------:R-:W-:Y:S02]  /*7ef0*/  LOP3.LUT R0, R4, 0xfffffff8, RZ, 0xc0, !PT ;  /* 0xfffffff804007812 */ /* 0x000fe400078ec0ff */
[----:B------:R-:W-:Y:S01]  /*7f00*/  SEL R4, R32, RZ, !P0 ;  /* 0x000000ff20047207 */ /* 0x000fe20004000000 */
[----:B-1----:R-:W-:-:S04]  /*7f10*/  IMAD.WIDE.U32 R2, R29, c[0x0][0x1b8], R2 ;  /* 0x00006e001d027a25 */ /* 0x002fc800078e0002 */
[----:B------:R-:W-:Y:S02]  /*7f20*/  IMAD.IADD R64, R212, 0x1, -R0 ;  /* 0x00000001d4407824 */ /* 0x000fe400078e0a00 */
[----:B------:R-:W-:Y:S02]  /*7f30*/  IMAD R0, R214, c[0x0][0x1b8], RZ ;  /* 0x00006e00d6007a24 */ /* 0x000fe400078e02ff */
[----:B------:R-:W-:Y:S02]  /*7f40*/  IMAD R5, R64, 0x20, R45 ;  /* 0x0000002040057824 */ /* 0x000fe400078e022d */
[----:B------:R-:W-:Y:S02]  /*7f50*/  IMAD R0, R29, c[0x0][0x1bc], R0 ;  /* 0x00006f001d007a24 */ /* 0x000fe400078e0200 */
[----:B------:R-:W-:Y:S02]  /*7f60*/  IMAD R5, R211, 0x80, R5 ;  /* 0x00000080d3057824 */ /* 0x000fe400078e0205 */
[----:B------:R-:W-:-:S02]  /*7f70*/  IMAD.IADD R3, R3, 0x1, R0 ;  /* 0x0000000103037824 */ /* 0x000fc400078e0200 */
[----:B------:R-:W-:-:S04]  /*7f80*/  @P1 IMAD.HI.U32 R7, R5, c[0x0][0x2c8], RZ ;  /* 0x0000b20005071a27 */ /* 0x000fc800078e00ff */
[----:B------:R-:W-:Y:S01]  /*7f90*/  IMAD.MOV.U32 R0, RZ, RZ, R5 ;  /* 0x000000ffff007224 */ /* 0x000fe200078e0005 */
[----:B------:R-:W-:Y:S01]  /*7fa0*/  @P1 SHF.R.U32.HI R0, RZ, c[0x0][0x2cc], R7 ;  /* 0x0000b300ff001a19 */ /* 0x000fe20000011607 */
[C---:B------:R-:W-:Y:S02]  /*7fb0*/  IMAD R6, R4.reuse, c[0x0][0x1c4], R6 ;  /* 0x0000710004067a24 */ /* 0x040fe400078e0206 */
[----:B------:R-:W-:Y:S01]  /*7fc0*/  IMAD.WIDE.U32 R2, R4, c[0x0][0x1c0], R2 ;  /* 0x0000700004027a25 */ /* 0x000fe200078e0002 */
[----:B------:R-:W-:-:S03]  /*7fd0*/  SHF.R.S32.HI R7, RZ, 0x1f, R0 ;  /* 0x0000001fff077819 */ /* 0x000fc60000011400 */
[----:B------:R-:W-:Y:S02]  /*7fe0*/  IMAD.MOV R4, RZ, RZ, -R0 ;  /* 0x000000ffff047224 */ /* 0x000fe400078e0a00 */
[----:B------:R-:W-:Y:S02]  /*7ff0*/  IMAD.IADD R3, R3, 0x1, R6 ;  /* 0x0000000103037824 */ /* 0x000fe400078e0206 */
[----:B------:R-:W-:Y:S02]  /*8000*/  IMAD R4, R4, c[0x0][0x2c4], R5 ;  /* 0x0000b10004047a24 */ /* 0x000fe400078e0205 */
[----:B------:R-:W-:Y:S02]  /*8010*/  IMAD R5, R7, c[0x0][0x1b0], RZ ;  /* 0x00006c0007057a24 */ /* 0x000fe400078e02ff */
[----:B------:R-:W-:-:S04]  /*8020*/  IMAD.WIDE.U32 R2, R0, c[0x0][0x1b0], R2 ;  /* 0x00006c0000027a25 */ /* 0x000fc800078e0002 */
[----:B------:R-:W-:Y:S01]  /*8030*/  IMAD R6, R0, c[0x0][0x1b4], R5 ;  /* 0x00006d0000067a24 */ /* 0x000fe200078e0205 */
[----:B------:R-:W-:Y:S01]  /*8040*/  SHF.R.S32.HI R5, RZ, 0x1f, R4 ;  /* 0x0000001fff057819 */ /* 0x000fe20000011404 */
[----:B------:R-:W-:Y:S02]  /*8050*/  IMAD.SHL.U32 R22, R64, 0x8, RZ ;  /* 0x0000000840167824 */ /* 0x000fe400078e00ff */
[----:B------:R-:W-:Y:S02]  /*8060*/  IMAD.IADD R3, R3, 0x1, R6 ;  /* 0x0000000103037824 */ /* 0x000fe400078e0206 */
[----:B------:R-:W-:Y:S01]  /*8070*/  IMAD R0, R5, c[0x0][0x1a8], RZ ;  /* 0x00006a0005007a24 */ /* 0x000fe200078e02ff */
[----:B------:R-:W-:Y:S01]  /*8080*/  IADD3 R21, R22, 0x40, RZ ;  /* 0x0000004016157810 */ /* 0x000fe20007ffe0ff */
[----:B------:R-:W-:Y:S01]  /*8090*/  IMAD R6, R211, 0x80, R45 ;  /* 0x00000080d3067824 */ /* 0x000fe200078e022d */
[----:B------:R-:W-:Y:S01]  /*80a0*/  SHF.R.S32.HI R23, RZ, 0x1f, R22 ;  /* 0x0000001fff177819 */ /* 0x000fe20000011416 */
[----:B------:R-:W-:-:S02]  /*80b0*/  IMAD R0, R4, c[0x0][0x1ac], R0 ;  /* 0x00006b0004007a24 */ /* 0x000fc400078e0200 */
[----:B------:R-:W-:Y:S01]  /*80c0*/  IMAD.WIDE.U32 R2, R4, c[0x0][0x1a8], R2 ;  /* 0x00006a0004027a25 */ /* 0x000fe200078e0002 */
[C---:B------:R-:W-:Y:S02]  /*80d0*/  ISETP.GE.AND P5, PT, R6.reuse, R25, PT ;  /* 0x000000190600720c */ /* 0x040fe40003fa6270 */
[----:B------:R-:W-:Y:S01]  /*80e0*/  IADD3 R9, R6, 0x20, RZ ;  /* 0x0000002006097810 */ /* 0x000fe20007ffe0ff */
[----:B------:R-:W-:Y:S01]  /*80f0*/  IMAD.IADD R0, R3, 0x1, R0 ;  /* 0x0000000103007824 */ /* 0x000fe200078e0200 */
[----:B------:R-:W-:Y:S01]  /*8100*/  BAR.SYNC.DEFER_BLOCKING 0x0 ;  /* 0x0000000000007b1d */ /* 0x000fe20000010000 */
[C---:B------:R-:W-:Y:S02]  /*8110*/  LEA R15, P0, R2.reuse, c[0x0][0x160], 0x1 ;  /* 0x00005800020f7a11 */ /* 0x040fe400078008ff */
[----:B------:R-:W-:Y:S02]  /*8120*/  SHF.R.S32.HI R3, RZ, 0x1f, R19 ;  /* 0x0000001fff037819 */ /* 0x000fe40000011413 */
[----:B------:R-:W-:Y:S01]  /*8130*/  IADD3 R19, P1, R45, R19, RZ ;  /* 0x000000132d137210 */ /* 0x000fe20007f3e0ff */
[----:B------:R-:W-:Y:S01]  /*8140*/  SHFL.IDX PT, R4, R15, RZ, 0x181f ;  /* 0x00181fff0f047589 */ /* 0x000fe200000e0000 */
[----:B------:R-:W-:-:S02]  /*8150*/  LEA.HI.X R18, R2, c[0x0][0x164], R0, 0x1, P0 ;  /* 0x0000590002127a11 */ /* 0x000fc400000f0c00 */
[----:B------:R-:W-:Y:S02]  /*8160*/  LEA.HI.X.SX32 R20, R45, R3, 0x1, P1 ;  /* 0x000000032d147211 */ /* 0x000fe400008f0eff */
[C---:B------:R-:W-:Y:S01]  /*8170*/  IADD3 R8, R6.reuse, 0x40, RZ ;  /* 0x0000004006087810 */ /* 0x040fe20007ffe0ff */
[----:B------:R-:W1:Y:S01]  /*8180*/  SHFL.IDX PT, R5, R18, RZ, 0x181f ;  /* 0x00181fff12057589 */ /* 0x000e6200000e0000 */
[----:B------:R-:W-:Y:S01]  /*8190*/  IADD3 R3, R6, 0x60, RZ ;  /* 0x0000006006037810 */ /* 0x000fe20007ffe0ff */
[----:B------:R-:W-:Y:S01]  /*81a0*/  IMAD R0, R20, c[0x0][0x1e0], RZ ;  /* 0x0000780014007a24 */ /* 0x000fe200078e02ff */
[----:B------:R-:W-:Y:S01]  /*81b0*/  @!P5 SHF.R.S32.HI R2, RZ, 0x1f, R21 ;  /* 0x0000001fff02d819 */ /* 0x000fe20000011415 */
[----:B------:R-:W-:Y:S01]  /*81c0*/  IMAD.WIDE.U32 R6, R19, c[0x0][0x1e0], R22 ;  /* 0x0000780013067a25 */ /* 0x000fe200078e0016 */
[-C--:B------:R-:W-:Y:S02]  /*81d0*/  ISETP.GE.AND P0, PT, R9, R25.reuse, PT ;  /* 0x000000190900720c */ /* 0x080fe40003f06270 */
[-C--:B------:R-:W-:Y:S01]  /*81e0*/  ISETP.GE.AND P1, PT, R8, R25.reuse, PT ;  /* 0x000000190800720c */ /* 0x080fe20003f26270 */
[----:B------:R-:W-:Y:S01]  /*81f0*/  IMAD R0, R19, c[0x0][0x1e4], R0 ;  /* 0x0000790013007a24 */ /* 0x000fe200078e0200 */
[----:B------:R-:W-:Y:S01]  /*8200*/  ISETP.GE.AND P2, PT, R3, R25, PT ;  /* 0x000000190300720c */ /* 0x000fe20003f46270 */
[----:B------:R-:W-:Y:S01]  /*8210*/  IMAD.SHL.U32 R9, R45, 0x40, RZ ;  /* 0x000000402d097824 */ /* 0x000fe200078e00ff */
[----:B------:R-:W-:Y:S01]  /*8220*/  @!P5 LEA.HI R8, R2, R21, RZ, 0x3 ;  /* 0x000000150208d211 */ /* 0x000fe200078f18ff */
[----:B------:R-:W-:Y:S01]  /*8230*/  SHFL.IDX PT, R3, R18, 0x1, 0x181f ;  /* 0x00381f0012037f89 */ /* 0x000fe200000e0000 */
[----:B------:R-:W-:Y:S01]  /*8240*/  IMAD.IADD R7, R7, 0x1, R0 ;  /* 0x0000000107077824 */ /* 0x000fe200078e0200 */
[----:B------:R-:W-:-:S02]  /*8250*/  LEA.HI R0, R149, R212, RZ, 0x6 ;  /* 0x000000d495007211 */ /* 0x000fc400078f30ff */
[----:B------:R-:W2:Y:S01]  /*8260*/  SHFL.IDX PT, R2, R15, 0x1, 0x181f ;  /* 0x00381f000f027f89 */ /* 0x000ea200000e0000 */
[----:B------:R-:W-:Y:S02]  /*8270*/  @!P5 LOP3.LUT R8, R8, 0xfffffff8, RZ, 0xc0, !PT ;  /* 0xfffffff80808d812 */ /* 0x000fe400078ec0ff */
[----:B------:R-:W-:Y:S01]  /*8280*/  IMAD.SHL.U32 R0, R0, 0x8, RZ ;  /* 0x0000000800007824 */ /* 0x000fe200078e00ff */
[----:B------:R-:W-:Y:S02]  /*8290*/  @!P0 SHF.R.S32.HI R10, RZ, 0x1f, R21 ;  /* 0x0000001fff0a8819 */ /* 0x000fe40000011415 */
[----:B------:R-:W-:Y:S02]  /*82a0*/  LOP3.LUT R26, R9, 0x1c0, RZ, 0xc0, !PT ;  /* 0x000001c0091a7812 */ /* 0x000fe400078ec0ff */
[----:B------:R-:W-:Y:S01]  /*82b0*/  LOP3.LUT R27, R0, 0xfffffe00, RZ, 0xc0, !PT ;  /* 0xfffffe00001b7812 */ /* 0x000fe200078ec0ff */
[----:B-1----:R-:W-:Y:S01]  /*82c0*/  @!P5 IMAD.WIDE R16, R8, 0x2, R4 ;  /* 0x000000020810d825 */ /* 0x002fe200078e0204 */
[----:B------:R-:W-:-:S02]  /*82d0*/  LOP3.LUT R0, R26, 0x38, R22, 0xf8, !PT ;  /* 0x000000381a007812 */ /* 0x000fc400078ef816 */
[----:B------:R-:W-:Y:S02]  /*82e0*/  SHF.R.U32.HI R28, RZ, 0x3, R26 ;  /* 0x00000003ff1c7819 */ /* 0x000fe4000001161a */
[----:B------:R-:W-:Y:S02]  /*82f0*/  ISETP.GE.AND P4, PT, R22, c[0x0][0x198], PT ;  /* 0x0000660016007a0c */ /* 0x000fe40003f86270 */
[----:B------:R-:W-:Y:S02]  /*8300*/  LOP3.LUT R47, R27, R0, R28, 0xf6, !PT ;  /* 0x000000001b2f7212 */ /* 0x000fe400078ef61c */
[----:B------:R-:W-:-:S03]  /*8310*/  ISETP.GE.AND P6, PT, R21, c[0x0][0x198], PT ;  /* 0x0000660015007a0c */ /* 0x000fc60003fc6270 */
[C---:B------:R-:W-:Y:S02]  /*8320*/  @!P5 IMAD.SHL.U32 R14, R47.reuse, 0x2, RZ ;  /* 0x000000022f0ed824 */ /* 0x040fe400078e00ff */
[----:B------:R-:W-:Y:S02]  /*8330*/  @!P0 IMAD.SHL.U32 R0, R47, 0x2, RZ ;  /* 0x000000022f008824 */ /* 0x000fe400078e00ff */
[----:B------:R-:W-:Y:S01]  /*8340*/  IMAD.MOV.U32 R152, RZ, RZ, c[0x0][0x1e0] ;  /* 0x00007800ff987624 */ /* 0x000fe200078e00ff */
[----:B---3--:R-:W-:-:S03]  /*8350*/  LEA.HI.SX32 R48, R157, 0xffffffff, 0x19 ;  /* 0xffffffff9d307811 */ /* 0x008fc600078fcaff */
[C---:B------:R-:W-:Y:S01]  /*8360*/  IMAD.SHL.U32 R153, R152.reuse, 0x80, RZ ;  /* 0x0000008098997824 */ /* 0x040fe200078e00ff */
[----:B------:R-:W-:Y:S01]  /*8370*/  SHF.R.S32.HI R50, RZ, 0x1f, R48 ;  /* 0x0000001fff327819 */ /* 0x000fe20000011430 */
[----:B------:R-:W-:Y:S01]  /*8380*/  IMAD.WIDE.U32 R154, R152, 0x40, RZ ;  /* 0x00000040989a7825 */ /* 0x000fe200078e00ff */
[----:B----4-:R-:W-:-:S03]  /*8390*/  @P3 SHF.R.S32.HI R9, RZ, 0x1f, R12 ;  /* 0x0000001fff093819 */ /* 0x010fc6000001140c */
[----:B------:R-:W-:Y:S01]  /*83a0*/  @!P3 IMAD.MOV.U32 R9, RZ, RZ, R11 ;  /* 0x000000ffff09b224 */ /* 0x000fe200078e000b */
[----:B------:R-:W-:Y:S01]  /*83b0*/  @!P0 LEA.HI R11, R10, R21, RZ, 0x3 ;  /* 0x000000150a0b8211 */ /* 0x000fe200078f18ff */
[----:B------:R-:W-:Y:S01]  /*83c0*/  @P3 IMAD.MOV.U32 R8, RZ, RZ, R12 ;  /* 0x000000ffff083224 */ /* 0x000fe200078e000c */
[----:B------:R-:W1:Y:S01]  /*83d0*/  SHFL.IDX PT, R10, R15, 0x2, 0x181f ;  /* 0x00581f000f0a7f89 */ /* 0x000e6200000e0000 */
[----:B------:R-:W-:Y:S01]  /*83e0*/  @!P3 IMAD.MOV.U32 R8, RZ, RZ, R32 ;  /* 0x000000ffff08b224 */ /* 0x000fe200078e0020 */
[----:B------:R-:W-:Y:S02]  /*83f0*/  @!P0 LOP3.LUT R12, R11, 0xfffffff8, RZ, 0xc0, !PT ;  /* 0xfffffff80b0c8812 */ /* 0x000fe400078ec0ff */
[----:B------:R-:W-:Y:S01]  /*8400*/  @!P5 LEA R4, P3, R22, R4, 0x1 ;  /* 0x000000041604d211 */ /* 0x000fe200078608ff */
[----:B------:R-:W3:Y:S02]  /*8410*/  SHFL.IDX PT, R11, R18, 0x2, 0x181f ;  /* 0x00581f00120b7f89 */ /* 0x000ee400000e0000 */
[----:B--2---:R-:W-:Y:S01]  /*8420*/  @!P0 IMAD.WIDE R12, R12, 0x2, R2 ;  /* 0x000000020c0c8825 */ /* 0x004fe200078e0202 */
[----:B------:R-:W-:-:S02]  /*8430*/  @!P5 LEA.HI.X R5, R22, R5, R23, 0x1, P3 ;  /* 0x000000051605d211 */ /* 0x000fc400018f0c17 */
[----:B------:R-:W-:-:S03]  /*8440*/  @!P0 LEA R2, P3, R22, R2, 0x1 ;  /* 0x0000000216028211 */ /* 0x000fc600078608ff */
[----:B------:R2:W-:Y:S01]  /*8450*/  @!P5 LDGSTS.E.BYPASS.LTC128B.128 [R14+0x100], [R4.64], !P4 ;  /* 0x00100000040edfae */ /* 0x0005e2000e101d48 */
[----:B------:R-:W-:-:S03]  /*8460*/  @!P0 LEA.HI.X R3, R22, R3, R23, 0x1, P3 ;  /* 0x0000000316038211 */ /* 0x000fc600018f0c17 */
[----:B------:R4:W-:Y:S04]  /*8470*/  @!P5 LDGSTS.E.BYPASS.LTC128B.128 [R14+0x4100], [R16.64], !P6 ;  /* 0x04100000100edfae */ /* 0x0009e8000f101d48 */
[----:B------:R1:W-:Y:S04]  /*8480*/  @!P0 LDGSTS.E.BYPASS.LTC128B.128 [R0+0x1100], [R2.64], !P4 ;  /* 0x0110000002008fae */ /* 0x0003e8000e101d48 */
[----:B------:R3:W-:Y:S01]  /*8490*/  @!P0 LDGSTS.E.BYPASS.LTC128B.128 [R0+0x5100], [R12.64], !P6 ;  /* 0x051000000c008fae */ /* 0x0007e2000f101d48 */
[----:B------:R-:W-:Y:S01]  /*84a0*/  ISETP.NE.U32.AND P6, PT, RZ, c[0x0][0x350], PT ;  /* 0x0000d400ff007a0c */ /* 0x000fe20003fc5070 */
[----:B--2---:R-:W-:-:S04]  /*84b0*/  IMAD R4, R214, c[0x0][0x1e8], RZ ;  /* 0x00007a00d6047a24 */ /* 0x004fc800078e02ff */
[C---:B------:R-:W-:Y:S01]  /*84c0*/  IMAD R4, R29.reuse, c[0x0][0x1ec], R4 ;  /* 0x00007b001d047a24 */ /* 0x040fe200078e0204 */
[----:B------:R-:W-:Y:S01]  /*84d0*/  @!P2 SHF.R.S32.HI R5, RZ, 0x1f, R21 ;  /* 0x0000001fff05a819 */ /* 0x000fe20000011415 */
[----:B-1----:R-:W-:Y:S01]  /*84e0*/  IMAD.WIDE.U32 R2, R29, c[0x0][0x1e8], R6 ;  /* 0x00007a001d027a25 */ /* 0x002fe200078e0006 */
[----:B---3--:R-:W-:-:S03]  /*84f0*/  @!P1 SHF.R.S32.HI R0, RZ, 0x1f, R21 ;  /* 0x0000001fff009819 */ /* 0x008fc60000011415 */
[----:B------:R-:W-:Y:S01]  /*8500*/  IMAD.IADD R3, R4, 0x1, R3 ;  /* 0x0000000104037824 */ /* 0x000fe200078e0203 */
[----:B------:R-:W-:Y:S01]  /*8510*/  @!P1 LEA R6, P0, R22, R10, 0x1 ;  /* 0x0000000a16069211 */ /* 0x000fe200078008ff */
[----:B------:R-:W1:Y:S01]  /*8520*/  SHFL.IDX PT, R4, R15, 0x3, 0x181f ;  /* 0x00781f000f047f89 */ /* 0x000e6200000e0000 */
[-C--:B------:R-:W-:Y:S02]  /*8530*/  @!P1 LEA.HI R0, R0, R21.reuse, RZ, 0x3 ;  /* 0x0000001500009211 */ /* 0x080fe400078f18ff */
[----:B------:R-:W-:Y:S02]  /*8540*/  @!P2 LEA.HI R12, R5, R21, RZ, 0x3 ;  /* 0x00000015050ca211 */ /* 0x000fe400078f18ff */
[----:B------:R-:W-:Y:S01]  /*8550*/  @!P1 LOP3.LUT R0, R0, 0xfffffff8, RZ, 0xc0, !PT ;  /* 0xfffffff800009812 */ /* 0x000fe200078ec0ff */
[----:B------:R-:W2:Y:S01]  /*8560*/  SHFL.IDX PT, R5, R18, 0x3, 0x181f ;  /* 0x00781f0012057f89 */ /* 0x000ea200000e0000 */
[----:B------:R-:W-:Y:S02]  /*8570*/  @!P1 LEA.HI.X R7, R22, R11, R23, 0x1, P0 ;  /* 0x0000000b16079211 */ /* 0x000fe400000f0c17 */
[----:B------:R-:W-:-:S02]  /*8580*/  ISETP.NE.AND.EX P0, PT, RZ, c[0x0][0x354], PT, P6 ;  /* 0x0000d500ff007a0c */ /* 0x000fc40003f05360 */
[----:B------:R-:W-:Y:S01]  /*8590*/  ISETP.GE.AND P6, PT, R21, c[0x0][0x198], PT ;  /* 0x0000660015007a0c */ /* 0x000fe20003fc6270 */
[----:B------:R-:W-:Y:S01]  /*85a0*/  @!P1 IMAD.WIDE R10, R0, 0x2, R10 ;  /* 0x00000002000a9825 */ /* 0x000fe200078e020a */
[----:B----4-:R-:W-:-:S03]  /*85b0*/  SEL R16, R9, RZ, !P0 ;  /* 0x000000ff09107207 */ /* 0x010fc60004000000 */
[----:B------:R-:W-:Y:S01]  /*85c0*/  @!P1 IMAD.SHL.U32 R0, R47, 0x2, RZ ;  /* 0x000000022f009824 */ /* 0x000fe200078e00ff */
[----:B------:R-:W-:Y:S01]  /*85d0*/  SEL R17, R8, RZ, !P0 ;  /* 0x000000ff08117207 */ /* 0x000fe20004000000 */
[----:B------:R-:W-:-:S03]  /*85e0*/  IMAD.MOV.U32 R9, RZ, RZ, 0x7 ;  /* 0x00000007ff097424 */ /* 0x000fc600078e00ff */
[----:B------:R3:W-:Y:S01]  /*85f0*/  @!P1 LDGSTS.E.BYPASS.LTC128B.128 [R0+0x2100], [R6.64], !P4 ;  /* 0x0210000006009fae */ /* 0x0007e2000e101d48 */
[----:B------:R-:W-:Y:S01]  /*8600*/  IMAD.IADD R8, R195, 0x1, -R45 ;  /* 0x00000001c3087824 */ /* 0x000fe200078e0a2d */
[----:B------:R-:W-:Y:S01]  /*8610*/  SHF.L.U64.HI R150, R152, R9, c[0x0][0x1e4] ;  /* 0x0000790098967619 */ /* 0x000fe20000010209 */
[----:B------:R-:W-:Y:S01]  /*8620*/  IMAD.WIDE.U32 R30, R17, c[0x0][0x1f0], R2 ;  /* 0x00007c00111e7a25 */ /* 0x000fe200078e0002 */
[----:B------:R4:W-:Y:S01]  /*8630*/  @!P1 LDGSTS.E.BYPASS.LTC128B.128 [R0+0x6100], [R10.64], !P6 ;  /* 0x061000000a009fae */ /* 0x0009e2000f101d48 */
[----:B------:R-:W-:Y:S02]  /*8640*/  ISETP.GE.AND P1, PT, R21, c[0x0][0x198], PT ;  /* 0x0000660015007a0c */ /* 0x000fe40003f26270 */
[----:B------:R-:W-:Y:S02]  /*8650*/  IMAD.MOV.U32 R158, RZ, RZ, R30 ;  /* 0x000000ffff9e7224 */ /* 0x000fe400078e001e */
[----:B---3--:R-:W-:-:S04]  /*8660*/  IMAD R6, R16, c[0x0][0x1f0], RZ ;  /* 0x00007c0010067a24 */ /* 0x008fc800078e02ff */
[----:B------:R-:W-:Y:S02]  /*8670*/  IMAD R6, R17, c[0x0][0x1f4], R6 ;  /* 0x00007d0011067a24 */ /* 0x000fe400078e0206 */
[----:B----4-:R-:W-:Y:S02]  /*8680*/  IMAD R10, R48, -0x80, R8 ;  /* 0xffffff80300a7824 */ /* 0x010fe400078e0208 */
[----:B------:R-:W-:Y:S02]  /*8690*/  IMAD R0, R150, R48, RZ ;  /* 0x0000003096007224 */ /* 0x000fe400078e02ff */
[----:B------:R-:W-:Y:S01]  /*86a0*/  IMAD.IADD R159, R31, 0x1, R6 ;  /* 0x000000011f9f7824 */ /* 0x000fe200078e0206 */
[----:B-1----:R-:W-:Y:S02]  /*86b0*/  @!P2 LEA R6, P0, R22, R4, 0x1 ;  /* 0x000000041606a211 */ /* 0x002fe400078008ff */
[----:B------:R-:W-:Y:S02]  /*86c0*/  ISETP.GE.AND P6, PT, R10, 0x1, PT ;  /* 0x000000010a00780c */ /* 0x000fe40003fc6270 */
[----:B------:R-:W-:Y:S01]  /*86d0*/  @!P2 LOP3.LUT R8, R12, 0xfffffff8, RZ, 0xc0, !PT ;  /* 0xfffffff80c08a812 */ /* 0x000fe200078ec0ff */
[----:B------:R-:W-:Y:S01]  /*86e0*/  IMAD R11, R50, R153, R0 ;  /* 0x00000099320b7224 */ /* 0x000fe200078e0200 */
[----:B--2---:R-:W-:Y:S01]  /*86f0*/  @!P2 LEA.HI.X R7, R22, R5, R23, 0x1, P0 ;  /* 0x000000051607a211 */ /* 0x004fe200000f0c17 */
[----:B------:R-:W-:-:S02]  /*8700*/  @!P2 IMAD.SHL.U32 R0, R47, 0x2, RZ ;  /* 0x000000022f00a824 */ /* 0x000fc400078e00ff */
[----:B------:R-:W-:Y:S01]  /*8710*/  @!P2 IMAD.WIDE R8, R8, 0x2, R4 ;  /* 0x000000020808a825 */ /* 0x000fe200078e0204 */
[----:B------:R-:W-:Y:S02]  /*8720*/  ISETP.GE.AND P3, PT, R21, c[0x0][0x1d4], PT ;  /* 0x0000750015007a0c */ /* 0x000fe40003f66270 */
[----:B------:R1:W-:Y:S01]  /*8730*/  @!P2 LDGSTS.E.BYPASS.LTC128B.128 [R0+0x3100], [R6.64], !P4 ;  /* 0x031000000600afae */ /* 0x0003e2000e101d48 */
[----:B------:R-:W-:Y:S01]  /*8740*/  IMAD.WIDE.U32 R2, R48, R153, R158 ;  /* 0x0000009930027225 */ /* 0x000fe200078e009e */
[----:B------:R-:W-:Y:S02]  /*8750*/  ISETP.GE.AND P4, PT, R22, c[0x0][0x1d4], PT ;  /* 0x0000750016007a0c */ /* 0x000fe40003f86270 */
[----:B------:R1:W-:Y:S01]  /*8760*/  @!P2 LDGSTS.E.BYPASS.LTC128B.128 [R0+0x7100], [R8.64], !P1 ;  /* 0x071000000800afae */ /* 0x0003e2000c901d48 */
[----:B------:R-:W-:Y:S01]  /*8770*/  ISETP.GE.AND P2, PT, R10, 0x21, PT ;  /* 0x000000210a00780c */ /* 0x000fe20003f46270 */
[----:B------:R-:W-:Y:S01]  /*8780*/  IMAD.IADD R3, R3, 0x1, R11 ;  /* 0x0000000103037824 */ /* 0x000fe200078e020b */
[C---:B------:R-:W-:Y:S01]  /*8790*/  @P6 LEA R4, P0, R2.reuse, c[0x0][0x1c8], 0x1 ;  /* 0x0000720002046a11 */ /* 0x040fe200078008ff */
[----:B------:R-:W0:Y:S03]  /*87a0*/  LDGDEPBAR ;  /* 0x00000000000079af */ /* 0x000e260000000000 */
[----:B------:R-:W-:-:S02]  /*87b0*/  @P6 LEA.HI.X R5, R2, c[0x0][0x1cc], R3, 0x1, P0 ;  /* 0x0000730002056a11 */ /* 0x000fc400000f0c03 */
[C---:B------:R-:W-:Y:S01]  /*87c0*/  ISETP.GE.AND P1, PT, R10.reuse, 0x41, PT ;  /* 0x000000410a00780c */ /* 0x040fe20003f26270 */
[----:B------:R-:W-:Y:S01]  /*87d0*/  IMAD.MOV.U32 R13, RZ, RZ, c[0x0][0x1e4] ;  /* 0x00007900ff0d7624 */ /* 0x000fe200078e00ff */
[----:B------:R-:W-:Y:S01]  /*87e0*/  ISETP.GE.AND P0, PT, R10, 0x61, PT ;  /* 0x000000610a00780c */ /* 0x000fe20003f06270 */
[----:B-1----:R-:W-:Y:S01]  /*87f0*/  @P6 IMAD.SHL.U32 R0, R47, 0x2, RZ ;  /* 0x000000022f006824 */ /* 0x002fe200078e00ff */
[----:B------:R-:W-:Y:S01]  /*8800*/  LEA.HI R8, R149, R212, RZ, 0x4 ;  /* 0x000000d495087211 */ /* 0x000fe200078f20ff */
[----:B------:R-:W-:-:S03]  /*8810*/  IMAD R6, R20, c[0x0][0x208], RZ ;  /* 0x0000820014067a24 */ /* 0x000fc600078e02ff */
[----:B------:R1:W-:Y:S04]  /*8820*/  @P6 LDGSTS.E.BYPASS.LTC128B.128 [R0+0x8100], [R4.64], !P4 ;  /* 0x0810000004006fae */ /* 0x0003e8000e101d48 */
[----:B------:R1:W-:Y:S01]  /*8830*/  @P6 LDGSTS.E.BYPASS.LTC128B.128 [R0+0xc100], [R4.64+0x80], !P3 ;  /* 0x0c10008004006fae */ /* 0x0003e2000d901d48 */
[----:B------:R-:W-:Y:S01]  /*8840*/  IMAD R14, R19, c[0x0][0x20c], R6 ;  /* 0x00008300130e7a24 */ /* 0x000fe200078e0206 */
[----:B------:R-:W-:Y:S01]  /*8850*/  LOP3.LUT R7, R8, 0xfffffff0, RZ, 0xc0, !PT ;  /* 0xfffffff008077812 */ /* 0x000fe200078ec0ff */
[----:B------:R-:W-:Y:S01]  /*8860*/  IMAD.SHL.U32 R12, R13, 0x40, RZ ;  /* 0x000000400d0c7824 */ /* 0x000fe200078e00ff */
[----:B------:R-:W-:-:S03]  /*8870*/  SHF.R.S32.HI R9, RZ, 0x4, R8 ;  /* 0x00000004ff097819 */ /* 0x000fc60000011408 */
[----:B------:R-:W-:Y:S02]  /*8880*/  IMAD.IADD R7, R212, 0x1, -R7 ;  /* 0x00000001d4077824 */ /* 0x000fe400078e0a07 */
[----:B------:R-:W-:-:S03]  /*8890*/  IMAD.IADD R156, R155, 0x1, R12 ;  /* 0x000000019b9c7824 */ /* 0x000fc600078e020c */
[----:B------:R-:W-:Y:S02]  /*88a0*/  SHF.R.S32.HI R15, RZ, 0x1f, R7 ;  /* 0x0000001fff0f7819 */ /* 0x000fe40000011407 */
[----:B-1----:R-:W-:-:S04]  /*88b0*/  @P2 LEA R0, P6, R152, R2, 0x5 ;  /* 0x0000000298002211 */ /* 0x002fc800078c28ff */
[----:B------:R-:W-:Y:S02]  /*88c0*/  @P2 LEA.HI.X R6, R152, R3, R13, 0x5, P6 ;  /* 0x0000000398062211 */ /* 0x000fe400030f2c0d */
[----:B------:R-:W-:-:S04]  /*88d0*/  @P2 LEA R10, P6, R0, c[0x0][0x1c8], 0x1 ;  /* 0x00007200000a2a11 */ /* 0x000fc800078c08ff */
[----:B------:R-:W-:Y:S02]  /*88e0*/  @P2 LEA.HI.X R11, R0, c[0x0][0x1cc], R6, 0x1, P6 ;  /* 0x00007300000b2a11 */ /* 0x000fe400030f0c06 */
[----:B------:R-:W-:Y:S02]  /*88f0*/  LEA.HI R6, R8, R9, RZ, 0x1 ;  /* 0x0000000908067211 */ /* 0x000fe400078f08ff */
[----:B------:R-:W-:Y:S02]  /*8900*/  @P1 IADD3 R0, P6, R2, R154, RZ ;  /* 0x0000009a02001210 */ /* 0x000fe40007fde0ff */
[----:B------:R-:W-:-:S03]  /*8910*/  LOP3.LUT R12, R6, 0xfffffffe, RZ, 0xc0, !PT ;  /* 0xfffffffe060c7812 */ /* 0x000fc600078ec0ff */
[--C-:B------:R-:W-:Y:S01]  /*8920*/  @P1 IMAD.X R6, R156, 0x1, R3.reuse, P6 ;  /* 0x000000019c061824 */ /* 0x100fe200030e0603 */
[C---:B------:R-:W-:Y:S02]  /*8930*/  @P1 LEA R8, P6, R0.reuse, c[0x0][0x1c8], 0x1 ;  /* 0x0000720000081a11 */ /* 0x040fe400078c08ff */
[----:B------:R-:W-:Y:S01]  /*8940*/  LEA.HI R15, R15, R7, RZ, 0x3 ;  /* 0x000000070f0f7211 */ /* 0x000fe200078f18ff */
[----:B------:R-:W-:Y:S01]  /*8950*/  IMAD.IADD R49, R9, 0x1, -R12 ;  /* 0x0000000109317824 */ /* 0x000fe200078e0a0c */
[----:B------:R-:W-:Y:S01]  /*8960*/  @P1 LEA.HI.X R9, R0, c[0x0][0x1cc], R6, 0x1, P6 ;  /* 0x0000730000091a11 */ /* 0x000fe200030f0c06 */
[----:B------:R-:W-:Y:S01]  /*8970*/  @P0 IMAD R13, R13, 0x60, RZ ;  /* 0x000000600d0d0824 */ /* 0x000fe200078e02ff */
[----:B------:R-:W-:Y:S01]  /*8980*/  LOP3.LUT R0, R15, 0xfffffff8, RZ, 0xc0, !PT ;  /* 0xfffffff80f007812 */ /* 0x000fe200078ec0ff */
[----:B------:R-:W-:-:S04]  /*8990*/  @P0 IMAD.WIDE.U32 R2, R152, 0x60, R2 ;  /* 0x0000006098020825 */ /* 0x000fc800078e0002 */
[----:B------:R-:W-:Y:S02]  /*89a0*/  @P0 IMAD.IADD R12, R13, 0x1, R3 ;  /* 0x000000010d0c0824 */ /* 0x000fe400078e0203 */
[----:B------:R-:W-:Y:S02]  /*89b0*/  @P2 IMAD.SHL.U32 R3, R47, 0x2, RZ ;  /* 0x000000022f032824 */ /* 0x000fe400078e00ff */
[----:B------:R-:W-:Y:S02]  /*89c0*/  IMAD.IADD R13, R7, 0x1, -R0 ;  /* 0x00000001070d7824 */ /* 0x000fe400078e0a00 */
[----:B------:R-:W-:Y:S01]  /*89d0*/  @P1 IMAD.SHL.U32 R0, R47, 0x2, RZ ;  /* 0x000000022f001824 */ /* 0x000fe200078e00ff */
[C---:B------:R-:W-:Y:S01]  /*89e0*/  @P0 LEA R6, P6, R2.reuse, c[0x0][0x1c8], 0x1 ;  /* 0x0000720002060a11 */ /* 0x040fe200078c08ff */
[----:B------:R-:W-:Y:S01]  /*89f0*/  IMAD.WIDE.U32 R4, R19, c[0x0][0x208], R22 ;  /* 0x0000820013047a25 */ /* 0x000fe200078e0016 */
[----:B------:R1:W-:Y:S04]  /*8a00*/  @P2 LDGSTS.E.BYPASS.LTC128B.128 [R3+0x9100], [R10.64], !P4 ;  /* 0x091000000a032fae */ /* 0x0003e8000e101d48 */
[----:B------:R1:W-:Y:S01]  /*8a10*/  @P2 LDGSTS.E.BYPASS.LTC128B.128 [R3+0xd100], [R10.64+0x80], !P3 ;  /* 0x0d1000800a032fae */ /* 0x0003e2000d901d48 */
[----:B------:R-:W-:Y:S01]  /*8a20*/  IMAD.IADD R5, R5, 0x1, R14 ;  /* 0x0000000105057824 */ /* 0x000fe200078e020e */
[----:B------:R-:W-:-:S02]  /*8a30*/  @P0 LEA.HI.X R7, R2, c[0x0][0x1cc], R12, 0x1, P6 ;  /* 0x0000730002070a11 */ /* 0x000fc400030f0c0c */
[----:B------:R2:W-:Y:S04]  /*8a40*/  @P1 LDGSTS.E.BYPASS.LTC128B.128 [R0+0xa100], [R8.64], !P4 ;  /* 0x0a10000008001fae */ /* 0x0005e8000e101d48 */
[----:B------:R2:W-:Y:S01]  /*8a50*/  @P1 LDGSTS.E.BYPASS.LTC128B.128 [R0+0xe100], [R8.64+0x80], !P3 ;  /* 0x0e10008008001fae */ /* 0x0005e2000d901d48 */
[----:B-1----:R-:W-:Y:S02]  /*8a60*/  IMAD R10, R214, c[0x0][0x210], RZ ;  /* 0x00008400d60a7a24 */ /* 0x002fe400078e02ff */
[----:B------:R-:W-:-:S04]  /*8a70*/  IMAD.WIDE.U32 R2, R29, c[0x0][0x210], R4 ;  /* 0x000084001d027a25 */ /* 0x000fc800078e0004 */
[----:B--2---:R-:W-:Y:S02]  /*8a80*/  @P0 IMAD.SHL.U32 R0, R47, 0x2, RZ ;  /* 0x000000022f000824 */ /* 0x004fe400078e00ff */
[----:B------:R-:W-:-:S03]  /*8a90*/  IMAD R10, R29, c[0x0][0x214], R10 ;  /* 0x000085001d0a7a24 */ /* 0x000fc600078e020a */
[----:B------:R1:W-:Y:S01]  /*8aa0*/  @P0 LDGSTS.E.BYPASS.LTC128B.128 [R0+0xb100], [R6.64], !P4 ;  /* 0x0b10000006000fae */ /* 0x0003e2000e101d48 */
[----:B------:R-:W-:-:S03]  /*8ab0*/  IMAD.IADD R3, R10, 0x1, R3 ;  /* 0x000000010a037824 */ /* 0x000fc600078e0203 */
[----:B------:R1:W-:Y:S01]  /*8ac0*/  @P0 LDGSTS.E.BYPASS.LTC128B.128 [R0+0xf100], [R6.64+0x80], !P3 ;  /* 0x0f10008006000fae */ /* 0x0003e2000d901d48 */
[----:B------:R-:W-:-:S03]  /*8ad0*/  IMAD.WIDE.U32 R52, R17, c[0x0][0x218], R2 ;  /* 0x0000860011347a25 */ /* 0x000fc600078e0002 */
[----:B------:R2:W-:Y:S01]  /*8ae0*/  STL.64 [R1+0x38], R30 ;  /* 0x0000381e01007387 */ /* 0x0005e20000100a00 */
[----:B------:R-:W-:-:S03]  /*8af0*/  IMAD.SHL.U32 R8, R13, 0x40, RZ ;  /* 0x000000400d087824 */ /* 0x000fc600078e00ff */
[----:B------:R2:W-:Y:S04]  /*8b00*/  STL.64 [R1+0x28], R158 ;  /* 0x0000289e01007387 */ /* 0x0005e80000100a00 */
[----:B------:R2:W-:Y:S01]  /*8b10*/  STL [R1+0x48], R156 ;  /* 0x0000489c01007387 */ /* 0x0005e20000100800 */
[----:B-1----:R-:W-:Y:S01]  /*8b20*/  IMAD R0, R16, c[0x0][0x218], RZ ;  /* 0x0000860010007a24 */ /* 0x002fe200078e02ff */
[----:B------:R-:W-:Y:S01]  /*8b30*/  R2P PR, R13, 0x6 ;  /* 0x000000060d007804 */ /* 0x000fe20000000000 */
[----:B------:R-:W-:Y:S01]  /*8b40*/  IMAD.SHL.U32 R9, R49, 0x8, RZ ;  /* 0x0000000831097824 */ /* 0x000fe200078e00ff */
[----:B------:R-:W0:Y:S01]  /*8b50*/  LDGDEPBAR ;  /* 0x00000000000079af */ /* 0x000e220000000000 */
[----:B------:R-:W-:-:S04]  /*8b60*/  IMAD R0, R17, c[0x0][0x21c], R0 ;  /* 0x0000870011007a24 */ /* 0x000fc800078e0200 */
[----:B------:R-:W-:Y:S01]  /*8b70*/  IMAD.IADD R51, R53, 0x1, R0 ;  /* 0x0000000135337824 */ /* 0x000fe200078e0200 */
[----:B------:R2:W-:Y:S04]  /*8b80*/  STL.64 [R1+0x30], R52 ;  /* 0x0000303401007387 */ /* 0x0005e80000100a00 */
[----:B------:R2:W-:Y:S01]  /*8b90*/  STL [R1+0x40], R51 ;  /* 0x0000403301007387 */ /* 0x0005e20000100800 */
[----:B------:R-:W-:Y:S02]  /*8ba0*/  LOP3.LUT R8, R8, 0x1c0, RZ, 0xc0, !PT ;  /* 0x000001c008087812 */ /* 0x000fe400078ec0ff */
[----:B------:R-:W-:Y:S02]  /*8bb0*/  ISETP.LT.AND P0, PT, RZ, c[0x0][0x27c], PT ;  /* 0x00009f00ff007a0c */ /* 0x000fe40003f01270 */
[----:B------:R-:W-:-:S02]  /*8bc0*/  LOP3.LUT R4, R8, 0x8, R9, 0xf8, !PT ;  /* 0x0000000808047812 */ /* 0x000fc400078ef809 */
[----:B------:R-:W-:Y:S01]  /*8bd0*/  SHF.R.U32.HI R8, RZ, 0x3, R8 ;  /* 0x00000003ff087819 */ /* 0x000fe20000011608 */
[----:B------:R-:W-:Y:S02]  /*8be0*/  IMAD.MOV.U32 R5, RZ, RZ, 0x10 ;  /* 0x00000010ff057424 */ /* 0x000fe400078e00ff */
[----:B------:R-:W-:Y:S01]  /*8bf0*/  IMAD.MOV.U32 R2, RZ, RZ, 0x20 ;  /* 0x00000020ff027424 */ /* 0x000fe200078e00ff */
[----:B------:R-:W-:Y:S01]  /*8c00*/  LOP3.LUT R8, R4, R8, RZ, 0x3c, !PT ;  /* 0x0000000804087212 */ /* 0x000fe200078e3cff */
[----:B------:R-:W-:Y:S01]  /*8c10*/  IMAD.SHL.U32 R4, R15, 0x40, RZ ;  /* 0x000000400f047824 */ /* 0x000fe200078e00ff */
[----:B------:R-:W-:Y:S02]  /*8c20*/  SEL R5, R5, 0xfffffff0, !P1 ;  /* 0xfffffff005057807 */ /* 0x000fe40004800000 */
[----:B------:R-:W-:Y:S02]  /*8c30*/  SEL R2, R2, 0xffffffe0, !P2 ;  /* 0xffffffe002027807 */ /* 0x000fe40005000000 */
[----:B------:R-:W-:Y:S01]  /*8c40*/  LOP3.LUT R4, R8, 0xfffffe00, R4, 0xf8, !PT ;  /* 0xfffffe0008047812 */ /* 0x000fe200078ef804 */
[----:B------:R-:W-:Y:S05]  /*8c50*/  @P0 BRA `(.L_x_104) ;  /* 0x0000002000000947 */ /* 0x000fea0003800000 */
[----:B------:R-:W-:-:S04]  /*8c60*/  DEPBAR.LE SB0, 0x1 ;  /* 0x000080400000791a */ /* 0x000fc80000000000 */
[----:B------:R-:W-:Y:S05]  /*8c70*/  BRA `(.L_x_105) ;  /* 0x000035f000007947 */ /* 0x000fea0003800000 */
.L_x_104:
[----:B-----5:R-:W-:Y:S01]  /*8c80*/  SHF.R.S32.HI R0, RZ, 0x1f, R165 ;  /* 0x0000001fff007819 */ /* 0x020fe200000114a5 */
[----:B------:R-:W-:Y:S01]  /*8c90*/  ULDC.U8 UR4, c[0x0][0x298] ;  /* 0x0000a60000047ab9 */ /* 0x000fe20000000000 */
[----:B------:R-:W-:Y:S01]  /*8ca0*/  IMAD.WIDE.U32 R8, R165, c[0x0][0x280], RZ ;  /* 0x0000a000a5087a25 */ /* 0x000fe200078e00ff */
[----:B------:R-:W-:Y:S01]  /*8cb0*/  ISETP.NE.AND P2, PT, RZ, UR4, PT ;  /* 0x00000004ff007c0c */ /* 0x000fe2000bf45270 */
[----:B------:R-:W-:Y:S01]  /*8cc0*/  BSSY B2, `(.L_x_105) ;  /* 0x000035a000027945 */ /* 0x000fe20003800000 */
[----:B------:R-:W-:Y:S01]  /*8cd0*/  SHF.L.U32 R29, R47, 0x1, RZ ;  /* 0x000000012f1d7819 */ /* 0x000fe200000006ff */
[----:B------:R-:W-:Y:S01]  /*8ce0*/  IMAD R3, R0, c[0x0][0x280], RZ ;  /* 0x0000a00000037a24 */ /* 0x000fe200078e02ff */
[----:B------:R-:W-:Y:S01]  /*8cf0*/  LEA R18, P1, R8, c[0x0][0x270], 0x1 ;  /* 0x00009c0008127a11 */ /* 0x000fe200078208ff */
[----:B------:R-:W-:Y:S02]  /*8d00*/  IMAD R0, R0, c[0x0][0x290], RZ ;  /* 0x0000a40000007a24 */ /* 0x000fe400078e02ff */
[----:B------:R-:W-:-:S04]  /*8d10*/  IMAD.WIDE.U32 R6, R165, c[0x0][0x290], RZ ;  /* 0x0000a400a5067a25 */ /* 0x000fc800078e00ff */
[C---:B------:R-:W-:Y:S01]  /*8d20*/  IMAD R3, R165.reuse, c[0x0][0x284], R3 ;  /* 0x0000a100a5037a24 */ /* 0x040fe200078e0203 */
[----:B------:R-:W-:Y:S01]  /*8d30*/  LEA R16, P0, R6, c[0x0][0x288], 0x1 ;  /* 0x0000a20006107a11 */ /* 0x000fe200078008ff */
[----:B------:R-:W-:-:S03]  /*8d40*/  IMAD R0, R165, c[0x0][0x294], R0 ;  /* 0x0000a500a5007a24 */ /* 0x000fc600078e0200 */
[----:B------:R-:W-:Y:S02]  /*8d50*/  IADD3 R3, R3, R9, RZ ;  /* 0x0000000903037210 */ /* 0x000fe40007ffe0ff */
[----:B------:R-:W-:Y:S02]  /*8d60*/  IADD3 R0, R0, R7, RZ ;  /* 0x0000000700007210 */ /* 0x000fe40007ffe0ff */
[----:B------:R-:W-:Y:S02]  /*8d70*/  LEA.HI.X R19, R8, c[0x0][0x274], R3, 0x1, P1 ;  /* 0x00009d0008137a11 */ /* 0x000fe400008f0c03 */
[----:B------:R-:W-:Y:S01]  /*8d80*/  LEA.HI.X R17, R6, c[0x0][0x28c], R0, 0x1, P0 ;  /* 0x0000a30006117a11 */ /* 0x000fe200000f0c00 */
[----:B------:R-:W-:Y:S05]  /*8d90*/  @!P2 BRA `(.L_x_106) ;  /* 0x000019200000a947 */ /* 0x000fea0003800000 */
[----:B------:R-:W-:Y:S01]  /*8da0*/  BSSY B0, `(.L_x_107) ;  /* 0x0000017000007945 */ /* 0x000fe20003800000 */
[----:B--2---:R-:W-:Y:S01]  /*8db0*/  SHF.L.U32 R30, R64, 0x2, RZ ;  /* 0x00000002401e7819 */ /* 0x004fe200000006ff */
[----:B------:R-:W-:Y:S01]  /*8dc0*/  CS2R R8, SRZ ;  /* 0x0000000000087805 */ /* 0x000fe2000001ff00 */
[----:B------:R-:W-:Y:S01]  /*8dd0*/  CS2R R12, SRZ ;  /* 0x00000000000c7805 */ /* 0x000fe2000001ff00 */
[----:B------:R-:W-:Y:S01]  /*8de0*/  CS2R R6, SRZ ;  /* 0x0000000000067805 */ /* 0x000fe2000001ff00 */
[----:B------:R-:W-:Y:S01]  /*8df0*/  CS2R R10, SRZ ;  /* 0x00000000000a7805 */ /* 0x000fe2000001ff00 */
[----:B------:R-:W-:Y:S05]  /*8e00*/  @P5 BRA `(.L_x_108) ;  /* 0x0000010000005947 */ /* 0x000fea0003800000 */
[C---:B------:R-:W-:Y:S01]  /*8e10*/  IADD3 R3, R30.reuse, 0x20, RZ ;  /* 0x000000201e037810 */ /* 0x040fe20007ffe0ff */
[----:B------:R-:W-:Y:S01]  /*8e20*/  CS2R R8, SRZ ;  /* 0x0000000000087805 */ /* 0x000fe2000001ff00 */
[----:B------:R-:W-:Y:S01]  /*8e30*/  ISETP.GE.AND P1, PT, R30, c[0x0][0x27c], PT ;  /* 0x00009f001e007a0c */ /* 0x000fe20003f26270 */
[----:B------:R-:W-:Y:S01]  /*8e40*/  CS2R R6, SRZ ;  /* 0x0000000000067805 */ /* 0x000fe2000001ff00 */
[----:B------:R-:W-:-:S11]  /*8e50*/  ISETP.GE.AND P0, PT, R3, c[0x0][0x27c], PT ;  /* 0x00009f0003007a0c */ /* 0x000fd60003f06270 */
[----:B------:R-:W-:Y:S02]  /*8e60*/  @!P1 IMAD.WIDE R20, R30, 0x2, R18 ;  /* 0x000000021e149825 */ /* 0x000fe400078e0212 */
[----:B------:R-:W-:-:S03]  /*8e70*/  @!P0 SHF.R.S32.HI R0, RZ, 0x1f, R3 ;  /* 0x0000001fff008819 */ /* 0x000fc60000011403 */
[----:B------:R1:W5:Y:S01]  /*8e80*/  @!P1 LD.E.64 R12, [R20.64] ;  /* 0x00000008140c9980 */ /* 0x000362000c101b00 */
[----:B------:R-:W-:-:S04]  /*8e90*/  @!P0 LEA.HI R0, R0, R3, RZ, 0x2 ;  /* 0x0000000300008211 */ /* 0x000fc800078f10ff */
[----:B------:R-:W-:-:S05]  /*8ea0*/  @!P0 LOP3.LUT R0, R0, 0xfffffffc, RZ, 0xc0, !PT ;  /* 0xfffffffc00008812 */ /* 0x000fca00078ec0ff */
[----:B------:R-:W-:-:S04]  /*8eb0*/  @!P0 IMAD.WIDE R14, R0, 0x2, R16 ;  /* 0x00000002000e8825 */ /* 0x000fc800078e0210 */
[----:B------:R-:W-:Y:S01]  /*8ec0*/  @!P0 IMAD.WIDE R18, R0, 0x2, R18 ;  /* 0x0000000200128825 */ /* 0x000fe200078e0212 */
[----:B------:R1:W5:Y:S03]  /*8ed0*/  @!P0 LD.E.64 R6, [R14.64] ;  /* 0x000000080e068980 */ /* 0x000366000c101b00 */
[----:B------:R-:W-:Y:S01]  /*8ee0*/  @!P1 IMAD.WIDE R16, R30, 0x2, R16 ;  /* 0x000000021e109825 */ /* 0x000fe200078e0210 */
[----:B------:R1:W5:Y:S04]  /*8ef0*/  @!P0 LD.E.64 R8, [R18.64] ;  /* 0x0000000812088980 */ /* 0x000368000c101b00 */
[----:B------:R1:W5:Y:S02]  /*8f00*/  @!P1 LD.E.64 R10, [R16.64] ;  /* 0x00000008100a9980 */ /* 0x000364000c101b00 */
.L_x_108:
[----:B------:R-:W-:Y:S05]  /*8f10*/  BSYNC B0 ;  /* 0x0000000000007941 */ /* 0x000fea0003800000 */
.L_x_107:
[----:B------:R-:W-:Y:S01]  /*8f20*/  IMAD R0, R211, -0x80, R25 ;  /* 0xffffff80d3007824 */ /* 0x000fe200078e0219 */
[----:B-1---5:R-:W-:Y:S01]  /*8f30*/  SHF.R.U64 R19, R12, 0x10, R13 ;  /* 0x000000100c137819 */ /* 0x022fe2000000120d */
[----:B------:R-:W-:Y:S01]  /*8f40*/  IMAD.MOV.U32 R21, RZ, RZ, R12 ;  /* 0x000000ffff157224 */ /* 0x000fe200078e000c */
[--C-:B------:R-:W-:Y:S01]  /*8f50*/  SHF.R.U64 R16, R8, 0x10, R9.reuse ;  /* 0x0000001008107819 */ /* 0x100fe20000001209 */
[----:B------:R-:W-:Y:S01]  /*8f60*/  IMAD.MOV.U32 R17, RZ, RZ, R9 ;  /* 0x000000ffff117224 */ /* 0x000fe200078e0009 */
[----:B------:R-:W-:Y:S01]  /*8f70*/  IMNMX R28, R0, 0x80, PT ;  /* 0x00000080001c7817 */ /* 0x000fe20003800200 */
[----:B------:R-:W-:Y:S01]  /*8f80*/  IMAD.MOV.U32 R20, RZ, RZ, R13 ;  /* 0x000000ffff147224 */ /* 0x000fe200078e000d */
[----:B------:R-:W-:Y:S01]  /*8f90*/  SHF.R.U32.HI R12, RZ, 0x10, R9 ;  /* 0x00000010ff0c7819 */ /* 0x000fe20000011609 */
[----:B------:R-:W-:Y:S01]  /*8fa0*/  IMAD.MOV.U32 R9, RZ, RZ, R6 ;  /* 0x000000ffff097224 */ /* 0x000fe200078e0006 */
[----:B------:R-:W-:Y:S01]  /*8fb0*/  ISETP.GE.AND P0, PT, R45, R28, PT ;  /* 0x0000001c2d00720c */ /* 0x000fe20003f06270 */
[----:B------:R-:W-:Y:S01]  /*8fc0*/  IMAD.MOV.U32 R18, RZ, RZ, R8 ;  /* 0x000000ffff127224 */ /* 0x000fe200078e0008 */
[----:B------:R-:W-:Y:S01]  /*8fd0*/  SHF.R.U32.HI R15, RZ, 0x10, R13 ;  /* 0x00000010ff0f7819 */ /* 0x000fe2000001160d */
[----:B------:R-:W-:Y:S01]  /*8fe0*/  IMAD.MOV.U32 R14, RZ, RZ, R10 ;  /* 0x000000ffff0e7224 */ /* 0x000fe200078e000a */
[----:B------:R-:W-:Y:S01]  /*8ff0*/  SHF.R.U64 R3, R6, 0x10, R7 ;  /* 0x0000001006037819 */ /* 0x000fe20000001207 */
[----:B------:R-:W-:Y:S01]  /*9000*/  IMAD.MOV.U32 R13, RZ, RZ, R11 ;  /* 0x000000ffff0d7224 */ /* 0x000fe200078e000b */
[----:B------:R-:W-:-:S04]  /*9010*/  DEPBAR.LE SB0, 0x1 ;  /* 0x000080400000791a */ /* 0x000fc80000000000 */
[----:B------:R-:W-:Y:S01]  /*9020*/  IMAD.MOV.U32 R6, RZ, RZ, R7 ;  /* 0x000000ffff067224 */ /* 0x000fe200078e0007 */
[--C-:B------:R-:W-:Y:S01]  /*9030*/  SHF.R.U64 R10, R10, 0x10, R11.reuse ;  /* 0x000000100a0a7819 */ /* 0x100fe2000000120b */
[----:B------:R-:W-:Y:S01]  /*9040*/  BSSY B1, `(.L_x_109) ;  /* 0x0000060000017945 */ /* 0x000fe20003800000 */
[----:B------:R-:W-:Y:S02]  /*9050*/  SHF.R.U32.HI R8, RZ, 0x10, R11 ;  /* 0x00000010ff087819 */ /* 0x000fe4000001160b */
[----:B------:R-:W-:Y:S02]  /*9060*/  SHF.R.U32.HI R0, RZ, 0x10, R7 ;  /* 0x00000010ff007819 */ /* 0x000fe40000011607 */
[----:B------:R-:W-:Y:S02]  /*9070*/  PRMT R23, R20, 0x5410, R15 ;  /* 0x0000541014177816 */ /* 0x000fe4000000000f */
[----:B------:R-:W-:Y:S02]  /*9080*/  PRMT R21, R21, 0x5410, R19 ;  /* 0x0000541015157816 */ /* 0x000fe40000000013 */
[----:B------:R-:W-:-:S02]  /*9090*/  PRMT R25, R18, 0x5410, R16 ;  /* 0x0000541012197816 */ /* 0x000fc40000000010 */
[----:B------:R-:W-:Y:S02]  /*90a0*/  PRMT R27, R17, 0x5410, R12 ;  /* 0x00005410111b7816 */ /* 0x000fe4000000000c */
[----:B------:R-:W-:Y:S02]  /*90b0*/  PRMT R20, R14, 0x5410, R10 ;  /* 0x000054100e147816 */ /* 0x000fe4000000000a */
[----:B------:R-:W-:Y:S02]  /*90c0*/  PRMT R22, R13, 0x5410, R8 ;  /* 0x000054100d167816 */ /* 0x000fe40000000008 */
[----:B------:R-:W-:Y:S02]  /*90d0*/  PRMT R24, R9, 0x5410, R3 ;  /* 0x0000541009187816 */ /* 0x000fe40000000003 */
[----:B------:R-:W-:Y:S01]  /*90e0*/  PRMT R26, R6, 0x5410, R0 ;  /* 0x00005410061a7816 */ /* 0x000fe20000000000 */
[----:B------:R-:W-:Y:S06]  /*90f0*/  BAR.SYNC.DEFER_BLOCKING 0x0 ;  /* 0x0000000000007b1d */ /* 0x000fec0000010000 */
[----:B------:R-:W-:Y:S05]  /*9100*/  @P0 BRA `(.L_x_110) ;  /* 0x0000053000000947 */ /* 0x000fea0003800000 */
[----:B------:R-:W-:Y:S01]  /*9110*/  ISETP.GE.AND P0, PT, R30, c[0x0][0x27c], PT ;  /* 0x00009f001e007a0c */ /* 0x000fe20003f06270 */
[----:B------:R-:W-:-:S12]  /*9120*/  BSSY B0, `(.L_x_111) ;  /* 0x0000028000007945 */ /* 0x000fd80003800000 */
[----:B------:R-:W-:Y:S05]  /*9130*/  @P0 BRA `(.L_x_112) ;  /* 0x0000026000000947 */ /* 0x000fea0003800000 */
[----:B------:R-:W1:Y:S01]  /*9140*/  LDS.128 R8, [R29+0x100] ;  /* 0x000100001d087984 */ /* 0x000e620000000c00 */
[C---:B------:R-:W-:Y:S01]  /*9150*/  SHF.L.U32 R6, R21.reuse, 0x10, RZ ;  /* 0x0000001015067819 */ /* 0x040fe200000006ff */
[----:B------:R-:W-:Y:S01]  /*9160*/  IMAD.U32 R0, R20, 0x10000, RZ ;  /* 0x0001000014007824 */ /* 0x000fe200078e00ff */
[----:B------:R-:W-:Y:S02]  /*9170*/  LOP3.LUT R3, R21, 0xffff0000, RZ, 0xc0, !PT ;  /* 0xffff000015037812 */ /* 0x000fe400078ec0ff */
[C---:B-1----:R-:W-:Y:S01]  /*9180*/  SHF.L.U32 R12, R8.reuse, 0x10, RZ ;  /* 0x00000010080c7819 */ /* 0x042fe200000006ff */
[----:B------:R-:W-:Y:S01]  /*9190*/  IMAD.U32 R18, R11, 0x10000, RZ ;  /* 0x000100000b127824 */ /* 0x000fe200078e00ff */
[----:B------:R-:W-:Y:S02]  /*91a0*/  LOP3.LUT R7, R8, 0xffff0000, RZ, 0xc0, !PT ;  /* 0xffff000008077812 */ /* 0x000fe400078ec0ff */
[C---:B------:R-:W-:Y:S02]  /*91b0*/  SHF.L.U32 R15, R9.reuse, 0x10, RZ ;  /* 0x00000010090f7819 */ /* 0x040fe400000006ff */
[----:B------:R-:W-:Y:S01]  /*91c0*/  LOP3.LUT R8, R9, 0xffff0000, RZ, 0xc0, !PT ;  /* 0xffff000009087812 */ /* 0x000fe200078ec0ff */
[C---:B------:R-:W-:Y:S01]  /*91d0*/  FMUL.FTZ R16, R7.reuse, R0 ;  /* 0x0000000007107220 */ /* 0x040fe20000410000 */
[----:B------:R-:W-:Y:S01]  /*91e0*/  LOP3.LUT R9, R20, 0xffff0000, RZ, 0xc0, !PT ;  /* 0xffff000014097812 */ /* 0x000fe200078ec0ff */
[-C--:B------:R-:W-:Y:S01]  /*91f0*/  FMUL.FTZ R14, R7, R6.reuse ;  /* 0x00000006070e7220 */ /* 0x080fe20000410000 */
[----:B------:R-:W-:Y:S01]  /*9200*/  SHF.L.U32 R17, R10, 0x10, RZ ;  /* 0x000000100a117819 */ /* 0x000fe200000006ff */
[----:B------:R-:W-:Y:S01]  /*9210*/  FFMA.FTZ R19, R12, R6, -R16 ;  /* 0x000000060c137223 */ /* 0x000fe20000010810 */
[----:B------:R-:W-:Y:S01]  /*9220*/  LOP3.LUT R13, R10, 0xffff0000, RZ, 0xc0, !PT ;  /* 0xffff00000a0d7812 */ /* 0x000fe200078ec0ff */
[----:B------:R-:W-:Y:S01]  /*9230*/  FMUL.FTZ R7, R8, R9 ;  /* 0x0000000908077220 */ /* 0x000fe20000410000 */
[----:B------:R-:W-:Y:S01]  /*9240*/  LOP3.LUT R10, R11, 0xffff0000, RZ, 0xc0, !PT ;  /* 0xffff00000b0a7812 */ /* 0x000fe200078ec0ff */
[----:B------:R-:W-:Y:S01]  /*9250*/  FFMA.FTZ R16, R12, R0, R14 ;  /* 0x000000000c107223 */ /* 0x000fe2000001000e */
[----:B------:R-:W-:Y:S01]  /*9260*/  LOP3.LUT R0, R22, 0xffff0000, RZ, 0xc0, !PT ;  /* 0xffff000016007812 */ /* 0x000fe200078ec0ff */
[-C--:B------:R-:W-:Y:S01]  /*9270*/  FMUL.FTZ R8, R8, R3.reuse ;  /* 0x0000000308087220 */ /* 0x080fe20000410000 */
[----:B------:R-:W-:Y:S01]  /*9280*/  LOP3.LUT R6, R23, 0xffff0000, RZ, 0xc0, !PT ;  /* 0xffff000017067812 */ /* 0x000fe200078ec0ff */
[C---:B------:R-:W-:Y:S01]  /*9290*/  FFMA.FTZ R14, R15.reuse, R3, -R7 ;  /* 0x000000030f0e7223 */ /* 0x040fe20000010807 */
[----:B------:R-:W-:Y:S01]  /*92a0*/  SHF.L.U32 R3, R22, 0x10, RZ ;  /* 0x0000001016037819 */ /* 0x000fe200000006ff */
[----:B------:R-:W-:Y:S01]  /*92b0*/  FFMA.FTZ R15, R15, R9, R8 ;  /* 0x000000090f0f7223 */ /* 0x000fe20000010008 */
[----:B------:R-:W-:Y:S01]  /*92c0*/  SHF.L.U32 R7, R23, 0x10, RZ ;  /* 0x0000001017077819 */ /* 0x000fe200000006ff */
[----:B------:R-:W-:-:S02]  /*92d0*/  FMUL.FTZ R12, R10, R0 ;  /* 0x000000000a0c7220 */ /* 0x000fc40000410000 */
[C---:B------:R-:W-:Y:S02]  /*92e0*/  FMUL.FTZ R9, R13.reuse, R3 ;  /* 0x000000030d097220 */ /* 0x040fe40000410000 */
[-C--:B------:R-:W-:Y:S02]  /*92f0*/  FMUL.FTZ R8, R13, R7.reuse ;  /* 0x000000070d087220 */ /* 0x080fe40000410000 */
[----:B------:R-:W-:Y:S02]  /*9300*/  FMUL.FTZ R11, R10, R6 ;  /* 0x000000060a0b7220 */ /* 0x000fe40000410000 */
[----:B------:R-:W-:Y:S01]  /*9310*/  FFMA.FTZ R7, R17, R7, -R9 ;  /* 0x0000000711077223 */ /* 0x000fe20000010809 */
[----:B------:R-:W-:Y:S01]  /*9320*/  F2FP.BF16.PACK_AB R9, R15, R14 ;  /* 0x0000000e0f09723e */ /* 0x000fe200000010ff */
[----:B------:R-:W-:Y:S01]  /*9330*/  FFMA.FTZ R10, R17, R3, R8 ;  /* 0x00000003110a7223 */ /* 0x000fe20000010008 */
[----:B------:R-:W-:Y:S01]  /*9340*/  F2FP.BF16.PACK_AB R8, R16, R19 ;  /* 0x000000131008723e */ /* 0x000fe200000010ff */
[----:B------:R-:W-:-:S02]  /*9350*/  FFMA.FTZ R6, R18, R6, -R12 ;  /* 0x0000000612067223 */ /* 0x000fc4000001080c */
[----:B------:R-:W-:Y:S01]  /*9360*/  FFMA.FTZ R11, R18, R0, R11 ;  /* 0x00000000120b7223 */ /* 0x000fe2000001000b */
[----:B------:R-:W-:-:S04]  /*9370*/  F2FP.BF16.PACK_AB R10, R10, R7 ;  /* 0x000000070a0a723e */ /* 0x000fc800000010ff */
[----:B------:R-:W-:-:S05]  /*9380*/  F2FP.BF16.PACK_AB R11, R11, R6 ;  /* 0x000000060b0b723e */ /* 0x000fca00000010ff */
[----:B------:R1:W-:Y:S02]  /*9390*/  STS.128 [R29+0x100], R8 ;  /* 0x000100081d007388 */ /* 0x0003e40000000c00 */
.L_x_112:
[----:B------:R-:W-:Y:S05]  /*93a0*/  BSYNC B0 ;  /* 0x0000000000007941 */ /* 0x000fea0003800000 */
.L_x_111:
[----:B------:R-:W-:-:S04]  /*93b0*/  IADD3 R0, R30, 0x20, RZ ;  /* 0x000000201e007810 */ /* 0x000fc80007ffe0ff */
[----:B------:R-:W-:-:S13]  /*93c0*/  ISETP.GE.AND P0, PT, R0, c[0x0][0x27c], PT ;  /* 0x00009f0000007a0c */ /* 0x000fda0003f06270 */
[----:B------:R-:W-:Y:S05]  /*93d0*/  @P0 BRA `(.L_x_110) ;  /* 0x0000026000000947 */ /* 0x000fea0003800000 */
[----:B-1----:R-:W1:Y:S01]  /*93e0*/  LDS.128 R8, [R29+0x4100] ;  /* 0x004100001d087984 */ /* 0x002e620000000c00 */
        /* <DEDUP_REMOVED lines=37> */
.L_x_110:
[----:B------:R-:W-:Y:S05]  /*9640*/  BSYNC B1 ;  /* 0x0000000000017941 */ /* 0x000fea0003800000 */
.L_x_109:
[----:B------:R-:W-:Y:S01]  /*9650*/  IADD3 R0, R45, 0x20, RZ ;  /* 0x000000202d007810 */ /* 0x000fe20007ffe0ff */
[----:B------:R-:W-:Y:S03]  /*9660*/  BSSY B1, `(.L_x_113) ;  /* 0x0000056000017945 */ /* 0x000fe60003800000 */
[----:B------:R-:W-:-:S13]  /*9670*/  ISETP.GE.AND P0, PT, R0, R28, PT ;  /* 0x0000001c0000720c */ /* 0x000fda0003f06270 */
[----:B------:R-:W-:Y:S05]  /*9680*/  @P0 BRA `(.L_x_114) ;  /* 0x0000053000000947 */ /* 0x000fea0003800000 */
[----:B------:R-:W-:Y:S01]  /*9690*/  ISETP.GE.AND P0, PT, R30, c[0x0][0x27c], PT ;  /* 0x00009f001e007a0c */ /* 0x000fe20003f06270 */
[----:B------:R-:W-:-:S12]  /*96a0*/  BSSY B0, `(.L_x_115) ;  /* 0x0000028000007945 */ /* 0x000fd80003800000 */
        /* <DEDUP_REMOVED lines=10> */
[-C--:B------:R-:W-:Y:S01]  /*9750*/  FMUL.FTZ R16, R0, R7.reuse ;  /* 0x0000000700107220 */ /* 0x080fe20000410000 */
[----:B------:R-:W-:Y:S01]  /*9760*/  LOP3.LUT R9, R20, 0xffff0000, RZ, 0xc0, !PT ;  /* 0xffff000014097812 */ /* 0x000fe200078ec0ff */
[----:B------:R-:W-:Y:S01]  /*9770*/  FMUL.FTZ R14, R6, R7 ;  /* 0x00000007060e7220 */ /* 0x000fe20000410000 */
[----:B------:R-:W-:Y:S01]  /*9780*/  SHF.L.U32 R17, R10, 0x10, RZ ;  /* 0x000000100a117819 */ /* 0x000fe200000006ff */
[----:B------:R-:W-:Y:S01]  /*9790*/  FFMA.FTZ R19, R6, R12, -R16 ;  /* 0x0000000c06137223 */ /* 0x000fe20000010810 */
[----:B------:R-:W-:Y:S01]  /*97a0*/  LOP3.LUT R13, R10, 0xffff0000, RZ, 0xc0, !PT ;  /* 0xffff00000a0d7812 */ /* 0x000fe200078ec0ff */
[----:B------:R-:W-:Y:S01]  /*97b0*/  FMUL.FTZ R7, R9, R8 ;  /* 0x0000000809077220 */ /* 0x000fe20000410000 */
[----:B------:R-:W-:Y:S01]  /*97c0*/  LOP3.LUT R10, R11, 0xffff0000, RZ, 0xc0, !PT ;  /* 0xffff00000b0a7812 */ /* 0x000fe200078ec0ff */
[----:B------:R-:W-:Y:S01]  /*97d0*/  FFMA.FTZ R16, R0, R12, R14 ;  /* 0x0000000c00107223 */ /* 0x000fe2000001000e */
[C---:B------:R-:W-:Y:S01]  /*97e0*/  LOP3.LUT R0, R22.reuse, 0xffff0000, RZ, 0xc0, !PT ;  /* 0xffff000016007812 */ /* 0x040fe200078ec0ff */
[----:B------:R-:W-:Y:S01]  /*97f0*/  FMUL.FTZ R8, R3, R8 ;  /* 0x0000000803087220 */ /* 0x000fe20000410000 */
[----:B------:R-:W-:Y:S01]  /*9800*/  LOP3.LUT R6, R23, 0xffff0000, RZ, 0xc0, !PT ;  /* 0xffff000017067812 */ /* 0x000fe200078ec0ff */
[-C--:B------:R-:W-:Y:S01]  /*9810*/  FFMA.FTZ R14, R3, R15.reuse, -R7 ;  /* 0x0000000f030e7223 */ /* 0x080fe20000010807 */
[----:B------:R-:W-:Y:S01]  /*9820*/  SHF.L.U32 R3, R22, 0x10, RZ ;  /* 0x0000001016037819 */ /* 0x000fe200000006ff */
[----:B------:R-:W-:Y:S01]  /*9830*/  FFMA.FTZ R15, R9, R15, R8 ;  /* 0x0000000f090f7223 */ /* 0x000fe20000010008 */
[----:B------:R-:W-:Y:S01]  /*9840*/  SHF.L.U32 R7, R23, 0x10, RZ ;  /* 0x0000001017077819 */ /* 0x000fe200000006ff */
[----:B------:R-:W-:-:S02]  /*9850*/  FMUL.FTZ R12, R0, R10 ;  /* 0x0000000a000c7220 */ /* 0x000fc40000410000 */
[-C--:B------:R-:W-:Y:S02]  /*9860*/  FMUL.FTZ R9, R3, R13.reuse ;  /* 0x0000000d03097220 */ /* 0x080fe40000410000 */
[C---:B------:R-:W-:Y:S02]  /*9870*/  FMUL.FTZ R8, R7.reuse, R13 ;  /* 0x0000000d07087220 */ /* 0x040fe40000410000 */
[----:B------:R-:W-:Y:S02]  /*9880*/  FMUL.FTZ R11, R6, R10 ;  /* 0x0000000a060b7220 */ /* 0x000fe40000410000 */
[-C--:B------:R-:W-:Y:S01]  /*9890*/  FFMA.FTZ R7, R7, R17.reuse, -R9 ;  /* 0x0000001107077223 */ /* 0x080fe20000010809 */
        /* <DEDUP_REMOVED lines=8> */
.L_x_116:
[----:B------:R-:W-:Y:S05]  /*9920*/  BSYNC B0 ;  /* 0x0000000000007941 */ /* 0x000fea0003800000 */
.L_x_115:
        /* <DEDUP_REMOVED lines=41> */
.L_x_114:
[----:B------:R-:W-:Y:S05]  /*9bc0*/  BSYNC B1 ;  /* 0x0000000000017941 */ /* 0x000fea0003800000 */
.L_x_113:
        /* <DEDUP_REMOVED lines=45> */
.L_x_120:
[----:B------:R-:W-:Y:S05]  /*9ea0*/  BSYNC B0 ;  /* 0x0000000000007941 */ /* 0x000fea0003800000 */
.L_x_119:
        /* <DEDUP_REMOVED lines=41> */
.L_x_118:
[----:B------:R-:W-:Y:S05]  /*a140*/  BSYNC B1 ;  /* 0x0000000000017941 */ /* 0x000fea0003800000 */
.L_x_117:
[----:B------:R-:W-:-:S04]  /*a150*/  IADD3 R0, R45, 0x60, RZ ;  /* 0x000000602d007810 */ /* 0x000fc80007ffe0ff */
        /* <DEDUP_REMOVED lines=43> */
.L_x_123:
[----:B------:R-:W-:Y:S05]  /*a410*/  BSYNC B0 ;  /* 0x0000000000007941 */ /* 0x000fea0003800000 */
.L_x_122:
        /* <DEDUP_REMOVED lines=40> */
[----:B------:R1:W-:Y:S01]  /*a6a0*/  STS.128 [R29+0x7100], R8 ;  /* 0x007100081d007388 */ /* 0x0003e20000000c00 */
[----:B------:R-:W-:Y:S05]  /*a6b0*/  BRA `(.L_x_121) ;  /* 0x00001ba000007947 */ /* 0x000fea0003800000 */
.L_x_106:
[----:B------:R-:W-:Y:S01]  /*a6c0*/  BSSY B0, `(.L_x_124) ;  /* 0x0000011000007945 */ /* 0x000fe20003800000 */
[----:B------:R-:W-:Y:S01]  /*a6d0*/  CS2R R10, SRZ ;  /* 0x00000000000a7805 */ /* 0x000fe2000001ff00 */
[----:B------:R-:W-:Y:S01]  /*a6e0*/  CS2R R8, SRZ ;  /* 0x0000000000087805 */ /* 0x000fe2000001ff00 */
[----:B------:R-:W-:Y:S01]  /*a6f0*/  CS2R R14, SRZ ;  /* 0x00000000000e7805 */ /* 0x000fe2000001ff00 */
[----:B------:R-:W-:Y:S01]  /*a700*/  CS2R R12, SRZ ;  /* 0x00000000000c7805 */ /* 0x000fe2000001ff00 */
[----:B------:R-:W-:Y:S05]  /*a710*/  @P5 BRA `(.L_x_125) ;  /* 0x000000b000005947 */ /* 0x000fea0003800000 */
[C---:B------:R-:W-:Y:S01]  /*a720*/  ISETP.GE.AND P0, PT, R22.reuse, c[0x0][0x27c], PT ;  /* 0x00009f0016007a0c */ /* 0x040fe20003f06270 */
[C---:B------:R-:W-:Y:S01]  /*a730*/  IMAD.SHL.U32 R6, R22.reuse, 0x2, RZ ;  /* 0x0000000216067824 */ /* 0x040fe200078e00ff */
[----:B------:R-:W-:Y:S01]  /*a740*/  SHF.L.U64.HI R0, R22, 0x1, R23 ;  /* 0x0000000116007819 */ /* 0x000fe20000010217 */
[----:B------:R-:W-:-:S03]  /*a750*/  CS2R R10, SRZ ;  /* 0x00000000000a7805 */ /* 0x000fc6000001ff00 */
[C---:B------:R-:W-:Y:S02]  /*a760*/  IADD3 R18, P2, R6.reuse, R18, RZ ;  /* 0x0000001206127210 */ /* 0x040fe40007f5e0ff */
[----:B------:R-:W-:-:S03]  /*a770*/  IADD3 R6, P1, R6, R16, RZ ;  /* 0x0000001006067210 */ /* 0x000fc60007f3e0ff */
[C---:B------:R-:W-:Y:S02]  /*a780*/  IMAD.X R19, R0.reuse, 0x1, R19, P2 ;  /* 0x0000000100137824 */ /* 0x040fe400010e0613 */
[----:B------:R-:W-:Y:S01]  /*a790*/  IMAD.X R7, R0, 0x1, R17, P1 ;  /* 0x0000000100077824 */ /* 0x000fe200008e0611 */
[----:B------:R-:W-:Y:S05]  /*a7a0*/  @P0 BRA `(.L_x_125) ;  /* 0x0000002000000947 */ /* 0x000fea0003800000 */
[----:B------:R1:W5:Y:S04]  /*a7b0*/  LD.E.128 R12, [R18.64] ;  /* 0x00000008120c7980 */ /* 0x000368000c101d00 */
[----:B------:R1:W5:Y:S02]  /*a7c0*/  LD.E.128 R8, [R6.64] ;  /* 0x0000000806087980 */ /* 0x000364000c101d00 */
.L_x_125:
[----:B------:R-:W-:Y:S05]  /*a7d0*/  BSYNC B0 ;  /* 0x0000000000007941 */ /* 0x000fea0003800000 */
.L_x_124:
[----:B------:R-:W-:Y:S01]  /*a7e0*/  IMAD R0, R211, -0x80, R25 ;  /* 0xffffff80d3007824 */ /* 0x000fe200078e0219 */
[----:B------:R-:W-:Y:S01]  /*a7f0*/  ISETP.GE.AND P0, PT, R22, c[0x0][0x27c], PT ;  /* 0x00009f0016007a0c */ /* 0x000fe20003f06270 */
[----:B-----5:R-:W-:Y:S01]  /*a800*/  IMAD.MOV.U32 R24, RZ, RZ, R12 ;  /* 0x000000ffff187224 */ /* 0x020fe200078e000c */
[--C-:B------:R-:W-:Y:S01]  /*a810*/  SHF.R.U64 R20, R12, 0x10, R13.reuse ;  /* 0x000000100c147819 */ /* 0x100fe2000000120d */
[----:B------:R-:W-:Y:S01]  /*a820*/  IMAD.MOV.U32 R21, RZ, RZ, R13 ;  /* 0x000000ffff157224 */ /* 0x000fe200078e000d */
[----:B------:R-:W-:Y:S01]  /*a830*/  IMNMX R46, R0, 0x80, PT ;  /* 0x00000080002e7817 */ /* 0x000fe20003800200 */
[----:B-1----:R-:W-:Y:S01]  /*a840*/  IMAD.MOV.U32 R18, RZ, RZ, R15 ;  /* 0x000000ffff127224 */ /* 0x002fe200078e000f */
[----:B------:R-:W-:Y:S01]  /*a850*/  SHF.R.U32.HI R16, RZ, 0x10, R13 ;  /* 0x00000010ff107819 */ /* 0x000fe2000001160d */
[----:B------:R-:W-:Y:S01]  /*a860*/  IMAD.MOV.U32 R19, RZ, RZ, R14 ;  /* 0x000000ffff137224 */ /* 0x000fe200078e000e */
[----:B------:R-:W-:Y:S01]  /*a870*/  ISETP.GE.OR P1, PT, R45, R46, P0 ;  /* 0x0000002e2d00720c */ /* 0x000fe20000726670 */
[----:B------:R-:W-:Y:S01]  /*a880*/  IMAD.MOV.U32 R6, RZ, RZ, R11 ;  /* 0x000000ffff067224 */ /* 0x000fe200078e000b */
[----:B------:R-:W-:Y:S01]  /*a890*/  SHF.R.U64 R17, R14, 0x10, R15 ;  /* 0x000000100e117819 */ /* 0x000fe2000000120f */
[----:B------:R-:W-:Y:S01]  /*a8a0*/  IMAD.MOV.U32 R14, RZ, RZ, R9 ;  /* 0x000000ffff0e7224 */ /* 0x000fe200078e0009 */
[----:B------:R-:W-:Y:S01]  /*a8b0*/  SHF.R.U32.HI R12, RZ, 0x10, R15 ;  /* 0x00000010ff0c7819 */ /* 0x000fe2000001160f */
[----:B------:R-:W-:Y:S01]  /*a8c0*/  IMAD.MOV.U32 R15, RZ, RZ, R8 ;  /* 0x000000ffff0f7224 */ /* 0x000fe200078e0008 */
[----:B------:R-:W-:Y:S01]  /*a8d0*/  SHF.R.U64 R13, R8, 0x10, R9 ;  /* 0x00000010080d7819 */ /* 0x000fe20000001209 */
[----:B------:R-:W-:Y:S01]  /*a8e0*/  IMAD.MOV.U32 R8, RZ, RZ, R10 ;  /* 0x000000ffff087224 */ /* 0x000fe200078e000a */
[----:B------:R-:W-:-:S04]  /*a8f0*/  DEPBAR.LE SB0, 0x1 ;  /* 0x000080400000791a */ /* 0x000fc80000000000 */
[----:B------:R-:W-:Y:S01]  /*a900*/  SHF.R.U32.HI R7, RZ, 0x10, R9 ;  /* 0x00000010ff077819 */ /* 0x000fe20000011609 */
[----:B------:R-:W-:Y:S01]  /*a910*/  BSSY B0, `(.L_x_126) ;  /* 0x0000064000007945 */ /* 0x000fe20003800000 */
[--C-:B------:R-:W-:Y:S02]  /*a920*/  SHF.R.U64 R3, R10, 0x10, R11.reuse ;  /* 0x000000100a037819 */ /* 0x100fe4000000120b */
        /* <DEDUP_REMOVED lines=11> */
[----:B------:R-:W-:Y:S01]  /*a9e0*/  MOV R0, c[0x0][0x27c] ;  /* 0x00009f0000007a02 */ /* 0x000fe20000000f00 */
[----:B------:R-:W1:Y:S01]  /*a9f0*/  LDS.128 R12, [R29+0x100] ;  /* 0x000100001d0c7984 */ /* 0x000e620000000c00 */
[----:B------:R-:W-:-:S02]  /*aa00*/  LOP3.LUT R7, R39, 0xffff0000, RZ, 0xc0, !PT ;  /* 0xffff000027077812 */ /* 0x000fc400078ec0ff */
[----:B------:R-:W-:-:S04]  /*aa10*/  LEA.HI R0, R0, R64, RZ, 0x1d ;  /* 0x0000004000007211 */ /* 0x000fc800078fe8ff */
[----:B------:R-:W-:Y:S01]  /*aa20*/  SHF.R.S32.HI R6, RZ, 0x1f, R0 ;  /* 0x0000001fff067819 */ /* 0x000fe20000011400 */
[----:B------:R-:W-:-:S03]  /*aa30*/  IMAD.SHL.U32 R3, R0, 0x8, RZ ;  /* 0x0000000800037824 */ /* 0x000fc600078e00ff */
[----:B------:R-:W-:Y:S02]  /*aa40*/  LEA.HI R0, R6, R0, RZ, 0x3 ;  /* 0x0000000006007211 */ /* 0x000fe400078f18ff */
[----:B------:R-:W-:Y:S02]  /*aa50*/  LOP3.LUT R3, R26, 0x38, R3, 0xf8, !PT ;  /* 0x000000381a037812 */ /* 0x000fe400078ef803 */
[----:B------:R-:W-:Y:S02]  /*aa60*/  SHF.L.U32 R0, R0, 0xa, RZ ;  /* 0x0000000a00007819 */ /* 0x000fe400000006ff */
[----:B------:R-:W-:Y:S02]  /*aa70*/  LOP3.LUT R3, R3, R28, RZ, 0x3c, !PT ;  /* 0x0000001c03037212 */ /* 0x000fe400078e3cff */
[----:B------:R-:W-:-:S04]  /*aa80*/  LOP3.LUT R0, R0, 0x7fffe000, RZ, 0xc0, !PT ;  /* 0x7fffe00000007812 */ /* 0x000fc800078ec0ff */
[----:B------:R-:W-:Y:S02]  /*aa90*/  IADD3 R0, R3, R0, R27 ;  /* 0x0000000003007210 */ /* 0x000fe40007ffe01b */
[----:B------:R-:W-:-:S03]  /*aaa0*/  SHF.L.U32 R3, R39, 0x10, RZ ;  /* 0x0000001027037819 */ /* 0x000fc600000006ff */
[----:B--2---:R-:W-:Y:S02]  /*aab0*/  IMAD.SHL.U32 R31, R0, 0x2, RZ ;  /* 0x00000002001f7824 */ /* 0x004fe400078e00ff */
[----:B------:R-:W-:-:S03]  /*aac0*/  IMAD.U32 R0, R40, 0x10000, RZ ;  /* 0x0001000028007824 */ /* 0x000fc600078e00ff */
[----:B------:R-:W2:Y:S01]  /*aad0*/  LDS.128 R8, [R31+0x100] ;  /* 0x000100001f087984 */ /* 0x000ea20000000c00 */
[C---:B-1----:R-:W-:Y:S01]  /*aae0*/  IMAD.U32 R18, R13.reuse, 0x10000, RZ ;  /* 0x000100000d127824 */ /* 0x042fe200078e00ff */
[----:B------:R-:W-:Y:S01]  /*aaf0*/  LOP3.LUT R28, R13, 0xffff0000, RZ, 0xc0, !PT ;  /* 0xffff00000d1c7812 */ /* 0x000fe200078ec0ff */
[----:B------:R-:W-:Y:S01]  /*ab00*/  IMAD.U32 R26, R15, 0x10000, RZ ;  /* 0x000100000f1a7824 */ /* 0x000fe200078e00ff */
[C---:B------:R-:W-:Y:S02]  /*ab10*/  SHF.L.U32 R16, R12.reuse, 0x10, RZ ;  /* 0x000000100c107819 */ /* 0x040fe400000006ff */
[----:B------:R-:W-:Y:S02]  /*ab20*/  LOP3.LUT R17, R12, 0xffff0000, RZ, 0xc0, !PT ;  /* 0xffff00000c117812 */ /* 0x000fe400078ec0ff */
[C---:B------:R-:W-:Y:S02]  /*ab30*/  SHF.L.U32 R20, R14.reuse, 0x10, RZ ;  /* 0x000000100e147819 */ /* 0x040fe400000006ff */
[----:B------:R-:W-:-:S02]  /*ab40*/  LOP3.LUT R21, R14, 0xffff0000, RZ, 0xc0, !PT ;  /* 0xffff00000e157812 */ /* 0x000fc400078ec0ff */
[----:B------:R-:W-:Y:S02]  /*ab50*/  LOP3.LUT R27, R15, 0xffff0000, RZ, 0xc0, !PT ;  /* 0xffff00000f1b7812 */ /* 0x000fe400078ec0ff */
[C---:B--2---:R-:W-:Y:S01]  /*ab60*/  SHF.L.U32 R6, R8.reuse, 0x10, RZ ;  /* 0x0000001008067819 */ /* 0x044fe200000006ff */
[C---:B------:R-:W-:Y:S01]  /*ab70*/  IMAD.U32 R13, R9.reuse, 0x10000, RZ ;  /* 0x00010000090d7824 */ /* 0x040fe200078e00ff */
[----:B------:R-:W-:Y:S01]  /*ab80*/  LOP3.LUT R25, R9, 0xffff0000, RZ, 0xc0, !PT ;  /* 0xffff000009197812 */ /* 0x000fe200078ec0ff */
[----:B------:R-:W-:Y:S01]  /*ab90*/  IMAD.U32 R19, R11, 0x10000, RZ ;  /* 0x000100000b137824 */ /* 0x000fe200078e00ff */
[----:B------:R-:W-:Y:S01]  /*aba0*/  LOP3.LUT R12, R8, 0xffff0000, RZ, 0xc0, !PT ;  /* 0xffff0000080c7812 */ /* 0x000fe200078ec0ff */
[----:B------:R-:W-:Y:S01]  /*abb0*/  FMUL.FTZ R9, R6, R3 ;  /* 0x0000000306097220 */ /* 0x000fe20000410000 */
[----:B------:R-:W-:Y:S01]  /*abc0*/  SHF.L.U32 R14, R10, 0x10, RZ ;  /* 0x000000100a0e7819 */ /* 0x000fe200000006ff */
[-C--:B------:R-:W-:Y:S01]  /*abd0*/  FMUL.FTZ R8, R6, R0.reuse ;  /* 0x0000000006087220 */ /* 0x080fe20000410000 */
[----:B------:R-:W-:Y:S01]  /*abe0*/  LOP3.LUT R15, R10, 0xffff0000, RZ, 0xc0, !PT ;  /* 0xffff00000a0f7812 */ /* 0x000fe200078ec0ff */
[----:B------:R-:W-:Y:S01]  /*abf0*/  FFMA.FTZ R36, R16, R0, -R9 ;  /* 0x0000000010247223 */ /* 0x000fe20000010809 */
[----:B------:R-:W-:Y:S01]  /*ac00*/  LOP3.LUT R6, R40, 0xffff0000, RZ, 0xc0, !PT ;  /* 0xffff000028067812 */ /* 0x000fe200078ec0ff */
[----:B------:R-:W-:Y:S01]  /*ac10*/  FMUL.FTZ R10, R12, R7 ;  /* 0x000000070c0a7220 */ /* 0x000fe20000410000 */
[----:B------:R-:W-:Y:S01]  /*ac20*/  SHF.L.U32 R0, R41, 0x10, RZ ;  /* 0x0000001029007819 */ /* 0x000fe200000006ff */
[----:B------:R-:W-:Y:S01]  /*ac30*/  FFMA.FTZ R35, R16, R3, R8 ;  /* 0x0000000310237223 */ /* 0x000fe20000010008 */
[----:B------:R-:W-:Y:S01]  /*ac40*/  LOP3.LUT R24, R11, 0xffff0000, RZ, 0xc0, !PT ;  /* 0xffff00000b187812 */ /* 0x000fe200078ec0ff */
[----:B------:R-:W-:-:S02]  /*ac50*/  IMAD.U32 R3, R44, 0x10000, RZ ;  /* 0x000100002c037824 */ /* 0x000fc400078e00ff */
[-C--:B------:R-:W-:Y:S02]  /*ac60*/  FMUL.FTZ R9, R12, R6.reuse ;  /* 0x000000060c097220 */ /* 0x080fe40000410000 */
[----:B------:R-:W-:Y:S01]  /*ac70*/  FFMA.FTZ R34, R17, R6, -R10 ;  /* 0x0000000611227223 */ /* 0x000fe2000001080a */
[----:B------:R-:W-:Y:S01]  /*ac80*/  SHF.L.U32 R10, R37, 0x10, RZ ;  /* 0x00000010250a7819 */ /* 0x000fe200000006ff */
[C---:B------:R-:W-:Y:S02]  /*ac90*/  FMUL.FTZ R6, R13.reuse, R0 ;  /* 0x000000000d067220 */ /* 0x040fe40000410000 */
[-C--:B------:R-:W-:Y:S02]  /*aca0*/  FMUL.FTZ R8, R13, R3.reuse ;  /* 0x000000030d087220 */ /* 0x080fe40000410000 */
[----:B------:R-:W-:Y:S01]  /*acb0*/  FFMA.FTZ R32, R18, R3, -R6 ;  /* 0x0000000312207223 */ /* 0x000fe20000010806 */
[C---:B------:R-:W-:Y:S01]  /*acc0*/  LOP3.LUT R6, R38.reuse, 0xffff0000, RZ, 0xc0, !PT ;  /* 0xffff000026067812 */ /* 0x040fe200078ec0ff */
[----:B------:R-:W-:-:S02]  /*acd0*/  IMAD.U32 R3, R38, 0x10000, RZ ;  /* 0x0001000026037824 */ /* 0x000fc400078e00ff */
[----:B------:R-:W-:Y:S02]  /*ace0*/  FFMA.FTZ R33, R17, R7, R9 ;  /* 0x0000000711217223 */ /* 0x000fe40000010009 */
[----:B------:R-:W-:Y:S01]  /*acf0*/  FFMA.FTZ R30, R18, R0, R8 ;  /* 0x00000000121e7223 */ /* 0x000fe20000010008 */
[----:B------:R-:W-:Y:S01]  /*ad00*/  LOP3.LUT R0, R37, 0xffff0000, RZ, 0xc0, !PT ;  /* 0xffff000025007812 */ /* 0x000fe200078ec0ff */
[----:B------:R-:W-:Y:S01]  /*ad10*/  FMUL.FTZ R7, R14, R10 ;  /* 0x0000000a0e077220 */ /* 0x000fe20000410000 */
[----:B------:R-:W-:Y:S01]  /*ad20*/  SHF.L.U32 R8, R42, 0x10, RZ ;  /* 0x000000102a087819 */ /* 0x000fe200000006ff */
[-C--:B------:R-:W-:Y:S02]  /*ad30*/  FMUL.FTZ R11, R14, R3.reuse ;  /* 0x000000030e0b7220 */ /* 0x080fe40000410000 */
[----:B------:R-:W-:Y:S01]  /*ad40*/  FFMA.FTZ R12, R20, R3, -R7 ;  /* 0x00000003140c7223 */ /* 0x000fe20000010807 */
[----:B------:R-:W-:Y:S01]  /*ad50*/  SHF.L.U32 R3, R43, 0x10, RZ ;  /* 0x000000102b037819 */ /* 0x000fe200000006ff */
[----:B------:R-:W-:-:S02]  /*ad60*/  FMUL.FTZ R9, R15, R0 ;  /* 0x000000000f097220 */ /* 0x000fc40000410000 */
[----:B------:R-:W-:Y:S02]  /*ad70*/  FFMA.FTZ R20, R20, R10, R11 ;  /* 0x0000000a14147223 */ /* 0x000fe4000001000b */
[----:B------:R-:W-:Y:S02]  /*ad80*/  FMUL.FTZ R7, R15, R6 ;  /* 0x000000060f077220 */ /* 0x000fe40000410000 */
[----:B------:R-:W-:Y:S02]  /*ad90*/  FMUL.FTZ R10, R19, R8 ;  /* 0x00000008130a7220 */ /* 0x000fe40000410000 */
[----:B------:R-:W-:Y:S01]  /*ada0*/  FFMA.FTZ R14, R21, R6, -R9 ;  /* 0x00000006150e7223 */ /* 0x000fe20000010809 */
[----:B------:R-:W-:Y:S01]  /*adb0*/  LOP3.LUT R6, R43, 0xffff0000, RZ, 0xc0, !PT ;  /* 0xffff00002b067812 */ /* 0x000fe200078ec0ff */
[----:B------:R-:W-:Y:S01]  /*adc0*/  FFMA.FTZ R16, R21, R0, R7 ;  /* 0x0000000015107223 */ /* 0x000fe20000010007 */
[----:B------:R-:W-:Y:S01]  /*add0*/  LOP3.LUT R0, R42, 0xffff0000, RZ, 0xc0, !PT ;  /* 0xffff00002a007812 */ /* 0x000fe200078ec0ff */
[-C--:B------:R-:W-:Y:S01]  /*ade0*/  FMUL.FTZ R9, R19, R3.reuse ;  /* 0x0000000313097220 */ /* 0x080fe20000410000 */
[----:B------:R-:W-:Y:S01]  /*adf0*/  LOP3.LUT R7, R44, 0xffff0000, RZ, 0xc0, !PT ;  /* 0xffff00002c077812 */ /* 0x000fe200078ec0ff */
[C---:B------:R-:W-:Y:S01]  /*ae00*/  FFMA.FTZ R18, R26.reuse, R3, -R10 ;  /* 0x000000031a127223 */ /* 0x040fe2000001080a */
[----:B------:R-:W-:Y:S01]  /*ae10*/  LOP3.LUT R3, R41, 0xffff0000, RZ, 0xc0, !PT ;  /* 0xffff000029037812 */ /* 0x000fe200078ec0ff */
[----:B------:R-:W-:Y:S01]  /*ae20*/  FFMA.FTZ R17, R26, R8, R9 ;  /* 0x000000081a117223 */ /* 0x000fe20000010009 */
[----:B------:R-:W-:Y:S01]  /*ae30*/  F2FP.BF16.PACK_AB R14, R14, R12 ;  /* 0x0000000c0e0e723e */ /* 0x000fe200000010ff */
[----:B------:R-:W-:Y:S01]  /*ae40*/  FMUL.FTZ R9, R24, R0 ;  /* 0x0000000018097220 */ /* 0x000fe20000410000 */
[----:B------:R-:W-:Y:S01]  /*ae50*/  F2FP.BF16.PACK_AB R12, R34, R36 ;  /* 0x00000024220c723e */ /* 0x000fe200000010ff */
[----:B------:R-:W-:-:S02]  /*ae60*/  FMUL.FTZ R11, R25, R3 ;  /* 0x00000003190b7220 */ /* 0x000fc40000410000 */
[-C--:B------:R-:W-:Y:S02]  /*ae70*/  FMUL.FTZ R10, R25, R7.reuse ;  /* 0x00000007190a7220 */ /* 0x080fe40000410000 */
[-C--:B------:R-:W-:Y:S02]  /*ae80*/  FMUL.FTZ R8, R24, R6.reuse ;  /* 0x0000000618087220 */ /* 0x080fe40000410000 */
[C---:B------:R-:W-:Y:S02]  /*ae90*/  FFMA.FTZ R13, R28.reuse, R7, -R11 ;  /* 0x000000071c0d7223 */ /* 0x040fe4000001080b */
[----:B------:R-:W-:Y:S02]  /*aea0*/  FFMA.FTZ R15, R27, R6, -R9 ;  /* 0x000000061b0f7223 */ /* 0x000fe40000010809 */
[----:B------:R-:W-:Y:S01]  /*aeb0*/  FFMA.FTZ R3, R28, R3, R10 ;  /* 0x000000031c037223 */ /* 0x000fe2000001000a */
[----:B------:R-:W-:Y:S01]  /*aec0*/  F2FP.BF16.PACK_AB R13, R13, R32 ;  /* 0x000000200d0d723e */ /* 0x000fe200000010ff */
[----:B------:R-:W-:Y:S01]  /*aed0*/  FFMA.FTZ R11, R27, R0, R8 ;  /* 0x000000001b0b7223 */ /* 0x000fe20000010008 */
[----:B------:R-:W-:-:S02]  /*aee0*/  F2FP.BF16.PACK_AB R15, R15, R18 ;  /* 0x000000120f0f723e */ /* 0x000fc400000010ff */
[----:B------:R-:W-:Y:S02]  /*aef0*/  F2FP.BF16.PACK_AB R10, R16, R20 ;  /* 0x00000014100a723e */ /* 0x000fe400000010ff */
[----:B------:R-:W-:Y:S01]  /*af00*/  F2FP.BF16.PACK_AB R8, R33, R35 ;  /* 0x000000232108723e */ /* 0x000fe200000010ff */
[----:B------:R1:W-:Y:S01]  /*af10*/  STS.128 [R29+0x100], R12 ;  /* 0x0001000c1d007388 */ /* 0x0003e20000000c00 */
[----:B------:R-:W-:Y:S02]  /*af20*/  F2FP.BF16.PACK_AB R9, R3, R30 ;  /* 0x0000001e0309723e */ /* 0x000fe400000010ff */
[----:B------:R-:W-:-:S05]  /*af30*/  F2FP.BF16.PACK_AB R11, R11, R17 ;  /* 0x000000110b0b723e */ /* 0x000fca00000010ff */
[----:B------:R1:W-:Y:S02]  /*af40*/  STS.128 [R31+0x100], R8 ;  /* 0x000100081f007388 */ /* 0x0003e40000000c00 */
.L_x_127:
[----:B------:R-:W-:Y:S05]  /*af50*/  BSYNC B0 ;  /* 0x0000000000007941 */ /* 0x000fea0003800000 */
.L_x_126:
[----:B------:R-:W-:Y:S01]  /*af60*/  IADD3 R3, R45, 0x20, RZ ;  /* 0x000000202d037810 */ /* 0x000fe20007ffe0ff */
[----:B------:R-:W-:Y:S03]  /*af70*/  BSSY B0, `(.L_x_128) ;  /* 0x0000064000007945 */ /* 0x000fe60003800000 */
[----:B------:R-:W-:-:S13]  /*af80*/  ISETP.GE.OR P1, PT, R3, R46, P0 ;  /* 0x0000002e0300720c */ /* 0x000fda0000726670 */
[----:B------:R-:W-:Y:S05]  /*af90*/  @P1 BRA `(.L_x_129) ;  /* 0x0000061000001947 */ /* 0x000fea0003800000 */
[----:B------:R-:W-:Y:S01]  /*afa0*/  IMAD.MOV.U32 R7, RZ, RZ, c[0x0][0x27c] ;  /* 0x00009f00ff077624 */ /* 0x000fe200078e00ff */
[----:B------:R-:W-:Y:S01]  /*afb0*/  SHF.R.S32.HI R0, RZ, 0x1f, R3 ;  /* 0x0000001fff007819 */ /* 0x000fe20000011403 */
[----:B------:R-:W-:-:S03]  /*afc0*/  IMAD.SHL.U32 R6, R3, 0x40, RZ ;  /* 0x0000004003067824 */ /* 0x000fc600078e00ff */
[----:B------:R-:W-:Y:S02]  /*afd0*/  LEA.HI R7, R7, R64, RZ, 0x1d ;  /* 0x0000004007077211 */ /* 0x000fe400078fe8ff */
[----:B------:R-:W-:Y:S02]  /*afe0*/  LEA.HI R3, R0, R3, RZ, 0x3 ;  /* 0x0000000300037211 */ /* 0x000fe400078f18ff */
[----:B-1----:R-:W-:Y:S01]  /*aff0*/  SHF.R.S32.HI R10, RZ, 0x1f, R7 ;  /* 0x0000001fff0a7819 */ /* 0x002fe20000011407 */
[----:B------:R-:W-:Y:S01]  /*b000*/  IMAD.SHL.U32 R8, R7, 0x8, RZ ;  /* 0x0000000807087824 */ /* 0x000fe200078e00ff */
[----:B------:R-:W-:Y:S02]  /*b010*/  LOP3.LUT R0, R6, 0x1c0, RZ, 0xc0, !PT ;  /* 0x000001c006007812 */ /* 0x000fe400078ec0ff */
[----:B------:R-:W-:Y:S02]  /*b020*/  LEA.HI R7, R10, R7, RZ, 0x3 ;  /* 0x000000070a077211 */ /* 0x000fe400078f18ff */
[----:B------:R-:W-:-:S02]  /*b030*/  SHF.L.U32 R6, R3, 0x6, RZ ;  /* 0x0000000603067819 */ /* 0x000fc400000006ff */
[C---:B------:R-:W-:Y:S02]  /*b040*/  LOP3.LUT R9, R0.reuse, 0x38, R22, 0xf8, !PT ;  /* 0x0000003800097812 */ /* 0x040fe400078ef816 */
[----:B------:R-:W-:Y:S02]  /*b050*/  SHF.R.U32.HI R3, RZ, 0x3, R0 ;  /* 0x00000003ff037819 */ /* 0x000fe40000011600 */
[----:B------:R-:W-:Y:S01]  /*b060*/  LOP3.LUT R8, R0, 0x38, R8, 0xf8, !PT ;  /* 0x0000003800087812 */ /* 0x000fe200078ef808 */
[----:B------:R-:W-:Y:S01]  /*b070*/  IMAD.SHL.U32 R0, R7, 0x400, RZ ;  /* 0x0000040007007824 */ /* 0x000fe200078e00ff */
[----:B------:R-:W-:Y:S02]  /*b080*/  LOP3.LUT R6, R6, 0xfffffe00, RZ, 0xc0, !PT ;  /* 0xfffffe0006067812 */ /* 0x000fe400078ec0ff */
[----:B------:R-:W-:Y:S02]  /*b090*/  LOP3.LUT R7, R39, 0xffff0000, RZ, 0xc0, !PT ;  /* 0xffff000027077812 */ /* 0x000fe400078ec0ff */
[----:B------:R-:W-:-:S02]  /*b0a0*/  LOP3.LUT R9, R6, R9, R3, 0xf6, !PT ;  /* 0x0000000906097212 */ /* 0x000fc400078ef603 */
[----:B------:R-:W-:Y:S02]  /*b0b0*/  LOP3.LUT R3, R8, R3, RZ, 0x3c, !PT ;  /* 0x0000000308037212 */ /* 0x000fe400078e3cff */
[----:B------:R-:W-:Y:S02]  /*b0c0*/  LOP3.LUT R0, R0, 0x7fffe000, RZ, 0xc0, !PT ;  /* 0x7fffe00000007812 */ /* 0x000fe400078ec0ff */
[----:B------:R-:W-:Y:S02]  /*b0d0*/  SHF.L.U32 R33, R9, 0x1, RZ ;  /* 0x0000000109217819 */ /* 0x000fe400000006ff */
[----:B------:R-:W-:-:S03]  /*b0e0*/  IADD3 R0, R3, R0, R6 ;  /* 0x0000000003007210 */ /* 0x000fc60007ffe006 */
[----:B------:R-:W1:Y:S02]  /*b0f0*/  LDS.128 R12, [R33+0x100] ;  /* 0x00010000210c7984 */ /* 0x000e640000000c00 */
[----:B--2---:R-:W-:Y:S01]  /*b100*/  IMAD.SHL.U32 R31, R0, 0x2, RZ ;  /* 0x00000002001f7824 */ /* 0x004fe200078e00ff */
[----:B------:R-:W-:-:S04]  /*b110*/  SHF.L.U32 R0, R40, 0x10, RZ ;  /* 0x0000001028007819 */ /* 0x000fc800000006ff */
[----:B------:R-:W2:Y:S01]  /*b120*/  LDS.128 R8, [R31+0x100] ;  /* 0x000100001f087984 */ /* 0x000ea20000000c00 */
[C---:B-1----:R-:W-:Y:S01]  /*b130*/  IMAD.U32 R16, R12.reuse, 0x10000, RZ ;  /* 0x000100000c107824 */ /* 0x042fe200078e00ff */
[----:B------:R-:W-:Y:S01]  /*b140*/  LOP3.LUT R18, R12, 0xffff0000, RZ, 0xc0, !PT ;  /* 0xffff00000c127812 */ /* 0x000fe200078ec0ff */
[----:B------:R-:W-:Y:S01]  /*b150*/  IMAD.U32 R17, R14, 0x10000, RZ ;  /* 0x000100000e117824 */ /* 0x000fe200078e00ff */
[C---:B------:R-:W-:Y:S02]  /*b160*/  SHF.L.U32 R21, R13.reuse, 0x10, RZ ;  /* 0x000000100d157819 */ /* 0x040fe400000006ff */
[----:B------:R-:W-:Y:S01]  /*b170*/  LOP3.LUT R28, R13, 0xffff0000, RZ, 0xc0, !PT ;  /* 0xffff00000d1c7812 */ /* 0x000fe200078ec0ff */
[C---:B--2---:R-:W-:Y:S01]  /*b180*/  IMAD.U32 R3, R8.reuse, 0x10000, RZ ;  /* 0x0001000008037824 */ /* 0x044fe200078e00ff */
[----:B------:R-:W-:Y:S01]  /*b190*/  LOP3.LUT R12, R8, 0xffff0000, RZ, 0xc0, !PT ;  /* 0xffff0000080c7812 */ /* 0x000fe200078ec0ff */
[----:B------:R-:W-:Y:S01]  /*b1a0*/  IMAD.U32 R8, R39, 0x10000, RZ ;  /* 0x0001000027087824 */ /* 0x000fe200078e00ff */
[----:B------:R-:W-:Y:S01]  /*b1b0*/  LOP3.LUT R20, R14, 0xffff0000, RZ, 0xc0, !PT ;  /* 0xffff00000e147812 */ /* 0x000fe200078ec0ff */
[C---:B------:R-:W-:Y:S01]  /*b1c0*/  IMAD.U32 R13, R10.reuse, 0x10000, RZ ;  /* 0x000100000a0d7824 */ /* 0x040fe200078e00ff */
[----:B------:R-:W-:Y:S01]  /*b1d0*/  LOP3.LUT R14, R10, 0xffff0000, RZ, 0xc0, !PT ;  /* 0xffff00000a0e7812 */ /* 0x000fe200078ec0ff */
[-C--:B------:R-:W-:Y:S01]  /*b1e0*/  FMUL.FTZ R6, R8, R3.reuse ;  /* 0x0000000308067220 */ /* 0x080fe20000410000 */
[C---:B------:R-:W-:Y:S01]  /*b1f0*/  SHF.L.U32 R19, R9.reuse, 0x10, RZ ;  /* 0x0000001009137819 */ /* 0x040fe200000006ff */
[----:B------:R-:W-:Y:S01]  /*b200*/  FMUL.FTZ R10, R0, R3 ;  /* 0x00000003000a7220 */ /* 0x000fe20000410000 */
[----:B------:R-:W-:Y:S01]  /*b210*/  LOP3.LUT R3, R40, 0xffff0000, RZ, 0xc0, !PT ;  /* 0xffff000028037812 */ /* 0x000fe200078ec0ff */
[----:B------:R-:W-:Y:S01]  /*b220*/  FFMA.FTZ R35, R0, R16, -R6 ;  /* 0x0000001000237223 */ /* 0x000fe20000010806 */
[----:B------:R-:W-:Y:S01]  /*b230*/  LOP3.LUT R25, R9, 0xffff0000, RZ, 0xc0, !PT ;  /* 0xffff000009197812 */ /* 0x000fe200078ec0ff */
[----:B------:R-:W-:Y:S01]  /*b240*/  FMUL.FTZ R9, R7, R12 ;  /* 0x0000000c07097220 */ /* 0x000fe20000410000 */
[----:B------:R-:W-:Y:S01]  /*b250*/  SHF.L.U32 R26, R15, 0x10, RZ ;  /* 0x000000100f1a7819 */ /* 0x000fe200000006ff */
[----:B------:R-:W-:Y:S01]  /*b260*/  IMAD.U32 R6, R37, 0x10000, RZ ;  /* 0x0001000025067824 */ /* 0x000fe200078e00ff */
[----:B------:R-:W-:Y:S01]  /*b270*/  LOP3.LUT R27, R15, 0xffff0000, RZ, 0xc0, !PT ;  /* 0xffff00000f1b7812 */ /* 0x000fe200078ec0ff */
[----:B------:R-:W-:Y:S01]  /*b280*/  FFMA.FTZ R34, R8, R16, R10 ;  /* 0x0000001008227223 */ /* 0x000fe2000001000a */
[----:B------:R-:W-:-:S02]  /*b290*/  SHF.L.U32 R15, R11, 0x10, RZ ;  /* 0x000000100b0f7819 */ /* 0x000fc400000006ff */
[----:B------:R-:W-:Y:S01]  /*b2a0*/  LOP3.LUT R24, R11, 0xffff0000, RZ, 0xc0, !PT ;  /* 0xffff00000b187812 */ /* 0x000fe200078ec0ff */
[C---:B------:R-:W-:Y:S01]  /*b2b0*/  FMUL.FTZ R11, R3.reuse, R12 ;  /* 0x0000000c030b7220 */ /* 0x040fe20000410000 */
[----:B------:R-:W-:Y:S01]  /*b2c0*/  SHF.L.U32 R0, R38, 0x10, RZ ;  /* 0x0000001026007819 */ /* 0x000fe200000006ff */
[-C--:B------:R-:W-:Y:S01]  /*b2d0*/  FFMA.FTZ R12, R3, R18.reuse, -R9 ;  /* 0x00000012030c7223 */ /* 0x080fe20000010809 */
[----:B------:R-:W-:Y:S01]  /*b2e0*/  LOP3.LUT R10, R37, 0xffff0000, RZ, 0xc0, !PT ;  /* 0xffff0000250a7812 */ /* 0x000fe200078ec0ff */
[-C--:B------:R-:W-:Y:S02]  /*b2f0*/  FMUL.FTZ R3, R6, R13.reuse ;  /* 0x0000000d06037220 */ /* 0x080fe40000410000 */
[----:B------:R-:W-:Y:S01]  /*b300*/  FMUL.FTZ R8, R0, R13 ;  /* 0x0000000d00087220 */ /* 0x000fe20000410000 */
[----:B------:R-:W-:Y:S01]  /*b310*/  F2FP.BF16.PACK_AB R12, R12, R35 ;  /* 0x000000230c0c723e */ /* 0x000fe200000010ff */
[----:B------:R-:W-:Y:S01]  /*b320*/  FFMA.FTZ R30, R0, R17, -R3 ;  /* 0x00000011001e7223 */ /* 0x000fe20000010803 */
[----:B------:R-:W-:Y:S01]  /*b330*/  LOP3.LUT R0, R38, 0xffff0000, RZ, 0xc0, !PT ;  /* 0xffff000026007812 */ /* 0x000fe200078ec0ff */
[----:B------:R-:W-:Y:S01]  /*b340*/  FFMA.FTZ R32, R7, R18, R11 ;  /* 0x0000001207207223 */ /* 0x000fe2000001000b */
[----:B------:R-:W-:Y:S01]  /*b350*/  SHF.L.U32 R3, R41, 0x10, RZ ;  /* 0x0000001029037819 */ /* 0x000fe200000006ff */
[----:B------:R-:W-:-:S02]  /*b360*/  FMUL.FTZ R7, R10, R14 ;  /* 0x0000000e0a077220 */ /* 0x000fc40000410000 */
[----:B------:R-:W-:Y:S02]  /*b370*/  FFMA.FTZ R29, R6, R17, R8 ;  /* 0x00000011061d7223 */ /* 0x000fe40000010008 */
[----:B------:R-:W-:Y:S02]  /*b380*/  FMUL.FTZ R11, R0, R14 ;  /* 0x0000000e000b7220 */ /* 0x000fe40000410000 */
[----:B------:R-:W-:Y:S02]  /*b390*/  IMAD.U32 R6, R44, 0x10000, RZ ;  /* 0x000100002c067824 */ /* 0x000fe400078e00ff */
[----:B------:R-:W-:Y:S02]  /*b3a0*/  IMAD.U32 R8, R42, 0x10000, RZ ;  /* 0x000100002a087824 */ /* 0x000fe400078e00ff */
[----:B------:R-:W-:Y:S01]  /*b3b0*/  FFMA.FTZ R14, R0, R20, -R7 ;  /* 0x00000014000e7223 */ /* 0x000fe20000010807 */
[----:B------:R-:W-:Y:S01]  /*b3c0*/  SHF.L.U32 R0, R43, 0x10, RZ ;  /* 0x000000102b007819 */ /* 0x000fe200000006ff */
[----:B------:R-:W-:-:S02]  /*b3d0*/  FMUL.FTZ R9, R3, R19 ;  /* 0x0000001303097220 */ /* 0x000fc40000410000 */
[----:B------:R-:W-:Y:S01]  /*b3e0*/  FFMA.FTZ R20, R10, R20, R11 ;  /* 0x000000140a147223 */ /* 0x000fe2000001000b */
[----:B------:R-:W-:Y:S01]  /*b3f0*/  F2FP.BF16.PACK_AB R14, R14, R30 ;  /* 0x0000001e0e0e723e */ /* 0x000fe200000010ff */
[----:B------:R-:W-:Y:S02]  /*b400*/  FMUL.FTZ R7, R6, R19 ;  /* 0x0000001306077220 */ /* 0x000fe40000410000 */
[----:B------:R-:W-:Y:S02]  /*b410*/  FMUL.FTZ R10, R8, R15 ;  /* 0x0000000f080a7220 */ /* 0x000fe40000410000 */
[-C--:B------:R-:W-:Y:S01]  /*b420*/  FFMA.FTZ R19, R6, R21.reuse, -R9 ;  /* 0x0000001506137223 */ /* 0x080fe20000010809 */
[----:B------:R-:W-:Y:S01]  /*b430*/  LOP3.LUT R6, R43, 0xffff0000, RZ, 0xc0, !PT ;  /* 0xffff00002b067812 */ /* 0x000fe200078ec0ff */
[----:B------:R-:W-:Y:S01]  /*b440*/  FFMA.FTZ R18, R3, R21, R7 ;  /* 0x0000001503127223 */ /* 0x000fe20000010007 */
[----:B------:R-:W-:Y:S01]  /*b450*/  LOP3.LUT R3, R41, 0xffff0000, RZ, 0xc0, !PT ;  /* 0xffff000029037812 */ /* 0x000fe200078ec0ff */
[----:B------:R-:W-:Y:S01]  /*b460*/  FMUL.FTZ R9, R0, R15 ;  /* 0x0000000f00097220 */ /* 0x000fe20000410000 */
[----:B------:R-:W-:Y:S01]  /*b470*/  LOP3.LUT R7, R44, 0xffff0000, RZ, 0xc0, !PT ;  /* 0xffff00002c077812 */ /* 0x000fe200078ec0ff */
[-C--:B------:R-:W-:Y:S01]  /*b480*/  FFMA.FTZ R17, R0, R26.reuse, -R10 ;  /* 0x0000001a00117223 */ /* 0x080fe2000001080a */
[----:B------:R-:W-:Y:S01]  /*b490*/  LOP3.LUT R0, R42, 0xffff0000, RZ, 0xc0, !PT ;  /* 0xffff00002a007812 */ /* 0x000fe200078ec0ff */
[----:B------:R-:W-:-:S02]  /*b4a0*/  FFMA.FTZ R16, R8, R26, R9 ;  /* 0x0000001a08107223 */ /* 0x000fc40000010009 */
[-C--:B------:R-:W-:Y:S02]  /*b4b0*/  FMUL.FTZ R11, R3, R25.reuse ;  /* 0x00000019030b7220 */ /* 0x080fe40000410000 */
[-C--:B------:R-:W-:Y:S02]  /*b4c0*/  FMUL.FTZ R9, R0, R24.reuse ;  /* 0x0000001800097220 */ /* 0x080fe40000410000 */
[C---:B------:R-:W-:Y:S02]  /*b4d0*/  FMUL.FTZ R10, R7.reuse, R25 ;  /* 0x00000019070a7220 */ /* 0x040fe40000410000 */
[C---:B------:R-:W-:Y:S02]  /*b4e0*/  FMUL.FTZ R8, R6.reuse, R24 ;  /* 0x0000001806087220 */ /* 0x040fe40000410000 */
[----:B------:R-:W-:Y:S02]  /*b4f0*/  FFMA.FTZ R13, R7, R28, -R11 ;  /* 0x0000001c070d7223 */ /* 0x000fe4000001080b */
[----:B------:R-:W-:-:S02]  /*b500*/  FFMA.FTZ R15, R6, R27, -R9 ;  /* 0x0000001b060f7223 */ /* 0x000fc40000010809 */
[----:B------:R-:W-:Y:S01]  /*b510*/  FFMA.FTZ R3, R3, R28, R10 ;  /* 0x0000001c03037223 */ /* 0x000fe2000001000a */
[----:B------:R-:W-:Y:S01]  /*b520*/  F2FP.BF16.PACK_AB R13, R13, R19 ;  /* 0x000000130d0d723e */ /* 0x000fe200000010ff */
[----:B------:R-:W-:Y:S01]  /*b530*/  FFMA.FTZ R11, R0, R27, R8 ;  /* 0x0000001b000b7223 */ /* 0x000fe20000010008 */
[----:B------:R-:W-:Y:S02]  /*b540*/  F2FP.BF16.PACK_AB R15, R15, R17 ;  /* 0x000000110f0f723e */ /* 0x000fe400000010ff */
[----:B------:R-:W-:Y:S02]  /*b550*/  F2FP.BF16.PACK_AB R10, R20, R29 ;  /* 0x0000001d140a723e */ /* 0x000fe400000010ff */
[----:B------:R-:W-:Y:S01]  /*b560*/  F2FP.BF16.PACK_AB R8, R32, R34 ;  /* 0x000000222008723e */ /* 0x000fe200000010ff */
[----:B------:R1:W-:Y:S01]  /*b570*/  STS.128 [R33+0x100], R12 ;  /* 0x0001000c21007388 */ /* 0x0003e20000000c00 */
[----:B------:R-:W-:Y:S02]  /*b580*/  F2FP.BF16.PACK_AB R9, R3, R18 ;  /* 0x000000120309723e */ /* 0x000fe400000010ff */
[----:B------:R-:W-:-:S05]  /*b590*/  F2FP.BF16.PACK_AB R11, R11, R16 ;  /* 0x000000100b0b723e */ /* 0x000fca00000010ff */
[----:B------:R1:W-:Y:S02]  /*b5a0*/  STS.128 [R31+0x100], R8 ;  /* 0x000100081f007388 */ /* 0x0003e40000000c00 */
.L_x_129:
[----:B------:R-:W-:Y:S05]  /*b5b0*/  BSYNC B0 ;  /* 0x0000000000007941 */ /* 0x000fea0003800000 */
.L_x_128:
        /* <DEDUP_REMOVED lines=101> */
.L_x_131:
[----:B------:R-:W-:Y:S05]  /*bc10*/  BSYNC B0 ;  /* 0x0000000000007941 */ /* 0x000fea0003800000 */
.L_x_130:
[----:B------:R-:W-:-:S04]  /*bc20*/  IADD3 R3, R45, 0x60, RZ ;  /* 0x000000602d037810 */ /* 0x000fc80007ffe0ff */
        /* <DEDUP_REMOVED lines=16> */
[----:B------:R-:W-:-:S04]  /*bd30*/  LOP3.LUT R6, R6, 0xfffffe00, RZ, 0xc0, !PT ;  /* 0xfffffe0006067812 */ /* 0x000fc800078ec0ff */
[----:B------:R-:W-:Y:S02]  /*bd40*/  LOP3.LUT R9, R6, R9, R3, 0xf6, !PT ;  /* 0x0000000906097212 */ /* 0x000fe400078ef603 */
[----:B------:R-:W-:Y:S02]  /*bd50*/  LOP3.LUT R3, R8, R3, RZ, 0x3c, !PT ;  /* 0x0000000308037212 */ /* 0x000fe400078e3cff */
[----:B------:R-:W-:Y:S02]  /*bd60*/  LOP3.LUT R0, R0, 0x7fffe000, RZ, 0xc0, !PT ;  /* 0x7fffe00000007812 */ /* 0x000fe400078ec0ff */
[----:B------:R-:W-:Y:S02]  /*bd70*/  SHF.L.U32 R33, R9, 0x1, RZ ;  /* 0x0000000109217819 */ /* 0x000fe400000006ff */
[----:B------:R-:W-:Y:S01]  /*bd80*/  IADD3 R0, R3, R0, R6 ;  /* 0x0000000003007210 */ /* 0x000fe20007ffe006 */
[----:B------:R-:W-:Y:S02]  /*bd90*/  IMAD.U32 R3, R38, 0x10000, RZ ;  /* 0x0001000026037824 */ /* 0x000fe400078e00ff */
[----:B------:R-:W1:Y:S02]  /*bda0*/  LDS.128 R12, [R33+0x100] ;  /* 0x00010000210c7984 */ /* 0x000e640000000c00 */
[----:B--2---:R-:W-:Y:S01]  /*bdb0*/  IMAD.SHL.U32 R30, R0, 0x2, RZ ;  /* 0x00000002001e7824 */ /* 0x004fe200078e00ff */
[----:B------:R-:W-:-:S04]  /*bdc0*/  LOP3.LUT R0, R37, 0xffff0000, RZ, 0xc0, !PT ;  /* 0xffff000025007812 */ /* 0x000fc800078ec0ff */
[----:B------:R-:W2:Y:S01]  /*bdd0*/  LDS.128 R8, [R30+0x100] ;  /* 0x000100001e087984 */ /* 0x000ea20000000c00 */
[C---:B-1----:R-:W-:Y:S01]  /*bde0*/  IMAD.U32 R17, R12.reuse, 0x10000, RZ ;  /* 0x000100000c117824 */ /* 0x042fe200078e00ff */
[----:B------:R-:W-:Y:S01]  /*bdf0*/  LOP3.LUT R20, R12, 0xffff0000, RZ, 0xc0, !PT ;  /* 0xffff00000c147812 */ /* 0x000fe200078ec0ff */
[----:B------:R-:W-:Y:S01]  /*be00*/  IMAD.U32 R12, R37, 0x10000, RZ ;  /* 0x00010000250c7824 */ /* 0x000fe200078e00ff */
[C---:B------:R-:W-:Y:S02]  /*be10*/  SHF.L.U32 R21, R13.reuse, 0x10, RZ ;  /* 0x000000100d157819 */ /* 0x040fe400000006ff */
[----:B------:R-:W-:Y:S01]  /*be20*/  LOP3.LUT R27, R13, 0xffff0000, RZ, 0xc0, !PT ;  /* 0xffff00000d1b7812 */ /* 0x000fe200078ec0ff */
[----:B------:R-:W-:Y:S01]  /*be30*/  IMAD.U32 R13, R14, 0x10000, RZ ;  /* 0x000100000e0d7824 */ /* 0x000fe200078e00ff */
[----:B--2---:R-:W-:Y:S02]  /*be40*/  SHF.L.U32 R6, R10, 0x10, RZ ;  /* 0x000000100a067819 */ /* 0x004fe400000006ff */
[----:B------:R-:W-:Y:S01]  /*be50*/  LOP3.LUT R16, R14, 0xffff0000, RZ, 0xc0, !PT ;  /* 0xffff00000e107812 */ /* 0x000fe200078ec0ff */
[----:B------:R-:W-:Y:S01]  /*be60*/  IMAD.U32 R14, R8, 0x10000, RZ ;  /* 0x00010000080e7824 */ /* 0x000fe200078e00ff */
[C---:B------:R-:W-:Y:S01]  /*be70*/  SHF.L.U32 R25, R15.reuse, 0x10, RZ ;  /* 0x000000100f197819 */ /* 0x040fe200000006ff */
[-C--:B------:R-:W-:Y:S01]  /*be80*/  FMUL.FTZ R7, R12, R6.reuse ;  /* 0x000000060c077220 */ /* 0x080fe20000410000 */
[----:B------:R-:W-:Y:S01]  /*be90*/  LOP3.LUT R26, R15, 0xffff0000, RZ, 0xc0, !PT ;  /* 0xffff00000f1a7812 */ /* 0x000fe200078ec0ff */
[C---:B------:R-:W-:Y:S01]  /*bea0*/  FMUL.FTZ R6, R3.reuse, R6 ;  /* 0x0000000603067220 */ /* 0x040fe20000410000 */
[----:B------:R-:W-:Y:S01]  /*beb0*/  LOP3.LUT R15, R8, 0xffff0000, RZ, 0xc0, !PT ;  /* 0xffff0000080f7812 */ /* 0x000fe200078ec0ff */
[-C--:B------:R-:W-:Y:S01]  /*bec0*/  FFMA.FTZ R35, R3, R13.reuse, -R7 ;  /* 0x0000000d03237223 */ /* 0x080fe20000010807 */
[----:B------:R-:W-:Y:S01]  /*bed0*/  LOP3.LUT R8, R10, 0xffff0000, RZ, 0xc0, !PT ;  /* 0xffff00000a087812 */ /* 0x000fe200078ec0ff */
[----:B------:R-:W-:Y:S01]  /*bee0*/  FFMA.FTZ R34, R12, R13, R6 ;  /* 0x0000000d0c227223 */ /* 0x000fe20000010006 */
[----:B------:R-:W-:Y:S01]  /*bef0*/  LOP3.LUT R3, R38, 0xffff0000, RZ, 0xc0, !PT ;  /* 0xffff000026037812 */ /* 0x000fe200078ec0ff */
[----:B------:R-:W-:Y:S01]  /*bf00*/  IMAD.U32 R7, R39, 0x10000, RZ ;  /* 0x0001000027077824 */ /* 0x000fe200078e00ff */
[----:B------:R-:W-:-:S02]  /*bf10*/  SHF.L.U32 R19, R9, 0x10, RZ ;  /* 0x0000001009137819 */ /* 0x000fc400000006ff */
[----:B------:R-:W-:Y:S01]  /*bf20*/  LOP3.LUT R23, R9, 0xffff0000, RZ, 0xc0, !PT ;  /* 0xffff000009177812 */ /* 0x000fe200078ec0ff */
[-C--:B------:R-:W-:Y:S01]  /*bf30*/  FMUL.FTZ R9, R0, R8.reuse ;  /* 0x0000000800097220 */ /* 0x080fe20000410000 */
[----:B------:R-:W-:Y:S01]  /*bf40*/  SHF.L.U32 R6, R40, 0x10, RZ ;  /* 0x0000001028067819 */ /* 0x000fe200000006ff */
[----:B------:R-:W-:Y:S01]  /*bf50*/  FMUL.FTZ R8, R3, R8 ;  /* 0x0000000803087220 */ /* 0x000fe20000410000 */
[----:B------:R-:W-:Y:S01]  /*bf60*/  LOP3.LUT R10, R39, 0xffff0000, RZ, 0xc0, !PT ;  /* 0xffff0000270a7812 */ /* 0x000fe200078ec0ff */
[----:B------:R-:W-:Y:S01]  /*bf70*/  FFMA.FTZ R32, R3, R16, -R9 ;  /* 0x0000001003207223 */ /* 0x000fe20000010809 */
[----:B------:R-:W-:Y:S01]  /*bf80*/  SHF.L.U32 R18, R11, 0x10, RZ ;  /* 0x000000100b127819 */ /* 0x000fe200000006ff */
[-C--:B------:R-:W-:Y:S01]  /*bf90*/  FMUL.FTZ R3, R7, R14.reuse ;  /* 0x0000000e07037220 */ /* 0x080fe20000410000 */
[----:B------:R-:W-:Y:S01]  /*bfa0*/  LOP3.LUT R22, R11, 0xffff0000, RZ, 0xc0, !PT ;  /* 0xffff00000b167812 */ /* 0x000fe200078ec0ff */
[----:B------:R-:W-:Y:S01]  /*bfb0*/  FMUL.FTZ R9, R6, R14 ;  /* 0x0000000e06097220 */ /* 0x000fe20000410000 */
[----:B------:R-:W-:Y:S01]  /*bfc0*/  F2FP.BF16.PACK_AB R14, R32, R35 ;  /* 0x00000023200e723e */ /* 0x000fe200000010ff */
[----:B------:R-:W-:Y:S01]  /*bfd0*/  FFMA.FTZ R31, R0, R16, R8 ;  /* 0x00000010001f7223 */ /* 0x000fe20000010008 */
[----:B------:R-:W-:Y:S01]  /*bfe0*/  LOP3.LUT R0, R40, 0xffff0000, RZ, 0xc0, !PT ;  /* 0xffff000028007812 */ /* 0x000fe200078ec0ff */
[-C--:B------:R-:W-:Y:S01]  /*bff0*/  FFMA.FTZ R29, R6, R17.reuse, -R3 ;  /* 0x00000011061d7223 */ /* 0x080fe20000010803 */
[----:B------:R-:W-:Y:S01]  /*c000*/  SHF.L.U32 R3, R41, 0x10, RZ ;  /* 0x0000001029037819 */ /* 0x000fe200000006ff */
[----:B------:R-:W-:-:S02]  /*c010*/  FFMA.FTZ R28, R7, R17, R9 ;  /* 0x00000011071c7223 */ /* 0x000fc40000010009 */
[-C--:B------:R-:W-:Y:S02]  /*c020*/  FMUL.FTZ R7, R10, R15.reuse ;  /* 0x0000000f0a077220 */ /* 0x080fe40000410000 */
        /* <DEDUP_REMOVED lines=9> */
[-C--:B------:R-:W-:Y:S02]  /*c0c0*/  FMUL.FTZ R10, R8, R18.reuse ;  /* 0x00000012080a7220 */ /* 0x080fe40000410000 */
        /* <DEDUP_REMOVED lines=25> */
.L_x_121:
[----:B------:R-:W-:Y:S05]  /*c260*/  BSYNC B2 ;  /* 0x0000000000027941 */ /* 0x000fea0003800000 */
.L_x_105:
[----:B------:R-:W-:Y:S01]  /*c270*/  LEA.HI R149, R149, R212, RZ, 0x5 ;  /* 0x000000d495957211 */ /* 0x000fe200078f28ff */
[----:B------:R-:W-:Y:S01]  /*c280*/  BAR.SYNC.DEFER_BLOCKING 0x0 ;  /* 0x0000000000007b1d */ /* 0x000fe20000010000 */
[----:B------:R-:W-:Y:S01]  /*c290*/  SHF.L.U32 R0, R64, 0x6, RZ ;  /* 0x0000000640007819 */ /* 0x000fe200000006ff */
[C---:B------:R-:W-:Y:S01]  /*c2a0*/  IMAD.WIDE.U32 R6, R48.reuse, c[0x0][0x208], RZ ;  /* 0x0000820030067a25 */ /* 0x040fe200078e00ff */
[----:B------:R-:W-:Y:S02]  /*c2b0*/  SHF.L.U32 R184, R149, 0x5, RZ ;  /* 0x0000000595b87819 */ /* 0x000fe400000006ff */
[----:B------:R-:W-:Y:S01]  /*c2c0*/  SHF.L.U32 R3, R45, 0x3, RZ ;  /* 0x000000032d037819 */ /* 0x000fe200000006ff */
[----:B------:R-:W-:Y:S01]  /*c2d0*/  IMAD R148, R48, -0x80, R195 ;  /* 0xffffff8030947824 */ /* 0x000fe200078e02c3 */
[----:B------:R-:W-:Y:S01]  /*c2e0*/  LOP3.LUT R184, R184, 0x7ffffc00, RZ, 0xc0, !PT ;  /* 0x7ffffc00b8b87812 */ /* 0x000fe200078ec0ff */
[----:B------:R-:W-:Y:S01]  /*c2f0*/  IMAD.SHL.U32 R231, R47, 0x2, RZ ;  /* 0x000000022fe77824 */ /* 0x000fe200078e00ff */
[----:B------:R-:W-:-:S02]  /*c300*/  LOP3.LUT R0, R0, 0x1c0, RZ, 0xc0, !PT ;  /* 0x000001c000007812 */ /* 0x000fc400078ec0ff */
[----:B------:R-:W-:Y:S02]  /*c310*/  IADD3 R184, R4, R184, RZ ;  /* 0x000000b804b87210 */ /* 0x000fe40007ffe0ff */
[----:B------:R-:W-:Y:S02]  /*c320*/  LOP3.LUT R3, R0, 0x8, R3, 0xf8, !PT ;  /* 0x0000000800037812 */ /* 0x000fe400078ef803 */
[C---:B------:R-:W-:Y:S01]  /*c330*/  LEA R200, R184.reuse, 0x100, 0x1 ;  /* 0x00000100b8c87811 */ /* 0x040fe200078e08ff */
[----:B------:R-:W-:Y:S01]  /*c340*/  IMAD.SHL.U32 R184, R184, 0x2, RZ ;  /* 0x00000002b8b87824 */ /* 0x000fe200078e00ff */
[----:B------:R-:W-:Y:S02]  /*c350*/  SHF.R.U32.HI R0, RZ, 0x3, R0 ;  /* 0x00000003ff007819 */ /* 0x000fe40000011600 */
[-C--:B------:R-:W-:Y:S02]  /*c360*/  LEA R196, R5, R200.reuse, 0x1 ;  /* 0x000000c805c47211 */ /* 0x080fe400078e08ff */
[----:B------:R-:W-:-:S02]  /*c370*/  LEA R200, R2, R200, 0x1 ;  /* 0x000000c802c87211 */ /* 0x000fc400078e08ff */
[----:B------:R-:W-:Y:S01]  /*c380*/  LEA R204, R2, R196, 0x1 ;  /* 0x000000c402cc7211 */ /* 0x000fe200078e08ff */
[----:B------:R-:W-:Y:S01]  /*c390*/  LDSM.16.M88.4 R140, [R184+0x100] ;  /* 0x00010000b88c783b */ /* 0x000fe20000000200 */
[----:B------:R-:W-:Y:S02]  /*c3a0*/  LOP3.LUT R0, R3, R0, RZ, 0x3c, !PT ;  /* 0x0000000003007212 */ /* 0x000fe400078e3cff */
[----:B------:R-:W-:Y:S01]  /*c3b0*/  LOP3.LUT P0, RZ, R64, 0x2, RZ, 0xc0, !PT ;  /* 0x0000000240ff7812 */ /* 0x000fe2000780c0ff */
[----:B------:R-:W-:Y:S01]  /*c3c0*/  LDSM.16.M88.4 R144, [R196] ;  /* 0x00000000c490783b */ /* 0x000fe20000000200 */
[----:B------:R-:W-:Y:S02]  /*c3d0*/  LEA R0, R49, R0, 0x9 ;  /* 0x0000000031007211 */ /* 0x000fe400078e48ff */
[----:B------:R-:W-:Y:S01]  /*c3e0*/  MOV R151, 0x6 ;  /* 0x0000000600977802 */ /* 0x000fe20000000f00 */
[----:B------:R-:W-:Y:S01]  /*c3f0*/  LDSM.16.M88.4 R172, [R200] ;  /* 0x00000000c8ac783b */ /* 0x000fe20000000200 */
[----:B------:R-:W-:-:S03]  /*c400*/  SHF.L.U32 R208, R0, 0x1, RZ ;  /* 0x0000000100d07819 */ /* 0x000fc600000006ff */
[----:B------:R-:W-:Y:S01]  /*c410*/  LDSM.16.M88.4 R180, [R204] ;  /* 0x00000000ccb4783b */ /* 0x000fe20000000200 */
[C---:B------:R-:W-:Y:S02]  /*c420*/  IADD3 R0, R208.reuse, 0x8100, RZ ;  /* 0x00008100d0007810 */ /* 0x040fe40007ffe0ff */
[----:B------:R-:W-:Y:S01]  /*c430*/  IADD3 R215, R208, 0x8120, RZ ;  /* 0x00008120d0d77810 */ /* 0x000fe20007ffe0ff */
[----:B------:R-:W-:Y:S01]  /*c440*/  LDSM.16.M88.4 R184, [R184+0x4100] ;  /* 0x00410000b8b8783b */ /* 0x000fe20000000200 */
[----:B------:R-:W-:Y:S01]  /*c450*/  @P0 IADD3 R215, R0, -0x20, RZ ;  /* 0xffffffe000d70810 */ /* 0x000fe20007ffe0ff */
[----:B------:R-:W-:Y:S02]  /*c460*/  IMAD R0, R50, c[0x0][0x208], RZ ;  /* 0x0000820032007a24 */ /* 0x000fe400078e02ff */
[----:B------:R-:W-:Y:S01]  /*c470*/  LDSM.16.M88.4 R196, [R196+0x4000] ;  /* 0x00400000c4c4783b */ /* 0x000fe20000000200 */
[C---:B------:R-:W-:Y:S01]  /*c480*/  IADD3 R230, R215.reuse, 0x800, RZ ;  /* 0x00000800d7e67810 */ /* 0x040fe20007ffe0ff */
[----:B------:R-:W-:Y:S01]  /*c490*/  IMAD R3, R48, c[0x0][0x20c], R0 ;  /* 0x0000830030037a24 */ /* 0x000fe200078e0200 */
[----:B------:R-:W-:Y:S01]  /*c4a0*/  LEA R0, P0, R6, R52, 0x7 ;  /* 0x0000003406007211 */ /* 0x000fe200078038ff */
[----:B------:R-:W-:Y:S01]  /*c4b0*/  LDSM.16.M88.4 R200, [R200+0x4000] ;  /* 0x00400000c8c8783b */ /* 0x000fe20000000200 */
[----:B------:R-:W-:Y:S01]  /*c4c0*/  IADD3 R229, R215, 0x1000, RZ ;  /* 0x00001000d7e57810 */ /* 0x000fe20007ffe0ff */
[----:B------:R-:W-:Y:S01]  /*c4d0*/  IMAD.IADD R3, R7, 0x1, R3 ;  /* 0x0000000107037824 */ /* 0x000fe200078e0203 */
[C---:B------:R-:W-:Y:S01]  /*c4e0*/  IADD3 R228, R215.reuse, 0x1800, RZ ;  /* 0x00001800d7e47810 */ /* 0x040fe20007ffe0ff */
[----:B------:R-:W-:Y:S01]  /*c4f0*/  LDSM.16.M88.4 R204, [R204+0x4000] ;  /* 0x00400000cccc783b */ /* 0x000fe20000000200 */
[----:B------:R-:W-:-:S02]  /*c500*/  IADD3 R227, R215, 0x2000, RZ ;  /* 0x00002000d7e37810 */ /* 0x000fc40007ffe0ff */
[----:B------:R-:W-:Y:S01]  /*c510*/  LEA.HI.X R3, R6, R51, R3, 0x7, P0 ;  /* 0x0000003306037211 */ /* 0x000fe200000f3c03 */
[----:B------:R-:W-:Y:S01]  /*c520*/  BAR.SYNC.DEFER_BLOCKING 0x0 ;  /* 0x0000000000007b1d */ /* 0x000fe20000010000 */
[C---:B------:R-:W-:Y:S02]  /*c530*/  LEA R6, P0, R0.reuse, c[0x0][0x1f8], 0x1 ;  /* 0x00007e0000067a11 */ /* 0x040fe400078008ff */
[----:B------:R-:W-:Y:S02]  /*c540*/  IADD3 R226, R215, 0x2800, RZ ;  /* 0x00002800d7e27810 */ /* 0x000fe40007ffe0ff */
[----:B------:R-:W-:Y:S02]  /*c550*/  LEA.HI.X R7, R0, c[0x0][0x1fc], R3, 0x1, P0 ;  /* 0x00007f0000077a11 */ /* 0x000fe400000f0c03 */
[----:B------:R-:W-:Y:S02]  /*c560*/  IADD3 R0, -R45, R148, RZ ;  /* 0x000000942d007210 */ /* 0x000fe40007ffe1ff */
[----:B------:R-:W-:-:S02]  /*c570*/  IADD3 R225, R215, 0x3000, RZ ;  /* 0x00003000d7e17810 */ /* 0x000fc40007ffe0ff */
[C---:B------:R-:W-:Y:S02]  /*c580*/  ISETP.LT.OR P6, PT, R0.reuse, 0x1, P4 ;  /* 0x000000010000780c */ /* 0x040fe400027c1670 */
[----:B------:R-:W-:Y:S02]  /*c590*/  ISETP.LT.OR P5, PT, R0, 0x1, P3 ;  /* 0x000000010000780c */ /* 0x000fe40001fa1670 */
[C---:B------:R-:W-:Y:S02]  /*c5a0*/  IADD3 R224, R215.reuse, 0x3800, RZ ;  /* 0x00003800d7e07810 */ /* 0x040fe40007ffe0ff */
[C---:B------:R-:W-:Y:S02]  /*c5b0*/  IADD3 R223, R215.reuse, 0x4000, RZ ;  /* 0x00004000d7df7810 */ /* 0x040fe40007ffe0ff */
[C---:B------:R-:W-:Y:S02]  /*c5c0*/  IADD3 R222, R215.reuse, 0x4800, RZ ;  /* 0x00004800d7de7810 */ /* 0x040fe40007ffe0ff */
[----:B------:R-:W-:-:S02]  /*c5d0*/  IADD3 R221, R215, 0x5000, RZ ;  /* 0x00005000d7dd7810 */ /* 0x000fc40007ffe0ff */
[----:B------:R-:W-:Y:S01]  /*c5e0*/  IADD3 R220, R215, 0x5800, RZ ;  /* 0x00005800d7dc7810 */ /* 0x000fe20007ffe0ff */
[----:B------:R-:W-:-:S04]  /*c5f0*/  DEPBAR.LE SB0, 0x0 ;  /* 0x000080000000791a */ /* 0x000fc80000000000 */
[----:B------:R-:W-:Y:S01]  /*c600*/  BAR.SYNC.DEFER_BLOCKING 0x0 ;  /* 0x0000000000007b1d */ /* 0x000fe20000010000 */
[C---:B------:R-:W-:Y:S02]  /*c610*/  IADD3 R219, R215.reuse, 0x6000, RZ ;  /* 0x00006000d7db7810 */ /* 0x040fe40007ffe0ff */
[C---:B------:R-:W-:Y:S02]  /*c620*/  IADD3 R218, R215.reuse, 0x6800, RZ ;  /* 0x00006800d7da7810 */ /* 0x040fe40007ffe0ff */
[C---:B------:R-:W-:Y:S02]  /*c630*/  IADD3 R217, R215.reuse, 0x7000, RZ ;  /* 0x00007000d7d97810 */ /* 0x040fe40007ffe0ff */
[----:B------:R-:W-:Y:S01]  /*c640*/  IADD3 R216, R215, 0x7800, RZ ;  /* 0x00007800d7d87810 */ /* 0x000fe20007ffe0ff */
[----:B-1----:R-:W1:Y:S04]  /*c650*/  LDSM.16.M88.4 R8, [R208+0x8900] ;  /* 0x00890000d008783b */ /* 0x002e680000000200 */
[----:B------:R-:W3:Y:S04]  /*c660*/  LDSM.16.M88.4 R12, [R208+0x8100] ;  /* 0x00810000d00c783b */ /* 0x000ee80000000200 */
[----:B------:R-:W4:Y:S04]  /*c670*/  LDSM.16.M88.4 R36, [R208+0x9100] ;  /* 0x00910000d024783b */ /* 0x000f280000000200 */
[----:B--2---:R-:W2:Y:S04]  /*c680*/  LDSM.16.M88.4 R28, [R215+0x800] ;  /* 0x00080000d71c783b */ /* 0x004ea80000000200 */
[----:B------:R-:W-:Y:S04]  /*c690*/  LDSM.16.M88.4 R72, [R215+0x1000] ;  /* 0x00100000d748783b */ /* 0x000fe80000000200 */
[----:B------:R-:W2:Y:S04]  /*c6a0*/  LDSM.16.M88.4 R32, [R215] ;  /* 0x00000000d720783b */ /* 0x000ea80000000200 */
[----:B------:R-:W-:Y:S04]  /*c6b0*/  LDSM.16.M88.4 R40, [R208+0x9900] ;  /* 0x00990000d028783b */ /* 0x000fe80000000200 */
[----:B------:R-:W-:Y:S04]  /*c6c0*/  LDSM.16.M88.4 R56, [R215+0x1800] ;  /* 0x00180000d738783b */ /* 0x000fe80000000200 */
[----:B------:R-:W-:Y:S04]  /*c6d0*/  LDSM.16.M88.4 R52, [R215+0x2000] ;  /* 0x00200000d734783b */ /* 0x000fe80000000200 */
[----:B------:R-:W-:Y:S01]  /*c6e0*/  LDSM.16.M88.4 R48, [R215+0x2800] ;  /* 0x00280000d730783b */ /* 0x000fe20000000200 */
[C---:B-1----:R-:W-:Y:S03]  /*c6f0*/  HMMA.16816.F32.BF16 R16, R140.reuse, R8, RZ ;  /* 0x000000088c10723c */ /* 0x042fe600000418ff */
[----:B------:R-:W-:Y:S04]  /*c700*/  LDSM.16.M88.4 R44, [R215+0x3000] ;  /* 0x00300000d72c783b */ /* 0x000fe80000000200 */
[----:B------:R-:W-:Y:S01]  /*c710*/  LDSM.16.M88.4 R68, [R215+0x3800] ;  /* 0x00380000d744783b */ /* 0x000fe20000000200 */
[C---:B---3--:R-:W-:Y:S08]  /*c720*/  HMMA.16816.F32.BF16 R24, R140.reuse, R12, RZ ;  /* 0x0000000c8c18723c */ /* 0x048ff000000418ff */
[C---:B------:R-:W-:Y:S08]  /*c730*/  HMMA.16816.F32.BF16 R20, R140.reuse, R14, RZ ;  /* 0x0000000e8c14723c */ /* 0x040ff000000418ff */
[C---:B------:R-:W-:Y:S08]  /*c740*/  HMMA.16816.F32.BF16 R12, R140.reuse, R10, RZ ;  /* 0x0000000a8c0c723c */ /* 0x040ff000000418ff */
[----:B----4-:R-:W-:Y:S08]  /*c750*/  HMMA.16816.F32.BF16 R8, R140, R36, RZ ;  /* 0x000000248c08723c */ /* 0x010ff000000418ff */
[C---:B--2---:R-:W-:Y:S01]  /*c760*/  HMMA.16816.F32.BF16 R128, R144.reuse, R28, R16 ;  /* 0x0000001c9080723c */ /* 0x044fe20000041810 */
[----:B------:R-:W1:Y:S07]  /*c770*/  LDSM.16.M88.4 R16, [R208+0xa900] ;  /* 0x00a90000d010783b */ /* 0x000e6e0000000200 */
[C---:B------:R-:W-:Y:S01]  /*c780*/  HMMA.16816.F32.BF16 R124, R144.reuse, R32, R24 ;  /* 0x00000020907c723c */ /* 0x040fe20000041818 */
[----:B------:R-:W2:Y:S07]  /*c790*/  LDSM.16.M88.4 R24, [R208+0xa100] ;  /* 0x00a10000d018783b */ /* 0x000eae0000000200 */
[C---:B------:R-:W-:Y:S07]  /*c7a0*/  HMMA.16816.F32.BF16 R136, R144.reuse, R72, R8 ;  /* 0x000000489088723c */ /* 0x040fee0000041808 */
[----:B------:R-:W-:Y:S01]  /*c7b0*/  MOV R8, c[0x0][0x208] ;  /* 0x0000820000087a02 */ /* 0x000fe20000000f00 */
[----:B------:R-:W-:Y:S01]  /*c7c0*/  HMMA.16816.F32.BF16 R88, R144, R34, R20 ;  /* 0x000000229058723c */ /* 0x000fe20000041814 */
[----:B------:R-:W3:Y:S02]  /*c7d0*/  LDSM.16.M88.4 R20, [R208+0xb100] ;  /* 0x00b10000d014783b */ /* 0x000ee40000000200 */
[----:B------:R-:W-:-:S02]  /*c7e0*/  SHF.L.U64.HI R65, R8, R151, c[0x0][0x20c] ;  /* 0x0000830008417619 */ /* 0x000fc40000010297 */
[----:B------:R-:W4:Y:S03]  /*c7f0*/  LDSM.16.M88.4 R32, [R208+0xb900] ;  /* 0x00b90000d020783b */ /* 0x000f260000000200 */
[----:B------:R-:W-:Y:S01]  /*c800*/  HMMA.16816.F32.BF16 R132, R144, R30, R12 ;  /* 0x0000001e9084723c */ /* 0x000fe2000004180c */
[----:B------:R-:W-:Y:S01]  /*c810*/  @!PT LDS RZ, [RZ] ;  /* 0x00000000fffff984 */ /* 0x000fe20000000800 */
[----:B------:R-:W-:Y:S01]  /*c820*/  @!PT LDS RZ, [RZ] ;  /* 0x00000000fffff984 */ /* 0x000fe20000000800 */
[----:B------:R-:W-:Y:S01]  /*c830*/  @!PT LDS RZ, [RZ] ;  /* 0x00000000fffff984 */ /* 0x000fe20000000800 */
[----:B------:R2:W-:Y:S01]  /*c840*/  LDGSTS.E.BYPASS.LTC128B.128 [R231+0x100], [R6.64], !P6 ;  /* 0x0010000006e77fae */ /* 0x0005e2000f101d48 */
[----:B------:R-:W-:-:S03]  /*c850*/  ISETP.LT.OR P6, PT, R0, 0x21, P3 ;  /* 0x000000210000780c */ /* 0x000fc60001fc1670 */
[----:B------:R2:W-:Y:S01]  /*c860*/  LDGSTS.E.BYPASS.LTC128B.128 [R231+0x4100], [R6.64+0x80], !P5 ;  /* 0x0410008006e77fae */ /* 0x0005e2000e901d48 */
[----:B------:R-:W-:Y:S02]  /*c870*/  ISETP.LT.OR P5, PT, R0, 0x41, P4 ;  /* 0x000000410000780c */ /* 0x000fe400027a1670 */
[----:B------:R-:W-:Y:S01]  /*c880*/  SHF.L.U32 R14, R8, 0x6, RZ ;  /* 0x00000006080e7819 */ /* 0x000fe200000006ff */
[C---:B------:R-:W-:Y:S01]  /*c890*/  HMMA.16816.F32.BF16 R84, R140.reuse, R38, RZ ;  /* 0x000000268c54723c */ /* 0x040fe200000418ff */
[----:B------:R-:W-:Y:S02]  /*c8a0*/  STL [R1+0x4c], R65 ;  /* 0x00004c4101007387 */ /* 0x000fe40000100800 */
[C---:B------:R-:W-:Y:S02]  /*c8b0*/  IADD3 R12, P1, P0, R14.reuse, 0x80, R6 ;  /* 0x000000800e0c7810 */ /* 0x040fe4000783e006 */
[C---:B------:R-:W-:Y:S02]  /*c8c0*/  IADD3 R8, P2, R14.reuse, R6, RZ ;  /* 0x000000060e087210 */ /* 0x040fe40007f5e0ff */
[----:B------:R-:W-:Y:S01]  /*c8d0*/  IADD3.X R13, R65, RZ, R7, P1, P0 ;  /* 0x000000ff410d7210 */ /* 0x000fe20000fe0407 */
[----:B-1----:R-:W-:Y:S01]  /*c8e0*/  HMMA.16816.F32.BF16 R36, R140, R16, RZ ;  /* 0x000000108c24723c */ /* 0x002fe200000418ff */
[----:B------:R-:W-:-:S02]  /*c8f0*/  IADD3 R3, P0, R14, 0x80, RZ ;  /* 0x000000800e037810 */ /* 0x000fc40007f1e0ff */
[----:B------:R-:W-:Y:S02]  /*c900*/  IADD3.X R9, R65, R7, RZ, P2, !PT ;  /* 0x0000000741097210 */ /* 0x000fe400017fe4ff */
[----:B------:R-:W-:Y:S02]  /*c910*/  ISETP.LT.OR P2, PT, R0, 0x21, P4 ;  /* 0x000000210000780c */ /* 0x000fe40002741670 */
[----:B------:R-:W-:Y:S01]  /*c920*/  IADD3.X R15, RZ, R65, RZ, P0, !PT ;  /* 0x00000041ff0f7210 */ /* 0x000fe200007fe4ff */
[----:B------:R-:W-:Y:S01]  /*c930*/  HMMA.16816.F32.BF16 R80, R140, R40, RZ ;  /* 0x000000288c50723c */ /* 0x000fe200000418ff */
[----:B------:R-:W-:Y:S02]  /*c940*/  IADD3 R16, P0, R3, R8, RZ ;  /* 0x0000000803107210 */ /* 0x000fe40007f1e0ff */
[----:B------:R-:W-:Y:S02]  /*c950*/  IADD3 R10, P1, R8, R14, RZ ;  /* 0x0000000e080a7210 */ /* 0x000fe40007f3e0ff */
[----:B------:R-:W-:-:S02]  /*c960*/  IADD3.X R17, R15, R9, RZ, P0, !PT ;  /* 0x000000090f117210 */ /* 0x000fc400007fe4ff */
[-C--:B------:R-:W-:Y:S01]  /*c970*/  IADD3.X R11, R9, R65.reuse, RZ, P1, !PT ;  /* 0x00000041090b7210 */ /* 0x080fe20000ffe4ff */
[C---:B------:R-:W-:Y:S01]  /*c980*/  HMMA.16816.F32.BF16 R76, R140.reuse, R42, RZ ;  /* 0x0000002a8c4c723c */ /* 0x040fe200000418ff */
[----:B--2---:R-:W-:Y:S01]  /*c990*/  IADD3 R6, P0, R3, R10, RZ ;  /* 0x0000000a03067210 */ /* 0x004fe20007f1e0ff */
[----:B------:R1:W-:Y:S01]  /*c9a0*/  LDGSTS.E.BYPASS.LTC128B.128 [R231+0x1100], [R8.64], !P2 ;  /* 0x0110000008e77fae */ /* 0x0003e2000d101d48 */
[----:B------:R-:W-:Y:S02]  /*c9b0*/  IADD3 R14, P1, R10, R14, RZ ;  /* 0x0000000e0a0e7210 */ /* 0x000fe40007f3e0ff */
[C---:B------:R-:W-:Y:S01]  /*c9c0*/  ISETP.LT.OR P2, PT, R0.reuse, 0x41, P3 ;  /* 0x000000410000780c */ /* 0x040fe20001f41670 */
[----:B------:R-:W-:Y:S01]  /*c9d0*/  IMAD.X R7, R15, 0x1, R11, P0 ;  /* 0x000000010f077824 */ /* 0x000fe200000e060b */
[----:B------:R-:W-:Y:S01]  /*c9e0*/  IADD3.X R15, R11, R65, RZ, P1, !PT ;  /* 0x000000410b0f7210 */ /* 0x000fe20000ffe4ff */
[----:B------:R4:W-:Y:S01]  /*c9f0*/  LDGSTS.E.BYPASS.LTC128B.128 [R231+0x5100], [R12.64], !P6 ;  /* 0x051000000ce77fae */ /* 0x0009e2000f101d48 */
[C---:B------:R-:W-:Y:S01]  /*ca00*/  ISETP.LT.OR P1, PT, R0.reuse, 0x61, P4 ;  /* 0x000000610000780c */ /* 0x040fe20002721670 */
[----:B------:R-:W-:Y:S01]  /*ca10*/  HMMA.16816.F32.BF16 R60, R140, R24, RZ ;  /* 0x000000188c3c723c */ /* 0x000fe200000418ff */
[----:B------:R-:W-:Y:S01]  /*ca20*/  ISETP.LT.OR P0, PT, R0, 0x61, P3 ;  /* 0x000000610000780c */ /* 0x000fe20001f01670 */
[----:B------:R1:W-:Y:S01]  /*ca30*/  LDGSTS.E.BYPASS.LTC128B.128 [R231+0x2100], [R10.64], !P5 ;  /* 0x021000000ae77fae */ /* 0x0003e2000e901d48 */
[----:B------:R-:W-:-:S02]  /*ca40*/  MOV R3, 0x40 ;  /* 0x0000004000037802 */ /* 0x000fc40000000f00 */
[----:B------:R-:W-:-:S03]  /*ca50*/  LOP3.LUT P6, RZ, R64, 0x4, RZ, 0xc0, !PT ;  /* 0x0000000440ff7812 */ /* 0x000fc600078cc0ff */
[----:B------:R2:W-:Y:S01]  /*ca60*/  LDGSTS.E.BYPASS.LTC128B.128 [R231+0x6100], [R16.64], !P2 ;  /* 0x0610000010e77fae */ /* 0x0005e2000d101d48 */
[----:B------:R-:W-:Y:S01]  /*ca70*/  SEL R0, R3, 0xffffffc0, !P6 ;  /* 0xffffffc003007807 */ /* 0x000fe20007000000 */
[C---:B------:R-:W-:Y:S01]  /*ca80*/  HMMA.16816.F32.BF16 R40, R140.reuse, R26, RZ ;  /* 0x0000001a8c28723c */ /* 0x040fe200000418ff */
[----:B------:R-:W-:Y:S01]  /*ca90*/  ISETP.GE.AND P6, PT, R195, 0x81, PT ;  /* 0x00000081c300780c */ /* 0x000fe20003fc6270 */
[----:B------:R4:W-:Y:S01]  /*caa0*/  LDGSTS.E.BYPASS.LTC128B.128 [R231+0x3100], [R14.64], !P1 ;  /* 0x031000000ee77fae */ /* 0x0009e2000c901d48 */
[----:B------:R-:W-:Y:S02]  /*cab0*/  IADD3 R214, R208, R0, RZ ;  /* 0x00000000d0d67210 */ /* 0x000fe40007ffe0ff */
[----:B------:R-:W-:Y:S01]  /*cac0*/  IADD3 R211, R0, R215, RZ ;  /* 0x000000d700d37210 */ /* 0x000fe20007ffe0ff */
[----:B------:R2:W-:Y:S02]  /*cad0*/  LDGSTS.E.BYPASS.LTC128B.128 [R231+0x7100], [R6.64], !P0 ;  /* 0x0710000006e77fae */ /* 0x0005e4000c101d48 */
[C---:B------:R-:W-:Y:S02]  /*cae0*/  HMMA.16816.F32.BF16 R28, R140.reuse, R18, RZ ;  /* 0x000000128c1c723c */ /* 0x040fe400000418ff */
[----:B------:R-:W-:Y:S04]  /*caf0*/  LDSM.16.M88.4 R64, [R214+0x8900] ;  /* 0x00890000d640783b */ /* 0x000fe80000000200 */
[----:B------:R-:W0:Y:S02]  /*cb00*/  LDGDEPBAR ;  /* 0x00000000000079af */ /* 0x000e240000000000 */
[C---:B---3--:R-:W-:Y:S02]  /*cb10*/  HMMA.16816.F32.BF16 R24, R140.reuse, R20, RZ ;  /* 0x000000148c18723c */ /* 0x048fe400000418ff */
[----:B-1----:R-:W1:Y:S06]  /*cb20*/  LDSM.16.M88.4 R8, [R214+0x8100] ;  /* 0x00810000d608783b */ /* 0x002e6c0000000200 */
[C---:B------:R-:W-:Y:S08]  /*cb30*/  HMMA.16816.F32.BF16 R20, R140.reuse, R22, RZ ;  /* 0x000000168c14723c */ /* 0x040ff000000418ff */
[C---:B----4-:R-:W-:Y:S08]  /*cb40*/  HMMA.16816.F32.BF16 R12, R140.reuse, R34, RZ ;  /* 0x000000228c0c723c */ /* 0x050ff000000418ff */
[----:B--2---:R-:W-:Y:S01]  /*cb50*/  HMMA.16816.F32.BF16 R16, R140, R32, RZ ;  /* 0x000000208c10723c */ /* 0x004fe200000418ff */
[----:B------:R-:W-:Y:S07]  /*cb60*/  LDSM.16.M88.4 R32, [R214+0x9100] ;  /* 0x00910000d620783b */ /* 0x000fee0000000200 */
[C---:B------:R-:W-:Y:S01]  /*cb70*/  HMMA.16816.F32.BF16 R104, R144.reuse, R50, R28 ;  /* 0x000000329068723c */ /* 0x040fe2000004181c */
[----:B------:R-:W2:Y:S07]  /*cb80*/  LDSM.16.M88.4 R28, [R214+0x9900] ;  /* 0x00990000d61c783b */ /* 0x000eae0000000200 */
[C---:B------:R-:W-:Y:S08]  /*cb90*/  HMMA.16816.F32.BF16 R96, R144.reuse, R44, R24 ;  /* 0x0000002c9060723c */ /* 0x040ff00000041818 */
[C---:B------:R-:W-:Y:S01]  /*cba0*/  HMMA.16816.F32.BF16 R92, R144.reuse, R46, R20 ;  /* 0x0000002e905c723c */ /* 0x040fe20000041814 */
[----:B------:R-:W3:Y:S04]  /*cbb0*/  LDSM.16.M88.4 R20, [R214+0xa100] ;  /* 0x00a10000d614783b */ /* 0x000ee80000000200 */
[----:B------:R-:W-:Y:S03]  /*cbc0*/  LDSM.16.M88.4 R44, [R211] ;  /* 0x00000000d32c783b */ /* 0x000fe60000000200 */
[C---:B------:R-:W-:Y:S01]  /*cbd0*/  HMMA.16816.F32.BF16 R24, R144.reuse, R70, R12 ;  /* 0x000000469018723c */ /* 0x040fe2000004180c */
[----:B------:R-:W4:Y:S07]  /*cbe0*/  LDSM.16.M88.4 R12, [R214+0xb100] ;  /* 0x00b10000d60c783b */ /* 0x000f2e0000000200 */
[C---:B------:R-:W-:Y:S08]  /*cbf0*/  HMMA.16816.F32.BF16 R120, R144.reuse, R58, R76 ;  /* 0x0000003a9078723c */ /* 0x040ff0000004184c */
[C---:B------:R-:W-:Y:S08]  /*cc00*/  HMMA.16816.F32.BF16 R100, R144.reuse, R48, R36 ;  /* 0x000000309064723c */ /* 0x040ff00000041824 */
[----:B------:R-:W-:Y:S08]  /*cc10*/  HMMA.16816.F32.BF16 R116, R144, R56, R80 ;  /* 0x000000389074723c */ /* 0x000ff00000041850 */
[C---:B-1----:R-:W-:Y:S08]  /*cc20*/  HMMA.16816.F32.BF16 R36, R172.reuse, R8, R124 ;  /* 0x00000008ac24723c */ /* 0x042ff0000004187c */
[----:B------:R-:W-:Y:S01]  /*cc30*/  HMMA.16816.F32.BF16 R76, R172, R10, R88 ;  /* 0x0000000aac4c723c */ /* 0x000fe20000041858 */
[----:B------:R-:W1:Y:S07]  /*cc40*/  LDSM.16.M88.4 R8, [R214+0xb900] ;  /* 0x00b90000d608783b */ /* 0x000e6e0000000200 */
[C---:B------:R-:W-:Y:S01]  /*cc50*/  HMMA.16816.F32.BF16 R112, R144.reuse, R52, R60 ;  /* 0x000000349070723c */ /* 0x040fe2000004183c */
[----:B------:R-:W-:Y:S07]  /*cc60*/  LDSM.16.M88.4 R60, [R211+0x2000] ;  /* 0x00200000d33c783b */ /* 0x000fee0000000200 */
[C---:B------:R-:W-:Y:S01]  /*cc70*/  HMMA.16816.F32.BF16 R48, R144.reuse, R68, R16 ;  /* 0x000000449030723c */ /* 0x040fe20000041810 */
[----:B------:R-:W1:Y:S04]  /*cc80*/  LDSM.16.M88.4 R16, [R214+0xa900] ;  /* 0x00a90000d610783b */ /* 0x000e680000000200 */
[----:B------:R-:W-:Y:S03]  /*cc90*/  LDSM.16.M88.4 R68, [R211+0x1000] ;  /* 0x00100000d344783b */ /* 0x000fe60000000200 */
[C---:B------:R-:W-:Y:S08]  /*cca0*/  HMMA.16816.F32.BF16 R72, R144.reuse, R74, R84 ;  /* 0x0000004a9048723c */ /* 0x040ff00000041854 */
[----:B------:R-:W-:Y:S08]  /*ccb0*/  HMMA.16816.F32.BF16 R108, R144, R54, R40 ;  /* 0x00000036906c723c */ /* 0x000ff00000041828 */
[C---:B--2---:R-:W-:Y:S08]  /*ccc0*/  HMMA.16816.F32.BF16 R52, R172.reuse, R28, R116 ;  /* 0x0000001cac34723c */ /* 0x044ff00000041874 */
[C---:B------:R-:W-:Y:S08]  /*ccd0*/  HMMA.16816.F32.BF16 R40, R172.reuse, R30, R120 ;  /* 0x0000001eac28723c */ /* 0x040ff00000041878 */
[C---:B---3--:R-:W-:Y:S08]  /*cce0*/  HMMA.16816.F32.BF16 R28, R172.reuse, R20, R112 ;  /* 0x00000014ac1c723c */ /* 0x048ff00000041870 */
[C---:B----4-:R-:W-:Y:S08]  /*ccf0*/  HMMA.16816.F32.BF16 R96, R172.reuse, R12, R96 ;  /* 0x0000000cac60723c */ /* 0x050ff00000041860 */
[C---:B------:R-:W-:Y:S01]  /*cd00*/  HMMA.16816.F32.BF16 R92, R172.reuse, R14, R92 ;  /* 0x0000000eac5c723c */ /* 0x040fe2000004185c */
[----:B------:R-:W2:Y:S07]  /*cd10*/  LDSM.16.M88.4 R12, [R208+0xc100] ;  /* 0x00c10000d00c783b */ /* 0x000eae0000000200 */
[C---:B------:R-:W-:Y:S01]  /*cd20*/  HMMA.16816.F32.BF16 R56, R172.reuse, R34, R72 ;  /* 0x00000022ac38723c */ /* 0x040fe20000041848 */
[----:B------:R-:W3:Y:S07]  /*cd30*/  LDSM.16.M88.4 R72, [R211+0x800] ;  /* 0x00080000d348783b */ /* 0x000eee0000000200 */
[C---:B------:R-:W-:Y:S08]  /*cd40*/  HMMA.16816.F32.BF16 R80, R172.reuse, R64, R128 ;  /* 0x00000040ac50723c */ /* 0x040ff00000041880 */
[C---:B------:R-:W-:Y:S01]  /*cd50*/  HMMA.16816.F32.BF16 R88, R172.reuse, R66, R132 ;  /* 0x00000042ac58723c */ /* 0x040fe20000041884 */
[----:B------:R-:W4:Y:S07]  /*cd60*/  LDSM.16.M88.4 R64, [R211+0x1800] ;  /* 0x00180000d340783b */ /* 0x000f2e0000000200 */
[C---:B------:R-:W-:Y:S08]  /*cd70*/  HMMA.16816.F32.BF16 R84, R172.reuse, R32, R136 ;  /* 0x00000020ac54723c */ /* 0x040ff00000041888 */
[C---:B------:R-:W-:Y:S01]  /*cd80*/  HMMA.16816.F32.BF16 R32, R172.reuse, R22, R108 ;  /* 0x00000016ac20723c */ /* 0x040fe2000004186c */
[----:B------:R-:W2:Y:S07]  /*cd90*/  LDSM.16.M88.4 R20, [R211+0x2800] ;  /* 0x00280000d314783b */ /* 0x000eae0000000200 */
[C---:B-1----:R-:W-:Y:S01]  /*cda0*/  HMMA.16816.F32.BF16 R112, R172.reuse, R8, R48 ;  /* 0x00000008ac70723c */ /* 0x042fe20000041830 */
[----:B------:R-:W-:Y:S07]  /*cdb0*/  LDSM.16.M88.4 R48, [R215+0x4800] ;  /* 0x00480000d730783b */ /* 0x000fee0000000200 */
[----:B------:R-:W-:Y:S01]  /*cdc0*/  HMMA.16816.F32.BF16 R108, R172, R10, R24 ;  /* 0x0000000aac6c723c */ /* 0x000fe20000041818 */
[----:B------:R-:W-:Y:S07]  /*cdd0*/  LDSM.16.M88.4 R24, [R211+0x3000] ;  /* 0x00300000d318783b */ /* 0x000fee0000000200 */
[----:B------:R-:W-:Y:S01]  /*cde0*/  HMMA.16816.F32.BF16 R8, R180, R44, R36 ;  /* 0x0000002cb408723c */ /* 0x000fe20000041824 */
[----:B------:R-:W-:Y:S07]  /*cdf0*/  LDSM.16.M88.4 R36, [R208+0xc900] ;  /* 0x00c90000d024783b */ /* 0x000fee0000000200 */
[C---:B------:R-:W-:Y:S08]  /*ce00*/  HMMA.16816.F32.BF16 R100, R172.reuse, R16, R100 ;  /* 0x00000010ac64723c */ /* 0x040ff00000041864 */
[----:B------:R-:W-:Y:S08]  /*ce10*/  HMMA.16816.F32.BF16 R104, R172, R18, R104 ;  /* 0x00000012ac68723c */ /* 0x000ff00000041868 */
[C---:B------:R-:W-:Y:S08]  /*ce20*/  HMMA.16816.F32.BF16 R16, R180.reuse, R46, R76 ;  /* 0x0000002eb410723c */ /* 0x040ff0000004184c */
[----:B------:R-:W-:Y:S01]  /*ce30*/  HMMA.16816.F32.BF16 R76, R180, R60, R28 ;  /* 0x0000003cb44c723c */ /* 0x000fe2000004181c */
[----:B------:R-:W1:Y:S07]  /*ce40*/  LDSM.16.M88.4 R28, [R215+0x4000] ;  /* 0x00400000d71c783b */ /* 0x000e6e0000000200 */
[----:B--2---:R-:W-:Y:S08]  /*ce50*/  HMMA.16816.F32.BF16 R8, R184, R12, R8 ;  /* 0x0000000cb808723c */ /* 0x004ff00000041808 */
[C---:B---3--:R-:W-:Y:S08]  /*ce60*/  HMMA.16816.F32.BF16 R44, R180.reuse, R72, R80 ;  /* 0x00000048b42c723c */ /* 0x048ff00000041850 */
[----:B----4-:R-:W-:Y:S01]  /*ce70*/  HMMA.16816.F32.BF16 R80, R180, R66, R40 ;  /* 0x00000042b450723c */ /* 0x010fe20000041828 */
[----:B------:R-:W2:Y:S07]  /*ce80*/  LDSM.16.M88.4 R40, [R214+0xc100] ;  /* 0x00c10000d628783b */ /* 0x000eae0000000200 */
[----:B------:R-:W-:Y:S08]  /*ce90*/  HMMA.16816.F32.BF16 R16, R184, R14, R16 ;  /* 0x0000000eb810723c */ /* 0x000ff00000041810 */
[C---:B------:R-:W-:Y:S08]  /*cea0*/  HMMA.16816.F32.BF16 R100, R180.reuse, R20, R100 ;  /* 0x00000014b464723c */ /* 0x040ff00000041864 */
[----:B------:R-:W-:Y:S01]  /*ceb0*/  HMMA.16816.F32.BF16 R104, R180, R22, R104 ;  /* 0x00000016b468723c */ /* 0x000fe20000041868 */
[----:B------:R-:W3:Y:S07]  /*cec0*/  LDSM.16.M88.4 R20, [R211+0x3800] ;  /* 0x00380000d314783b */ /* 0x000eee0000000200 */
[----:B-1----:R-:W-:Y:S08]  /*ced0*/  HMMA.16816.F32.BF16 R8, R196, R28, R8 ;  /* 0x0000001cc408723c */ /* 0x002ff00000041808 */
[C---:B------:R-:W-:Y:S08]  /*cee0*/  HMMA.16816.F32.BF16 R84, R180.reuse, R68, R84 ;  /* 0x00000044b454723c */ /* 0x040ff00000041854 */
[C---:B------:R-:W-:Y:S01]  /*cef0*/  HMMA.16816.F32.BF16 R68, R180.reuse, R70, R56 ;  /* 0x00000046b444723c */ /* 0x040fe20000041838 */
[----:B------:R-:W1:Y:S07]  /*cf00*/  LDSM.16.M88.4 R56, [R211+0x4000] ;  /* 0x00400000d338783b */ /* 0x000e6e0000000200 */
[C---:B------:R-:W-:Y:S08]  /*cf10*/  HMMA.16816.F32.BF16 R88, R180.reuse, R74, R88 ;  /* 0x0000004ab458723c */ /* 0x040ff00000041858 */
[C---:B------:R-:W-:Y:S01]  /*cf20*/  HMMA.16816.F32.BF16 R116, R180.reuse, R62, R32 ;  /* 0x0000003eb474723c */ /* 0x040fe20000041820 */
[----:B------:R-:W4:Y:S04]  /*cf30*/  LDSM.16.M88.4 R32, [R208+0xd100] ;  /* 0x00d10000d020783b */ /* 0x000f280000000200 */
[----:B------:R-:W-:Y:S03]  /*cf40*/  LDSM.16.M88.4 R60, [R211+0x4800] ;  /* 0x00480000d33c783b */ /* 0x000fe60000000200 */
[C---:B------:R-:W-:Y:S08]  /*cf50*/  HMMA.16816.F32.BF16 R96, R180.reuse, R24, R96 ;  /* 0x00000018b460723c */ /* 0x040ff00000041860 */
[----:B------:R-:W-:Y:S08]  /*cf60*/  HMMA.16816.F32.BF16 R92, R180, R26, R92 ;  /* 0x0000001ab45c723c */ /* 0x000ff0000004185c */
[----:B------:R-:W-:Y:S08]  /*cf70*/  HMMA.16816.F32.BF16 R16, R196, R30, R16 ;  /* 0x0000001ec410723c */ /* 0x000ff00000041810 */
[----:B------:R-:W-:Y:S08]  /*cf80*/  HMMA.16816.F32.BF16 R24, R184, R36, R44 ;  /* 0x00000024b818723c */ /* 0x000ff0000004182c */
[----:B------:R-:W-:Y:S01]  /*cf90*/  HMMA.16816.F32.BF16 R72, R180, R64, R52 ;  /* 0x00000040b448723c */ /* 0x000fe20000041834 */
[----:B------:R-:W1:Y:S04]  /*cfa0*/  LDSM.16.M88.4 R52, [R214+0xc900] ;  /* 0x00c90000d634783b */ /* 0x000e680000000200 */
[----:B------:R-:W-:Y:S03]  /*cfb0*/  LDSM.16.M88.4 R64, [R208+0xd900] ;  /* 0x00d90000d040783b */ /* 0x000fe60000000200 */
[----:B--2---:R-:W-:Y:S08]  /*cfc0*/  HMMA.16816.F32.BF16 R12, R200, R40, R8 ;  /* 0x00000028c80c723c */ /* 0x004ff00000041808 */
[C---:B---3--:R-:W-:Y:S08]  /*cfd0*/  HMMA.16816.F32.BF16 R112, R180.reuse, R20, R112 ;  /* 0x00000014b470723c */ /* 0x048ff00000041870 */
[----:B------:R-:W-:Y:S08]  /*cfe0*/  HMMA.16816.F32.BF16 R120, R180, R22, R108 ;  /* 0x00000016b478723c */ /* 0x000ff0000004186c */
[----:B------:R-:W-:Y:S08]  /*cff0*/  HMMA.16816.F32.BF16 R20, R184, R38, R88 ;  /* 0x00000026b814723c */ /* 0x000ff00000041858 */
[----:B------:R-:W-:Y:S01]  /*d000*/  HMMA.16816.F32.BF16 R8, R200, R42, R16 ;  /* 0x0000002ac808723c */ /* 0x000fe20000041810 */
[----:B------:R-:W2:Y:S07]  /*d010*/  LDSM.16.M88.4 R40, [R215+0x5000] ;  /* 0x00500000d728783b */ /* 0x000eae0000000200 */
[----:B------:R-:W-:Y:S08]  /*d020*/  HMMA.16816.F32.BF16 R24, R196, R48, R24 ;  /* 0x00000030c418723c */ /* 0x000ff00000041818 */
[----:B-1----:R-:W-:Y:S08]  /*d030*/  HMMA.16816.F32.BF16 R28, R204, R56, R12 ;  /* 0x00000038cc1c723c */ /* 0x002ff0000004180c */
[----:B----4-:R-:W-:Y:S08]  /*d040*/  HMMA.16816.F32.BF16 R44, R184, R32, R84 ;  /* 0x00000020b82c723c */ /* 0x010ff00000041854 */
[----:B------:R-:W-:Y:S01]  /*d050*/  HMMA.16816.F32.BF16 R12, R196, R50, R20 ;  /* 0x00000032c40c723c */ /* 0x000fe20000041814 */
[----:B------:R-:W-:Y:S07]  /*d060*/  LDSM.16.M88.4 R48, [R215+0x5800] ;  /* 0x00580000d730783b */ /* 0x000fee0000000200 */
[----:B------:R-:W-:Y:S01]  /*d070*/  HMMA.16816.F32.BF16 R36, R184, R34, R68 ;  /* 0x00000022b824723c */ /* 0x000fe20000041844 */
[----:B------:R-:W1:Y:S01]  /*d080*/  LDSM.16.M88.4 R32, [R214+0xd100] ;  /* 0x00d10000d620783b */ /* 0x000e620000000200 */
[----:B------:R-:W-:-:S03]  /*d090*/  FMUL.FTZ R0, R28, c[0x0][0x320] ;  /* 0x0000c8001c007a20 */ /* 0x000fc60000410000 */
[----:B------:R-:W3:Y:S01]  /*d0a0*/  LDSM.16.M88.4 R68, [R208+0xe100] ;  /* 0x00e10000d044783b */ /* 0x000ee20000000200 */
[----:B------:R4:W1:Y:S02]  /*d0b0*/  MUFU.TANH R132, R0 ;  /* 0x0000000000847308 */ /* 0x0008640000002400 */
[----:B------:R-:W-:Y:S08]  /*d0c0*/  HMMA.16816.F32.BF16 R20, R200, R52, R24 ;  /* 0x00000034c814723c */ /* 0x000ff00000041818 */
[----:B------:R-:W-:Y:S01]  /*d0d0*/  HMMA.16816.F32.BF16 R8, R204, R58, R8 ;  /* 0x0000003acc08723c */ /* 0x000fe20000041808 */
[----:B------:R-:W-:Y:S01]  /*d0e0*/  LDSM.16.M88.4 R56, [R211+0x5000] ;  /* 0x00500000d338783b */ /* 0x000fe20000000200 */
[----:B----4-:R-:W-:-:S06]  /*d0f0*/  FMUL.FTZ R0, R29, c[0x0][0x320] ;  /* 0x0000c8001d007a20 */ /* 0x010fcc0000410000 */
[----:B--2---:R-:W-:Y:S01]  /*d100*/  HMMA.16816.F32.BF16 R16, R196, R40, R44 ;  /* 0x00000028c410723c */ /* 0x004fe2000004182c */
[----:B------:R-:W-:Y:S01]  /*d110*/  LDSM.16.M88.4 R44, [R211+0x5800] ;  /* 0x00580000d32c783b */ /* 0x000fe20000000200 */
[----:B------:R2:W4:Y:S06]  /*d120*/  MUFU.TANH R131, R0 ;  /* 0x0000000000837308 */ /* 0x00052c0000002400 */
[----:B------:R-:W-:Y:S01]  /*d130*/  HMMA.16816.F32.BF16 R12, R200, R54, R12 ;  /* 0x00000036c80c723c */ /* 0x000fe2000004180c */
[----:B------:R-:W3:Y:S07]  /*d140*/  LDSM.16.M88.4 R52, [R208+0xe900] ;  /* 0x00e90000d034783b */ /* 0x000eee0000000200 */
[----:B------:R-:W-:Y:S01]  /*d150*/  HMMA.16816.F32.BF16 R24, R196, R42, R36 ;  /* 0x0000002ac418723c */ /* 0x000fe20000041824 */
[----:B------:R-:W3:Y:S01]  /*d160*/  LDSM.16.M88.4 R40, [R214+0xd900] ;  /* 0x00d90000d628783b */ /* 0x000ee20000000200 */
[----:B--2---:R-:W-:-:S03]  /*d170*/  FMUL.FTZ R0, R30, c[0x0][0x320] ;  /* 0x0000c8001e007a20 */ /* 0x004fc60000410000 */
[----:B------:R-:W-:Y:S01]  /*d180*/  LDSM.16.M88.4 R36, [R214+0xe100] ;  /* 0x00e10000d624783b */ /* 0x000fe20000000200 */
[----:B------:R2:W1:Y:S02]  /*d190*/  MUFU.TANH R130, R0 ;  /* 0x0000000000827308 */ /* 0x0004640000002400 */
[C---:B------:R-:W-:Y:S08]  /*d1a0*/  HMMA.16816.F32.BF16 R72, R184.reuse, R64, R72 ;  /* 0x00000040b848723c */ /* 0x040ff00000041848 */
[----:B------:R-:W-:Y:S01]  /*d1b0*/  HMMA.16816.F32.BF16 R80, R184, R66, R80 ;  /* 0x00000042b850723c */ /* 0x000fe20000041850 */
[----:B--2---:R-:W-:-:S07]  /*d1c0*/  FMUL.FTZ R0, R31, c[0x0][0x320] ;  /* 0x0000c8001f007a20 */ /* 0x004fce0000410000 */
[----:B------:R-:W-:Y:S01]  /*d1d0*/  HMMA.16816.F32.BF16 R28, R204, R60, R20 ;  /* 0x0000003ccc1c723c */ /* 0x000fe20000041814 */
[----:B------:R2:W2:Y:S07]  /*d1e0*/  MUFU.TANH R129, R0 ;  /* 0x0000000000817308 */ /* 0x0004ae0000002400 */
[----:B-1----:R-:W-:Y:S08]  /*d1f0*/  HMMA.16816.F32.BF16 R20, R200, R32, R16 ;  /* 0x00000020c814723c */ /* 0x002ff00000041810 */
[----:B------:R-:W-:Y:S01]  /*d200*/  HMMA.16816.F32.BF16 R16, R196, R48, R72 ;  /* 0x00000030c410723c */ /* 0x000fe20000041848 */
[----:B--2---:R-:W-:-:S04]  /*d210*/  FMUL.FTZ R0, R8, c[0x0][0x320] ;  /* 0x0000c80008007a20 */ /* 0x004fc80000410000 */
[----:B------:R1:W2:Y:S03]  /*d220*/  MUFU.TANH R128, R0 ;  /* 0x0000000000807308 */ /* 0x0002a60000002400 */
[C---:B---3--:R-:W-:Y:S08]  /*d230*/  HMMA.16816.F32.BF16 R64, R184.reuse, R68, R76 ;  /* 0x00000044b840723c */ /* 0x048ff0000004184c */
[----:B------:R-:W-:Y:S01]  /*d240*/  HMMA.16816.F32.BF16 R76, R184, R70, R116 ;  /* 0x00000046b84c723c */ /* 0x000fe20000041874 */
[----:B-1----:R-:W-:-:S07]  /*d250*/  FMUL.FTZ R0, R9, c[0x0][0x320] ;  /* 0x0000c80009007a20 */ /* 0x002fce0000410000 */
[C---:B------:R-:W-:Y:S01]  /*d260*/  HMMA.16816.F32.BF16 R68, R184.reuse, R52, R100 ;  /* 0x00000034b844723c */ /* 0x040fe20000041864 */
[----:B------:R1:W3:Y:S07]  /*d270*/  MUFU.TANH R127, R0 ;  /* 0x00000000007f7308 */ /* 0x0002ee0000002400 */
[----:B------:R-:W-:Y:S01]  /*d280*/  HMMA.16816.F32.BF16 R72, R184, R54, R104 ;  /* 0x00000036b848723c */ /* 0x000fe20000041868 */
[----:B------:R-:W-:Y:S01]  /*d290*/  LDSM.16.M88.4 R52, [R215+0x6800] ;  /* 0x00680000d734783b */ /* 0x000fe20000000200 */
[----:B-1----:R-:W-:-:S04]  /*d2a0*/  FMUL.FTZ R0, R10, c[0x0][0x320] ;  /* 0x0000c8000a007a20 */ /* 0x002fc80000410000 */
[----:B------:R1:W1:Y:S02]  /*d2b0*/  MUFU.TANH R126, R0 ;  /* 0x00000000007e7308 */ /* 0x0002640000002400 */
[----:B-1----:R-:W-:Y:S02]  /*d2c0*/  FMUL.FTZ R0, R11, c[0x0][0x320] ;  /* 0x0000c8000b007a20 */ /* 0x002fe40000410000 */
[----:B------:R-:W-:Y:S01]  /*d2d0*/  HMMA.16816.F32.BF16 R8, R204, R62, R12 ;  /* 0x0000003ecc08723c */ /* 0x000fe2000004180c */
[----:B------:R-:W-:Y:S03]  /*d2e0*/  LDSM.16.M88.4 R60, [R208+0xf100] ;  /* 0x00f10000d03c783b */ /* 0x000fe60000000200 */
[----:B------:R1:W1:Y:S04]  /*d2f0*/  MUFU.TANH R125, R0 ;  /* 0x00000000007d7308 */ /* 0x0002680000002400 */
[----:B------:R-:W-:Y:S01]  /*d300*/  HMMA.16816.F32.BF16 R12, R200, R34, R24 ;  /* 0x00000022c80c723c */ /* 0x000fe20000041818 */
[----:B------:R-:W2:Y:S07]  /*d310*/  LDSM.16.M88.4 R32, [R215+0x6000] ;  /* 0x00600000d720783b */ /* 0x000eae0000000200 */
[----:B------:R-:W-:Y:S01]  /*d320*/  HMMA.16816.F32.BF16 R24, R196, R50, R80 ;  /* 0x00000032c418723c */ /* 0x000fe20000041850 */
[----:B------:R-:W2:Y:S01]  /*d330*/  LDSM.16.M88.4 R48, [R211+0x6000] ;  /* 0x00600000d330783b */ /* 0x000ea20000000200 */
[----:B-1----:R-:W-:-:S04]  /*d340*/  FMUL.FTZ R0, R28, c[0x0][0x320] ;  /* 0x0000c8001c007a20 */ /* 0x002fc80000410000 */
[----:B------:R1:W1:Y:S02]  /*d350*/  MUFU.TANH R124, R0 ;  /* 0x00000000007c7308 */ /* 0x0002640000002400 */
[----:B-1----:R-:W-:-:S06]  /*d360*/  FMUL.FTZ R0, R29, c[0x0][0x320] ;  /* 0x0000c8001d007a20 */ /* 0x002fcc0000410000 */
[----:B------:R1:W1:Y:S02]  /*d370*/  MUFU.TANH R111, R0 ;  /* 0x00000000006f7308 */ /* 0x0002640000002400 */
[----:B-1----:R-:W-:-:S06]  /*d380*/  FMUL.FTZ R0, R30, c[0x0][0x320] ;  /* 0x0000c8001e007a20 */ /* 0x002fcc0000410000 */
[----:B------:R1:W1:Y:S02]  /*d390*/  MUFU.TANH R110, R0 ;  /* 0x00000000006e7308 */ /* 0x0002640000002400 */
[----:B-1----:R-:W-:Y:S02]  /*d3a0*/  FMUL.FTZ R0, R31, c[0x0][0x320] ;  /* 0x0000c8001f007a20 */ /* 0x002fe40000410000 */
[----:B------:R-:W-:Y:S04]  /*d3b0*/  HMMA.16816.F32.BF16 R28, R204, R56, R20 ;  /* 0x00000038cc1c723c */ /* 0x000fe80000041814 */
[----:B------:R1:W1:Y:S04]  /*d3c0*/  MUFU.TANH R109, R0 ;  /* 0x00000000006d7308 */ /* 0x0002680000002400 */
[----:B------:R-:W-:Y:S08]  /*d3d0*/  HMMA.16816.F32.BF16 R20, R200, R40, R16 ;  /* 0x00000028c814723c */ /* 0x000ff00000041810 */
[----:B--2---:R-:W-:Y:S01]  /*d3e0*/  HMMA.16816.F32.BF16 R16, R196, R32, R64 ;  /* 0x00000020c410723c */ /* 0x004fe20000041840 */
[----:B-1----:R-:W-:-:S04]  /*d3f0*/  FMUL.FTZ R0, R8, c[0x0][0x320] ;  /* 0x0000c80008007a20 */ /* 0x002fc80000410000 */
[----:B------:R1:W2:Y:S03]  /*d400*/  MUFU.TANH R108, R0 ;  /* 0x00000000006c7308 */ /* 0x0002a60000002400 */
[----:B------:R-:W-:Y:S01]  /*d410*/  HMMA.16816.F32.BF16 R64, R184, R60, R96 ;  /* 0x0000003cb840723c */ /* 0x000fe20000041860 */
[----:B-1----:R-:W-:-:S04]  /*d420*/  FMUL.FTZ R0, R9, c[0x0][0x320] ;  /* 0x0000c80009007a20 */ /* 0x002fc80000410000 */
[----:B------:R1:W1:Y:S02]  /*d430*/  MUFU.TANH R100, R0 ;  /* 0x0000000000647308 */ /* 0x0002640000002400 */
[----:B-1----:R-:W-:-:S06]  /*d440*/  FMUL.FTZ R0, R10, c[0x0][0x320] ;  /* 0x0000c8000a007a20 */ /* 0x002fcc0000410000 */
[----:B------:R1:W1:Y:S02]  /*d450*/  MUFU.TANH R91, R0 ;  /* 0x00000000005b7308 */ /* 0x0002640000002400 */
[----:B-1----:R-:W-:Y:S02]  /*d460*/  FMUL.FTZ R0, R11, c[0x0][0x320] ;  /* 0x0000c8000b007a20 */ /* 0x002fe40000410000 */
[----:B------:R-:W-:Y:S04]  /*d470*/  HMMA.16816.F32.BF16 R8, R204, R58, R12 ;  /* 0x0000003acc08723c */ /* 0x000fe8000004180c */
[----:B------:R1:W1:Y:S04]  /*d480*/  MUFU.TANH R90, R0 ;  /* 0x00000000005a7308 */ /* 0x0002680000002400 */
[----:B------:R-:W-:Y:S01]  /*d490*/  HMMA.16816.F32.BF16 R12, R200, R42, R24 ;  /* 0x0000002ac80c723c */ /* 0x000fe20000041818 */
[----:B------:R-:W-:Y:S07]  /*d4a0*/  LDSM.16.M88.4 R40, [R211+0x6800] ;  /* 0x00680000d328783b */ /* 0x000fee0000000200 */
[----:B------:R-:W-:Y:S01]  /*d4b0*/  HMMA.16816.F32.BF16 R24, R196, R34, R76 ;  /* 0x00000022c418723c */ /* 0x000fe2000004184c */
[----:B------:R-:W2:Y:S01]  /*d4c0*/  LDSM.16.M88.4 R32, [R214+0xe900] ;  /* 0x00e90000d620783b */ /* 0x000ea20000000200 */
        /* <DEDUP_REMOVED lines=25> */
[----:B------:R-:W-:Y:S01]  /*d660*/  LDSM.16.M88.4 R52, [R208+0xf900] ;  /* 0x00f90000d034783b */ /* 0x000fe20000000200 */
        /* <DEDUP_REMOVED lines=9> */
[----:B--2---:R-:W-:Y:S08]  /*d700*/  HMMA.16816.F32.BF16 R20, R200, R32, R16 ;  /* 0x00000020c814723c */ /* 0x004ff00000041810 */
[----:B------:R-:W-:Y:S01]  /*d710*/  HMMA.16816.F32.BF16 R16, R196, R36, R64 ;  /* 0x00000024c410723c */ /* 0x000fe20000041840 */
[----:B-1----:R-:W-:-:S04]  /*d720*/  FMUL.FTZ R0, R8, c[0x0][0x320] ;  /* 0x0000c80008007a20 */ /* 0x002fc80000410000 */
[----:B------:R1:W2:Y:S02]  /*d730*/  MUFU.TANH R77, R0 ;  /* 0x00000000004d7308 */ /* 0x0002a40000002400 */
        /* <DEDUP_REMOVED lines=8> */
[----:B------:R-:W-:Y:S08]  /*d7c0*/  HMMA.16816.F32.BF16 R12, R200, R34, R24 ;  /* 0x00000022c80c723c */ /* 0x000ff00000041818 */
[----:B------:R-:W-:Y:S01]  /*d7d0*/  HMMA.16816.F32.BF16 R32, R196, R38, R56 ;  /* 0x00000026c420723c */ /* 0x000fe20000041838 */
[----:B------:R-:W-:Y:S01]  /*d7e0*/  LDSM.16.M88.4 R36, [R214+0xf900] ;  /* 0x00f90000d624783b */ /* 0x000fe20000000200 */
[----:B--2---:R-:W-:-:S03]  /*d7f0*/  FMUL.FTZ R0, R28, c[0x0][0x320] ;  /* 0x0000c8001c007a20 */ /* 0x004fc60000410000 */
[----:B------:R-:W2:Y:S01]  /*d800*/  LDSM.16.M88.4 R56, [R211+0x7000] ;  /* 0x00700000d338783b */ /* 0x000ea20000000200 */
[----:B------:R3:W1:Y:S10]  /*d810*/  MUFU.TANH R72, R0 ;  /* 0x0000000000487308 */ /* 0x0006740000002400 */
[----:B------:R-:W-:Y:S01]  /*d820*/  HMMA.16816.F32.BF16 R12, R204, R42, R12 ;  /* 0x0000002acc0c723c */ /* 0x000fe2000004180c */
[----:B---3--:R-:W-:-:S07]  /*d830*/  FMUL.FTZ R0, R29, c[0x0][0x320] ;  /* 0x0000c8001d007a20 */ /* 0x008fce0000410000 */
[----:B-1----:R-:W-:Y:S01]  /*d840*/  HMMA.16816.F32.BF16 R24, R200, R48, R16 ;  /* 0x00000030c818723c */ /* 0x002fe20000041810 */
[----:B------:R1:W3:Y:S11]  /*d850*/  MUFU.TANH R65, R0 ;  /* 0x0000000000417308 */ /* 0x0002f60000002400 */
[----:B------:R-:W-:Y:S04]  /*d860*/  @!UPT UIADD3 URZ, URZ, URZ, URZ ;  /* 0x0000003f3f3ff290 */ /* 0x000fe8000fffe03f */
[----:B------:R-:W-:Y:S02]  /*d870*/  FMUL.FTZ R12, R12, c[0x0][0x320] ;  /* 0x0000c8000c0c7a20 */ /* 0x000fe40000410000 */
[----:B-1----:R-:W-:Y:S02]  /*d880*/  FMUL.FTZ R0, R30, c[0x0][0x320] ;  /* 0x0000c8001e007a20 */ /* 0x002fe40000410000 */
[----:B------:R-:W-:Y:S02]  /*d890*/  FMUL.FTZ R13, R13, c[0x0][0x320] ;  /* 0x0000c8000d0d7a20 */ /* 0x000fe40000410000 */
[----:B------:R1:W1:Y:S01]  /*d8a0*/  MUFU.TANH R64, R0 ;  /* 0x0000000000407308 */ /* 0x0002620000002400 */
[----:B------:R-:W-:Y:S02]  /*d8b0*/  FMUL.FTZ R14, R14, c[0x0][0x320] ;  /* 0x0000c8000e0e7a20 */ /* 0x000fe40000410000 */
[----:B------:R-:W-:Y:S01]  /*d8c0*/  FMUL.FTZ R15, R15, c[0x0][0x320] ;  /* 0x0000c8000f0f7a20 */ /* 0x000fe20000410000 */
[----:B--2---:R-:W-:Y:S04]  /*d8d0*/  HMMA.16816.F32.BF16 R24, R204, R56, R24 ;  /* 0x00000038cc18723c */ /* 0x004fe80000041818 */
[----:B------:R-:W2:Y:S01]  /*d8e0*/  MUFU.TANH R43, R13 ;  /* 0x0000000d002b7308 */ /* 0x000ea20000002400 */
[----:B-1----:R-:W-:-:S07]  /*d8f0*/  FMUL.FTZ R0, R31, c[0x0][0x320] ;  /* 0x0000c8001f007a20 */ /* 0x002fce0000410000 */
[----:B------:R-:W1:Y:S01]  /*d900*/  MUFU.TANH R42, R14 ;  /* 0x0000000e002a7308 */ /* 0x000e620000002400 */
[----:B------:R-:W-:Y:S07]  /*d910*/  HMMA.16816.F32.BF16 R28, R204, R40, R20 ;  /* 0x00000028cc1c723c */ /* 0x000fee0000041814 */
[----:B------:R1:W1:Y:S01]  /*d920*/  MUFU.TANH R62, R0 ;  /* 0x00000000003e7308 */ /* 0x0002620000002400 */
[----:B------:R-:W-:Y:S03]  /*d930*/  HMMA.16816.F32.BF16 R20, R184, R52, R112 ;  /* 0x00000034b814723c */ /* 0x000fe60000041870 */
[----:B------:R-:W-:-:S02]  /*d940*/  FMUL.FTZ R24, R24, c[0x0][0x320] ;  /* 0x0000c80018187a20 */ /* 0x000fc40000410000 */
[----:B------:R-:W-:Y:S02]  /*d950*/  FMUL.FTZ R27, R27, c[0x0][0x320] ;  /* 0x0000c8001b1b7a20 */ /* 0x000fe40000410000 */
[----:B------:R-:W-:Y:S01]  /*d960*/  FMUL.FTZ R25, R25, c[0x0][0x320] ;  /* 0x0000c80019197a20 */ /* 0x000fe20000410000 */
[----:B------:R-:W2:Y:S01]  /*d970*/  MUFU.TANH R41, R15 ;  /* 0x0000000f00297308 */ /* 0x000ea20000002400 */
[----:B------:R-:W-:Y:S02]  /*d980*/  FMUL.FTZ R26, R26, c[0x0][0x320] ;  /* 0x0000c8001a1a7a20 */ /* 0x000fe40000410000 */
[----:B-1----:R-:W-:-:S05]  /*d990*/  FMUL.FTZ R0, R8, c[0x0][0x320] ;  /* 0x0000c80008007a20 */ /* 0x002fca0000410000 */
[----:B------:R-:W1:Y:S01]  /*d9a0*/  MUFU.TANH R40, R24 ;  /* 0x0000001800287308 */ /* 0x000e620000002400 */
[----:B------:R-:W-:Y:S02]  /*d9b0*/  FMUL.FTZ R29, R29, c[0x0][0x320] ;  /* 0x0000c8001d1d7a20 */ /* 0x000fe40000410000 */
[----:B------:R-:W-:Y:S02]  /*d9c0*/  FMUL.FTZ R30, R30, c[0x0][0x320] ;  /* 0x0000c8001e1e7a20 */ /* 0x000fe40000410000 */
[----:B------:R-:W-:-:S03]  /*d9d0*/  FMUL.FTZ R31, R31, c[0x0][0x320] ;  /* 0x0000c8001f1f7a20 */ /* 0x000fc60000410000 */
[----:B------:R1:W1:Y:S01]  /*d9e0*/  MUFU.TANH R63, R0 ;  /* 0x00000000003f7308 */ /* 0x0002620000002400 */
[----:B------:R-:W-:Y:S07]  /*d9f0*/  HMMA.16816.F32.BF16 R16, R196, R44, R20 ;  /* 0x0000002cc410723c */ /* 0x000fee0000041814 */
[----:B------:R-:W2:Y:S01]  /*da00*/  MUFU.TANH R49, R29 ;  /* 0x0000001d00317308 */ /* 0x000ea20000002400 */
[----:B------:R-:W-:Y:S01]  /*da10*/  HMMA.16816.F32.BF16 R20, R200, R50, R32 ;  /* 0x00000032c814723c */ /* 0x000fe20000041820 */
[----:B-1----:R-:W-:-:S06]  /*da20*/  FMUL.FTZ R0, R9, c[0x0][0x320] ;  /* 0x0000c80009007a20 */ /* 0x002fcc0000410000 */
[----:B------:R-:W1:Y:S08]  /*da30*/  MUFU.TANH R48, R30 ;  /* 0x0000001e00307308 */ /* 0x000e700000002400 */
[----:B------:R1:W1:Y:S01]  /*da40*/  MUFU.TANH R61, R0 ;  /* 0x00000000003d7308 */ /* 0x0002620000002400 */
[----:B------:R-:W-:Y:S07]  /*da50*/  HMMA.16816.F32.BF16 R16, R200, R36, R16 ;  /* 0x00000024c810723c */ /* 0x000fee0000041810 */
[----:B------:R-:W2:Y:S01]  /*da60*/  MUFU.TANH R45, R31 ;  /* 0x0000001f002d7308 */ /* 0x000ea20000002400 */
[----:B------:R-:W-:Y:S01]  /*da70*/  HMMA.16816.F32.BF16 R20, R204, R58, R20 ;  /* 0x0000003acc14723c */ /* 0x000fe20000041814 */
[----:B-1----:R-:W-:-:S06]  /*da80*/  FMUL.FTZ R0, R10, c[0x0][0x320] ;  /* 0x0000c8000a007a20 */ /* 0x002fcc0000410000 */
[----:B------:R-:W1:Y:S08]  /*da90*/  MUFU.TANH R44, R12 ;  /* 0x0000000c002c7308 */ /* 0x000e700000002400 */
[----:B------:R1:W1:Y:S09]  /*daa0*/  MUFU.TANH R60, R0 ;  /* 0x00000000003c7308 */ /* 0x0002720000002400 */
[----:B------:R-:W-:Y:S01]  /*dab0*/  FMUL.FTZ R20, R20, c[0x0][0x320] ;  /* 0x0000c80014147a20 */ /* 0x000fe20000410000 */
[----:B------:R-:W2:Y:S01]  /*dac0*/  MUFU.TANH R35, R27 ;  /* 0x0000001b00237308 */ /* 0x000ea20000002400 */
[----:B------:R-:W-:-:S02]  /*dad0*/  FMUL.FTZ R21, R21, c[0x0][0x320] ;  /* 0x0000c80015157a20 */ /* 0x000fc40000410000 */
[----:B------:R-:W-:Y:S02]  /*dae0*/  FMUL.FTZ R22, R22, c[0x0][0x320] ;  /* 0x0000c80016167a20 */ /* 0x000fe40000410000 */
[----:B------:R-:W-:Y:S02]  /*daf0*/  FMUL.FTZ R23, R23, c[0x0][0x320] ;  /* 0x0000c80017177a20 */ /* 0x000fe40000410000 */
[----:B-1----:R-:W-:Y:S01]  /*db00*/  FMUL.FTZ R0, R11, c[0x0][0x320] ;  /* 0x0000c8000b007a20 */ /* 0x002fe20000410000 */
[----:B------:R-:W1:Y:S01]  /*db10*/  MUFU.TANH R37, R25 ;  /* 0x0000001900257308 */ /* 0x000e620000002400 */
[----:B------:R-:W-:Y:S07]  /*db20*/  HMMA.16816.F32.BF16 R8, R184, R54, R120 ;  /* 0x00000036b808723c */ /* 0x000fee0000041878 */
[----:B------:R1:W1:Y:S08]  /*db30*/  MUFU.TANH R53, R0 ;  /* 0x0000000000357308 */ /* 0x0002700000002400 */
[----:B------:R2:W2:Y:S01]  /*db40*/  MUFU.TANH R36, R26 ;  /* 0x0000001a00247308 */ /* 0x0004a20000002400 */
[----:B-1----:R-:W-:-:S08]  /*db50*/  FMUL.FTZ R0, R28, c[0x0][0x320] ;  /* 0x0000c8001c007a20 */ /* 0x002fd00000410000 */
[----:B------:R-:W-:Y:S01]  /*db60*/  HMMA.16816.F32.BF16 R8, R196, R46, R8 ;  /* 0x0000002ec408723c */ /* 0x000fe20000041808 */
[----:B------:R-:W1:Y:S01]  /*db70*/  LDSM.16.M88.4 R28, [R211+0x7800] ;  /* 0x00780000d31c783b */ /* 0x000e620000000200 */
[----:B------:R1:W1:Y:S01]  /*db80*/  MUFU.TANH R34, R20 ;  /* 0x0000001400227308 */ /* 0x0002620000002400 */
[----:B------:R-:W-:-:S07]  /*db90*/  DEPBAR.LE SB0, 0x0 ;  /* 0x000080000000791a */ /* 0x000fce0000000000 */
[----:B------:R1:W1:Y:S08]  /*dba0*/  MUFU.TANH R27, R21 ;  /* 0x00000015001b7308 */ /* 0x0002700000002400 */
[----:B------:R1:W1:Y:S06]  /*dbb0*/  MUFU.TANH R24, R22 ;  /* 0x0000001600187308 */ /* 0x00026c0000002400 */
[----:B------:R-:W-:Y:S02]  /*dbc0*/  HMMA.16816.F32.BF16 R8, R200, R38, R8 ;  /* 0x00000026c808723c */ /* 0x000fe40000041808 */
[----:B------:R2:W2:Y:S08]  /*dbd0*/  MUFU.TANH R52, R0 ;  /* 0x0000000000347308 */ /* 0x0004b00000002400 */
[----:B------:R-:W2:Y:S01]  /*dbe0*/  MUFU.TANH R23, R23 ;  /* 0x0000001700177308 */ /* 0x000ea20000002400 */
[----:B-1----:R-:W-:Y:S07]  /*dbf0*/  HMMA.16816.F32.BF16 R12, R204, R28, R16 ;  /* 0x0000001ccc0c723c */ /* 0x002fee0000041810 */
[----:B------:R-:W-:-:S06]  /*dc00*/  P2R R16, PR, RZ, 0x40 ;  /* 0x00000040ff107803 */ /* 0x000fcc0000000000 */
[----:B------:R-:W-:Y:S11]  /*dc10*/  HMMA.16816.F32.BF16 R8, R204, R30, R8 ;  /* 0x0000001ecc08723c */ /* 0x000ff60000041808 */
[----:B------:R-:W-:-:S02]  /*dc20*/  FMUL.FTZ R12, R12, c[0x0][0x320] ;  /* 0x0000c8000c0c7a20 */ /* 0x000fc40000410000 */
[----:B------:R-:W-:Y:S02]  /*dc30*/  FMUL.FTZ R13, R13, c[0x0][0x320] ;  /* 0x0000c8000d0d7a20 */ /* 0x000fe40000410000 */
[----:B------:R-:W-:Y:S01]  /*dc40*/  FMUL.FTZ R14, R14, c[0x0][0x320] ;  /* 0x0000c8000e0e7a20 */ /* 0x000fe20000410000 */
[----:B------:R1:W1:Y:S01]  /*dc50*/  MUFU.TANH R20, R12 ;  /* 0x0000000c00147308 */ /* 0x0002620000002400 */
[----:B------:R-:W-:-:S07]  /*dc60*/  FMUL.FTZ R15, R15, c[0x0][0x320] ;  /* 0x0000c8000f0f7a20 */ /* 0x000fce0000410000 */
[----:B------:R-:W-:Y:S02]  /*dc70*/  FMUL.FTZ R8, R8, c[0x0][0x320] ;  /* 0x0000c80008087a20 */ /* 0x000fe40000410000 */
[----:B------:R-:W-:Y:S02]  /*dc80*/  FMUL.FTZ R9, R9, c[0x0][0x320] ;  /* 0x0000c80009097a20 */ /* 0x000fe40000410000 */
        /* <DEDUP_REMOVED lines=11> */
[----:B-1234-:R-:W-:Y:S01]  /*dd40*/  LEA.HI.SX32 R10, R157, 0xfffffffe, 0x19 ;  /* 0xfffffffe9d0a7811 */ /* 0x01efe200078fcaff */
[----:B------:R-:W-:-:S03]  /*dd50*/  IMAD.SHL.U32 R13, R152, 0x40, RZ ;  /* 0x00000040980d7824 */ /* 0x000fc600078e00ff */
[----:B------:R-:W-:Y:S01]  /*dd60*/  SHF.R.S32.HI R3, RZ, 0x1f, R10 ;  /* 0x0000001fff037819 */ /* 0x000fe2000001140a */
[----:B------:R-:W-:Y:S02]  /*dd70*/  IMAD R0, R150, R10, RZ ;  /* 0x0000000a96007224 */ /* 0x000fe400078e02ff */
[----:B------:R-:W-:-:S04]  /*dd80*/  IMAD.WIDE.U32 R10, R10, R153, R158 ;  /* 0x000000990a0a7225 */ /* 0x000fc800078e009e */
[----:B------:R-:W-:Y:S01]  /*dd90*/  IMAD R0, R3, R153, R0 ;  /* 0x0000009903007224 */ /* 0x000fe200078e0200 */
[----:B------:R-:W-:-:S03]  /*dda0*/  LEA R6, P1, R10, c[0x0][0x1c8], 0x1 ;  /* 0x000072000a067a11 */ /* 0x000fc600078208ff */
[----:B------:R-:W-:Y:S01]  /*ddb0*/  IMAD.IADD R0, R11, 0x1, R0 ;  /* 0x000000010b007824 */ /* 0x000fe200078e0200 */
[----:B------:R-:W-:Y:S02]  /*ddc0*/  SHF.L.U64.HI R11, R152, R151, c[0x0][0x1e4] ;  /* 0x00007900980b7619 */ /* 0x000fe40000010297 */
[----:B------:R-:W-:Y:S02]  /*ddd0*/  IADD3 R8, P0, R6, R13, RZ ;  /* 0x0000000d06087210 */ /* 0x000fe40007f1e0ff */
[----:B------:R-:W-:Y:S02]  /*dde0*/  LEA.HI.X R7, R10, c[0x0][0x1cc], R0, 0x1, P1 ;  /* 0x000073000a077a11 */ /* 0x000fe400008f0c00 */
[----:B------:R-:W-:-:S03]  /*ddf0*/  IADD3 R0, P2, R154, 0x80, RZ ;  /* 0x000000809a007810 */ /* 0x000fc60007f5e0ff */
[----:B------:R-:W-:Y:S01]  /*de00*/  IMAD.X R9, R7, 0x1, R11, P0 ;  /* 0x0000000107097824 */ /* 0x000fe200000e060b */
[----:B------:R-:W-:Y:S01]  /*de10*/  @!PT LDS RZ, [RZ] ;  /* 0x00000000fffff984 */ /* 0x000fe20000000800 */
[----:B------:R-:W-:Y:S01]  /*de20*/  @!PT LDS RZ, [RZ] ;  /* 0x00000000fffff984 */ /* 0x000fe20000000800 */
[----:B------:R-:W-:Y:S01]  /*de30*/  @!PT LDS RZ, [RZ] ;  /* 0x00000000fffff984 */ /* 0x000fe20000000800 */
[----:B------:R1:W-:Y:S01]  /*de40*/  LDGSTS.E.BYPASS.LTC128B.128 [R231+0x8100], [R6.64], !P4 ;  /* 0x0810000006e77fae */ /* 0x0003e2000e101d48 */
[----:B------:R-:W-:Y:S01]  /*de50*/  IADD3 R14, P1, P0, R13, 0x80, R6 ;  /* 0x000000800d0e7810 */ /* 0x000fe2000783e006 */
[----:B------:R-:W-:Y:S01]  /*de60*/  IMAD.X R3, RZ, RZ, R156, P2 ;  /* 0x000000ffff037224 */ /* 0x000fe200010e069c */
[----:B------:R-:W-:Y:S01]  /*de70*/  IADD3 R12, P2, R0, R8, RZ ;  /* 0x00000008000c7210 */ /* 0x000fe20007f5e0ff */
[----:B------:R1:W-:Y:S01]  /*de80*/  LDGSTS.E.BYPASS.LTC128B.128 [R231+0xc100], [R6.64+0x80], !P3 ;  /* 0x0c10008006e77fae */ /* 0x0003e2000d901d48 */
[----:B------:R-:W-:-:S03]  /*de90*/  IADD3.X R15, R11, RZ, R7, P1, P0 ;  /* 0x000000ff0b0f7210 */ /* 0x000fc60000fe0407 */
[----:B------:R2:W-:Y:S04]  /*dea0*/  LDGSTS.E.BYPASS.LTC128B.128 [R231+0x9100], [R8.64], !P4 ;  /* 0x0910000008e77fae */ /* 0x0005e8000e101d48 */
[----:B------:R3:W-:Y:S01]  /*deb0*/  LDGSTS.E.BYPASS.LTC128B.128 [R231+0xd100], [R14.64], !P3 ;  /* 0x0d1000000ee77fae */ /* 0x0007e2000d901d48 */
[----:B-1----:R-:W-:-:S04]  /*dec0*/  IADD3 R6, P5, R8, R13, RZ ;  /* 0x0000000d08067210 */ /* 0x002fc80007fbe0ff */
[----:B------:R-:W-:Y:S01]  /*ded0*/  IADD3 R10, P1, R6, R13, RZ ;  /* 0x0000000d060a7210 */ /* 0x000fe20007f3e0ff */
[----:B------:R-:W-:Y:S01]  /*dee0*/  IMAD.X R7, R9, 0x1, R11, P5 ;  /* 0x0000000109077824 */ /* 0x000fe200028e060b */
[----:B--2---:R-:W-:Y:S01]  /*def0*/  IADD3 R8, P0, R0, R6, RZ ;  /* 0x0000000600087210 */ /* 0x004fe20007f1e0ff */
[----:B------:R-:W-:Y:S02]  /*df00*/  IMAD.X R13, R3, 0x1, R9, P2 ;  /* 0x00000001030d7824 */ /* 0x000fe400010e0609 */
[----:B------:R-:W-:Y:S01]  /*df10*/  IMAD.X R11, R7, 0x1, R11, P1 ;  /* 0x00000001070b7824 */ /* 0x000fe200008e060b */
[----:B------:R3:W-:Y:S01]  /*df20*/  LDGSTS.E.BYPASS.LTC128B.128 [R231+0xa100], [R6.64], !P4 ;  /* 0x0a10000006e77fae */ /* 0x0007e2000e101d48 */
[----:B------:R-:W-:-:S03]  /*df30*/  IMAD.X R9, R3, 0x1, R7, P0 ;  /* 0x0000000103097824 */ /* 0x000fc600000e0607 */
[----:B------:R3:W-:Y:S04]  /*df40*/  LDGSTS.E.BYPASS.LTC128B.128 [R231+0xe100], [R12.64], !P3 ;  /* 0x0e1000000ce77fae */ /* 0x0007e8000d901d48 */
[----:B------:R3:W-:Y:S04]  /*df50*/  LDGSTS.E.BYPASS.LTC128B.128 [R231+0xb100], [R10.64], !P4 ;  /* 0x0b1000000ae77fae */ /* 0x0007e8000e101d48 */
[----:B------:R3:W-:Y:S02]  /*df60*/  LDGSTS.E.BYPASS.LTC128B.128 [R231+0xf100], [R8.64], !P3 ;  /* 0x0f10000008e77fae */ /* 0x0007e4000d901d48 */
.L_x_132:
[----:B--234-:R-:W-:Y:S01]  /*df70*/  LOP3.LUT R0, R149, 0xffffffe0, RZ, 0xc0, !PT ;  /* 0xffffffe095007812 */ /* 0x01cfe200078ec0ff */
[----:B------:R-:W-:Y:S01]  /*df80*/  IMAD.SHL.U32 R209, R4, 0x2, RZ ;  /* 0x0000000204d17824 */ /* 0x000fe200078e00ff */
[----:B------:R-:W0:Y:S03]  /*df90*/  LDGDEPBAR ;  /* 0x00000000000079af */ /* 0x000e260000000000 */
[----:B------:R-:W-:-:S02]  /*dfa0*/  IMAD.IADD R0, R212, 0x1, -R0 ;  /* 0x00000001d4007824 */ /* 0x000fc400078e0a00 */
[--C-:B------:R-:W-:Y:S02]  /*dfb0*/  IMAD R210, R5, 0x2, R209.reuse ;  /* 0x0000000205d27824 */ /* 0x100fe400078e02d1 */
[C---:B------:R-:W-:Y:S01]  /*dfc0*/  IMAD R213, R2.reuse, 0x2, R209 ;  /* 0x0000000202d57824 */ /* 0x040fe200078e02d1 */
[----:B------:R-:W-:Y:S01]  /*dfd0*/  SHF.R.S32.HI R3, RZ, 0x1f, R0 ;  /* 0x0000001fff037819 */ /* 0x000fe20000011400 */
[----:B------:R-:W-:-:S03]  /*dfe0*/  IMAD R212, R2, 0x2, R210 ;  /* 0x0000000202d47824 */ /* 0x000fc600078e02d2 */
[----:B------:R-:W-:-:S04]  /*dff0*/  LEA.HI R3, R3, R0, RZ, 0x2 ;  /* 0x0000000003037211 */ /* 0x000fc800078f10ff */
[----:B------:R-:W-:-:S05]  /*e000*/  LOP3.LUT R3, R3, 0x7ffffffc, RZ, 0xc0, !PT ;  /* 0x7ffffffc03037812 */ /* 0x000fca00078ec0ff */
[----:B------:R-:W-:-:S04]  /*e010*/  IMAD.IADD R0, R0, 0x1, -R3 ;  /* 0x0000000100007824 */ /* 0x000fc800078e0a03 */
[----:B------:R-:W-:-:S05]  /*e020*/  IMAD R0, R0, -0x2, R148 ;  /* 0xfffffffe00007824 */ /* 0x000fca00078e0294 */
[C---:B------:R-:W-:Y:S02]  /*e030*/  ISETP.GT.AND P0, PT, R0.reuse, RZ, PT ;  /* 0x000000ff0000720c */ /* 0x040fe40003f04270 */
[C---:B------:R-:W-:Y:S02]  /*e040*/  ISETP.GT.AND P1, PT, R0.reuse, 0x1, PT ;  /* 0x000000010000780c */ /* 0x040fe40003f24270 */
[----:B------:R-:W-:Y:S02]  /*e050*/  ISETP.GT.AND P2, PT, R0, 0x8, PT ;  /* 0x000000080000780c */ /* 0x000fe40003f44270 */
[----:B-1----:R-:W-:Y:S02]  /*e060*/  FSEL R8, R132, -INF , P0 ;  /* 0xff80000084087808 */ /* 0x002fe40000000000 */
        /* <DEDUP_REMOVED lines=150> */
[----:B------:R-:W-:Y:S01]  /*e9d0*/  FMNMX.FTZ R0, R249, R0, !PT ;  /* 0x00000000f9007209 */ /* 0x000fe20007810000 */
[----:B------:R-:W-:Y:S01]  /*e9e0*/  LDSM.16.MT88.4 R24, [R212+0x100] ;  /* 0x00010000d418783b */ /* 0x000fe20000004200 */
[----:B------:R-:W-:Y:S02]  /*e9f0*/  FSEL R250, R22, -INF , P1 ;  /* 0xff80000016fa7808 */ /* 0x000fe40000800000 */
[----:B------:R-:W-:Y:S02]  /*ea00*/  FMNMX.FTZ R0, R251, R0, !PT ;  /* 0x00000000fb007209 */ /* 0x000fe40007810000 */
[----:B------:R-:W-:-:S02]  /*ea10*/  FSEL R164, R21, -INF , P0 ;  /* 0xff80000015a47808 */ /* 0x000fc40000000000 */
[----:B------:R-:W-:Y:S01]  /*ea20*/  FMNMX.FTZ R0, R250, R0, !PT ;  /* 0x00000000fa007209 */ /* 0x000fe20007810000 */
[----:B------:R-:W-:Y:S01]  /*ea30*/  LDSM.16.MT88.4 R20, [R209+0x100] ;  /* 0x00010000d114783b */ /* 0x000fe20000004200 */
[----:B------:R-:W-:Y:S02]  /*ea40*/  ISETP.NE.AND P6, PT, R16, RZ, PT ;  /* 0x000000ff1000720c */ /* 0x000fe40003fc5270 */
[----:B------:R-:W-:Y:S01]  /*ea50*/  FMNMX.FTZ R0, R164, R0, !PT ;  /* 0x00000000a4007209 */ /* 0x000fe20007810000 */
[----:B------:R-:W-:Y:S01]  /*ea60*/  LDSM.16.MT88.4 R16, [R210+0x100] ;  /* 0x00010000d210783b */ /* 0x000fe20000004200 */
        /* <DEDUP_REMOVED lines=18> */
[--C-:B------:R-:W-:Y:S02]  /*eb90*/  FFMA.FTZ R0, R10, c[0x0][0x2d0], -R6.reuse ;  /* 0x0000b4000a007a23 */ /* 0x100fe40000010806 */
[----:B------:R-:W-:Y:S01]  /*eba0*/  FFMA.FTZ R7, R11, c[0x0][0x2d0], -R6 ;  /* 0x0000b4000b077a23 */ /* 0x000fe20000010806 */
[----:B------:R-:W-:-:S03]  /*ebb0*/  FSETP.NEU.FTZ.AND P0, PT, R3, -INF , PT ;  /* 0xff8000000300780b */ /* 0x000fc60003f1d000 */
[----:B------:R1:W-:Y:S01]  /*ebc0*/  MUFU.EX2 R189, R0 ;  /* 0x0000000000bd7308 */ /* 0x0003e20000000800 */
[----:B---3--:R-:W-:-:S07]  /*ebd0*/  FFMA.FTZ R2, R30, c[0x0][0x2d0], -R6 ;  /* 0x0000b4001e027a23 */ /* 0x008fce0000010806 */
[----:B------:R2:W3:Y:S01]  /*ebe0*/  MUFU.EX2 R114, R7 ;  /* 0x0000000700727308 */ /* 0x0004e20000000800 */
[----:B-1----:R-:W-:-:S07]  /*ebf0*/  FMUL.FTZ R0, R3, c[0x0][0x2d0] ;  /* 0x0000b40003007a20 */ /* 0x002fce0000410000 */
[----:B------:R1:W-:Y:S01]  /*ec00*/  MUFU.EX2 R179, R2 ;  /* 0x0000000200b37308 */ /* 0x0003e20000000800 */
[----:B------:R-:W-:Y:S01]  /*ec10*/  FSEL R0, R0, RZ, P0 ;  /* 0x000000ff00007208 */ /* 0x000fe20000000000 */
[----:B--2---:R-:W-:Y:S01]  /*ec20*/  IMAD.MOV.U32 R7, RZ, RZ, R38 ;  /* 0x000000ffff077224 */ /* 0x004fe200078e0026 */
[----:B---3--:R-:W-:-:S03]  /*ec30*/  F2FP.BF16.PACK_AB R10, R114, R189 ;  /* 0x000000bd720a723e */ /* 0x008fc600000010ff */
[----:B------:R-:W-:Y:S01]  /*ec40*/  FFMA.FTZ R4, R12, c[0x0][0x2d0], -R0 ;  /* 0x0000b4000c047a23 */ /* 0x000fe20000010800 */
[----:B------:R-:W-:Y:S03]  /*ec50*/  LDSM.16.MT88.4 R36, [R209+0x900] ;  /* 0x00090000d124783b */ /* 0x000fe60000004200 */
[----:B------:R2:W3:Y:S01]  /*ec60*/  MUFU.EX2 R8, R4 ;  /* 0x0000000400087308 */ /* 0x0004e20000000800 */
[----:B-1----:R-:W-:Y:S02]  /*ec70*/  FFMA.FTZ R2, R31, c[0x0][0x2d0], -R6 ;  /* 0x0000b4001f027a23 */ /* 0x002fe40000010806 */
[----:B------:R-:W-:Y:S05]  /*ec80*/  LDSM.16.MT88.4 R28, [R213+0x900] ;  /* 0x00090000d51c783b */ /* 0x000fea0000004200 */
[----:B------:R1:W-:Y:S01]  /*ec90*/  MUFU.EX2 R5, R2 ;  /* 0x0000000200057308 */ /* 0x0003e20000000800 */
[----:B--2---:R-:W-:-:S07]  /*eca0*/  FFMA.FTZ R4, R13, c[0x0][0x2d0], -R0 ;  /* 0x0000b4000d047a23 */ /* 0x004fce0000010800 */
[----:B------:R2:W-:Y:S01]  /*ecb0*/  MUFU.EX2 R178, R4 ;  /* 0x0000000400b27308 */ /* 0x0005e20000000800 */
[----:B-1----:R-:W-:-:S07]  /*ecc0*/  FFMA.FTZ R2, R32, c[0x0][0x2d0], -R0 ;  /* 0x0000b40020027a23 */ /* 0x002fce0000010800 */
[----:B------:R1:W-:Y:S01]  /*ecd0*/  MUFU.EX2 R163, R2 ;  /* 0x0000000200a37308 */ /* 0x0003e20000000800 */
[----:B--2---:R-:W-:-:S07]  /*ece0*/  FFMA.FTZ R4, R14, c[0x0][0x2d0], -R0 ;  /* 0x0000b4000e047a23 */ /* 0x004fce0000010800 */
[----:B------:R2:W-:Y:S01]  /*ecf0*/  MUFU.EX2 R188, R4 ;  /* 0x0000000400bc7308 */ /* 0x0005e20000000800 */
[--C-:B-1----:R-:W-:Y:S02]  /*ed00*/  FFMA.FTZ R2, R33, c[0x0][0x2d0], -R0.reuse ;  /* 0x0000b40021027a23 */ /* 0x102fe40000010800 */
[----:B------:R-:W-:Y:S05]  /*ed10*/  LDSM.16.MT88.4 R32, [R210+0x900] ;  /* 0x00090000d220783b */ /* 0x000fea0000004200 */
[----:B------:R1:W-:Y:S01]  /*ed20*/  MUFU.EX2 R252, R2 ;  /* 0x0000000200fc7308 */ /* 0x0003e20000000800 */
[--C-:B--2---:R-:W-:Y:S02]  /*ed30*/  FFMA.FTZ R4, R15, c[0x0][0x2d0], -R0.reuse ;  /* 0x0000b4000f047a23 */ /* 0x104fe40000010800 */
[----:B------:R-:W2:Y:S05]  /*ed40*/  LDSM.16.MT88.4 R12, [R213+0x100] ;  /* 0x00010000d50c783b */ /* 0x000eaa0000004200 */
[----:B-----5:R3:W4:Y:S01]  /*ed50*/  MUFU.EX2 R165, R4 ;  /* 0x0000000400a57308 */ /* 0x0207220000000800 */
[----:B-1----:R-:W-:-:S07]  /*ed60*/  FFMA.FTZ R2, R69, c[0x0][0x2d0], -R0 ;  /* 0x0000b40045027a23 */ /* 0x002fce0000010800 */
[----:B------:R1:W-:Y:S01]  /*ed70*/  MUFU.EX2 R69, R2 ;  /* 0x0000000200457308 */ /* 0x0003e20000000800 */
[----:B---3--:R-:W-:Y:S01]  /*ed80*/  IMAD.MOV.U32 R4, RZ, RZ, R8 ;  /* 0x000000ffff047224 */ /* 0x008fe200078e0008 */
[----:B------:R-:W-:Y:S02]  /*ed90*/  F2FP.BF16.PACK_AB R8, R7, R162 ;  /* 0x000000a20708723e */ /* 0x000fe400000010ff */
[----:B----4-:R-:W-:Y:S02]  /*eda0*/  F2FP.BF16.PACK_AB R11, R165, R188 ;  /* 0x000000bca50b723e */ /* 0x010fe400000010ff */
[----:B------:R-:W-:Y:S01]  /*edb0*/  F2FP.BF16.PACK_AB R9, R178, R4 ;  /* 0x00000004b209723e */ /* 0x000fe200000010ff */
[----:B-1----:R-:W-:-:S06]  /*edc0*/  FFMA.FTZ R2, R70, c[0x0][0x2d0], -R0 ;  /* 0x0000b40046027a23 */ /* 0x002fcc0000010800 */
        /* <DEDUP_REMOVED lines=9> */
[----:B------:R-:W3:Y:S07]  /*ee60*/  LDSM.16.MT88.4 R16, [R213+0x4100] ;  /* 0x00410000d510783b */ /* 0x000eee0000004200 */
        /* <DEDUP_REMOVED lines=17> */
[----:B------:R-:W4:Y:S07]  /*ef80*/  LDSM.16.MT88.4 R40, [R210+0x4900] ;  /* 0x00490000d228783b */ /* 0x000f2e0000004200 */
[----:B---3--:R-:W-:Y:S01]  /*ef90*/  HMMA.16816.F32.BF16 R96, R8, R16, RZ ;  /* 0x000000100860723c */ /* 0x008fe200000418ff */
[----:B--2---:R-:W-:-:S04]  /*efa0*/  FFMA.FTZ R2, R112, c[0x0][0x2d0], -R0 ;  /* 0x0000b40070027a23 */ /* 0x004fc80000010800 */
[----:B------:R2:W-:Y:S03]  /*efb0*/  MUFU.EX2 R240, R2 ;  /* 0x0000000200f07308 */ /* 0x0005e60000000800 */
[C---:B------:R-:W-:Y:S01]  /*efc0*/  HMMA.16816.F32.BF16 R92, R8.reuse, R18, RZ ;  /* 0x00000012085c723c */ /* 0x040fe200000418ff */
[----:B------:R-:W3:Y:S07]  /*efd0*/  LDSM.16.MT88.4 R16, [R213+0x4900] ;  /* 0x00490000d510783b */ /* 0x000eee0000004200 */
        /* <DEDUP_REMOVED lines=8> */
[----:B------:R-:W-:Y:S01]  /*f060*/  F2FP.BF16.PACK_AB R11, R70, R69 ;  /* 0x00000045460b723e */ /* 0x000fe200000010ff */
[----:B--2---:R-:W-:-:S06]  /*f070*/  FFMA.FTZ R2, R124, c[0x0][0x2d0], -R0 ;  /* 0x0000b4007c027a23 */ /* 0x004fcc0000010800 */
[C---:B------:R-:W-:Y:S01]  /*f080*/  HMMA.16816.F32.BF16 R128, R8.reuse, R36, R76 ;  /* 0x000000240880723c */ /* 0x040fe2000004184c */
[----:B------:R2:W-:Y:S07]  /*f090*/  MUFU.EX2 R238, R2 ;  /* 0x0000000200ee7308 */ /* 0x0005ee0000000800 */
[C---:B------:R-:W-:Y:S01]  /*f0a0*/  HMMA.16816.F32.BF16 R120, R8.reuse, R38, R64 ;  /* 0x000000260878723c */ /* 0x040fe20000041840 */
[----:B------:R-:W1:Y:S07]  /*f0b0*/  LDSM.16.MT88.4 R36, [R209+0x1100] ;  /* 0x00110000d124783b */ /* 0x000e6e0000004200 */
        /* <DEDUP_REMOVED lines=17> */
[----:B------:R-:W4:Y:S01]  /*f1d0*/  LDSM.16.MT88.4 R20, [R209+0x5100] ;  /* 0x00510000d114783b */ /* 0x000f220000004200 */
[----:B--2---:R-:W-:-:S06]  /*f1e0*/  FFMA.FTZ R2, R137, c[0x0][0x2d0], -R6 ;  /* 0x0000b40089027a23 */ /* 0x004fcc0000010806 */
[C---:B------:R-:W-:Y:S08]  /*f1f0*/  HMMA.16816.F32.BF16 R124, R8.reuse, R40, R100 ;  /* 0x00000028087c723c */ /* 0x040ff00000041864 */
[C---:B------:R-:W-:Y:S08]  /*f200*/  HMMA.16816.F32.BF16 R132, R8.reuse, R42, R104 ;  /* 0x0000002a0884723c */ /* 0x040ff00000041868 */
[C---:B---3--:R-:W-:Y:S08]  /*f210*/  HMMA.16816.F32.BF16 R100, R8.reuse, R16, R96 ;  /* 0x000000100864723c */ /* 0x048ff00000041860 */
[C---:B------:R-:W-:Y:S01]  /*f220*/  HMMA.16816.F32.BF16 R92, R8.reuse, R18, R92 ;  /* 0x00000012085c723c */ /* 0x040fe2000004185c */
[----:B------:R-:W-:Y:S07]  /*f230*/  LDSM.16.MT88.4 R16, [R213+0x5100] ;  /* 0x00510000d510783b */ /* 0x000fee0000004200 */
[C---:B-1----:R-:W-:Y:S07]  /*f240*/  HMMA.16816.F32.BF16 R88, R8.reuse, R12, R116 ;  /* 0x0000000c0858723c */ /* 0x042fee0000041874 */
[----:B------:R-:W-:Y:S01]  /*f250*/  IMAD.MOV.U32 R118, RZ, RZ, R189 ;  /* 0x000000ffff767224 */ /* 0x000fe200078e00bd */
[----:B------:R-:W-:Y:S01]  /*f260*/  HMMA.16816.F32.BF16 R72, R8, R14, R80 ;  /* 0x0000000e0848723c */ /* 0x000fe20000041850 */
[----:B------:R1:W-:Y:S01]  /*f270*/  MUFU.EX2 R189, R2 ;  /* 0x0000000200bd7308 */ /* 0x0003e20000000800 */
[----:B------:R-:W-:Y:S01]  /*f280*/  LDSM.16.MT88.4 R12, [R212+0x5100] ;  /* 0x00510000d40c783b */ /* 0x000fe20000004200 */
[----:B------:R-:W-:-:S02]  /*f290*/  IMAD.MOV.U32 R119, RZ, RZ, R188 ;  /* 0x000000ffff777224 */ /* 0x000fc400078e00bc */
[----:B------:R-:W-:Y:S02]  /*f2a0*/  IMAD.MOV.U32 R117, RZ, RZ, R179 ;  /* 0x000000ffff757224 */ /* 0x000fe400078e00b3 */
[----:B------:R-:W-:Y:S01]  /*f2b0*/  F2FP.BF16.PACK_AB R8, R242, R244 ;  /* 0x000000f4f208723e */ /* 0x000fe200000010ff */
[----:B------:R-:W-:Y:S01]  /*f2c0*/  IMAD.MOV.U32 R116, RZ, RZ, R4 ;  /* 0x000000ffff747224 */ /* 0x000fe200078e0004 */
[----:B------:R-:W-:Y:S02]  /*f2d0*/  F2FP.BF16.PACK_AB R10, R243, R241 ;  /* 0x000000f1f30a723e */ /* 0x000fe400000010ff */
[----:B------:R-:W-:Y:S02]  /*f2e0*/  F2FP.BF16.PACK_AB R9, R239, R240 ;  /* 0x000000f0ef09723e */ /* 0x000fe400000010ff */
[----:B------:R-:W-:Y:S01]  /*f2f0*/  F2FP.BF16.PACK_AB R11, R237, R238 ;  /* 0x000000eeed0b723e */ /* 0x000fe200000010ff */
[----:B-1----:R-:W-:-:S06]  /*f300*/  FFMA.FTZ R2, R139, c[0x0][0x2d0], -R6 ;  /* 0x0000b4008b027a23 */ /* 0x002fcc0000010806 */
[C---:B------:R-:W-:Y:S01]  /*f310*/  HMMA.16816.F32.BF16 R84, R8.reuse, R36, R128 ;  /* 0x000000240854723c */ /* 0x040fe20000041880 */
[----:B------:R1:W2:Y:S06]  /*f320*/  MUFU.EX2 R191, R2 ;  /* 0x0000000200bf7308 */ /* 0x0002ac0000000800 */
[----:B------:R-:W-:Y:S01]  /*f330*/  IMAD.MOV.U32 R130, RZ, RZ, R178 ;  /* 0x000000ffff827224 */ /* 0x000fe200078e00b2 */
[----:B------:R-:W-:Y:S01]  /*f340*/  HMMA.16816.F32.BF16 R80, R8, R38, R120 ;  /* 0x000000260850723c */ /* 0x000fe20000041878 */
[----:B------:R-:W3:Y:S01]  /*f350*/  LDSM.16.MT88.4 R36, [R210+0x5100] ;  /* 0x00510000d224783b */ /* 0x000ee20000004200 */
[----:B------:R-:W-:-:S02]  /*f360*/  IMAD.MOV.U32 R129, RZ, RZ, R165 ;  /* 0x000000ffff817224 */ /* 0x000fc400078e00a5 */
[----:B------:R-:W-:Y:S02]  /*f370*/  IMAD.MOV.U32 R131, RZ, RZ, R162 ;  /* 0x000000ffff837224 */ /* 0x000fe400078e00a2 */
[----:B------:R-:W-:Y:S02]  /*f380*/  IMAD.MOV.U32 R128, RZ, RZ, R163 ;  /* 0x000000ffff807224 */ /* 0x000fe400078e00a3 */
[----:B------:R-:W-:Y:S01]  /*f390*/  HMMA.16816.F32.BF16 R52, R8, R26, R44 ;  /* 0x0000001a0834723c */ /* 0x000fe2000004182c */
[----:B-1----:R-:W-:Y:S02]  /*f3a0*/  FFMA.FTZ R2, R149, c[0x0][0x2d0], -R0 ;  /* 0x0000b40095027a23 */ /* 0x002fe40000010800 */
[----:B------:R-:W-:Y:S02]  /*f3b0*/  IMAD.MOV.U32 R123, RZ, RZ, R161 ;  /* 0x000000ffff7b7224 */ /* 0x000fe400078e00a1 */
[----:B------:R1:W-:Y:S01]  /*f3c0*/  MUFU.EX2 R188, R2 ;  /* 0x0000000200bc7308 */ /* 0x0003e20000000800 */
[----:B------:R-:W-:-:S02]  /*f3d0*/  IMAD.MOV.U32 R122, RZ, RZ, R160 ;  /* 0x000000ffff7a7224 */ /* 0x000fc400078e00a0 */
[C---:B------:R-:W-:Y:S01]  /*f3e0*/  HMMA.16816.F32.BF16 R44, R8.reuse, R28, R48 ;  /* 0x0000001c082c723c */ /* 0x040fe20000041830 */
[----:B------:R-:W-:Y:S02]  /*f3f0*/  IMAD.MOV.U32 R120, RZ, RZ, R123 ;  /* 0x000000ffff787224 */ /* 0x000fe400078e007b */
[----:B------:R-:W-:Y:S02]  /*f400*/  IMAD.MOV.U32 R121, RZ, RZ, R129 ;  /* 0x000000ffff797224 */ /* 0x000fe400078e0081 */
[----:B------:R-:W-:Y:S02]  /*f410*/  IMAD.MOV.U32 R129, RZ, RZ, R116 ;  /* 0x000000ffff817224 */ /* 0x000fe400078e0074 */
[----:B------:R-:W-:Y:S01]  /*f420*/  IMAD.MOV.U32 R123, RZ, RZ, R119 ;  /* 0x000000ffff7b7224 */ /* 0x000fe200078e0077 */
[----:B------:R-:W-:Y:S01]  /*f430*/  HMMA.16816.F32.BF16 R40, R8, R30, R56 ;  /* 0x0000001e0828723c */ /* 0x000fe20000041838 */
[----:B------:R-:W2:Y:S01]  /*f440*/  LDSM.16.MT88.4 R28, [R209+0x1900] ;  /* 0x00190000d11c783b */ /* 0x000ea20000004200 */
[----:B-1----:R-:W-:-:S06]  /*f450*/  FFMA.FTZ R2, R148, c[0x0][0x2d0], -R0 ;  /* 0x0000b40094027a23 */ /* 0x002fcc0000010800 */
[C---:B------:R-:W-:Y:S01]  /*f460*/  HMMA.16816.F32.BF16 R60, R8.reuse, R24, R60 ;  /* 0x00000018083c723c */ /* 0x040fe2000004183c */
[----:B------:R-:W1:Y:S01]  /*f470*/  LDSM.16.MT88.4 R24, [R210+0x1900] ;  /* 0x00190000d218783b */ /* 0x000e620000004200 */
[----:B------:R3:W1:Y:S06]  /*f480*/  MUFU.EX2 R179, R2 ;  /* 0x0000000200b37308 */ /* 0x00066c0000000800 */
[C---:B------:R-:W-:Y:S08]  /*f490*/  HMMA.16816.F32.BF16 R76, R8.reuse, R32, R76 ;  /* 0x00000020084c723c */ /* 0x040ff0000004184c */
[----:B------:R-:W-:Y:S01]  /*f4a0*/  HMMA.16816.F32.BF16 R64, R8, R34, R64 ;  /* 0x000000220840723c */ /* 0x000fe20000041840 */
[----:B------:R-:W-:Y:S01]  /*f4b0*/  LDSM.16.MT88.4 R32, [R212+0x1900] ;  /* 0x00190000d420783b */ /* 0x000fe20000004200 */
[----:B---3--:R-:W-:-:S04]  /*f4c0*/  FFMA.FTZ R2, R150, c[0x0][0x2d0], -R0 ;  /* 0x0000b40096027a23 */ /* 0x008fc80000010800 */
[----:B------:R3:W-:Y:S02]  /*f4d0*/  MUFU.EX2 R4, R2 ;  /* 0x0000000200047308 */ /* 0x0007e40000000800 */
[C---:B----4-:R-:W-:Y:S08]  /*f4e0*/  HMMA.16816.F32.BF16 R96, R8.reuse, R20, R108 ;  /* 0x000000140860723c */ /* 0x050ff0000004186c */
[----:B------:R-:W-:Y:S01]  /*f4f0*/  HMMA.16816.F32.BF16 R104, R8, R22, R112 ;  /* 0x000000160868723c */ /* 0x000fe20000041870 */
[----:B------:R-:W4:Y:S01]  /*f500*/  LDSM.16.MT88.4 R20, [R213+0x1900] ;  /* 0x00190000d514783b */ /* 0x000f220000004200 */
[----:B---3--:R-:W-:-:S06]  /*f510*/  FFMA.FTZ R2, R151, c[0x0][0x2d0], -R0 ;  /* 0x0000b40097027a23 */ /* 0x008fcc0000010800 */
[C---:B------:R-:W-:Y:S01]  /*f520*/  HMMA.16816.F32.BF16 R108, R8.reuse, R36, R124 ;  /* 0x00000024086c723c */ /* 0x040fe2000004187c */
[----:B------:R3:W1:Y:S06]  /*f530*/  MUFU.EX2 R178, R2 ;  /* 0x0000000200b27308 */ /* 0x00066c0000000800 */
[----:B------:R-:W-:Y:S01]  /*f540*/  IMAD.MOV.U32 R124, RZ, RZ, R117 ;  /* 0x000000ffff7c7224 */ /* 0x000fe200078e0075 */
[----:B------:R-:W-:Y:S01]  /*f550*/  HMMA.16816.F32.BF16 R112, R8, R38, R132 ;  /* 0x000000260870723c */ /* 0x000fe20000041884 */
[----:B------:R-:W-:Y:S02]  /*f560*/  IMAD.MOV.U32 R117, RZ, RZ, R71 ;  /* 0x000000ffff757224 */ /* 0x000fe400078e0047 */
[----:B------:R-:W-:-:S02]  /*f570*/  IMAD.MOV.U32 R71, RZ, RZ, R7 ;  /* 0x000000ffff477224 */ /* 0x000fc400078e0007 */
[----:B------:R-:W-:Y:S02]  /*f580*/  IMAD.MOV.U32 R7, RZ, RZ, R164 ;  /* 0x000000ffff077224 */ /* 0x000fe400078e00a4 */
[----:B------:R-:W-:Y:S01]  /*f590*/  IMAD.MOV.U32 R127, RZ, RZ, R70 ;  /* 0x000000ffff7f7224 */ /* 0x000fe200078e0046 */
[C---:B------:R-:W-:Y:S01]  /*f5a0*/  HMMA.16816.F32.BF16 R100, R8.reuse, R16, R100 ;  /* 0x000000100864723c */ /* 0x040fe20000041864 */
[----:B------:R-:W-:Y:S02]  /*f5b0*/  IMAD.MOV.U32 R126, RZ, RZ, R69 ;  /* 0x000000ffff7e7224 */ /* 0x000fe400078e0045 */
[--C-:B---3--:R-:W-:Y:S02]  /*f5c0*/  FFMA.FTZ R2, R153, c[0x0][0x2d0], -R6.reuse ;  /* 0x0000b40099027a23 */ /* 0x108fe40000010806 */
[----:B------:R-:W-:Y:S02]  /*f5d0*/  IMAD.MOV.U32 R125, RZ, RZ, R7 ;  /* 0x000000ffff7d7224 */ /* 0x000fe400078e0007 */
[----:B------:R3:W-:Y:S01]  /*f5e0*/  MUFU.EX2 R165, R2 ;  /* 0x0000000200a57308 */ /* 0x0007e20000000800 */
[C---:B------:R-:W-:Y:S01]  /*f5f0*/  HMMA.16816.F32.BF16 R92, R8.reuse, R18, R92 ;  /* 0x00000012085c723c */ /* 0x040fe2000004185c */
[----:B------:R-:W-:Y:S07]  /*f600*/  LDSM.16.MT88.4 R16, [R209+0x2100] ;  /* 0x00210000d110783b */ /* 0x000fee0000004200 */
[----:B------:R-:W-:Y:S01]  /*f610*/  HMMA.16816.F32.BF16 R88, R8, R12, R88 ;  /* 0x0000000c0858723c */ /* 0x000fe20000041858 */
[----:B---3--:R-:W-:-:S07]  /*f620*/  FFMA.FTZ R2, R154, c[0x0][0x2d0], -R6 ;  /* 0x0000b4009a027a23 */ /* 0x008fce0000010806 */
[----:B------:R-:W-:Y:S01]  /*f630*/  HMMA.16816.F32.BF16 R72, R8, R14, R72 ;  /* 0x0000000e0848723c */ /* 0x000fe20000041848 */
[----:B------:R-:W3:Y:S01]  /*f640*/  LDSM.16.MT88.4 R12, [R209+0x5900] ;  /* 0x00590000d10c783b */ /* 0x000ee20000004200 */
[----:B------:R4:W3:Y:S05]  /*f650*/  MUFU.EX2 R164, R2 ;  /* 0x0000000200a47308 */ /* 0x0008ea0000000800 */
[----:B------:R-:W-:Y:S02]  /*f660*/  F2FP.BF16.PACK_AB R8, R190, R192 ;  /* 0x000000c0be08723e */ /* 0x000fe400000010ff */
[----:B--2---:R-:W-:Y:S02]  /*f670*/  F2FP.BF16.PACK_AB R10, R191, R189 ;  /* 0x000000bdbf0a723e */ /* 0x004fe400000010ff */
[----:B-1----:R-:W-:-:S02]  /*f680*/  F2FP.BF16.PACK_AB R9, R179, R188 ;  /* 0x000000bcb309723e */ /* 0x002fc400000010ff */
[----:B------:R-:W-:Y:S01]  /*f690*/  F2FP.BF16.PACK_AB R11, R178, R4 ;  /* 0x00000004b20b723e */ /* 0x000fe200000010ff */
[----:B----4-:R-:W-:-:S06]  /*f6a0*/  FFMA.FTZ R2, R152, c[0x0][0x2d0], -R6 ;  /* 0x0000b40098027a23 */ /* 0x010fcc0000010806 */
[C---:B------:R-:W-:Y:S01]  /*f6b0*/  HMMA.16816.F32.BF16 R84, R8.reuse, R28, R84 ;  /* 0x0000001c0854723c */ /* 0x040fe20000041854 */
[----:B------:R1:W-:Y:S07]  /*f6c0*/  MUFU.EX2 R162, R2 ;  /* 0x0000000200a27308 */ /* 0x0003ee0000000800 */
[C---:B------:R-:W-:Y:S01]  /*f6d0*/  HMMA.16816.F32.BF16 R56, R8.reuse, R30, R80 ;  /* 0x0000001e0838723c */ /* 0x040fe20000041850 */
[----:B------:R-:W2:Y:S07]  /*f6e0*/  LDSM.16.MT88.4 R28, [R210+0x5900] ;  /* 0x00590000d21c783b */ /* 0x000eae0000004200 */
[----:B------:R-:W-:Y:S01]  /*f6f0*/  HMMA.16816.F32.BF16 R76, R8, R24, R76 ;  /* 0x00000018084c723c */ /* 0x000fe2000004184c */
[----:B-1----:R-:W-:-:S04]  /*f700*/  FFMA.FTZ R2, R155, c[0x0][0x2d0], -R6 ;  /* 0x0000b4009b027a23 */ /* 0x002fc80000010806 */
[----:B------:R1:W4:Y:S03]  /*f710*/  MUFU.EX2 R163, R2 ;  /* 0x0000000200a37308 */ /* 0x0003260000000800 */
[C---:B------:R-:W-:Y:S01]  /*f720*/  HMMA.16816.F32.BF16 R64, R8.reuse, R26, R64 ;  /* 0x0000001a0840723c */ /* 0x040fe20000041840 */
[----:B------:R-:W2:Y:S07]  /*f730*/  LDSM.16.MT88.4 R24, [R213+0x5900] ;  /* 0x00590000d518783b */ /* 0x000eae0000004200 */
[----:B------:R-:W-:Y:S01]  /*f740*/  HMMA.16816.F32.BF16 R60, R8, R20, R60 ;  /* 0x00000014083c723c */ /* 0x000fe2000004183c */
[----:B-1----:R-:W-:-:S07]  /*f750*/  FFMA.FTZ R2, R156, c[0x0][0x2d0], -R0 ;  /* 0x0000b4009c027a23 */ /* 0x002fce0000010800 */
[C---:B------:R-:W-:Y:S01]  /*f760*/  HMMA.16816.F32.BF16 R52, R8.reuse, R22, R52 ;  /* 0x000000160834723c */ /* 0x040fe20000041834 */
[----:B------:R-:W1:Y:S01]  /*f770*/  LDSM.16.MT88.4 R20, [R212+0x5900] ;  /* 0x00590000d414783b */ /* 0x000e620000004200 */
[----:B------:R3:W-:Y:S06]  /*f780*/  MUFU.EX2 R161, R2 ;  /* 0x0000000200a17308 */ /* 0x0007ec0000000800 */
[C---:B------:R-:W-:Y:S08]  /*f790*/  HMMA.16816.F32.BF16 R48, R8.reuse, R32, R44 ;  /* 0x000000200830723c */ /* 0x040ff0000004182c */
[----:B------:R-:W-:Y:S01]  /*f7a0*/  HMMA.16816.F32.BF16 R36, R8, R34, R40 ;  /* 0x000000220824723c */ /* 0x000fe20000041828 */
[----:B------:R-:W-:Y:S01]  /*f7b0*/  LDSM.16.MT88.4 R32, [R213+0x2100] ;  /* 0x00210000d520783b */ /* 0x000fe20000004200 */
[----:B---3--:R-:W-:-:S04]  /*f7c0*/  FFMA.FTZ R2, R158, c[0x0][0x2d0], -R0 ;  /* 0x0000b4009e027a23 */ /* 0x008fc80000010800 */
[----:B------:R3:W1:Y:S02]  /*f7d0*/  MUFU.EX2 R160, R2 ;  /* 0x0000000200a07308 */ /* 0x0006640000000800 */
[C---:B------:R-:W-:Y:S08]  /*f7e0*/  HMMA.16816.F32.BF16 R44, R8.reuse, R12, R96 ;  /* 0x0000000c082c723c */ /* 0x040ff00000041860 */
[----:B------:R-:W-:Y:S01]  /*f7f0*/  HMMA.16816.F32.BF16 R40, R8, R14, R104 ;  /* 0x0000000e0828723c */ /* 0x000fe20000041868 */
[----:B------:R-:W1:Y:S01]  /*f800*/  LDSM.16.MT88.4 R12, [R210+0x2100] ;  /* 0x00210000d20c783b */ /* 0x000e620000004200 */
[----:B---3--:R-:W-:-:S06]  /*f810*/  FFMA.FTZ R2, R159, c[0x0][0x2d0], -R0 ;  /* 0x0000b4009f027a23 */ /* 0x008fcc0000010800 */
[----:B--2---:R-:W-:Y:S01]  /*f820*/  HMMA.16816.F32.BF16 R80, R8, R28, R108 ;  /* 0x0000001c0850723c */ /* 0x004fe2000004186c */
[----:B------:R-:W-:Y:S01]  /*f830*/  IMAD.MOV.U32 R159, RZ, RZ, R122 ;  /* 0x000000ffff9f7224 */ /* 0x000fe200078e007a */
[----:B------:R2:W-:Y:S01]  /*f840*/  MUFU.EX2 R158, R2 ;  /* 0x00000002009e7308 */ /* 0x0005e20000000800 */
[----:B------:R-:W-:-:S05]  /*f850*/  IMAD.MOV.U32 R122, RZ, RZ, R117 ;  /* 0x000000ffff7a7224 */ /* 0x000fca00078e0075 */
[C---:B------:R-:W-:Y:S01]  /*f860*/  HMMA.16816.F32.BF16 R104, R8.reuse, R30, R112 ;  /* 0x0000001e0868723c */ /* 0x040fe20000041870 */
[----:B------:R-:W3:Y:S07]  /*f870*/  LDSM.16.MT88.4 R28, [R212+0x2100] ;  /* 0x00210000d41c783b */ /* 0x000eee0000004200 */
[----:B------:R-:W-:Y:S01]  /*f880*/  HMMA.16816.F32.BF16 R112, R8, R26, R92 ;  /* 0x0000001a0870723c */ /* 0x000fe2000004185c */
[----:B--2---:R-:W-:Y:S02]  /*f890*/  FFMA.FTZ R2, R157, c[0x0][0x2d0], -R0 ;  /* 0x0000b4009d027a23 */ /* 0x004fe40000010800 */
[----:B------:R-:W-:-:S02]  /*f8a0*/  IMAD.MOV.U32 R157, RZ, RZ, R128 ;  /* 0x000000ffff9d7224 */ /* 0x000fc400078e0080 */
[----:B------:R-:W-:Y:S01]  /*f8b0*/  IMAD.MOV.U32 R128, RZ, RZ, R118 ;  /* 0x000000ffff807224 */ /* 0x000fe200078e0076 */
[----:B------:R2:W2:Y:S02]  /*f8c0*/  MUFU.EX2 R156, R2 ;  /* 0x00000002009c7308 */ /* 0x0004a40000000800 */
[C---:B------:R-:W-:Y:S01]  /*f8d0*/  HMMA.16816.F32.BF16 R116, R8.reuse, R24, R100 ;  /* 0x000000180874723c */ /* 0x040fe20000041864 */
[----:B------:R-:W3:Y:S07]  /*f8e0*/  LDSM.16.MT88.4 R24, [R209+0x6100] ;  /* 0x00610000d118783b */ /* 0x000eee0000004200 */
[----:B-1----:R-:W-:Y:S01]  /*f8f0*/  HMMA.16816.F32.BF16 R108, R8, R20, R88 ;  /* 0x00000014086c723c */ /* 0x002fe20000041858 */
[----:B--2---:R-:W-:-:S07]  /*f900*/  FFMA.FTZ R2, R166, c[0x0][0x2d0], -R6 ;  /* 0x0000b400a6027a23 */ /* 0x004fce0000010806 */
[----:B------:R-:W-:Y:S01]  /*f910*/  HMMA.16816.F32.BF16 R96, R8, R22, R72 ;  /* 0x000000160860723c */ /* 0x000fe20000041848 */
[----:B------:R-:W1:Y:S01]  /*f920*/  LDSM.16.MT88.4 R20, [R210+0x6100] ;  /* 0x00610000d214783b */ /* 0x000e620000004200 */
[----:B------:R-:W-:Y:S01]  /*f930*/  IMAD.MOV.U32 R166, RZ, RZ, R120 ;  /* 0x000000ffffa67224 */ /* 0x000fe200078e0078 */
[----:B------:R2:W-:Y:S04]  /*f940*/  MUFU.EX2 R155, R2 ;  /* 0x00000002009b7308 */ /* 0x0005e80000000800 */
[----:B------:R-:W-:Y:S02]  /*f950*/  F2FP.BF16.PACK_AB R8, R164, R165 ;  /* 0x000000a5a408723e */ /* 0x000fe400000010ff */
[----:B----4-:R-:W-:Y:S02]  /*f960*/  F2FP.BF16.PACK_AB R10, R163, R162 ;  /* 0x000000a2a30a723e */ /* 0x010fe400000010ff */
[----:B------:R-:W-:-:S02]  /*f970*/  F2FP.BF16.PACK_AB R9, R160, R161 ;  /* 0x000000a1a009723e */ /* 0x000fc400000010ff */
[----:B------:R-:W-:Y:S01]  /*f980*/  F2FP.BF16.PACK_AB R11, R156, R158 ;  /* 0x0000009e9c0b723e */ /* 0x000fe200000010ff */
[----:B--2---:R-:W-:-:S06]  /*f990*/  FFMA.FTZ R2, R168, c[0x0][0x2d0], -R6 ;  /* 0x0000b400a8027a23 */ /* 0x004fcc0000010806 */
[C---:B------:R-:W-:Y:S01]  /*f9a0*/  HMMA.16816.F32.BF16 R100, R8.reuse, R16, R84 ;  /* 0x000000100864723c */ /* 0x040fe20000041854 */
[----:B------:R-:W-:Y:S01]  /*f9b0*/  IMAD.MOV.U32 R168, RZ, RZ, R121 ;  /* 0x000000ffffa87224 */ /* 0x000fe200078e0079 */
[----:B------:R2:W4:Y:S06]  /*f9c0*/  MUFU.EX2 R154, R2 ;  /* 0x00000002009a7308 */ /* 0x00052c0000000800 */
[C---:B------:R-:W-:Y:S01]  /*f9d0*/  HMMA.16816.F32.BF16 R92, R8.reuse, R18, R56 ;  /* 0x00000012085c723c */ /* 0x040fe20000041838 */
[----:B------:R-:W1:Y:S07]  /*f9e0*/  LDSM.16.MT88.4 R16, [R213+0x6100] ;  /* 0x00610000d510783b */ /* 0x000e6e0000004200 */
[----:B------:R-:W-:Y:S01]  /*f9f0*/  HMMA.16816.F32.BF16 R88, R8, R12, R76 ;  /* 0x0000000c0858723c */ /* 0x000fe2000004184c */
[----:B--2---:R-:W-:-:S02]  /*fa00*/  FFMA.FTZ R2, R167, c[0x0][0x2d0], -R6 ;  /* 0x0000b400a7027a23 */ /* 0x004fc40000010806 */
[----:B------:R-:W-:Y:S02]  /*fa10*/  IMAD.MOV.U32 R167, RZ, RZ, R122 ;  /* 0x000000ffffa77224 */ /* 0x000fe400078e007a */
[----:B------:R2:W-:Y:S03]  /*fa20*/  MUFU.EX2 R153, R2 ;  /* 0x0000000200997308 */ /* 0x0005e60000000800 */
[C---:B------:R-:W-:Y:S01]  /*fa30*/  HMMA.16816.F32.BF16 R84, R8.reuse, R14, R64 ;  /* 0x0000000e0854723c */ /* 0x040fe20000041840 */
[----:B------:R-:W1:Y:S07]  /*fa40*/  LDSM.16.MT88.4 R12, [R212+0x6100] ;  /* 0x00610000d40c783b */ /* 0x000e6e0000004200 */
[----:B------:R-:W-:Y:S01]  /*fa50*/  HMMA.16816.F32.BF16 R76, R8, R32, R60 ;  /* 0x00000020084c723c */ /* 0x000fe2000004183c */
[----:B--2---:R-:W-:-:S07]  /*fa60*/  FFMA.FTZ R2, R169, c[0x0][0x2d0], -R6 ;  /* 0x0000b400a9027a23 */ /* 0x004fce0000010806 */
[C---:B------:R-:W-:Y:S01]  /*fa70*/  HMMA.16816.F32.BF16 R72, R8.reuse, R34, R52 ;  /* 0x000000220848723c */ /* 0x040fe20000041834 */
[----:B------:R-:W2:Y:S01]  /*fa80*/  LDSM.16.MT88.4 R32, [R209+0x2900] ;  /* 0x00290000d120783b */ /* 0x000ea20000004200 */
[----:B------:R-:W-:Y:S01]  /*fa90*/  IMAD.MOV.U32 R169, RZ, RZ, R123 ;  /* 0x000000ffffa97224 */ /* 0x000fe200078e007b */
[----:B------:R4:W1:Y:S05]  /*faa0*/  MUFU.EX2 R152, R2 ;  /* 0x0000000200987308 */ /* 0x00086a0000000800 */
[C---:B---3--:R-:W-:Y:S08]  /*fab0*/  HMMA.16816.F32.BF16 R64, R8.reuse, R28, R48 ;  /* 0x0000001c0840723c */ /* 0x048ff00000041830 */
[----:B------:R-:W-:Y:S01]  /*fac0*/  HMMA.16816.F32.BF16 R44, R8, R24, R44 ;  /* 0x00000018082c723c */ /* 0x000fe2000004182c */
[----:B----4-:R-:W-:-:S02]  /*fad0*/  FFMA.FTZ R2, R170, c[0x0][0x2d0], -R0 ;  /* 0x0000b400aa027a23 */ /* 0x010fc40000010800 */
[----:B------:R-:W-:Y:S02]  /*fae0*/  IMAD.MOV.U32 R170, RZ, RZ, R128 ;  /* 0x000000ffffaa7224 */ /* 0x000fe400078e0080 */
[----:B------:R3:W-:Y:S03]  /*faf0*/  MUFU.EX2 R151, R2 ;  /* 0x0000000200977308 */ /* 0x0007e60000000800 */
[C---:B------:R-:W-:Y:S01]  /*fb00*/  HMMA.16816.F32.BF16 R48, R8.reuse, R26, R40 ;  /* 0x0000001a0830723c */ /* 0x040fe20000041828 */
[----:B------:R-:W4:Y:S07]  /*fb10*/  LDSM.16.MT88.4 R24, [R213+0x2900] ;  /* 0x00290000d518783b */ /* 0x000f2e0000004200 */
[----:B------:R-:W-:Y:S01]  /*fb20*/  HMMA.16816.F32.BF16 R56, R8, R30, R36 ;  /* 0x0000001e0838723c */ /* 0x000fe20000041824 */
[----:B------:R-:W2:Y:S01]  /*fb30*/  LDSM.16.MT88.4 R28, [R210+0x2900] ;  /* 0x00290000d21c783b */ /* 0x000ea20000004200 */
[----:B---3--:R-:W-:-:S06]  /*fb40*/  FFMA.FTZ R2, R176, c[0x0][0x2d0], -R0 ;  /* 0x0000b400b0027a23 */ /* 0x008fcc0000010800 */
[C---:B-1----:R-:W-:Y:S01]  /*fb50*/  HMMA.16816.F32.BF16 R40, R8.reuse, R20, R80 ;  /* 0x000000140828723c */ /* 0x042fe20000041850 */
[----:B------:R-:W-:Y:S01]  /*fb60*/  IMAD.MOV.U32 R176, RZ, RZ, R129 ;  /* 0x000000ffffb07224 */ /* 0x000fe200078e0081 */
[----:B------:R1:W3:Y:S06]  /*fb70*/  MUFU.EX2 R150, R2 ;  /* 0x0000000200967308 */ /* 0x0002ec0000000800 */
[C---:B------:R-:W-:Y:S08]  /*fb80*/  HMMA.16816.F32.BF16 R60, R8.reuse, R18, R112 ;  /* 0x00000012083c723c */ /* 0x040ff00000041870 */
[----:B------:R-:W-:Y:S01]  /*fb90*/  HMMA.16816.F32.BF16 R36, R8, R22, R104 ;  /* 0x000000160824723c */ /* 0x000fe20000041868 */
[----:B------:R-:W2:Y:S01]  /*fba0*/  LDSM.16.MT88.4 R20, [R212+0x2900] ;  /* 0x00290000d414783b */ /* 0x000ea20000004200 */
[----:B-1----:R-:W-:-:S02]  /*fbb0*/  FFMA.FTZ R2, R171, c[0x0][0x2d0], -R0 ;  /* 0x0000b400ab027a23 */ /* 0x002fc40000010800 */
[----:B------:R-:W-:Y:S02]  /*fbc0*/  IMAD.MOV.U32 R171, RZ, RZ, R130 ;  /* 0x000000ffffab7224 */ /* 0x000fe400078e0082 */
[----:B------:R1:W-:Y:S02]  /*fbd0*/  MUFU.EX2 R149, R2 ;  /* 0x0000000200957308 */ /* 0x0003e40000000800 */
[C---:B------:R-:W-:Y:S01]  /*fbe0*/  HMMA.16816.F32.BF16 R52, R8.reuse, R16, R116 ;  /* 0x000000100834723c */ /* 0x040fe20000041874 */
[----:B------:R-:W-:Y:S07]  /*fbf0*/  LDSM.16.MT88.4 R16, [R210+0x6900] ;  /* 0x00690000d210783b */ /* 0x000fee0000004200 */
[----:B------:R-:W-:Y:S01]  /*fc00*/  HMMA.16816.F32.BF16 R112, R8, R12, R108 ;  /* 0x0000000c0870723c */ /* 0x000fe2000004186c */
[----:B-1----:R-:W-:-:S07]  /*fc10*/  FFMA.FTZ R2, R177, c[0x0][0x2d0], -R0 ;  /* 0x0000b400b1027a23 */ /* 0x002fce0000010800 */
[----:B------:R-:W-:Y:S01]  /*fc20*/  HMMA.16816.F32.BF16 R80, R8, R14, R96 ;  /* 0x0000000e0850723c */ /* 0x000fe20000041860 */
[----:B------:R-:W1:Y:S01]  /*fc30*/  LDSM.16.MT88.4 R12, [R209+0x6900] ;  /* 0x00690000d10c783b */ /* 0x000e620000004200 */
[----:B------:R-:W-:Y:S01]  /*fc40*/  IMAD.MOV.U32 R177, RZ, RZ, R131 ;  /* 0x000000ffffb17224 */ /* 0x000fe200078e0083 */
[----:B------:R-:W2:Y:S04]  /*fc50*/  MUFU.EX2 R148, R2 ;  /* 0x0000000200947308 */ /* 0x000ea80000000800 */
[----:B------:R-:W-:Y:S02]  /*fc60*/  F2FP.BF16.PACK_AB R8, R154, R155 ;  /* 0x0000009b9a08723e */ /* 0x000fe400000010ff */
[----:B------:R-:W-:Y:S02]  /*fc70*/  F2FP.BF16.PACK_AB R10, R152, R153 ;  /* 0x00000099980a723e */ /* 0x000fe400000010ff */
[----:B---3--:R-:W-:-:S02]  /*fc80*/  F2FP.BF16.PACK_AB R9, R150, R151 ;  /* 0x000000979609723e */ /* 0x008fc400000010ff */
[----:B--2---:R-:W-:Y:S01]  /*fc90*/  F2FP.BF16.PACK_AB R11, R148, R149 ;  /* 0x00000095940b723e */ /* 0x004fe200000010ff */
[--C-:B------:R-:W-:Y:S02]  /*fca0*/  FFMA.FTZ R2, R193, c[0x0][0x2d0], -R6.reuse ;  /* 0x0000b400c1027a23 */ /* 0x100fe40000010806 */
[----:B------:R-:W-:Y:S02]  /*fcb0*/  IMAD.MOV.U32 R193, RZ, RZ, R71 ;  /* 0x000000ffffc17224 */ /* 0x000fe400078e0047 */
[----:B------:R2:W-:Y:S02]  /*fcc0*/  MUFU.EX2 R139, R2 ;  /* 0x00000002008b7308 */ /* 0x0005e40000000800 */
[C---:B------:R-:W-:Y:S08]  /*fcd0*/  HMMA.16816.F32.BF16 R116, R8.reuse, R34, R92 ;  /* 0x000000220874723c */ /* 0x040ff0000004185c */
[----:B----4-:R-:W-:Y:S01]  /*fce0*/  HMMA.16816.F32.BF16 R96, R8, R24, R76 ;  /* 0x000000180860723c */ /* 0x010fe2000004184c */
[----:B--2---:R-:W-:-:S07]  /*fcf0*/  FFMA.FTZ R2, R194, c[0x0][0x2d0], -R6 ;  /* 0x0000b400c2027a23 */ /* 0x004fce0000010806 */
[C---:B------:R-:W-:Y:S01]  /*fd00*/  HMMA.16816.F32.BF16 R92, R8.reuse, R26, R72 ;  /* 0x0000001a085c723c */ /* 0x040fe20000041848 */
[----:B------:R-:W2:Y:S01]  /*fd10*/  LDSM.16.MT88.4 R24, [R213+0x6900] ;  /* 0x00690000d518783b */ /* 0x000ea20000004200 */
[----:B------:R3:W4:Y:S06]  /*fd20*/  MUFU.EX2 R138, R2 ;  /* 0x00000002008a7308 */ /* 0x00072c0000000800 */
[C---:B------:R-:W-:Y:S01]  /*fd30*/  HMMA.16816.F32.BF16 R108, R8.reuse, R32, R100 ;  /* 0x00000020086c723c */ /* 0x040fe20000041864 */
[----:B------:R-:W4:Y:S07]  /*fd40*/  LDSM.16.MT88.4 R32, [R212+0x6900] ;  /* 0x00690000d420783b */ /* 0x000f2e0000004200 */
[----:B------:R-:W-:Y:S01]  /*fd50*/  HMMA.16816.F32.BF16 R104, R8, R28, R88 ;  /* 0x0000001c0868723c */ /* 0x000fe20000041858 */
[----:B---3--:R-:W-:-:S04]  /*fd60*/  FFMA.FTZ R2, R195, c[0x0][0x2d0], -R6 ;  /* 0x0000b400c3027a23 */ /* 0x008fc80000010806 */
[----:B------:R3:W-:Y:S03]  /*fd70*/  MUFU.EX2 R137, R2 ;  /* 0x0000000200897308 */ /* 0x0007e60000000800 */
[C---:B------:R-:W-:Y:S08]  /*fd80*/  HMMA.16816.F32.BF16 R88, R8.reuse, R20, R64 ;  /* 0x000000140858723c */ /* 0x040ff00000041840 */
[----:B-1----:R-:W-:Y:S01]  /*fd90*/  HMMA.16816.F32.BF16 R64, R8, R14, R48 ;  /* 0x0000000e0840723c */ /* 0x002fe20000041830 */
[----:B---3--:R-:W-:-:S07]  /*fda0*/  FFMA.FTZ R2, R232, c[0x0][0x2d0], -R6 ;  /* 0x0000b400e8027a23 */ /* 0x008fce0000010806 */
[C---:B------:R-:W-:Y:S01]  /*fdb0*/  HMMA.16816.F32.BF16 R76, R8.reuse, R12, R44 ;  /* 0x0000000c084c723c */ /* 0x040fe2000004182c */
[----:B------:R-:W-:Y:S01]  /*fdc0*/  LDSM.16.MT88.4 R12, [R212+0x3100] ;  /* 0x00310000d40c783b */ /* 0x000fe20000004200 */
[----:B------:R1:W3:Y:S06]  /*fdd0*/  MUFU.EX2 R136, R2 ;  /* 0x0000000200887308 */ /* 0x0002ec0000000800 */
[C---:B--2---:R-:W-:Y:S08]  /*fde0*/  HMMA.16816.F32.BF16 R48, R8.reuse, R24, R52 ;  /* 0x000000180830723c */ /* 0x044ff00000041834 */
[----:B------:R-:W-:Y:S01]  /*fdf0*/  HMMA.16816.F32.BF16 R52, R8, R26, R60 ;  /* 0x0000001a0834723c */ /* 0x000fe2000004183c */
[----:B------:R-:W2:Y:S01]  /*fe00*/  LDSM.16.MT88.4 R24, [R209+0x7100] ;  /* 0x00710000d118783b */ /* 0x000ea20000004200 */
[----:B-1----:R-:W-:-:S04]  /*fe10*/  FFMA.FTZ R2, R234, c[0x0][0x2d0], -R0 ;  /* 0x0000b400ea027a23 */ /* 0x002fc80000010800 */
[----:B------:R1:W-:Y:S02]  /*fe20*/  MUFU.EX2 R71, R2 ;  /* 0x0000000200477308 */ /* 0x0003e40000000800 */
[C---:B------:R-:W-:Y:S01]  /*fe30*/  HMMA.16816.F32.BF16 R100, R8.reuse, R30, R84 ;  /* 0x0000001e0864723c */ /* 0x040fe20000041854 */
[----:B------:R-:W-:Y:S07]  /*fe40*/  LDSM.16.MT88.4 R28, [R209+0x3100] ;  /* 0x00310000d11c783b */ /* 0x000fee0000004200 */
[----:B------:R-:W-:Y:S01]  /*fe50*/  HMMA.16816.F32.BF16 R84, R8, R22, R56 ;  /* 0x000000160854723c */ /* 0x000fe20000041838 */
[----:B------:R-:W2:Y:S01]  /*fe60*/  LDSM.16.MT88.4 R20, [R210+0x3100] ;  /* 0x00310000d214783b */ /* 0x000ea20000004200 */
[----:B-1----:R-:W-:-:S06]  /*fe70*/  FFMA.FTZ R2, R233, c[0x0][0x2d0], -R0 ;  /* 0x0000b400e9027a23 */ /* 0x002fcc0000010800 */
[C---:B------:R-:W-:Y:S01]  /*fe80*/  HMMA.16816.F32.BF16 R56, R8.reuse, R16, R40 ;  /* 0x000000100838723c */ /* 0x040fe20000041828 */
[----:B------:R1:W1:Y:S07]  /*fe90*/  MUFU.EX2 R70, R2 ;  /* 0x0000000200467308 */ /* 0x00026e0000000800 */
[C---:B------:R-:W-:Y:S01]  /*fea0*/  HMMA.16816.F32.BF16 R40, R8.reuse, R18, R36 ;  /* 0x000000120828723c */ /* 0x040fe20000041824 */
[----:B------:R-:W2:Y:S07]  /*feb0*/  LDSM.16.MT88.4 R16, [R213+0x3100] ;  /* 0x00310000d510783b */ /* 0x000eae0000004200 */
[----:B----4-:R-:W-:Y:S01]  /*fec0*/  HMMA.16816.F32.BF16 R44, R8, R32, R112 ;  /* 0x00000020082c723c */ /* 0x010fe20000041870 */
[----:B-1----:R-:W-:-:S04]  /*fed0*/  FFMA.FTZ R2, R235, c[0x0][0x2d0], -R0 ;  /* 0x0000b400eb027a23 */ /* 0x002fc80000010800 */
[----:B------:R1:W-:Y:S03]  /*fee0*/  MUFU.EX2 R69, R2 ;  /* 0x0000000200457308 */ /* 0x0003e60000000800 */
[----:B------:R-:W-:Y:S01]  /*fef0*/  HMMA.16816.F32.BF16 R36, R8, R34, R80 ;  /* 0x000000220824723c */ /* 0x000fe20000041850 */
[----:B------:R-:W4:Y:S06]  /*ff00*/  LDSM.16.MT88.4 R32, [R210+0x7100] ;  /* 0x00710000d220783b */ /* 0x000f2c0000004200 */
[----:B------:R-:W-:-:S02]  /*ff10*/  F2FP.BF16.PACK_AB R8, R138, R139 ;  /* 0x0000008b8a08723e */ /* 0x000fc400000010ff */
[----:B---3--:R-:W-:Y:S02]  /*ff20*/  F2FP.BF16.PACK_AB R10, R136, R137 ;  /* 0x00000089880a723e */ /* 0x008fe400000010ff */
[----:B------:R-:W-:Y:S01]  /*ff30*/  F2FP.BF16.PACK_AB R9, R70, R71 ;  /* 0x000000474609723e */ /* 0x000fe200000010ff */
[----:B-1----:R-:W-:-:S04]  /*ff40*/  FFMA.FTZ R2, R236, c[0x0][0x2d0], -R0 ;  /* 0x0000b400ec027a23 */ /* 0x002fc80000010800 */
[----:B------:R1:W3:Y:S02]  /*ff50*/  MUFU.EX2 R62, R2 ;  /* 0x00000002003e7308 */ /* 0x0002e40000000800 */
[----:B-1----:R-:W-:Y:S01]  /*ff60*/  FFMA.FTZ R2, R246, c[0x0][0x2d0], -R6 ;  /* 0x0000b400f6027a23 */ /* 0x002fe20000010806 */
[----:B---3--:R-:W-:-:S05]  /*ff70*/  F2FP.BF16.PACK_AB R11, R62, R69 ;  /* 0x000000453e0b723e */ /* 0x008fca00000010ff */
[----:B------:R1:W-:Y:S02]  /*ff80*/  MUFU.EX2 R61, R2 ;  /* 0x00000002003d7308 */ /* 0x0003e40000000800 */
[C---:B--2---:R-:W-:Y:S08]  /*ff90*/  HMMA.16816.F32.BF16 R64, R8.reuse, R26, R64 ;  /* 0x0000001a0840723c */ /* 0x044ff00000041840 */
        /* <DEDUP_REMOVED lines=17> */
[----:B------:R2:W1:Y:S02]  /*100b0*/  MUFU.EX2 R25, R2 ;  /* 0x0000000200197308 */ /* 0x0004640000000800 */
[C---:B------:R-:W-:Y:S01]  /*100c0*/  HMMA.16816.F32.BF16 R20, R8.reuse, R22, R100 ;  /* 0x000000160814723c */ /* 0x040fe20000041864 */
[----:B------:R-:W3:Y:S07]  /*100d0*/  LDSM.16.MT88.4 R100, [R212+0x3900] ;  /* 0x00390000d464783b */ /* 0x000eee0000004200 */
[----:B------:R-:W-:Y:S01]  /*100e0*/  HMMA.16816.F32.BF16 R72, R8, R28, R108 ;  /* 0x0000001c0848723c */ /* 0x000fe2000004186c */
[----:B------:R-:W3:Y:S01]  /*100f0*/  LDSM.16.MT88.4 R108, [R209+0x7900] ;  /* 0x00790000d16c783b */ /* 0x000ee20000004200 */
[----:B--2---:R-:W-:-:S06]  /*10100*/  FFMA.FTZ R2, R249, c[0x0][0x2d0], -R0 ;  /* 0x0000b400f9027a23 */ /* 0x004fcc0000010800 */
[C---:B------:R-:W-:Y:S01]  /*10110*/  HMMA.16816.F32.BF16 R28, R8.reuse, R30, R116 ;  /* 0x0000001e081c723c */ /* 0x040fe20000041874 */
[----:B------:R-:W2:Y:S01]  /*10120*/  LDSM.16.MT88.4 R116, [R210+0x7900] ;  /* 0x00790000d274783b */ /* 0x000ea20000004200 */
[----:B-1----:R-:W-:Y:S01]  /*10130*/  F2FP.BF16.PACK_AB R134, R25, R26 ;  /* 0x0000001a1986723e */ /* 0x002fe200000010ff */
[----:B------:R1:W-:Y:S05]  /*10140*/  MUFU.EX2 R24, R2 ;  /* 0x0000000200187308 */ /* 0x0003ea0000000800 */
[C---:B----4-:R-:W-:Y:S08]  /*10150*/  HMMA.16816.F32.BF16 R56, R8.reuse, R32, R56 ;  /* 0x000000200838723c */ /* 0x050ff00000041838 */
[----:B------:R-:W-:Y:S01]  /*10160*/  HMMA.16816.F32.BF16 R40, R8, R34, R40 ;  /* 0x000000220828723c */ /* 0x000fe20000041828 */
[----:B-1----:R-:W-:-:S04]  /*10170*/  FFMA.FTZ R2, R251, c[0x0][0x2d0], -R0 ;  /* 0x0000b400fb027a23 */ /* 0x002fc80000010800 */
[----:B------:R1:W4:Y:S03]  /*10180*/  MUFU.EX2 R7, R2 ;  /* 0x0000000200077308 */ /* 0x0003260000000800 */
[C---:B------:R-:W-:Y:S08]  /*10190*/  HMMA.16816.F32.BF16 R48, R8.reuse, R16, R48 ;  /* 0x000000100830723c */ /* 0x040ff00000041830 */
[----:B------:R-:W-:Y:S01]  /*101a0*/  HMMA.16816.F32.BF16 R52, R8, R18, R52 ;  /* 0x000000120834723c */ /* 0x000fe20000041834 */
[----:B-1----:R-:W-:-:S07]  /*101b0*/  FFMA.FTZ R2, R250, c[0x0][0x2d0], -R0 ;  /* 0x0000b400fa027a23 */ /* 0x002fce0000010800 */
[----:B---3--:R-:W-:Y:S01]  /*101c0*/  HMMA.16816.F32.BF16 R44, R8, R12, R44 ;  /* 0x0000000c082c723c */ /* 0x008fe2000004182c */
[----:B------:R-:W-:Y:S01]  /*101d0*/  FFMA.FTZ R0, R125, c[0x0][0x2d0], -R0 ;  /* 0x0000b4007d007a23 */ /* 0x000fe20000010800 */
[----:B----4-:R-:W-:Y:S01]  /*101e0*/  F2FP.BF16.PACK_AB R133, R7, R24 ;  /* 0x000000180785723e */ /* 0x010fe200000010ff */
[----:B------:R-:W-:Y:S01]  /*101f0*/  IMAD.MOV.U32 R125, RZ, RZ, R126 ;  /* 0x000000ffff7d7224 */ /* 0x000fe200078e007e */
[----:B------:R1:W-:Y:S01]  /*10200*/  MUFU.EX2 R6, R2 ;  /* 0x0000000200067308 */ /* 0x0003e20000000800 */
[----:B------:R-:W-:-:S03]  /*10210*/  IMAD.MOV.U32 R126, RZ, RZ, R5 ;  /* 0x000000ffff7e7224 */ /* 0x000fc600078e0005 */
[----:B------:R-:W-:Y:S01]  /*10220*/  HMMA.16816.F32.BF16 R36, R8, R14, R36 ;  /* 0x0000000e0824723c */ /* 0x000fe20000041824 */
[----:B------:R-:W-:Y:S03]  /*10230*/  LDSM.16.MT88.4 R8, [R212+0x7900] ;  /* 0x00790000d408783b */ /* 0x000fe60000004200 */
        /* <DEDUP_REMOVED lines=35> */
[----:B------:R-:W-:Y:S03]  /*10470*/  HMMA.16816.F32.BF16 R80, R132, R84, R80 ;  /* 0x000000548450723c */ /* 0x000fe60000041850 */
[----:B------:R-:W-:-:S04]  /*10480*/  FADD.FTZ R0, R189, R0 ;  /* 0x00000000bd007221 */ /* 0x000fc80000010000 */
[----:B------:R-:W-:Y:S01]  /*10490*/  FADD.FTZ R2, R191, R0 ;  /* 0x00000000bf027221 */ /* 0x000fe20000010000 */
[C---:B------:R-:W-:Y:S01]  /*104a0*/  HMMA.16816.F32.BF16 R104, R132.reuse, R108, R128 ;  /* 0x0000006c8468723c */ /* 0x040fe20000041880 */
[----:B------:R-:W-:Y:S02]  /*104b0*/  FADD.FTZ R0, R178, R4 ;  /* 0x00000004b2007221 */ /* 0x000fe40000010000 */
[----:B------:R-:W-:Y:S02]  /*104c0*/  FADD.FTZ R2, R165, R2 ;  /* 0x00000002a5027221 */ /* 0x000fe40000010000 */
[----:B------:R-:W-:Y:S02]  /*104d0*/  FADD.FTZ R0, R161, R0 ;  /* 0x00000000a1007221 */ /* 0x000fe40000010000 */
[----:B------:R-:W-:Y:S01]  /*104e0*/  FADD.FTZ R2, R164, R2 ;  /* 0x00000002a4027221 */ /* 0x000fe20000010000 */
[----:B--2---:R-:W-:Y:S01]  /*104f0*/  HMMA.16816.F32.BF16 R112, R132, R116, R56 ;  /* 0x000000748470723c */ /* 0x004fe20000041838 */
[----:B------:R-:W-:-:S02]  /*10500*/  FADD.FTZ R0, R160, R0 ;  /* 0x00000000a0007221 */ /* 0x000fc40000010000 */
[----:B------:R-:W-:Y:S02]  /*10510*/  FADD.FTZ R2, R162, R2 ;  /* 0x00000002a2027221 */ /* 0x000fe40000010000 */
[----:B------:R-:W-:Y:S02]  /*10520*/  FADD.FTZ R0, R158, R0 ;  /* 0x000000009e007221 */ /* 0x000fe40000010000 */
[----:B------:R-:W-:Y:S01]  /*10530*/  FADD.FTZ R2, R163, R2 ;  /* 0x00000002a3027221 */ /* 0x000fe20000010000 */
[----:B-1----:R-:W-:Y:S01]  /*10540*/  HMMA.16816.F32.BF16 R120, R132, R124, R48 ;  /* 0x0000007c8478723c */ /* 0x002fe20000041830 */
        /* <DEDUP_REMOVED lines=30> */
[----:B------:R-:W-:-:S05]  /*10730*/  FADD.FTZ R0, R5, R2 ;  /* 0x0000000205007221 */ /* 0x000fca0000010000 */
[----:B------:R1:W-:Y:S02]  /*10740*/  STL [R1+0x8], R0 ;  /* 0x0000080001007387 */ /* 0x0003e40000100800 */
[----:B------:R-:W-:Y:S02]  /*10750*/  HMMA.16816.F32.BF16 R132, R132, R10, R36 ;  /* 0x0000000a8484723c */ /* 0x000fe40000041824 */
[----:B------:R1:W-:Y:S01]  /*10760*/  STL [R1+0x4], R4 ;  /* 0x0000040401007387 */ /* 0x0003e20000100800 */
[----:B------:R-:W-:Y:S05]  /*10770*/  @!P6 BRA `(.L_x_133) ;  /* 0x000041700000e947 */ /* 0x000fea0003800000 */
[----:B------:R-:W2:Y:S04]  /*10780*/  LDL.64 R170, [R1+0x30] ;  /* 0x0000300001aa7983 */ /* 0x000ea80000100a00 */
[----:B------:R-:W3:Y:S04]  /*10790*/  LDL.64 R168, [R1+0x38] ;  /* 0x0000380001a87983 */ /* 0x000ee80000100a00 */
[----:B------:R-:W4:Y:S04]  /*107a0*/  LDL R157, [R1+0x40] ;  /* 0x00004000019d7983 */ /* 0x000f280000100800 */
[----:B------:R-:W5:Y:S04]  /*107b0*/  LDL R159, [R1+0x4c] ;  /* 0x00004c00019f7983 */ /* 0x000f680000100800 */
[----:B------:R-:W4:Y:S04]  /*107c0*/  LDL.64 R166, [R1+0x28] ;  /* 0x0000280001a67983 */ /* 0x000f280000100a00 */
[----:B------:R-:W5:Y:S01]  /*107d0*/  LDL.LU R176, [R1] ;  /* 0x0000000001b07983 */ /* 0x000f620000300800 */
[----:B-1----:R-:W-:Y:S01]  /*107e0*/  MOV R0, c[0x0][0x208] ;  /* 0x0000820000007a02 */ /* 0x002fe20000000f00 */
[----:B------:R-:W-:-:S04]  /*107f0*/  IMAD.MOV.U32 R70, RZ, RZ, R3 ;  /* 0x000000ffff467224 */ /* 0x000fc800078e0003 */
[----:B------:R-:W-:-:S05]  /*10800*/  IMAD.SHL.U32 R2, R0, 0x40, RZ ;  /* 0x0000004000027824 */ /* 0x000fca00078e00ff */
[----:B------:R-:W-:Y:S01]  /*10810*/  IADD3 R0, P2, R2, 0x80, RZ ;  /* 0x0000008002007810 */ /* 0x000fe20007f5e0ff */
[----:B------:R-:W-:Y:S01]  /*10820*/  IMAD.MOV.U32 R69, RZ, RZ, R68 ;  /* 0x000000ffff457224 */ /* 0x000fe200078e0044 */
[----:B------:R-:W-:Y:S01]  /*10830*/  ULDC.64 UR4, c[0x0][0x118] ;  /* 0x0000460000047ab9 */ /* 0x000fe20000000a00 */
[----:B--2---:R-:W-:Y:S02]  /*10840*/  IADD3 R3, P1, R170, 0x40, RZ ;  /* 0x00000040aa037810 */ /* 0x004fe40007f3e0ff */
[----:B---3--:R-:W-:-:S03]  /*10850*/  IADD3 R4, P0, R168, 0x40, RZ ;  /* 0x00000040a8047810 */ /* 0x008fc60007f1e0ff */
[----:B------:R1:W-:Y:S04]  /*10860*/  STL [R1+0x20], R3 ;  /* 0x0000200301007387 */ /* 0x0003e80000100800 */
[----:B------:R-:W-:Y:S04]  /*10870*/  STL [R1+0x18], R4 ;  /* 0x0000180401007387 */ /* 0x000fe80000100800 */
[----:B------:R5:W-:Y:S01]  /*10880*/  STL [R1+0x10], R0 ;  /* 0x0000100001007387 */ /* 0x000be20000100800 */
[----:B----4-:R-:W-:Y:S01]  /*10890*/  IMAD.X R2, RZ, RZ, R167, P0 ;  /* 0x000000ffff027224 */ /* 0x010fe200000e06a7 */
[----:B-1----:R-:W-:-:S02]  /*108a0*/  IADD3.X R3, RZ, R157, RZ, P1, !PT ;  /* 0x0000009dff037210 */ /* 0x002fc40000ffe4ff */
[----:B-----5:R-:W-:-:S03]  /*108b0*/  IADD3.X R0, RZ, R159, RZ, P2, !PT ;  /* 0x0000009fff007210 */ /* 0x020fc600017fe4ff */
[----:B------:R1:W-:Y:S04]  /*108c0*/  STL [R1+0x1c], R3 ;  /* 0x00001c0301007387 */ /* 0x0003e80000100800 */
[----:B------:R1:W-:Y:S04]  /*108d0*/  STL [R1+0xc], R0 ;  /* 0x00000c0001007387 */ /* 0x0003e80000100800 */
[----:B------:R1:W-:Y:S01]  /*108e0*/  STL [R1+0x14], R2 ;  /* 0x0000140201007387 */ /* 0x0003e20000100800 */
[----:B------:R-:W-:-:S03]  /*108f0*/  LEA.HI.SX32 R232, R176, 0xfffffffe, 0x19 ;  /* 0xfffffffeb0e87811 */ /* 0x000fc600078fcaff */
.L_x_134:
[----:B------:R-:W2:Y:S01]  /*10900*/  LDL.64 R160, [R1+0x30] ;  /* 0x0000300001a07983 */ /* 0x000ea20000100a00 */
[----:B------:R-:W-:Y:S04]  /*10910*/  DEPBAR.LE SB0, 0x0 ;  /* 0x000080000000791a */ /* 0x000fe80000000000 */
[----:B-1----:R-:W-:Y:S01]  /*10920*/  SHF.R.S32.HI R0, RZ, 0x1f, R232 ;  /* 0x0000001fff007819 */ /* 0x002fe200000114e8 */
[----:B------:R-:W3:Y:S01]  /*10930*/  LDL R159, [R1+0x20] ;  /* 0x00002000019f7983 */ /* 0x000ee20000100800 */
[----:B------:R-:W-:Y:S01]  /*10940*/  IMAD.WIDE.U32 R156, R232, c[0x0][0x208], RZ ;  /* 0x00008200e89c7a25 */ /* 0x000fe200078e00ff */
[----:B------:R-:W-:Y:S02]  /*10950*/  MOV R191, c[0x0][0x208] ;  /* 0x0000820000bf7a02 */ /* 0x000fe40000000f00 */
[----:B------:R-:W4:Y:S01]  /*10960*/  LDL R68, [R1+0x40] ;  /* 0x0000400001447983 */ /* 0x000f220000100800 */
[----:B------:R-:W-:Y:S01]  /*10970*/  IMAD R0, R0, c[0x0][0x208], RZ ;  /* 0x0000820000007a24 */ /* 0x000fe200078e02ff */
[----:B------:R-:W-:Y:S02]  /*10980*/  SHF.L.U32 R3, R156, 0x7, RZ ;  /* 0x000000079c037819 */ /* 0x000fe400000006ff */
[----:B------:R-:W5:Y:S01]  /*10990*/  LDL R158, [R1+0x1c] ;  /* 0x00001c00019e7983 */ /* 0x000f620000100800 */
[----:B------:R-:W-:Y:S01]  /*109a0*/  IMAD R0, R232, c[0x0][0x20c], R0 ;  /* 0x00008300e8007a24 */ /* 0x000fe200078e0200 */
[----:B------:R-:W-:Y:S02]  /*109b0*/  SHF.L.U32 R191, R191, 0x6, RZ ;  /* 0x00000006bfbf7819 */ /* 0x000fe400000006ff */
[----:B------:R-:W5:Y:S01]  /*109c0*/  LDL R190, [R1+0x10] ;  /* 0x0000100001be7983 */ /* 0x000f620000100800 */
[----:B------:R-:W-:Y:S02]  /*109d0*/  MOV R189, 0x6 ;  /* 0x0000000600bd7802 */ /* 0x000fe40000000f00 */
[----:B------:R-:W-:Y:S01]  /*109e0*/  IADD3 R0, R157, R0, RZ ;  /* 0x000000009d007210 */ /* 0x000fe20007ffe0ff */
[----:B------:R-:W5:Y:S01]  /*109f0*/  LDL R71, [R1+0xc] ;  /* 0x00000c0001477983 */ /* 0x000f620000100800 */
[----:B------:R-:W-:Y:S02]  /*10a00*/  MOV R188, c[0x0][0x208] ;  /* 0x0000820000bc7a02 */ /* 0x000fe40000000f00 */
[----:B------:R-:W-:Y:S01]  /*10a10*/  SHF.L.U64.HI R0, R156, 0x7, R0 ;  /* 0x000000079c007819 */ /* 0x000fe20000010200 */
[----:B------:R-:W-:Y:S01]  /*10a20*/  BAR.SYNC.DEFER_BLOCKING 0x0 ;  /* 0x0000000000007b1d */ /* 0x000fe20000010000 */
[----:B------:R-:W-:Y:S07]  /*10a30*/  SHF.L.U64.HI R188, R188, R189, c[0x0][0x20c] ;  /* 0x00008300bcbc7619 */ /* 0x000fee00000102bd */
        /* <DEDUP_REMOVED lines=19> */
[C---:B------:R-:W-:Y:S06]  /*10b70*/  HMMA.16816.F32.BF16 R32, R140.reuse, R34, RZ ;  /* 0x000000228c20723c */ /* 0x040fec00000418ff */
[----:B------:R-:W-:Y:S02]  /*10b80*/  LDSM.16.M88.4 R168, [R224] ;  /* 0x00000000e0a8783b */ /* 0x000fe40000000200 */
        /* <DEDUP_REMOVED lines=12> */
[C---:B------:R-:W-:Y:S08]  /*10c50*/  HMMA.16816.F32.BF16 R16, R144.reuse, R150, R16 ;  /* 0x000000969010723c */ /* 0x040ff00000041810 */
[C---:B------:R-:W-:Y:S08]  /*10c60*/  HMMA.16816.F32.BF16 R20, R144.reuse, R152, R20 ;  /* 0x000000989014723c */ /* 0x040ff00000041814 */
[C---:B------:R-:W-:Y:S08]  /*10c70*/  HMMA.16816.F32.BF16 R24, R144.reuse, R154, R24 ;  /* 0x0000009a9018723c */ /* 0x040ff00000041818 */
[C---:B-1----:R-:W-:Y:S08]  /*10c80*/  HMMA.16816.F32.BF16 R28, R144.reuse, R136, R28 ;  /* 0x00000088901c723c */ /* 0x042ff0000004181c */
[C---:B------:R-:W-:Y:S04]  /*10c90*/  HMMA.16816.F32.BF16 R32, R144.reuse, R138, R32 ;  /* 0x0000008a9020723c */ /* 0x040fe80000041820 */
[C---:B--2---:R-:W-:Y:S02]  /*10ca0*/  IADD3 R2, P5, R3.reuse, R160, RZ ;  /* 0x000000a003027210 */ /* 0x044fe40007fbe0ff */
[----:B------:R-:W-:Y:S02]  /*10cb0*/  LDSM.16.M88.4 R160, [R226] ;  /* 0x00000000e2a0783b */ /* 0x000fe40000000200 */
[----:B------:R-:W-:Y:S04]  /*10cc0*/  LEA R176, P2, R2, c[0x0][0x1f8], 0x1 ;  /* 0x00007e0002b07a11 */ /* 0x000fe800078408ff */
[----:B---3--:R-:W-:Y:S02]  /*10cd0*/  IADD3 R3, P1, R3, R159, RZ ;  /* 0x0000009f03037210 */ /* 0x008fe40007f3e0ff */
[C---:B----4-:R-:W-:Y:S02]  /*10ce0*/  IADD3.X R68, R0.reuse, R68, RZ, P5, !PT ;  /* 0x0000004400447210 */ /* 0x050fe40002ffe4ff */
[C---:B------:R-:W-:Y:S02]  /*10cf0*/  LEA R178, P0, R3.reuse, c[0x0][0x1f8], 0x1 ;  /* 0x00007e0003b27a11 */ /* 0x040fe400078008ff */
[----:B-----5:R-:W-:Y:S02]  /*10d00*/  IADD3.X R0, R0, R158, RZ, P1, !PT ;  /* 0x0000009e00007210 */ /* 0x020fe40000ffe4ff */
[----:B------:R-:W1:Y:S01]  /*10d10*/  LDSM.16.M88.4 R156, [R227] ;  /* 0x00000000e39c783b */ /* 0x000e620000000200 */
[----:B------:R-:W-:Y:S02]  /*10d20*/  LEA.HI.X R177, R2, c[0x0][0x1fc], R68, 0x1, P2 ;  /* 0x00007f0002b17a11 */ /* 0x000fe400010f0c44 */
[----:B------:R-:W-:Y:S02]  /*10d30*/  LEA.HI.X R179, R3, c[0x0][0x1fc], R0, 0x1, P0 ;  /* 0x00007f0003b37a11 */ /* 0x000fe400000f0c00 */
[-C--:B------:R-:W-:Y:S03]  /*10d40*/  IADD3 R2, P0, R176, R191.reuse, RZ ;  /* 0x000000bfb0027210 */ /* 0x080fe60007f1e0ff */
[----:B------:R-:W-:Y:S01]  /*10d50*/  @!PT LDS RZ, [RZ] ;  /* 0x00000000fffff984 */ /* 0x000fe20000000800 */
[----:B------:R-:W-:Y:S01]  /*10d60*/  @!PT LDS RZ, [RZ] ;  /* 0x00000000fffff984 */ /* 0x000fe20000000800 */
[----:B------:R-:W-:Y:S01]  /*10d70*/  @!PT LDS RZ, [RZ] ;  /* 0x00000000fffff984 */ /* 0x000fe20000000800 */
[----:B------:R2:W-:Y:S01]  /*10d80*/  LDGSTS.E.BYPASS.LTC128B.128 [R231+0x100], [R176.64], !P4 ;  /* 0x00100000b0e77fae */ /* 0x0005e2000e101d44 */
[-C--:B------:R-:W-:Y:S02]  /*10d90*/  IADD3.X R3, R177, R188.reuse, RZ, P0, !PT ;  /* 0x000000bcb1037210 */ /* 0x080fe400007fe4ff */
[-C--:B------:R-:W-:Y:S04]  /*10da0*/  IADD3 R148, P0, R2, R191.reuse, RZ ;  /* 0x000000bf02947210 */ /* 0x080fe80007f1e0ff */
[-C--:B------:R-:W-:Y:S01]  /*10db0*/  IADD3.X R149, R3, R188.reuse, RZ, P0, !PT ;  /* 0x000000bc03957210 */ /* 0x080fe200007fe4ff */
[----:B------:R3:W-:Y:S01]  /*10dc0*/  LDGSTS.E.BYPASS.LTC128B.128 [R231+0x4100], [R178.64], !P3 ;  /* 0x04100000b2e77fae */ /* 0x0007e2000d901d44 */
[----:B------:R-:W-:Y:S04]  /*10dd0*/  IADD3 R150, P1, R148, R191, RZ ;  /* 0x000000bf94967210 */ /* 0x000fe80007f3e0ff */
[----:B------:R-:W-:Y:S03]  /*10de0*/  IADD3.X R151, R149, R188, RZ, P1, !PT ;  /* 0x000000bc95977210 */ /* 0x000fe60000ffe4ff */
[----:B------:R4:W-:Y:S08]  /*10df0*/  LDGSTS.E.BYPASS.LTC128B.128 [R231+0x1100], [R2.64], !P4 ;  /* 0x0110000002e77fae */ /* 0x0009f0000e101d44 */
[----:B------:R4:W-:Y:S01]  /*10e00*/  LDGSTS.E.BYPASS.LTC128B.128 [R231+0x5100], [R2.64+0x80], !P3 ;  /* 0x0510008002e77fae */ /* 0x0009e2000d901d44 */
[-C--:B--2---:R-:W-:Y:S04]  /*10e10*/  IADD3 R176, P2, R2, R190.reuse, RZ ;  /* 0x000000be02b07210 */ /* 0x084fe80007f5e0ff */
[-C--:B------:R-:W-:Y:S01]  /*10e20*/  IADD3.X R177, R3, R71.reuse, RZ, P2, !PT ;  /* 0x0000004703b17210 */ /* 0x080fe200017fe4ff */
[C---:B-1----:R-:W-:Y:S02]  /*10e30*/  HMMA.16816.F32.BF16 R36, R144.reuse, R156, R36 ;  /* 0x0000009c9024723c */ /* 0x042fe40000041824 */
[----:B------:R1:W-:Y:S06]  /*10e40*/  LDGSTS.E.BYPASS.LTC128B.128 [R231+0x2100], [R148.64], !P4 ;  /* 0x0210000094e77fae */ /* 0x0003ec000e101d44 */
[C---:B------:R-:W-:Y:S02]  /*10e50*/  HMMA.16816.F32.BF16 R40, R144.reuse, R158, R40 ;  /* 0x0000009e9028723c */ /* 0x040fe40000041828 */
[----:B------:R3:W-:Y:S06]  /*10e60*/  LDGSTS.E.BYPASS.LTC128B.128 [R231+0x6100], [R176.64], !P3 ;  /* 0x06100000b0e77fae */ /* 0x0007ec000d901d44 */
[C---:B------:R-:W-:Y:S02]  /*10e70*/  HMMA.16816.F32.BF16 R44, R144.reuse, R160, R44 ;  /* 0x000000a0902c723c */ /* 0x040fe4000004182c */
[----:B------:R1:W-:Y:S02]  /*10e80*/  LDGSTS.E.BYPASS.LTC128B.128 [R231+0x3100], [R150.64], !P4 ;  /* 0x0310000096e77fae */ /* 0x0003e4000e101d44 */
[----:B----4-:R-:W-:Y:S04]  /*10e90*/  IADD3 R2, P0, R148, R190, RZ ;  /* 0x000000be94027210 */ /* 0x010fe80007f1e0ff */
[C---:B------:R-:W-:Y:S04]  /*10ea0*/  HMMA.16816.F32.BF16 R48, R144.reuse, R162, R48 ;  /* 0x000000a29030723c */ /* 0x040fe80000041830 */
[----:B------:R-:W-:Y:S02]  /*10eb0*/  IADD3.X R3, R149, R71, RZ, P0, !PT ;  /* 0x0000004795037210 */ /* 0x000fe400007fe4ff */
[C---:B------:R-:W-:Y:S02]  /*10ec0*/  ISETP.GT.AND P0, PT, R232.reuse, RZ, PT ;  /* 0x000000ffe800720c */ /* 0x040fe40003f04270 */
[C---:B------:R-:W-:Y:S01]  /*10ed0*/  HMMA.16816.F32.BF16 R52, R144.reuse, R164, R52 ;  /* 0x000000a49034723c */ /* 0x040fe20000041834 */
[----:B------:R2:W-:Y:S03]  /*10ee0*/  LDGSTS.E.BYPASS.LTC128B.128 [R231+0x7100], [R2.64], !P3 ;  /* 0x0710000002e77fae */ /* 0x0005e6000d901d44 */
[----:B------:R-:W-:Y:S04]  /*10ef0*/  IADD3 R232, R232, -0x1, RZ ;  /* 0xffffffffe8e87810 */ /* 0x000fe80007ffe0ff */
[C---:B------:R-:W-:Y:S01]  /*10f00*/  HMMA.16816.F32.BF16 R56, R144.reuse, R166, R56 ;  /* 0x000000a69038723c */ /* 0x040fe20000041838 */
[----:B------:R-:W-:Y:S07]  /*10f10*/  LDSM.16.M88.4 R136, [R214+0x8900] ;  /* 0x00890000d688783b */ /* 0x000fee0000000200 */
[C---:B------:R-:W-:Y:S01]  /*10f20*/  HMMA.16816.F32.BF16 R60, R144.reuse, R168, R60 ;  /* 0x000000a8903c723c */ /* 0x040fe2000004183c */
[----:B-1----:R-:W1:Y:S07]  /*10f30*/  LDSM.16.M88.4 R148, [R214+0x8100] ;  /* 0x00810000d694783b */ /* 0x002e6e0000000200 */
[----:B------:R-:W-:Y:S01]  /*10f40*/  HMMA.16816.F32.BF16 R64, R144, R170, R64 ;  /* 0x000000aa9040723c */ /* 0x000fe20000041840 */
[----:B------:R-:W4:Y:S08]  /*10f50*/  LDSM.16.M88.4 R152, [R214+0x9100] ;  /* 0x00910000d698783b */ /* 0x000f300000000200 */
[----:B------:R-:W0:Y:S08]  /*10f60*/  LDGDEPBAR ;  /* 0x00000000000079af */ /* 0x000e300000000000 */
[----:B------:R-:W5:Y:S08]  /*10f70*/  LDSM.16.M88.4 R156, [R214+0x9900] ;  /* 0x00990000d69c783b */ /* 0x000f700000000200 */
[----:B------:R-:W2:Y:S01]  /*10f80*/  LDSM.16.M88.4 R160, [R214+0xa100] ;  /* 0x00a10000d6a0783b */ /* 0x000ea20000000200 */
[C---:B-1----:R-:W-:Y:S07]  /*10f90*/  HMMA.16816.F32.BF16 R4, R172.reuse, R148, R4 ;  /* 0x00000094ac04723c */ /* 0x042fee0000041804 */
[----:B------:R-:W1:Y:S01]  /*10fa0*/  LDSM.16.M88.4 R164, [R214+0xa900] ;  /* 0x00a90000d6a4783b */ /* 0x000e620000000200 */
[C---:B------:R-:W-:Y:S07]  /*10fb0*/  HMMA.16816.F32.BF16 R8, R172.reuse, R150, R8 ;  /* 0x00000096ac08723c */ /* 0x040fee0000041808 */
[----:B---3--:R-:W3:Y:S01]  /*10fc0*/  LDSM.16.M88.4 R176, [R214+0xb100] ;  /* 0x00b10000d6b0783b */ /* 0x008ee20000000200 */
[C---:B------:R-:W-:Y:S07]  /*10fd0*/  HMMA.16816.F32.BF16 R12, R172.reuse, R136, R12 ;  /* 0x00000088ac0c723c */ /* 0x040fee000004180c */
[----:B------:R-:W1:Y:S01]  /*10fe0*/  LDSM.16.M88.4 R168, [R214+0xb900] ;  /* 0x00b90000d6a8783b */ /* 0x000e620000000200 */
[C---:B------:R-:W-:Y:S07]  /*10ff0*/  HMMA.16816.F32.BF16 R16, R172.reuse, R138, R16 ;  /* 0x0000008aac10723c */ /* 0x040fee0000041810 */
[----:B------:R-:W1:Y:S01]  /*11000*/  LDSM.16.M88.4 R148, [R211] ;  /* 0x00000000d394783b */ /* 0x000e620000000200 */
[C---:B----4-:R-:W-:Y:S07]  /*11010*/  HMMA.16816.F32.BF16 R20, R172.reuse, R152, R20 ;  /* 0x00000098ac14723c */ /* 0x050fee0000041814 */
[----:B------:R-:W4:Y:S01]  /*11020*/  LDSM.16.M88.4 R136, [R211+0x800] ;  /* 0x00080000d388783b */ /* 0x000f220000000200 */
[C---:B------:R-:W-:Y:S07]  /*11030*/  HMMA.16816.F32.BF16 R24, R172.reuse, R154, R24 ;  /* 0x0000009aac18723c */ /* 0x040fee0000041818 */
[----:B------:R-:W3:Y:S01]  /*11040*/  LDSM.16.M88.4 R152, [R211+0x1000] ;  /* 0x00100000d398783b */ /* 0x000ee20000000200 */
[C---:B-----5:R-:W-:Y:S07]  /*11050*/  HMMA.16816.F32.BF16 R28, R172.reuse, R156, R28 ;  /* 0x0000009cac1c723c */ /* 0x060fee000004181c */
[----:B------:R-:W-:Y:S01]  /*11060*/  LDSM.16.M88.4 R188, [R208+0xc100] ;  /* 0x00c10000d0bc783b */ /* 0x000fe20000000200 */
[C---:B------:R-:W-:Y:S07]  /*11070*/  HMMA.16816.F32.BF16 R32, R172.reuse, R158, R32 ;  /* 0x0000009eac20723c */ /* 0x040fee0000041820 */
[----:B------:R-:W5:Y:S01]  /*11080*/  LDSM.16.M88.4 R156, [R211+0x1800] ;  /* 0x00180000d39c783b */ /* 0x000f620000000200 */
[C---:B--2---:R-:W-:Y:S07]  /*11090*/  HMMA.16816.F32.BF16 R36, R172.reuse, R160, R36 ;  /* 0x000000a0ac24723c */ /* 0x044fee0000041824 */
[----:B------:R-:W-:Y:S01]  /*110a0*/  LDSM.16.M88.4 R192, [R208+0xc900] ;  /* 0x00c90000d0c0783b */ /* 0x000fe20000000200 */
[C---:B------:R-:W-:Y:S07]  /*110b0*/  HMMA.16816.F32.BF16 R40, R172.reuse, R162, R40 ;  /* 0x000000a2ac28723c */ /* 0x040fee0000041828 */
[----:B------:R-:W2:Y:S01]  /*110c0*/  LDSM.16.M88.4 R160, [R211+0x2000] ;  /* 0x00200000d3a0783b */ /* 0x000ea20000000200 */
[C---:B-1----:R-:W-:Y:S08]  /*110d0*/  HMMA.16816.F32.BF16 R44, R172.reuse, R164, R44 ;  /* 0x000000a4ac2c723c */ /* 0x042ff0000004182c */
[C---:B------:R-:W-:Y:S01]  /*110e0*/  HMMA.16816.F32.BF16 R48, R172.reuse, R166, R48 ;  /* 0x000000a6ac30723c */ /* 0x040fe20000041830 */
[----:B------:R-:W1:Y:S07]  /*110f0*/  LDSM.16.M88.4 R164, [R211+0x2800] ;  /* 0x00280000d3a4783b */ /* 0x000e6e0000000200 */
[C---:B---3--:R-:W-:Y:S08]  /*11100*/  HMMA.16816.F32.BF16 R52, R172.reuse, R176, R52 ;  /* 0x000000b0ac34723c */ /* 0x048ff00000041834 */
[C---:B------:R-:W-:Y:S01]  /*11110*/  HMMA.16816.F32.BF16 R56, R172.reuse, R178, R56 ;  /* 0x000000b2ac38723c */ /* 0x040fe20000041838 */
[----:B------:R-:W-:Y:S07]  /*11120*/  LDSM.16.M88.4 R176, [R211+0x3800] ;  /* 0x00380000d3b0783b */ /* 0x000fee0000000200 */
[C---:B------:R-:W-:Y:S08]  /*11130*/  HMMA.16816.F32.BF16 R60, R172.reuse, R168, R60 ;  /* 0x000000a8ac3c723c */ /* 0x040ff0000004183c */
[----:B------:R-:W-:Y:S01]  /*11140*/  HMMA.16816.F32.BF16 R64, R172, R170, R64 ;  /* 0x000000aaac40723c */ /* 0x000fe20000041840 */
[----:B------:R-:W3:Y:S07]  /*11150*/  LDSM.16.M88.4 R168, [R211+0x3000] ;  /* 0x00300000d3a8783b */ /* 0x000eee0000000200 */
[C---:B------:R-:W-:Y:S08]  /*11160*/  HMMA.16816.F32.BF16 R4, R180.reuse, R148, R4 ;  /* 0x00000094b404723c */ /* 0x040ff00000041804 */
[C---:B------:R-:W-:Y:S01]  /*11170*/  HMMA.16816.F32.BF16 R8, R180.reuse, R150, R8 ;  /* 0x00000096b408723c */ /* 0x040fe20000041808 */
[----:B------:R-:W1:Y:S07]  /*11180*/  LDSM.16.M88.4 R148, [R208+0xd100] ;  /* 0x00d10000d094783b */ /* 0x000e6e0000000200 */
[C---:B----4-:R-:W-:Y:S08]  /*11190*/  HMMA.16816.F32.BF16 R12, R180.reuse, R136, R12 ;  /* 0x00000088b40c723c */ /* 0x050ff0000004180c */
[C---:B------:R-:W-:Y:S01]  /*111a0*/  HMMA.16816.F32.BF16 R16, R180.reuse, R138, R16 ;  /* 0x0000008ab410723c */ /* 0x040fe20000041810 */
[----:B------:R-:W4:Y:S07]  /*111b0*/  LDSM.16.M88.4 R136, [R208+0xd900] ;  /* 0x00d90000d088783b */ /* 0x000f2e0000000200 */
[C---:B------:R-:W-:Y:S08]  /*111c0*/  HMMA.16816.F32.BF16 R20, R180.reuse, R152, R20 ;  /* 0x00000098b414723c */ /* 0x040ff00000041814 */
[C---:B------:R-:W-:Y:S01]  /*111d0*/  HMMA.16816.F32.BF16 R24, R180.reuse, R154, R24 ;  /* 0x0000009ab418723c */ /* 0x040fe20000041818 */
[----:B------:R-:W3:Y:S07]  /*111e0*/  LDSM.16.M88.4 R152, [R208+0xe100] ;  /* 0x00e10000d098783b */ /* 0x000eee0000000200 */
[C---:B-----5:R-:W-:Y:S08]  /*111f0*/  HMMA.16816.F32.BF16 R28, R180.reuse, R156, R28 ;  /* 0x0000009cb41c723c */ /* 0x060ff0000004181c */
[C---:B------:R-:W-:Y:S01]  /*11200*/  HMMA.16816.F32.BF16 R32, R180.reuse, R158, R32 ;  /* 0x0000009eb420723c */ /* 0x040fe20000041820 */
[----:B------:R-:W5:Y:S07]  /*11210*/  LDSM.16.M88.4 R156, [R208+0xe900] ;  /* 0x00e90000d09c783b */ /* 0x000f6e0000000200 */
[C---:B--2---:R-:W-:Y:S08]  /*11220*/  HMMA.16816.F32.BF16 R36, R180.reuse, R160, R36 ;  /* 0x000000a0b424723c */ /* 0x044ff00000041824 */
[C---:B------:R-:W-:Y:S01]  /*11230*/  HMMA.16816.F32.BF16 R40, R180.reuse, R162, R40 ;  /* 0x000000a2b428723c */ /* 0x040fe20000041828 */
[----:B------:R-:W2:Y:S07]  /*11240*/  LDSM.16.M88.4 R160, [R208+0xf100] ;  /* 0x00f10000d0a0783b */ /* 0x000eae0000000200 */
[C---:B-1----:R-:W-:Y:S08]  /*11250*/  HMMA.16816.F32.BF16 R44, R180.reuse, R164, R44 ;  /* 0x000000a4b42c723c */ /* 0x042ff0000004182c */
[C---:B------:R-:W-:Y:S01]  /*11260*/  HMMA.16816.F32.BF16 R48, R180.reuse, R166, R48 ;  /* 0x000000a6b430723c */ /* 0x040fe20000041830 */
[----:B------:R-:W1:Y:S07]  /*11270*/  LDSM.16.M88.4 R164, [R208+0xf900] ;  /* 0x00f90000d0a4783b */ /* 0x000e6e0000000200 */
[C---:B---3--:R-:W-:Y:S08]  /*11280*/  HMMA.16816.F32.BF16 R52, R180.reuse, R168, R52 ;  /* 0x000000a8b434723c */ /* 0x048ff00000041834 */
[C---:B------:R-:W-:Y:S01]  /*11290*/  HMMA.16816.F32.BF16 R56, R180.reuse, R170, R56 ;  /* 0x000000aab438723c */ /* 0x040fe20000041838 */
[----:B------:R-:W3:Y:S07]  /*112a0*/  LDSM.16.M88.4 R168, [R223] ;  /* 0x00000000dfa8783b */ /* 0x000eee0000000200 */
[C---:B------:R-:W-:Y:S08]  /*112b0*/  HMMA.16816.F32.BF16 R60, R180.reuse, R176, R60 ;  /* 0x000000b0b43c723c */ /* 0x040ff0000004183c */
[----:B------:R-:W-:Y:S01]  /*112c0*/  HMMA.16816.F32.BF16 R64, R180, R178, R64 ;  /* 0x000000b2b440723c */ /* 0x000fe20000041840 */
[----:B------:R-:W1:Y:S07]  /*112d0*/  LDSM.16.M88.4 R176, [R222] ;  /* 0x00000000deb0783b */ /* 0x000e6e0000000200 */
        /* <DEDUP_REMOVED lines=8> */
[----:B------:R-:W1:Y:S07]  /*11360*/  LDSM.16.M88.4 R148, [R219] ;  /* 0x00000000db94783b */ /* 0x000e6e0000000200 */
[C---:B----4-:R-:W-:Y:S08]  /*11370*/  HMMA.16816.F32.BF16 R28, R184.reuse, R136, R28 ;  /* 0x00000088b81c723c */ /* 0x050ff0000004181c */
[C---:B------:R-:W-:Y:S01]  /*11380*/  HMMA.16816.F32.BF16 R32, R184.reuse, R138, R32 ;  /* 0x0000008ab820723c */ /* 0x040fe20000041820 */
[----:B------:R-:W4:Y:S07]  /*11390*/  LDSM.16.M88.4 R136, [R218] ;  /* 0x00000000da88783b */ /* 0x000f2e0000000200 */
[C---:B------:R-:W-:Y:S08]  /*113a0*/  HMMA.16816.F32.BF16 R36, R184.reuse, R152, R36 ;  /* 0x00000098b824723c */ /* 0x040ff00000041824 */
[C---:B------:R-:W-:Y:S01]  /*113b0*/  HMMA.16816.F32.BF16 R40, R184.reuse, R154, R40 ;  /* 0x0000009ab828723c */ /* 0x040fe20000041828 */
[----:B------:R-:W3:Y:S07]  /*113c0*/  LDSM.16.M88.4 R152, [R217] ;  /* 0x00000000d998783b */ /* 0x000eee0000000200 */
[C---:B-----5:R-:W-:Y:S08]  /*113d0*/  HMMA.16816.F32.BF16 R44, R184.reuse, R156, R44 ;  /* 0x0000009cb82c723c */ /* 0x060ff0000004182c */
[C---:B------:R-:W-:Y:S01]  /*113e0*/  HMMA.16816.F32.BF16 R48, R184.reuse, R158, R48 ;  /* 0x0000009eb830723c */ /* 0x040fe20000041830 */
[----:B------:R-:W5:Y:S07]  /*113f0*/  LDSM.16.M88.4 R156, [R216] ;  /* 0x00000000d89c783b */ /* 0x000f6e0000000200 */
[C---:B--2---:R-:W-:Y:S08]  /*11400*/  HMMA.16816.F32.BF16 R52, R184.reuse, R160, R52 ;  /* 0x000000a0b834723c */ /* 0x044ff00000041834 */
[C---:B------:R-:W-:Y:S01]  /*11410*/  HMMA.16816.F32.BF16 R56, R184.reuse, R162, R56 ;  /* 0x000000a2b838723c */ /* 0x040fe20000041838 */
[----:B------:R-:W-:Y:S07]  /*11420*/  LDSM.16.M88.4 R160, [R214+0xd100] ;  /* 0x00d10000d6a0783b */ /* 0x000fee0000000200 */
[C---:B-1----:R-:W-:Y:S08]  /*11430*/  HMMA.16816.F32.BF16 R60, R184.reuse, R164, R60 ;  /* 0x000000a4b83c723c */ /* 0x042ff0000004183c */
[----:B------:R-:W-:Y:S01]  /*11440*/  HMMA.16816.F32.BF16 R64, R184, R166, R64 ;  /* 0x000000a6b840723c */ /* 0x000fe20000041840 */
[----:B------:R-:W-:Y:S07]  /*11450*/  LDSM.16.M88.4 R164, [R214+0xd900] ;  /* 0x00d90000d6a4783b */ /* 0x000fee0000000200 */
[C---:B---3--:R-:W-:Y:S08]  /*11460*/  HMMA.16816.F32.BF16 R4, R196.reuse, R168, R4 ;  /* 0x000000a8c404723c */ /* 0x048ff00000041804 */
[C---:B------:R-:W-:Y:S01]  /*11470*/  HMMA.16816.F32.BF16 R8, R196.reuse, R170, R8 ;  /* 0x000000aac408723c */ /* 0x040fe20000041808 */
[----:B------:R-:W-:Y:S07]  /*11480*/  LDSM.16.M88.4 R168, [R214+0xe100] ;  /* 0x00e10000d6a8783b */ /* 0x000fee0000000200 */
[C---:B------:R-:W-:Y:S08]  /*11490*/  HMMA.16816.F32.BF16 R12, R196.reuse, R176, R12 ;  /* 0x000000b0c40c723c */ /* 0x040ff0000004180c */
        /* <DEDUP_REMOVED lines=10> */
[----:B------:R-:W1:Y:S07]  /*11540*/  LDSM.16.M88.4 R148, [R214+0xc100] ;  /* 0x00c10000d694783b */ /* 0x000e6e0000000200 */
[C---:B----4-:R-:W-:Y:S08]  /*11550*/  HMMA.16816.F32.BF16 R44, R196.reuse, R136, R44 ;  /* 0x00000088c42c723c */ /* 0x050ff0000004182c */
[C---:B------:R-:W-:Y:S01]  /*11560*/  HMMA.16816.F32.BF16 R48, R196.reuse, R138, R48 ;  /* 0x0000008ac430723c */ /* 0x040fe20000041830 */
[----:B------:R-:W2:Y:S07]  /*11570*/  LDSM.16.M88.4 R136, [R214+0xc900] ;  /* 0x00c90000d688783b */ /* 0x000eae0000000200 */
[C---:B------:R-:W-:Y:S08]  /*11580*/  HMMA.16816.F32.BF16 R52, R196.reuse, R152, R52 ;  /* 0x00000098c434723c */ /* 0x040ff00000041834 */
[C---:B------:R-:W-:Y:S01]  /*11590*/  HMMA.16816.F32.BF16 R56, R196.reuse, R154, R56 ;  /* 0x0000009ac438723c */ /* 0x040fe20000041838 */
[----:B------:R-:W3:Y:S07]  /*115a0*/  LDSM.16.M88.4 R152, [R211+0x4000] ;  /* 0x00400000d398783b */ /* 0x000eee0000000200 */
[C---:B-----5:R-:W-:Y:S08]  /*115b0*/  HMMA.16816.F32.BF16 R60, R196.reuse, R156, R60 ;  /* 0x0000009cc43c723c */ /* 0x060ff0000004183c */
[----:B------:R-:W-:Y:S08]  /*115c0*/  HMMA.16816.F32.BF16 R64, R196, R158, R64 ;  /* 0x0000009ec440723c */ /* 0x000ff00000041840 */
[C---:B-1----:R-:W-:Y:S08]  /*115d0*/  HMMA.16816.F32.BF16 R4, R200.reuse, R148, R4 ;  /* 0x00000094c804723c */ /* 0x042ff00000041804 */
[C---:B------:R-:W-:Y:S08]  /*115e0*/  HMMA.16816.F32.BF16 R8, R200.reuse, R150, R8 ;  /* 0x00000096c808723c */ /* 0x040ff00000041808 */
[C---:B--2---:R-:W-:Y:S08]  /*115f0*/  HMMA.16816.F32.BF16 R12, R200.reuse, R136, R12 ;  /* 0x00000088c80c723c */ /* 0x044ff0000004180c */
        /* <DEDUP_REMOVED lines=19> */
[----:B------:R-:W1:Y:S01]  /*11730*/  MUFU.TANH R148, R4 ;  /* 0x0000000400947308 */ /* 0x000e620000002400 */
[----:B------:R-:W-:Y:S02]  /*11740*/  FMUL.FTZ R5, R5, c[0x0][0x320] ;  /* 0x0000c80005057a20 */ /* 0x000fe40000410000 */
[----:B------:R-:W-:Y:S02]  /*11750*/  FMUL.FTZ R6, R6, c[0x0][0x320] ;  /* 0x0000c80006067a20 */ /* 0x000fe40000410000 */
[----:B------:R-:W-:Y:S04]  /*11760*/  FMUL.FTZ R7, R7, c[0x0][0x320] ;  /* 0x0000c80007077a20 */ /* 0x000fe80000410000 */
[----:B------:R-:W-:Y:S01]  /*11770*/  FMUL.FTZ R8, R8, c[0x0][0x320] ;  /* 0x0000c80008087a20 */ /* 0x000fe20000410000 */
[----:B------:R-:W2:Y:S01]  /*11780*/  MUFU.TANH R150, R5 ;  /* 0x0000000500967308 */ /* 0x000ea20000002400 */
[----:B------:R-:W-:Y:S02]  /*11790*/  FMUL.FTZ R9, R9, c[0x0][0x320] ;  /* 0x0000c80009097a20 */ /* 0x000fe40000410000 */
[----:B------:R-:W-:Y:S02]  /*117a0*/  FMUL.FTZ R10, R10, c[0x0][0x320] ;  /* 0x0000c8000a0a7a20 */ /* 0x000fe40000410000 */
[----:B------:R-:W-:Y:S02]  /*117b0*/  FMUL.FTZ R11, R11, c[0x0][0x320] ;  /* 0x0000c8000b0b7a20 */ /* 0x000fe40000410000 */
[----:B------:R-:W-:Y:S02]  /*117c0*/  FMUL.FTZ R12, R12, c[0x0][0x320] ;  /* 0x0000c8000c0c7a20 */ /* 0x000fe40000410000 */
[----:B------:R-:W-:Y:S01]  /*117d0*/  FMUL.FTZ R15, R15, c[0x0][0x320] ;  /* 0x0000c8000f0f7a20 */ /* 0x000fe20000410000 */
[----:B------:R-:W3:Y:S01]  /*117e0*/  MUFU.TANH R154, R6 ;  /* 0x00000006009a7308 */ /* 0x000ee20000002400 */
[----:B------:R-:W-:Y:S02]  /*117f0*/  FMUL.FTZ R18, R18, c[0x0][0x320] ;  /* 0x0000c80012127a20 */ /* 0x000fe40000410000 */
[----:B------:R-:W-:Y:S01]  /*11800*/  FMUL.FTZ R19, R19, c[0x0][0x320] ;  /* 0x0000c80013137a20 */ /* 0x000fe20000410000 */
[----:B-1----:R-:W-:Y:S01]  /*11810*/  FMNMX.FTZ R0, R148, R69, !PT ;  /* 0x0000004594007209 */ /* 0x002fe20007810000 */
[----:B------:R-:W-:Y:S02]  /*11820*/  FMUL.FTZ R16, R16, c[0x0][0x320] ;  /* 0x0000c80010107a20 */ /* 0x000fe40000410000 */
[----:B------:R-:W-:Y:S02]  /*11830*/  FMUL.FTZ R17, R17, c[0x0][0x320] ;  /* 0x0000c80011117a20 */ /* 0x000fe40000410000 */
[----:B------:R-:W-:Y:S01]  /*11840*/  FMUL.FTZ R13, R13, c[0x0][0x320] ;  /* 0x0000c8000d0d7a20 */ /* 0x000fe20000410000 */
[----:B------:R1:W4:Y:S01]  /*11850*/  MUFU.TANH R155, R7 ;  /* 0x00000007009b7308 */ /* 0x0003220000002400 */
[----:B------:R-:W-:Y:S01]  /*11860*/  FMUL.FTZ R14, R14, c[0x0][0x320] ;  /* 0x0000c8000e0e7a20 */ /* 0x000fe20000410000 */
[----:B--2---:R-:W-:Y:S08]  /*11870*/  FMNMX.FTZ R0, R150, R0, !PT ;  /* 0x0000000096007209 */ /* 0x004ff00007810000 */
[----:B------:R-:W2:Y:S01]  /*11880*/  MUFU.TANH R151, R8 ;  /* 0x0000000800977308 */ /* 0x000ea20000002400 */
[----:B---3--:R-:W-:Y:S09]  /*11890*/  FMNMX.FTZ R3, R154, R70, !PT ;  /* 0x000000469a037209 */ /* 0x008ff20007810000 */
[----:B------:R-:W3:Y:S01]  /*118a0*/  MUFU.TANH R149, R9 ;  /* 0x0000000900957308 */ /* 0x000ee20000002400 */
[----:B-1----:R-:W1:Y:S01]  /*118b0*/  LDSM.16.M88.4 R4, [R211+0x5000] ;  /* 0x00500000d304783b */ /* 0x002e620000000200 */
[----:B----4-:R-:W-:Y:S08]  /*118c0*/  FMNMX.FTZ R3, R155, R3, !PT ;  /* 0x000000039b037209 */ /* 0x010ff00007810000 */
[----:B------:R-:W4:Y:S01]  /*118d0*/  MUFU.TANH R152, R10 ;  /* 0x0000000a00987308 */ /* 0x000f220000002400 */
[----:B--2---:R-:W-:Y:S09]  /*118e0*/  FMNMX.FTZ R0, R151, R0, !PT ;  /* 0x0000000097007209 */ /* 0x004ff20007810000 */
[----:B------:R2:W5:Y:S01]  /*118f0*/  MUFU.TANH R153, R11 ;  /* 0x0000000b00997308 */ /* 0x0005620000002400 */
[----:B---3--:R-:W-:Y:S09]  /*11900*/  FMNMX.FTZ R0, R149, R0, !PT ;  /* 0x0000000095007209 */ /* 0x008ff20007810000 */
[----:B------:R-:W-:Y:S01]  /*11910*/  MUFU.TANH R159, R18 ;  /* 0x00000012009f7308 */ /* 0x000fe20000002400 */
[----:B----4-:R-:W-:Y:S09]  /*11920*/  FMNMX.FTZ R3, R152, R3, !PT ;  /* 0x0000000398037209 */ /* 0x010ff20007810000 */
[----:B------:R3:W-:Y:S01]  /*11930*/  MUFU.TANH R161, R19 ;  /* 0x0000001300a17308 */ /* 0x0007e20000002400 */
[----:B--2---:R-:W2:Y:S01]  /*11940*/  LDSM.16.M88.4 R8, [R211+0x5800] ;  /* 0x00580000d308783b */ /* 0x004ea20000000200 */
[C---:B-1----:R-:W-:Y:S03]  /*11950*/  HMMA.16816.F32.BF16 R20, R204.reuse, R4, R20 ;  /* 0x00000004cc14723c */ /* 0x042fe60000041814 */
[----:B-----5:R-:W-:Y:S05]  /*11960*/  FMNMX.FTZ R3, R153, R3, !PT ;  /* 0x0000000399037209 */ /* 0x020fea0007810000 */
[----:B------:R-:W-:Y:S01]  /*11970*/  MUFU.TANH R156, R16 ;  /* 0x00000010009c7308 */ /* 0x000fe20000002400 */
[C---:B------:R-:W-:Y:S01]  /*11980*/  HMMA.16816.F32.BF16 R24, R204.reuse, R6, R24 ;  /* 0x00000006cc18723c */ /* 0x040fe20000041818 */
[----:B------:R-:W1:Y:S08]  /*11990*/  LDSM.16.M88.4 R4, [R211+0x6000] ;  /* 0x00600000d304783b */ /* 0x000e700000000200 */
[----:B------:R4:W-:Y:S01]  /*119a0*/  MUFU.TANH R157, R17 ;  /* 0x00000011009d7308 */ /* 0x0009e20000002400 */
[----:B---3--:R-:W3:Y:S05]  /*119b0*/  LDL.64 R18, [R1+0x38] ;  /* 0x0000380001127983 */ /* 0x008eea0000100a00 */
[----:B------:R-:W-:Y:S04]  /*119c0*/  FMUL.FTZ R20, R20, c[0x0][0x320] ;  /* 0x0000c80014147a20 */ /* 0x000fe80000410000 */
[----:B------:R-:W5:Y:S01]  /*119d0*/  MUFU.TANH R138, R12 ;  /* 0x0000000c008a7308 */ /* 0x000f620000002400 */
[----:B------:R-:W-:Y:S02]  /*119e0*/  FMUL.FTZ R21, R21, c[0x0][0x320] ;  /* 0x0000c80015157a20 */ /* 0x000fe40000410000 */
[----:B------:R-:W-:Y:S02]  /*119f0*/  FMUL.FTZ R22, R22, c[0x0][0x320] ;  /* 0x0000c80016167a20 */ /* 0x000fe40000410000 */
[----:B------:R-:W-:Y:S02]  /*11a00*/  FMUL.FTZ R23, R23, c[0x0][0x320] ;  /* 0x0000c80017177a20 */ /* 0x000fe40000410000 */
[----:B------:R-:W-:Y:S02]  /*11a10*/  FMUL.FTZ R24, R24, c[0x0][0x320] ;  /* 0x0000c80018187a20 */ /* 0x000fe40000410000 */
[----:B------:R-:W-:Y:S01]  /*11a20*/  FMUL.FTZ R25, R25, c[0x0][0x320] ;  /* 0x0000c80019197a20 */ /* 0x000fe20000410000 */
[----:B------:R1:W1:Y:S01]  /*11a30*/  MUFU.TANH R139, R13 ;  /* 0x0000000d008b7308 */ /* 0x0002620000002400 */
[----:B------:R-:W-:Y:S02]  /*11a40*/  FMUL.FTZ R26, R26, c[0x0][0x320] ;  /* 0x0000c8001a1a7a20 */ /* 0x000fe40000410000 */
[----:B------:R-:W-:Y:S01]  /*11a50*/  FMUL.FTZ R27, R27, c[0x0][0x320] ;  /* 0x0000c8001b1b7a20 */ /* 0x000fe20000410000 */
[C---:B--2---:R-:W-:Y:S01]  /*11a60*/  HMMA.16816.F32.BF16 R28, R204.reuse, R8, R28 ;  /* 0x00000008cc1c723c */ /* 0x044fe2000004181c */
[----:B----4-:R-:W2:Y:S05]  /*11a70*/  LDL.64 R16, [R1+0x28] ;  /* 0x0000280001107983 */ /* 0x010eaa0000100a00 */
[----:B------:R-:W4:Y:S02]  /*11a80*/  MUFU.TANH R158, R14 ;  /* 0x0000000e009e7308 */ /* 0x000f240000002400 */
[C---:B------:R-:W-:Y:S01]  /*11a90*/  HMMA.16816.F32.BF16 R32, R204.reuse, R10, R32 ;  /* 0x0000000acc20723c */ /* 0x040fe20000041820 */
[----:B------:R-:W4:Y:S03]  /*11aa0*/  LDSM.16.M88.4 R8, [R211+0x6800] ;  /* 0x00680000d308783b */ /* 0x000f260000000200 */
[----:B-----5:R-:W-:Y:S04]  /*11ab0*/  FMNMX.FTZ R0, R138, R0, !PT ;  /* 0x000000008a007209 */ /* 0x020fe80007810000 */
[----:B------:R-:W5:Y:S01]  /*11ac0*/  MUFU.TANH R160, R15 ;  /* 0x0000000f00a07308 */ /* 0x000f620000002400 */
[C---:B-1----:R-:W-:Y:S01]  /*11ad0*/  HMMA.16816.F32.BF16 R36, R204.reuse, R4, R36 ;  /* 0x00000004cc24723c */ /* 0x042fe20000041824 */
[----:B------:R-:W3:Y:S02]  /*11ae0*/  LDL R12, [R1+0x48] ;  /* 0x00004800010c7983 */ /* 0x000ee40000100800 */
[----:B------:R-:W-:Y:S02]  /*11af0*/  MOV R13, 0x6 ;  /* 0x00000006000d7802 */ /* 0x000fe40000000f00 */
[----:B------:R-:W-:Y:S02]  /*11b00*/  FMNMX.FTZ R0, R139, R0, !PT ;  /* 0x000000008b007209 */ /* 0x000fe40007810000 */
[----:B------:R-:W-:Y:S01]  /*11b10*/  FMUL.FTZ R28, R28, c[0x0][0x320] ;  /* 0x0000c8001c1c7a20 */ /* 0x000fe20000410000 */
[C---:B------:R-:W-:Y:S01]  /*11b20*/  HMMA.16816.F32.BF16 R40, R204.reuse, R6, R40 ;  /* 0x00000006cc28723c */ /* 0x040fe20000041828 */
[----:B------:R-:W1:Y:S01]  /*11b30*/  MUFU.TANH R162, R20 ;  /* 0x0000001400a27308 */ /* 0x000e620000002400 */
[----:B------:R-:W1:Y:S02]  /*11b40*/  LDSM.16.M88.4 R4, [R211+0x7000] ;  /* 0x00700000d304783b */ /* 0x000e640000000200 */
[----:B------:R-:W-:Y:S01]  /*11b50*/  FMUL.FTZ R29, R29, c[0x0][0x320] ;  /* 0x0000c8001d1d7a20 */ /* 0x000fe20000410000 */
[----:B----4-:R-:W-:Y:S01]  /*11b60*/  FMNMX.FTZ R3, R158, R3, !PT ;  /* 0x000000039e037209 */ /* 0x010fe20007810000 */
[----:B------:R-:W-:Y:S01]  /*11b70*/  FMUL.FTZ R30, R30, c[0x0][0x320] ;  /* 0x0000c8001e1e7a20 */ /* 0x000fe20000410000 */
[----:B------:R-:W-:Y:S01]  /*11b80*/  FMNMX.FTZ R0, R156, R0, !PT ;  /* 0x000000009c007209 */ /* 0x000fe20007810000 */
[----:B------:R-:W-:Y:S03]  /*11b90*/  FMUL.FTZ R31, R31, c[0x0][0x320] ;  /* 0x0000c8001f1f7a20 */ /* 0x000fe60000410000 */
[----:B------:R-:W4:Y:S01]  /*11ba0*/  MUFU.TANH R167, R21 ;  /* 0x0000001500a77308 */ /* 0x000f220000002400 */
[----:B------:R-:W-:Y:S01]  /*11bb0*/  FMUL.FTZ R33, R33, c[0x0][0x320] ;  /* 0x0000c80021217a20 */ /* 0x000fe20000410000 */
[----:B------:R-:W-:Y:S01]  /*11bc0*/  FMNMX.FTZ R0, R157, R0, !PT ;  /* 0x000000009d007209 */ /* 0x000fe20007810000 */
[----:B------:R-:W-:Y:S01]  /*11bd0*/  FMUL.FTZ R34, R34, c[0x0][0x320] ;  /* 0x0000c80022227a20 */ /* 0x000fe20000410000 */
[----:B-----5:R-:W-:Y:S01]  /*11be0*/  FMNMX.FTZ R3, R160, R3, !PT ;  /* 0x00000003a0037209 */ /* 0x020fe20007810000 */
[----:B------:R-:W-:Y:S02]  /*11bf0*/  FMUL.FTZ R36, R36, c[0x0][0x320] ;  /* 0x0000c80024247a20 */ /* 0x000fe40000410000 */
[----:B------:R-:W-:Y:S01]  /*11c00*/  FMUL.FTZ R37, R37, c[0x0][0x320] ;  /* 0x0000c80025257a20 */ /* 0x000fe20000410000 */
[----:B------:R-:W-:Y:S01]  /*11c10*/  FMNMX.FTZ R3, R159, R3, !PT ;  /* 0x000000039f037209 */ /* 0x000fe20007810000 */
[----:B------:R-:W-:Y:S01]  /*11c20*/  FMUL.FTZ R38, R38, c[0x0][0x320] ;  /* 0x0000c80026267a20 */ /* 0x000fe20000410000 */
[----:B------:R-:W5:Y:S01]  /*11c30*/  MUFU.TANH R169, R24 ;  /* 0x0000001800a97308 */ /* 0x000f620000002400 */
[----:B------:R-:W-:Y:S01]  /*11c40*/  FMUL.FTZ R39, R39, c[0x0][0x320] ;  /* 0x0000c80027277a20 */ /* 0x000fe20000410000 */
[----:B------:R-:W-:Y:S01]  /*11c50*/  FMNMX.FTZ R3, R161, R3, !PT ;  /* 0x00000003a1037209 */ /* 0x000fe20007810000 */
[C---:B------:R-:W-:Y:S01]  /*11c60*/  HMMA.16816.F32.BF16 R44, R204.reuse, R8, R44 ;  /* 0x00000008cc2c723c */ /* 0x040fe2000004182c */
[----:B------:R-:W3:Y:S02]  /*11c70*/  LDL R9, [R1+0x18] ;  /* 0x0000180001097983 */ /* 0x000ee40000100800 */
[----:B------:R-:W-:Y:S01]  /*11c80*/  FMUL.FTZ R35, R35, c[0x0][0x320] ;  /* 0x0000c80023237a20 */ /* 0x000fe20000410000 */
[----:B-1----:R-:W-:Y:S01]  /*11c90*/  FMNMX.FTZ R0, R162, R0, !PT ;  /* 0x00000000a2007209 */ /* 0x002fe20007810000 */
[----:B------:R-:W-:Y:S02]  /*11ca0*/  FMUL.FTZ R32, R32, c[0x0][0x320] ;  /* 0x0000c80020207a20 */ /* 0x000fe40000410000 */
[----:B------:R-:W1:Y:S01]  /*11cb0*/  MUFU.TANH R171, R22 ;  /* 0x0000001600ab7308 */ /* 0x000e620000002400 */
[C---:B------:R-:W-:Y:S01]  /*11cc0*/  HMMA.16816.F32.BF16 R48, R204.reuse, R10, R48 ;  /* 0x0000000acc30723c */ /* 0x040fe20000041830 */
[----:B------:R-:W3:Y:S03]  /*11cd0*/  LDL R10, [R1+0x14] ;  /* 0x00001400010a7983 */ /* 0x000ee60000100800 */
[----:B------:R-:W-:Y:S01]  /*11ce0*/  FMUL.FTZ R41, R41, c[0x0][0x320] ;  /* 0x0000c80029297a20 */ /* 0x000fe20000410000 */
[----:B----4-:R-:W-:Y:S01]  /*11cf0*/  FMNMX.FTZ R0, R167, R0, !PT ;  /* 0x00000000a7007209 */ /* 0x010fe20007810000 */
[----:B------:R-:W-:Y:S02]  /*11d00*/  FMUL.FTZ R42, R42, c[0x0][0x320] ;  /* 0x0000c8002a2a7a20 */ /* 0x000fe40000410000 */
[----:B------:R-:W-:Y:S01]  /*11d10*/  FMUL.FTZ R43, R43, c[0x0][0x320] ;  /* 0x0000c8002b2b7a20 */ /* 0x000fe20000410000 */
[----:B------:R-:W-:Y:S01]  /*11d20*/  MUFU.TANH R168, R25 ;  /* 0x0000001900a87308 */ /* 0x000fe20000002400 */
[C---:B------:R-:W-:Y:S03]  /*11d30*/  HMMA.16816.F32.BF16 R52, R204.reuse, R4, R52 ;  /* 0x00000004cc34723c */ /* 0x040fe60000041834 */
[----:B-----5:R-:W-:Y:S01]  /*11d40*/  FMNMX.FTZ R0, R169, R0, !PT ;  /* 0x00000000a9007209 */ /* 0x020fe20007810000 */
[----:B------:R-:W-:Y:S02]  /*11d50*/  FMUL.FTZ R40, R40, c[0x0][0x320] ;  /* 0x0000c80028287a20 */ /* 0x000fe40000410000 */
[----:B------:R-:W-:Y:S02]  /*11d60*/  FMUL.FTZ R44, R44, c[0x0][0x320] ;  /* 0x0000c8002c2c7a20 */ /* 0x000fe40000410000 */
[C---:B------:R-:W-:Y:S01]  /*11d70*/  HMMA.16816.F32.BF16 R56, R204.reuse, R6, R56 ;  /* 0x00000006cc38723c */ /* 0x040fe20000041838 */
[----:B------:R-:W-:Y:S01]  /*11d80*/  MUFU.TANH R176, R23 ;  /* 0x0000001700b07308 */ /* 0x000fe20000002400 */
[----:B------:R-:W4:Y:S01]  /*11d90*/  LDSM.16.M88.4 R4, [R211+0x7800] ;  /* 0x00780000d304783b */ /* 0x000f220000000200 */
[----:B------:R-:W-:Y:S04]  /*11da0*/  DEPBAR.LE SB0, 0x0 ;  /* 0x000080000000791a */ /* 0x000fe80000000000 */
[----:B------:R-:W-:Y:S01]  /*11db0*/  FMUL.FTZ R45, R45, c[0x0][0x320] ;  /* 0x0000c8002d2d7a20 */ /* 0x000fe20000410000 */
[----:B-1----:R-:W-:Y:S01]  /*11dc0*/  FMNMX.FTZ R3, R171, R3, !PT ;  /* 0x00000003ab037209 */ /* 0x002fe20007810000 */
[----:B------:R-:W-:Y:S02]  /*11dd0*/  FMUL.FTZ R46, R46, c[0x0][0x320] ;  /* 0x0000c8002e2e7a20 */ /* 0x000fe40000410000 */
[----:B------:R-:W-:Y:S01]  /*11de0*/  MUFU.TANH R178, R28 ;  /* 0x0000001c00b27308 */ /* 0x000fe20000002400 */
[----:B------:R-:W-:Y:S01]  /*11df0*/  BAR.SYNC.DEFER_BLOCKING 0x0 ;  /* 0x0000000000007b1d */ /* 0x000fe20000010000 */
[----:B------:R-:W-:Y:S02]  /*11e00*/  FMUL.FTZ R47, R47, c[0x0][0x320] ;  /* 0x0000c8002f2f7a20 */ /* 0x000fe40000410000 */
[----:B------:R-:W-:Y:S02]  /*11e10*/  FMUL.FTZ R49, R49, c[0x0][0x320] ;  /* 0x0000c80031317a20 */ /* 0x000fe40000410000 */
[----:B------:R-:W-:Y:S02]  /*11e20*/  FMUL.FTZ R52, R52, c[0x0][0x320] ;  /* 0x0000c80034347a20 */ /* 0x000fe40000410000 */
[----:B------:R-:W-:Y:S02]  /*11e30*/  FMUL.FTZ R53, R53, c[0x0][0x320] ;  /* 0x0000c80035357a20 */ /* 0x000fe40000410000 */
        /* <DEDUP_REMOVED lines=10> */
[----:B------:R-:W-:Y:S03]  /*11ee0*/  FMUL.FTZ R48, R48, c[0x0][0x320] ;  /* 0x0000c80030307a20 */ /* 0x000fe60000410000 */
[----:B------:R1:W-:Y:S01]  /*11ef0*/  MUFU.TANH R15, R59 ;  /* 0x0000003b000f7308 */ /* 0x0003e20000002400 */
[C---:B----4-:R-:W-:Y:S08]  /*11f00*/  HMMA.16816.F32.BF16 R60, R204.reuse, R4, R60 ;  /* 0x00000004cc3c723c */ /* 0x050ff0000004183c */
[----:B------:R-:W-:Y:S01]  /*11f10*/  HMMA.16816.F32.BF16 R64, R204, R6, R64 ;  /* 0x00000006cc40723c */ /* 0x000fe20000041840 */
[----:B------:R-:W4:Y:S06]  /*11f20*/  MUFU.TANH R191, R29 ;  /* 0x0000001d00bf7308 */ /* 0x000f2c0000002400 */
[----:B------:R-:W-:Y:S04]  /*11f30*/  @P0 SHF.R.S32.HI R6, RZ, 0x1f, R232 ;  /* 0x0000001fff060819 */ /* 0x000fe800000114e8 */
[----:B------:R-:W5:Y:S01]  /*11f40*/  MUFU.TANH R192, R32 ;  /* 0x0000002000c07308 */ /* 0x000f620000002400 */
[----:B------:R-:W-:Y:S01]  /*11f50*/  @P0 IMAD R6, R6, c[0x0][0x1e0], RZ ;  /* 0x0000780006060a24 */ /* 0x000fe200078e02ff */
[----:B-1----:R-:W-:Y:S03]  /*11f60*/  MOV R59, R2 ;  /* 0x00000002003b7202 */ /* 0x002fe60000000f00 */
[----:B------:R-:W-:Y:S01]  /*11f70*/  FMUL.FTZ R60, R60, c[0x0][0x320] ;  /* 0x0000c8003c3c7a20 */ /* 0x000fe20000410000 */
[----:B------:R-:W-:Y:S01]  /*11f80*/  FMNMX.FTZ R2, R168, R0, !PT ;  /* 0x00000000a8027209 */ /* 0x000fe20007810000 */
[----:B------:R-:W-:Y:S01]  /*11f90*/  FMUL.FTZ R61, R61, c[0x0][0x320] ;  /* 0x0000c8003d3d7a20 */ /* 0x000fe20000410000 */
[----:B------:R-:W-:Y:S01]  /*11fa0*/  FMNMX.FTZ R0, R176, R3, !PT ;  /* 0x00000003b0007209 */ /* 0x000fe20007810000 */
[----:B------:R-:W-:Y:S01]  /*11fb0*/  FMUL.FTZ R63, R63, c[0x0][0x320] ;  /* 0x0000c8003f3f7a20 */ /* 0x000fe20000410000 */
[----:B------:R-:W1:Y:S01]  /*11fc0*/  MUFU.TANH R194, R33 ;  /* 0x0000002100c27308 */ /* 0x000e620000002400 */
[----:B------:R-:W-:Y:S01]  /*11fd0*/  FMNMX.FTZ R2, R178, R2, !PT ;  /* 0x00000002b2027209 */ /* 0x000fe20007810000 */
[----:B------:R-:W-:Y:S01]  /*11fe0*/  FMUL.FTZ R62, R62, c[0x0][0x320] ;  /* 0x0000c8003e3e7a20 */ /* 0x000fe20000410000 */
[----:B------:R-:W-:Y:S01]  /*11ff0*/  FMNMX.FTZ R3, R170, R0, !PT ;  /* 0x00000000aa037209 */ /* 0x000fe20007810000 */
[----:B------:R-:W-:Y:S01]  /*12000*/  FMUL.FTZ R64, R64, c[0x0][0x320] ;  /* 0x0000c80040407a20 */ /* 0x000fe20000410000 */
[----:B----4-:R-:W-:Y:S01]  /*12010*/  FMNMX.FTZ R0, R191, R2, !PT ;  /* 0x00000002bf007209 */ /* 0x010fe20007810000 */
[----:B------:R-:W-:Y:S02]  /*12020*/  FMUL.FTZ R65, R65, c[0x0][0x320] ;  /* 0x0000c80041417a20 */ /* 0x000fe40000410000 */
[----:B------:R-:W-:Y:S02]  /*12030*/  FMUL.FTZ R66, R66, c[0x0][0x320] ;  /* 0x0000c80042427a20 */ /* 0x000fe40000410000 */
[----:B------:R-:W4:Y:S01]  /*12040*/  MUFU.TANH R243, R36 ;  /* 0x0000002400f37308 */ /* 0x000f220000002400 */
[----:B------:R-:W-:Y:S01]  /*12050*/  @P0 IMAD R7, R232, c[0x0][0x1e4], R6 ;  /* 0x00007900e8070a24 */ /* 0x000fe200078e0206 */
[----:B-----5:R-:W-:Y:S08]  /*12060*/  FMNMX.FTZ R0, R192, R0, !PT ;  /* 0x00000000c0007209 */ /* 0x020ff00007810000 */
[----:B------:R-:W5:Y:S01]  /*12070*/  MUFU.TANH R245, R37 ;  /* 0x0000002500f57308 */ /* 0x000f620000002400 */
[----:B-1----:R-:W-:Y:S09]  /*12080*/  FMNMX.FTZ R0, R194, R0, !PT ;  /* 0x00000000c2007209 */ /* 0x002ff20007810000 */
[----:B------:R-:W1:Y:S01]  /*12090*/  MUFU.TANH R244, R40 ;  /* 0x0000002800f47308 */ /* 0x000e620000002400 */
[----:B----4-:R-:W-:Y:S09]  /*120a0*/  FMNMX.FTZ R0, R243, R0, !PT ;  /* 0x00000000f3007209 */ /* 0x010ff20007810000 */
[----:B------:R-:W4:Y:S01]  /*120b0*/  MUFU.TANH R246, R41 ;  /* 0x0000002900f67308 */ /* 0x000f220000002400 */
[----:B-----5:R-:W-:Y:S09]  /*120c0*/  FMNMX.FTZ R0, R245, R0, !PT ;  /* 0x00000000f5007209 */ /* 0x020ff20007810000 */
        /* <DEDUP_REMOVED lines=16> */
[----:B------:R5:W-:Y:S10]  /*121d0*/  MUFU.TANH R14, R64 ;  /* 0x00000040000e7308 */ /* 0x000bf40000002400 */
[----:B------:R-:W4:Y:S10]  /*121e0*/  MUFU.TANH R177, R27 ;  /* 0x0000001b00b17308 */ /* 0x000f340000002400 */
[----:B------:R-:W4:Y:S01]  /*121f0*/  MUFU.TANH R164, R57 ;  /* 0x0000003900a47308 */ /* 0x000f220000002400 */
[----:B-----5:R-:W-:Y:S02]  /*12200*/  MOV R64, R68 ;  /* 0x0000004400407202 */ /* 0x020fe40000000f00 */
[----:B-1----:R-:W-:Y:S01]  /*12210*/  FMNMX.FTZ R68, R165, R0, !PT ;  /* 0x00000000a5447209 */ /* 0x002fe20007810000 */
[----:B------:R-:W-:Y:S01]  /*12220*/  FMUL.FTZ R0, R67, c[0x0][0x320] ;  /* 0x0000c80043007a20 */ /* 0x000fe20000410000 */
[----:B--2---:R-:W-:Y:S05]  /*12230*/  MOV R16, c[0x0][0x1e0] ;  /* 0x0000780000107a02 */ /* 0x004fea0000000f00 */
[----:B------:R-:W1:Y:S01]  /*12240*/  MUFU.TANH R234, R30 ;  /* 0x0000001e00ea7308 */ /* 0x000e620000002400 */
[C---:B------:R-:W-:Y:S02]  /*12250*/  @P0 SHF.L.U32 R11, R16.reuse, 0x6, RZ ;  /* 0x00000006100b0819 */ /* 0x040fe400000006ff */
[----:B----4-:R-:W-:Y:S02]  /*12260*/  FMNMX.FTZ R2, R177, R3, !PT ;  /* 0x00000003b1027209 */ /* 0x010fe40007810000 */
[C---:B------:R-:W-:Y:S02]  /*12270*/  @P0 SHF.L.U64.HI R13, R16.reuse, R13, c[0x0][0x1e4] ;  /* 0x00007900100d0619 */ /* 0x040fe4000001020d */
[----:B------:R-:W-:Y:S03]  /*12280*/  SHF.L.U32 R16, R16, 0x6, RZ ;  /* 0x0000000610107819 */ /* 0x000fe600000006ff */
[----:B------:R-:W2:Y:S01]  /*12290*/  MUFU.TANH R190, R60 ;  /* 0x0000003c00be7308 */ /* 0x000ea20000002400 */
[----:B------:R-:W-:Y:S09]  /*122a0*/  FMNMX.FTZ R68, R164, R68, !PT ;  /* 0x00000044a4447209 */ /* 0x000ff20007810000 */
[----:B------:R-:W4:Y:S01]  /*122b0*/  MUFU.TANH R237, R31 ;  /* 0x0000001f00ed7308 */ /* 0x000f220000002400 */
[----:B-1----:R-:W-:Y:S09]  /*122c0*/  FMNMX.FTZ R2, R234, R2, !PT ;  /* 0x00000002ea027209 */ /* 0x002ff20007810000 */
[----:B------:R-:W1:Y:S01]  /*122d0*/  MUFU.TANH R56, R61 ;  /* 0x0000003d00387308 */ /* 0x000e620000002400 */
[----:B--2---:R-:W-:Y:S09]  /*122e0*/  FMNMX.FTZ R68, R190, R68, !PT ;  /* 0x00000044be447209 */ /* 0x004ff20007810000 */
[----:B------:R-:W2:Y:S01]  /*122f0*/  MUFU.TANH R236, R34 ;  /* 0x0000002200ec7308 */ /* 0x000ea20000002400 */
[----:B----4-:R-:W-:Y:S09]  /*12300*/  FMNMX.FTZ R2, R237, R2, !PT ;  /* 0x00000002ed027209 */ /* 0x010ff20007810000 */
[----:B------:R-:W4:Y:S01]  /*12310*/  MUFU.TANH R238, R35 ;  /* 0x0000002300ee7308 */ /* 0x000f220000002400 */
[----:B-1----:R-:W-:Y:S04]  /*12320*/  FMNMX.FTZ R68, R56, R68, !PT ;  /* 0x0000004438447209 */ /* 0x002fe80007810000 */
[----:B------:R-:W-:Y:S05]  /*12330*/  FMNMX.FTZ R68, R14, R68, !PT ;  /* 0x000000440e447209 */ /* 0x000fea0007810000 */
[----:B------:R-:W1:Y:S01]  /*12340*/  MUFU.TANH R65, R65 ;  /* 0x0000004100417308 */ /* 0x000e620000002400 */
[----:B--2---:R-:W-:Y:S09]  /*12350*/  FMNMX.FTZ R2, R236, R2, !PT ;  /* 0x00000002ec027209 */ /* 0x004ff20007810000 */
[----:B------:R-:W2:Y:S01]  /*12360*/  MUFU.TANH R248, R38 ;  /* 0x0000002600f87308 */ /* 0x000ea20000002400 */
[----:B----4-:R-:W-:Y:S09]  /*12370*/  FMNMX.FTZ R2, R238, R2, !PT ;  /* 0x00000002ee027209 */ /* 0x010ff20007810000 */
[----:B------:R-:W4:Y:S01]  /*12380*/  MUFU.TANH R249, R39 ;  /* 0x0000002700f97308 */ /* 0x000f220000002400 */
[----:B-1----:R-:W-:Y:S05]  /*12390*/  FMNMX.FTZ R68, R65, R68, !PT ;  /* 0x0000004441447209 */ /* 0x002fea0007810000 */
[----:B------:R-:W1:Y:S04]  /*123a0*/  SHFL.BFLY PT, R3, R68, 0x2, 0x1f ;  /* 0x0c401f0044037f89 */ /* 0x000e6800000e0000 */
[----:B------:R-:W5:Y:S01]  /*123b0*/  MUFU.TANH R247, R42 ;  /* 0x0000002a00f77308 */ /* 0x000f620000002400 */
[----:B--2---:R-:W-:Y:S09]  /*123c0*/  FMNMX.FTZ R2, R248, R2, !PT ;  /* 0x00000002f8027209 */ /* 0x004ff20007810000 */
[----:B------:R-:W2:Y:S01]  /*123d0*/  MUFU.TANH R250, R43 ;  /* 0x0000002b00fa7308 */ /* 0x000ea20000002400 */
[----:B----4-:R-:W-:Y:S09]  /*123e0*/  FMNMX.FTZ R2, R249, R2, !PT ;  /* 0x00000002f9027209 */ /* 0x010ff20007810000 */
[----:B------:R-:W4:Y:S01]  /*123f0*/  MUFU.TANH R235, R46 ;  /* 0x0000002e00eb7308 */ /* 0x000f220000002400 */
[----:B-1----:R-:W-:Y:S02]  /*12400*/  FMNMX.FTZ R68, R68, R3, !PT ;  /* 0x0000000344447209 */ /* 0x002fe40007810000 */
[----:B-----5:R-:W-:Y:S07]  /*12410*/  FMNMX.FTZ R2, R247, R2, !PT ;  /* 0x00000002f7027209 */ /* 0x020fee0007810000 */
[----:B------:R-:W1:Y:S01]  /*12420*/  MUFU.TANH R233, R47 ;  /* 0x0000002f00e97308 */ /* 0x000e620000002400 */
[----:B--2---:R-:W-:Y:S09]  /*12430*/  FMNMX.FTZ R2, R250, R2, !PT ;  /* 0x00000002fa027209 */ /* 0x004ff20007810000 */
[----:B------:R-:W2:Y:S01]  /*12440*/  MUFU.TANH R189, R50 ;  /* 0x0000003200bd7308 */ /* 0x000ea20000002400 */
[----:B----4-:R-:W-:Y:S09]  /*12450*/  FMNMX.FTZ R2, R235, R2, !PT ;  /* 0x00000002eb027209 */ /* 0x010ff20007810000 */
[----:B------:R-:W4:Y:S01]  /*12460*/  MUFU.TANH R71, R51 ;  /* 0x0000003300477308 */ /* 0x000f220000002400 */
[----:B-1----:R-:W-:Y:S09]  /*12470*/  FMNMX.FTZ R2, R233, R2, !PT ;  /* 0x00000002e9027209 */ /* 0x002ff20007810000 */
[----:B------:R-:W1:Y:S01]  /*12480*/  MUFU.TANH R4, R63 ;  /* 0x0000003f00047308 */ /* 0x000e620000002400 */
[----:B--2---:R-:W-:Y:S09]  /*12490*/  FMNMX.FTZ R2, R189, R2, !PT ;  /* 0x00000002bd027209 */ /* 0x004ff20007810000 */
[----:B------:R-:W2:Y:S01]  /*124a0*/  MUFU.TANH R193, R54 ;  /* 0x0000003600c17308 */ /* 0x000ea20000002400 */
[----:B----4-:R-:W-:Y:S04]  /*124b0*/  MOV R57, R71 ;  /* 0x0000004700397202 */ /* 0x010fe80000000f00 */
[----:B------:R-:W-:Y:S05]  /*124c0*/  FMNMX.FTZ R2, R57, R2, !PT ;  /* 0x0000000239027209 */ /* 0x000fea0007810000 */
[----:B------:R4:W-:Y:S01]  /*124d0*/  MUFU.TANH R136, R0 ;  /* 0x0000000000887308 */ /* 0x0009e20000002400 */
[----:B-1----:R-:W-:Y:S02]  /*124e0*/  MOV R67, R4 ;  /* 0x0000000400437202 */ /* 0x002fe40000000f00 */
[----:B------:R-:W1:Y:S07]  /*124f0*/  SHFL.BFLY PT, R4, R68, 0x1, 0x1f ;  /* 0x0c201f0044047f89 */ /* 0x000e6e00000e0000 */
[----:B------:R-:W5:Y:S01]  /*12500*/  MUFU.TANH R58, R62 ;  /* 0x0000003e003a7308 */ /* 0x000f620000002400 */
[----:B--2---:R-:W-:Y:S09]  /*12510*/  FMNMX.FTZ R2, R193, R2, !PT ;  /* 0x00000002c1027209 */ /* 0x004ff20007810000 */
[----:B------:R-:W2:Y:S01]  /*12520*/  MUFU.TANH R71, R66 ;  /* 0x0000004200477308 */ /* 0x000ea20000002400 */
[----:B----4-:R-:W-:Y:S04]  /*12530*/  FMNMX.FTZ R0, R64, R2, !PT ;  /* 0x0000000240007209 */ /* 0x010fe80007810000 */
[----:B------:R-:W-:Y:S02]  /*12540*/  FMNMX.FTZ R0, R59, R0, !PT ;  /* 0x000000003b007209 */ /* 0x000fe40007810000 */
[----:B-1----:R-:W-:Y:S01]  /*12550*/  FMNMX.FTZ R68, R68, R4, !PT ;  /* 0x0000000444447209 */ /* 0x002fe20007810000 */
[----:B------:R-:W-:Y:S01]  /*12560*/  @P0 IMAD.WIDE.U32 R4, R232, c[0x0][0x1e0], RZ ;  /* 0x00007800e8040a25 */ /* 0x000fe200078e00ff */
[----:B------:R-:W-:Y:S03]  /*12570*/  FMNMX.FTZ R0, R15, R0, !PT ;  /* 0x000000000f007209 */ /* 0x000fe60007810000 */
[----:B------:R-:W-:Y:S01]  /*12580*/  FMUL.FTZ R137, R68, c[0x0][0x2d0] ;  /* 0x0000b40044897a20 */ /* 0x000fe20000410000 */
[----:B-----5:R-:W-:Y:S02]  /*12590*/  FMNMX.FTZ R0, R58, R0, !PT ;  /* 0x000000003a007209 */ /* 0x020fe40007810000 */
[----:B------:R-:W-:Y:S01]  /*125a0*/  @P0 SHF.L.U32 R6, R4, 0x7, RZ ;  /* 0x0000000704060819 */ /* 0x000fe200000006ff */
[--C-:B------:R-:W-:Y:S01]  /*125b0*/  FFMA.FTZ R8, R148, c[0x0][0x2d0], -R137.reuse ;  /* 0x0000b40094087a23 */ /* 0x100fe20000010889 */
[----:B------:R-:W-:Y:S01]  /*125c0*/  FMNMX.FTZ R0, R67, R0, !PT ;  /* 0x0000000043007209 */ /* 0x000fe20007810000 */
[--C-:B------:R-:W-:Y:S01]  /*125d0*/  FFMA.FTZ R32, R138, c[0x0][0x2d0], -R137.reuse ;  /* 0x0000b4008a207a23 */ /* 0x100fe20000010889 */
[----:B------:R-:W-:Y:S01]  /*125e0*/  @P0 IADD3 R5, R5, R7, RZ ;  /* 0x0000000705050210 */ /* 0x000fe20007ffe0ff */
[----:B------:R1:W-:Y:S01]  /*125f0*/  MUFU.EX2 R240, R8 ;  /* 0x0000000800f07308 */ /* 0x0003e20000000800 */
[----:B--2---:R-:W-:Y:S01]  /*12600*/  FMNMX.FTZ R0, R71, R0, !PT ;  /* 0x0000000047007209 */ /* 0x004fe20007810000 */
[----:B------:R-:W-:Y:S01]  /*12610*/  FFMA.FTZ R40, R156, c[0x0][0x2d0], -R137 ;  /* 0x0000b4009c287a23 */ /* 0x000fe20000010889 */
[----:B---3--:R-:W-:Y:S02]  /*12620*/  @P0 IADD3 R7, P1, R6, R18, RZ ;  /* 0x0000001206070210 */ /* 0x008fe40007f3e0ff */
[----:B------:R-:W-:Y:S02]  /*12630*/  FMNMX.FTZ R0, R136, R0, !PT ;  /* 0x0000000088007209 */ /* 0x000fe40007810000 */
[----:B------:R-:W-:Y:S02]  /*12640*/  @P0 SHF.L.U64.HI R5, R4, 0x7, R5 ;  /* 0x0000000704050819 */ /* 0x000fe40000010205 */
[----:B------:R-:W-:Y:S01]  /*12650*/  @P0 IADD3 R4, P2, R6, R9, RZ ;  /* 0x0000000906040210 */ /* 0x000fe20007f5e0ff */
[----:B------:R-:W2:Y:S01]  /*12660*/  SHFL.BFLY PT, R2, R0, 0x2, 0x1f ;  /* 0x0c401f0000027f89 */ /* 0x000ea200000e0000 */
[----:B------:R-:W-:Y:S02]  /*12670*/  @P0 LEA R6, P5, R7, c[0x0][0x1c8], 0x1 ;  /* 0x0000720007060a11 */ /* 0x000fe400078a08ff */
[C---:B------:R-:W-:Y:S02]  /*12680*/  @P0 IADD3.X R9, R5.reuse, R17, RZ, P1, !PT ;  /* 0x0000001105090210 */ /* 0x040fe40000ffe4ff */
[----:B------:R-:W-:Y:S01]  /*12690*/  @P0 IADD3.X R5, R5, R10, RZ, P2, !PT ;  /* 0x0000000a05050210 */ /* 0x000fe200017fe4ff */
[----:B------:R-:W-:Y:S01]  /*126a0*/  FFMA.FTZ R10, R151, c[0x0][0x2d0], -R137 ;  /* 0x0000b400970a7a23 */ /* 0x000fe20000010889 */
[----:B------:R-:W-:Y:S02]  /*126b0*/  @P0 LEA.HI.X R7, R7, c[0x0][0x1cc], R9, 0x1, P5 ;  /* 0x0000730007070a11 */ /* 0x000fe400028f0c09 */
[----:B------:R-:W-:Y:S01]  /*126c0*/  MOV R151, R164 ;  /* 0x000000a400977202 */ /* 0x000fe20000000f00 */
[----:B------:R3:W-:Y:S01]  /*126d0*/  MUFU.EX2 R241, R10 ;  /* 0x0000000a00f17308 */ /* 0x0007e20000000800 */
[----:B------:R-:W-:Y:S01]  /*126e0*/  MOV R66, R195 ;  /* 0x000000c300427202 */ /* 0x000fe20000000f00 */
[----:B------:R4:W-:Y:S01]  /*126f0*/  @P0 LDGSTS.E.BYPASS.LTC128B.128 [R231+0x8100], [R6.64], !P4 ;  /* 0x0810000006e70fae */ /* 0x0009e2000e101d44 */
[----:B------:R-:W-:Y:S01]  /*12700*/  MOV R148, R193 ;  /* 0x000000c100947202 */ /* 0x000fe20000000f00 */
[----:B-1----:R-:W-:Y:S01]  /*12710*/  FFMA.FTZ R8, R150, c[0x0][0x2d0], -R137 ;  /* 0x0000b40096087a23 */ /* 0x002fe20000010889 */
[----:B------:R-:W-:Y:S02]  /*12720*/  MOV R150, R14 ;  /* 0x0000000e00967202 */ /* 0x000fe40000000f00 */
[----:B------:R-:W-:Y:S03]  /*12730*/  MOV R138, R67 ;  /* 0x00000043008a7202 */ /* 0x000fe60000000f00 */
[----:B------:R1:W-:Y:S01]  /*12740*/  MUFU.EX2 R242, R8 ;  /* 0x0000000800f27308 */ /* 0x0003e20000000800 */
[----:B--2---:R-:W-:Y:S01]  /*12750*/  FMNMX.FTZ R0, R0, R2, !PT ;  /* 0x0000000200007209 */ /* 0x004fe20007810000 */
[----:B------:R-:W-:Y:S04]  /*12760*/  FADD.FTZ R2, -R68, R69 ;  /* 0x0000004544027221 */ /* 0x000fe80000010100 */
[----:B------:R-:W2:Y:S01]  /*12770*/  SHFL.BFLY PT, R3, R0, 0x1, 0x1f ;  /* 0x0c201f0000037f89 */ /* 0x000ea200000e0000 */
[----:B------:R-:W-:Y:S03]  /*12780*/  FMUL.FTZ R2, R2, c[0x0][0x2d0] ;  /* 0x0000b40002027a20 */ /* 0x000fe60000410000 */
[----:B------:R-:W-:Y:S01]  /*12790*/  MUFU.EX2 R195, R40 ;  /* 0x0000002800c37308 */ /* 0x000fe20000000800 */
[----:B---3--:R-:W-:Y:S01]  /*127a0*/  FFMA.FTZ R10, R149, c[0x0][0x2d0], -R137 ;  /* 0x0000b400950a7a23 */ /* 0x008fe20000010889 */
[----:B------:R-:W-:Y:S08]  /*127b0*/  MOV R149, R165 ;  /* 0x000000a500957202 */ /* 0x000ff00000000f00 */
[----:B------:R-:W-:Y:S01]  /*127c0*/  MUFU.EX2 R239, R10 ;  /* 0x0000000a00ef7308 */ /* 0x000fe20000000800 */
[C---:B-1----:R-:W-:Y:S04]  /*127d0*/  @P0 LEA R8, P1, R4.reuse, c[0x0][0x1c8], 0x1 ;  /* 0x0000720004080a11 */ /* 0x042fe800078208ff */
[----:B------:R-:W-:Y:S02]  /*127e0*/  @P0 LEA.HI.X R9, R4, c[0x0][0x1cc], R5, 0x1, P1 ;  /* 0x0000730004090a11 */ /* 0x000fe400008f0c05 */
[----:B------:R-:W-:Y:S03]  /*127f0*/  @P0 IADD3 R4, P1, R6, R11, RZ ;  /* 0x0000000b06040210 */ /* 0x000fe60007f3e0ff */
[----:B------:R-:W1:Y:S01]  /*12800*/  MUFU.EX2 R2, R2 ;  /* 0x0000000200027308 */ /* 0x000e620000000800 */
[----:B--2---:R-:W-:Y:S01]  /*12810*/  FMNMX.FTZ R3, R0, R3, !PT ;  /* 0x0000000300037209 */ /* 0x004fe20007810000 */
[----:B------:R2:W-:Y:S01]  /*12820*/  @P0 LDGSTS.E.BYPASS.LTC128B.128 [R231+0xc100], [R8.64], !P3 ;  /* 0x0c10000008e70fae */ /* 0x0005e2000d901d44 */
[----:B------:R-:W-:Y:S02]  /*12830*/  @P0 IADD3.X R5, R7, R13, RZ, P1, !PT ;  /* 0x0000000d07050210 */ /* 0x000fe40000ffe4ff */
[----:B----4-:R-:W-:Y:S01]  /*12840*/  @P0 IADD3 R6, P6, R4, R11, RZ ;  /* 0x0000000b04060210 */ /* 0x010fe20007fde0ff */
[C---:B------:R-:W-:Y:S02]  /*12850*/  FMUL.FTZ R69, R3.reuse, c[0x0][0x2d0] ;  /* 0x0000b40003457a20 */ /* 0x040fe40000410000 */
[----:B------:R-:W-:Y:S01]  /*12860*/  FADD.FTZ R0, -R3, R70 ;  /* 0x0000004603007221 */ /* 0x000fe20000010100 */
[----:B------:R-:W-:Y:S01]  /*12870*/  MOV R70, R15 ;  /* 0x0000000f00467202 */ /* 0x000fe20000000f00 */
[--C-:B------:R-:W-:Y:S01]  /*12880*/  FFMA.FTZ R7, R154, c[0x0][0x2d0], -R69.reuse ;  /* 0x0000b4009a077a23 */ /* 0x100fe20000010845 */
[----:B------:R3:W-:Y:S01]  /*12890*/  @P0 LDGSTS.E.BYPASS.LTC128B.128 [R231+0x9100], [R4.64], !P4 ;  /* 0x0910000004e70fae */ /* 0x0007e2000e101d44 */
[--C-:B------:R-:W-:Y:S01]  /*128a0*/  FFMA.FTZ R14, R155, c[0x0][0x2d0], -R69.reuse ;  /* 0x0000b4009b0e7a23 */ /* 0x100fe20000010845 */
[----:B------:R-:W-:Y:S01]  /*128b0*/  MOV R154, R163 ;  /* 0x000000a3009a7202 */ /* 0x000fe20000000f00 */
[----:B------:R4:W-:Y:S01]  /*128c0*/  MUFU.EX2 R166, R7 ;  /* 0x0000000700a67308 */ /* 0x0009e20000000800 */
[----:B------:R-:W-:Y:S01]  /*128d0*/  FMUL.FTZ R0, R0, c[0x0][0x2d0] ;  /* 0x0000b40000007a20 */ /* 0x000fe20000410000 */
[----:B------:R-:W-:Y:S01]  /*128e0*/  MOV R155, R235 ;  /* 0x000000eb009b7202 */ /* 0x000fe20000000f00 */
[--C-:B------:R-:W-:Y:S02]  /*128f0*/  FFMA.FTZ R48, R158, c[0x0][0x2d0], -R69.reuse ;  /* 0x0000b4009e307a23 */ /* 0x100fe40000010845 */
[----:B------:R3:W-:Y:S01]  /*12900*/  @P0 LDGSTS.E.BYPASS.LTC128B.128 [R231+0xd100], [R4.64+0x80], !P3 ;  /* 0x0d10008004e70fae */ /* 0x0007e2000d901d44 */
[--C-:B------:R-:W-:Y:S02]  /*12910*/  FFMA.FTZ R71, R71, c[0x0][0x2d0], -R69.reuse ;  /* 0x0000b40047477a23 */ /* 0x100fe40000010845 */
[C---:B-1----:R-:W-:Y:S02]  /*12920*/  FMUL.FTZ R17, R2.reuse, R85 ;  /* 0x0000005502117220 */ /* 0x042fe40000410000 */
[----:B------:R-:W-:Y:S01]  /*12930*/  MUFU.EX2 R165, R14 ;  /* 0x0000000e00a57308 */ /* 0x000fe20000000800 */
[C---:B------:R-:W-:Y:S02]  /*12940*/  FMUL.FTZ R24, R2.reuse, R92 ;  /* 0x0000005c02187220 */ /* 0x040fe40000410000 */
[----:B------:R-:W-:Y:S01]  /*12950*/  FMUL.FTZ R25, R2, R93 ;  /* 0x0000005d02197220 */ /* 0x000fe20000410000 */
[----:B--2---:R-:W-:Y:S01]  /*12960*/  @P0 IADD3 R9, P1, R16, 0x80, RZ ;  /* 0x0000008010090810 */ /* 0x004fe20007f3e0ff */
[----:B------:R-:W-:Y:S01]  /*12970*/  FMUL.FTZ R16, R2, R84 ;  /* 0x0000005402107220 */ /* 0x000fe20000410000 */
[----:B------:R-:W-:Y:S01]  /*12980*/  @P0 IADD3 R8, P2, R6, R11, RZ ;  /* 0x0000000b06080210 */ /* 0x000fe20007f5e0ff */
[----:B------:R-:W-:Y:S01]  /*12990*/  FMUL.FTZ R33, R2, R101 ;  /* 0x0000006502217220 */ /* 0x000fe20000410000 */
[----:B------:R-:W-:Y:S02]  /*129a0*/  @P0 IADD3.X R12, RZ, R12, RZ, P1, !PT ;  /* 0x0000000cff0c0210 */ /* 0x000fe40000ffe4ff */
[----:B------:R-:W1:Y:S01]  /*129b0*/  MUFU.EX2 R0, R0 ;  /* 0x0000000000007308 */ /* 0x000e620000000800 */
[----:B------:R-:W-:Y:S01]  /*129c0*/  @P0 IADD3 R10, P5, R4, R9, RZ ;  /* 0x00000009040a0210 */ /* 0x000fe20007fbe0ff */
[C---:B------:R-:W-:Y:S01]  /*129d0*/  FMUL.FTZ R40, R2.reuse, R108 ;  /* 0x0000006c02287220 */ /* 0x040fe20000410000 */
[----:B------:R-:W-:Y:S01]  /*129e0*/  MOV R108, R59 ;  /* 0x0000003b006c7202 */ /* 0x000fe20000000f00 */
[C---:B------:R-:W-:Y:S01]  /*129f0*/  FMUL.FTZ R41, R2.reuse, R109 ;  /* 0x0000006d02297220 */ /* 0x040fe20000410000 */
[C---:B----4-:R-:W-:Y:S01]  /*12a00*/  @P0 IADD3.X R7, R5.reuse, R13, RZ, P6, !PT ;  /* 0x0000000d05070210 */ /* 0x050fe200037fe4ff */
[----:B------:R-:W-:Y:S01]  /*12a10*/  FMUL.FTZ R49, R2, R117 ;  /* 0x0000007502317220 */ /* 0x000fe20000410000 */
[----:B------:R-:W-:Y:S02]  /*12a20*/  @P0 IADD3.X R11, R5, R12, RZ, P5, !PT ;  /* 0x0000000c050b0210 */ /* 0x000fe40002ffe4ff */
[----:B------:R-:W-:Y:S01]  /*12a30*/  MOV R109, R66 ;  /* 0x00000042006d7202 */ /* 0x000fe20000000f00 */
[----:B------:R2:W-:Y:S01]  /*12a40*/  @P0 LDGSTS.E.BYPASS.LTC128B.128 [R231+0xa100], [R6.64], !P4 ;  /* 0x0a10000006e70fae */ /* 0x0005e2000e101d44 */
[----:B------:R4:W-:Y:S01]  /*12a50*/  MUFU.EX2 R235, R32 ;  /* 0x0000002000eb7308 */ /* 0x0009e20000000800 */
[----:B---3--:R-:W-:Y:S02]  /*12a60*/  @P0 IADD3 R4, P1, R6, R9, RZ ;  /* 0x0000000906040210 */ /* 0x008fe40007f3e0ff */
[C---:B------:R-:W-:Y:S02]  /*12a70*/  @P0 IADD3.X R9, R7.reuse, R13, RZ, P2, !PT ;  /* 0x0000000d07090210 */ /* 0x040fe400017fe4ff */
[----:B------:R-:W-:Y:S02]  /*12a80*/  @P0 IADD3.X R5, R7, R12, RZ, P1, !PT ;  /* 0x0000000c07050210 */ /* 0x000fe40000ffe4ff */
[----:B------:R3:W-:Y:S03]  /*12a90*/  @P0 LDGSTS.E.BYPASS.LTC128B.128 [R231+0xe100], [R10.64], !P3 ;  /* 0x0e1000000ae70fae */ /* 0x0007e6000d901d44 */
[----:B------:R5:W-:Y:S01]  /*12aa0*/  MUFU.EX2 R158, R48 ;  /* 0x00000030009e7308 */ /* 0x000be20000000800 */
[C---:B-1----:R-:W-:Y:S04]  /*12ab0*/  FMUL.FTZ R18, R0.reuse, R86 ;  /* 0x0000005600127220 */ /* 0x042fe80000410000 */
[----:B------:R1:W-:Y:S01]  /*12ac0*/  @P0 LDGSTS.E.BYPASS.LTC128B.128 [R231+0xb100], [R8.64], !P4 ;  /* 0x0b10000008e70fae */ /* 0x0003e2000e101d44 */
[C---:B------:R-:W-:Y:S02]  /*12ad0*/  FMUL.FTZ R19, R0.reuse, R87 ;  /* 0x0000005700137220 */ /* 0x040fe40000410000 */
[C---:B------:R-:W-:Y:S02]  /*12ae0*/  FMUL.FTZ R26, R0.reuse, R94 ;  /* 0x0000005e001a7220 */ /* 0x040fe40000410000 */
[C---:B------:R-:W-:Y:S01]  /*12af0*/  FMUL.FTZ R27, R0.reuse, R95 ;  /* 0x0000005f001b7220 */ /* 0x040fe20000410000 */
[----:B------:R-:W-:Y:S01]  /*12b00*/  MUFU.EX2 R71, R71 ;  /* 0x0000004700477308 */ /* 0x000fe20000000800 */
[----:B------:R-:W-:Y:S01]  /*12b10*/  FMUL.FTZ R34, R0, R102 ;  /* 0x0000006600227220 */ /* 0x000fe20000410000 */
[----:B------:R5:W-:Y:S01]  /*12b20*/  @P0 LDGSTS.E.BYPASS.LTC128B.128 [R231+0xf100], [R4.64], !P3 ;  /* 0x0f10000004e70fae */ /* 0x000be2000d901d44 */
[----:B----4-:R-:W-:Y:S02]  /*12b30*/  FMUL.FTZ R32, R2, R100 ;  /* 0x0000006402207220 */ /* 0x010fe40000410000 */
[--C-:B--2---:R-:W-:Y:S01]  /*12b40*/  FFMA.FTZ R6, R152, c[0x0][0x2d0], -R69.reuse ;  /* 0x0000b40098067a23 */ /* 0x104fe20000010845 */
[----:B------:R-:W-:Y:S01]  /*12b50*/  MOV R152, R233 ;  /* 0x000000e900987202 */ /* 0x000fe20000000f00 */
[C---:B------:R-:W-:Y:S02]  /*12b60*/  FMUL.FTZ R7, R0.reuse, R75 ;  /* 0x0000004b00077220 */ /* 0x040fe40000410000 */
[C---:B------:R-:W-:Y:S01]  /*12b70*/  FMUL.FTZ R35, R0.reuse, R103 ;  /* 0x0000006700237220 */ /* 0x040fe20000410000 */
[----:B------:R-:W2:Y:S01]  /*12b80*/  LDSM.16.MT88.4 R12, [R209+0x100] ;  /* 0x00010000d10c783b */ /* 0x000ea20000004200 */
[----:B------:R4:W-:Y:S01]  /*12b90*/  MUFU.EX2 R164, R6 ;  /* 0x0000000600a47308 */ /* 0x0009e20000000800 */
[C---:B------:R-:W-:Y:S01]  /*12ba0*/  FMUL.FTZ R42, R0.reuse, R110 ;  /* 0x0000006e002a7220 */ /* 0x040fe20000410000 */
[----:B------:R-:W-:Y:S01]  /*12bb0*/  MOV R110, R64 ;  /* 0x00000040006e7202 */ /* 0x000fe20000000f00 */
[C---:B---3--:R-:W-:Y:S02]  /*12bc0*/  FMUL.FTZ R10, R0.reuse, R78 ;  /* 0x0000004e000a7220 */ /* 0x048fe40000410000 */
[C---:B------:R-:W-:Y:S02]  /*12bd0*/  FMUL.FTZ R11, R0.reuse, R79 ;  /* 0x0000004f000b7220 */ /* 0x040fe40000410000 */
[----:B------:R-:W3:Y:S01]  /*12be0*/  LDSM.16.MT88.4 R20, [R210+0x100] ;  /* 0x00010000d214783b */ /* 0x000ee20000004200 */
[----:B------:R-:W-:Y:S01]  /*12bf0*/  FMUL.FTZ R43, R0, R111 ;  /* 0x0000006f002b7220 */ /* 0x000fe20000410000 */
[----:B------:R-:W-:Y:S01]  /*12c00*/  MOV R111, R148 ;  /* 0x00000094006f7202 */ /* 0x000fe20000000f00 */
[C---:B-1----:R-:W-:Y:S01]  /*12c10*/  FMUL.FTZ R8, R2.reuse, R76 ;  /* 0x0000004c02087220 */ /* 0x042fe20000410000 */
[----:B------:R-:W-:Y:S01]  /*12c20*/  MOV R148, R65 ;  /* 0x0000004100947202 */ /* 0x000fe20000000f00 */
[----:B------:R-:W-:Y:S02]  /*12c30*/  FMUL.FTZ R9, R2, R77 ;  /* 0x0000004d02097220 */ /* 0x000fe40000410000 */
[----:B------:R-:W-:Y:S01]  /*12c40*/  FMUL.FTZ R50, R0, R118 ;  /* 0x0000007600327220 */ /* 0x000fe20000410000 */
[----:B------:R-:W1:Y:S01]  /*12c50*/  LDSM.16.MT88.4 R28, [R213+0x100] ;  /* 0x00010000d51c783b */ /* 0x000e620000004200 */
[C---:B-----5:R-:W-:Y:S02]  /*12c60*/  FMUL.FTZ R48, R2.reuse, R116 ;  /* 0x0000007402307220 */ /* 0x060fe40000410000 */
[--C-:B------:R-:W-:Y:S01]  /*12c70*/  FFMA.FTZ R4, R153, c[0x0][0x2d0], -R69.reuse ;  /* 0x0000b40099047a23 */ /* 0x100fe20000010845 */
[----:B------:R-:W-:Y:S01]  /*12c80*/  MOV R153, R149 ;  /* 0x0000009500997202 */ /* 0x000fe20000000f00 */
[----:B------:R-:W-:Y:S01]  /*12c90*/  FMUL.FTZ R5, R2, R73 ;  /* 0x0000004902057220 */ /* 0x000fe20000410000 */
[----:B------:R-:W-:Y:S01]  /*12ca0*/  F2FP.BF16.PACK_AB R73, R165, R166 ;  /* 0x000000a6a549723e */ /* 0x000fe200000010ff */
[----:B------:R5:W2:Y:S01]  /*12cb0*/  MUFU.EX2 R163, R4 ;  /* 0x0000000400a37308 */ /* 0x000aa20000000800 */
[----:B------:R-:W1:Y:S01]  /*12cc0*/  LDSM.16.MT88.4 R36, [R212+0x100] ;  /* 0x00010000d424783b */ /* 0x000e620000004200 */
[C---:B----4-:R-:W-:Y:S01]  /*12cd0*/  FMUL.FTZ R6, R0.reuse, R74 ;  /* 0x0000004a00067220 */ /* 0x050fe20000410000 */
[----:B------:R-:W-:Y:S01]  /*12ce0*/  F2FP.BF16.PACK_AB R74, R239, R241 ;  /* 0x000000f1ef4a723e */ /* 0x000fe200000010ff */
[C---:B------:R-:W-:Y:S01]  /*12cf0*/  FMUL.FTZ R51, R0.reuse, R119 ;  /* 0x0000007700337220 */ /* 0x040fe20000410000 */
[----:B------:R-:W-:Y:S01]  /*12d00*/  MOV R149, R150 ;  /* 0x0000009600957202 */ /* 0x000fe20000000f00 */
[----:B------:R-:W-:Y:S01]  /*12d10*/  FMUL.FTZ R59, R0, R127 ;  /* 0x0000007f003b7220 */ /* 0x000fe20000410000 */
[----:B------:R-:W-:Y:S01]  /*12d20*/  MOV R150, R56 ;  /* 0x0000003800967202 */ /* 0x000fe20000000f00 */
[----:B------:R-:W-:Y:S01]  /*12d30*/  FFMA.FTZ R56, R159, c[0x0][0x2d0], -R69 ;  /* 0x0000b4009f387a23 */ /* 0x000fe20000010845 */
[----:B------:R-:W4:Y:S01]  /*12d40*/  LDSM.16.MT88.4 R44, [R209+0x4100] ;  /* 0x00410000d12c783b */ /* 0x000f220000004200 */
[----:B------:R-:W-:Y:S01]  /*12d50*/  MOV R159, R188 ;  /* 0x000000bc009f7202 */ /* 0x000fe20000000f00 */
[C---:B------:R-:W-:Y:S01]  /*12d60*/  FMUL.FTZ R64, R2.reuse, R132 ;  /* 0x0000008402407220 */ /* 0x040fe20000410000 */
[----:B------:R-:W-:Y:S01]  /*12d70*/  MOV R119, R57 ;  /* 0x0000003900777202 */ /* 0x000fe20000000f00 */
[C---:B------:R-:W-:Y:S01]  /*12d80*/  FMUL.FTZ R57, R2.reuse, R125 ;  /* 0x0000007d02397220 */ /* 0x040fe20000410000 */
[----:B------:R3:W-:Y:S01]  /*12d90*/  MUFU.EX2 R117, R56 ;  /* 0x0000003800757308 */ /* 0x0007e20000000800 */
[----:B------:R-:W-:Y:S02]  /*12da0*/  FMUL.FTZ R65, R2, R133 ;  /* 0x0000008502417220 */ /* 0x000fe40000410000 */
[----:B------:R-:W1:Y:S01]  /*12db0*/  LDSM.16.MT88.4 R52, [R210+0x4100] ;  /* 0x00410000d234783b */ /* 0x000e620000004200 */
[C---:B------:R-:W-:Y:S02]  /*12dc0*/  FMUL.FTZ R66, R0.reuse, R134 ;  /* 0x0000008600427220 */ /* 0x040fe40000410000 */
[----:B------:R-:W-:Y:S02]  /*12dd0*/  FMUL.FTZ R67, R0, R135 ;  /* 0x0000008700437220 */ /* 0x000fe40000410000 */
[----:B-----5:R-:W-:Y:S01]  /*12de0*/  FMUL.FTZ R4, R2, R72 ;  /* 0x0000004802047220 */ /* 0x020fe20000410000 */
[----:B------:R-:W-:Y:S02]  /*12df0*/  F2FP.BF16.PACK_AB R72, R242, R240 ;  /* 0x000000f0f248723e */ /* 0x000fe400000010ff */
[----:B------:R-:W5:Y:S01]  /*12e00*/  LDSM.16.MT88.4 R60, [R213+0x4100] ;  /* 0x00410000d53c783b */ /* 0x000f620000004200 */
[----:B--2---:R-:W-:Y:S07]  /*12e10*/  F2FP.BF16.PACK_AB R75, R163, R164 ;  /* 0x000000a4a34b723e */ /* 0x004fee00000010ff */
[C---:B------:R-:W-:Y:S01]  /*12e20*/  HMMA.16816.F32.BF16 R4, R72.reuse, R12, R4 ;  /* 0x0000000c4804723c */ /* 0x040fe20000041804 */
[----:B------:R-:W2:Y:S04]  /*12e30*/  LDSM.16.MT88.4 R76, [R212+0x4100] ;  /* 0x00410000d44c783b */ /* 0x000ea80000004200 */
[C---:B---3--:R-:W-:Y:S02]  /*12e40*/  FMUL.FTZ R56, R2.reuse, R124 ;  /* 0x0000007c02387220 */ /* 0x048fe40000410000 */
[C---:B------:R-:W-:Y:S01]  /*12e50*/  FMUL.FTZ R12, R2.reuse, R80 ;  /* 0x00000050020c7220 */ /* 0x040fe20000410000 */
[C---:B------:R-:W-:Y:S01]  /*12e60*/  HMMA.16816.F32.BF16 R8, R72.reuse, R14, R8 ;  /* 0x0000000e4808723c */ /* 0x040fe20000041808 */
[----:B------:R-:W-:Y:S03]  /*12e70*/  LDSM.16.MT88.4 R84, [R210+0x900] ;  /* 0x00090000d254783b */ /* 0x000fe60000004200 */
[----:B------:R-:W-:Y:S03]  /*12e80*/  FMUL.FTZ R13, R2, R81 ;  /* 0x00000051020d7220 */ /* 0x000fe60000410000 */
[C---:B------:R-:W-:Y:S02]  /*12e90*/  FMUL.FTZ R14, R0.reuse, R82 ;  /* 0x00000052000e7220 */ /* 0x040fe40000410000 */
[----:B------:R-:W-:Y:S01]  /*12ea0*/  FMUL.FTZ R15, R0, R83 ;  /* 0x00000053000f7220 */ /* 0x000fe20000410000 */
[----:B------:R-:W-:Y:S06]  /*12eb0*/  LDSM.16.MT88.4 R92, [R212+0x900] ;  /* 0x00090000d45c783b */ /* 0x000fec0000004200 */
[C---:B------:R-:W-:Y:S02]  /*12ec0*/  HMMA.16816.F32.BF16 R12, R72.reuse, R20, R12 ;  /* 0x00000014480c723c */ /* 0x040fe4000004180c */
[----:B------:R-:W3:Y:S05]  /*12ed0*/  LDSM.16.MT88.4 R80, [R209+0x900] ;  /* 0x00090000d150783b */ /* 0x000eea0000004200 */
[C---:B------:R-:W-:Y:S01]  /*12ee0*/  FMUL.FTZ R20, R2.reuse, R88 ;  /* 0x0000005802147220 */ /* 0x040fe20000410000 */
[C---:B------:R-:W-:Y:S02]  /*12ef0*/  HMMA.16816.F32.BF16 R16, R72.reuse, R22, R16 ;  /* 0x000000164810723c */ /* 0x040fe40000041810 */
[----:B------:R-:W-:Y:S02]  /*12f00*/  LDSM.16.MT88.4 R100, [R212+0x5100] ;  /* 0x00510000d464783b */ /* 0x000fe40000004200 */
[----:B------:R-:W-:Y:S03]  /*12f10*/  FMUL.FTZ R21, R2, R89 ;  /* 0x0000005902157220 */ /* 0x000fe60000410000 */
[C---:B------:R-:W-:Y:S02]  /*12f20*/  FMUL.FTZ R22, R0.reuse, R90 ;  /* 0x0000005a00167220 */ /* 0x040fe40000410000 */
[----:B------:R-:W-:Y:S01]  /*12f30*/  FMUL.FTZ R23, R0, R91 ;  /* 0x0000005b00177220 */ /* 0x000fe20000410000 */
[----:B------:R-:W0:Y:S06]  /*12f40*/  LDGDEPBAR ;  /* 0x00000000000079af */ /* 0x000e2c0000000000 */
[C---:B-1----:R-:W-:Y:S02]  /*12f50*/  HMMA.16816.F32.BF16 R20, R72.reuse, R28, R20 ;  /* 0x0000001c4814723c */ /* 0x042fe40000041814 */
[----:B------:R-:W1:Y:S05]  /*12f60*/  LDSM.16.MT88.4 R88, [R213+0x900] ;  /* 0x00090000d558783b */ /* 0x000e6a0000004200 */
        /* <DEDUP_REMOVED lines=10> */
[----:B------:R-:W-:Y:S01]  /*13010*/  FMUL.FTZ R37, R2, R105 ;  /* 0x0000006902257220 */ /* 0x000fe20000410000 */
[----:B------:R-:W-:Y:S01]  /*13020*/  MOV R139, R58 ;  /* 0x0000003a008b7202 */ /* 0x000fe20000000f00 */
[C---:B------:R-:W-:Y:S02]  /*13030*/  FMUL.FTZ R58, R0.reuse, R126 ;  /* 0x0000007e003a7220 */ /* 0x040fe40000410000 */
[C---:B------:R-:W-:Y:S04]  /*13040*/  FMUL.FTZ R38, R0.reuse, R106 ;  /* 0x0000006a00267220 */ /* 0x040fe80000410000 */
[----:B------:R-:W-:Y:S02]  /*13050*/  FMUL.FTZ R39, R0, R107 ;  /* 0x0000006b00277220 */ /* 0x000fe40000410000 */
[C---:B-1----:R-:W-:Y:S02]  /*13060*/  FMUL.FTZ R36, R2.reuse, R104 ;  /* 0x0000006802247220 */ /* 0x042fe40000410000 */
[----:B------:R-:W-:Y:S05]  /*13070*/  LDSM.16.MT88.4 R104, [R210+0x1900] ;  /* 0x00190000d268783b */ /* 0x000fea0000004200 */
[C---:B----4-:R-:W-:Y:S07]  /*13080*/  HMMA.16816.F32.BF16 R36, R72.reuse, R44, R36 ;  /* 0x0000002c4824723c */ /* 0x050fee0000041824 */
[----:B------:R-:W-:Y:S01]  /*13090*/  FFMA.FTZ R44, R157, c[0x0][0x2d0], -R137 ;  /* 0x0000b4009d2c7a23 */ /* 0x000fe20000010889 */
[C---:B------:R-:W-:Y:S03]  /*130a0*/  HMMA.16816.F32.BF16 R40, R72.reuse, R46, R40 ;  /* 0x0000002e4828723c */ /* 0x040fe60000041828 */
[----:B------:R1:W-:Y:S01]  /*130b0*/  MUFU.EX2 R193, R44 ;  /* 0x0000002c00c17308 */ /* 0x0003e20000000800 */
[----:B------:R-:W-:Y:S03]  /*130c0*/  FMUL.FTZ R45, R2, R113 ;  /* 0x00000071022d7220 */ /* 0x000fe60000410000 */
[C---:B------:R-:W-:Y:S02]  /*130d0*/  FMUL.FTZ R46, R0.reuse, R114 ;  /* 0x00000072002e7220 */ /* 0x040fe40000410000 */
[----:B------:R-:W-:Y:S03]  /*130e0*/  FMUL.FTZ R47, R0, R115 ;  /* 0x00000073002f7220 */ /* 0x000fe60000410000 */
[----:B-1----:R-:W-:Y:S07]  /*130f0*/  FMUL.FTZ R44, R2, R112 ;  /* 0x00000070022c7220 */ /* 0x002fee0000410000 */
[C---:B------:R-:W-:Y:S07]  /*13100*/  HMMA.16816.F32.BF16 R44, R72.reuse, R52, R44 ;  /* 0x00000034482c723c */ /* 0x040fee000004182c */
[----:B------:R-:W-:Y:S01]  /*13110*/  FFMA.FTZ R52, R160, c[0x0][0x2d0], -R69 ;  /* 0x0000b400a0347a23 */ /* 0x000fe20000010845 */
[C---:B------:R-:W-:Y:S03]  /*13120*/  HMMA.16816.F32.BF16 R48, R72.reuse, R54, R48 ;  /* 0x000000364830723c */ /* 0x040fe60000041830 */
[----:B------:R1:W4:Y:S01]  /*13130*/  MUFU.EX2 R118, R52 ;  /* 0x0000003400767308 */ /* 0x0003220000000800 */
[----:B------:R-:W-:Y:S01]  /*13140*/  FMUL.FTZ R53, R2, R121 ;  /* 0x0000007902357220 */ /* 0x000fe20000410000 */
[----:B------:R-:W-:Y:S02]  /*13150*/  MOV R121, R155 ;  /* 0x0000009b00797202 */ /* 0x000fe40000000f00 */
[----:B------:R-:W-:Y:S01]  /*13160*/  MOV R155, R70 ;  /* 0x00000046009b7202 */ /* 0x000fe20000000f00 */
[----:B------:R-:W-:Y:S01]  /*13170*/  FFMA.FTZ R70, R162, c[0x0][0x2d0], -R137 ;  /* 0x0000b400a2467a23 */ /* 0x000fe20000010889 */
[----:B------:R-:W-:Y:S03]  /*13180*/  MOV R160, R189 ;  /* 0x000000bd00a07202 */ /* 0x000fe60000000f00 */
[C---:B------:R-:W-:Y:S02]  /*13190*/  FMUL.FTZ R54, R0.reuse, R122 ;  /* 0x0000007a00367220 */ /* 0x040fe40000410000 */
[----:B------:R-:W-:Y:S02]  /*131a0*/  FMUL.FTZ R55, R0, R123 ;  /* 0x0000007b00377220 */ /* 0x000fe40000410000 */
[C---:B-1----:R-:W-:Y:S01]  /*131b0*/  FMUL.FTZ R52, R2.reuse, R120 ;  /* 0x0000007802347220 */ /* 0x042fe20000410000 */
[----:B------:R-:W-:Y:S02]  /*131c0*/  MOV R120, R152 ;  /* 0x0000009800787202 */ /* 0x000fe40000000f00 */
[----:B------:R-:W-:Y:S02]  /*131d0*/  MOV R152, R151 ;  /* 0x0000009700987202 */ /* 0x000fe40000000f00 */
[----:B------:R-:W-:Y:S02]  /*131e0*/  MOV R151, R190 ;  /* 0x000000be00977202 */ /* 0x000fe40000000f00 */
[C---:B-----5:R-:W-:Y:S01]  /*131f0*/  HMMA.16816.F32.BF16 R52, R72.reuse, R60, R52 ;  /* 0x0000003c4834723c */ /* 0x060fe20000041834 */
[----:B------:R1:W-:Y:S06]  /*13200*/  MUFU.EX2 R190, R70 ;  /* 0x0000004600be7308 */ /* 0x0003ec0000000800 */
[----:B------:R-:W-:Y:S01]  /*13210*/  FFMA.FTZ R60, R161, c[0x0][0x2d0], -R69 ;  /* 0x0000b400a13c7a23 */ /* 0x000fe20000010845 */
[C---:B------:R-:W-:Y:S03]  /*13220*/  HMMA.16816.F32.BF16 R56, R72.reuse, R62, R56 ;  /* 0x0000003e4838723c */ /* 0x040fe60000041838 */
[----:B------:R5:W2:Y:S01]  /*13230*/  MUFU.EX2 R116, R60 ;  /* 0x0000003c00747308 */ /* 0x000aa20000000800 */
[----:B------:R-:W-:Y:S03]  /*13240*/  FMUL.FTZ R61, R2, R129 ;  /* 0x00000081023d7220 */ /* 0x000fe60000410000 */
[C---:B------:R-:W-:Y:S02]  /*13250*/  FMUL.FTZ R62, R0.reuse, R130 ;  /* 0x00000082003e7220 */ /* 0x040fe40000410000 */
[----:B------:R-:W-:Y:S03]  /*13260*/  FMUL.FTZ R63, R0, R131 ;  /* 0x00000083003f7220 */ /* 0x000fe60000410000 */
[--C-:B-1----:R-:W-:Y:S04]  /*13270*/  FFMA.FTZ R70, R167, c[0x0][0x2d0], -R137.reuse ;  /* 0x0000b400a7467a23 */ /* 0x102fe80000010889 */
[----:B------:R1:W-:Y:S01]  /*13280*/  MUFU.EX2 R189, R70 ;  /* 0x0000004600bd7308 */ /* 0x0003e20000000800 */
[----:B-----5:R-:W-:Y:S01]  /*13290*/  FMUL.FTZ R60, R2, R128 ;  /* 0x00000080023c7220 */ /* 0x020fe20000410000 */
[----:B------:R-:W-:Y:S06]  /*132a0*/  MOV R128, R179 ;  /* 0x000000b300807202 */ /* 0x000fec0000000f00 */
[C---:B--2---:R-:W-:Y:S08]  /*132b0*/  HMMA.16816.F32.BF16 R60, R72.reuse, R76, R60 ;  /* 0x0000004c483c723c */ /* 0x044ff0000004183c */
[----:B------:R-:W-:Y:S01]  /*132c0*/  HMMA.16816.F32.BF16 R64, R72, R78, R64 ;  /* 0x0000004e4840723c */ /* 0x000fe20000041840 */
[----:B------:R-:W2:Y:S03]  /*132d0*/  LDSM.16.MT88.4 R76, [R209+0x4900] ;  /* 0x00490000d14c783b */ /* 0x000ea60000004200 */
[--C-:B-1----:R-:W-:Y:S03]  /*132e0*/  FFMA.FTZ R70, R169, c[0x0][0x2d0], -R137.reuse ;  /* 0x0000b400a9467a23 */ /* 0x102fe60000010889 */
[----:B----4-:R-:W-:Y:S01]  /*132f0*/  F2FP.BF16.PACK_AB R73, R118, R158 ;  /* 0x0000009e7649723e */ /* 0x010fe200000010ff */
[----:B------:R1:W-:Y:S01]  /*13300*/  MUFU.EX2 R188, R70 ;  /* 0x0000004600bc7308 */ /* 0x0003e20000000800 */
[----:B------:R-:W-:Y:S03]  /*13310*/  F2FP.BF16.PACK_AB R75, R116, R117 ;  /* 0x00000075744b723e */ /* 0x000fe600000010ff */
[----:B------:R-:W-:Y:S02]  /*13320*/  F2FP.BF16.PACK_AB R72, R233, R235 ;  /* 0x000000ebe948723e */ /* 0x000fe400000010ff */
[----:B------:R-:W-:Y:S07]  /*13330*/  F2FP.BF16.PACK_AB R74, R193, R195 ;  /* 0x000000c3c14a723e */ /* 0x000fee00000010ff */
[C---:B---3--:R-:W-:Y:S08]  /*13340*/  HMMA.16816.F32.BF16 R4, R72.reuse, R80, R4 ;  /* 0x000000504804723c */ /* 0x048ff00000041804 */
[C---:B------:R-:W-:Y:S01]  /*13350*/  HMMA.16816.F32.BF16 R8, R72.reuse, R82, R8 ;  /* 0x000000524808723c */ /* 0x040fe20000041808 */
[----:B------:R-:W3:Y:S03]  /*13360*/  LDSM.16.MT88.4 R80, [R210+0x4900] ;  /* 0x00490000d250783b */ /* 0x000ee60000004200 */
[----:B-1----:R-:W-:Y:S04]  /*13370*/  FFMA.FTZ R70, R168, c[0x0][0x2d0], -R137 ;  /* 0x0000b400a8467a23 */ /* 0x002fe80000010889 */
[C---:B------:R-:W-:Y:S01]  /*13380*/  HMMA.16816.F32.BF16 R12, R72.reuse, R84, R12 ;  /* 0x00000054480c723c */ /* 0x040fe2000004180c */
[----:B------:R1:W-:Y:S07]  /*13390*/  MUFU.EX2 R179, R70 ;  /* 0x0000004600b37308 */ /* 0x0003ee0000000800 */
[C---:B------:R-:W-:Y:S01]  /*133a0*/  HMMA.16816.F32.BF16 R16, R72.reuse, R86, R16 ;  /* 0x000000564810723c */ /* 0x040fe20000041810 */
[----:B------:R-:W4:Y:S07]  /*133b0*/  LDSM.16.MT88.4 R84, [R213+0x4900] ;  /* 0x00490000d554783b */ /* 0x000f2e0000004200 */
[C---:B------:R-:W-:Y:S08]  /*133c0*/  HMMA.16816.F32.BF16 R20, R72.reuse, R88, R20 ;  /* 0x000000584814723c */ /* 0x040ff00000041814 */
[C---:B------:R-:W-:Y:S01]  /*133d0*/  HMMA.16816.F32.BF16 R24, R72.reuse, R90, R24 ;  /* 0x0000005a4818723c */ /* 0x040fe20000041818 */
[----:B------:R-:W5:Y:S03]  /*133e0*/  LDSM.16.MT88.4 R88, [R212+0x4900] ;  /* 0x00490000d458783b */ /* 0x000f660000004200 */
        /* <DEDUP_REMOVED lines=8> */
[--C-:B-1----:R-:W-:Y:S04]  /*13470*/  FFMA.FTZ R70, R176, c[0x0][0x2d0], -R69.reuse ;  /* 0x0000b400b0467a23 */ /* 0x102fe80000010845 */
[C---:B---3--:R-:W-:Y:S01]  /*13480*/  HMMA.16816.F32.BF16 R44, R72.reuse, R80, R44 ;  /* 0x00000050482c723c */ /* 0x048fe2000004182c */
[----:B------:R1:W3:Y:S07]  /*13490*/  MUFU.EX2 R126, R70 ;  /* 0x00000046007e7308 */ /* 0x0002ee0000000800 */
[C---:B------:R-:W-:Y:S01]  /*134a0*/  HMMA.16816.F32.BF16 R48, R72.reuse, R82, R48 ;  /* 0x000000524830723c */ /* 0x040fe20000041830 */
[----:B------:R-:W2:Y:S07]  /*134b0*/  LDSM.16.MT88.4 R80, [R210+0x1100] ;  /* 0x00110000d250783b */ /* 0x000eae0000004200 */
[C---:B----4-:R-:W-:Y:S08]  /*134c0*/  HMMA.16816.F32.BF16 R52, R72.reuse, R84, R52 ;  /* 0x000000544834723c */ /* 0x050ff00000041834 */
[C---:B------:R-:W-:Y:S01]  /*134d0*/  HMMA.16816.F32.BF16 R56, R72.reuse, R86, R56 ;  /* 0x000000564838723c */ /* 0x040fe20000041838 */
[----:B------:R-:W4:Y:S03]  /*134e0*/  LDSM.16.MT88.4 R84, [R213+0x1100] ;  /* 0x00110000d554783b */ /* 0x000f260000004200 */
[--C-:B-1----:R-:W-:Y:S04]  /*134f0*/  FFMA.FTZ R70, R170, c[0x0][0x2d0], -R69.reuse ;  /* 0x0000b400aa467a23 */ /* 0x102fe80000010845 */
[C---:B-----5:R-:W-:Y:S01]  /*13500*/  HMMA.16816.F32.BF16 R60, R72.reuse, R88, R60 ;  /* 0x00000058483c723c */ /* 0x060fe2000004183c */
[----:B------:R1:W-:Y:S07]  /*13510*/  MUFU.EX2 R125, R70 ;  /* 0x00000046007d7308 */ /* 0x0003ee0000000800 */
[----:B------:R-:W-:Y:S01]  /*13520*/  HMMA.16816.F32.BF16 R64, R72, R90, R64 ;  /* 0x0000005a4840723c */ /* 0x000fe20000041840 */
[----:B------:R-:W5:Y:S06]  /*13530*/  LDSM.16.MT88.4 R88, [R212+0x1100] ;  /* 0x00110000d458783b */ /* 0x000f6c0000004200 */
[----:B---3--:R-:W-:Y:S02]  /*13540*/  F2FP.BF16.PACK_AB R73, R126, R127 ;  /* 0x0000007f7e49723e */ /* 0x008fe400000010ff */
[----:B------:R-:W-:Y:S03]  /*13550*/  F2FP.BF16.PACK_AB R72, R189, R190 ;  /* 0x000000bebd48723e */ /* 0x000fe600000010ff */
[----:B------:R-:W-:Y:S01]  /*13560*/  F2FP.BF16.PACK_AB R74, R179, R188 ;  /* 0x000000bcb34a723e */ /* 0x000fe200000010ff */
[----:B-1----:R-:W-:Y:S04]  /*13570*/  FFMA.FTZ R70, R177, c[0x0][0x2d0], -R69 ;  /* 0x0000b400b1467a23 */ /* 0x002fe80000010845 */
        /* <DEDUP_REMOVED lines=12> */
[C---:B----4-:R-:W-:Y:S08]  /*13640*/  HMMA.16816.F32.BF16 R20, R72.reuse, R84, R20 ;  /* 0x000000544814723c */ /* 0x050ff00000041814 */
[C---:B------:R-:W-:Y:S01]  /*13650*/  HMMA.16816.F32.BF16 R24, R72.reuse, R86, R24 ;  /* 0x000000564818723c */ /* 0x040fe20000041818 */
[----:B------:R-:W4:Y:S07]  /*13660*/  LDSM.16.MT88.4 R84, [R213+0x1900] ;  /* 0x00190000d554783b */ /* 0x000f2e0000004200 */
[C---:B-----5:R-:W-:Y:S04]  /*13670*/  HMMA.16816.F32.BF16 R28, R72.reuse, R88, R28 ;  /* 0x00000058481c723c */ /* 0x060fe8000004181c */
[--C-:B-1----:R-:W-:Y:S04]  /*13680*/  FFMA.FTZ R70, R192, c[0x0][0x2d0], -R137.reuse ;  /* 0x0000b400c0467a23 */ /* 0x102fe80000010889 */
[C---:B------:R-:W-:Y:S01]  /*13690*/  HMMA.16816.F32.BF16 R32, R72.reuse, R90, R32 ;  /* 0x0000005a4820723c */ /* 0x040fe20000041820 */
[----:B------:R1:W-:Y:S01]  /*136a0*/  MUFU.EX2 R177, R70 ;  /* 0x0000004600b17308 */ /* 0x0003e20000000800 */
[----:B------:R-:W-:Y:S06]  /*136b0*/  LDSM.16.MT88.4 R88, [R210+0x5900] ;  /* 0x00590000d258783b */ /* 0x000fec0000004200 */
[C---:B--2---:R-:W-:Y:S08]  /*136c0*/  HMMA.16816.F32.BF16 R36, R72.reuse, R76, R36 ;  /* 0x0000004c4824723c */ /* 0x044ff00000041824 */
[C---:B------:R-:W-:Y:S01]  /*136d0*/  HMMA.16816.F32.BF16 R40, R72.reuse, R78, R40 ;  /* 0x0000004e4828723c */ /* 0x040fe20000041828 */
[----:B------:R-:W2:Y:S07]  /*136e0*/  LDSM.16.MT88.4 R76, [R212+0x1900] ;  /* 0x00190000d44c783b */ /* 0x000eae0000004200 */
[C---:B------:R-:W-:Y:S04]  /*136f0*/  HMMA.16816.F32.BF16 R44, R72.reuse, R92, R44 ;  /* 0x0000005c482c723c */ /* 0x040fe8000004182c */
[----:B-1----:R-:W-:Y:S04]  /*13700*/  FFMA.FTZ R70, R194, c[0x0][0x2d0], -R137 ;  /* 0x0000b400c2467a23 */ /* 0x002fe80000010889 */
[C---:B------:R-:W-:Y:S01]  /*13710*/  HMMA.16816.F32.BF16 R48, R72.reuse, R94, R48 ;  /* 0x0000005e4830723c */ /* 0x040fe20000041830 */
[----:B------:R1:W5:Y:S01]  /*13720*/  MUFU.EX2 R171, R70 ;  /* 0x0000004600ab7308 */ /* 0x0003620000000800 */
[----:B------:R-:W-:Y:S06]  /*13730*/  LDSM.16.MT88.4 R92, [R210+0x6100] ;  /* 0x00610000d25c783b */ /* 0x000fec0000004200 */
[C---:B------:R-:W-:Y:S08]  /*13740*/  HMMA.16816.F32.BF16 R52, R72.reuse, R96, R52 ;  /* 0x000000604834723c */ /* 0x040ff00000041834 */
[C---:B------:R-:W-:Y:S01]  /*13750*/  HMMA.16816.F32.BF16 R56, R72.reuse, R98, R56 ;  /* 0x000000624838723c */ /* 0x040fe20000041838 */
[----:B------:R-:W-:Y:S07]  /*13760*/  LDSM.16.MT88.4 R96, [R213+0x6100] ;  /* 0x00610000d560783b */ /* 0x000fee0000004200 */
[C---:B------:R-:W-:Y:S04]  /*13770*/  HMMA.16816.F32.BF16 R60, R72.reuse, R100, R60 ;  /* 0x00000064483c723c */ /* 0x040fe8000004183c */
[--C-:B-1----:R-:W-:Y:S04]  /*13780*/  FFMA.FTZ R70, R234, c[0x0][0x2d0], -R69.reuse ;  /* 0x0000b400ea467a23 */ /* 0x102fe80000010845 */
[----:B------:R-:W-:Y:S01]  /*13790*/  HMMA.16816.F32.BF16 R64, R72, R102, R64 ;  /* 0x000000664840723c */ /* 0x000fe20000041840 */
[----:B------:R1:W-:Y:S01]  /*137a0*/  MUFU.EX2 R157, R70 ;  /* 0x00000046009d7308 */ /* 0x0003e20000000800 */
[----:B------:R-:W-:Y:S05]  /*137b0*/  LDSM.16.MT88.4 R100, [R210+0x2900] ;  /* 0x00290000d264783b */ /* 0x000fea0000004200 */
[----:B---3--:R-:W-:Y:S02]  /*137c0*/  F2FP.BF16.PACK_AB R72, R176, R178 ;  /* 0x000000b2b048723e */ /* 0x008fe400000010ff */
[----:B-----5:R-:W-:Y:S03]  /*137d0*/  F2FP.BF16.PACK_AB R74, R171, R177 ;  /* 0x000000b1ab4a723e */ /* 0x020fe600000010ff */
        /* <DEDUP_REMOVED lines=10> */
[C---:B------:R-:W-:Y:S08]  /*13880*/  HMMA.16816.F32.BF16 R4, R72.reuse, R80, R4 ;  /* 0x000000504804723c */ /* 0x040ff00000041804 */
        /* <DEDUP_REMOVED lines=22> */
[----:B------:R-:W3:Y:S06]  /*139f0*/  LDSM.16.MT88.4 R88, [R210+0x2100] ;  /* 0x00210000d258783b */ /* 0x000eec0000004200 */
        /* <DEDUP_REMOVED lines=10> */
[--C-:B-1----:R-:W-:Y:S04]  /*13aa0*/  FFMA.FTZ R70, R249, c[0x0][0x2d0], -R69.reuse ;  /* 0x0000b400f9467a23 */ /* 0x102fe80000010845 */
[----:B------:R1:W5:Y:S02]  /*13ab0*/  MUFU.EX2 R112, R70 ;  /* 0x0000004600707308 */ /* 0x0003640000000800 */
[--C-:B-1----:R-:W-:Y:S01]  /*13ac0*/  FFMA.FTZ R70, R247, c[0x0][0x2d0], -R69.reuse ;  /* 0x0000b400f7467a23 */ /* 0x102fe20000010845 */
[----:B-----5:R-:W-:Y:S07]  /*13ad0*/  F2FP.BF16.PACK_AB R73, R112, R113 ;  /* 0x000000717049723e */ /* 0x020fee00000010ff */
[----:B------:R1:W-:Y:S02]  /*13ae0*/  MUFU.EX2 R123, R70 ;  /* 0x00000046007b7308 */ /* 0x0003e40000000800 */
[----:B-1----:R-:W-:Y:S08]  /*13af0*/  FFMA.FTZ R70, R250, c[0x0][0x2d0], -R69 ;  /* 0x0000b400fa467a23 */ /* 0x002ff00000010845 */
[----:B------:R1:W5:Y:S02]  /*13b00*/  MUFU.EX2 R122, R70 ;  /* 0x00000046007a7308 */ /* 0x0003640000000800 */
[--C-:B-1----:R-:W-:Y:S01]  /*13b10*/  FFMA.FTZ R70, R251, c[0x0][0x2d0], -R137.reuse ;  /* 0x0000b400fb467a23 */ /* 0x102fe20000010889 */
[----:B-----5:R-:W-:Y:S07]  /*13b20*/  F2FP.BF16.PACK_AB R75, R122, R123 ;  /* 0x0000007b7a4b723e */ /* 0x020fee00000010ff */
[----:B------:R1:W-:Y:S01]  /*13b30*/  MUFU.EX2 R162, R70 ;  /* 0x0000004600a27308 */ /* 0x0003e20000000800 */
[C---:B---3--:R-:W-:Y:S08]  /*13b40*/  HMMA.16816.F32.BF16 R4, R72.reuse, R80, R4 ;  /* 0x000000504804723c */ /* 0x048ff00000041804 */
[C---:B------:R-:W-:Y:S01]  /*13b50*/  HMMA.16816.F32.BF16 R8, R72.reuse, R82, R8 ;  /* 0x000000524808723c */ /* 0x040fe20000041808 */
[----:B------:R-:W3:Y:S07]  /*13b60*/  LDSM.16.MT88.4 R80, [R209+0x6100] ;  /* 0x00610000d150783b */ /* 0x000eee0000004200 */
[C---:B------:R-:W-:Y:S04]  /*13b70*/  HMMA.16816.F32.BF16 R12, R72.reuse, R88, R12 ;  /* 0x00000058480c723c */ /* 0x040fe8000004180c */
[--C-:B-1----:R-:W-:Y:S04]  /*13b80*/  FFMA.FTZ R70, R252, c[0x0][0x2d0], -R137.reuse ;  /* 0x0000b400fc467a23 */ /* 0x102fe80000010889 */
[C---:B------:R-:W-:Y:S01]  /*13b90*/  HMMA.16816.F32.BF16 R16, R72.reuse, R90, R16 ;  /* 0x0000005a4810723c */ /* 0x040fe20000041810 */
[----:B------:R1:W5:Y:S01]  /*13ba0*/  MUFU.EX2 R161, R70 ;  /* 0x0000004600a17308 */ /* 0x0003620000000800 */
[----:B------:R-:W5:Y:S06]  /*13bb0*/  LDSM.16.MT88.4 R88, [R212+0x6100] ;  /* 0x00610000d458783b */ /* 0x000f6c0000004200 */
[C---:B----4-:R-:W-:Y:S08]  /*13bc0*/  HMMA.16816.F32.BF16 R20, R72.reuse, R84, R20 ;  /* 0x000000544814723c */ /* 0x050ff00000041814 */
[C---:B------:R-:W-:Y:S01]  /*13bd0*/  HMMA.16816.F32.BF16 R24, R72.reuse, R86, R24 ;  /* 0x000000564818723c */ /* 0x040fe20000041818 */
[----:B------:R-:W4:Y:S07]  /*13be0*/  LDSM.16.MT88.4 R84, [R209+0x2900] ;  /* 0x00290000d154783b */ /* 0x000f2e0000004200 */
[C---:B--2---:R-:W-:Y:S04]  /*13bf0*/  HMMA.16816.F32.BF16 R28, R72.reuse, R76, R28 ;  /* 0x0000004c481c723c */ /* 0x044fe8000004181c */
[--C-:B-1----:R-:W-:Y:S01]  /*13c00*/  FFMA.FTZ R70, R128, c[0x0][0x2d0], -R137.reuse ;  /* 0x0000b40080467a23 */ /* 0x102fe20000010889 */
[----:B------:R-:W-:Y:S03]  /*13c10*/  MOV R128, R160 ;  /* 0x000000a000807202 */ /* 0x000fe60000000f00 */
        /* <DEDUP_REMOVED lines=14> */
[C---:B-----5:R-:W-:Y:S04]  /*13d00*/  HMMA.16816.F32.BF16 R60, R72.reuse, R88, R60 ;  /* 0x00000058483c723c */ /* 0x060fe8000004183c */
[--C-:B-1----:R-:W-:Y:S04]  /*13d10*/  FFMA.FTZ R70, R121, c[0x0][0x2d0], -R69.reuse ;  /* 0x0000b40079467a23 */ /* 0x102fe80000010845 */
[----:B------:R-:W-:Y:S01]  /*13d20*/  HMMA.16816.F32.BF16 R64, R72, R90, R64 ;  /* 0x0000005a4840723c */ /* 0x000fe20000041840 */
[----:B------:R1:W-:Y:S01]  /*13d30*/  MUFU.EX2 R121, R70 ;  /* 0x0000004600797308 */ /* 0x0003e20000000800 */
[----:B------:R-:W-:Y:S05]  /*13d40*/  LDSM.16.MT88.4 R88, [R210+0x6900] ;  /* 0x00690000d258783b */ /* 0x000fea0000004200 */
[----:B------:R-:W-:Y:S02]  /*13d50*/  F2FP.BF16.PACK_AB R72, R161, R162 ;  /* 0x000000a2a148723e */ /* 0x000fe400000010ff */
        /* <DEDUP_REMOVED lines=9> */
[----:B------:R-:W-:Y:S02]  /*13df0*/  MOV R109, R155 ;  /* 0x0000009b006d7202 */ /* 0x000fe40000000f00 */
[----:B-----5:R-:W-:Y:S05]  /*13e00*/  F2FP.BF16.PACK_AB R75, R130, R131 ;  /* 0x00000083824b723e */ /* 0x020fea00000010ff */
[----:B------:R1:W-:Y:S02]  /*13e10*/  MUFU.EX2 R155, R70 ;  /* 0x00000046009b7308 */ /* 0x0003e40000000800 */
[C---:B----4-:R-:W-:Y:S08]  /*13e20*/  HMMA.16816.F32.BF16 R4, R72.reuse, R84, R4 ;  /* 0x000000544804723c */ /* 0x050ff00000041804 */
[C---:B------:R-:W-:Y:S01]  /*13e30*/  HMMA.16816.F32.BF16 R8, R72.reuse, R86, R8 ;  /* 0x000000564808723c */ /* 0x040fe20000041808 */
[----:B------:R-:W4:Y:S07]  /*13e40*/  LDSM.16.MT88.4 R84, [R209+0x6900] ;  /* 0x00690000d154783b */ /* 0x000f2e0000004200 */
[C---:B------:R-:W-:Y:S04]  /*13e50*/  HMMA.16816.F32.BF16 R12, R72.reuse, R100, R12 ;  /* 0x00000064480c723c */ /* 0x040fe8000004180c */
[--C-:B-1----:R-:W-:Y:S04]  /*13e60*/  FFMA.FTZ R70, R154, c[0x0][0x2d0], -R137.reuse ;  /* 0x0000b4009a467a23 */ /* 0x102fe80000010889 */
[C---:B------:R-:W-:Y:S01]  /*13e70*/  HMMA.16816.F32.BF16 R16, R72.reuse, R102, R16 ;  /* 0x000000664810723c */ /* 0x040fe20000041810 */
[----:B------:R1:W5:Y:S01]  /*13e80*/  MUFU.EX2 R154, R70 ;  /* 0x00000046009a7308 */ /* 0x0003620000000800 */
[----:B------:R-:W-:Y:S06]  /*13e90*/  LDSM.16.MT88.4 R100, [R212+0x7100] ;  /* 0x00710000d464783b */ /* 0x000fec0000004200 */
[C---:B--2---:R-:W-:Y:S08]  /*13ea0*/  HMMA.16816.F32.BF16 R20, R72.reuse, R76, R20 ;  /* 0x0000004c4814723c */ /* 0x044ff00000041814 */
[C---:B------:R-:W-:Y:S01]  /*13eb0*/  HMMA.16816.F32.BF16 R24, R72.reuse, R78, R24 ;  /* 0x0000004e4818723c */ /* 0x040fe20000041818 */
[----:B------:R-:W2:Y:S07]  /*13ec0*/  LDSM.16.MT88.4 R76, [R213+0x6900] ;  /* 0x00690000d54c783b */ /* 0x000eae0000004200 */
[C---:B---3--:R-:W-:Y:S04]  /*13ed0*/  HMMA.16816.F32.BF16 R28, R72.reuse, R80, R28 ;  /* 0x00000050481c723c */ /* 0x048fe8000004181c */
[--C-:B-1----:R-:W-:Y:S04]  /*13ee0*/  FFMA.FTZ R70, R153, c[0x0][0x2d0], -R137.reuse ;  /* 0x0000b40099467a23 */ /* 0x102fe80000010889 */
[C---:B------:R-:W-:Y:S01]  /*13ef0*/  HMMA.16816.F32.BF16 R32, R72.reuse, R82, R32 ;  /* 0x000000524820723c */ /* 0x040fe20000041820 */
[----:B------:R1:W-:Y:S01]  /*13f00*/  MUFU.EX2 R153, R70 ;  /* 0x0000004600997308 */ /* 0x0003e20000000800 */
[----:B------:R-:W3:Y:S06]  /*13f10*/  LDSM.16.MT88.4 R80, [R212+0x6900] ;  /* 0x00690000d450783b */ /* 0x000eec0000004200 */
[C---:B----4-:R-:W-:Y:S08]  /*13f20*/  HMMA.16816.F32.BF16 R36, R72.reuse, R84, R36 ;  /* 0x000000544824723c */ /* 0x050ff00000041824 */
[C---:B------:R-:W-:Y:S01]  /*13f30*/  HMMA.16816.F32.BF16 R40, R72.reuse, R86, R40 ;  /* 0x000000564828723c */ /* 0x040fe20000041828 */
[----:B------:R-:W4:Y:S07]  /*13f40*/  LDSM.16.MT88.4 R84, [R209+0x3100] ;  /* 0x00310000d154783b */ /* 0x000f2e0000004200 */
[C---:B------:R-:W-:Y:S04]  /*13f50*/  HMMA.16816.F32.BF16 R44, R72.reuse, R88, R44 ;  /* 0x00000058482c723c */ /* 0x040fe8000004182c */
[----:B-1----:R-:W-:Y:S04]  /*13f60*/  FFMA.FTZ R70, R152, c[0x0][0x2d0], -R137 ;  /* 0x0000b40098467a23 */ /* 0x002fe80000010889 */
[C---:B------:R-:W-:Y:S01]  /*13f70*/  HMMA.16816.F32.BF16 R48, R72.reuse, R90, R48 ;  /* 0x0000005a4830723c */ /* 0x040fe20000041830 */
[----:B------:R1:W1:Y:S01]  /*13f80*/  MUFU.EX2 R152, R70 ;  /* 0x0000004600987308 */ /* 0x0002620000000800 */
[----:B------:R-:W-:Y:S06]  /*13f90*/  LDSM.16.MT88.4 R88, [R212+0x3100] ;  /* 0x00310000d458783b */ /* 0x000fec0000004200 */
[C---:B--2---:R-:W-:Y:S08]  /*13fa0*/  HMMA.16816.F32.BF16 R52, R72.reuse, R76, R52 ;  /* 0x0000004c4834723c */ /* 0x044ff00000041834 */
[C---:B------:R-:W-:Y:S01]  /*13fb0*/  HMMA.16816.F32.BF16 R56, R72.reuse, R78, R56 ;  /* 0x0000004e4838723c */ /* 0x040fe20000041838 */
[----:B------:R-:W2:Y:S07]  /*13fc0*/  LDSM.16.MT88.4 R76, [R210+0x3100] ;  /* 0x00310000d24c783b */ /* 0x000eae0000004200 */
[C---:B---3--:R-:W-:Y:S04]  /*13fd0*/  HMMA.16816.F32.BF16 R60, R72.reuse, R80, R60 ;  /* 0x00000050483c723c */ /* 0x048fe8000004183c */
[--C-:B-1----:R-:W-:Y:S04]  /*13fe0*/  FFMA.FTZ R70, R111, c[0x0][0x2d0], -R69.reuse ;  /* 0x0000b4006f467a23 */ /* 0x102fe80000010845 */
[----:B------:R-:W-:Y:S01]  /*13ff0*/  HMMA.16816.F32.BF16 R64, R72, R82, R64 ;  /* 0x000000524840723c */ /* 0x000fe20000041840 */
[----:B------:R1:W-:Y:S01]  /*14000*/  MUFU.EX2 R129, R70 ;  /* 0x0000004600817308 */ /* 0x0003e20000000800 */
[----:B------:R-:W3:Y:S05]  /*14010*/  LDSM.16.MT88.4 R80, [R213+0x3100] ;  /* 0x00310000d550783b */ /* 0x000eea0000004200 */
[----:B-----5:R-:W-:Y:S02]  /*14020*/  F2FP.BF16.PACK_AB R72, R154, R155 ;  /* 0x0000009b9a48723e */ /* 0x020fe400000010ff */
[----:B------:R-:W-:Y:S03]  /*14030*/  F2FP.BF16.PACK_AB R74, R152, R153 ;  /* 0x00000099984a723e */ /* 0x000fe600000010ff */
[--C-:B-1----:R-:W-:Y:S01]  /*14040*/  FFMA.FTZ R70, R110, c[0x0][0x2d0], -R69.reuse ;  /* 0x0000b4006e467a23 */ /* 0x102fe20000010845 */
[----:B------:R-:W-:Y:S03]  /*14050*/  MOV R110, R138 ;  /* 0x0000008a006e7202 */ /* 0x000fe60000000f00 */
[----:B------:R1:W5:Y:S02]  /*14060*/  MUFU.EX2 R128, R70 ;  /* 0x0000004600807308 */ /* 0x0003640000000800 */
[--C-:B-1----:R-:W-:Y:S01]  /*14070*/  FFMA.FTZ R70, R108, c[0x0][0x2d0], -R69.reuse ;  /* 0x0000b4006c467a23 */ /* 0x102fe20000010845 */
[----:B------:R-:W-:Y:S02]  /*14080*/  MOV R108, R139 ;  /* 0x0000008b006c7202 */ /* 0x000fe40000000f00 */
[----:B-----5:R-:W-:Y:S05]  /*14090*/  F2FP.BF16.PACK_AB R73, R128, R129 ;  /* 0x000000818049723e */ /* 0x020fea00000010ff */
[----:B------:R1:W-:Y:S02]  /*140a0*/  MUFU.EX2 R139, R70 ;  /* 0x00000046008b7308 */ /* 0x0003e40000000800 */
[----:B-1----:R-:W-:Y:S02]  /*140b0*/  FFMA.FTZ R70, R109, c[0x0][0x2d0], -R69 ;  /* 0x0000b4006d467a23 */ /* 0x002fe40000010845 */
[----:B------:R-:W5:Y:S06]  /*140c0*/  LDL.LU R109, [R1+0x4] ;  /* 0x00000400016d7983 */ /* 0x000f6c0000300800 */
[----:B------:R1:W1:Y:S02]  /*140d0*/  MUFU.EX2 R138, R70 ;  /* 0x00000046008a7308 */ /* 0x0002640000000800 */
[--C-:B-1----:R-:W-:Y:S01]  /*140e0*/  FFMA.FTZ R70, R151, c[0x0][0x2d0], -R137.reuse ;  /* 0x0000b40097467a23 */ /* 0x102fe20000010889 */
[----:B------:R-:W-:Y:S07]  /*140f0*/  F2FP.BF16.PACK_AB R75, R138, R139 ;  /* 0x0000008b8a4b723e */ /* 0x000fee00000010ff */
[----:B------:R1:W-:Y:S01]  /*14100*/  MUFU.EX2 R151, R70 ;  /* 0x0000004600977308 */ /* 0x0003e20000000800 */
[C---:B----4-:R-:W-:Y:S08]  /*14110*/  HMMA.16816.F32.BF16 R4, R72.reuse, R84, R4 ;  /* 0x000000544804723c */ /* 0x050ff00000041804 */
[C---:B------:R-:W-:Y:S01]  /*14120*/  HMMA.16816.F32.BF16 R8, R72.reuse, R86, R8 ;  /* 0x000000564808723c */ /* 0x040fe20000041808 */
[----:B------:R-:W4:Y:S07]  /*14130*/  LDSM.16.MT88.4 R84, [R209+0x7100] ;  /* 0x00710000d154783b */ /* 0x000f2e0000004200 */
[C---:B--2---:R-:W-:Y:S04]  /*14140*/  HMMA.16816.F32.BF16 R12, R72.reuse, R76, R12 ;  /* 0x0000004c480c723c */ /* 0x044fe8000004180c */
[--C-:B-1----:R-:W-:Y:S04]  /*14150*/  FFMA.FTZ R70, R150, c[0x0][0x2d0], -R137.reuse ;  /* 0x0000b40096467a23 */ /* 0x102fe80000010889 */
[C---:B------:R-:W-:Y:S01]  /*14160*/  HMMA.16816.F32.BF16 R16, R72.reuse, R78, R16 ;  /* 0x0000004e4810723c */ /* 0x040fe20000041810 */
[----:B------:R1:W2:Y:S01]  /*14170*/  MUFU.EX2 R150, R70 ;  /* 0x0000004600967308 */ /* 0x0002a20000000800 */
[----:B------:R-:W4:Y:S06]  /*14180*/  LDSM.16.MT88.4 R76, [R209+0x3900] ;  /* 0x00390000d14c783b */ /* 0x000f2c0000004200 */
[C---:B---3--:R-:W-:Y:S08]  /*14190*/  HMMA.16816.F32.BF16 R20, R72.reuse, R80, R20 ;  /* 0x000000504814723c */ /* 0x048ff00000041814 */
[C---:B------:R-:W-:Y:S08]  /*141a0*/  HMMA.16816.F32.BF16 R24, R72.reuse, R82, R24 ;  /* 0x000000524818723c */ /* 0x040ff00000041818 */
[C---:B------:R-:W-:Y:S04]  /*141b0*/  HMMA.16816.F32.BF16 R28, R72.reuse, R88, R28 ;  /* 0x00000058481c723c */ /* 0x040fe8000004181c */
[--C-:B-1----:R-:W-:Y:S01]  /*141c0*/  FFMA.FTZ R70, R149, c[0x0][0x2d0], -R137.reuse ;  /* 0x0000b40095467a23 */ /* 0x102fe20000010889 */
[----:B--2---:R-:W-:Y:S03]  /*141d0*/  F2FP.BF16.PACK_AB R132, R150, R151 ;  /* 0x000000979684723e */ /* 0x004fe600000010ff */
[C---:B------:R-:W-:Y:S01]  /*141e0*/  HMMA.16816.F32.BF16 R32, R72.reuse, R90, R32 ;  /* 0x0000005a4820723c */ /* 0x040fe20000041820 */
[----:B------:R1:W-:Y:S07]  /*141f0*/  MUFU.EX2 R149, R70 ;  /* 0x0000004600957308 */ /* 0x0003ee0000000800 */
[C---:B----4-:R-:W-:Y:S08]  /*14200*/  HMMA.16816.F32.BF16 R36, R72.reuse, R84, R36 ;  /* 0x000000544824723c */ /* 0x050ff00000041824 */
        /* <DEDUP_REMOVED lines=107> */
[----:B------:R1:W-:Y:S04]  /*148c0*/  STL [R1+0x4], R2 ;  /* 0x0000040201007387 */ /* 0x0003e80000100800 */
[----:B------:R1:W-:Y:S01]  /*148d0*/  STL [R1+0x8], R0 ;  /* 0x0000080001007387 */ /* 0x0003e20000100800 */
[----:B------:R-:W-:-:S05]  /*148e0*/  @P0 BRA `(.L_x_134) ;  /* 0xffffc01000000947 */ /* 0x000fca000383ffff */
.L_x_133:
[----:B-1----:R-:W2:Y:S04]  /*148f0*/  LDL.LU R0, [R1+0x4] ;  /* 0x0000040001007983 */ /* 0x002ea80000300800 */
[----:B------:R-:W3:Y:S01]  /*14900*/  LDL.LU R2, [R1+0x8] ;  /* 0x0000080001027983 */ /* 0x000ee20000300800 */
[----:B------:R-:W-:-:S02]  /*14910*/  MOV R30, 0xff800000 ;  /* 0xff800000001e7802 */ /* 0x000fc40000000f00 */
[----:B------:R-:W-:Y:S02]  /*14920*/  MOV R31, 0xff800000 ;  /* 0xff800000001f7802 */ /* 0x000fe40000000f00 */
[----:B------:R-:W-:Y:S01]  /*14930*/  PLOP3.LUT P2, PT, PT, PT, PT, 0x8, 0x0 ;  /* 0x000000000000781c */ /* 0x000fe20003f4e170 */
[----:B--2---:R-:W1:Y:S04]  /*14940*/  SHFL.BFLY PT, R4, R0, 0x2, 0x1f ;  /* 0x0c401f0000047f89 */ /* 0x004e6800000e0000 */
[----:B---3--:R-:W2:Y:S01]  /*14950*/  SHFL.BFLY PT, R7, R2, 0x2, 0x1f ;  /* 0x0c401f0002077f89 */ /* 0x008ea200000e0000 */
[----:B-1----:R-:W-:Y:S02]  /*14960*/  FADD.FTZ R4, R4, R0 ;  /* 0x0000000004047221 */ /* 0x002fe40000010000 */
[----:B--2---:R-:W-:-:S03]  /*14970*/  FADD.FTZ R7, R7, R2 ;  /* 0x0000000207077221 */ /* 0x004fc60000010000 */
[----:B------:R-:W1:Y:S01]  /*14980*/  SHFL.BFLY PT, R0, R4, 0x1, 0x1f ;  /* 0x0c201f0004007f89 */ /* 0x000e6200000e0000 */
[----:B------:R-:W-:-:S03]  /*14990*/  MOV R2, RZ ;  /* 0x000000ff00027202 */ /* 0x000fc60000000f00 */
[----:B------:R-:W2:Y:S01]  /*149a0*/  SHFL.BFLY PT, R5, R7, 0x1, 0x1f ;  /* 0x0c201f0007057f89 */ /* 0x000ea200000e0000 */
[----:B-1----:R-:W-:Y:S01]  /*149b0*/  FADD.FTZ R4, R4, R0 ;  /* 0x0000000004047221 */ /* 0x002fe20000010000 */
[----:B------:R-:W-:Y:S01]  /*149c0*/  MOV R0, RZ ;  /* 0x000000ff00007202 */ /* 0x000fe20000000f00 */
[----:B--2---:R-:W-:-:S03]  /*149d0*/  FADD.FTZ R7, R5, R7 ;  /* 0x0000000705077221 */ /* 0x004fc60000010000 */
[----:B------:R-:W-:Y:S02]  /*149e0*/  FSETP.NE.FTZ.AND P1, PT, R4, RZ, PT ;  /* 0x000000ff0400720b */ /* 0x000fe40003f35000 */
[----:B------:R-:W-:-:S11]  /*149f0*/  FSETP.NE.FTZ.AND P0, PT, R7, RZ, PT ;  /* 0x000000ff0700720b */ /* 0x000fd60003f15000 */
[----:B------:R-:W1:Y:S08]  /*14a00*/  @P1 MUFU.RCP R2, R4 ;  /* 0x0000000400021308 */ /* 0x000e700000001000 */
[----:B------:R-:W-:Y:S08]  /*14a10*/  @P0 MUFU.RCP R0, R7 ;  /* 0x0000000700000308 */ /* 0x000ff00000001000 */
[----:B------:R2:W3:Y:S01]  /*14a20*/  @P1 MUFU.LG2 R6, R4 ;  /* 0x0000000400061308 */ /* 0x0004e20000000c00 */
[----:B-1----:R-:W-:-:S02]  /*14a30*/  FMUL.FTZ R72, R2, R72 ;  /* 0x0000004802487220 */ /* 0x002fc40000410000 */
[C---:B------:R-:W-:Y:S02]  /*14a40*/  FMUL.FTZ R27, R2.reuse, R73 ;  /* 0x00000049021b7220 */ /* 0x040fe40000410000 */
[C---:B------:R-:W-:Y:S02]  /*14a50*/  FMUL.FTZ R76, R2.reuse, R76 ;  /* 0x0000004c024c7220 */ /* 0x040fe40000410000 */
[C---:B------:R-:W-:Y:S01]  /*14a60*/  FMUL.FTZ R8, R2.reuse, R77 ;  /* 0x0000004d02087220 */ /* 0x040fe20000410000 */
[----:B------:R-:W1:Y:S01]  /*14a70*/  @P0 MUFU.LG2 R7, R7 ;  /* 0x0000000700070308 */ /* 0x000e620000000c00 */
[C---:B------:R-:W-:Y:S02]  /*14a80*/  FMUL.FTZ R80, R2.reuse, R80 ;  /* 0x0000005002507220 */ /* 0x040fe40000410000 */
[C---:B------:R-:W-:Y:S02]  /*14a90*/  FMUL.FTZ R81, R2.reuse, R81 ;  /* 0x0000005102517220 */ /* 0x040fe40000410000 */
[----:B------:R-:W-:-:S02]  /*14aa0*/  FMUL.FTZ R84, R2, R84 ;  /* 0x0000005402547220 */ /* 0x000fc40000410000 */
[C---:B------:R-:W-:Y:S01]  /*14ab0*/  FMUL.FTZ R85, R2.reuse, R85 ;  /* 0x0000005502557220 */ /* 0x040fe20000410000 */
[----:B--2---:R-:W-:Y:S01]  /*14ac0*/  @P1 MOV R4, 0x3f317218 ;  /* 0x3f31721800041802 */ /* 0x004fe20000000f00 */
        /* <DEDUP_REMOVED lines=25> */
[----:B------:R-:W-:Y:S02]  /*14c60*/  @P1 FMUL.FTZ R5, R4, c[0x0][0x2d0] ;  /* 0x0000b40004051a20 */ /* 0x000fe40000410000 */
[----:B---3--:R-:W-:Y:S02]  /*14c70*/  @P1 FMUL.FTZ R6, R6, 0.69314718246459960938 ;  /* 0x3f31721806061820 */ /* 0x008fe40000410000 */
[----:B-1----:R-:W-:Y:S02]  /*14c80*/  @P0 FMUL.FTZ R4, R7, 0.69314718246459960938 ;  /* 0x3f31721807040820 */ /* 0x002fe40000410000 */
[----:B------:R-:W-:Y:S02]  /*14c90*/  @P0 FMUL.FTZ R2, R2, c[0x0][0x2d0] ;  /* 0x0000b40002020a20 */ /* 0x000fe40000410000 */
        /* <DEDUP_REMOVED lines=31> */
[----:B------:R-:W-:Y:S02]  /*14e90*/  FMUL.FTZ R10, R0, R135 ;  /* 0x00000087000a7220 */ /* 0x000fe40000410000 */
[----:B------:R-:W-:Y:S02]  /*14ea0*/  @P1 FFMA.FTZ R30, R5, R68, R6 ;  /* 0x00000044051e1223 */ /* 0x000fe40000010006 */
[----:B------:R-:W-:Y:S02]  /*14eb0*/  @P0 FFMA.FTZ R31, R2, R3, R4 ;  /* 0x00000003021f0223 */ /* 0x000fe40000010004 */
.L_x_103:
[----:B------:R-:W1:Y:S01]  /*14ec0*/  S2R R44, SR_CTAID.Y ;  /* 0x00000000002c7919 */ /* 0x000e620000002600 */
[----:B------:R-:W-:Y:S01]  /*14ed0*/  ULDC.64 UR4, c[0x0][0x118] ;  /* 0x0000460000047ab9 */ /* 0x000fe20000000a00 */
[----:B-1----:R-:W-:Y:S01]  /*14ee0*/  SHF.R.S32.HI R34, RZ, 0x1f, R44 ;  /* 0x0000001fff227819 */ /* 0x002fe2000001142c */
[----:B------:R-:W-:Y:S05]  /*14ef0*/  @P2 BRA `(.L_x_135) ;  /* 0x0000129000002947 */ /* 0x000fea0003800000 */
[----:B------:R-:W2:Y:S01]  /*14f00*/  LDL R35, [R1+0x44] ;  /* 0x0000440001237983 */ /* 0x000ea20000100800 */
[----:B------:R-:W-:Y:S02]  /*14f10*/  F2FP.BF16.PACK_AB R27, R27, R72 ;  /* 0x000000481b1b723e */ /* 0x000fe400000010ff */
[----:B------:R-:W-:Y:S01]  /*14f20*/  F2FP.BF16.PACK_AB R74, R75, R74 ;  /* 0x0000004a4b4a723e */ /* 0x000fe200000010ff */
[----:B------:R-:W1:Y:S01]  /*14f30*/  S2R R32, SR_TID.X ;  /* 0x0000000000207919 */ /* 0x000e620000002100 */
        /* <DEDUP_REMOVED lines=12> */
[----:B-1----:R-:W-:-:S02]  /*15000*/  SHF.R.S32.HI R33, RZ, 0x1f, R32 ;  /* 0x0000001fff217819 */ /* 0x002fc40000011420 */
[----:B------:R-:W-:Y:S02]  /*15010*/  F2FP.BF16.PACK_AB R24, R24, R100 ;  /* 0x000000641818723e */ /* 0x000fe400000010ff */
[CC--:B------:R-:W-:Y:S02]  /*15020*/  LEA.HI R2, R33.reuse, R32.reuse, RZ, 0x2 ;  /* 0x0000002021027211 */ /* 0x0c0fe400078f10ff */
[----:B------:R-:W-:Y:S02]  /*15030*/  LEA.HI R29, R33, R32, RZ, 0x5 ;  /* 0x00000020211d7211 */ /* 0x000fe400078f28ff */
[--C-:B------:R-:W-:Y:S02]  /*15040*/  SHF.R.S32.HI R4, RZ, 0x2, R2.reuse ;  /* 0x00000002ff047819 */ /* 0x100fe40000011402 */
[----:B------:R-:W-:Y:S02]  /*15050*/  SHF.R.S32.HI R0, RZ, 0x1f, R2 ;  /* 0x0000001fff007819 */ /* 0x000fe40000011402 */
[----:B------:R-:W-:-:S02]  /*15060*/  SHF.R.S32.HI R28, RZ, 0x5, R29 ;  /* 0x00000005ff1c7819 */ /* 0x000fc4000001141d */
[----:B------:R-:W-:Y:S02]  /*15070*/  LEA.HI R0, R0, R4, RZ, 0x3 ;  /* 0x0000000400007211 */ /* 0x000fe400078f18ff */
[----:B------:R-:W-:Y:S02]  /*15080*/  F2FP.BF16.PACK_AB R102, R103, R102 ;  /* 0x000000666766723e */ /* 0x000fe400000010ff */
[----:B------:R-:W-:Y:S02]  /*15090*/  LOP3.LUT R0, R0, 0xfffffff8, RZ, 0xc0, !PT ;  /* 0xfffffff800007812 */ /* 0x000fe400078ec0ff */
[----:B------:R-:W-:Y:S02]  /*150a0*/  F2FP.BF16.PACK_AB R23, R23, R104 ;  /* 0x000000681717723e */ /* 0x000fe400000010ff */
[----:B------:R-:W-:Y:S01]  /*150b0*/  F2FP.BF16.PACK_AB R106, R107, R106 ;  /* 0x0000006a6b6a723e */ /* 0x000fe200000010ff */
[----:B------:R-:W-:Y:S01]  /*150c0*/  IMAD.IADD R4, R4, 0x1, -R0 ;  /* 0x0000000104047824 */ /* 0x000fe200078e0a00 */
[----:B------:R-:W-:-:S02]  /*150d0*/  LOP3.LUT R0, R2, 0xfffffffc, RZ, 0xc0, !PT ;  /* 0xfffffffc02007812 */ /* 0x000fc400078ec0ff */
[----:B------:R-:W-:Y:S01]  /*150e0*/  F2FP.BF16.PACK_AB R21, R21, R108 ;  /* 0x0000006c1515723e */ /* 0x000fe200000010ff */
[C---:B------:R-:W-:Y:S01]  /*150f0*/  IMAD.SHL.U32 R2, R4.reuse, 0x40, RZ ;  /* 0x0000004004027824 */ /* 0x040fe200078e00ff */
[----:B------:R-:W-:Y:S01]  /*15100*/  LOP3.LUT R3, R4, 0x1, RZ, 0xc0, !PT ;  /* 0x0000000104037812 */ /* 0x000fe200078ec0ff */
[----:B------:R-:W-:Y:S01]  /*15110*/  IMAD.IADD R22, R32, 0x1, -R0 ;  /* 0x0000000120167824 */ /* 0x000fe200078e0a00 */
[----:B------:R-:W-:Y:S02]  /*15120*/  F2FP.BF16.PACK_AB R110, R111, R110 ;  /* 0x0000006e6f6e723e */ /* 0x000fe400000010ff */
[----:B------:R-:W-:Y:S01]  /*15130*/  LOP3.LUT R0, R2, 0x1c0, RZ, 0xc0, !PT ;  /* 0x000001c002007812 */ /* 0x000fe200078ec0ff */
[----:B------:R-:W-:Y:S01]  /*15140*/  IMAD R2, R28, 0x200, R22 ;  /* 0x000002001c027824 */ /* 0x000fe200078e0216 */
[----:B------:R-:W-:Y:S02]  /*15150*/  ISETP.NE.U32.AND P0, PT, R3, 0x1, PT ;  /* 0x000000010300780c */ /* 0x000fe40003f05070 */
[----:B------:R-:W-:-:S02]  /*15160*/  LEA.HI R0, R0, R0, RZ, 0x1d ;  /* 0x0000000000007211 */ /* 0x000fc400078fe8ff */
[----:B------:R-:W-:Y:S01]  /*15170*/  R2P PR, R4, 0x6 ;  /* 0x0000000604007804 */ /* 0x000fe20000000000 */
[----:B------:R-:W-:Y:S01]  /*15180*/  IMAD.MOV.U32 R4, RZ, RZ, 0x20 ;  /* 0x00000020ff047424 */ /* 0x000fe200078e00ff */
[----:B------:R-:W-:Y:S01]  /*15190*/  F2FP.BF16.PACK_AB R20, R20, R112 ;  /* 0x000000701414723e */ /* 0x000fe200000010ff */
[----:B------:R-:W-:Y:S01]  /*151a0*/  IMAD.U32 R0, R2, 0x2, R0 ;  /* 0x0000000202007824 */ /* 0x000fe200078e0000 */
[----:B------:R-:W-:Y:S02]  /*151b0*/  F2FP.BF16.PACK_AB R19, R115, R114 ;  /* 0x000000727313723e */ /* 0x000fe400000010ff */
[----:B------:R-:W-:Y:S01]  /*151c0*/  SEL R4, R4, 0xffffffe0, !P1 ;  /* 0xffffffe004047807 */ /* 0x000fe20004800000 */
[----:B------:R-:W-:Y:S01]  /*151d0*/  IMAD.SHL.U32 R0, R0, 0x2, RZ ;  /* 0x0000000200007824 */ /* 0x000fe200078e00ff */
[----:B------:R-:W-:Y:S01]  /*151e0*/  BAR.SYNC.DEFER_BLOCKING 0x1, 0x100 ;  /* 0x0044000000007b1d */ /* 0x000fe20000010000 */
[----:B------:R-:W-:Y:S02]  /*151f0*/  F2FP.BF16.PACK_AB R18, R18, R116 ;  /* 0x000000741212723e */ /* 0x000fe400000010ff */
[----:B------:R-:W-:-:S02]  /*15200*/  F2FP.BF16.PACK_AB R17, R17, R118 ;  /* 0x000000761111723e */ /* 0x000fc400000010ff */
[C---:B------:R-:W-:Y:S02]  /*15210*/  IADD3 R3, R0.reuse, 0x80, RZ ;  /* 0x0000008000037810 */ /* 0x040fe40007ffe0ff */
[C---:B------:R-:W-:Y:S02]  /*15220*/  IADD3 R2, R0.reuse, 0x70, RZ ;  /* 0x0000007000027810 */ /* 0x040fe40007ffe0ff */
[----:B------:R-:W-:Y:S01]  /*15230*/  @P0 IADD3 R2, R3, 0x10, RZ ;  /* 0x0000001003020810 */ /* 0x000fe20007ffe0ff */
[----:B------:R-:W-:Y:S01]  /*15240*/  IMAD.IADD R3, R0, 0x1, R4 ;  /* 0x0000000100037824 */ /* 0x000fe200078e0204 */
[----:B------:R-:W-:Y:S02]  /*15250*/  F2FP.BF16.PACK_AB R16, R16, R120 ;  /* 0x000000781010723e */ /* 0x000fe400000010ff */
[----:B------:R-:W-:Y:S01]  /*15260*/  F2FP.BF16.PACK_AB R13, R13, R122 ;  /* 0x0000007a0d0d723e */ /* 0x000fe200000010ff */
[----:B------:R-:W-:Y:S01]  /*15270*/  IMAD.IADD R4, R4, 0x1, R2 ;  /* 0x0000000104047824 */ /* 0x000fe200078e0202 */
[----:B------:R-:W-:-:S02]  /*15280*/  F2FP.BF16.PACK_AB R12, R12, R124 ;  /* 0x0000007c0c0c723e */ /* 0x000fc400000010ff */
[----:B------:R-:W-:Y:S02]  /*15290*/  F2FP.BF16.PACK_AB R11, R11, R126 ;  /* 0x0000007e0b0b723e */ /* 0x000fe400000010ff */
[----:B------:R-:W-:Y:S02]  /*152a0*/  F2FP.BF16.PACK_AB R9, R9, R128 ;  /* 0x000000800909723e */ /* 0x000fe400000010ff */
[----:B------:R-:W-:Y:S02]  /*152b0*/  F2FP.BF16.PACK_AB R15, R15, R130 ;  /* 0x000000820f0f723e */ /* 0x000fe400000010ff */
[----:B------:R-:W-:Y:S01]  /*152c0*/  F2FP.BF16.PACK_AB R14, R14, R132 ;  /* 0x000000840e0e723e */ /* 0x000fe200000010ff */
[----:B------:R1:W-:Y:S01]  /*152d0*/  STS [R0+0x80], R27 ;  /* 0x0000801b00007388 */ /* 0x0003e20000000800 */
[----:B------:R-:W-:Y:S02]  /*152e0*/  F2FP.BF16.PACK_AB R10, R10, R134 ;  /* 0x000000860a0a723e */ /* 0x000fe400000010ff */
[----:B------:R-:W-:Y:S01]  /*152f0*/  ISETP.NE.U32.AND P0, PT, RZ, c[0x0][0x500], PT ;  /* 0x00014000ff007a0c */ /* 0x000fe20003f05070 */
[----:B------:R-:W-:Y:S01]  /*15300*/  STS [R0+0x480], R74 ;  /* 0x0004804a00007388 */ /* 0x000fe20000000800 */
[----:B------:R-:W-:-:S02]  /*15310*/  ISETP.NE.U32.AND P1, PT, RZ, c[0x0][0x508], PT ;  /* 0x00014200ff007a0c */ /* 0x000fc40003f25070 */
[----:B------:R-:W-:Y:S01]  /*15320*/  ISETP.NE.AND.EX P0, PT, RZ, c[0x0][0x504], PT, P0 ;  /* 0x00014100ff007a0c */ /* 0x000fe20003f05300 */
[----:B------:R3:W-:Y:S01]  /*15330*/  STS [R2], R8 ;  /* 0x0000000802007388 */ /* 0x0007e20000000800 */
[----:B------:R-:W-:-:S03]  /*15340*/  ISETP.NE.AND.EX P1, PT, RZ, c[0x0][0x50c], PT, P1 ;  /* 0x00014300ff007a0c */ /* 0x000fc60003f25310 */
[----:B------:R-:W-:Y:S04]  /*15350*/  STS [R2+0x400], R78 ;  /* 0x0004004e02007388 */ /* 0x000fe80000000800 */
[----:B------:R4:W-:Y:S04]  /*15360*/  STS [R3+0x80], R5 ;  /* 0x0000800503007388 */ /* 0x0009e80000000800 */
[----:B------:R-:W-:Y:S04]  /*15370*/  STS [R3+0x480], R82 ;  /* 0x0004805203007388 */ /* 0x000fe80000000800 */
[----:B------:R4:W-:Y:S01]  /*15380*/  STS [R4], R6 ;  /* 0x0000000604007388 */ /* 0x0009e20000000800 */
[----:B-1----:R-:W-:-:S03]  /*15390*/  IMAD.MOV.U32 R27, RZ, RZ, 0x40 ;  /* 0x00000040ff1b7424 */ /* 0x002fc600078e00ff */
[----:B------:R-:W-:Y:S02]  /*153a0*/  STS [R4+0x400], R86 ;  /* 0x0004005604007388 */ /* 0x000fe40000000800 */
[----:B---3--:R-:W-:-:S05]  /*153b0*/  SEL R8, R27, 0xffffffc0, !P2 ;  /* 0xffffffc01b087807 */ /* 0x008fca0005000000 */
[----:B----4-:R-:W-:-:S05]  /*153c0*/  IMAD.IADD R5, R0, 0x1, R8 ;  /* 0x0000000100057824 */ /* 0x010fca00078e0208 */
[----:B------:R1:W-:Y:S01]  /*153d0*/  STS [R5+0x80], R7 ;  /* 0x0000800705007388 */ /* 0x0003e20000000800 */
[----:B------:R-:W-:-:S03]  /*153e0*/  IMAD.IADD R6, R8, 0x1, R2 ;  /* 0x0000000108067824 */ /* 0x000fc600078e0202 */
[----:B------:R-:W-:Y:S04]  /*153f0*/  STS [R5+0x480], R90 ;  /* 0x0004805a05007388 */ /* 0x000fe80000000800 */
[----:B------:R-:W-:Y:S04]  /*15400*/  STS [R6], R26 ;  /* 0x0000001a06007388 */ /* 0x000fe80000000800 */
[----:B------:R-:W-:Y:S01]  /*15410*/  STS [R6+0x400], R94 ;  /* 0x0004005e06007388 */ /* 0x000fe20000000800 */
[----:B-1----:R-:W-:Y:S02]  /*15420*/  IMAD.IADD R7, R8, 0x1, R3 ;  /* 0x0000000108077824 */ /* 0x002fe400078e0203 */
[----:B------:R-:W-:-:S03]  /*15430*/  IMAD.IADD R8, R4, 0x1, R8 ;  /* 0x0000000104087824 */ /* 0x000fc600078e0208 */
[----:B------:R-:W-:Y:S04]  /*15440*/  STS [R7+0x80], R25 ;  /* 0x0000801907007388 */ /* 0x000fe80000000800 */
[----:B------:R-:W-:Y:S04]  /*15450*/  STS [R7+0x480], R98 ;  /* 0x0004806207007388 */ /* 0x000fe80000000800 */
[----:B------:R-:W-:Y:S04]  /*15460*/  STS [R8], R24 ;  /* 0x0000001808007388 */ /* 0x000fe80000000800 */
[----:B------:R-:W-:Y:S04]  /*15470*/  STS [R8+0x400], R102 ;  /* 0x0004006608007388 */ /* 0x000fe80000000800 */
        /* <DEDUP_REMOVED lines=9> */
[----:B------:R2:W-:Y:S01]  /*15510*/  STS [R5+0x4480], R13 ;  /* 0x0044800d05007388 */ /* 0x0005e20000000800 */
[----:B-1----:R-:W-:-:S03]  /*15520*/  IMAD.MOV.U32 R2, RZ, RZ, 0x4 ;  /* 0x00000004ff027424 */ /* 0x002fc600078e00ff */
[----:B------:R-:W-:Y:S04]  /*15530*/  STS [R6+0x4000], R12 ;  /* 0x0040000c06007388 */ /* 0x000fe80000000800 */
[----:B------:R-:W-:Y:S04]  /*15540*/  STS [R6+0x4400], R11 ;  /* 0x0044000b06007388 */ /* 0x000fe80000000800 */
[----:B------:R-:W-:Y:S04]  /*15550*/  STS [R7+0x4080], R9 ;  /* 0x0040800907007388 */ /* 0x000fe80000000800 */
[----:B------:R1:W-:Y:S04]  /*15560*/  STS [R7+0x4480], R15 ;  /* 0x0044800f07007388 */ /* 0x0003e80000000800 */
[----:B------:R3:W-:Y:S04]  /*15570*/  STS [R8+0x4000], R14 ;  /* 0x0040000e08007388 */ /* 0x0007e80000000800 */
[----:B------:R3:W-:Y:S01]  /*15580*/  STS [R8+0x4400], R10 ;  /* 0x0044000a08007388 */ /* 0x0007e20000000800 */
[----:B--2---:R-:W-:-:S03]  /*15590*/  IMAD.WIDE R4, R35, R2, c[0x0][0x500] ;  /* 0x0001400023047625 */ /* 0x004fc600078e0202 */
[----:B------:R-:W-:Y:S06]  /*155a0*/  BAR.SYNC.DEFER_BLOCKING 0x1, 0x100 ;  /* 0x0044000000007b1d */ /* 0x000fec0000010000 */
[----:B------:R-:W2:Y:S01]  /*155b0*/  @P0 LDG.E R0, [R4.64] ;  /* 0x0000000404000981 */ /* 0x000ea2000c1e1900 */
[----:B-1----:R-:W-:Y:S02]  /*155c0*/  IMAD.MOV.U32 R15, RZ, RZ, c[0x0][0x388] ;  /* 0x0000e200ff0f7624 */ /* 0x002fe400078e00ff */
[----:B------:R-:W-:-:S05]  /*155d0*/  @P1 IMAD.WIDE R2, R35, R2, c[0x0][0x508] ;  /* 0x0001420023021625 */ /* 0x000fca00078e0202 */
[----:B------:R1:W5:Y:S02]  /*155e0*/  @P1 LDG.E R15, [R2.64] ;  /* 0x00000004020f1981 */ /* 0x000364000c1e1900 */
[----:B-1----:R-:W-:Y:S02]  /*155f0*/  CS2R R2, SRZ ;  /* 0x0000000000027805 */ /* 0x002fe4000001ff00 */
[--C-:B--2---:R-:W-:Y:S01]  /*15600*/  @P0 SHF.R.S32.HI R3, RZ, 0x1f, R0.reuse ;  /* 0x0000001fff030819 */ /* 0x104fe20000011400 */
[----:B------:R-:W-:Y:S01]  /*15610*/  @P0 IMAD.MOV.U32 R2, RZ, RZ, R0 ;  /* 0x000000ffff020224 */ /* 0x000fe200078e0000 */
[----:B------:R-:W-:Y:S05]  /*15620*/  @P1 BRA `(.L_x_136) ;  /* 0x0000004000001947 */ /* 0x000fea0003800000 */
[----:B---3--:R-:W-:Y:S05]  /*15630*/  @!P0 BRA `(.L_x_136) ;  /* 0x0000003000008947 */ /* 0x008fea0003800000 */
[----:B------:R1:W2:Y:S04]  /*15640*/  LDG.E R0, [R4.64] ;  /* 0x0000000404007981 */ /* 0x0002a8000c1e1900 */
[----:B-1----:R-:W2:Y:S02]  /*15650*/  LDG.E R4, [R4.64+0x4] ;  /* 0x0000040404047981 */ /* 0x002ea4000c1e1900 */
[----:B--2--5:R-:W-:-:S02]  /*15660*/  IADD3 R15, -R0, R4, RZ ;  /* 0x00000004000f7210 */ /* 0x024fc40007ffe1ff */
.L_x_136:
[----:B---3--:R-:W-:Y:S01]  /*15670*/  LOP3.LUT R0, R29, 0xffffffe0, RZ, 0xc0, !PT ;  /* 0xffffffe01d007812 */ /* 0x008fe200078ec0ff */
[----:B------:R-:W1:Y:S01]  /*15680*/  S2R R19, SR_CTAID.X ;  /* 0x0000000000137919 */ /* 0x000e620000002500 */
[----:B------:R-:W-:Y:S01]  /*15690*/  SHF.R.S32.HI R4, RZ, 0x1f, R28 ;  /* 0x0000001fff047819 */ /* 0x000fe2000001141c */
[----:B------:R-:W-:Y:S01]  /*156a0*/  IMAD.MOV.U32 R8, RZ, RZ, c[0x0][0x4e8] ;  /* 0x00013a00ff087624 */ /* 0x000fe200078e00ff */
[----:B------:R-:W-:Y:S01]  /*156b0*/  LEA.HI R5, R22, R22, RZ, 0x1 ;  /* 0x0000001616057211 */ /* 0x000fe200078f08ff */
[----:B------:R-:W-:Y:S01]  /*156c0*/  IMAD.IADD R0, R32, 0x1, -R0 ;  /* 0x0000000120007824 */ /* 0x000fe200078e0a00 */
[----:B------:R-:W-:Y:S01]  /*156d0*/  LEA.HI R4, R4, R28, RZ, 0x3 ;  /* 0x0000001c04047211 */ /* 0x000fe200078f18ff */
[----:B------:R-:W-:Y:S01]  /*156e0*/  IMAD R9, R34, c[0x0][0x3e8], RZ ;  /* 0x0000fa0022097a24 */ /* 0x000fe200078e02ff */
[----:B------:R-:W-:Y:S01]  /*156f0*/  LOP3.LUT R5, R5, 0x1ffffffe, RZ, 0xc0, !PT ;  /* 0x1ffffffe05057812 */ /* 0x000fe200078ec0ff */
[----:B-----5:R-:W-:Y:S01]  /*15700*/  IMAD R15, R15, c[0x0][0x4e8], RZ ;  /* 0x00013a000f0f7a24 */ /* 0x020fe200078e02ff */
[----:B------:R-:W-:Y:S01]  /*15710*/  SHF.R.S32.HI R7, RZ, 0x1f, R0 ;  /* 0x0000001fff077819 */ /* 0x000fe20000011400 */
[----:B------:R-:W-:Y:S01]  /*15720*/  BSSY B0, `(.L_x_137) ;  /* 0x0000076000007945 */ /* 0x000fe20003800000 */
[----:B------:R-:W-:-:S02]  /*15730*/  LOP3.LUT R6, R4, 0xffffff8, RZ, 0xc0, !PT ;  /* 0x0ffffff804067812 */ /* 0x000fc400078ec0ff */
[----:B------:R-:W-:Y:S01]  /*15740*/  LEA.HI R4, R7, R0, RZ, 0x2 ;  /* 0x0000000007047211 */ /* 0x000fe200078f10ff */
[----:B------:R-:W-:Y:S01]  /*15750*/  IMAD.IADD R7, R22, 0x1, -R5 ;  /* 0x0000000116077824 */ /* 0x000fe200078e0a05 */
[----:B------:R-:W-:Y:S01]  /*15760*/  IADD3 R6, R28, -R6, RZ ;  /* 0x800000061c067210 */ /* 0x000fe20007ffe0ff */
[----:B------:R-:W-:Y:S01]  /*15770*/  IMAD.MOV.U32 R5, RZ, RZ, R3 ;  /* 0x000000ffff057224 */ /* 0x000fe200078e0003 */
[----:B------:R-:W-:Y:S02]  /*15780*/  SHF.R.S32.HI R4, RZ, 0x2, R4 ;  /* 0x00000002ff047819 */ /* 0x000fe40000011404 */
[----:B------:R-:W-:Y:S01]  /*15790*/  LOP3.LUT P2, RZ, R0, 0x3, RZ, 0xc0, !PT ;  /* 0x0000000300ff7812 */ /* 0x000fe2000784c0ff */
[----:B------:R-:W-:Y:S01]  /*157a0*/  IMAD R0, R3, c[0x0][0x3a0], RZ ;  /* 0x0000e80003007a24 */ /* 0x000fe200078e02ff */
[----:B------:R-:W-:Y:S01]  /*157b0*/  ISETP.NE.AND P1, PT, R8, 0x1, PT ;  /* 0x000000010800780c */ /* 0x000fe20003f25270 */
[----:B------:R-:W-:Y:S01]  /*157c0*/  IMAD R17, R6, 0x10, R4 ;  /* 0x0000001006117824 */ /* 0x000fe200078e0204 */
[----:B------:R-:W-:Y:S01]  /*157d0*/  MOV R4, R2 ;  /* 0x0000000200047202 */ /* 0x000fe20000000f00 */
[----:B------:R-:W-:Y:S01]  /*157e0*/  IMAD R6, R2, c[0x0][0x3a4], R0 ;  /* 0x0000e90002067a24 */ /* 0x000fe200078e0200 */
[----:B------:R-:W-:Y:S01]  /*157f0*/  LEA.HI R16, R33, R32, RZ, 0x3 ;  /* 0x0000002021107211 */ /* 0x000fe200078f18ff */
[----:B------:R-:W-:Y:S01]  /*15800*/  IMAD R8, R34, c[0x0][0x490], RZ ;  /* 0x0001240022087a24 */ /* 0x000fe200078e02ff */
[----:B------:R-:W-:Y:S01]  /*15810*/  SEL R14, R35, RZ, !P0 ;  /* 0x000000ff230e7207 */ /* 0x000fe20004000000 */
[----:B------:R-:W-:Y:S01]  /*15820*/  IMAD R0, R7, 0x8, R17 ;  /* 0x0000000807007824 */ /* 0x000fe200078e0211 */
[----:B------:R-:W-:Y:S01]  /*15830*/  LOP3.LUT R12, R16, 0xfffffff8, RZ, 0xc0, !PT ;  /* 0xfffffff8100c7812 */ /* 0x000fe200078ec0ff */
[----:B------:R-:W-:Y:S01]  /*15840*/  IMAD.WIDE.U32 R10, R44, c[0x0][0x490], R4 ;  /* 0x000124002c0a7a25 */ /* 0x000fe200078e0004 */
[----:B------:R-:W-:-:S02]  /*15850*/  SHF.R.S32.HI R16, RZ, 0x3, R16 ;  /* 0x00000003ff107819 */ /* 0x000fc40000011410 */
[----:B------:R-:W-:Y:S01]  /*15860*/  LEA.HI R18, R33, R32, RZ, 0x6 ;  /* 0x0000002021127211 */ /* 0x000fe200078f30ff */
[----:B------:R-:W-:Y:S02]  /*15870*/  IMAD R4, R44, c[0x0][0x494], R8 ;  /* 0x000125002c047a24 */ /* 0x000fe400078e0208 */
[----:B-1----:R-:W-:Y:S02]  /*15880*/  IMAD R8, R19, 0x80, R0 ;  /* 0x0000008013087824 */ /* 0x002fe400078e0200 */
[----:B------:R-:W-:Y:S01]  /*15890*/  IMAD.WIDE.U32 R2, R2, c[0x0][0x3a0], RZ ;  /* 0x0000e80002027a25 */ /* 0x000fe200078e00ff */
[----:B------:R-:W-:-:S03]  /*158a0*/  IADD3 R5, R11, R4, RZ ;  /* 0x000000040b057210 */ /* 0x000fc60007ffe0ff */
[----:B------:R-:W-:Y:S01]  /*158b0*/  IMAD R7, R44, c[0x0][0x3ec], R9 ;  /* 0x0000fb002c077a24 */ /* 0x000fe200078e0209 */
[----:B------:R-:W-:Y:S01]  /*158c0*/  IADD3 R3, R3, R6, RZ ;  /* 0x0000000603037210 */ /* 0x000fe20007ffe0ff */
[----:B------:R-:W-:Y:S01]  /*158d0*/  @P1 IMAD.HI.U32 R9, R8, c[0x0][0x4ec], RZ ;  /* 0x00013b0008091a27 */ /* 0x000fe200078e00ff */
[----:B------:R-:W-:-:S03]  /*158e0*/  SHF.R.S32.HI R6, RZ, 0x1f, R35 ;  /* 0x0000001fff067819 */ /* 0x000fc60000011423 */
[----:B------:R-:W-:Y:S01]  /*158f0*/  IMAD.MOV.U32 R0, RZ, RZ, R8 ;  /* 0x000000ffff007224 */ /* 0x000fe200078e0008 */
[----:B------:R-:W-:Y:S01]  /*15900*/  @P1 SHF.R.U32.HI R0, RZ, c[0x0][0x4f0], R9 ;  /* 0x00013c00ff001a19 */ /* 0x000fe20000011609 */
[----:B------:R-:W-:Y:S01]  /*15910*/  IMAD.WIDE.U32 R2, R44, c[0x0][0x3e8], R2 ;  /* 0x0000fa002c027a25 */ /* 0x000fe200078e0002 */
[----:B------:R-:W-:-:S03]  /*15920*/  SEL R11, R6, RZ, !P0 ;  /* 0x000000ff060b7207 */ /* 0x000fc60004000000 */
[----:B------:R-:W-:Y:S01]  /*15930*/  IMAD.MOV.U32 R4, RZ, RZ, R10 ;  /* 0x000000ffff047224 */ /* 0x000fe200078e000a */
[----:B------:R-:W-:Y:S01]  /*15940*/  IADD3 R7, R3, R7, RZ ;  /* 0x0000000703077210 */ /* 0x000fe20007ffe0ff */
[----:B------:R-:W-:Y:S01]  /*15950*/  IMAD.MOV R10, RZ, RZ, -R0 ;  /* 0x000000ffff0a7224 */ /* 0x000fe200078e0a00 */
[----:B------:R-:W-:Y:S01]  /*15960*/  MOV R6, R2 ;  /* 0x0000000200067202 */ /* 0x000fe20000000f00 */
[----:B------:R-:W-:-:S04]  /*15970*/  IMAD.WIDE.U32 R2, R14, c[0x0][0x498], R4 ;  /* 0x000126000e027a25 */ /* 0x000fc800078e0004 */
[----:B------:R-:W-:Y:S01]  /*15980*/  IMAD.IADD R12, R32, 0x1, -R12 ;  /* 0x00000001200c7824 */ /* 0x000fe200078e0a0c */
[----:B------:R-:W-:Y:S01]  /*15990*/  IADD3 R2, P0, R0, R2, RZ ;  /* 0x0000000200027210 */ /* 0x000fe20007f1e0ff */
[----:B------:R-:W-:Y:S02]  /*159a0*/  IMAD R9, R11, c[0x0][0x498], RZ ;  /* 0x000126000b097a24 */ /* 0x000fe400078e02ff */
[----:B------:R-:W-:Y:S01]  /*159b0*/  IMAD R5, R10, c[0x0][0x4e8], R8 ;  /* 0x00013a000a057a24 */ /* 0x000fe200078e0208 */
[----:B------:R-:W-:Y:S01]  /*159c0*/  SHF.R.S32.HI R8, RZ, 0x1f, R0 ;  /* 0x0000001fff087819 */ /* 0x000fe20000011400 */
[----:B------:R-:W-:Y:S02]  /*159d0*/  IMAD R13, R12, 0x20, R16 ;  /* 0x000000200c0d7824 */ /* 0x000fe400078e0210 */
[----:B------:R-:W-:Y:S01]  /*159e0*/  IMAD R9, R14, c[0x0][0x49c], R9 ;  /* 0x000127000e097a24 */ /* 0x000fe200078e0209 */
[----:B------:R-:W-:Y:S01]  /*159f0*/  SHF.R.S32.HI R10, RZ, 0x1f, R5 ;  /* 0x0000001fff0a7819 */ /* 0x000fe20000011405 */
[----:B------:R-:W-:-:S02]  /*15a00*/  IMAD R13, R19, 0x80, R13 ;  /* 0x00000080130d7824 */ /* 0x000fc400078e020d */
[----:B------:R-:W-:Y:S01]  /*15a10*/  IMAD.SHL.U32 R12, R12, 0x8, RZ ;  /* 0x000000080c0c7824 */ /* 0x000fe200078e00ff */
[----:B------:R-:W-:Y:S01]  /*15a20*/  IADD3.X R3, R8, R3, R9, P0, !PT ;  /* 0x0000000308037210 */ /* 0x000fe200007fe409 */
[----:B------:R-:W-:Y:S01]  /*15a30*/  IMAD R9, R10, c[0x0][0x488], RZ ;  /* 0x000122000a097a24 */ /* 0x000fe200078e02ff */
[----:B------:R-:W-:Y:S01]  /*15a40*/  SHF.L.U32 R8, R16, 0x6, RZ ;  /* 0x0000000610087819 */ /* 0x000fe200000006ff */
[----:B------:R-:W-:-:S04]  /*15a50*/  @P1 IMAD.HI.U32 R4, R13, c[0x0][0x4ec], RZ ;  /* 0x00013b000d041a27 */ /* 0x000fc800078e00ff */
[----:B------:R-:W-:-:S04]  /*15a60*/  IMAD.WIDE.U32 R2, R5, c[0x0][0x488], R2 ;  /* 0x0001220005027a25 */ /* 0x000fc800078e0002 */
[----:B------:R-:W-:Y:S02]  /*15a70*/  IMAD R9, R5, c[0x0][0x48c], R9 ;  /* 0x0001230005097a24 */ /* 0x000fe400078e0209 */
[----:B------:R-:W-:Y:S01]  /*15a80*/  IMAD.MOV.U32 R0, RZ, RZ, R13 ;  /* 0x000000ffff007224 */ /* 0x000fe200078e000d */
[----:B------:R-:W-:Y:S01]  /*15a90*/  @P1 SHF.R.U32.HI R0, RZ, c[0x0][0x4f0], R4 ;  /* 0x00013c00ff001a19 */ /* 0x000fe20000011604 */
[----:B------:R-:W-:Y:S01]  /*15aa0*/  IMAD.IADD R9, R3, 0x1, R9 ;  /* 0x0000000103097824 */ /* 0x000fe200078e0209 */
[----:B------:R-:W-:Y:S01]  /*15ab0*/  LOP3.LUT R4, R8, 0x1c0, RZ, 0xc0, !PT ;  /* 0x000001c008047812 */ /* 0x000fe200078ec0ff */
[----:B------:R-:W-:Y:S01]  /*15ac0*/  IMAD R5, R11, c[0x0][0x3f0], RZ ;  /* 0x0000fc000b057a24 */ /* 0x000fe200078e02ff */
[----:B------:R-:W-:Y:S02]  /*15ad0*/  LEA R8, P0, R2, c[0x0][0x450], 0x2 ;  /* 0x0001140002087a11 */ /* 0x000fe400078010ff */
[----:B------:R-:W-:Y:S01]  /*15ae0*/  LOP3.LUT R11, R4, 0x38, R12, 0xf8, !PT ;  /* 0x00000038040b7812 */ /* 0x000fe200078ef80c */
[C---:B------:R-:W-:Y:S01]  /*15af0*/  IMAD R3, R14.reuse, c[0x0][0x3f4], R5 ;  /* 0x0000fd000e037a24 */ /* 0x040fe200078e0205 */
[----:B------:R-:W-:Y:S01]  /*15b00*/  SHF.R.U32.HI R10, RZ, 0x3, R4 ;  /* 0x00000003ff0a7819 */ /* 0x000fe20000011604 */
[----:B------:R-:W-:Y:S01]  /*15b10*/  IMAD.WIDE.U32 R4, R14, c[0x0][0x3f0], R6 ;  /* 0x0000fc000e047a25 */ /* 0x000fe200078e0006 */
[----:B------:R-:W-:-:S02]  /*15b20*/  LEA.HI.X R2, R2, c[0x0][0x454], R9, 0x2, P0 ;  /* 0x0001150002027a11 */ /* 0x000fc400000f1409 */
[----:B------:R-:W-:Y:S01]  /*15b30*/  LOP3.LUT R14, R11, R10, RZ, 0x3c, !PT ;  /* 0x0000000a0b0e7212 */ /* 0x000fe200078e3cff */
[----:B------:R-:W-:Y:S01]  /*15b40*/  IMAD.IADD R3, R5, 0x1, R3 ;  /* 0x0000000105037824 */ /* 0x000fe200078e0203 */
[----:B------:R-:W-:Y:S01]  /*15b50*/  SHFL.IDX PT, R10, R8, RZ, 0x1c1f ;  /* 0x001c1fff080a7589 */ /* 0x000fe200000e0000 */
[----:B------:R-:W-:Y:S02]  /*15b60*/  IADD3 R6, -R0, RZ, RZ ;  /* 0x000000ff00067210 */ /* 0x000fe40007ffe1ff */
[----:B------:R-:W-:Y:S01]  /*15b70*/  SHF.R.S32.HI R7, RZ, 0x1f, R0 ;  /* 0x0000001fff077819 */ /* 0x000fe20000011400 */
[----:B------:R-:W1:Y:S01]  /*15b80*/  SHFL.IDX PT, R11, R2, RZ, 0x1c1f ;  /* 0x001c1fff020b7589 */ /* 0x000e6200000e0000 */
[----:B------:R-:W-:Y:S01]  /*15b90*/  LEA R5, R19, R17, 0x7 ;  /* 0x0000001113057211 */ /* 0x000fe200078e38ff */
[----:B------:R-:W-:Y:S02]  /*15ba0*/  IMAD R6, R6, c[0x0][0x4e8], R13 ;  /* 0x00013a0006067a24 */ /* 0x000fe400078e020d */
[----:B------:R-:W-:Y:S01]  /*15bb0*/  SHFL.IDX PT, R8, R8, 0x1, 0x1c1f ;  /* 0x003c1f0008087f89 */ /* 0x000fe200000e0000 */
[----:B------:R-:W-:Y:S01]  /*15bc0*/  IMAD R7, R7, c[0x0][0x3e0], RZ ;  /* 0x0000f80007077a24 */ /* 0x000fe200078e02ff */
[----:B------:R-:W-:-:S02]  /*15bd0*/  ISETP.GE.OR P1, PT, R5, R15, P2 ;  /* 0x0000000f0500720c */ /* 0x000fc40001726670 */
[----:B------:R2:W3:Y:S01]  /*15be0*/  SHFL.IDX PT, R9, R2, 0x1, 0x1c1f ;  /* 0x003c1f0002097f89 */ /* 0x0004e200000e0000 */
[----:B------:R-:W-:-:S10]  /*15bf0*/  IMAD R7, R0, c[0x0][0x3e4], R7 ;  /* 0x0000f90000077a24 */ /* 0x000fd400078e0207 */
[----:B-1----:R1:W-:Y:S01]  /*15c00*/  @!P1 ST.E [R10.64], R30 ;  /* 0x0000001e0a009985 */ /* 0x0023e2000c101904 */
[----:B--2---:R-:W-:Y:S01]  /*15c10*/  IMAD.MOV.U32 R2, RZ, RZ, R4 ;  /* 0x000000ffff027224 */ /* 0x004fe200078e0004 */
[----:B------:R-:W-:-:S03]  /*15c20*/  IADD3 R4, R5, 0x8, RZ ;  /* 0x0000000805047810 */ /* 0x000fc60007ffe0ff */
[----:B------:R-:W-:Y:S01]  /*15c30*/  IMAD.WIDE.U32 R2, R0, c[0x0][0x3e0], R2 ;  /* 0x0000f80000027a25 */ /* 0x000fe200078e0002 */
[----:B------:R-:W-:Y:S02]  /*15c40*/  SHF.R.S32.HI R0, RZ, 0x1f, R6 ;  /* 0x0000001fff007819 */ /* 0x000fe40000011406 */
[----:B------:R-:W-:Y:S01]  /*15c50*/  ISETP.GE.OR P0, PT, R4, R15, P2 ;  /* 0x0000000f0400720c */ /* 0x000fe20001706670 */
[----:B------:R-:W-:Y:S01]  /*15c60*/  IMAD.IADD R3, R3, 0x1, R7 ;  /* 0x0000000103037824 */ /* 0x000fe200078e0207 */
[----:B------:R-:W-:Y:S01]  /*15c70*/  SHF.L.U32 R4, R18, 0x3, RZ ;  /* 0x0000000312047819 */ /* 0x000fe200000006ff */
[----:B------:R-:W-:Y:S01]  /*15c80*/  IMAD R0, R0, c[0x0][0x3d8], RZ ;  /* 0x0000f60000007a24 */ /* 0x000fe200078e02ff */
[----:B------:R-:W-:Y:S01]  /*15c90*/  LEA R7, R19, R16, 0x7 ;  /* 0x0000001013077211 */ /* 0x000fe200078e38ff */
[----:B------:R-:W-:Y:S01]  /*15ca0*/  IMAD.WIDE.U32 R2, R6, c[0x0][0x3d8], R2 ;  /* 0x0000f60006027a25 */ /* 0x000fe200078e0002 */
[----:B------:R-:W-:-:S03]  /*15cb0*/  LOP3.LUT R5, R14, 0x7ffffe00, R4, 0xf8, !PT ;  /* 0x7ffffe000e057812 */ /* 0x000fc600078ef804 */
[----:B------:R-:W-:Y:S01]  /*15cc0*/  IMAD R4, R6, c[0x0][0x3dc], R0 ;  /* 0x0000f70006047a24 */ /* 0x000fe200078e0200 */
[----:B------:R-:W-:Y:S02]  /*15cd0*/  SHF.L.U32 R0, R5, 0x1, RZ ;  /* 0x0000000105007819 */ /* 0x000fe400000006ff */
[----:B------:R-:W-:Y:S01]  /*15ce0*/  IADD3 R6, R12, 0x40, RZ ;  /* 0x000000400c067810 */ /* 0x000fe20007ffe0ff */
[----:B---3--:R1:W-:Y:S01]  /*15cf0*/  @!P0 ST.E [R8.64], R31 ;  /* 0x0000001f08008985 */ /* 0x0083e2000c101904 */
[----:B------:R-:W-:Y:S01]  /*15d00*/  IMAD.IADD R3, R3, 0x1, R4 ;  /* 0x0000000103037824 */ /* 0x000fe200078e0204 */
[C---:B------:R-:W-:Y:S02]  /*15d10*/  LEA R14, P0, R2.reuse, c[0x0][0x380], 0x1 ;  /* 0x0000e000020e7a11 */ /* 0x040fe400078008ff */
[----:B------:R1:W2:Y:S02]  /*15d20*/  LDS.128 R24, [R0+0x1080] ;  /* 0x0010800000187984 */ /* 0x0002a40000000c00 */
[----:B------:R-:W-:-:S02]  /*15d30*/  LEA.HI.X R13, R2, c[0x0][0x384], R3, 0x1, P0 ;  /* 0x0000e100020d7a11 */ /* 0x000fc400000f0c03 */
[----:B------:R1:W3:Y:S01]  /*15d40*/  LDS.128 R32, [R0+0x2080] ;  /* 0x0020800000207984 */ /* 0x0002e20000000c00 */
[----:B------:R-:W-:-:S03]  /*15d50*/  ISETP.GE.AND P0, PT, R7, R15, PT ;  /* 0x0000000f0700720c */ /* 0x000fc60003f06270 */
[----:B------:R1:W4:Y:S04]  /*15d60*/  LDS.128 R36, [R0+0x3080] ;  /* 0x0030800000247984 */ /* 0x0003280000000c00 */
[----:B------:R1:W1:Y:S04]  /*15d70*/  LDS.128 R20, [R0+0x5080] ;  /* 0x0050800000147984 */ /* 0x0002680000000c00 */
[----:B------:R1:W1:Y:S04]  /*15d80*/  LDS.128 R28, [R0+0x6080] ;  /* 0x00608000001c7984 */ /* 0x0002680000000c00 */
[----:B------:R1:W1:Y:S04]  /*15d90*/  LDS.128 R40, [R0+0x7080] ;  /* 0x0070800000287984 */ /* 0x0002680000000c00 */
[----:B------:R1:W1:Y:S04]  /*15da0*/  SHFL.IDX PT, R2, R14, RZ, 0x181f ;  /* 0x00181fff0e027589 */ /* 0x00026800000e0000 */
[----:B------:R1:W1:Y:S01]  /*15db0*/  SHFL.IDX PT, R3, R13, RZ, 0x181f ;  /* 0x00181fff0d037589 */ /* 0x00026200000e0000 */
[----:B------:R-:W-:Y:S05]  /*15dc0*/  @P0 BRA `(.L_x_138) ;  /* 0x000000b000000947 */ /* 0x000fea0003800000 */
[----:B------:R-:W5:Y:S01]  /*15dd0*/  LDS.128 R16, [R0+0x80] ;  /* 0x0000800000107984 */ /* 0x000f620000000c00 */
[----:B------:R-:W-:-:S02]  /*15de0*/  ISETP.GE.AND P0, PT, R6, c[0x0][0x3c8], PT ;  /* 0x0000f20006007a0c */ /* 0x000fc40003f06270 */
[----:B------:R-:W-:Y:S01]  /*15df0*/  ISETP.GE.AND P1, PT, R12, c[0x0][0x3c8], PT ;  /* 0x0000f2000c007a0c */ /* 0x000fe20003f26270 */
[----:B-1----:R1:W4:-:S12]  /*15e00*/  LDS.128 R8, [R0+0x4080] ;  /* 0x0040800000087984 */ /* 0x0023180000000c00 */
[----:B------:R-:W-:Y:S01]  /*15e10*/  @!P1 IMAD.WIDE R4, R12, 0x2, R2 ;  /* 0x000000020c049825 */ /* 0x000fe200078e0202 */
[----:B-1----:R-:W-:-:S04]  /*15e20*/  @!P0 SHF.R.S32.HI R0, RZ, 0x1f, R6 ;  /* 0x0000001fff008819 */ /* 0x002fc80000011406 */
[----:B------:R-:W-:-:S04]  /*15e30*/  @!P0 LEA.HI R0, R0, R6, RZ, 0x3 ;  /* 0x0000000600008211 */ /* 0x000fc800078f18ff */
[----:B------:R-:W-:-:S05]  /*15e40*/  @!P0 LOP3.LUT R0, R0, 0xfffffff8, RZ, 0xc0, !PT ;  /* 0xfffffff800008812 */ /* 0x000fca00078ec0ff */
[----:B------:R-:W-:Y:S01]  /*15e50*/  @!P0 IMAD.WIDE R2, R0, 0x2, R2 ;  /* 0x0000000200028825 */ /* 0x000fe200078e0202 */
[----:B-----5:R1:W-:Y:S04]  /*15e60*/  @!P1 ST.E.128 [R4.64], R16 ;  /* 0x0000001004009985 */ /* 0x0203e8000c101d04 */
[----:B----4-:R1:W-:Y:S02]  /*15e70*/  @!P0 ST.E.128 [R2.64], R8 ;  /* 0x0000000802008985 */ /* 0x0103e4000c101d04 */
.L_x_138:
[----:B------:R-:W-:Y:S05]  /*15e80*/  BSYNC B0 ;  /* 0x0000000000007941 */ /* 0x000fea0003800000 */
.L_x_137:
[----:B-1----:R-:W-:Y:S01]  /*15e90*/  IADD3 R0, R7, 0x20, RZ ;  /* 0x0000002007007810 */ /* 0x002fe20007ffe0ff */
[----:B------:R1:W4:Y:S01]  /*15ea0*/  SHFL.IDX PT, R3, R13, 0x1, 0x181f ;  /* 0x00381f000d037f89 */ /* 0x00032200000e0000 */
        /* <DEDUP_REMOVED lines=13> */
.L_x_140:
[----:B------:R-:W-:Y:S05]  /*15f80*/  BSYNC B0 ;  /* 0x0000000000007941 */ /* 0x000fea0003800000 */
.L_x_139:
        /* <DEDUP_REMOVED lines=15> */
.L_x_142:
[----:B------:R-:W-:Y:S05]  /*16080*/  BSYNC B0 ;  /* 0x0000000000007941 */ /* 0x000fea0003800000 */
.L_x_141:
        /* <DEDUP_REMOVED lines=16> */
.L_x_135:
[----:B------:R-:W2:Y:S01]  /*16190*/  LDL R8, [R1+0x44] ;  /* 0x0000440001087983 */ /* 0x000ea20000100800 */
[----:B------:R-:W-:Y:S01]  /*161a0*/  ISETP.NE.U32.AND P1, PT, RZ, c[0x0][0x508], PT ;  /* 0x00014200ff007a0c */ /* 0x000fe20003f25070 */
[----:B------:R-:W-:Y:S01]  /*161b0*/  IMAD.MOV.U32 R2, RZ, RZ, 0x4 ;  /* 0x00000004ff027424 */ /* 0x000fe200078e00ff */
[----:B------:R-:W-:Y:S02]  /*161c0*/  ISETP.NE.U32.AND P0, PT, RZ, c[0x0][0x500], PT ;  /* 0x00014000ff007a0c */ /* 0x000fe40003f05070 */
[----:B------:R-:W-:Y:S02]  /*161d0*/  ISETP.NE.AND.EX P1, PT, RZ, c[0x0][0x50c], PT, P1 ;  /* 0x00014300ff007a0c */ /* 0x000fe40003f25310 */
[----:B------:R-:W-:Y:S01]  /*161e0*/  ISETP.NE.AND.EX P0, PT, RZ, c[0x0][0x504], PT, P0 ;  /* 0x00014100ff007a0c */ /* 0x000fe20003f05300 */
[----:B------:R-:W-:Y:S02]  /*161f0*/  IMAD.MOV.U32 R13, RZ, RZ, c[0x0][0x388] ;  /* 0x0000e200ff0d7624 */ /* 0x000fe400078e00ff */
[----:B--2---:R-:W-:-:S08]  /*16200*/  IMAD.WIDE R6, R8, R2, c[0x0][0x500] ;  /* 0x0001400008067625 */ /* 0x004fd000078e0202 */
        /* <DEDUP_REMOVED lines=8> */
[----:B------:R1:W2:Y:S04]  /*16290*/  LDG.E R0, [R6.64] ;  /* 0x0000000406007981 */ /* 0x0002a8000c1e1900 */
[----:B-1----:R-:W2:Y:S02]  /*162a0*/  LDG.E R6, [R6.64+0x4] ;  /* 0x0000040406067981 */ /* 0x002ea4000c1e1900 */
[----:B--2--5:R-:W-:-:S02]  /*162b0*/  IADD3 R13, -R0, R6, RZ ;  /* 0x00000006000d7210 */ /* 0x024fc40007ffe1ff */
.L_x_143:
        /* <DEDUP_REMOVED lines=12> */
[----:B------:R-:W-:Y:S01]  /*16380*/  MOV R0, c[0x0][0x4e8] ;  /* 0x00013a0000007a02 */ /* 0x000fe20000000f00 */
[----:B------:R-:W-:Y:S01]  /*16390*/  IMAD R6, R34, c[0x0][0x490], RZ ;  /* 0x0001240022067a24 */ /* 0x000fe200078e02ff */
[----:B------:R-:W-:Y:S01]  /*163a0*/  MOV R2, R4 ;  /* 0x0000000400027202 */ /* 0x000fe20000000f00 */
[----:B------:R-:W-:Y:S01]  /*163b0*/  IMAD.MOV.U32 R3, RZ, RZ, R5 ;  /* 0x000000ffff037224 */ /* 0x000fe200078e0005 */
[----:B------:R-:W-:Y:S01]  /*163c0*/  ISETP.NE.AND P0, PT, R0, 0x1, PT ;  /* 0x000000010000780c */ /* 0x000fe20003f05270 */
[C---:B------:R-:W-:Y:S01]  /*163d0*/  IMAD R6, R44.reuse, c[0x0][0x494], R6 ;  /* 0x000125002c067a24 */ /* 0x040fe200078e0206 */
[----:B------:R-:W-:Y:S01]  /*163e0*/  MOV R0, R8 ;  /* 0x0000000800007202 */ /* 0x000fe20000000f00 */
[----:B------:R-:W-:-:S05]  /*163f0*/  IMAD.WIDE.U32 R2, R44, c[0x0][0x490], R2 ;  /* 0x000124002c027a25 */ /* 0x000fca00078e0002 */
[----:B------:R-:W-:-:S05]  /*16400*/  IADD3 R3, R6, R3, RZ ;  /* 0x0000000306037210 */ /* 0x000fca0007ffe0ff */
[----:B------:R-:W-:-:S04]  /*16410*/  @P0 IMAD.HI.U32 R7, R8, c[0x0][0x4ec], RZ ;  /* 0x00013b0008070a27 */ /* 0x000fc800078e00ff */
[----:B------:R-:W-:Y:S01]  /*16420*/  IMAD.WIDE.U32 R2, R9, c[0x0][0x498], R2 ;  /* 0x0001260009027a25 */ /* 0x000fe200078e0002 */
[----:B------:R-:W-:-:S03]  /*16430*/  @P0 SHF.R.U32.HI R0, RZ, c[0x0][0x4f0], R7 ;  /* 0x00013c00ff000a19 */ /* 0x000fc60000011607 */
[----:B------:R-:W-:Y:S01]  /*16440*/  IMAD R7, R10, c[0x0][0x498], RZ ;  /* 0x000126000a077a24 */ /* 0x000fe200078e02ff */
[----:B------:R-:W-:Y:S01]  /*16450*/  IADD3 R2, P0, R0, R2, RZ ;  /* 0x0000000200027210 */ /* 0x000fe20007f1e0ff */
[----:B------:R-:W-:Y:S02]  /*16460*/  IMAD.MOV R6, RZ, RZ, -R0 ;  /* 0x000000ffff067224 */ /* 0x000fe400078e0a00 */
[----:B------:R-:W-:Y:S02]  /*16470*/  IMAD R7, R9, c[0x0][0x49c], R7 ;  /* 0x0001270009077a24 */ /* 0x000fe400078e0207 */
[----:B------:R-:W-:Y:S01]  /*16480*/  IMAD R6, R6, c[0x0][0x4e8], R8 ;  /* 0x00013a0006067a24 */ /* 0x000fe200078e0208 */
[----:B------:R-:W-:-:S04]  /*16490*/  SHF.R.S32.HI R8, RZ, 0x1f, R0 ;  /* 0x0000001fff087819 */ /* 0x000fc80000011400 */
[----:B------:R-:W-:Y:S02]  /*164a0*/  SHF.R.S32.HI R0, RZ, 0x1f, R6 ;  /* 0x0000001fff007819 */ /* 0x000fe40000011406 */
[----:B------:R-:W-:-:S03]  /*164b0*/  IADD3.X R3, R8, R3, R7, P0, !PT ;  /* 0x0000000308037210 */ /* 0x000fc600007fe407 */
[----:B------:R-:W-:Y:S02]  /*164c0*/  IMAD R0, R0, c[0x0][0x488], RZ ;  /* 0x0001220000007a24 */ /* 0x000fe400078e02ff */
[----:B------:R-:W-:-:S04]  /*164d0*/  IMAD.WIDE.U32 R2, R6, c[0x0][0x488], R2 ;  /* 0x0001220006027a25 */ /* 0x000fc800078e0002 */
[----:B------:R-:W-:Y:S01]  /*164e0*/  IMAD R0, R6, c[0x0][0x48c], R0 ;  /* 0x0001230006007a24 */ /* 0x000fe200078e0200 */
[----:B------:R-:W-:-:S04]  /*164f0*/  LEA R6, P0, R2, c[0x0][0x450], 0x2 ;  /* 0x0001140002067a11 */ /* 0x000fc800078010ff */
[----:B------:R-:W-:-:S04]  /*16500*/  IADD3 R0, R3, R0, RZ ;  /* 0x0000000003007210 */ /* 0x000fc80007ffe0ff */
[----:B------:R-:W-:Y:S02]  /*16510*/  LEA.HI.X R7, R2, c[0x0][0x454], R0, 0x2, P0 ;  /* 0x0001150002077a11 */ /* 0x000fe400000f1400 */
[----:B------:R-:W-:-:S05]  /*16520*/  MOV R0, 0xff800000 ;  /* 0xff80000000007802 */ /* 0x000fca0000000f00 */
[----:B------:R1:W-:Y:S02]  /*16530*/  STG.E [R6.64], R0 ;  /* 0x0000000006007986 */ /* 0x0003e4000c101904 */
.L_x_145:
[----:B------:R-:W-:Y:S05]  /*16540*/  BSYNC B0 ;  /* 0x0000000000007941 */ /* 0x000fea0003800000 */
.L_x_144:
[----:B------:R-:W2:Y:S01]  /*16550*/  S2R R14, SR_CTAID.X ;  /* 0x00000000000e7919 */ /* 0x000ea20000002500 */
[----:B-1----:R-:W-:Y:S01]  /*16560*/  IMAD R0, R5, c[0x0][0x3a0], RZ ;  /* 0x0000e80005007a24 */ /* 0x002fe200078e02ff */
[----:B------:R-:W-:Y:S01]  /*16570*/  SHF.R.S32.HI R5, RZ, 0x1f, R12 ;  /* 0x0000001fff057819 */ /* 0x000fe2000001140c */
[C---:B------:R-:W-:Y:S01]  /*16580*/  IMAD.WIDE.U32 R2, R4.reuse, c[0x0][0x3a0], RZ ;  /* 0x0000e80004027a25 */ /* 0x040fe200078e00ff */
[----:B------:R-:W-:Y:S01]  /*16590*/  MOV R6, c[0x0][0x4e8] ;  /* 0x00013a0000067a02 */ /* 0x000fe20000000f00 */
[----:B------:R-:W-:Y:S01]  /*165a0*/  BSSY B0, `(.L_x_146) ;  /* 0x0000034000007945 */ /* 0x000fe20003800000 */
[-C--:B------:R-:W-:Y:S01]  /*165b0*/  LEA.HI R5, R5, R12.reuse, RZ, 0x3 ;  /* 0x0000000c05057211 */ /* 0x080fe200078f18ff */
[----:B------:R-:W-:Y:S01]  /*165c0*/  IMAD R0, R4, c[0x0][0x3a4], R0 ;  /* 0x0000e90004007a24 */ /* 0x000fe200078e0200 */
[----:B------:R-:W-:Y:S01]  /*165d0*/  ISETP.NE.AND P0, PT, R6, 0x1, PT ;  /* 0x000000010600780c */ /* 0x000fe20003f05270 */
[----:B------:R-:W-:Y:S01]  /*165e0*/  IMAD R6, R10, c[0x0][0x3f0], RZ ;  /* 0x0000fc000a067a24 */ /* 0x000fe200078e02ff */
[----:B------:R-:W-:Y:S01]  /*165f0*/  LOP3.LUT R4, R5, 0xfffffff8, RZ, 0xc0, !PT ;  /* 0xfffffff805047812 */ /* 0x000fe200078ec0ff */
[----:B-----5:R-:W-:Y:S01]  /*16600*/  IMAD R10, R13, c[0x0][0x4e8], RZ ;  /* 0x00013a000d0a7a24 */ /* 0x020fe200078e02ff */
[----:B------:R-:W-:Y:S01]  /*16610*/  SHF.R.S32.HI R8, RZ, 0x3, R5 ;  /* 0x00000003ff087819 */ /* 0x000fe20000011405 */
[----:B------:R-:W-:Y:S01]  /*16620*/  IMAD R7, R9, c[0x0][0x3f4], R6 ;  /* 0x0000fd0009077a24 */ /* 0x000fe200078e0206 */
[----:B------:R-:W-:-:S02]  /*16630*/  IADD3 R12, -R4, R12, RZ ;  /* 0x0000000c040c7210 */ /* 0x000fc40007ffe1ff */
[----:B------:R-:W-:Y:S01]  /*16640*/  IADD3 R3, R3, R0, RZ ;  /* 0x0000000003037210 */ /* 0x000fe20007ffe0ff */
[----:B------:R-:W-:Y:S02]  /*16650*/  IMAD R0, R34, c[0x0][0x3e8], RZ ;  /* 0x0000fa0022007a24 */ /* 0x000fe400078e02ff */
[----:B------:R-:W-:Y:S02]  /*16660*/  IMAD R4, R12, 0x20, R8 ;  /* 0x000000200c047824 */ /* 0x000fe400078e0208 */
[C---:B------:R-:W-:Y:S02]  /*16670*/  IMAD R0, R44.reuse, c[0x0][0x3ec], R0 ;  /* 0x0000fb002c007a24 */ /* 0x040fe400078e0200 */
[----:B------:R-:W-:Y:S01]  /*16680*/  IMAD.WIDE.U32 R2, R44, c[0x0][0x3e8], R2 ;  /* 0x0000fa002c027a25 */ /* 0x000fe200078e0002 */
[C---:B--2---:R-:W-:Y:S02]  /*16690*/  LEA R4, R14.reuse, R4, 0x7 ;  /* 0x000000040e047211 */ /* 0x044fe400078e38ff */
[----:B------:R-:W-:-:S02]  /*166a0*/  LEA R8, R14, R8, 0x7 ;  /* 0x000000080e087211 */ /* 0x000fc400078e38ff */
[----:B------:R-:W-:Y:S01]  /*166b0*/  IADD3 R3, R0, R3, RZ ;  /* 0x0000000300037210 */ /* 0x000fe20007ffe0ff */
[----:B------:R-:W-:-:S04]  /*166c0*/  @P0 IMAD.HI.U32 R5, R4, c[0x0][0x4ec], RZ ;  /* 0x00013b0004050a27 */ /* 0x000fc800078e00ff */
[----:B------:R-:W-:Y:S01]  /*166d0*/  IMAD.MOV.U32 R0, RZ, RZ, R4 ;  /* 0x000000ffff007224 */ /* 0x000fe200078e0004 */
[----:B------:R-:W-:Y:S01]  /*166e0*/  @P0 SHF.R.U32.HI R0, RZ, c[0x0][0x4f0], R5 ;  /* 0x00013c00ff000a19 */ /* 0x000fe20000011605 */
[----:B------:R-:W-:-:S03]  /*166f0*/  IMAD.WIDE.U32 R2, R9, c[0x0][0x3f0], R2 ;  /* 0x0000fc0009027a25 */ /* 0x000fc600078e0002 */
[----:B------:R-:W-:Y:S02]  /*16700*/  IADD3 R5, -R0, RZ, RZ ;  /* 0x000000ff00057210 */ /* 0x000fe40007ffe1ff */
[----:B------:R-:W-:Y:S02]  /*16710*/  SHF.R.S32.HI R6, RZ, 0x1f, R0 ;  /* 0x0000001fff067819 */ /* 0x000fe40000011400 */
[----:B------:R-:W-:Y:S01]  /*16720*/  IADD3 R3, R3, R7, RZ ;  /* 0x0000000703037210 */ /* 0x000fe20007ffe0ff */
[----:B------:R-:W-:Y:S02]  /*16730*/  IMAD R5, R5, c[0x0][0x4e8], R4 ;  /* 0x00013a0005057a24 */ /* 0x000fe400078e0204 */
[----:B------:R-:W-:Y:S02]  /*16740*/  IMAD R6, R6, c[0x0][0x3e0], RZ ;  /* 0x0000f80006067a24 */ /* 0x000fe400078e02ff */
[----:B------:R-:W-:Y:S01]  /*16750*/  IMAD.WIDE.U32 R2, R0, c[0x0][0x3e0], R2 ;  /* 0x0000f80000027a25 */ /* 0x000fe200078e0002 */
[----:B------:R-:W-:-:S03]  /*16760*/  SHF.R.S32.HI R4, RZ, 0x1f, R5 ;  /* 0x0000001fff047819 */ /* 0x000fc60000011405 */
[----:B------:R-:W-:-:S04]  /*16770*/  IMAD R0, R0, c[0x0][0x3e4], R6 ;  /* 0x0000f90000007a24 */ /* 0x000fc800078e0206 */
[----:B------:R-:W-:Y:S02]  /*16780*/  IMAD.IADD R3, R3, 0x1, R0 ;  /* 0x0000000103037824 */ /* 0x000fe400078e0200 */
[----:B------:R-:W-:Y:S02]  /*16790*/  IMAD R0, R4, c[0x0][0x3d8], RZ ;  /* 0x0000f60004007a24 */ /* 0x000fe400078e02ff */
[----:B------:R-:W-:-:S04]  /*167a0*/  IMAD.WIDE.U32 R2, R5, c[0x0][0x3d8], R2 ;  /* 0x0000f60005027a25 */ /* 0x000fc800078e0002 */
[----:B------:R-:W-:Y:S01]  /*167b0*/  IMAD R0, R5, c[0x0][0x3dc], R0 ;  /* 0x0000f70005007a24 */ /* 0x000fe200078e0200 */
[----:B------:R-:W-:-:S04]  /*167c0*/  LEA R11, P0, R2, c[0x0][0x380], 0x1 ;  /* 0x0000e000020b7a11 */ /* 0x000fc800078008ff */
[----:B------:R-:W-:-:S04]  /*167d0*/  IADD3 R0, R3, R0, RZ ;  /* 0x0000000003007210 */ /* 0x000fc80007ffe0ff */
[----:B------:R-:W-:Y:S02]  /*167e0*/  LEA.HI.X R9, R2, c[0x0][0x384], R0, 0x1, P0 ;  /* 0x0000e10002097a11 */ /* 0x000fe400000f0c00 */
[----:B------:R-:W-:Y:S01]  /*167f0*/  ISETP.GE.AND P0, PT, R8, R10, PT ;  /* 0x0000000a0800720c */ /* 0x000fe20003f06270 */
[----:B------:R1:W2:Y:S01]  /*16800*/  SHFL.IDX PT, R2, R11, RZ, 0x181f ;  /* 0x00181fff0b027589 */ /* 0x0002a200000e0000 */
[----:B------:R-:W-:-:S03]  /*16810*/  SHF.L.U32 R0, R12, 0x3, RZ ;  /* 0x000000030c007819 */ /* 0x000fc600000006ff */
[----:B------:R1:W3:Y:S01]  /*16820*/  SHFL.IDX PT, R3, R9, RZ, 0x181f ;  /* 0x00181fff09037589 */ /* 0x0002e200000e0000 */
[----:B------:R-:W-:-:S07]  /*16830*/  IADD3 R7, R0, 0x40, RZ ;  /* 0x0000004000077810 */ /* 0x000fce0007ffe0ff */
[----:B------:R-:W-:Y:S05]  /*16840*/  @P0 BRA `(.L_x_147) ;  /* 0x0000009000000947 */ /* 0x000fea0003800000 */
[----:B------:R-:W-:Y:S02]  /*16850*/  ISETP.GE.AND P0, PT, R7, c[0x0][0x3c8], PT ;  /* 0x0000f20007007a0c */ /* 0x000fe40003f06270 */
[----:B------:R-:W-:-:S11]  /*16860*/  ISETP.GE.AND P1, PT, R0, c[0x0][0x3c8], PT ;  /* 0x0000f20000007a0c */ /* 0x000fd60003f26270 */
[----:B------:R-:W-:-:S04]  /*16870*/  @!P0 SHF.R.S32.HI R4, RZ, 0x1f, R7 ;  /* 0x0000001fff048819 */ /* 0x000fc80000011407 */
[----:B------:R-:W-:-:S04]  /*16880*/  @!P0 LEA.HI R4, R4, R7, RZ, 0x3 ;  /* 0x0000000704048211 */ /* 0x000fc800078f18ff */
[----:B------:R-:W-:Y:S01]  /*16890*/  @!P0 LOP3.LUT R6, R4, 0xfffffff8, RZ, 0xc0, !PT ;  /* 0xfffffff804068812 */ /* 0x000fe200078ec0ff */
[----:B--23--:R-:W-:-:S04]  /*168a0*/  @!P1 IMAD.WIDE R4, R0, 0x2, R2 ;  /* 0x0000000200049825 */ /* 0x00cfc800078e0202 */
[----:B------:R-:W-:Y:S01]  /*168b0*/  @!P0 IMAD.WIDE R2, R6, 0x2, R2 ;  /* 0x0000000206028825 */ /* 0x000fe200078e0202 */
[----:B------:R2:W-:Y:S04]  /*168c0*/  @!P1 ST.E.128 [R4.64], RZ ;  /* 0x000000ff04009985 */ /* 0x0005e8000c101d04 */
[----:B------:R2:W-:Y:S02]  /*168d0*/  @!P0 ST.E.128 [R2.64], RZ ;  /* 0x000000ff02008985 */ /* 0x0005e4000c101d04 */
.L_x_147:
[----:B------:R-:W-:Y:S05]  /*168e0*/  BSYNC B0 ;  /* 0x0000000000007941 */ /* 0x000fea0003800000 */
.L_x_146:
[----:B--2---:R-:W-:Y:S01]  /*168f0*/  IADD3 R4, R8, 0x20, RZ ;  /* 0x0000002008047810 */ /* 0x004fe20007ffe0ff */
[----:B---3--:R2:W3:Y:S01]  /*16900*/  SHFL.IDX PT, R3, R9, 0x1, 0x181f ;  /* 0x00381f0009037f89 */ /* 0x0084e200000e0000 */
[----:B------:R-:W-:Y:S02]  /*16910*/  BSSY B0, `(.L_x_148) ;  /* 0x000000d000007945 */ /* 0x000fe40003800000 */
[----:B------:R-:W-:Y:S01]  /*16920*/  ISETP.GE.AND P0, PT, R4, R10, PT ;  /* 0x0000000a0400720c */ /* 0x000fe20003f06270 */
[----:B------:R2:W4:-:S12]  /*16930*/  SHFL.IDX PT, R2, R11, 0x1, 0x181f ;  /* 0x00381f000b027f89 */ /* 0x00051800000e0000 */
[----:B------:R-:W-:Y:S05]  /*16940*/  @P0 BRA `(.L_x_149) ;  /* 0x0000009000000947 */ /* 0x000fea0003800000 */
[----:B------:R-:W-:Y:S02]  /*16950*/  ISETP.GE.AND P0, PT, R7, c[0x0][0x3c8], PT ;  /* 0x0000f20007007a0c */ /* 0x000fe40003f06270 */
[----:B------:R-:W-:-:S11]  /*16960*/  ISETP.GE.AND P1, PT, R0, c[0x0][0x3c8], PT ;  /* 0x0000f20000007a0c */ /* 0x000fd60003f26270 */
[----:B------:R-:W-:-:S04]  /*16970*/  @!P0 SHF.R.S32.HI R4, RZ, 0x1f, R7 ;  /* 0x0000001fff048819 */ /* 0x000fc80000011407 */
[----:B------:R-:W-:-:S04]  /*16980*/  @!P0 LEA.HI R4, R4, R7, RZ, 0x3 ;  /* 0x0000000704048211 */ /* 0x000fc800078f18ff */
[----:B------:R-:W-:Y:S01]  /*16990*/  @!P0 LOP3.LUT R6, R4, 0xfffffff8, RZ, 0xc0, !PT ;  /* 0xfffffff804068812 */ /* 0x000fe200078ec0ff */
[----:B---34-:R-:W-:-:S04]  /*169a0*/  @!P1 IMAD.WIDE R4, R0, 0x2, R2 ;  /* 0x0000000200049825 */ /* 0x018fc800078e0202 */
[----:B------:R-:W-:Y:S01]  /*169b0*/  @!P0 IMAD.WIDE R2, R6, 0x2, R2 ;  /* 0x0000000206028825 */ /* 0x000fe200078e0202 */
[----:B------:R3:W-:Y:S04]  /*169c0*/  @!P1 ST.E.128 [R4.64], RZ ;  /* 0x000000ff04009985 */ /* 0x0007e8000c101d04 */
[----:B------:R3:W-:Y:S02]  /*169d0*/  @!P0 ST.E.128 [R2.64], RZ ;  /* 0x000000ff02008985 */ /* 0x0007e4000c101d04 */
.L_x_149:
[----:B------:R-:W-:Y:S05]  /*169e0*/  BSYNC B0 ;  /* 0x0000000000007941 */ /* 0x000fea0003800000 */
.L_x_148:
        /* <DEDUP_REMOVED lines=8> */
[----:B------:R-:W-:-:S04]  /*16a70*/  @!P0 SHF.R.S32.HI R4, RZ, 0x1f, R7 ;  /* 0x0000001fff048819 */ /* 0x000fc80000011407 */
[----:B------:R-:W-:-:S04]  /*16a80*/  @!P0 LEA.HI R4, R4, R7, RZ, 0x3 ;  /* 0x0000000704048211 */ /* 0x000fc800078f18ff */
[----:B------:R-:W-:Y:S01]  /*16a90*/  @!P0 LOP3.LUT R6, R4, 0xfffffff8, RZ, 0xc0, !PT ;  /* 0xfffffff804068812 */ /* 0x000fe200078ec0ff */
[----:B-1--4-:R-:W-:-:S04]  /*16aa0*/  @!P1 IMAD.WIDE R4, R0, 0x2, R2 ;  /* 0x0000000200049825 */ /* 0x012fc800078e0202 */
[----:B------:R-:W-:Y:S01]  /*16ab0*/  @!P0 IMAD.WIDE R2, R6, 0x2, R2 ;  /* 0x0000000206028825 */ /* 0x000fe200078e0202 */
[----:B------:R1:W-:Y:S04]  /*16ac0*/  @!P1 ST.E.128 [R4.64], RZ ;  /* 0x000000ff04009985 */ /* 0x0003e8000c101d04 */
[----:B------:R1:W-:Y:S02]  /*16ad0*/  @!P0 ST.E.128 [R2.64], RZ ;  /* 0x000000ff02008985 */ /* 0x0003e4000c101d04 */
.L_x_151:
[----:B------:R-:W-:Y:S05]  /*16ae0*/  BSYNC B0 ;  /* 0x0000000000007941 */ /* 0x000fea0003800000 */
.L_x_150:
[----:B-1----:R-:W-:Y:S01]  /*16af0*/  IADD3 R4, R8, 0x60, RZ ;  /* 0x0000006008047810 */ /* 0x002fe20007ffe0ff */
[----:B------:R1:W2:Y:S03]  /*16b00*/  SHFL.IDX PT, R3, R9, 0x3, 0x181f ;  /* 0x00781f0009037f89 */ /* 0x0002a600000e0000 */
[----:B------:R-:W-:Y:S01]  /*16b10*/  ISETP.GE.AND P0, PT, R4, R10, PT ;  /* 0x0000000a0400720c */ /* 0x000fe20003f06270 */
[----:B----4-:R1:W4:-:S12]  /*16b20*/  SHFL.IDX PT, R2, R11, 0x3, 0x181f ;  /* 0x00781f000b027f89 */ /* 0x01031800000e0000 */
[----:B------:R-:W-:Y:S05]  /*16b30*/  @P0 EXIT ;  /* 0x000000000000094d */ /* 0x000fea0003800000 */
[----:B------:R-:W-:-:S13]  /*16b40*/  ISETP.GE.AND P0, PT, R0, c[0x0][0x3c8], PT ;  /* 0x0000f20000007a0c */ /* 0x000fda0003f06270 */
[----:B--2-4-:R-:W-:-:S05]  /*16b50*/  @!P0 IMAD.WIDE R4, R0, 0x2, R2 ;  /* 0x0000000200048825 */ /* 0x014fca00078e0202 */
[----:B------:R2:W-:Y:S01]  /*16b60*/  @!P0 ST.E.128 [R4.64], RZ ;  /* 0x000000ff04008985 */ /* 0x0005e2000c101d04 */
[----:B------:R-:W-:-:S13]  /*16b70*/  ISETP.GE.AND P0, PT, R7, c[0x0][0x3c8], PT ;  /* 0x0000f20007007a0c */ /* 0x000fda0003f06270 */
[----:B------:R-:W-:Y:S05]  /*16b80*/  @P0 EXIT ;  /* 0x000000000000094d */ /* 0x000fea0003800000 */
[----:B------:R-:W-:-:S04]  /*16b90*/  SHF.R.S32.HI R0, RZ, 0x1f, R7 ;  /* 0x0000001fff007819 */ /* 0x000fc80000011407 */
[----:B------:R-:W-:-:S04]  /*16ba0*/  LEA.HI R0, R0, R7, RZ, 0x3 ;  /* 0x0000000700007211 */ /* 0x000fc800078f18ff */
[----:B------:R-:W-:-:S05]  /*16bb0*/  LOP3.LUT R0, R0, 0xfffffff8, RZ, 0xc0, !PT ;  /* 0xfffffff800007812 */ /* 0x000fca00078ec0ff */
[----:B------:R-:W-:-:S05]  /*16bc0*/  IMAD.WIDE R2, R0, 0x2, R2 ;  /* 0x0000000200027825 */ /* 0x000fca00078e0202 */
[----:B------:R-:W-:Y:S01]  /*16bd0*/  ST.E.128 [R2.64], RZ ;  /* 0x000000ff02007985 */ /* 0x000fe2000c101d04 */
[----:B------:R-:W-:Y:S05]  /*16be0*/  EXIT ;  /* 0x000000000000794d */ /* 0x000fea0003800000 */
.L_x_152:
        /* <DEDUP_REMOVED lines=9> */
.L_x_1826:


//--------------------- .text._ZN7cutlass13device_kernelIN5flash19enable_sm80_to_sm89INS1_16FlashAttnFwdSm80INS1_25CollectiveMainloopFwdSm80ILi8ELi1ELb1EN4cute5tupleIJNS5_1CILi128EEENS7_ILi96EEES8_EEELi128ENS_10bfloat16_tEfNS_4arch4Sm80ELb0ELb1ELb1ELb0ELb0ELb0ELb1ELb0EEENS1_21CollectiveEpilogueFwdINS6_IJS8_S8_S9_EEENS6_IJNS7_ILi1EEESH_SH_EEESB_SD_Li256ELb0ELb1ELb0ELb0EEENS1_19SingleTileSchedulerILb0ELb0ELb1ELi128EEEEEEEEEvNT_6ParamsE --------------------------
	.section	.text._ZN7cutlass13device_kernelIN5flash19enable_sm80_to_sm89INS1_16FlashAttnFwdSm80INS1_25CollectiveMainloopFwdSm80ILi8ELi1ELb1EN4cute5tupleIJNS5_1CILi128EEENS7_ILi96EEES8_EEELi128ENS_10bfloat16_tEfNS_4arch4Sm80ELb0ELb1ELb1ELb0ELb0ELb0ELb1ELb0EEENS1_21CollectiveEpilogueFwdINS6_IJS8_S8_S9_EEENS6_IJNS7_ILi1EEESH_SH_EEESB_SD_Li256ELb0ELb1ELb0ELb0EEENS1_19SingleTileSchedulerILb0ELb0ELb1ELi128EEEEEEEEEvNT_6ParamsE,"ax",@progbits
	.sectioninfo	@"SHI_REGISTERS=255"
	.align	128
.text._ZN7cutlass13device_kernelIN5flash19enable_sm80_to_sm89INS1_16FlashAttnFwdSm80INS1_25CollectiveMainloopFwdSm80ILi8ELi1ELb1EN4cute5tupleIJNS5_1CILi128EEENS7_ILi96EEES8_EEELi128ENS_10bfloat16_tEfNS_4arch4Sm80ELb0ELb1ELb1ELb0ELb0ELb0ELb1ELb0EEENS1_21CollectiveEpilogueFwdINS6_IJS8_S8_S9_EEENS6_IJNS7_ILi1EEESH_SH_EEESB_SD_Li256ELb0ELb1ELb0ELb0EEENS1_19SingleTileSchedulerILb0ELb0ELb1ELi128EEEEEEEEEvNT_6ParamsE:
        .type           _ZN7cutlass13device_kernelIN5flash19enable_sm80_to_sm89INS1_16FlashAttnFwdSm80INS1_25CollectiveMainloopFwdSm80ILi8ELi1ELb1EN4cute5tupleIJNS5_1CILi128EEENS7_ILi96EEES8_EEELi128ENS_10bfloat16_tEfNS_4arch4Sm80ELb0ELb1ELb1ELb0ELb0ELb0ELb1ELb0EEENS1_21CollectiveEpilogueFwdINS6_IJS8_S8_S9_EEENS6_IJNS7_ILi1EEESH_SH_EEESB_SD_Li256ELb0ELb1ELb0ELb0EEENS1_19SingleTileSchedulerILb0ELb0ELb1ELi128EEEEEEEEEvNT_6ParamsE,@function
        .size           _ZN7cutlass13device_kernelIN5flash19enable_sm80_to_sm89INS1_16FlashAttnFwdSm80INS1_25CollectiveMainloopFwdSm80ILi8ELi1ELb1EN4cute5tupleIJNS5_1CILi128EEENS7_ILi96EEES8_EEELi128ENS_10bfloat16_tEfNS_4arch4Sm80ELb0ELb1ELb1ELb0ELb0ELb0ELb1ELb0EEENS1_21CollectiveEpilogueFwdINS6_IJS8_S8_S9_EEENS6_IJNS7_ILi1EEESH_SH_EEESB_SD_Li256ELb0ELb1ELb0ELb0EEENS1_19SingleTileSchedulerILb0ELb0ELb1ELi128EEEEEEEEEvNT_6ParamsE,(.L_x_1827 - _ZN7cutlass13device_kernelIN5flash19enable_sm80_to_sm89INS1_16FlashAttnFwdSm80INS1_25CollectiveMainloopFwdSm80ILi8ELi1ELb1EN4cute5tupleIJNS5_1CILi128EEENS7_ILi96EEES8_EEELi128ENS_10bfloat16_tEfNS_4arch4Sm80ELb0ELb1ELb1ELb0ELb0ELb0ELb1ELb0EEENS1_21CollectiveEpilogueFwdINS6_IJS8_S8_S9_EEENS6_IJNS7_ILi1EEESH_SH_EEESB_SD_Li256ELb0ELb1ELb0ELb0EEENS1_19SingleTileSchedulerILb0ELb0ELb1ELi128EEEEEEEEEvNT_6ParamsE)
        .other          _ZN7cutlass13device_kernelIN5flash19enable_sm80_to_sm89INS1_16FlashAttnFwdSm80INS1_25CollectiveMainloopFwdSm80ILi8ELi1ELb1EN4cute5tupleIJNS5_1CILi128EEENS7_ILi96EEES8_EEELi128ENS_10bfloat16_tEfNS_4arch4Sm80ELb0ELb1ELb1ELb0ELb0ELb0ELb1ELb0EEENS1_21CollectiveEpilogueFwdINS6_IJS8_S8_S9_EEENS6_IJNS7_ILi1EEESH_SH_EEESB_SD_Li256ELb0ELb1ELb0ELb0EEENS1_19SingleTileSchedulerILb0ELb0ELb1ELi128EEEEEEEEEvNT_6ParamsE,@"STO_CUDA_ENTRY STV_DEFAULT"
_ZN7cutlass13device_kernelIN5flash19enable_sm80_to_sm89INS1_16FlashAttnFwdSm80INS1_25CollectiveMainloopFwdSm80ILi8ELi1ELb1EN4cute5tupleIJNS5_1CILi128EEENS7_ILi96EEES8_EEELi128ENS_10bfloat16_tEfNS_4arch4Sm80ELb0ELb1ELb1ELb0ELb0ELb0ELb1ELb0EEENS1_21CollectiveEpilogueFwdINS6_IJS8_S8_S9_EEENS6_IJNS7_ILi1EEESH_SH_EEESB_SD_Li256ELb0ELb1ELb0ELb0EEENS1_19SingleTileSchedulerILb0ELb0ELb1ELi128EEEEEEEEEvNT_6ParamsE:
[----:B------:R-:W-:Y:S02]  /*0000*/  MOV R1, c[0x0][0x28] ;  /* 0x00000a0000017a02 */ /* 0x000fe40000000f00 */
[----:B------:R-:W1:Y:S02]  /*0010*/  S2R R0, SR_CTAID.Z ;  /* 0x0000000000007919 */ /* 0x000e640000002700 */
[----:B-1----:R-:W-:-:S13]  /*0020*/  ISETP.GE.AND P0, PT, R0, RZ, PT ;  /* 0x000000ff0000720c */ /* 0x002fda0003f06270 */
[----:B------:R-:W-:Y:S05]  /*0030*/  @!P0 EXIT ;  /* 0x000000000000894d */ /* 0x000fea0003800000 */
[----:B------:R-:W1:Y:S01]  /*0040*/  S2UR UR4, SR_CTAID.X ;  /* 0x00000000000479c3 */ /* 0x000e620000002500 */
[----:B------:R-:W-:Y:S01]  /*0050*/  IMAD.MOV.U32 R2, RZ, RZ, c[0x0][0x2c4] ;  /* 0x0000b100ff027624 */ /* 0x000fe200078e00ff */
[----:B------:R-:W2:Y:S01]  /*0060*/  S2R R104, SR_TID.X ;  /* 0x0000000000687919 */ /* 0x000ea20000002100 */
[----:B------:R-:W-:-:S03]  /*0070*/  IMAD.MOV.U32 R4, RZ, RZ, 0x1 ;  /* 0x00000001ff047424 */ /* 0x000fc600078e00ff */
[----:B------:R-:W-:Y:S02]  /*0080*/  ISETP.NE.AND P4, PT, R2, 0x1, PT ;  /* 0x000000010200780c */ /* 0x000fe40003f85270 */
[C---:B------:R-:W-:Y:S02]  /*0090*/  ISETP.LE.AND P3, PT, R4.reuse, c[0x0][0x32c], PT ;  /* 0x0000cb0004007a0c */ /* 0x040fe40003f63270 */
[----:B------:R-:W-:Y:S01]  /*00a0*/  IADD3 R3, R4, -c[0x0][0x168], RZ ;  /* 0x80005a0004037a10 */ /* 0x000fe20007ffe0ff */
[----:B-1----:R-:W-:-:S06]  /*00b0*/  USHF.L.U32 UR4, UR4, 0x7, URZ ;  /* 0x0000000704047899 */ /* 0x002fcc000800063f */
[----:B------:R-:W-:Y:S01]  /*00c0*/  IMAD.U32 R37, RZ, RZ, UR4 ;  /* 0x00000004ff257e24 */ /* 0x000fe2000f8e00ff */
[----:B------:R-:W-:-:S04]  /*00d0*/  UIADD3 UR4, UR4, 0x7f, URZ ;  /* 0x0000007f04047890 */ /* 0x000fc8000fffe03f */
[----:B------:R-:W-:Y:S02]  /*00e0*/  @P4 IADD3 R5, R37, 0x7f, RZ ;  /* 0x0000007f25054810 */ /* 0x000fe40007ffe0ff */
[----:B------:R-:W-:-:S03]  /*00f0*/  IMAD.U32 R6, RZ, RZ, UR4 ;  /* 0x00000004ff067e24 */ /* 0x000fc6000f8e00ff */
[----:B------:R-:W-:-:S05]  /*0100*/  @P4 IMAD.HI.U32 R5, R5, c[0x0][0x2c8], RZ ;  /* 0x0000b20005054a27 */ /* 0x000fca00078e00ff */
[----:B------:R-:W-:-:S04]  /*0110*/  @P4 SHF.R.U32.HI R6, RZ, c[0x0][0x2cc], R5 ;  /* 0x0000b300ff064a19 */ /* 0x000fc80000011605 */
[----:B------:R-:W-:-:S04]  /*0120*/  IADD3 R3, R6, c[0x0][0x1d0], R3 ;  /* 0x0000740006037a10 */ /* 0x000fc80007ffe003 */
[----:B------:R-:W-:Y:S01]  /*0130*/  IADD3 R6, R3, c[0x0][0x328], RZ ;  /* 0x0000ca0003067a10 */ /* 0x000fe20007ffe0ff */
[----:B------:R-:W-:Y:S05]  /*0140*/  @!P3 BRA `(.L_x_153) ;  /* 0x000000f00000b947 */ /* 0x000fea0003800000 */
[C---:B--2---:R-:W-:Y:S02]  /*0150*/  ISETP.GT.AND P0, PT, R3.reuse, RZ, PT ;  /* 0x000000ff0300720c */ /* 0x044fe40003f04270 */
[----:B------:R-:W-:-:S11]  /*0160*/  IADD3 R5, R3, -0x1, RZ ;  /* 0xffffffff03057810 */ /* 0x000fd60007ffe0ff */
[----:B------:R-:W-:Y:S05]  /*0170*/  @P0 BRA `(.L_x_154) ;  /* 0x0000006000000947 */ /* 0x000fea0003800000 */
[----:B------:R-:W-:Y:S01]  /*0180*/  ISETP.NE.AND P0, PT, R4, c[0x0][0x32c], PT ;  /* 0x0000cb0004007a0c */ /* 0x000fe20003f05270 */
[----:B------:R-:W-:-:S12]  /*0190*/  IMAD.MOV R5, RZ, RZ, -R3 ;  /* 0x000000ffff057224 */ /* 0x000fd800078e0a03 */
[----:B------:R-:W-:-:S05]  /*01a0*/  @P0 IMAD.HI.U32 R3, R5, c[0x0][0x330], RZ ;  /* 0x0000cc0005030a27 */ /* 0x000fca00078e00ff */
[----:B------:R-:W-:-:S04]  /*01b0*/  @P0 SHF.R.U32.HI R5, RZ, c[0x0][0x334], R3 ;  /* 0x0000cd00ff050a19 */ /* 0x000fc80000011603 */
[----:B------:R-:W-:Y:S01]  /*01c0*/  LOP3.LUT R5, RZ, R5, RZ, 0x33, !PT ;  /* 0x00000005ff057212 */ /* 0x000fe200078e33ff */
[----:B------:R-:W-:Y:S05]  /*01d0*/  BRA `(.L_x_155) ;  /* 0x0000003000007947 */ /* 0x000fea0003800000 */
.L_x_154:
[----:B------:R-:W-:-:S13]  /*01e0*/  ISETP.NE.AND P0, PT, R4, c[0x0][0x32c], PT ;  /* 0x0000cb0004007a0c */ /* 0x000fda0003f05270 */
[----:B------:R-:W-:-:S05]  /*01f0*/  @P0 IMAD.HI.U32 R3, R5, c[0x0][0x330], RZ ;  /* 0x0000cc0005030a27 */ /* 0x000fca00078e00ff */
[----:B------:R-:W-:Y:S02]  /*0200*/  @P0 SHF.R.U32.HI R5, RZ, c[0x0][0x334], R3 ;  /* 0x0000cd00ff050a19 */ /* 0x000fe40000011603 */
.L_x_155:
[----:B------:R-:W-:-:S05]  /*0210*/  MOV R4, c[0x0][0x32c] ;  /* 0x0000cb0000047a02 */ /* 0x000fca0000000f00 */
[----:B------:R-:W-:-:S05]  /*0220*/  IMAD R5, R5, R4, c[0x0][0x32c] ;  /* 0x0000cb0005057624 */ /* 0x000fca00078e0204 */
[----:B------:R-:W-:-:S03]  /*0230*/  IMNMX R6, R6, R5, PT ;  /* 0x0000000506067217 */ /* 0x000fc60003800200 */
.L_x_153:
[----:B--2---:R-:W-:Y:S01]  /*0240*/  UMOV UR4, 0x5f ;  /* 0x0000005f00047882 */ /* 0x004fe20000000000 */
[----:B------:R-:W-:Y:S01]  /*0250*/  IADD3 R4, R6, 0x5f, RZ ;  /* 0x0000005f06047810 */ /* 0x000fe20007ffe0ff */
[----:B------:R-:W-:Y:S01]  /*0260*/  ULDC UR6, c[0x0][0x1d0] ;  /* 0x0000740000067ab9 */ /* 0x000fe20000000800 */
[----:B------:R-:W-:Y:S01]  /*0270*/  @P4 IMAD.HI.U32 R3, R37, c[0x0][0x2c8], RZ ;  /* 0x0000b20025034a27 */ /* 0x000fe200078e00ff */
[----:B------:R-:W-:Y:S02]  /*0280*/  UIADD3 UR4, UR4, UR6, URZ ;  /* 0x0000000604047290 */ /* 0x000fe4000fffe03f */
[----:B------:R-:W-:Y:S01]  /*0290*/  ULDC UR13, c[0x0][0x168] ;  /* 0x00005a00000d7ab9 */ /* 0x000fe20000000800 */
[----:B------:R-:W-:Y:S01]  /*02a0*/  IMAD.HI R4, R4, 0x2aaaaaab, RZ ;  /* 0x2aaaaaab04047827 */ /* 0x000fe200078e02ff */
[----:B------:R-:W-:Y:S02]  /*02b0*/  UIMAD.WIDE UR4, UR4, 0x2aaaaaab, URZ ;  /* 0x2aaaaaab040478a5 */ /* 0x000fe4000f8e023f */
[----:B------:R-:W-:Y:S01]  /*02c0*/  UIADD3 UR13, UR6, -UR13, URZ ;  /* 0x8000000d060d7290 */ /* 0x000fe2000fffe03f */
[----:B------:R-:W-:Y:S01]  /*02d0*/  IMAD.MOV.U32 R5, RZ, RZ, R37 ;  /* 0x000000ffff057224 */ /* 0x000fe200078e0025 */
[----:B------:R-:W-:Y:S01]  /*02e0*/  USHF.R.U32.HI UR4, URZ, 0x1f, UR5 ;  /* 0x0000001f3f047899 */ /* 0x000fe20008011605 */
[----:B------:R-:W-:-:S02]  /*02f0*/  @P4 SHF.R.U32.HI R5, RZ, c[0x0][0x2cc], R3 ;  /* 0x0000b300ff054a19 */ /* 0x000fc40000011603 */
[----:B------:R-:W-:Y:S01]  /*0300*/  SHF.R.U32.HI R3, RZ, 0x1f, R4 ;  /* 0x0000001fff037819 */ /* 0x000fe20000011604 */
[----:B------:R-:W-:Y:S01]  /*0310*/  ULEA.HI.SX32 UR4, UR5, UR4, 0x1c ;  /* 0x0000000405047291 */ /* 0x000fe2000f8fe23f */
[----:B------:R-:W-:Y:S02]  /*0320*/  IADD3 R5, R5, UR13, RZ ;  /* 0x0000000d05057c10 */ /* 0x000fe4000fffe0ff */
[----:B------:R-:W-:Y:S02]  /*0330*/  LEA.HI.SX32 R3, R4, R3, 0x1c ;  /* 0x0000000304037211 */ /* 0x000fe400078fe2ff */
[----:B------:R-:W-:Y:S02]  /*0340*/  IADD3 R4, R5, -c[0x0][0x324], RZ ;  /* 0x8000c90005047a10 */ /* 0x000fe40007ffe0ff */
[----:B------:R-:W-:Y:S01]  /*0350*/  IMNMX R36, R3, UR4, PT ;  /* 0x0000000403247c17 */ /* 0x000fe2000b800200 */
[----:B------:R-:W-:Y:S05]  /*0360*/  @!P3 BRA `(.L_x_156) ;  /* 0x000000f00000b947 */ /* 0x000fea0003800000 */
[----:B------:R-:W-:-:S13]  /*0370*/  ISETP.GT.AND P0, PT, R5, -0x1, PT ;  /* 0xffffffff0500780c */ /* 0x000fda0003f04270 */
[----:B------:R-:W-:Y:S05]  /*0380*/  @P0 BRA `(.L_x_157) ;  /* 0x0000007000000947 */ /* 0x000fea0003800000 */
[----:B------:R-:W-:Y:S01]  /*0390*/  IMAD.MOV.U32 R3, RZ, RZ, c[0x0][0x32c] ;  /* 0x0000cb00ff037624 */ /* 0x000fe200078e00ff */
[----:B------:R-:W-:-:S04]  /*03a0*/  LOP3.LUT R5, RZ, R5, RZ, 0x33, !PT ;  /* 0x00000005ff057212 */ /* 0x000fc800078e33ff */
[----:B------:R-:W-:-:S13]  /*03b0*/  ISETP.NE.AND P0, PT, R3, 0x1, PT ;  /* 0x000000010300780c */ /* 0x000fda0003f05270 */
[----:B------:R-:W-:-:S05]  /*03c0*/  @P0 IMAD.HI.U32 R3, R5, c[0x0][0x330], RZ ;  /* 0x0000cc0005030a27 */ /* 0x000fca00078e00ff */
[----:B------:R-:W-:-:S04]  /*03d0*/  @P0 SHF.R.U32.HI R5, RZ, c[0x0][0x334], R3 ;  /* 0x0000cd00ff050a19 */ /* 0x000fc80000011603 */
[----:B------:R-:W-:Y:S01]  /*03e0*/  LOP3.LUT R5, RZ, R5, RZ, 0x33, !PT ;  /* 0x00000005ff057212 */ /* 0x000fe200078e33ff */
[----:B------:R-:W-:Y:S05]  /*03f0*/  BRA `(.L_x_158) ;  /* 0x0000004000007947 */ /* 0x000fea0003800000 */
.L_x_157:
[----:B------:R-:W-:-:S04]  /*0400*/  MOV R3, c[0x0][0x32c] ;  /* 0x0000cb0000037a02 */ /* 0x000fc80000000f00 */
[----:B------:R-:W-:-:S13]  /*0410*/  ISETP.NE.AND P0, PT, R3, 0x1, PT ;  /* 0x000000010300780c */ /* 0x000fda0003f05270 */
[----:B------:R-:W-:-:S05]  /*0420*/  @P0 IMAD.HI.U32 R3, R5, c[0x0][0x330], RZ ;  /* 0x0000cc0005030a27 */ /* 0x000fca00078e00ff */
[----:B------:R-:W-:-:S05]  /*0430*/  @P0 SHF.R.U32.HI R5, RZ, c[0x0][0x334], R3 ;  /* 0x0000cd00ff050a19 */ /* 0x000fca0000011603 */
.L_x_158:
[----:B------:R-:W-:-:S05]  /*0440*/  IMAD R5, R5, c[0x0][0x32c], RZ ;  /* 0x0000cb0005057a24 */ /* 0x000fca00078e02ff */
[----:B------:R-:W-:-:S05]  /*0450*/  IMNMX R4, R4, R5, !PT ;  /* 0x0000000504047217 */ /* 0x000fca0007800200 */
.L_x_156:
[----:B------:R-:W-:Y:S01]  /*0460*/  IMAD.HI R4, R4, 0x2aaaaaab, RZ ;  /* 0x2aaaaaab04047827 */ /* 0x000fe200078e02ff */
[----:B------:R-:W-:Y:S01]  /*0470*/  ULDC.64 UR10, c[0x0][0x118] ;  /* 0x00004600000a7ab9 */ /* 0x000fe20000000a00 */
[----:B------:R-:W-:Y:S01]  /*0480*/  PLOP3.LUT P1, PT, PT, PT, PT, 0x80, 0x0 ;  /* 0x000000000000781c */ /* 0x000fe20003f2f070 */
[----:B------:R-:W-:Y:S01]  /*0490*/  CS2R R66, SRZ ;  /* 0x0000000000427805 */ /* 0x000fe2000001ff00 */
[----:B------:R-:W-:Y:S01]  /*04a0*/  IMAD.MOV.U32 R5, RZ, RZ, RZ ;  /* 0x000000ffff057224 */ /* 0x000fe200078e00ff */
[----:B------:R-:W-:Y:S01]  /*04b0*/  SHF.R.U32.HI R215, RZ, 0x1f, R4 ;  /* 0x0000001fffd77819 */ /* 0x000fe20000011604 */
[----:B------:R-:W-:Y:S01]  /*04c0*/  IMAD.MOV.U32 R64, RZ, RZ, RZ ;  /* 0x000000ffff407224 */ /* 0x000fe200078e00ff */
[----:B------:R-:W-:Y:S01]  /*04d0*/  CS2R R62, SRZ ;  /* 0x00000000003e7805 */ /* 0x000fe2000001ff00 */
[----:B------:R-:W-:Y:S01]  /*04e0*/  CS2R R60, SRZ ;  /* 0x00000000003c7805 */ /* 0x000fe2000001ff00 */
[----:B------:R-:W-:Y:S01]  /*04f0*/  LEA.HI.SX32 R215, R4, R215, 0x1c ;  /* 0x000000d704d77211 */ /* 0x000fe200078fe2ff */
[----:B------:R-:W-:Y:S01]  /*0500*/  CS2R R58, SRZ ;  /* 0x00000000003a7805 */ /* 0x000fe2000001ff00 */
[----:B------:R-:W-:Y:S01]  /*0510*/  CS2R R56, SRZ ;  /* 0x0000000000387805 */ /* 0x000fe2000001ff00 */
[----:B------:R-:W-:Y:S01]  /*0520*/  CS2R R54, SRZ ;  /* 0x0000000000367805 */ /* 0x000fe2000001ff00 */
[----:B------:R-:W-:Y:S01]  /*0530*/  IMNMX R215, RZ, R215, !PT ;  /* 0x000000d7ffd77217 */ /* 0x000fe20007800200 */
[----:B------:R-:W-:Y:S01]  /*0540*/  CS2R R52, SRZ ;  /* 0x0000000000347805 */ /* 0x000fe2000001ff00 */
[----:B------:R-:W-:Y:S01]  /*0550*/  CS2R R70, SRZ ;  /* 0x0000000000467805 */ /* 0x000fe2000001ff00 */
[----:B------:R-:W-:Y:S01]  /*0560*/  CS2R R68, SRZ ;  /* 0x0000000000447805 */ /* 0x000fe2000001ff00 */
[----:B------:R-:W-:Y:S01]  /*0570*/  ISETP.GT.AND P0, PT, R36, R215, PT ;  /* 0x000000d72400720c */ /* 0x000fe20003f04270 */
        /* <DEDUP_REMOVED lines=27> */
[----:B------:R-:W-:-:S02]  /*0730*/  SHF.R.S32.HI R107, RZ, 0x1f, R104 ;  /* 0x0000001fff6b7819 */ /* 0x000fc40000011468 */
[----:B------:R-:W-:Y:S01]  /*0740*/  SHF.R.S32.HI R7, RZ, 0x1f, R0 ;  /* 0x0000001fff077819 */ /* 0x000fe20000011400 */
[----:B------:R-:W-:Y:S01]  /*0750*/  IMAD.MOV.U32 R39, RZ, RZ, 0x60 ;  /* 0x00000060ff277424 */ /* 0x000fe200078e00ff */
[----:B------:R-:W-:Y:S01]  /*0760*/  ISETP.NE.AND.EX P2, PT, RZ, c[0x0][0x344], PT, P2 ;  /* 0x0000d100ff007a0c */ /* 0x000fe20003f45320 */
[----:B------:R-:W-:Y:S01]  /*0770*/  ULDC.64 UR6, c[0x0][0x1e0] ;  /* 0x0000780000067ab9 */ /* 0x000fe20000000a00 */
[----:B------:R-:W-:Y:S01]  /*0780*/  IADD3 R111, R36, -0x1, RZ ;  /* 0xffffffff246f7810 */ /* 0x000fe20007ffe0ff */
[----:B------:R-:W-:-:S10]  /*0790*/  ULDC.64 UR4, c[0x0][0x208] ;  /* 0x0000820000047ab9 */ /* 0x000fd40000000a00 */
[----:B------:R-:W-:-:S04]  /*07a0*/  @P2 IMAD.MOV.U32 R3, RZ, RZ, 0x4 ;  /* 0x00000004ff032424 */ /* 0x000fc800078e00ff */
[----:B------:R-:W-:-:S06]  /*07b0*/  @P2 IMAD.WIDE R226, R0, R3, c[0x0][0x340] ;  /* 0x0000d00000e22625 */ /* 0x000fcc00078e0203 */
[----:B------:R-:W2:Y:S01]  /*07c0*/  @P2 LDG.E R226, [R226.64] ;  /* 0x0000000ae2e22981 */ /* 0x000ea2000c1e1900 */
[-C--:B------:R-:W-:Y:S01]  /*07d0*/  LEA.HI R30, R107, R104.reuse, RZ, 0x3 ;  /* 0x000000686b1e7211 */ /* 0x080fe200078f18ff */
[----:B-1----:R-:W-:Y:S01]  /*07e0*/  IMAD.WIDE.U32 R10, R26, c[0x0][0x1b8], RZ ;  /* 0x00006e001a0a7a25 */ /* 0x002fe200078e00ff */
[----:B------:R-:W-:Y:S01]  /*07f0*/  SHF.R.S32.HI R28, RZ, 0x1f, R26 ;  /* 0x0000001fff1c7819 */ /* 0x000fe2000001141a */
[----:B------:R-:W-:Y:S01]  /*0800*/  UIMAD.WIDE.U32 UR14, UR6, 0x40, URZ ;  /* 0x00000040060e78a5 */ /* 0x000fe2000f8e003f */
[----:B------:R-:W-:Y:S01]  /*0810*/  LOP3.LUT R25, R30, 0xfffffff8, RZ, 0xc0, !PT ;  /* 0xfffffff81e197812 */ /* 0x000fe200078ec0ff */
[----:B------:R-:W-:Y:S01]  /*0820*/  IMAD.WIDE.U32 R108, R39, c[0x0][0x1e0], RZ ;  /* 0x00007800276c7a25 */ /* 0x000fe200078e00ff */
[----:B------:R-:W-:Y:S01]  /*0830*/  SHF.R.S32.HI R30, RZ, 0x3, R30 ;  /* 0x00000003ff1e7819 */ /* 0x000fe2000001141e */
[----:B------:R-:W-:Y:S01]  /*0840*/  USHF.L.U32 UR8, UR7, 0x6, URZ ;  /* 0x0000000607087899 */ /* 0x000fe2000800063f */
[----:B------:R-:W-:Y:S01]  /*0850*/  SHF.R.S32.HI R27, RZ, 0x1f, R111 ;  /* 0x0000001fff1b7819 */ /* 0x000fe2000001146f */
[----:B------:R-:W-:Y:S01]  /*0860*/  IMAD.IADD R25, R104, 0x1, -R25 ;  /* 0x0000000168197824 */ /* 0x000fe200078e0a19 */
[--C-:B------:R-:W-:Y:S01]  /*0870*/  SHF.R.S32.HI R29, RZ, 0x1f, R30.reuse ;  /* 0x0000001fff1d7819 */ /* 0x100fe2000001141e */
[----:B------:R-:W-:Y:S01]  /*0880*/  IMAD R5, R28, c[0x0][0x1b8], RZ ;  /* 0x00006e001c057a24 */ /* 0x000fe200078e02ff */
[-C--:B------:R-:W-:Y:S01]  /*0890*/  LEA.HI R214, R107, R104.reuse, RZ, 0x4 ;  /* 0x000000686bd67211 */ /* 0x080fe200078f20ff */
[----:B------:R-:W-:Y:S01]  /*08a0*/  IMAD R4, R25, 0x20, R30 ;  /* 0x0000002019047824 */ /* 0x000fe200078e021e */
[----:B------:R-:W-:Y:S01]  /*08b0*/  UIADD3 UR8, UR15, UR8, URZ ;  /* 0x000000080f087290 */ /* 0x000fe2000fffe03f */
[----:B------:R-:W-:Y:S01]  /*08c0*/  IMAD R5, R26, c[0x0][0x1bc], R5 ;  /* 0x00006f001a057a24 */ /* 0x000fe200078e0205 */
[----:B------:R-:W-:Y:S01]  /*08d0*/  LEA.HI R106, R107, R104, RZ, 0x5 ;  /* 0x000000686b6a7211 */ /* 0x000fe200078f28ff */
[----:B------:R-:W-:Y:S01]  /*08e0*/  IMAD.IADD R3, R37, 0x1, R4 ;  /* 0x0000000125037824 */ /* 0x000fe200078e0204 */
[----:B------:R-:W-:Y:S01]  /*08f0*/  USHF.L.U32 UR9, UR4, 0x6, URZ ;  /* 0x0000000604097899 */ /* 0x000fe2000800063f */
[----:B------:R-:W-:Y:S01]  /*0900*/  IMAD.IADD R11, R11, 0x1, R5 ;  /* 0x000000010b0b7824 */ /* 0x000fe200078e0205 */
[----:B------:R-:W-:Y:S01]  /*0910*/  SHF.R.S32.HI R105, RZ, 0x5, R106 ;  /* 0x00000005ff697819 */ /* 0x000fe2000001146a */
[----:B------:R-:W-:Y:S01]  /*0920*/  @P4 IMAD.HI.U32 R4, R3, c[0x0][0x2c8], RZ ;  /* 0x0000b20003044a27 */ /* 0x000fe200078e00ff */
[----:B------:R-:W-:-:S02]  /*0930*/  UMOV UR12, 0x6 ;  /* 0x00000006000c7882 */ /* 0x000fc40000000000 */
[----:B------:R-:W-:Y:S01]  /*0940*/  USHF.L.U64.HI UR12, UR4, UR12, UR5 ;  /* 0x0000000c040c7299 */ /* 0x000fe20008010205 */
[----:B------:R-:W-:Y:S01]  /*0950*/  IMAD.MOV.U32 R8, RZ, RZ, R3 ;  /* 0x000000ffff087224 */ /* 0x000fe200078e0003 */
[----:B------:R-:W-:Y:S01]  /*0960*/  @P4 SHF.R.U32.HI R8, RZ, c[0x0][0x2cc], R4 ;  /* 0x0000b300ff084a19 */ /* 0x000fe20000011604 */
[----:B------:R-:W-:Y:S02]  /*0970*/  IMAD R5, R7, c[0x0][0x1c0], RZ ;  /* 0x0000700007057a24 */ /* 0x000fe400078e02ff */
[----:B------:R-:W-:Y:S01]  /*0980*/  IMAD.WIDE.U32 R10, R0, c[0x0][0x1c0], R10 ;  /* 0x00007000000a7a25 */ /* 0x000fe200078e000a */
[----:B------:R-:W-:-:S03]  /*0990*/  SHF.R.S32.HI R6, RZ, 0x1f, R8 ;  /* 0x0000001fff067819 */ /* 0x000fc60000011408 */
[----:B------:R-:W-:Y:S02]  /*09a0*/  IMAD R5, R0, c[0x0][0x1c4], R5 ;  /* 0x0000710000057a24 */ /* 0x000fe400078e0205 */
[----:B------:R-:W-:Y:S02]  /*09b0*/  IMAD.MOV R4, RZ, RZ, -R8 ;  /* 0x000000ffff047224 */ /* 0x000fe400078e0a08 */
[----:B------:R-:W-:Y:S02]  /*09c0*/  IMAD.IADD R11, R11, 0x1, R5 ;  /* 0x000000010b0b7824 */ /* 0x000fe400078e0205 */
[----:B------:R-:W-:Y:S02]  /*09d0*/  IMAD R5, R6, c[0x0][0x1b0], RZ ;  /* 0x00006c0006057a24 */ /* 0x000fe400078e02ff */
[----:B------:R-:W-:Y:S02]  /*09e0*/  IMAD R4, R4, c[0x0][0x2c4], R3 ;  /* 0x0000b10004047a24 */ /* 0x000fe400078e0203 */
[----:B------:R-:W-:-:S02]  /*09f0*/  IMAD R3, R8, c[0x0][0x1b4], R5 ;  /* 0x00006d0008037a24 */ /* 0x000fc400078e0205 */
[----:B------:R-:W-:Y:S01]  /*0a00*/  IMAD.WIDE.U32 R10, R8, c[0x0][0x1b0], R10 ;  /* 0x00006c00080a7a25 */ /* 0x000fe200078e000a */
[----:B------:R-:W-:-:S03]  /*0a10*/  SHF.R.S32.HI R5, RZ, 0x1f, R4 ;  /* 0x0000001fff057819 */ /* 0x000fc60000011404 */
[----:B------:R-:W-:Y:S02]  /*0a20*/  IMAD.IADD R11, R11, 0x1, R3 ;  /* 0x000000010b0b7824 */ /* 0x000fe400078e0203 */
[----:B------:R-:W-:Y:S02]  /*0a30*/  IMAD R5, R5, c[0x0][0x1a8], RZ ;  /* 0x00006a0005057a24 */ /* 0x000fe400078e02ff */
[----:B------:R-:W-:-:S04]  /*0a40*/  IMAD.WIDE.U32 R8, R4, c[0x0][0x1a8], R10 ;  /* 0x00006a0004087a25 */ /* 0x000fc800078e000a */
[----:B------:R-:W-:Y:S01]  /*0a50*/  IMAD R5, R4, c[0x0][0x1ac], R5 ;  /* 0x00006b0004057a24 */ /* 0x000fe200078e0205 */
[----:B------:R-:W-:Y:S01]  /*0a60*/  BAR.SYNC.DEFER_BLOCKING 0x0 ;  /* 0x0000000000007b1d */ /* 0x000fe20000010000 */
[----:B------:R-:W-:Y:S01]  /*0a70*/  IMAD.SHL.U32 R3, R30, 0x40, RZ ;  /* 0x000000401e037824 */ /* 0x000fe200078e00ff */
[----:B------:R-:W-:Y:S01]  /*0a80*/  LEA R6, P0, R8, c[0x0][0x160], 0x1 ;  /* 0x0000580008067a11 */ /* 0x000fe200078008ff */
[----:B------:R-:W-:Y:S02]  /*0a90*/  IMAD.IADD R4, R9, 0x1, R5 ;  /* 0x0000000109047824 */ /* 0x000fe400078e0205 */
[----:B------:R-:W-:Y:S01]  /*0aa0*/  IMAD.SHL.U32 R32, R25, 0x8, RZ ;  /* 0x0000000819207824 */ /* 0x000fe200078e00ff */
[----:B------:R-:W-:Y:S01]  /*0ab0*/  LOP3.LUT R3, R3, 0x1c0, RZ, 0xc0, !PT ;  /* 0x000001c003037812 */ /* 0x000fe200078ec0ff */
[----:B------:R-:W-:Y:S01]  /*0ac0*/  IMAD R5, R2, c[0x0][0x168], RZ ;  /* 0x00005a0002057a24 */ /* 0x000fe200078e02ff */
[----:B------:R-:W-:Y:S01]  /*0ad0*/  LEA.HI.X R4, R8, c[0x0][0x164], R4, 0x1, P0 ;  /* 0x0000590008047a11 */ /* 0x000fe200000f0c04 */
[----:B------:R-:W1:Y:S01]  /*0ae0*/  SHFL.IDX PT, R12, R6, RZ, 0x181f ;  /* 0x00181fff060c7589 */ /* 0x000e6200000e0000 */
[----:B------:R-:W-:Y:S01]  /*0af0*/  IMAD.IADD R2, R37, 0x1, R30 ;  /* 0x0000000125027824 */ /* 0x000fe200078e021e */
[----:B------:R-:W-:-:S02]  /*0b00*/  LOP3.LUT R9, R3, 0x38, R32, 0xf8, !PT ;  /* 0x0000003803097812 */ /* 0x000fc400078ef820 */
[----:B------:R-:W-:Y:S01]  /*0b10*/  SHF.R.U32.HI R216, RZ, 0x3, R3 ;  /* 0x00000003ffd87819 */ /* 0x000fe20000011603 */
[----:B------:R-:W3:Y:S01]  /*0b20*/  SHFL.IDX PT, R13, R4, RZ, 0x181f ;  /* 0x00181fff040d7589 */ /* 0x000ee200000e0000 */
[----:B------:R-:W-:Y:S02]  /*0b30*/  LEA.HI R3, R107, R104, RZ, 0x6 ;  /* 0x000000686b037211 */ /* 0x000fe400078f30ff */
[C---:B------:R-:W-:Y:S01]  /*0b40*/  ISETP.GE.AND P1, PT, R2.reuse, R5, PT ;  /* 0x000000050200720c */ /* 0x040fe20003f26270 */
[----:B------:R-:W4:Y:S01]  /*0b50*/  SHFL.IDX PT, R10, R6, 0x1, 0x181f ;  /* 0x00381f00060a7f89 */ /* 0x000f2200000e0000 */
[----:B------:R-:W-:Y:S01]  /*0b60*/  LOP3.LUT R216, R9, R216, RZ, 0x3c, !PT ;  /* 0x000000d809d87212 */ /* 0x000fe200078e3cff */
[----:B------:R-:W-:Y:S01]  /*0b70*/  IMAD.SHL.U32 R3, R3, 0x8, RZ ;  /* 0x0000000803037824 */ /* 0x000fe200078e00ff */
[----:B------:R-:W-:Y:S01]  /*0b80*/  IADD3 R8, R2, 0x20, RZ ;  /* 0x0000002002087810 */ /* 0x000fe20007ffe0ff */
[----:B------:R-:W5:Y:S01]  /*0b90*/  SHFL.IDX PT, R11, R4, 0x1, 0x181f ;  /* 0x00381f00040b7f89 */ /* 0x000f6200000e0000 */
[----:B------:R-:W-:-:S02]  /*0ba0*/  SHF.R.S32.HI R33, RZ, 0x1f, R32 ;  /* 0x0000001fff217819 */ /* 0x000fc40000011420 */
[----:B------:R-:W-:Y:S01]  /*0bb0*/  LOP3.LUT R216, R216, 0xfffffe00, R3, 0xf8, !PT ;  /* 0xfffffe00d8d87812 */ /* 0x000fe200078ef803 */
[----:B------:R-:W-:Y:S01]  /*0bc0*/  SHFL.IDX PT, R9, R4, 0x2, 0x181f ;  /* 0x00581f0004097f89 */ /* 0x000fe200000e0000 */
[----:B------:R-:W-:Y:S02]  /*0bd0*/  IADD3 R3, R32, 0x40, RZ ;  /* 0x0000004020037810 */ /* 0x000fe40007ffe0ff */
[----:B------:R-:W-:Y:S01]  /*0be0*/  ISETP.GE.AND P0, PT, R8, R5, PT ;  /* 0x000000050800720c */ /* 0x000fe20003f06270 */
[----:B------:R-:W-:Y:S01]  /*0bf0*/  IMAD.SHL.U32 R216, R216, 0x2, RZ ;  /* 0x00000002d8d87824 */ /* 0x000fe200078e00ff */
[----:B------:R-:W-:Y:S02]  /*0c00*/  IADD3 R8, R2, 0x40, RZ ;  /* 0x0000004002087810 */ /* 0x000fe40007ffe0ff */
[C---:B-1----:R-:W-:Y:S02]  /*0c10*/  @!P1 LEA R16, P5, R32.reuse, R12, 0x1 ;  /* 0x0000000c20109211 */ /* 0x042fe400078a08ff */
[----:B------:R-:W-:-:S02]  /*0c20*/  ISETP.GE.AND P6, PT, R32, c[0x0][0x198], PT ;  /* 0x0000660020007a0c */ /* 0x000fc40003fc6270 */
[----:B------:R-:W-:Y:S02]  /*0c30*/  IADD3 R2, R2, 0x60, RZ ;  /* 0x0000006002027810 */ /* 0x000fe40007ffe0ff */
[----:B---3--:R-:W-:Y:S02]  /*0c40*/  @!P1 LEA.HI.X R17, R32, R13, R33, 0x1, P5 ;  /* 0x0000000d20119211 */ /* 0x008fe400028f0c21 */
[----:B------:R-:W-:Y:S02]  /*0c50*/  ISETP.GE.AND P5, PT, R8, R5, PT ;  /* 0x000000050800720c */ /* 0x000fe40003fa6270 */
[----:B------:R-:W1:Y:S05]  /*0c60*/  SHFL.IDX PT, R8, R6, 0x2, 0x181f ;  /* 0x00581f0006087f89 */ /* 0x000e6a00000e0000 */
[----:B------:R1:W-:Y:S01]  /*0c70*/  @!P1 LDGSTS.E.BYPASS.LTC128B.128 [R216+0x100], [R16.64], !P6 ;  /* 0x0010000010d89fae */ /* 0x0003e2000f101d4a */
[----:B--2---:R-:W-:Y:S01]  /*0c80*/  @P2 SHF.R.S32.HI R227, RZ, 0x1f, R226 ;  /* 0x0000001fffe32819 */ /* 0x004fe200000114e2 */
[----:B------:R-:W-:Y:S01]  /*0c90*/  @!P2 IMAD.MOV.U32 R226, RZ, RZ, R0 ;  /* 0x000000ffffe2a224 */ /* 0x000fe200078e0000 */
[----:B------:R-:W-:Y:S01]  /*0ca0*/  @!P1 SHF.R.S32.HI R0, RZ, 0x1f, R3 ;  /* 0x0000001fff009819 */ /* 0x000fe20000011403 */
[----:B------:R-:W-:Y:S01]  /*0cb0*/  @!P2 IMAD.MOV.U32 R227, RZ, RZ, R7 ;  /* 0x000000ffffe3a224 */ /* 0x000fe200078e0007 */
[----:B------:R-:W-:Y:S01]  /*0cc0*/  ISETP.GE.AND P2, PT, R3, c[0x0][0x198], PT ;  /* 0x0000660003007a0c */ /* 0x000fe20003f46270 */
[----:B------:R-:W-:Y:S01]  /*0cd0*/  IMAD R7, R29, c[0x0][0x1e0], RZ ;  /* 0x000078001d077a24 */ /* 0x000fe200078e02ff */
[----:B------:R-:W-:Y:S01]  /*0ce0*/  @!P1 LEA.HI R0, R0, R3, RZ, 0x3 ;  /* 0x0000000300009211 */ /* 0x000fe200078f18ff */
[----:B------:R-:W-:-:S02]  /*0cf0*/  IMAD R221, R227, c[0x0][0x1f0], RZ ;  /* 0x00007c00e3dd7a24 */ /* 0x000fc400078e02ff */
[----:B------:R-:W-:Y:S01]  /*0d00*/  IMAD R7, R30, c[0x0][0x1e4], R7 ;  /* 0x000079001e077a24 */ /* 0x000fe200078e0207 */
[----:B------:R-:W-:Y:S01]  /*0d10*/  @!P1 LOP3.LUT R0, R0, 0xfffffff8, RZ, 0xc0, !PT ;  /* 0xfffffff800009812 */ /* 0x000fe200078ec0ff */
[----:B------:R-:W-:Y:S02]  /*0d20*/  IMAD R221, R226, c[0x0][0x1f4], R221 ;  /* 0x00007d00e2dd7a24 */ /* 0x000fe400078e02dd */
[----:B------:R-:W-:Y:S02]  /*0d30*/  IMAD R29, R29, c[0x0][0x208], RZ ;  /* 0x000082001d1d7a24 */ /* 0x000fe400078e02ff */
[----:B------:R-:W-:Y:S01]  /*0d40*/  @!P1 IMAD.WIDE R18, R0, 0x2, R12 ;  /* 0x0000000200129825 */ /* 0x000fe200078e020c */
[----:B------:R-:W-:-:S03]  /*0d50*/  @!P0 SHF.R.S32.HI R0, RZ, 0x1f, R3 ;  /* 0x0000001fff008819 */ /* 0x000fc60000011403 */
[----:B------:R-:W-:Y:S01]  /*0d60*/  IMAD.WIDE.U32 R12, R30, c[0x0][0x1e0], R32 ;  /* 0x000078001e0c7a25 */ /* 0x000fe200078e0020 */
[----:B------:R-:W-:Y:S01]  /*0d70*/  @!P0 LEA.HI R0, R0, R3, RZ, 0x3 ;  /* 0x0000000300008211 */ /* 0x000fe200078f18ff */
[----:B------:R2:W-:Y:S01]  /*0d80*/  @!P1 LDGSTS.E.BYPASS.LTC128B.128 [R216+0x4100], [R18.64], !P2 ;  /* 0x0410000012d89fae */ /* 0x0005e2000d101d4a */
[----:B----4-:R-:W-:Y:S01]  /*0d90*/  @!P0 LEA R14, P1, R32, R10, 0x1 ;  /* 0x0000000a200e8211 */ /* 0x010fe200078208ff */
[----:B------:R-:W-:Y:S01]  /*0da0*/  IMAD.IADD R13, R13, 0x1, R7 ;  /* 0x000000010d0d7824 */ /* 0x000fe200078e0207 */
[----:B------:R-:W-:Y:S01]  /*0db0*/  @!P0 LOP3.LUT R0, R0, 0xfffffff8, RZ, 0xc0, !PT ;  /* 0xfffffff800008812 */ /* 0x000fe200078ec0ff */
[----:B------:R-:W-:Y:S01]  /*0dc0*/  IMAD R229, R227, c[0x0][0x218], RZ ;  /* 0x00008600e3e57a24 */ /* 0x000fe200078e02ff */
[----:B-----5:R-:W-:Y:S02]  /*0dd0*/  @!P0 LEA.HI.X R15, R32, R11, R33, 0x1, P1 ;  /* 0x0000000b200f8211 */ /* 0x020fe400008f0c21 */
[----:B------:R-:W-:Y:S01]  /*0de0*/  ISETP.GE.AND P1, PT, R2, R5, PT ;  /* 0x000000050200720c */ /* 0x000fe20003f26270 */
[----:B------:R-:W-:Y:S01]  /*0df0*/  @!P0 IMAD.WIDE R10, R0, 0x2, R10 ;  /* 0x00000002000a8825 */ /* 0x000fe200078e020a */
[----:B------:R-:W-:Y:S01]  /*0e00*/  @!P5 SHF.R.S32.HI R0, RZ, 0x1f, R3 ;  /* 0x0000001fff00d819 */ /* 0x000fe20000011403 */
[----:B------:R3:W-:Y:S01]  /*0e10*/  @!P0 LDGSTS.E.BYPASS.LTC128B.128 [R216+0x1100], [R14.64], !P6 ;  /* 0x011000000ed88fae */ /* 0x0007e2000f101d4a */
[----:B------:R-:W-:Y:S01]  /*0e20*/  LOP3.LUT R7, R214, 0xfffffff0, RZ, 0xc0, !PT ;  /* 0xfffffff0d6077812 */ /* 0x000fe200078ec0ff */
[----:B------:R-:W-:Y:S01]  /*0e30*/  IMAD R5, R28, c[0x0][0x1e8], RZ ;  /* 0x00007a001c057a24 */ /* 0x000fe200078e02ff */
[----:B------:R-:W-:Y:S01]  /*0e40*/  @!P5 LEA.HI R0, R0, R3, RZ, 0x3 ;  /* 0x000000030000d211 */ /* 0x000fe200078f18ff */
[----:B------:R4:W-:Y:S01]  /*0e50*/  @!P0 LDGSTS.E.BYPASS.LTC128B.128 [R216+0x5100], [R10.64], !P2 ;  /* 0x051000000ad88fae */ /* 0x0009e2000d101d4a */
[----:B-1----:R-:W-:Y:S01]  /*0e60*/  @!P5 LEA R16, P0, R32, R8, 0x1 ;  /* 0x000000082010d211 */ /* 0x002fe200078008ff */
[----:B------:R-:W-:Y:S01]  /*0e70*/  IMAD R218, R26, c[0x0][0x1ec], R5 ;  /* 0x00007b001ada7a24 */ /* 0x000fe200078e0205 */
[----:B------:R-:W-:Y:S01]  /*0e80*/  @!P5 LOP3.LUT R5, R0, 0xfffffff8, RZ, 0xc0, !PT ;  /* 0xfffffff80005d812 */ /* 0x000fe200078ec0ff */
[----:B------:R-:W-:Y:S01]  /*0e90*/  IMAD R229, R226, c[0x0][0x21c], R229 ;  /* 0x00008700e2e57a24 */ /* 0x000fe200078e02e5 */
[----:B------:R-:W-:-:S02]  /*0ea0*/  @!P5 LEA.HI.X R17, R32, R9, R33, 0x1, P0 ;  /* 0x000000092011d211 */ /* 0x000fc400000f0c21 */
[----:B------:R-:W-:Y:S01]  /*0eb0*/  @!P1 SHF.R.S32.HI R0, RZ, 0x1f, R3 ;  /* 0x0000001fff009819 */ /* 0x000fe20000011403 */
[----:B------:R-:W-:Y:S02]  /*0ec0*/  @!P5 IMAD.WIDE R8, R5, 0x2, R8 ;  /* 0x000000020508d825 */ /* 0x000fe400078e0208 */
[----:B------:R1:W-:Y:S01]  /*0ed0*/  @!P5 LDGSTS.E.BYPASS.LTC128B.128 [R216+0x2100], [R16.64], !P6 ;  /* 0x0210000010d8dfae */ /* 0x0003e2000f101d4a */
[----:B------:R-:W-:Y:S01]  /*0ee0*/  @!P1 LEA.HI R0, R0, R3, RZ, 0x3 ;  /* 0x0000000300009211 */ /* 0x000fe200078f18ff */
[----:B------:R-:W-:Y:S02]  /*0ef0*/  IMAD R5, R39, c[0x0][0x1e4], RZ ;  /* 0x0000790027057a24 */ /* 0x000fe400078e02ff */
[----:B--2---:R-:W-:Y:S01]  /*0f00*/  IMAD.WIDE.U32 R18, R26, c[0x0][0x1e8], R12 ;  /* 0x00007a001a127a25 */ /* 0x004fe200078e000c */
[----:B------:R2:W-:Y:S01]  /*0f10*/  @!P5 LDGSTS.E.BYPASS.LTC128B.128 [R216+0x6100], [R8.64], !P2 ;  /* 0x0610000008d8dfae */ /* 0x0005e2000d101d4a */
[----:B------:R-:W-:Y:S02]  /*0f20*/  @!P1 LOP3.LUT R0, R0, 0xfffffff8, RZ, 0xc0, !PT ;  /* 0xfffffff800009812 */ /* 0x000fe400078ec0ff */
[----:B------:R-:W-:Y:S01]  /*0f30*/  IMAD R39, R36, -0x60, R39 ;  /* 0xffffffa024277824 */ /* 0x000fe200078e0227 */
[----:B------:R-:W3:Y:S01]  /*0f40*/  SHFL.IDX PT, R12, R6, 0x3, 0x181f ;  /* 0x00781f00060c7f89 */ /* 0x000ee200000e0000 */
[----:B------:R-:W-:-:S02]  /*0f50*/  IMAD.IADD R219, R19, 0x1, R218 ;  /* 0x0000000113db7824 */ /* 0x000fc400078e02da */
[----:B------:R-:W-:Y:S01]  /*0f60*/  IMAD.MOV.U32 R218, RZ, RZ, R18 ;  /* 0x000000ffffda7224 */ /* 0x000fe200078e0012 */
[----:B------:R5:W1:Y:S01]  /*0f70*/  SHFL.IDX PT, R13, R4, 0x3, 0x181f ;  /* 0x00781f00040d7f89 */ /* 0x000a6200000e0000 */
[----:B------:R-:W-:Y:S01]  /*0f80*/  IADD3 R24, R39, c[0x0][0x1d0], -R30 ;  /* 0x0000740027187a10 */ /* 0x000fe20007ffe81e */
[----:B------:R-:W-:Y:S02]  /*0f90*/  IMAD.IADD R38, R109, 0x1, R5 ;  /* 0x000000016d267824 */ /* 0x000fe400078e0205 */
[----:B------:R-:W-:Y:S01]  /*0fa0*/  IMAD.WIDE.U32 R218, R226, c[0x0][0x1f0], R218 ;  /* 0x00007c00e2da7a25 */ /* 0x000fe200078e00da */
[----:B------:R-:W-:-:S03]  /*0fb0*/  ISETP.GE.AND P0, PT, R24, 0x1, PT ;  /* 0x000000011800780c */ /* 0x000fc60003f06270 */
[----:B------:R-:W-:Y:S02]  /*0fc0*/  IMAD R5, R38, R111, RZ ;  /* 0x0000006f26057224 */ /* 0x000fe400078e02ff */
[----:B------:R-:W-:Y:S02]  /*0fd0*/  IMAD.IADD R221, R219, 0x1, R221 ;  /* 0x00000001dbdd7824 */ /* 0x000fe400078e02dd */
[----:B------:R-:W-:Y:S02]  /*0fe0*/  IMAD.MOV.U32 R220, RZ, RZ, R218 ;  /* 0x000000ffffdc7224 */ /* 0x000fe400078e00da */
[-C--:B------:R-:W-:Y:S02]  /*0ff0*/  IMAD R5, R27, R108.reuse, R5 ;  /* 0x0000006c1b057224 */ /* 0x080fe400078e0205 */
[----:B--2---:R-:W-:Y:S01]  /*1000*/  IMAD.WIDE.U32 R8, R111, R108, R220 ;  /* 0x0000006c6f087225 */ /* 0x004fe200078e00dc */
[----:B---3--:R-:W-:-:S03]  /*1010*/  @!P1 LEA R14, P5, R32, R12, 0x1 ;  /* 0x0000000c200e9211 */ /* 0x008fc600078a08ff */
[----:B-----5:R-:W-:Y:S01]  /*1020*/  IMAD.IADD R4, R104, 0x1, -R7 ;  /* 0x0000000168047824 */ /* 0x020fe200078e0a07 */
[----:B-1----:R-:W-:Y:S01]  /*1030*/  @!P1 LEA.HI.X R15, R32, R13, R33, 0x1, P5 ;  /* 0x0000000d200f9211 */ /* 0x002fe200028f0c21 */
[----:B------:R-:W-:Y:S01]  /*1040*/  IMAD.IADD R5, R9, 0x1, R5 ;  /* 0x0000000109057824 */ /* 0x000fe200078e0205 */
[----:B----4-:R-:W-:Y:S01]  /*1050*/  @P0 LEA R10, P5, R8, c[0x0][0x1c8], 0x1 ;  /* 0x00007200080a0a11 */ /* 0x010fe200078a08ff */
[----:B------:R-:W-:Y:S01]  /*1060*/  @!P1 IMAD.WIDE R12, R0, 0x2, R12 ;  /* 0x00000002000c9825 */ /* 0x000fe200078e020c */
[----:B------:R-:W-:Y:S01]  /*1070*/  SHF.R.S32.HI R7, RZ, 0x1f, R4 ;  /* 0x0000001fff077819 */ /* 0x000fe20000011404 */
[----:B------:R1:W-:Y:S01]  /*1080*/  @!P1 LDGSTS.E.BYPASS.LTC128B.128 [R216+0x3100], [R14.64], !P6 ;  /* 0x031000000ed89fae */ /* 0x0003e2000f101d4a */
[----:B------:R-:W-:Y:S01]  /*1090*/  ISETP.GE.AND P6, PT, R32, c[0x0][0x1d4], PT ;  /* 0x0000750020007a0c */ /* 0x000fe20003fc6270 */
[----:B------:R-:W-:Y:S01]  /*10a0*/  IMAD.U32 R6, RZ, RZ, UR6 ;  /* 0x00000006ff067e24 */ /* 0x000fe2000f8e00ff */
[----:B------:R-:W-:Y:S01]  /*10b0*/  @P0 LEA.HI.X R11, R8, c[0x0][0x1cc], R5, 0x1, P5 ;  /* 0x00007300080b0a11 */ /* 0x000fe200028f0c05 */
[----:B------:R2:W-:Y:S01]  /*10c0*/  @!P1 LDGSTS.E.BYPASS.LTC128B.128 [R216+0x7100], [R12.64], !P2 ;  /* 0x071000000cd89fae */ /* 0x0005e2000d101d4a */
[----:B------:R-:W-:-:S02]  /*10d0*/  ISETP.GE.AND P5, PT, R3, c[0x0][0x1d4], PT ;  /* 0x0000750003007a0c */ /* 0x000fc40003fa6270 */
[C---:B------:R-:W-:Y:S01]  /*10e0*/  ISETP.GE.AND P2, PT, R24.reuse, 0x21, PT ;  /* 0x000000211800780c */ /* 0x040fe20003f46270 */
[----:B------:R-:W0:Y:S01]  /*10f0*/  LDGDEPBAR ;  /* 0x00000000000079af */ /* 0x000e220000000000 */
[----:B------:R-:W-:Y:S02]  /*1100*/  LEA.HI R2, R7, R4, RZ, 0x3 ;  /* 0x0000000407027211 */ /* 0x000fe400078f18ff */
[----:B------:R-:W-:Y:S02]  /*1110*/  ISETP.GE.AND P1, PT, R24, 0x41, PT ;  /* 0x000000411800780c */ /* 0x000fe40003f26270 */
[----:B------:R-:W-:Y:S01]  /*1120*/  LOP3.LUT R3, R2, 0xfffffff8, RZ, 0xc0, !PT ;  /* 0xfffffff802037812 */ /* 0x000fe200078ec0ff */
[----:B------:R3:W-:Y:S01]  /*1130*/  @P0 LDGSTS.E.BYPASS.LTC128B.128 [R216+0x8100], [R10.64], !P6 ;  /* 0x081000000ad80fae */ /* 0x0007e2000f101d4a */
[----:B------:R-:W-:-:S03]  /*1140*/  SHF.R.S32.HI R7, RZ, 0x4, R214 ;  /* 0x00000004ff077819 */ /* 0x000fc600000114d6 */
[----:B------:R-:W-:Y:S01]  /*1150*/  IMAD.IADD R0, R4, 0x1, -R3 ;  /* 0x0000000104007824 */ /* 0x000fe200078e0a03 */
[----:B------:R3:W-:Y:S01]  /*1160*/  @P0 LDGSTS.E.BYPASS.LTC128B.128 [R216+0xb100], [R10.64+0x80], !P5 ;  /* 0x0b1000800ad80fae */ /* 0x0007e2000e901d4a */
[----:B------:R-:W-:Y:S01]  /*1170*/  IMAD.U32 R4, RZ, RZ, UR6 ;  /* 0x00000006ff047e24 */ /* 0x000fe2000f8e00ff */
[----:B------:R-:W-:Y:S01]  /*1180*/  @P2 LEA R6, P0, R6, R8, 0x5 ;  /* 0x0000000806062211 */ /* 0x000fe200078028ff */
[----:B------:R-:W-:Y:S01]  /*1190*/  IMAD.U32 R3, RZ, RZ, UR7 ;  /* 0x00000007ff037e24 */ /* 0x000fe2000f8e00ff */
[----:B------:R-:W-:-:S04]  /*11a0*/  LEA.HI R214, R214, R7, RZ, 0x1 ;  /* 0x00000007d6d67211 */ /* 0x000fc800078f08ff */
[----:B------:R-:W-:Y:S02]  /*11b0*/  @P2 LEA.HI.X R3, R4, R5, R3, 0x5, P0 ;  /* 0x0000000504032211 */ /* 0x000fe400000f2c03 */
[----:B------:R-:W-:-:S05]  /*11c0*/  LOP3.LUT R214, R214, 0xfffffffe, RZ, 0xc0, !PT ;  /* 0xfffffffed6d67812 */ /* 0x000fca00078ec0ff */
[----:B------:R-:W-:Y:S02]  /*11d0*/  IMAD.IADD R214, R7, 0x1, -R214 ;  /* 0x0000000107d67824 */ /* 0x000fe400078e0ad6 */
[----:B------:R-:W-:Y:S02]  /*11e0*/  IMAD.SHL.U32 R7, R0, 0x40, RZ ;  /* 0x0000004000077824 */ /* 0x000fe400078e00ff */
[----:B------:R-:W-:-:S03]  /*11f0*/  IMAD.SHL.U32 R4, R214, 0x8, RZ ;  /* 0x00000008d6047824 */ /* 0x000fc600078e00ff */
[----:B------:R-:W-:-:S04]  /*1200*/  LOP3.LUT R7, R7, 0x1c0, RZ, 0xc0, !PT ;  /* 0x000001c007077812 */ /* 0x000fc800078ec0ff */
[----:B------:R-:W-:Y:S02]  /*1210*/  LOP3.LUT R4, R7, 0x8, R4, 0xf8, !PT ;  /* 0x0000000807047812 */ /* 0x000fe400078ef804 */
[C---:B---3--:R-:W-:Y:S02]  /*1220*/  @P2 LEA R10, P0, R6.reuse, c[0x0][0x1c8], 0x1 ;  /* 0x00007200060a2a11 */ /* 0x048fe400078008ff */
[----:B------:R-:W-:Y:S02]  /*1230*/  SHF.R.U32.HI R7, RZ, 0x3, R7 ;  /* 0x00000003ff077819 */ /* 0x000fe40000011607 */
[----:B------:R-:W-:Y:S01]  /*1240*/  @P2 LEA.HI.X R11, R6, c[0x0][0x1cc], R3, 0x1, P0 ;  /* 0x00007300060b2a11 */ /* 0x000fe200000f0c03 */
[----:B------:R-:W-:Y:S01]  /*1250*/  IMAD.SHL.U32 R6, R25, 0x40, RZ ;  /* 0x0000004019067824 */ /* 0x000fe200078e00ff */
[----:B------:R-:W-:Y:S01]  /*1260*/  @P1 IADD3 R8, P0, R8, UR14, RZ ;  /* 0x0000000e08081c10 */ /* 0x000fe2000ff1e0ff */
[----:B------:R-:W-:Y:S01]  /*1270*/  IMAD.SHL.U32 R3, R30, 0x8, RZ ;  /* 0x000000081e037824 */ /* 0x000fe200078e00ff */
[----:B------:R-:W-:Y:S01]  /*1280*/  LOP3.LUT R4, R4, R7, RZ, 0x3c, !PT ;  /* 0x0000000704047212 */ /* 0x000fe200078e3cff */
[----:B------:R3:W-:Y:S01]  /*1290*/  @P2 LDGSTS.E.BYPASS.LTC128B.128 [R216+0x9100], [R10.64], !P6 ;  /* 0x091000000ad82fae */ /* 0x0007e2000f101d4a */
[----:B------:R-:W-:-:S02]  /*12a0*/  @P1 IADD3.X R5, R5, UR8, RZ, P0, !PT ;  /* 0x0000000805051c10 */ /* 0x000fc400087fe4ff */
[----:B--2---:R-:W-:Y:S01]  /*12b0*/  @P1 LEA R12, P0, R8, c[0x0][0x1c8], 0x1 ;  /* 0x00007200080c1a11 */ /* 0x004fe200078008ff */
[----:B------:R3:W-:Y:S01]  /*12c0*/  @P2 LDGSTS.E.BYPASS.LTC128B.128 [R216+0xc100], [R10.64+0x80], !P5 ;  /* 0x0c1000800ad82fae */ /* 0x0007e2000e901d4a */
[----:B------:R-:W-:Y:S02]  /*12d0*/  LOP3.LUT R6, R6, 0x1c0, RZ, 0xc0, !PT ;  /* 0x000001c006067812 */ /* 0x000fe400078ec0ff */
[----:B------:R-:W-:Y:S01]  /*12e0*/  @P1 LEA.HI.X R13, R8, c[0x0][0x1cc], R5, 0x1, P0 ;  /* 0x00007300080d1a11 */ /* 0x000fe200000f0c05 */
[----:B------:R-:W-:Y:S01]  /*12f0*/  IMAD.SHL.U32 R5, R2, 0x40, RZ ;  /* 0x0000004002057824 */ /* 0x000fe200078e00ff */
[----:B------:R-:W-:-:S03]  /*1300*/  SHF.R.U32.HI R9, RZ, 0x3, R6 ;  /* 0x00000003ff097819 */ /* 0x000fc60000011606 */
[----:B------:R1:W-:Y:S01]  /*1310*/  @P1 LDGSTS.E.BYPASS.LTC128B.128 [R216+0xa100], [R12.64], !P6 ;  /* 0x0a1000000cd81fae */ /* 0x0003e2000f101d4a */
[----:B------:R-:W-:Y:S01]  /*1320*/  LOP3.LUT R2, R4, 0xfffffe00, R5, 0xf8, !PT ;  /* 0xfffffe0004027812 */ /* 0x000fe200078ef805 */
[----:B------:R-:W-:Y:S01]  /*1330*/  IMAD.MOV.U32 R5, RZ, RZ, 0x10 ;  /* 0x00000010ff057424 */ /* 0x000fe200078e00ff */
[----:B------:R-:W-:Y:S01]  /*1340*/  LOP3.LUT R4, R6, 0x8, R3, 0xf8, !PT ;  /* 0x0000000806047812 */ /* 0x000fe200078ef803 */
[----:B------:R1:W-:Y:S01]  /*1350*/  @P1 LDGSTS.E.BYPASS.LTC128B.128 [R216+0xd100], [R12.64+0x80], !P5 ;  /* 0x0d1000800cd81fae */ /* 0x0003e2000e901d4a */
[----:B------:R-:W-:Y:S01]  /*1360*/  R2P PR, R0, 0x6 ;  /* 0x0000000600007804 */ /* 0x000fe20000000000 */
[----:B------:R-:W-:Y:S01]  /*1370*/  IMAD R7, R105, 0x400, R2 ;  /* 0x0000040069077824 */ /* 0x000fe200078e0202 */
[----:B------:R-:W-:Y:S01]  /*1380*/  LOP3.LUT R9, R4, R9, RZ, 0x3c, !PT ;  /* 0x0000000904097212 */ /* 0x000fe200078e3cff */
[----:B------:R-:W0:Y:S01]  /*1390*/  LDGDEPBAR ;  /* 0x00000000000079af */ /* 0x000e220000000000 */
[----:B------:R-:W-:Y:S01]  /*13a0*/  IMAD.MOV.U32 R3, RZ, RZ, 0x20 ;  /* 0x00000020ff037424 */ /* 0x000fe200078e00ff */
[----:B------:R-:W-:-:S02]  /*13b0*/  SEL R5, R5, 0xfffffff0, !P1 ;  /* 0xfffffff005057807 */ /* 0x000fc40004800000 */
[C---:B------:R-:W-:Y:S01]  /*13c0*/  LEA R4, R7.reuse, 0x100, 0x1 ;  /* 0x0000010007047811 */ /* 0x040fe200078e08ff */
[----:B------:R-:W-:Y:S01]  /*13d0*/  IMAD.SHL.U32 R7, R7, 0x2, RZ ;  /* 0x0000000207077824 */ /* 0x000fe200078e00ff */
[----:B------:R-:W-:Y:S01]  /*13e0*/  SEL R3, R3, 0xffffffe0, !P2 ;  /* 0xffffffe003037807 */ /* 0x000fe20005000000 */
[----:B------:R-:W-:Y:S01]  /*13f0*/  IMAD R214, R214, 0x200, R9 ;  /* 0x00000200d6d67824 */ /* 0x000fe200078e0209 */
[----:B------:R-:W-:Y:S01]  /*1400*/  LOP3.LUT P0, RZ, R25, 0x2, RZ, 0xc0, !PT ;  /* 0x0000000219ff7812 */ /* 0x000fe2000780c0ff */
[--C-:B------:R-:W-:Y:S01]  /*1410*/  IMAD R6, R5, 0x2, R4.reuse ;  /* 0x0000000205067824 */ /* 0x100fe200078e0204 */
[----:B------:R-:W-:Y:S01]  /*1420*/  ISETP.LT.OR P2, PT, R24, 0x1, P6 ;  /* 0x000000011800780c */ /* 0x000fe20003741670 */
[C---:B------:R-:W-:Y:S02]  /*1430*/  IMAD R4, R3.reuse, 0x2, R4 ;  /* 0x0000000203047824 */ /* 0x040fe400078e0204 */
[----:B------:R-:W-:Y:S02]  /*1440*/  IMAD R0, R3, 0x2, R6 ;  /* 0x0000000203007824 */ /* 0x000fe400078e0206 */
[----:B------:R-:W-:-:S05]  /*1450*/  IMAD.SHL.U32 R214, R214, 0x2, RZ ;  /* 0x00000002d6d67824 */ /* 0x000fca00078e00ff */
[----:B------:R-:W-:Y:S01]  /*1460*/  IADD3 R213, R214, 0x8120, RZ ;  /* 0x00008120d6d57810 */ /* 0x000fe20007ffe0ff */
[----:B------:R-:W-:-:S04]  /*1470*/  DEPBAR.LE SB0, 0x1 ;  /* 0x000080400000791a */ /* 0x000fc80000000000 */
[----:B------:R-:W-:Y:S06]  /*1480*/  BAR.SYNC.DEFER_BLOCKING 0x0 ;  /* 0x0000000000007b1d */ /* 0x000fec0000010000 */
[----:B------:R-:W-:Y:S04]  /*1490*/  LDSM.16.M88.4 R120, [R7+0x100] ;  /* 0x000100000778783b */ /* 0x000fe80000000200 */
[----:B------:R2:W-:Y:S04]  /*14a0*/  LDSM.16.M88.4 R172, [R7+0x4100] ;  /* 0x0041000007ac783b */ /* 0x0005e80000000200 */
[----:B------:R-:W-:Y:S04]  /*14b0*/  LDSM.16.M88.4 R140, [R6] ;  /* 0x00000000068c783b */ /* 0x000fe80000000200 */
[----:B------:R-:W-:Y:S04]  /*14c0*/  LDSM.16.M88.4 R176, [R6+0x4000] ;  /* 0x0040000006b0783b */ /* 0x000fe80000000200 */
[----:B------:R-:W-:Y:S04]  /*14d0*/  LDSM.16.M88.4 R152, [R4] ;  /* 0x000000000498783b */ /* 0x000fe80000000200 */
[----:B------:R-:W-:Y:S04]  /*14e0*/  LDSM.16.M88.4 R180, [R4+0x4000] ;  /* 0x0040000004b4783b */ /* 0x000fe80000000200 */
[----:B------:R-:W-:Y:S01]  /*14f0*/  LDSM.16.M88.4 R168, [R0] ;  /* 0x0000000000a8783b */ /* 0x000fe20000000200 */
[----:B--2---:R-:W-:-:S03]  /*1500*/  IADD3 R7, R214, 0x8100, RZ ;  /* 0x00008100d6077810 */ /* 0x004fc60007ffe0ff */
[----:B------:R2:W-:Y:S01]  /*1510*/  LDSM.16.M88.4 R188, [R0+0x4000] ;  /* 0x0040000000bc783b */ /* 0x0005e20000000200 */
[----:B------:R-:W-:-:S03]  /*1520*/  @P0 IADD3 R213, R7, -0x20, RZ ;  /* 0xffffffe007d50810 */ /* 0x000fc60007ffe0ff */
[----:B------:R-:W-:Y:S01]  /*1530*/  BAR.SYNC.DEFER_BLOCKING 0x0 ;  /* 0x0000000000007b1d */ /* 0x000fe20000010000 */
[----:B------:R-:W-:Y:S01]  /*1540*/  IMAD R7, R28, c[0x0][0x210], RZ ;  /* 0x000084001c077a24 */ /* 0x000fe200078e02ff */
[C---:B------:R-:W-:Y:S02]  /*1550*/  IADD3 R207, R213.reuse, 0x800, RZ ;  /* 0x00000800d5cf7810 */ /* 0x040fe40007ffe0ff */
[C---:B------:R-:W-:Y:S02]  /*1560*/  IADD3 R206, R213.reuse, 0x1000, RZ ;  /* 0x00001000d5ce7810 */ /* 0x040fe40007ffe0ff */
[C---:B------:R-:W-:Y:S02]  /*1570*/  IADD3 R205, R213.reuse, 0x1800, RZ ;  /* 0x00001800d5cd7810 */ /* 0x040fe40007ffe0ff */
[C---:B------:R-:W-:Y:S02]  /*1580*/  IADD3 R204, R213.reuse, 0x2000, RZ ;  /* 0x00002000d5cc7810 */ /* 0x040fe40007ffe0ff */
[----:B------:R-:W-:-:S02]  /*1590*/  IADD3 R203, R213, 0x2800, RZ ;  /* 0x00002800d5cb7810 */ /* 0x000fc40007ffe0ff */
[C---:B------:R-:W-:Y:S02]  /*15a0*/  IADD3 R201, R213.reuse, 0x3000, RZ ;  /* 0x00003000d5c97810 */ /* 0x040fe40007ffe0ff */
[C---:B------:R-:W-:Y:S02]  /*15b0*/  IADD3 R200, R213.reuse, 0x3800, RZ ;  /* 0x00003800d5c87810 */ /* 0x040fe40007ffe0ff */
[C---:B------:R-:W-:Y:S01]  /*15c0*/  IADD3 R199, R213.reuse, 0x4000, RZ ;  /* 0x00004000d5c77810 */ /* 0x040fe20007ffe0ff */
[C---:B--2---:R-:W-:Y:S01]  /*15d0*/  IMAD R0, R30.reuse, c[0x0][0x20c], R29 ;  /* 0x000083001e007a24 */ /* 0x044fe200078e021d */
[C---:B------:R-:W-:Y:S01]  /*15e0*/  IADD3 R198, R213.reuse, 0x4800, RZ ;  /* 0x00004800d5c67810 */ /* 0x040fe20007ffe0ff */
[----:B------:R-:W-:Y:S01]  /*15f0*/  IMAD.WIDE.U32 R30, R30, c[0x0][0x208], R32 ;  /* 0x000082001e1e7a25 */ /* 0x000fe200078e0020 */
[----:B------:R-:W-:Y:S01]  /*1600*/  IADD3 R197, R213, 0x5000, RZ ;  /* 0x00005000d5c57810 */ /* 0x000fe20007ffe0ff */
[----:B------:R-:W-:-:S04]  /*1610*/  DEPBAR.LE SB0, 0x0 ;  /* 0x000080000000791a */ /* 0x000fc80000000000 */
[----:B------:R-:W-:Y:S01]  /*1620*/  BAR.SYNC.DEFER_BLOCKING 0x0 ;  /* 0x0000000000007b1d */ /* 0x000fe20000010000 */
[----:B------:R-:W-:Y:S01]  /*1630*/  IMAD.IADD R31, R31, 0x1, R0 ;  /* 0x000000011f1f7824 */ /* 0x000fe200078e0200 */
[----:B------:R-:W-:Y:S01]  /*1640*/  IADD3 R196, R213, 0x5800, RZ ;  /* 0x00005800d5c47810 */ /* 0x000fe20007ffe0ff */
[----:B------:R-:W-:Y:S02]  /*1650*/  IMAD R0, R27, c[0x0][0x208], RZ ;  /* 0x000082001b007a24 */ /* 0x000fe400078e02ff */
[----:B------:R-:W-:Y:S01]  /*1660*/  IMAD.U32 R27, RZ, RZ, UR9 ;  /* 0x00000009ff1b7e24 */ /* 0x000fe2000f8e00ff */
[----:B---3--:R-:W1:Y:S04]  /*1670*/  LDSM.16.M88.4 R8, [R214+0x8100] ;  /* 0x00810000d608783b */ /* 0x008e680000000200 */
[----:B------:R-:W-:Y:S04]  /*1680*/  LDSM.16.M88.4 R16, [R213] ;  /* 0x00000000d510783b */ /* 0x000fe80000000200 */
[----:B------:R-:W2:Y:S04]  /*1690*/  LDSM.16.M88.4 R76, [R214+0x8900] ;  /* 0x00890000d64c783b */ /* 0x000ea80000000200 */
[----:B------:R-:W3:Y:S04]  /*16a0*/  LDSM.16.M88.4 R68, [R214+0x9100] ;  /* 0x00910000d644783b */ /* 0x000ee80000000200 */
[----:B------:R-:W4:Y:S04]  /*16b0*/  LDSM.16.M88.4 R20, [R213+0x800] ;  /* 0x00080000d514783b */ /* 0x000f280000000200 */
[----:B------:R-:W5:Y:S04]  /*16c0*/  LDSM.16.M88.4 R60, [R214+0x9900] ;  /* 0x00990000d63c783b */ /* 0x000f680000000200 */
[----:B------:R-:W-:Y:S04]  /*16d0*/  LDSM.16.M88.4 R52, [R214+0xa100] ;  /* 0x00a10000d634783b */ /* 0x000fe80000000200 */
[----:B------:R-:W-:Y:S04]  /*16e0*/  LDSM.16.M88.4 R44, [R214+0xa900] ;  /* 0x00a90000d62c783b */ /* 0x000fe80000000200 */
[----:B------:R-:W-:Y:S01]  /*16f0*/  LDSM.16.M88.4 R40, [R213+0x2800] ;  /* 0x00280000d528783b */ /* 0x000fe20000000200 */
[C---:B-1----:R-:W-:Y:S08]  /*1700*/  HMMA.16816.F32.BF16 R12, R120.reuse, R8, RZ ;  /* 0x00000008780c723c */ /* 0x042ff000000418ff */
[C---:B------:R-:W-:Y:S08]  /*1710*/  HMMA.16816.F32.BF16 R8, R120.reuse, R10, RZ ;  /* 0x0000000a7808723c */ /* 0x040ff000000418ff */
[----:B--2---:R-:W-:Y:S08]  /*1720*/  HMMA.16816.F32.BF16 R80, R120, R76, RZ ;  /* 0x0000004c7850723c */ /* 0x004ff000000418ff */
[C---:B------:R-:W-:Y:S08]  /*1730*/  HMMA.16816.F32.BF16 R12, R140.reuse, R16, R12 ;  /* 0x000000108c0c723c */ /* 0x040ff0000004180c */
[----:B------:R-:W-:Y:S01]  /*1740*/  HMMA.16816.F32.BF16 R8, R140, R18, R8 ;  /* 0x000000128c08723c */ /* 0x000fe20000041808 */
[----:B------:R-:W1:Y:S07]  /*1750*/  LDSM.16.M88.4 R16, [R213+0x1000] ;  /* 0x00100000d510783b */ /* 0x000e6e0000000200 */
[----:B---3--:R-:W-:Y:S08]  /*1760*/  HMMA.16816.F32.BF16 R72, R120, R68, RZ ;  /* 0x000000447848723c */ /* 0x008ff000000418ff */
[----:B----4-:R-:W-:Y:S07]  /*1770*/  HMMA.16816.F32.BF16 R80, R140, R20, R80 ;  /* 0x000000148c50723c */ /* 0x010fee0000041850 */
[C---:B------:R-:W-:Y:S01]  /*1780*/  IMAD R21, R26.reuse, c[0x0][0x214], R7 ;  /* 0x000085001a157a24 */ /* 0x040fe200078e0207 */
[----:B------:R-:W-:Y:S01]  /*1790*/  HMMA.16816.F32.BF16 R76, R120, R78, RZ ;  /* 0x0000004e784c723c */ /* 0x000fe200000418ff */
[----:B------:R-:W-:-:S04]  /*17a0*/  IMAD.WIDE.U32 R6, R26, c[0x0][0x210], R30 ;  /* 0x000084001a067a25 */ /* 0x000fc800078e001e */
[----:B------:R-:W-:-:S03]  /*17b0*/  IMAD.IADD R7, R7, 0x1, R21 ;  /* 0x0000000107077824 */ /* 0x000fc600078e0215 */
[----:B------:R-:W-:Y:S01]  /*17c0*/  HMMA.16816.F32.BF16 R68, R120, R70, RZ ;  /* 0x000000467844723c */ /* 0x000fe200000418ff */
[----:B------:R-:W-:-:S04]  /*17d0*/  IMAD.WIDE.U32 R226, R226, c[0x0][0x218], R6 ;  /* 0x00008600e2e27a25 */ /* 0x000fc800078e0006 */
[----:B------:R-:W-:Y:S02]  /*17e0*/  IMAD R7, R111, c[0x0][0x20c], R0 ;  /* 0x000083006f077a24 */ /* 0x000fe400078e0200 */
[----:B------:R-:W-:Y:S01]  /*17f0*/  IMAD.IADD R229, R227, 0x1, R229 ;  /* 0x00000001e3e57824 */ /* 0x000fe200078e02e5 */
[----:B-----5:R-:W-:Y:S01]  /*1800*/  HMMA.16816.F32.BF16 R64, R120, R60, RZ ;  /* 0x0000003c7840723c */ /* 0x020fe200000418ff */
[----:B------:R-:W-:-:S07]  /*1810*/  IMAD.MOV.U32 R228, RZ, RZ, R226 ;  /* 0x000000ffffe47224 */ /* 0x000fce00078e00e2 */
[C---:B-1----:R-:W-:Y:S07]  /*1820*/  HMMA.16816.F32.BF16 R72, R140.reuse, R16, R72 ;  /* 0x000000108c48723c */ /* 0x042fee0000041848 */
[----:B------:R-:W-:Y:S01]  /*1830*/  IMAD.WIDE.U32 R16, R111, c[0x0][0x208], RZ ;  /* 0x000082006f107a25 */ /* 0x000fe200078e00ff */
[----:B------:R-:W-:Y:S01]  /*1840*/  HMMA.16816.F32.BF16 R76, R140, R22, R76 ;  /* 0x000000168c4c723c */ /* 0x000fe2000004184c */
[----:B------:R-:W1:Y:S02]  /*1850*/  LDSM.16.M88.4 R20, [R213+0x1800] ;  /* 0x00180000d514783b */ /* 0x000e640000000200 */
[----:B------:R-:W-:-:S02]  /*1860*/  IMAD.IADD R0, R17, 0x1, R7 ;  /* 0x0000000111007824 */ /* 0x000fc400078e0207 */
[----:B------:R-:W-:-:S03]  /*1870*/  IMAD.WIDE.U32 R16, R16, 0x60, R228 ;  /* 0x0000006010107825 */ /* 0x000fc600078e00e4 */
[----:B------:R-:W-:Y:S01]  /*1880*/  HMMA.16816.F32.BF16 R68, R140, R18, R68 ;  /* 0x000000128c44723c */ /* 0x000fe20000041844 */
[----:B------:R-:W-:Y:S01]  /*1890*/  IMAD R0, R0, 0x60, RZ ;  /* 0x0000006000007824 */ /* 0x000fe200078e02ff */
[----:B------:R-:W-:-:S03]  /*18a0*/  LEA R6, P0, R16, c[0x0][0x1f8], 0x1 ;  /* 0x00007e0010067a11 */ /* 0x000fc600078008ff */
[----:B------:R-:W-:-:S03]  /*18b0*/  IMAD.IADD R0, R17, 0x1, R0 ;  /* 0x0000000111007824 */ /* 0x000fc600078e0200 */
[C---:B------:R-:W-:Y:S02]  /*18c0*/  HMMA.16816.F32.BF16 R60, R120.reuse, R62, RZ ;  /* 0x0000003e783c723c */ /* 0x040fe400000418ff */
[----:B------:R-:W-:Y:S01]  /*18d0*/  LEA.HI.X R7, R16, c[0x0][0x1fc], R0, 0x1, P0 ;  /* 0x00007f0010077a11 */ /* 0x000fe200000f0c00 */
[----:B------:R-:W-:Y:S01]  /*18e0*/  IMAD.MOV.U32 R0, RZ, RZ, 0x40 ;  /* 0x00000040ff007424 */ /* 0x000fe200078e00ff */
[----:B------:R-:W-:Y:S01]  /*18f0*/  IADD3 R26, P1, P0, R27, 0x80, R6 ;  /* 0x000000801b1a7810 */ /* 0x000fe2000783e006 */
[----:B------:R-:W2:Y:S03]  /*1900*/  LDSM.16.M88.4 R16, [R213+0x2000] ;  /* 0x00200000d510783b */ /* 0x000ea60000000200 */
[----:B------:R-:W-:Y:S01]  /*1910*/  IADD3.X R27, RZ, UR12, R7, P1, P0 ;  /* 0x0000000cff1b7c10 */ /* 0x000fe20008fe0407 */
[----:B------:R-:W-:Y:S01]  /*1920*/  @!PT LDS RZ, [RZ] ;  /* 0x00000000fffff984 */ /* 0x000fe20000000800 */
[----:B------:R-:W-:Y:S01]  /*1930*/  @!PT LDS RZ, [RZ] ;  /* 0x00000000fffff984 */ /* 0x000fe20000000800 */
[----:B------:R-:W-:Y:S01]  /*1940*/  @!PT LDS RZ, [RZ] ;  /* 0x00000000fffff984 */ /* 0x000fe20000000800 */
[----:B------:R3:W-:Y:S01]  /*1950*/  LDGSTS.E.BYPASS.LTC128B.128 [R216+0x100], [R6.64], !P2 ;  /* 0x0010000006d87fae */ /* 0x0007e2000d101d4a */
[----:B------:R-:W-:Y:S01]  /*1960*/  IADD3 R28, P0, R6, UR9, RZ ;  /* 0x00000009061c7c10 */ /* 0x000fe2000ff1e0ff */
[----:B------:R-:W-:Y:S01]  /*1970*/  HMMA.16816.F32.BF16 R56, R120, R52, RZ ;  /* 0x000000347838723c */ /* 0x000fe200000418ff */
[----:B------:R-:W-:-:S02]  /*1980*/  ISETP.LT.OR P1, PT, R24, 0x1, P5 ;  /* 0x000000011800780c */ /* 0x000fc40002f21670 */
[----:B------:R-:W-:Y:S02]  /*1990*/  IADD3.X R29, R7, UR12, RZ, P0, !PT ;  /* 0x0000000c071d7c10 */ /* 0x000fe400087fe4ff */
[C---:B------:R-:W-:Y:S02]  /*19a0*/  ISETP.LT.OR P0, PT, R24.reuse, 0x21, P6 ;  /* 0x000000211800780c */ /* 0x040fe40003701670 */
[----:B------:R-:W-:Y:S01]  /*19b0*/  ISETP.LT.OR P2, PT, R24, 0x21, P5 ;  /* 0x000000211800780c */ /* 0x000fe20002f41670 */
[C---:B------:R-:W-:Y:S06]  /*19c0*/  HMMA.16816.F32.BF16 R52, R120.reuse, R54, RZ ;  /* 0x000000367834723c */ /* 0x040fec00000418ff */
[----:B------:R3:W-:Y:S01]  /*19d0*/  LDGSTS.E.BYPASS.LTC128B.128 [R216+0x3100], [R6.64+0x80], !P1 ;  /* 0x0310008006d87fae */ /* 0x0007e2000c901d4a */
[----:B------:R-:W-:Y:S01]  /*19e0*/  LOP3.LUT P1, RZ, R25, 0x4, RZ, 0xc0, !PT ;  /* 0x0000000419ff7812 */ /* 0x000fe2000782c0ff */
[----:B------:R-:W-:Y:S02]  /*19f0*/  HMMA.16816.F32.BF16 R48, R120, R44, RZ ;  /* 0x0000002c7830723c */ /* 0x000fe400000418ff */
[----:B------:R4:W-:Y:S01]  /*1a00*/  LDGSTS.E.BYPASS.LTC128B.128 [R216+0x1100], [R28.64], !P0 ;  /* 0x011000001cd87fae */ /* 0x0009e2000c101d4a */
[----:B------:R-:W-:-:S02]  /*1a10*/  IADD3 R84, P0, R28, UR9, RZ ;  /* 0x000000091c547c10 */ /* 0x000fc4000ff1e0ff */
[----:B------:R-:W-:Y:S01]  /*1a20*/  SEL R0, R0, 0xffffffc0, !P1 ;  /* 0xffffffc000007807 */ /* 0x000fe20004800000 */
[----:B------:R5:W-:Y:S01]  /*1a30*/  LDGSTS.E.BYPASS.LTC128B.128 [R216+0x4100], [R26.64], !P2 ;  /* 0x041000001ad87fae */ /* 0x000be2000d101d4a */
[----:B------:R-:W-:Y:S01]  /*1a40*/  IADD3.X R85, R29, UR12, RZ, P0, !PT ;  /* 0x0000000c1d557c10 */ /* 0x000fe200087fe4ff */
[----:B-1----:R-:W-:Y:S01]  /*1a50*/  HMMA.16816.F32.BF16 R64, R140, R20, R64 ;  /* 0x000000148c40723c */ /* 0x002fe20000041840 */
[----:B------:R-:W-:Y:S01]  /*1a60*/  ISETP.LT.OR P2, PT, R24, 0x41, P6 ;  /* 0x000000411800780c */ /* 0x000fe20003741670 */
[----:B------:R-:W-:Y:S01]  /*1a70*/  IMAD.IADD R211, R214, 0x1, R0 ;  /* 0x00000001d6d37824 */ /* 0x000fe200078e0200 */
[----:B------:R-:W-:Y:S01]  /*1a80*/  ISETP.LT.OR P0, PT, R24, 0x41, P5 ;  /* 0x000000411800780c */ /* 0x000fe20002f01670 */
[----:B------:R-:W-:-:S04]  /*1a90*/  IMAD.IADD R202, R0, 0x1, R213 ;  /* 0x0000000100ca7824 */ /* 0x000fc800078e02d5 */
[----:B------:R-:W-:Y:S06]  /*1aa0*/  HMMA.16816.F32.BF16 R60, R140, R22, R60 ;  /* 0x000000168c3c723c */ /* 0x000fec000004183c */
[----:B------:R1:W-:Y:S02]  /*1ab0*/  LDGSTS.E.BYPASS.LTC128B.128 [R216+0x2100], [R84.64], !P2 ;  /* 0x0210000054d87fae */ /* 0x0003e4000d101d4a */
[----:B------:R-:W-:Y:S02]  /*1ac0*/  HMMA.16816.F32.BF16 R44, R120, R46, RZ ;  /* 0x0000002e782c723c */ /* 0x000fe400000418ff */
[----:B------:R1:W-:Y:S01]  /*1ad0*/  LDGSTS.E.BYPASS.LTC128B.128 [R216+0x5100], [R84.64+0x80], !P0 ;  /* 0x0510008054d87fae */ /* 0x0003e2000c101d4a */
[----:B------:R-:W-:-:S03]  /*1ae0*/  ISETP.GT.AND P0, PT, R111, R215, PT ;  /* 0x000000d76f00720c */ /* 0x000fc60003f04270 */
[----:B------:R-:W3:Y:S02]  /*1af0*/  LDSM.16.M88.4 R32, [R211+0x8100] ;  /* 0x00810000d320783b */ /* 0x000ee40000000200 */
[C---:B--2---:R-:W-:Y:S02]  /*1b00*/  HMMA.16816.F32.BF16 R56, R140.reuse, R16, R56 ;  /* 0x000000108c38723c */ /* 0x044fe40000041838 */
[----:B------:R-:W2:Y:S04]  /*1b10*/  LDSM.16.M88.4 R96, [R211+0x8900] ;  /* 0x00890000d360783b */ /* 0x000ea80000000200 */
[----:B----4-:R-:W4:Y:S02]  /*1b20*/  LDSM.16.M88.4 R28, [R211+0x9100] ;  /* 0x00910000d31c783b */ /* 0x010f240000000200 */
[C---:B------:R-:W-:Y:S02]  /*1b30*/  HMMA.16816.F32.BF16 R52, R140.reuse, R18, R52 ;  /* 0x000000128c34723c */ /* 0x040fe40000041834 */
[----:B-----5:R-:W5:Y:S04]  /*1b40*/  LDSM.16.M88.4 R24, [R211+0x9900] ;  /* 0x00990000d318783b */ /* 0x020f680000000200 */
[----:B------:R-:W2:Y:S02]  /*1b50*/  LDSM.16.M88.4 R20, [R211+0xa100] ;  /* 0x00a10000d314783b */ /* 0x000ea40000000200 */
[C---:B------:R-:W-:Y:S02]  /*1b60*/  HMMA.16816.F32.BF16 R48, R140.reuse, R40, R48 ;  /* 0x000000288c30723c */ /* 0x040fe40000041830 */
[----:B------:R-:W4:Y:S04]  /*1b70*/  LDSM.16.M88.4 R16, [R211+0xa900] ;  /* 0x00a90000d310783b */ /* 0x000f280000000200 */
[----:B------:R-:W4:Y:S02]  /*1b80*/  LDSM.16.M88.4 R92, [R202] ;  /* 0x00000000ca5c783b */ /* 0x000f240000000200 */
[----:B------:R-:W-:Y:S02]  /*1b90*/  HMMA.16816.F32.BF16 R44, R140, R42, R44 ;  /* 0x0000002a8c2c723c */ /* 0x000fe4000004182c */
[----:B------:R-:W4:Y:S04]  /*1ba0*/  LDSM.16.M88.4 R88, [R202+0x800] ;  /* 0x00080000ca58783b */ /* 0x000f280000000200 */
[----:B-1----:R-:W1:Y:S04]  /*1bb0*/  LDSM.16.M88.4 R84, [R202+0x1000] ;  /* 0x00100000ca54783b */ /* 0x002e680000000200 */
[----:B------:R-:W1:Y:S01]  /*1bc0*/  LDSM.16.M88.4 R40, [R202+0x1800] ;  /* 0x00180000ca28783b */ /* 0x000e620000000200 */
[C---:B---3--:R-:W-:Y:S03]  /*1bd0*/  HMMA.16816.F32.BF16 R12, R152.reuse, R32, R12 ;  /* 0x00000020980c723c */ /* 0x048fe6000004180c */
[----:B------:R-:W-:Y:S04]  /*1be0*/  LDSM.16.M88.4 R100, [R211+0xb900] ;  /* 0x00b90000d364783b */ /* 0x000fe80000000200 */
[----:B------:R-:W0:Y:S01]  /*1bf0*/  LDGDEPBAR ;  /* 0x00000000000079af */ /* 0x000e220000000000 */
[C---:B------:R-:W-:Y:S03]  /*1c00*/  HMMA.16816.F32.BF16 R8, R152.reuse, R34, R8 ;  /* 0x000000229808723c */ /* 0x040fe60000041808 */
[----:B------:R-:W3:Y:S05]  /*1c10*/  LDSM.16.M88.4 R32, [R202+0x2000] ;  /* 0x00200000ca20783b */ /* 0x000eea0000000200 */
[C---:B--2---:R-:W-:Y:S08]  /*1c20*/  HMMA.16816.F32.BF16 R80, R152.reuse, R96, R80 ;  /* 0x000000609850723c */ /* 0x044ff00000041850 */
[C---:B------:R-:W-:Y:S01]  /*1c30*/  HMMA.16816.F32.BF16 R76, R152.reuse, R98, R76 ;  /* 0x00000062984c723c */ /* 0x040fe2000004184c */
[----:B------:R-:W2:Y:S07]  /*1c40*/  LDSM.16.M88.4 R96, [R202+0x2800] ;  /* 0x00280000ca60783b */ /* 0x000eae0000000200 */
[C---:B----4-:R-:W-:Y:S08]  /*1c50*/  HMMA.16816.F32.BF16 R72, R152.reuse, R28, R72 ;  /* 0x0000001c9848723c */ /* 0x050ff00000041848 */
[C---:B------:R-:W-:Y:S01]  /*1c60*/  HMMA.16816.F32.BF16 R68, R152.reuse, R30, R68 ;  /* 0x0000001e9844723c */ /* 0x040fe20000041844 */
[----:B------:R-:W4:Y:S07]  /*1c70*/  LDSM.16.M88.4 R28, [R214+0xb100] ;  /* 0x00b10000d61c783b */ /* 0x000f2e0000000200 */
[C---:B-----5:R-:W-:Y:S08]  /*1c80*/  HMMA.16816.F32.BF16 R64, R152.reuse, R24, R64 ;  /* 0x000000189840723c */ /* 0x060ff00000041840 */
[C---:B------:R-:W-:Y:S01]  /*1c90*/  HMMA.16816.F32.BF16 R60, R152.reuse, R26, R60 ;  /* 0x0000001a983c723c */ /* 0x040fe2000004183c */
[----:B------:R-:W5:Y:S07]  /*1ca0*/  LDSM.16.M88.4 R24, [R214+0xb900] ;  /* 0x00b90000d618783b */ /* 0x000f6e0000000200 */
[C---:B------:R-:W-:Y:S08]  /*1cb0*/  HMMA.16816.F32.BF16 R56, R152.reuse, R20, R56 ;  /* 0x000000149838723c */ /* 0x040ff00000041838 */
[C---:B------:R-:W-:Y:S01]  /*1cc0*/  HMMA.16816.F32.BF16 R52, R152.reuse, R22, R52 ;  /* 0x000000169834723c */ /* 0x040fe20000041834 */
[----:B------:R-:W1:Y:S07]  /*1cd0*/  LDSM.16.M88.4 R20, [R214+0xc100] ;  /* 0x00c10000d614783b */ /* 0x000e6e0000000200 */
[C---:B------:R-:W-:Y:S08]  /*1ce0*/  HMMA.16816.F32.BF16 R48, R152.reuse, R16, R48 ;  /* 0x000000109830723c */ /* 0x040ff00000041830 */
[----:B------:R-:W-:Y:S01]  /*1cf0*/  HMMA.16816.F32.BF16 R44, R152, R18, R44 ;  /* 0x00000012982c723c */ /* 0x000fe2000004182c */
[----:B------:R-:W2:Y:S07]  /*1d00*/  LDSM.16.M88.4 R16, [R214+0xc900] ;  /* 0x00c90000d610783b */ /* 0x000eae0000000200 */
[C---:B------:R-:W-:Y:S08]  /*1d10*/  HMMA.16816.F32.BF16 R12, R168.reuse, R92, R12 ;  /* 0x0000005ca80c723c */ /* 0x040ff0000004180c */
[C---:B------:R-:W-:Y:S01]  /*1d20*/  HMMA.16816.F32.BF16 R8, R168.reuse, R94, R8 ;  /* 0x0000005ea808723c */ /* 0x040fe20000041808 */
[----:B------:R-:W2:Y:S07]  /*1d30*/  LDSM.16.M88.4 R92, [R214+0xd100] ;  /* 0x00d10000d65c783b */ /* 0x000eae0000000200 */
[C---:B------:R-:W-:Y:S08]  /*1d40*/  HMMA.16816.F32.BF16 R80, R168.reuse, R88, R80 ;  /* 0x00000058a850723c */ /* 0x040ff00000041850 */
[C---:B------:R-:W-:Y:S01]  /*1d50*/  HMMA.16816.F32.BF16 R76, R168.reuse, R90, R76 ;  /* 0x0000005aa84c723c */ /* 0x040fe2000004184c */
[----:B------:R-:W2:Y:S07]  /*1d60*/  LDSM.16.M88.4 R88, [R214+0xd900] ;  /* 0x00d90000d658783b */ /* 0x000eae0000000200 */
[C---:B-1----:R-:W-:Y:S08]  /*1d70*/  HMMA.16816.F32.BF16 R72, R168.reuse, R84, R72 ;  /* 0x00000054a848723c */ /* 0x042ff00000041848 */
[C---:B------:R-:W-:Y:S01]  /*1d80*/  HMMA.16816.F32.BF16 R68, R168.reuse, R86, R68 ;  /* 0x00000056a844723c */ /* 0x040fe20000041844 */
[----:B------:R-:W1:Y:S07]  /*1d90*/  LDSM.16.M88.4 R84, [R213+0x3000] ;  /* 0x00300000d554783b */ /* 0x000e6e0000000200 */
[C---:B------:R-:W-:Y:S08]  /*1da0*/  HMMA.16816.F32.BF16 R64, R168.reuse, R40, R64 ;  /* 0x00000028a840723c */ /* 0x040ff00000041840 */
[C---:B------:R-:W-:Y:S01]  /*1db0*/  HMMA.16816.F32.BF16 R60, R168.reuse, R42, R60 ;  /* 0x0000002aa83c723c */ /* 0x040fe2000004183c */
[----:B------:R-:W1:Y:S07]  /*1dc0*/  LDSM.16.M88.4 R40, [R213+0x3800] ;  /* 0x00380000d528783b */ /* 0x000e6e0000000200 */
[C---:B---3--:R-:W-:Y:S08]  /*1dd0*/  HMMA.16816.F32.BF16 R56, R168.reuse, R32, R56 ;  /* 0x00000020a838723c */ /* 0x048ff00000041838 */
[C---:B------:R-:W-:Y:S01]  /*1de0*/  HMMA.16816.F32.BF16 R52, R168.reuse, R34, R52 ;  /* 0x00000022a834723c */ /* 0x040fe20000041834 */
[----:B------:R-:W3:Y:S07]  /*1df0*/  LDSM.16.M88.4 R32, [R213+0x4000] ;  /* 0x00400000d520783b */ /* 0x000eee0000000200 */
[C---:B--2---:R-:W-:Y:S08]  /*1e00*/  HMMA.16816.F32.BF16 R48, R168.reuse, R96, R48 ;  /* 0x00000060a830723c */ /* 0x044ff00000041830 */
[----:B------:R-:W-:Y:S01]  /*1e10*/  HMMA.16816.F32.BF16 R44, R168, R98, R44 ;  /* 0x00000062a82c723c */ /* 0x000fe2000004182c */
[----:B------:R-:W-:Y:S07]  /*1e20*/  LDSM.16.M88.4 R96, [R211+0xc100] ;  /* 0x00c10000d360783b */ /* 0x000fee0000000200 */
[C---:B----4-:R-:W-:Y:S08]  /*1e30*/  HMMA.16816.F32.BF16 R12, R172.reuse, R28, R12 ;  /* 0x0000001cac0c723c */ /* 0x050ff0000004180c */
[C---:B------:R-:W-:Y:S01]  /*1e40*/  HMMA.16816.F32.BF16 R8, R172.reuse, R30, R8 ;  /* 0x0000001eac08723c */ /* 0x040fe20000041808 */
[----:B------:R-:W2:Y:S07]  /*1e50*/  LDSM.16.M88.4 R28, [R213+0x4800] ;  /* 0x00480000d51c783b */ /* 0x000eae0000000200 */
[C---:B-----5:R-:W-:Y:S08]  /*1e60*/  HMMA.16816.F32.BF16 R80, R172.reuse, R24, R80 ;  /* 0x00000018ac50723c */ /* 0x060ff00000041850 */
[C---:B------:R-:W-:Y:S01]  /*1e70*/  HMMA.16816.F32.BF16 R76, R172.reuse, R26, R76 ;  /* 0x0000001aac4c723c */ /* 0x040fe2000004184c */
[----:B------:R-:W4:Y:S07]  /*1e80*/  LDSM.16.M88.4 R24, [R213+0x5000] ;  /* 0x00500000d518783b */ /* 0x000f2e0000000200 */
[C---:B------:R-:W-:Y:S08]  /*1e90*/  HMMA.16816.F32.BF16 R72, R172.reuse, R20, R72 ;  /* 0x00000014ac48723c */ /* 0x040ff00000041848 */
[C---:B------:R-:W-:Y:S01]  /*1ea0*/  HMMA.16816.F32.BF16 R68, R172.reuse, R22, R68 ;  /* 0x00000016ac44723c */ /* 0x040fe20000041844 */
[----:B------:R-:W5:Y:S07]  /*1eb0*/  LDSM.16.M88.4 R20, [R213+0x5800] ;  /* 0x00580000d514783b */ /* 0x000f6e0000000200 */
[C---:B------:R-:W-:Y:S08]  /*1ec0*/  HMMA.16816.F32.BF16 R64, R172.reuse, R16, R64 ;  /* 0x00000010ac40723c */ /* 0x040ff00000041840 */
[C---:B------:R-:W-:Y:S01]  /*1ed0*/  HMMA.16816.F32.BF16 R60, R172.reuse, R18, R60 ;  /* 0x00000012ac3c723c */ /* 0x040fe2000004183c */
[----:B------:R-:W2:Y:S07]  /*1ee0*/  LDSM.16.M88.4 R16, [R211+0xb100] ;  /* 0x00b10000d310783b */ /* 0x000eae0000000200 */
[C---:B------:R-:W-:Y:S08]  /*1ef0*/  HMMA.16816.F32.BF16 R56, R172.reuse, R92, R56 ;  /* 0x0000005cac38723c */ /* 0x040ff00000041838 */
[C---:B------:R-:W-:Y:S01]  /*1f00*/  HMMA.16816.F32.BF16 R52, R172.reuse, R94, R52 ;  /* 0x0000005eac34723c */ /* 0x040fe20000041834 */
[----:B------:R-:W2:Y:S07]  /*1f10*/  LDSM.16.M88.4 R92, [R211+0xc900] ;  /* 0x00c90000d35c783b */ /* 0x000eae0000000200 */
[C---:B------:R-:W-:Y:S08]  /*1f20*/  HMMA.16816.F32.BF16 R48, R172.reuse, R88, R48 ;  /* 0x00000058ac30723c */ /* 0x040ff00000041830 */
[----:B------:R-:W-:Y:S01]  /*1f30*/  HMMA.16816.F32.BF16 R44, R172, R90, R44 ;  /* 0x0000005aac2c723c */ /* 0x000fe2000004182c */
        /* <DEDUP_REMOVED lines=11> */
[C---:B------:R-:W-:Y:S01]  /*1ff0*/  HMMA.16816.F32.BF16 R60, R176.reuse, R30, R60 ;  /* 0x0000001eb03c723c */ /* 0x040fe2000004183c */
[----:B------:R-:W2:Y:S07]  /*2000*/  LDSM.16.M88.4 R28, [R202+0x4000] ;  /* 0x00400000ca1c783b */ /* 0x000eae0000000200 */
[C---:B----4-:R-:W-:Y:S08]  /*2010*/  HMMA.16816.F32.BF16 R56, R176.reuse, R24, R56 ;  /* 0x00000018b038723c */ /* 0x050ff00000041838 */
[C---:B------:R-:W-:Y:S01]  /*2020*/  HMMA.16816.F32.BF16 R52, R176.reuse, R26, R52 ;  /* 0x0000001ab034723c */ /* 0x040fe20000041834 */
[----:B------:R-:W4:Y:S07]  /*2030*/  LDSM.16.M88.4 R24, [R202+0x4800] ;  /* 0x00480000ca18783b */ /* 0x000f2e0000000200 */
[C---:B-----5:R-:W-:Y:S08]  /*2040*/  HMMA.16816.F32.BF16 R48, R176.reuse, R20, R48 ;  /* 0x00000014b030723c */ /* 0x060ff00000041830 */
[----:B------:R-:W-:Y:S01]  /*2050*/  HMMA.16816.F32.BF16 R44, R176, R22, R44 ;  /* 0x00000016b02c723c */ /* 0x000fe2000004182c */
[----:B------:R-:W5:Y:S07]  /*2060*/  LDSM.16.M88.4 R20, [R202+0x5000] ;  /* 0x00500000ca14783b */ /* 0x000f6e0000000200 */
[C---:B------:R-:W-:Y:S08]  /*2070*/  HMMA.16816.F32.BF16 R12, R180.reuse, R16, R12 ;  /* 0x00000010b40c723c */ /* 0x040ff0000004180c */
[----:B------:R-:W-:Y:S01]  /*2080*/  HMMA.16816.F32.BF16 R8, R180, R18, R8 ;  /* 0x00000012b408723c */ /* 0x000fe20000041808 */
[----:B------:R-:W1:Y:S01]  /*2090*/  LDSM.16.M88.4 R16, [R202+0x5800] ;  /* 0x00580000ca10783b */ /* 0x000e620000000200 */
[----:B------:R-:W-:-:S06]  /*20a0*/  DEPBAR.LE SB0, 0x0 ;  /* 0x000080000000791a */ /* 0x000fcc0000000000 */
        /* <DEDUP_REMOVED lines=8> */
[C---:B-1----:R-:W-:Y:S08]  /*2130*/  HMMA.16816.F32.BF16 R48, R180.reuse, R84, R48 ;  /* 0x00000054b430723c */ /* 0x042ff00000041830 */
[----:B------:R-:W-:Y:S08]  /*2140*/  HMMA.16816.F32.BF16 R44, R180, R86, R44 ;  /* 0x00000056b42c723c */ /* 0x000ff0000004182c */
[C---:B------:R-:W-:Y:S08]  /*2150*/  HMMA.16816.F32.BF16 R12, R188.reuse, R40, R12 ;  /* 0x00000028bc0c723c */ /* 0x040ff0000004180c */
[C---:B------:R-:W-:Y:S08]  /*2160*/  HMMA.16816.F32.BF16 R8, R188.reuse, R42, R8 ;  /* 0x0000002abc08723c */ /* 0x040ff00000041808 */
[C---:B---3--:R-:W-:Y:S08]  /*2170*/  HMMA.16816.F32.BF16 R80, R188.reuse, R32, R80 ;  /* 0x00000020bc50723c */ /* 0x048ff00000041850 */
[C---:B------:R-:W-:Y:S08]  /*2180*/  HMMA.16816.F32.BF16 R76, R188.reuse, R34, R76 ;  /* 0x00000022bc4c723c */ /* 0x040ff0000004184c */
[C---:B--2---:R-:W-:Y:S08]  /*2190*/  HMMA.16816.F32.BF16 R72, R188.reuse, R28, R72 ;  /* 0x0000001cbc48723c */ /* 0x044ff00000041848 */
[C---:B------:R-:W-:Y:S08]  /*21a0*/  HMMA.16816.F32.BF16 R68, R188.reuse, R30, R68 ;  /* 0x0000001ebc44723c */ /* 0x040ff00000041844 */
[C---:B----4-:R-:W-:Y:S08]  /*21b0*/  HMMA.16816.F32.BF16 R64, R188.reuse, R24, R64 ;  /* 0x00000018bc40723c */ /* 0x050ff00000041840 */
[C---:B------:R-:W-:Y:S08]  /*21c0*/  HMMA.16816.F32.BF16 R60, R188.reuse, R26, R60 ;  /* 0x0000001abc3c723c */ /* 0x040ff0000004183c */
[C---:B-----5:R-:W-:Y:S08]  /*21d0*/  HMMA.16816.F32.BF16 R56, R188.reuse, R20, R56 ;  /* 0x00000014bc38723c */ /* 0x060ff00000041838 */
[C---:B------:R-:W-:Y:S08]  /*21e0*/  HMMA.16816.F32.BF16 R52, R188.reuse, R22, R52 ;  /* 0x00000016bc34723c */ /* 0x040ff00000041834 */
[C---:B------:R-:W-:Y:S08]  /*21f0*/  HMMA.16816.F32.BF16 R48, R188.reuse, R16, R48 ;  /* 0x00000010bc30723c */ /* 0x040ff00000041830 */
[----:B------:R-:W-:Y:S01]  /*2200*/  HMMA.16816.F32.BF16 R44, R188, R18, R44 ;  /* 0x00000012bc2c723c */ /* 0x000fe2000004182c */
[----:B------:R-:W-:Y:S06]  /*2210*/  BAR.SYNC.DEFER_BLOCKING 0x0 ;  /* 0x0000000000007b1d */ /* 0x000fec0000010000 */
[----:B------:R-:W-:Y:S05]  /*2220*/  @!P0 BRA `(.L_x_160) ;  /* 0x000001a000008947 */ /* 0x000fea0003800000 */
[----:B------:R-:W-:Y:S01]  /*2230*/  IADD3 R17, R36, -0x2, RZ ;  /* 0xfffffffe24117810 */ /* 0x000fe20007ffe0ff */
[----:B------:R-:W-:-:S02]  /*2240*/  USHF.L.U32 UR4, UR6, 0x6, URZ ;  /* 0x0000000606047899 */ /* 0x000fc4000800063f */
[----:B------:R-:W-:Y:S01]  /*2250*/  USHF.L.U64.HI UR6, UR6, 0x6, UR7 ;  /* 0x0000000606067899 */ /* 0x000fe20008010207 */
[----:B------:R-:W-:Y:S01]  /*2260*/  SHF.R.S32.HI R7, RZ, 0x1f, R17 ;  /* 0x0000001fff077819 */ /* 0x000fe20000011411 */
[----:B------:R-:W-:Y:S02]  /*2270*/  IMAD R38, R38, R17, RZ ;  /* 0x0000001126267224 */ /* 0x000fe400078e02ff */
[----:B------:R-:W-:-:S04]  /*2280*/  IMAD.WIDE.U32 R16, R17, R108, R220 ;  /* 0x0000006c11107225 */ /* 0x000fc800078e00dc */
[----:B------:R-:W-:Y:S01]  /*2290*/  IMAD R4, R7, R108, R38 ;  /* 0x0000006c07047224 */ /* 0x000fe200078e0226 */
[----:B------:R-:W-:Y:S01]  /*22a0*/  LEA R6, P0, R16, c[0x0][0x1c8], 0x1 ;  /* 0x0000720010067a11 */ /* 0x000fe200078008ff */
[----:B------:R-:W-:Y:S02]  /*22b0*/  IMAD.U32 R0, RZ, RZ, UR4 ;  /* 0x00000004ff007e24 */ /* 0x000fe4000f8e00ff */
[----:B------:R-:W-:-:S03]  /*22c0*/  IMAD.IADD R4, R17, 0x1, R4 ;  /* 0x0000000111047824 */ /* 0x000fc600078e0204 */
[----:B------:R-:W-:Y:S02]  /*22d0*/  IADD3 R18, P2, P1, R0, 0x80, R6 ;  /* 0x0000008000127810 */ /* 0x000fe4000795e006 */
[----:B------:R-:W-:Y:S02]  /*22e0*/  LEA.HI.X R7, R16, c[0x0][0x1cc], R4, 0x1, P0 ;  /* 0x0000730010077a11 */ /* 0x000fe400000f0c04 */
[----:B------:R-:W-:Y:S02]  /*22f0*/  IADD3 R16, P0, R6, UR4, RZ ;  /* 0x0000000406107c10 */ /* 0x000fe4000ff1e0ff */
[----:B------:R-:W-:Y:S01]  /*2300*/  IADD3.X R19, RZ, UR6, R7, P2, P1 ;  /* 0x00000006ff137c10 */ /* 0x000fe200097e2407 */
[----:B------:R-:W-:Y:S01]  /*2310*/  @!PT LDS RZ, [RZ] ;  /* 0x00000000fffff984 */ /* 0x000fe20000000800 */
[----:B------:R-:W-:Y:S01]  /*2320*/  @!PT LDS RZ, [RZ] ;  /* 0x00000000fffff984 */ /* 0x000fe20000000800 */
[----:B------:R-:W-:Y:S01]  /*2330*/  @!PT LDS RZ, [RZ] ;  /* 0x00000000fffff984 */ /* 0x000fe20000000800 */
[----:B------:R1:W-:Y:S01]  /*2340*/  LDGSTS.E.BYPASS.LTC128B.128 [R216+0x8100], [R6.64], !P6 ;  /* 0x0810000006d87fae */ /* 0x0003e2000f101d4a */
[----:B------:R-:W-:Y:S02]  /*2350*/  IADD3.X R17, R7, UR6, RZ, P0, !PT ;  /* 0x0000000607117c10 */ /* 0x000fe400087fe4ff */
[----:B------:R-:W-:Y:S01]  /*2360*/  IADD3 R20, P0, R16, UR4, RZ ;  /* 0x0000000410147c10 */ /* 0x000fe2000ff1e0ff */
[----:B------:R1:W-:Y:S03]  /*2370*/  LDGSTS.E.BYPASS.LTC128B.128 [R216+0xb100], [R6.64+0x80], !P5 ;  /* 0x0b10008006d87fae */ /* 0x0003e6000e901d4a */
[----:B------:R-:W-:Y:S01]  /*2380*/  IADD3.X R21, R17, UR6, RZ, P0, !PT ;  /* 0x0000000611157c10 */ /* 0x000fe200087fe4ff */
[----:B------:R1:W-:Y:S04]  /*2390*/  LDGSTS.E.BYPASS.LTC128B.128 [R216+0x9100], [R16.64], !P6 ;  /* 0x0910000010d87fae */ /* 0x0003e8000f101d4a */
[----:B------:R1:W-:Y:S04]  /*23a0*/  LDGSTS.E.BYPASS.LTC128B.128 [R216+0xc100], [R18.64], !P5 ;  /* 0x0c10000012d87fae */ /* 0x0003e8000e901d4a */
[----:B------:R1:W-:Y:S04]  /*23b0*/  LDGSTS.E.BYPASS.LTC128B.128 [R216+0xa100], [R20.64], !P6 ;  /* 0x0a10000014d87fae */ /* 0x0003e8000f101d4a */
[----:B------:R1:W-:Y:S02]  /*23c0*/  LDGSTS.E.BYPASS.LTC128B.128 [R216+0xd100], [R20.64+0x80], !P5 ;  /* 0x0d10008014d87fae */ /* 0x0003e4000e901d4a */
.L_x_160:
[----:B------:R-:W-:Y:S01]  /*23d0*/  LOP3.LUT R25, R106, 0xffffffe0, RZ, 0xc0, !PT ;  /* 0xffffffe06a197812 */ /* 0x000fe200078ec0ff */
[----:B------:R-:W-:Y:S01]  /*23e0*/  FMUL.FTZ R0, R12, c[0x0][0x320] ;  /* 0x0000c8000c007a20 */ /* 0x000fe20000410000 */
[-C--:B------:R-:W-:Y:S01]  /*23f0*/  LEA.HI R27, R107, R104.reuse, RZ, 0x2 ;  /* 0x000000686b1b7211 */ /* 0x080fe200078f10ff */
[----:B------:R-:W-:Y:S01]  /*2400*/  FMUL.FTZ R8, R8, c[0x0][0x320] ;  /* 0x0000c80008087a20 */ /* 0x000fe20000410000 */
[----:B------:R-:W-:Y:S01]  /*2410*/  SHF.R.S32.HI R12, RZ, 0x1f, R105 ;  /* 0x0000001fff0c7819 */ /* 0x000fe20000011469 */
[----:B------:R-:W-:Y:S01]  /*2420*/  FMUL.FTZ R23, R13, c[0x0][0x320] ;  /* 0x0000c8000d177a20 */ /* 0x000fe20000410000 */
[-C--:B-1----:R-:W-:Y:S01]  /*2430*/  IADD3 R6, -R25, R104.reuse, RZ ;  /* 0x0000006819067210 */ /* 0x082fe20007ffe1ff */
[----:B------:R1:W2:Y:S01]  /*2440*/  MUFU.TANH R21, R8 ;  /* 0x0000000800157308 */ /* 0x0002a20000002400 */
[----:B------:R-:W-:Y:S01]  /*2450*/  LOP3.LUT R27, R27, 0xfffffffc, RZ, 0xc0, !PT ;  /* 0xfffffffc1b1b7812 */ /* 0x000fe200078ec0ff */
[----:B------:R-:W-:Y:S01]  /*2460*/  FMUL.FTZ R19, R9, c[0x0][0x320] ;  /* 0x0000c80009137a20 */ /* 0x000fe20000410000 */
[----:B------:R-:W-:Y:S01]  /*2470*/  LEA.HI R12, R12, R105, RZ, 0x3 ;  /* 0x000000690c0c7211 */ /* 0x000fe200078f18ff */
[----:B------:R-:W-:Y:S01]  /*2480*/  FMUL.FTZ R135, R49, c[0x0][0x320] ;  /* 0x0000c80031877a20 */ /* 0x000fe20000410000 */
[----:B------:R-:W-:Y:S01]  /*2490*/  SHF.R.S32.HI R25, RZ, 0x1f, R6 ;  /* 0x0000001fff197819 */ /* 0x000fe20000011406 */
[----:B------:R-:W-:Y:S01]  /*24a0*/  FMUL.FTZ R17, R80, c[0x0][0x320] ;  /* 0x0000c80050117a20 */ /* 0x000fe20000410000 */
[----:B------:R-:W-:Y:S01]  /*24b0*/  IADD3 R104, -R27, R104, RZ ;  /* 0x000000681b687210 */ /* 0x000fe20007ffe1ff */
[----:B------:R-:W-:Y:S01]  /*24c0*/  FMUL.FTZ R13, R81, c[0x0][0x320] ;  /* 0x0000c800510d7a20 */ /* 0x000fe20000410000 */
[----:B------:R-:W-:Y:S01]  /*24d0*/  LOP3.LUT R12, R12, 0xffffff8, RZ, 0xc0, !PT ;  /* 0x0ffffff80c0c7812 */ /* 0x000fe200078ec0ff */
[----:B------:R-:W-:Y:S01]  /*24e0*/  FMUL.FTZ R7, R76, c[0x0][0x320] ;  /* 0x0000c8004c077a20 */ /* 0x000fe20000410000 */
[----:B------:R-:W-:Y:S01]  /*24f0*/  LEA.HI R4, R104, R104, RZ, 0x1 ;  /* 0x0000006868047211 */ /* 0x000fe200078f08ff */
[----:B------:R-:W-:Y:S01]  /*2500*/  FMUL.FTZ R9, R77, c[0x0][0x320] ;  /* 0x0000c8004d097a20 */ /* 0x000fe20000410000 */
[----:B------:R-:W-:Y:S01]  /*2510*/  IADD3 R105, R105, -R12, RZ ;  /* 0x8000000c69697210 */ /* 0x000fe20007ffe0ff */
[----:B------:R-:W-:Y:S01]  /*2520*/  FMUL.FTZ R33, R72, c[0x0][0x320] ;  /* 0x0000c80048217a20 */ /* 0x000fe20000410000 */
[----:B------:R-:W-:Y:S01]  /*2530*/  IADD3.X R49, R39, c[0x0][0x1d0], RZ, PT, !PT ;  /* 0x0000740027317a10 */ /* 0x000fe20003ffe4ff */
[----:B------:R-:W-:Y:S01]  /*2540*/  FMUL.FTZ R31, R73, c[0x0][0x320] ;  /* 0x0000c800491f7a20 */ /* 0x000fe20000410000 */
[----:B-1----:R-:W-:Y:S01]  /*2550*/  LEA.HI R8, R25, R6, RZ, 0x2 ;  /* 0x0000000619087211 */ /* 0x002fe200078f10ff */
[----:B------:R-:W-:Y:S01]  /*2560*/  FMUL.FTZ R29, R68, c[0x0][0x320] ;  /* 0x0000c800441d7a20 */ /* 0x000fe20000410000 */
[----:B------:R-:W-:Y:S01]  /*2570*/  LOP3.LUT R25, R4, 0x1ffffffe, RZ, 0xc0, !PT ;  /* 0x1ffffffe04197812 */ /* 0x000fe200078ec0ff */
[----:B------:R-:W-:Y:S01]  /*2580*/  FMUL.FTZ R69, R69, c[0x0][0x320] ;  /* 0x0000c80045457a20 */ /* 0x000fe20000410000 */
[----:B------:R-:W-:Y:S01]  /*2590*/  LEA.HI.SX32 R12, R8, R37, 0x1e ;  /* 0x00000025080c7211 */ /* 0x000fe200078ff2ff */
[----:B------:R-:W-:Y:S01]  /*25a0*/  FMUL.FTZ R64, R64, c[0x0][0x320] ;  /* 0x0000c80040407a20 */ /* 0x000fe20000410000 */
[----:B------:R-:W-:Y:S01]  /*25b0*/  IADD3 R25, R104, -R25, RZ ;  /* 0x8000001968197210 */ /* 0x000fe20007ffe0ff */
[----:B------:R-:W-:Y:S01]  /*25c0*/  FMUL.FTZ R60, R60, c[0x0][0x320] ;  /* 0x0000c8003c3c7a20 */ /* 0x000fe20000410000 */
[----:B------:R-:W1:Y:S01]  /*25d0*/  MUFU.TANH R0, R0 ;  /* 0x0000000000007308 */ /* 0x000e620000002400 */
[----:B------:R-:W-:Y:S01]  /*25e0*/  IMAD R12, R105, 0x10, R12 ;  /* 0x00000010690c7824 */ /* 0x000fe200078e020c */
[----:B------:R-:W-:Y:S01]  /*25f0*/  ULDC UR7, c[0x0][0x324] ;  /* 0x0000c90000077ab9 */ /* 0x000fe20000000800 */
[----:B------:R-:W-:Y:S01]  /*2600*/  FMUL.FTZ R61, R61, c[0x0][0x320] ;  /* 0x0000c8003d3d7a20 */ /* 0x000fe20000410000 */
[----:B------:R-:W-:Y:S01]  /*2610*/  ULOP3.LUT UR7, URZ, UR7, URZ, 0x33, !UPT ;  /* 0x000000073f077292 */ /* 0x000fe2000f8e333f */
[----:B------:R-:W-:Y:S01]  /*2620*/  FMUL.FTZ R53, R53, c[0x0][0x320] ;  /* 0x0000c80035357a20 */ /* 0x000fe20000410000 */
[----:B------:R-:W-:Y:S01]  /*2630*/  LEA R217, R25, R12, 0x3 ;  /* 0x0000000c19d97211 */ /* 0x000fe200078e18ff */
[----:B------:R-:W-:Y:S01]  /*2640*/  FMUL.FTZ R44, R44, c[0x0][0x320] ;  /* 0x0000c8002c2c7a20 */ /* 0x000fe20000410000 */
[----:B------:R-:W-:Y:S01]  /*2650*/  LOP3.LUT R25, R8, 0x7ffffffc, RZ, 0xc0, !PT ;  /* 0x7ffffffc08197812 */ /* 0x000fe200078ec0ff */
[----:B------:R-:W-:Y:S01]  /*2660*/  FMUL.FTZ R45, R45, c[0x0][0x320] ;  /* 0x0000c8002d2d7a20 */ /* 0x000fe20000410000 */
[----:B------:R-:W3:Y:S01]  /*2670*/  MUFU.TANH R23, R23 ;  /* 0x0000001700177308 */ /* 0x000ee20000002400 */
[----:B------:R-:W-:Y:S01]  /*2680*/  @P4 IMAD.HI.U32 R4, R217, c[0x0][0x2c8], RZ ;  /* 0x0000b200d9044a27 */ /* 0x000fe200078e00ff */
[----:B------:R-:W-:Y:S01]  /*2690*/  IADD3 R222, R6, -R25, RZ ;  /* 0x8000001906de7210 */ /* 0x000fe20007ffe0ff */
[----:B------:R-:W0:Y:S02]  /*26a0*/  LDGDEPBAR ;  /* 0x00000000000079af */ /* 0x000e240000000000 */
[----:B------:R-:W-:Y:S01]  /*26b0*/  IMAD.MOV.U32 R12, RZ, RZ, R217 ;  /* 0x000000ffff0c7224 */ /* 0x000fe200078e00d9 */
[----:B------:R-:W-:Y:S01]  /*26c0*/  @P4 SHF.R.U32.HI R12, RZ, c[0x0][0x2cc], R4 ;  /* 0x0000b300ff0c4a19 */ /* 0x000fe20000011604 */
[----:B------:R-:W-:Y:S01]  /*26d0*/  FMUL.FTZ R65, R65, c[0x0][0x320] ;  /* 0x0000c80041417a20 */ /* 0x000fe20000410000 */
[----:B------:R-:W-:Y:S01]  /*26e0*/  SHF.L.U32 R222, R222, 0x1, RZ ;  /* 0x00000001dede7819 */ /* 0x000fe200000006ff */
[----:B------:R-:W-:Y:S01]  /*26f0*/  FMUL.FTZ R52, R52, c[0x0][0x320] ;  /* 0x0000c80034347a20 */ /* 0x000fe20000410000 */
[----:B------:R-:W4:Y:S01]  /*2700*/  MUFU.TANH R19, R19 ;  /* 0x0000001300137308 */ /* 0x000f220000002400 */
[----:B------:R-:W5:Y:S01]  /*2710*/  SHFL.IDX PT, R4, R12, RZ, 0x1c1f ;  /* 0x001c1fff0c047589 */ /* 0x000f6200000e0000 */
[----:B------:R-:W-:Y:S01]  /*2720*/  IADD3 R49, R49, -c[0x0][0x168], -R222 ;  /* 0x80005a0031317a10 */ /* 0x000fe20007ffe8de */
[----:B------:R-:W-:Y:S01]  /*2730*/  FMUL.FTZ R57, R57, c[0x0][0x320] ;  /* 0x0000c80039397a20 */ /* 0x000fe20000410000 */
[----:B------:R-:W-:Y:S01]  /*2740*/  IADD3 R40, R39, -R222, RZ ;  /* 0x800000de27287210 */ /* 0x000fe20007ffe0ff */
[----:B------:R-:W-:-:S02]  /*2750*/  FMUL.FTZ R48, R48, c[0x0][0x320] ;  /* 0x0000c80030307a20 */ /* 0x000fc40000410000 */
[----:B------:R-:W-:Y:S01]  /*2760*/  FMUL.FTZ R56, R56, c[0x0][0x320] ;  /* 0x0000c80038387a20 */ /* 0x000fe20000410000 */
[----:B------:R-:W1:Y:S08]  /*2770*/  MUFU.TANH R17, R17 ;  /* 0x0000001100117308 */ /* 0x000e700000002400 */
        /* <DEDUP_REMOVED lines=15> */
[----:B------:R1:W1:Y:S08]  /*2870*/  MUFU.TANH R157, R52 ;  /* 0x00000034009d7308 */ /* 0x0002700000002400 */
[----:B------:R5:W2:Y:S01]  /*2880*/  MUFU.TANH R159, R57 ;  /* 0x00000039009f7308 */ /* 0x000aa20000002400 */
[----:B-1----:R-:W-:-:S07]  /*2890*/  IADD3 R52, R49, c[0x0][0x328], RZ ;  /* 0x0000ca0031347a10 */ /* 0x002fce0007ffe0ff */
[----:B------:R1:W1:Y:S01]  /*28a0*/  MUFU.TANH R137, R48 ;  /* 0x0000003000897308 */ /* 0x0002620000002400 */
[----:B------:R-:W-:Y:S01]  /*28b0*/  IADD3 R49, R49, UR7, RZ ;  /* 0x0000000731317c10 */ /* 0x000fe2000fffe0ff */
[----:B-----5:R-:W-:-:S06]  /*28c0*/  IMAD.IADD R57, R52, 0x1, R4 ;  /* 0x0000000134397824 */ /* 0x020fcc00078e0204 */
[----:B------:R5:W2:Y:S01]  /*28d0*/  MUFU.TANH R161, R56 ;  /* 0x0000003800a17308 */ /* 0x000aa20000002400 */
[----:B-1----:R-:W-:-:S04]  /*28e0*/  IADD3 R48, -R222, c[0x0][0x1d0], R39 ;  /* 0x00007400de307a10 */ /* 0x002fc80007ffe127 */
[----:B------:R-:W-:Y:S02]  /*28f0*/  IMNMX R57, R57, R48, PT ;  /* 0x0000003039397217 */ /* 0x000fe40003800200 */
[----:B-----5:R-:W-:Y:S01]  /*2900*/  IADD3 R56, R49, R4, RZ ;  /* 0x0000000431387210 */ /* 0x020fe20007ffe0ff */
[----:B------:R-:W-:Y:S05]  /*2910*/  @!P3 BRA `(.L_x_161) ;  /* 0x000001500000b947 */ /* 0x000fea0003800000 */
[----:B--234-:R-:W-:Y:S01]  /*2920*/  IADD3 R4, R4, c[0x0][0x1d0], RZ ;  /* 0x0000740004047a10 */ /* 0x01cfe20007ffe0ff */
[----:B------:R-:W-:Y:S03]  /*2930*/  BSSY B0, `(.L_x_162) ;  /* 0x000000f000007945 */ /* 0x000fe60003800000 */
[----:B------:R-:W-:-:S04]  /*2940*/  IADD3 R25, R4, -c[0x0][0x168], RZ ;  /* 0x80005a0004197a10 */ /* 0x000fc80007ffe0ff */
        /* <DEDUP_REMOVED lines=9> */
.L_x_163:
[----:B------:R-:W-:-:S04]  /*29e0*/  MOV R4, c[0x0][0x32c] ;  /* 0x0000cb0000047a02 */ /* 0x000fc80000000f00 */
[----:B------:R-:W-:-:S13]  /*29f0*/  ISETP.NE.AND P0, PT, R4, 0x1, PT ;  /* 0x000000010400780c */ /* 0x000fda0003f05270 */
[----:B------:R-:W-:-:S05]  /*2a00*/  @P0 IMAD.HI.U32 R4, R25, c[0x0][0x330], RZ ;  /* 0x0000cc0019040a27 */ /* 0x000fca00078e00ff */
[----:B------:R-:W-:Y:S02]  /*2a10*/  @P0 SHF.R.U32.HI R25, RZ, c[0x0][0x334], R4 ;  /* 0x0000cd00ff190a19 */ /* 0x000fe40000011604 */
.L_x_164:
[----:B------:R-:W-:Y:S05]  /*2a20*/  BSYNC B0 ;  /* 0x0000000000007941 */ /* 0x000fea0003800000 */
.L_x_162:
[----:B------:R-:W-:-:S05]  /*2a30*/  IMAD R25, R25, c[0x0][0x32c], R40 ;  /* 0x0000cb0019197a24 */ /* 0x000fca00078e0228 */
[----:B------:R-:W-:Y:S02]  /*2a40*/  IADD3 R4, R25, c[0x0][0x32c], RZ ;  /* 0x0000cb0019047a10 */ /* 0x000fe40007ffe0ff */
[----:B------:R-:W-:Y:S02]  /*2a50*/  IMNMX R56, R56, R25, !PT ;  /* 0x0000001938387217 */ /* 0x000fe40007800200 */
[----:B------:R-:W-:Y:S02]  /*2a60*/  IMNMX R57, R57, R4, PT ;  /* 0x0000000439397217 */ /* 0x000fe40003800200 */
.L_x_161:
[C---:B--234-:R-:W-:Y:S01]  /*2a70*/  ISETP.GE.AND P0, PT, R39.reuse, 0x2, PT ;  /* 0x000000022700780c */ /* 0x05cfe20003f06270 */
[----:B------:R-:W1:Y:S01]  /*2a80*/  SHFL.IDX PT, R12, R12, 0x1, 0x1c1f ;  /* 0x003c1f000c0c7f89 */ /* 0x000e6200000e0000 */
[----:B------:R-:W-:Y:S01]  /*2a90*/  ISETP.GE.AND P1, PT, R39, 0x9, PT ;  /* 0x000000092700780c */ /* 0x000fe20003f26270 */
[----:B------:R-:W-:Y:S01]  /*2aa0*/  FMUL.FTZ R136, R50, c[0x0][0x320] ;  /* 0x0000c80032887a20 */ /* 0x000fe20000410000 */
[----:B------:R-:W-:Y:S01]  /*2ab0*/  P2R R53, PR, RZ, 0x1 ;  /* 0x00000001ff357803 */ /* 0x000fe20000000000 */
[----:B------:R-:W-:Y:S01]  /*2ac0*/  FMUL.FTZ R50, R83, c[0x0][0x320] ;  /* 0x0000c80053327a20 */ /* 0x000fe20000410000 */
[----:B------:R-:W-:Y:S01]  /*2ad0*/  ISETP.GT.AND P0, PT, R56, 0x1, !P0 ;  /* 0x000000013800780c */ /* 0x000fe20004704270 */
[----:B------:R-:W-:Y:S01]  /*2ae0*/  FMUL.FTZ R10, R10, c[0x0][0x320] ;  /* 0x0000c8000a0a7a20 */ /* 0x000fe20000410000 */
[----:B------:R-:W-:Y:S01]  /*2af0*/  P2R R24, PR, RZ, 0x2 ;  /* 0x00000002ff187803 */ /* 0x000fe20000000000 */
[----:B------:R-:W-:Y:S01]  /*2b00*/  FMUL.FTZ R66, R66, c[0x0][0x320] ;  /* 0x0000c80042427a20 */ /* 0x000fe20000410000 */
[----:B------:R-:W-:Y:S01]  /*2b10*/  ISETP.LT.OR P0, PT, R57, 0x2, P0 ;  /* 0x000000023900780c */ /* 0x000fe20000701670 */
[----:B------:R-:W-:Y:S01]  /*2b20*/  FMUL.FTZ R67, R67, c[0x0][0x320] ;  /* 0x0000c80043437a20 */ /* 0x000fe20000410000 */
[----:B------:R-:W-:Y:S01]  /*2b30*/  ISETP.GE.AND P2, PT, R39, 0x59, PT ;  /* 0x000000592700780c */ /* 0x000fe20003f46270 */
[----:B------:R-:W-:Y:S01]  /*2b40*/  FMUL.FTZ R62, R62, c[0x0][0x320] ;  /* 0x0000c8003e3e7a20 */ /* 0x000fe20000410000 */
[----:B------:R-:W-:Y:S01]  /*2b50*/  FSEL R23, R23, -INF , !P0 ;  /* 0xff80000017177808 */ /* 0x000fe20004000000 */
[----:B------:R-:W-:Y:S01]  /*2b60*/  FMUL.FTZ R63, R63, c[0x0][0x320] ;  /* 0x0000c8003f3f7a20 */ /* 0x000fe20000410000 */
[----:B------:R-:W-:Y:S01]  /*2b70*/  ISETP.GT.AND P0, PT, R56, 0x8, !P1 ;  /* 0x000000083800780c */ /* 0x000fe20004f04270 */
[----:B------:R-:W-:Y:S01]  /*2b80*/  FMUL.FTZ R58, R58, c[0x0][0x320] ;  /* 0x0000c8003a3a7a20 */ /* 0x000fe20000410000 */
[----:B------:R-:W-:Y:S01]  /*2b90*/  ISETP.GE.AND P1, PT, R39, 0xa, PT ;  /* 0x0000000a2700780c */ /* 0x000fe20003f26270 */
[----:B------:R-:W-:Y:S01]  /*2ba0*/  FMUL.FTZ R59, R59, c[0x0][0x320] ;  /* 0x0000c8003b3b7a20 */ /* 0x000fe20000410000 */
[----:B------:R-:W-:Y:S01]  /*2bb0*/  ISETP.LT.OR P0, PT, R57, 0x9, P0 ;  /* 0x000000093900780c */ /* 0x000fe20000701670 */
[----:B------:R-:W-:Y:S01]  /*2bc0*/  FMUL.FTZ R74, R74, c[0x0][0x320] ;  /* 0x0000c8004a4a7a20 */ /* 0x000fe20000410000 */
[----:B------:R-:W-:Y:S01]  /*2bd0*/  P2R R18, PR, RZ, 0x2 ;  /* 0x00000002ff127803 */ /* 0x000fe20000000000 */
        /* <DEDUP_REMOVED lines=14> */
[----:B------:R-:W2:Y:S01]  /*2cc0*/  MUFU.TANH R166, R66 ;  /* 0x0000004200a67308 */ /* 0x000ea20000002400 */
[----:B------:R-:W-:Y:S01]  /*2cd0*/  ISETP.GE.AND P1, PT, R39, 0x12, PT ;  /* 0x000000122700780c */ /* 0x000fe20003f26270 */
[----:B------:R-:W-:Y:S01]  /*2ce0*/  FMUL.FTZ R51, R51, c[0x0][0x320] ;  /* 0x0000c80033337a20 */ /* 0x000fe20000410000 */
[----:B------:R-:W-:Y:S01]  /*2cf0*/  ISETP.LT.OR P0, PT, R57, 0x11, P0 ;  /* 0x000000113900780c */ /* 0x000fe20000701670 */
[----:B-1----:R-:W-:Y:S01]  /*2d00*/  IMAD.IADD R49, R49, 0x1, R12 ;  /* 0x0000000131317824 */ /* 0x002fe200078e020c */
[----:B------:R-:W-:-:S02]  /*2d10*/  P2R R44, PR, RZ, 0x2 ;  /* 0x00000002ff2c7803 */ /* 0x000fc40000000000 */
[----:B------:R-:W-:Y:S01]  /*2d20*/  FSEL R17, R17, -INF , !P0 ;  /* 0xff80000011117808 */ /* 0x000fe20004000000 */
[----:B------:R-:W1:Y:S01]  /*2d30*/  MUFU.TANH R150, R67 ;  /* 0x0000004300967308 */ /* 0x000e620000002400 */
[----:B------:R-:W-:Y:S02]  /*2d40*/  ISETP.GT.AND P0, PT, R56, 0x11, !P1 ;  /* 0x000000113800780c */ /* 0x000fe40004f04270 */
[----:B------:R-:W-:Y:S02]  /*2d50*/  ISETP.GE.AND P1, PT, R39, 0x19, PT ;  /* 0x000000192700780c */ /* 0x000fe40003f26270 */
[----:B------:R-:W-:Y:S02]  /*2d60*/  ISETP.LT.OR P0, PT, R57, 0x12, P0 ;  /* 0x000000123900780c */ /* 0x000fe40000701670 */
[----:B------:R-:W-:Y:S01]  /*2d70*/  P2R R43, PR, RZ, 0x2 ;  /* 0x00000002ff2b7803 */ /* 0x000fe20000000000 */
[----:B------:R-:W3:Y:S01]  /*2d80*/  MUFU.TANH R164, R62 ;  /* 0x0000003e00a47308 */ /* 0x000ee20000002400 */
[----:B------:R-:W-:-:S02]  /*2d90*/  FSEL R13, R13, -INF , !P0 ;  /* 0xff8000000d0d7808 */ /* 0x000fc40004000000 */
[C---:B------:R-:W-:Y:S02]  /*2da0*/  ISETP.GT.AND P0, PT, R56.reuse, 0x18, !P1 ;  /* 0x000000183800780c */ /* 0x040fe40004f04270 */
[----:B------:R-:W-:Y:S02]  /*2db0*/  ISETP.GE.AND P1, PT, R39, 0x1a, PT ;  /* 0x0000001a2700780c */ /* 0x000fe40003f26270 */
[----:B------:R-:W-:Y:S01]  /*2dc0*/  ISETP.LT.OR P0, PT, R57, 0x19, P0 ;  /* 0x000000193900780c */ /* 0x000fe20000701670 */
[----:B------:R-:W4:Y:S01]  /*2dd0*/  MUFU.TANH R158, R63 ;  /* 0x0000003f009e7308 */ /* 0x000f220000002400 */
[----:B------:R-:W-:Y:S02]  /*2de0*/  P2R R8, PR, RZ, 0x2 ;  /* 0x00000002ff087803 */ /* 0x000fe40000000000 */
[----:B------:R-:W-:Y:S02]  /*2df0*/  FSEL R7, R7, -INF , !P0 ;  /* 0xff80000007077808 */ /* 0x000fe40004000000 */
[----:B------:R-:W-:-:S02]  /*2e00*/  ISETP.GT.AND P0, PT, R56, 0x19, !P1 ;  /* 0x000000193800780c */ /* 0x000fc40004f04270 */
[----:B------:R-:W-:Y:S01]  /*2e10*/  ISETP.GE.AND P1, PT, R39, 0x21, PT ;  /* 0x000000212700780c */ /* 0x000fe20003f26270 */
[----:B------:R-:W1:Y:S01]  /*2e20*/  MUFU.TANH R162, R58 ;  /* 0x0000003a00a27308 */ /* 0x000e620000002400 */
[----:B------:R-:W-:Y:S02]  /*2e30*/  ISETP.LT.OR P0, PT, R57, 0x1a, P0 ;  /* 0x0000001a3900780c */ /* 0x000fe40000701670 */
[----:B------:R-:W-:Y:S02]  /*2e40*/  P2R R42, PR, RZ, 0x2 ;  /* 0x00000002ff2a7803 */ /* 0x000fe40000000000 */
[----:B------:R-:W-:Y:S02]  /*2e50*/  FSEL R9, R9, -INF , !P0 ;  /* 0xff80000009097808 */ /* 0x000fe40004000000 */
[----:B------:R-:W-:Y:S01]  /*2e60*/  ISETP.GT.AND P0, PT, R56, 0x20, !P1 ;  /* 0x000000203800780c */ /* 0x000fe20004f04270 */
[----:B------:R-:W1:Y:S01]  /*2e70*/  MUFU.TANH R160, R59 ;  /* 0x0000003b00a07308 */ /* 0x000e620000002400 */
[----:B------:R-:W-:-:S02]  /*2e80*/  ISETP.GE.AND P1, PT, R39, 0x22, PT ;  /* 0x000000222700780c */ /* 0x000fc40003f26270 */
[----:B------:R-:W-:Y:S02]  /*2e90*/  ISETP.LT.OR P0, PT, R57, 0x21, P0 ;  /* 0x000000213900780c */ /* 0x000fe40000701670 */
[----:B------:R-:W-:Y:S02]  /*2ea0*/  P2R R41, PR, RZ, 0x2 ;  /* 0x00000002ff297803 */ /* 0x000fe40000000000 */
[----:B------:R-:W-:Y:S01]  /*2eb0*/  FSEL R33, R33, -INF , !P0 ;  /* 0xff80000021217808 */ /* 0x000fe20004000000 */
[----:B------:R-:W1:Y:S01]  /*2ec0*/  MUFU.TANH R146, R74 ;  /* 0x0000004a00927308 */ /* 0x000e620000002400 */
[----:B------:R-:W-:Y:S02]  /*2ed0*/  ISETP.GT.AND P0, PT, R56, 0x21, !P1 ;  /* 0x000000213800780c */ /* 0x000fe40004f04270 */
[----:B------:R-:W-:Y:S02]  /*2ee0*/  ISETP.GE.AND P1, PT, R39, 0x29, PT ;  /* 0x000000292700780c */ /* 0x000fe40003f26270 */
[----:B------:R-:W-:-:S02]  /*2ef0*/  ISETP.LT.OR P0, PT, R57, 0x22, P0 ;  /* 0x000000223900780c */ /* 0x000fc40000701670 */
[----:B------:R-:W-:Y:S01]  /*2f00*/  P2R R38, PR, RZ, 0x2 ;  /* 0x00000002ff267803 */ /* 0x000fe20000000000 */
[----:B------:R-:W1:Y:S01]  /*2f10*/  MUFU.TANH R156, R54 ;  /* 0x00000036009c7308 */ /* 0x000e620000002400 */
[----:B------:R-:W-:Y:S02]  /*2f20*/  FSEL R31, R31, -INF , !P0 ;  /* 0xff8000001f1f7808 */ /* 0x000fe40004000000 */
[----:B------:R-:W-:Y:S02]  /*2f30*/  ISETP.GT.AND P0, PT, R56, 0x28, !P1 ;  /* 0x000000283800780c */ /* 0x000fe40004f04270 */
[----:B------:R-:W-:Y:S02]  /*2f40*/  ISETP.GE.AND P1, PT, R39, 0x2a, PT ;  /* 0x0000002a2700780c */ /* 0x000fe40003f26270 */
[----:B------:R-:W-:Y:S01]  /*2f50*/  ISETP.LT.OR P0, PT, R57, 0x29, P0 ;  /* 0x000000293900780c */ /* 0x000fe20000701670 */
[----:B------:R-:W1:Y:S01]  /*2f60*/  MUFU.TANH R148, R55 ;  /* 0x0000003700947308 */ /* 0x000e620000002400 */
[----:B------:R-:W-:-:S02]  /*2f70*/  P2R R35, PR, RZ, 0x2 ;  /* 0x00000002ff237803 */ /* 0x000fc40000000000 */
[----:B------:R-:W-:Y:S02]  /*2f80*/  FSEL R29, R29, -INF , !P0 ;  /* 0xff8000001d1d7808 */ /* 0x000fe40004000000 */
[----:B------:R-:W-:Y:S02]  /*2f90*/  ISETP.GT.AND P0, PT, R56, 0x29, !P1 ;  /* 0x000000293800780c */ /* 0x000fe40004f04270 */
[----:B------:R-:W-:Y:S01]  /*2fa0*/  ISETP.GE.AND P1, PT, R39, 0x31, PT ;  /* 0x000000312700780c */ /* 0x000fe20003f26270 */
[----:B------:R-:W1:Y:S01]  /*2fb0*/  MUFU.TANH R126, R75 ;  /* 0x0000004b007e7308 */ /* 0x000e620000002400 */
[----:B------:R-:W-:Y:S02]  /*2fc0*/  ISETP.LT.OR P0, PT, R57, 0x2a, P0 ;  /* 0x0000002a3900780c */ /* 0x000fe40000701670 */
[----:B------:R-:W-:Y:S02]  /*2fd0*/  P2R R34, PR, RZ, 0x2 ;  /* 0x00000002ff227803 */ /* 0x000fe40000000000 */
[----:B------:R-:W-:-:S02]  /*2fe0*/  FSEL R119, R119, -INF , !P0 ;  /* 0xff80000077777808 */ /* 0x000fc40004000000 */
[C---:B------:R-:W-:Y:S01]  /*2ff0*/  ISETP.GT.AND P0, PT, R56.reuse, 0x30, !P1 ;  /* 0x000000303800780c */ /* 0x040fe20004f04270 */
[----:B------:R-:W1:Y:S01]  /*3000*/  MUFU.TANH R136, R136 ;  /* 0x0000008800887308 */ /* 0x000e620000002400 */
[----:B------:R-:W-:Y:S02]  /*3010*/  ISETP.GE.AND P1, PT, R39, 0x32, PT ;  /* 0x000000322700780c */ /* 0x000fe40003f26270 */
[----:B------:R-:W-:Y:S02]  /*3020*/  ISETP.LT.OR P0, PT, R57, 0x31, P0 ;  /* 0x000000313900780c */ /* 0x000fe40000701670 */
[----:B------:R-:W-:Y:S02]  /*3030*/  P2R R32, PR, RZ, 0x2 ;  /* 0x00000002ff207803 */ /* 0x000fe40000000000 */
[----:B------:R-:W-:Y:S01]  /*3040*/  FSEL R139, R139, -INF , !P0 ;  /* 0xff8000008b8b7808 */ /* 0x000fe20004000000 */
[----:B------:R-:W1:Y:S01]  /*3050*/  MUFU.TANH R50, R50 ;  /* 0x0000003200327308 */ /* 0x000e620000002400 */
[----:B------:R-:W-:-:S02]  /*3060*/  ISETP.GT.AND P0, PT, R56, 0x31, !P1 ;  /* 0x000000313800780c */ /* 0x000fc40004f04270 */
[----:B------:R-:W-:Y:S02]  /*3070*/  ISETP.GE.AND P1, PT, R39, 0x39, PT ;  /* 0x000000392700780c */ /* 0x000fe40003f26270 */
[----:B------:R-:W-:Y:S02]  /*3080*/  ISETP.LT.OR P0, PT, R57, 0x32, P0 ;  /* 0x000000323900780c */ /* 0x000fe40000701670 */
[----:B------:R-:W-:Y:S01]  /*3090*/  P2R R30, PR, RZ, 0x2 ;  /* 0x00000002ff1e7803 */ /* 0x000fe20000000000 */
[----:B------:R-:W1:Y:S01]  /*30a0*/  MUFU.TANH R144, R70 ;  /* 0x0000004600907308 */ /* 0x000e620000002400 */
[----:B------:R-:W-:Y:S02]  /*30b0*/  FSEL R151, R151, -INF , !P0 ;  /* 0xff80000097977808 */ /* 0x000fe40004000000 */
[----:B------:R-:W-:Y:S02]  /*30c0*/  ISETP.GT.AND P0, PT, R56, 0x38, !P1 ;  /* 0x000000383800780c */ /* 0x000fe40004f04270 */
[----:B------:R-:W-:-:S02]  /*30d0*/  ISETP.GE.AND P1, PT, R39, 0x3a, PT ;  /* 0x0000003a2700780c */ /* 0x000fc40003f26270 */
[----:B------:R-:W-:Y:S01]  /*30e0*/  ISETP.LT.OR P0, PT, R57, 0x39, P0 ;  /* 0x000000393900780c */ /* 0x000fe20000701670 */
[----:B------:R-:W1:Y:S01]  /*30f0*/  MUFU.TANH R130, R46 ;  /* 0x0000002e00827308 */ /* 0x000e620000002400 */
[----:B------:R-:W-:Y:S02]  /*3100*/  P2R R28, PR, RZ, 0x2 ;  /* 0x00000002ff1c7803 */ /* 0x000fe40000000000 */
[----:B------:R-:W-:Y:S02]  /*3110*/  FSEL R147, R147, -INF , !P0 ;  /* 0xff80000093937808 */ /* 0x000fe40004000000 */
[----:B------:R-:W-:Y:S02]  /*3120*/  ISETP.GT.AND P0, PT, R56, 0x39, !P1 ;  /* 0x000000393800780c */ /* 0x000fe40004f04270 */
[----:B------:R-:W-:Y:S01]  /*3130*/  ISETP.GE.AND P1, PT, R39, 0x41, PT ;  /* 0x000000412700780c */ /* 0x000fe20003f26270 */
[----:B------:R-:W1:Y:S01]  /*3140*/  MUFU.TANH R128, R47 ;  /* 0x0000002f00807308 */ /* 0x000e620000002400 */
[----:B------:R-:W-:-:S02]  /*3150*/  ISETP.LT.OR P0, PT, R57, 0x3a, P0 ;  /* 0x0000003a3900780c */ /* 0x000fc40000701670 */
[----:B------:R-:W-:Y:S02]  /*3160*/  P2R R27, PR, RZ, 0x2 ;  /* 0x00000002ff1b7803 */ /* 0x000fe40000000000 */
[----:B------:R-:W-:Y:S02]  /*3170*/  FSEL R145, R145, -INF , !P0 ;  /* 0xff80000091917808 */ /* 0x000fe40004000000 */
[----:B------:R-:W-:Y:S01]  /*3180*/  ISETP.GT.AND P0, PT, R56, 0x40, !P1 ;  /* 0x000000403800780c */ /* 0x000fe20004f04270 */
[----:B------:R-:W1:Y:S01]  /*3190*/  MUFU.TANH R132, R71 ;  /* 0x0000004700847308 */ /* 0x000e620000002400 */
[----:B------:R-:W-:Y:S02]  /*31a0*/  ISETP.GE.AND P1, PT, R39, 0x42, PT ;  /* 0x000000422700780c */ /* 0x000fe40003f26270 */
[----:B------:R-:W-:Y:S02]  /*31b0*/  ISETP.LT.OR P0, PT, R57, 0x41, P0 ;  /* 0x000000413900780c */ /* 0x000fe40000701670 */
[----:B------:R-:W-:-:S02]  /*31c0*/  P2R R26, PR, RZ, 0x2 ;  /* 0x00000002ff1a7803 */ /* 0x000fc40000000000 */
[----:B------:R-:W-:Y:S01]  /*31d0*/  FSEL R161, R161, -INF , !P0 ;  /* 0xff800000a1a17808 */ /* 0x000fe20004000000 */
[----:B------:R-:W1:Y:S01]  /*31e0*/  MUFU.TANH R10, R10 ;  /* 0x0000000a000a7308 */ /* 0x000e620000002400 */
[----:B------:R-:W-:Y:S02]  /*31f0*/  ISETP.GT.AND P0, PT, R56, 0x41, !P1 ;  /* 0x000000413800780c */ /* 0x000fe40004f04270 */
[----:B------:R-:W-:Y:S02]  /*3200*/  ISETP.GE.AND P1, PT, R39, 0x49, PT ;  /* 0x000000492700780c */ /* 0x000fe40003f26270 */
[----:B------:R-:W-:Y:S02]  /*3210*/  ISETP.LT.OR P0, PT, R57, 0x42, P0 ;  /* 0x000000423900780c */ /* 0x000fe40000701670 */
[----:B------:R-:W-:Y:S01]  /*3220*/  P2R R25, PR, RZ, 0x2 ;  /* 0x00000002ff197803 */ /* 0x000fe20000000000 */
[----:B------:R5:W1:Y:S01]  /*3230*/  MUFU.TANH R134, R51 ;  /* 0x0000003300867308 */ /* 0x000a620000002400 */
[----:B------:R-:W-:-:S02]  /*3240*/  FSEL R159, R159, -INF , !P0 ;  /* 0xff8000009f9f7808 */ /* 0x000fc40004000000 */
[C---:B------:R-:W-:Y:S02]  /*3250*/  ISETP.GT.AND P0, PT, R56.reuse, 0x48, !P1 ;  /* 0x000000483800780c */ /* 0x040fe40004f04270 */
[----:B------:R-:W-:Y:S02]  /*3260*/  ISETP.GE.AND P1, PT, R39, 0x4a, PT ;  /* 0x0000004a2700780c */ /* 0x000fe40003f26270 */
[----:B------:R-:W-:Y:S02]  /*3270*/  ISETP.LT.OR P0, PT, R57, 0x49, P0 ;  /* 0x000000493900780c */ /* 0x000fe40000701670 */
[----:B------:R-:W-:Y:S02]  /*3280*/  P2R R22, PR, RZ, 0x2 ;  /* 0x00000002ff167803 */ /* 0x000fe40000000000 */
[----:B------:R-:W-:Y:S02]  /*3290*/  FSEL R157, R157, -INF , !P0 ;  /* 0xff8000009d9d7808 */ /* 0x000fe40004000000 */
[----:B------:R-:W-:-:S02]  /*32a0*/  ISETP.GT.AND P0, PT, R56, 0x49, !P1 ;  /* 0x000000493800780c */ /* 0x000fc40004f04270 */
[----:B------:R-:W-:Y:S01]  /*32b0*/  ISETP.GE.AND P1, PT, R39, 0x51, PT ;  /* 0x000000512700780c */ /* 0x000fe20003f26270 */
[----:B-----5:R-:W-:Y:S01]  /*32c0*/  IMAD.IADD R51, R52, 0x1, R12 ;  /* 0x0000000134337824 */ /* 0x020fe200078e020c */
[----:B------:R-:W-:Y:S02]  /*32d0*/  ISETP.LT.OR P0, PT, R57, 0x4a, P0 ;  /* 0x0000004a3900780c */ /* 0x000fe40000701670 */
[----:B------:R-:W-:Y:S02]  /*32e0*/  P2R R20, PR, RZ, 0x2 ;  /* 0x00000002ff147803 */ /* 0x000fe40000000000 */
[----:B------:R-:W-:Y:S02]  /*32f0*/  FSEL R149, R149, -INF , !P0 ;  /* 0xff80000095957808 */ /* 0x000fe40004000000 */
[----:B------:R-:W-:Y:S02]  /*3300*/  ISETP.GT.AND P0, PT, R56, 0x50, !P1 ;  /* 0x000000503800780c */ /* 0x000fe40004f04270 */
[----:B------:R-:W-:-:S02]  /*3310*/  ISETP.GE.AND P1, PT, R39, 0x52, PT ;  /* 0x000000522700780c */ /* 0x000fc40003f26270 */
[----:B------:R-:W-:Y:S02]  /*3320*/  ISETP.LT.OR P0, PT, R57, 0x51, P0 ;  /* 0x000000513900780c */ /* 0x000fe40000701670 */
[----:B------:R-:W-:Y:S02]  /*3330*/  P2R R6, PR, RZ, 0x2 ;  /* 0x00000002ff067803 */ /* 0x000fe40000000000 */
[----:B------:R-:W-:Y:S02]  /*3340*/  FSEL R137, R137, -INF , !P0 ;  /* 0xff80000089897808 */ /* 0x000fe40004000000 */
[----:B------:R-:W-:Y:S02]  /*3350*/  ISETP.GT.AND P0, PT, R56, 0x51, !P1 ;  /* 0x000000513800780c */ /* 0x000fe40004f04270 */
[----:B------:R-:W-:Y:S02]  /*3360*/  ISETP.GE.AND P1, PT, R39, 0x1, PT ;  /* 0x000000012700780c */ /* 0x000fe40003f26270 */
[----:B------:R-:W-:-:S02]  /*3370*/  ISETP.LT.OR P0, PT, R57, 0x52, P0 ;  /* 0x000000523900780c */ /* 0x000fc40000701670 */
[----:B------:R-:W-:Y:S02]  /*3380*/  P2R R16, PR, RZ, 0x2 ;  /* 0x00000002ff107803 */ /* 0x000fe40000000000 */
[----:B------:R-:W-:Y:S02]  /*3390*/  FSEL R135, R135, -INF , !P0 ;  /* 0xff80000087877808 */ /* 0x000fe40004000000 */
[----:B------:R-:W-:Y:S02]  /*33a0*/  ISETP.GT.AND P0, PT, R56, 0x58, !P2 ;  /* 0x000000583800780c */ /* 0x000fe40005704270 */
[----:B------:R-:W-:Y:S02]  /*33b0*/  IMNMX R48, R51, R48, PT ;  /* 0x0000003033307217 */ /* 0x000fe40003800200 */
[----:B------:R-:W-:-:S04]  /*33c0*/  ISETP.LT.OR P0, PT, R57, 0x59, P0 ;  /* 0x000000593900780c */ /* 0x000fc80000701670 */
[----:B------:R-:W-:Y:S02]  /*33d0*/  FSEL R133, R133, -INF , !P0 ;  /* 0xff80000085857808 */ /* 0x000fe40004000000 */
[----:B------:R-:W-:Y:S02]  /*33e0*/  ISETP.GT.AND P0, PT, R56, RZ, !P1 ;  /* 0x000000ff3800720c */ /* 0x000fe40004f04270 */
[----:B------:R-:W-:Y:S01]  /*33f0*/  ISETP.GE.AND P1, PT, R39, 0x5a, PT ;  /* 0x0000005a2700780c */ /* 0x000fe20003f26270 */
[----:B------:R-:W-:Y:S01]  /*3400*/  FMUL.FTZ R39, R79, c[0x0][0x320] ;  /* 0x0000c8004f277a20 */ /* 0x000fe20000410000 */
[----:B------:R-:W-:-:S04]  /*3410*/  ISETP.LT.OR P0, PT, R57, 0x1, P0 ;  /* 0x000000013900780c */ /* 0x000fc80000701670 */
[----:B------:R-:W-:Y:S01]  /*3420*/  FSEL R4, R0, -INF , !P0 ;  /* 0xff80000000047808 */ /* 0x000fe20004000000 */
[----:B------:R-:W-:Y:S01]  /*3430*/  FMUL.FTZ R0, R14, c[0x0][0x320] ;  /* 0x0000c8000e007a20 */ /* 0x000fe20000410000 */
[----:B------:R-:W-:Y:S01]  /*3440*/  ISETP.GT.AND P0, PT, R56, 0x59, !P1 ;  /* 0x000000593800780c */ /* 0x000fe20004f04270 */
[----:B------:R-:W-:Y:S01]  /*3450*/  FMUL.FTZ R56, R11, c[0x0][0x320] ;  /* 0x0000c8000b387a20 */ /* 0x000fe20000410000 */
[----:B------:R-:W1:Y:S01]  /*3460*/  MUFU.TANH R39, R39 ;  /* 0x0000002700277308 */ /* 0x000e620000002400 */
[----:B------:R-:W-:Y:S01]  /*3470*/  FMUL.FTZ R14, R15, c[0x0][0x320] ;  /* 0x0000c8000f0e7a20 */ /* 0x000fe20000410000 */
[----:B------:R-:W-:Y:S01]  /*3480*/  ISETP.LT.OR P0, PT, R57, 0x5a, P0 ;  /* 0x0000005a3900780c */ /* 0x000fe20000701670 */
[----:B------:R-:W-:Y:S02]  /*3490*/  FMUL.FTZ R11, R78, c[0x0][0x320] ;  /* 0x0000c8004e0b7a20 */ /* 0x000fe40000410000 */
[----:B------:R-:W-:Y:S01]  /*34a0*/  FMUL.FTZ R15, R82, c[0x0][0x320] ;  /* 0x0000c800520f7a20 */ /* 0x000fe20000410000 */
[----:B------:R-:W-:-:S02]  /*34b0*/  FSEL R131, R131, -INF , !P0 ;  /* 0xff80000083837808 */ /* 0x000fc40004000000 */
[----:B------:R-:W1:Y:S08]  /*34c0*/  MUFU.TANH R56, R56 ;  /* 0x0000003800387308 */ /* 0x000e700000002400 */
[----:B------:R-:W1:Y:S08]  /*34d0*/  MUFU.TANH R11, R11 ;  /* 0x0000000b000b7308 */ /* 0x000e700000002400 */
[----:B------:R-:W1:Y:S08]  /*34e0*/  MUFU.TANH R0, R0 ;  /* 0x0000000000007308 */ /* 0x000e700000002400 */
[----:B------:R-:W1:Y:S08]  /*34f0*/  MUFU.TANH R14, R14 ;  /* 0x0000000e000e7308 */ /* 0x000e700000002400 */
[----:B------:R-:W1:Y:S01]  /*3500*/  MUFU.TANH R15, R15 ;  /* 0x0000000f000f7308 */ /* 0x000e620000002400 */
        /* <DEDUP_REMOVED lines=13> */
.L_x_167:
[----:B------:R-:W-:-:S04]  /*35e0*/  MOV R12, c[0x0][0x32c] ;  /* 0x0000cb00000c7a02 */ /* 0x000fc80000000f00 */
[----:B------:R-:W-:-:S13]  /*35f0*/  ISETP.NE.AND P0, PT, R12, 0x1, PT ;  /* 0x000000010c00780c */ /* 0x000fda0003f05270 */
[----:B------:R-:W-:-:S05]  /*3600*/  @P0 IMAD.HI.U32 R12, R47, c[0x0][0x330], RZ ;  /* 0x0000cc002f0c0a27 */ /* 0x000fca00078e00ff */
[----:B------:R-:W-:Y:S02]  /*3610*/  @P0 SHF.R.U32.HI R47, RZ, c[0x0][0x334], R12 ;  /* 0x0000cd00ff2f0a19 */ /* 0x000fe4000001160c */
.L_x_168:
[----:B------:R-:W-:Y:S05]  /*3620*/  BSYNC B0 ;  /* 0x0000000000007941 */ /* 0x000fea0003800000 */
.L_x_166:
[----:B------:R-:W-:-:S05]  /*3630*/  IMAD R40, R47, c[0x0][0x32c], R40 ;  /* 0x0000cb002f287a24 */ /* 0x000fca00078e0228 */
[----:B------:R-:W-:Y:S02]  /*3640*/  IADD3 R47, R40, c[0x0][0x32c], RZ ;  /* 0x0000cb00282f7a10 */ /* 0x000fe40007ffe0ff */
[----:B------:R-:W-:Y:S02]  /*3650*/  IMNMX R49, R49, R40, !PT ;  /* 0x0000002831317217 */ /* 0x000fe40007800200 */
[----:B------:R-:W-:Y:S02]  /*3660*/  IMNMX R48, R48, R47, PT ;  /* 0x0000002f30307217 */ /* 0x000fe40003800200 */
.L_x_165:
[----:B--234-:R-:W-:Y:S01]  /*3670*/  ISETP.NE.AND P0, PT, R53, RZ, PT ;  /* 0x000000ff3500720c */ /* 0x01cfe20003f05270 */
[----:B------:R-:W-:Y:S01]  /*3680*/  IMAD.SHL.U32 R212, R2, 0x2, RZ ;  /* 0x0000000202d47824 */ /* 0x000fe200078e00ff */
[C---:B------:R-:W-:Y:S02]  /*3690*/  ISETP.GT.AND P2, PT, R49.reuse, 0x58, !P2 ;  /* 0x000000583100780c */ /* 0x040fe40005744270 */
[----:B------:R-:W-:Y:S01]  /*36a0*/  ISETP.GT.AND P0, PT, R49, 0x1, !P0 ;  /* 0x000000013100780c */ /* 0x000fe20004704270 */
[----:B------:R-:W-:Y:S01]  /*36b0*/  IMAD R210, R5, 0x2, R212 ;  /* 0x0000000205d27824 */ /* 0x000fe200078e02d4 */
[----:B------:R-:W-:Y:S01]  /*36c0*/  ISETP.GT.AND P1, PT, R49, 0x59, !P1 ;  /* 0x000000593100780c */ /* 0x000fe20004f24270 */
[----:B------:R-:W-:Y:S01]  /*36d0*/  LDSM.16.MT88.4 R76, [R212+0x3100] ;  /* 0x00310000d44c783b */ /* 0x000fe20000004200 */
[C---:B------:R-:W-:Y:S01]  /*36e0*/  ISETP.LT.OR P0, PT, R48.reuse, 0x2, P0 ;  /* 0x000000023000780c */ /* 0x040fe20000701670 */
[C---:B------:R-:W-:Y:S01]  /*36f0*/  IMAD R208, R3.reuse, 0x2, R210 ;  /* 0x0000000203d07824 */ /* 0x040fe200078e02d2 */
[----:B------:R-:W-:Y:S01]  /*3700*/  ISETP.LT.OR P2, PT, R48, 0x59, P2 ;  /* 0x000000593000780c */ /* 0x000fe20001741670 */
[----:B------:R-:W-:Y:S01]  /*3710*/  IMAD R209, R3, 0x2, R212 ;  /* 0x0000000203d17824 */ /* 0x000fe200078e02d4 */
[----:B-1----:R-:W-:Y:S01]  /*3720*/  FSEL R40, R14, -INF , !P0 ;  /* 0xff8000000e287808 */ /* 0x002fe20004000000 */
[----:B------:R-:W-:Y:S01]  /*3730*/  LDSM.16.MT88.4 R108, [R212+0x100] ;  /* 0x00010000d46c783b */ /* 0x000fe20000004200 */
[----:B------:R-:W-:-:S02]  /*3740*/  ISETP.NE.AND P0, PT, R24, RZ, PT ;  /* 0x000000ff1800720c */ /* 0x000fc40003f05270 */
[----:B------:R-:W-:Y:S01]  /*3750*/  ISETP.LT.OR P1, PT, R48, 0x5a, P1 ;  /* 0x0000005a3000780c */ /* 0x000fe20000f21670 */
[----:B------:R-:W-:Y:S01]  /*3760*/  LDSM.16.MT88.4 R84, [R208+0x100] ;  /* 0x00010000d054783b */ /* 0x000fe20000004200 */
[----:B------:R-:W-:Y:S02]  /*3770*/  ISETP.GT.AND P0, PT, R49, 0x8, !P0 ;  /* 0x000000083100780c */ /* 0x000fe40004704270 */
[----:B------:R-:W-:Y:S01]  /*3780*/  FSEL R130, R130, -INF , !P2 ;  /* 0xff80000082827808 */ /* 0x000fe20005000000 */
[----:B------:R-:W-:Y:S01]  /*3790*/  LDSM.16.MT88.4 R100, [R210+0x100] ;  /* 0x00010000d264783b */ /* 0x000fe20000004200 */
[----:B------:R-:W-:Y:S02]  /*37a0*/  ISETP.LT.OR P0, PT, R48, 0x9, P0 ;  /* 0x000000093000780c */ /* 0x000fe40000701670 */
[----:B------:R-:W-:Y:S01]  /*37b0*/  FSEL R128, R128, -INF , !P1 ;  /* 0xff80000080807808 */ /* 0x000fe20004800000 */
[----:B------:R-:W-:Y:S01]  /*37c0*/  LDSM.16.MT88.4 R92, [R209+0x100] ;  /* 0x00010000d15c783b */ /* 0x000fe20000004200 */
[----:B------:R-:W-:-:S02]  /*37d0*/  FSEL R24, R10, -INF , !P0 ;  /* 0xff8000000a187808 */ /* 0x000fc40004000000 */
[----:B------:R-:W-:Y:S01]  /*37e0*/  ISETP.NE.AND P0, PT, R18, RZ, PT ;  /* 0x000000ff1200720c */ /* 0x000fe20003f05270 */
[----:B------:R-:W-:Y:S01]  /*37f0*/  LDSM.16.MT88.4 R68, [R210+0x3100] ;  /* 0x00310000d244783b */ /* 0x000fe20000004200 */
[----:B------:R-:W-:Y:S02]  /*3800*/  IADD3 R192, R36, -0x2, RZ ;  /* 0xfffffffe24c07810 */ /* 0x000fe40007ffe0ff */
[----:B------:R-:W-:-:S04]  /*3810*/  ISETP.GT.AND P0, PT, R49, 0x9, !P0 ;  /* 0x000000093100780c */ /* 0x000fc80004704270 */
[----:B------:R-:W-:-:S04]  /*3820*/  ISETP.LT.OR P0, PT, R48, 0xa, P0 ;  /* 0x0000000a3000780c */ /* 0x000fc80000701670 */
[----:B------:R-:W-:Y:S02]  /*3830*/  FSEL R18, R56, -INF , !P0 ;  /* 0xff80000038127808 */ /* 0x000fe40004000000 */
[----:B------:R-:W-:Y:S01]  /*3840*/  ISETP.NE.AND P0, PT, R45, RZ, PT ;  /* 0x000000ff2d00720c */ /* 0x000fe20003f05270 */
[----:B------:R-:W-:Y:S03]  /*3850*/  LDSM.16.MT88.4 R56, [R209+0x3100] ;  /* 0x00310000d138783b */ /* 0x000fe60000004200 */
[----:B------:R-:W-:-:S04]  /*3860*/  ISETP.GT.AND P0, PT, R49, 0x10, !P0 ;  /* 0x000000103100780c */ /* 0x000fc80004704270 */
[----:B------:R-:W-:-:S04]  /*3870*/  ISETP.LT.OR P0, PT, R48, 0x11, P0 ;  /* 0x000000113000780c */ /* 0x000fc80000701670 */
[----:B------:R-:W-:Y:S02]  /*3880*/  FSEL R14, R15, -INF , !P0 ;  /* 0xff8000000f0e7808 */ /* 0x000fe40004000000 */
[----:B------:R-:W-:-:S04]  /*3890*/  ISETP.NE.AND P0, PT, R44, RZ, PT ;  /* 0x000000ff2c00720c */ /* 0x000fc80003f05270 */
        /* <DEDUP_REMOVED lines=64> */
[----:B------:R-:W-:-:S04]  /*3ca0*/  ISETP.GT.AND P0, PT, R49, RZ, !P0 ;  /* 0x000000ff3100720c */ /* 0x000fc80004704270 */
[----:B------:R-:W-:-:S04]  /*3cb0*/  ISETP.LT.OR P0, PT, R48, 0x1, P0 ;  /* 0x000000013000780c */ /* 0x000fc80000701670 */
[----:B------:R-:W-:Y:S02]  /*3cc0*/  FSEL R11, R0, -INF , !P0 ;  /* 0xff800000000b7808 */ /* 0x000fe40004000000 */
[----:B------:R-:W-:Y:S02]  /*3cd0*/  FMNMX.FTZ R0, R4, R23, !PT ;  /* 0x0000001704007209 */ /* 0x000fe40007810000 */
[----:B------:R-:W-:Y:S02]  /*3ce0*/  FMNMX.FTZ R25, R11, R40, !PT ;  /* 0x000000280b197209 */ /* 0x000fe40007810000 */
[----:B------:R-:W-:Y:S02]  /*3cf0*/  FMNMX.FTZ R0, R21, R0, !PT ;  /* 0x0000000015007209 */ /* 0x000fe40007810000 */
[----:B------:R-:W-:Y:S02]  /*3d00*/  FMNMX.FTZ R25, R24, R25, !PT ;  /* 0x0000001918197209 */ /* 0x000fe40007810000 */
[----:B------:R-:W-:-:S02]  /*3d10*/  FMNMX.FTZ R0, R19, R0, !PT ;  /* 0x0000000013007209 */ /* 0x000fc40007810000 */
[----:B------:R-:W-:Y:S02]  /*3d20*/  FMNMX.FTZ R25, R18, R25, !PT ;  /* 0x0000001912197209 */ /* 0x000fe40007810000 */
        /* <DEDUP_REMOVED lines=27> */
[----:B------:R-:W-:Y:S02]  /*3ee0*/  ISETP.NE.AND P0, PT, R6, RZ, PT ;  /* 0x000000ff0600720c */ /* 0x000fe40003f05270 */
[----:B------:R-:W-:-:S02]  /*3ef0*/  FMNMX.FTZ R0, R157, R0, !PT ;  /* 0x000000009d007209 */ /* 0x000fc40007810000 */
[----:B------:R-:W-:Y:S02]  /*3f00*/  FMNMX.FTZ R25, R160, R25, !PT ;  /* 0x00000019a0197209 */ /* 0x000fe40007810000 */
[----:B------:R-:W-:Y:S02]  /*3f10*/  FMNMX.FTZ R0, R149, R0, !PT ;  /* 0x0000000095007209 */ /* 0x000fe40007810000 */
[----:B------:R-:W-:Y:S02]  /*3f20*/  ISETP.GT.AND P0, PT, R49, 0x51, !P0 ;  /* 0x000000513100780c */ /* 0x000fe40004704270 */
[----:B------:R-:W-:Y:S02]  /*3f30*/  FMNMX.FTZ R0, R137, R0, !PT ;  /* 0x0000000089007209 */ /* 0x000fe40007810000 */
[----:B------:R-:W-:Y:S02]  /*3f40*/  FMNMX.FTZ R25, R156, R25, !PT ;  /* 0x000000199c197209 */ /* 0x000fe40007810000 */
[----:B------:R-:W-:-:S02]  /*3f50*/  FMNMX.FTZ R0, R135, R0, !PT ;  /* 0x0000000087007209 */ /* 0x000fc40007810000 */
[----:B------:R-:W-:Y:S02]  /*3f60*/  ISETP.LT.OR P0, PT, R48, 0x52, P0 ;  /* 0x000000523000780c */ /* 0x000fe40000701670 */
[----:B------:R-:W-:Y:S02]  /*3f70*/  FMNMX.FTZ R0, R133, R0, !PT ;  /* 0x0000000085007209 */ /* 0x000fe40007810000 */
[----:B------:R-:W-:Y:S02]  /*3f80*/  FMNMX.FTZ R25, R148, R25, !PT ;  /* 0x0000001994197209 */ /* 0x000fe40007810000 */
[----:B------:R-:W-:Y:S02]  /*3f90*/  FMNMX.FTZ R15, R131, R0, !PT ;  /* 0x00000000830f7209 */ /* 0x000fe40007810000 */
[----:B------:R-:W-:Y:S02]  /*3fa0*/  FSEL R134, R134, -INF , !P0 ;  /* 0xff80000086867808 */ /* 0x000fe40004000000 */
[----:B------:R-:W-:Y:S01]  /*3fb0*/  FMNMX.FTZ R25, R136, R25, !PT ;  /* 0x0000001988197209 */ /* 0x000fe20007810000 */
[----:B------:R-:W1:Y:S03]  /*3fc0*/  SHFL.BFLY PT, R0, R15, 0x2, 0x1f ;  /* 0x0c401f000f007f89 */ /* 0x000e6600000e0000 */
        /* <DEDUP_REMOVED lines=18> */
[----:B------:R-:W-:Y:S01]  /*40f0*/  LDSM.16.MT88.4 R20, [R210+0x900] ;  /* 0x00090000d214783b */ /* 0x000fe20000004200 */
[----:B-1----:R-:W-:Y:S01]  /*4100*/  FMNMX.FTZ R116, R15, R116, !PT ;  /* 0x000000740f747209 */ /* 0x002fe20007810000 */
[----:B------:R-:W-:-:S02]  /*4110*/  FFMA.FTZ R42, R13, c[0x0][0x2d0], -R138 ;  /* 0x0000b4000d2a7a23 */ /* 0x000fc4000001088a */
[----:B------:R-:W1:Y:S01]  /*4120*/  LDSM.16.MT88.4 R4, [R208+0x3100] ;  /* 0x00310000d004783b */ /* 0x000e620000004200 */
[C---:B------:R-:W-:Y:S01]  /*4130*/  FSETP.NEU.FTZ.AND P0, PT, R116.reuse, -INF , PT ;  /* 0xff8000007400780b */ /* 0x040fe20003f1d000 */
[----:B------:R-:W-:Y:S01]  /*4140*/  FMUL.FTZ R127, R116, c[0x0][0x2d0] ;  /* 0x0000b400747f7a20 */ /* 0x000fe20000410000 */
[----:B------:R-:W2:Y:S01]  /*4150*/  MUFU.EX2 R48, R48 ;  /* 0x0000003000307308 */ /* 0x000ea20000000800 */
[--C-:B------:R-:W-:Y:S02]  /*4160*/  FFMA.FTZ R38, R9, c[0x0][0x2d0], -R138.reuse ;  /* 0x0000b40009267a23 */ /* 0x100fe4000001088a */
[--C-:B------:R-:W-:Y:S01]  /*4170*/  FFMA.FTZ R43, R17, c[0x0][0x2d0], -R138.reuse ;  /* 0x0000b400112b7a23 */ /* 0x100fe2000001088a */
[----:B------:R-:W-:Y:S01]  /*4180*/  FSEL R127, R127, RZ, P0 ;  /* 0x000000ff7f7f7208 */ /* 0x000fe20000000000 */
[--C-:B------:R-:W-:Y:S02]  /*4190*/  FFMA.FTZ R117, R33, c[0x0][0x2d0], -R138.reuse ;  /* 0x0000b40021757a23 */ /* 0x100fe4000001088a */
[----:B------:R-:W-:Y:S01]  /*41a0*/  FFMA.FTZ R118, R31, c[0x0][0x2d0], -R138 ;  /* 0x0000b4001f767a23 */ /* 0x000fe2000001088a */
[----:B------:R-:W-:Y:S01]  /*41b0*/  MUFU.EX2 R45, R45 ;  /* 0x0000002d002d7308 */ /* 0x000fe20000000800 */
[--C-:B------:R-:W-:Y:S01]  /*41c0*/  FFMA.FTZ R50, R11, c[0x0][0x2d0], -R127.reuse ;  /* 0x0000b4000b327a23 */ /* 0x100fe2000001087f */
[----:B------:R-:W-:Y:S01]  /*41d0*/  LDSM.16.MT88.4 R32, [R210+0x3900] ;  /* 0x00390000d220783b */ /* 0x000fe20000004200 */
[----:B------:R-:W-:-:S02]  /*41e0*/  FFMA.FTZ R51, R40, c[0x0][0x2d0], -R127 ;  /* 0x0000b40028337a23 */ /* 0x000fc4000001087f */
[--C-:B------:R-:W-:Y:S02]  /*41f0*/  FFMA.FTZ R47, R24, c[0x0][0x2d0], -R127.reuse ;  /* 0x0000b400182f7a23 */ /* 0x100fe4000001087f */
[--C-:B------:R-:W-:Y:S01]  /*4200*/  FFMA.FTZ R46, R18, c[0x0][0x2d0], -R127.reuse ;  /* 0x0000b400122e7a23 */ /* 0x100fe2000001087f */
[----:B------:R-:W3:Y:S01]  /*4210*/  MUFU.EX2 R44, R44 ;  /* 0x0000002c002c7308 */ /* 0x000ee20000000800 */
[--C-:B------:R-:W-:Y:S01]  /*4220*/  FFMA.FTZ R41, R14, c[0x0][0x2d0], -R127.reuse ;  /* 0x0000b4000e297a23 */ /* 0x100fe2000001087f */
[----:B--2---:R-:W-:Y:S01]  /*4230*/  F2FP.BF16.PACK_AB R64, R48, R49 ;  /* 0x000000313040723e */ /* 0x004fe200000010ff */
[--C-:B------:R-:W-:Y:S01]  /*4240*/  FFMA.FTZ R40, R12, c[0x0][0x2d0], -R127.reuse ;  /* 0x0000b4000c287a23 */ /* 0x100fe2000001087f */
[----:B------:R-:W-:Y:S01]  /*4250*/  LDSM.16.MT88.4 R24, [R212+0x900] ;  /* 0x00090000d418783b */ /* 0x000fe20000004200 */
[--C-:B------:R-:W-:Y:S02]  /*4260*/  FFMA.FTZ R3, R10, c[0x0][0x2d0], -R127.reuse ;  /* 0x0000b4000a037a23 */ /* 0x100fe4000001087f */
[----:B------:R-:W-:Y:S01]  /*4270*/  FFMA.FTZ R2, R8, c[0x0][0x2d0], -R127 ;  /* 0x0000b40008027a23 */ /* 0x000fe2000001087f */
[----:B------:R-:W-:Y:S01]  /*4280*/  MUFU.EX2 R50, R50 ;  /* 0x0000003200327308 */ /* 0x000fe20000000800 */
[----:B------:R-:W2:Y:S01]  /*4290*/  LDSM.16.MT88.4 R12, [R208+0x900] ;  /* 0x00090000d00c783b */ /* 0x000ea20000004200 */
[----:B------:R-:W-:-:S02]  /*42a0*/  FFMA.FTZ R124, R29, c[0x0][0x2d0], -R138 ;  /* 0x0000b4001d7c7a23 */ /* 0x000fc4000001088a */
[--C-:B------:R-:W-:Y:S01]  /*42b0*/  FFMA.FTZ R119, R119, c[0x0][0x2d0], -R138.reuse ;  /* 0x0000b40077777a23 */ /* 0x100fe2000001088a */
[----:B------:R-:W4:Y:S01]  /*42c0*/  LDSM.16.MT88.4 R8, [R212+0x3900] ;  /* 0x00390000d408783b */ /* 0x000f220000004200 */
[--C-:B------:R-:W-:Y:S02]  /*42d0*/  FFMA.FTZ R125, R146, c[0x0][0x2d0], -R127.reuse ;  /* 0x0000b400927d7a23 */ /* 0x100fe4000001087f */
[----:B------:R-:W5:Y:S01]  /*42e0*/  MUFU.EX2 R51, R51 ;  /* 0x0000003300337308 */ /* 0x000f620000000800 */
[----:B---3--:R-:W-:Y:S01]  /*42f0*/  F2FP.BF16.PACK_AB R66, R44, R45 ;  /* 0x0000002d2c42723e */ /* 0x008fe200000010ff */
[----:B------:R-:W3:Y:S01]  /*4300*/  LDSM.16.MT88.4 R16, [R209+0x900] ;  /* 0x00090000d110783b */ /* 0x000ee20000004200 */
[--C-:B------:R-:W-:Y:S02]  /*4310*/  FFMA.FTZ R126, R126, c[0x0][0x2d0], -R127.reuse ;  /* 0x0000b4007e7e7a23 */ /* 0x100fe4000001087f */
[--C-:B------:R-:W-:Y:S01]  /*4320*/  FFMA.FTZ R129, R144, c[0x0][0x2d0], -R127.reuse ;  /* 0x0000b40090817a23 */ /* 0x100fe2000001087f */
[----:B------:R-:W1:Y:S01]  /*4330*/  LDSM.16.MT88.4 R28, [R209+0x3900] ;  /* 0x00390000d11c783b */ /* 0x000e620000004200 */
[----:B------:R-:W-:Y:S01]  /*4340*/  FFMA.FTZ R132, R132, c[0x0][0x2d0], -R127 ;  /* 0x0000b40084847a23 */ /* 0x000fe2000001087f */
[----:B------:R-:W-:Y:S01]  /*4350*/  MUFU.EX2 R47, R47 ;  /* 0x0000002f002f7308 */ /* 0x000fe20000000800 */
[----:B------:R-:W-:-:S02]  /*4360*/  FFMA.FTZ R144, R151, c[0x0][0x2d0], -R138 ;  /* 0x0000b40097907a23 */ /* 0x000fc4000001088a */
[--C-:B------:R-:W-:Y:S02]  /*4370*/  FFMA.FTZ R146, R147, c[0x0][0x2d0], -R138.reuse ;  /* 0x0000b40093927a23 */ /* 0x100fe4000001088a */
[--C-:B------:R-:W-:Y:S02]  /*4380*/  FFMA.FTZ R139, R139, c[0x0][0x2d0], -R138.reuse ;  /* 0x0000b4008b8b7a23 */ /* 0x100fe4000001088a */
[----:B------:R-:W-:Y:S01]  /*4390*/  FFMA.FTZ R145, R145, c[0x0][0x2d0], -R138 ;  /* 0x0000b40091917a23 */ /* 0x000fe2000001088a */
[----:B------:R-:W2:Y:S01]  /*43a0*/  MUFU.EX2 R46, R46 ;  /* 0x0000002e002e7308 */ /* 0x000ea20000000800 */
[----:B-----5:R-:W-:Y:S01]  /*43b0*/  F2FP.BF16.PACK_AB R65, R51, R50 ;  /* 0x000000323341723e */ /* 0x020fe200000010ff */
[--C-:B------:R-:W-:Y:S02]  /*43c0*/  FFMA.FTZ R147, R166, c[0x0][0x2d0], -R127.reuse ;  /* 0x0000b400a6937a23 */ /* 0x100fe4000001087f */
[--C-:B------:R-:W-:Y:S02]  /*43d0*/  FFMA.FTZ R150, R150, c[0x0][0x2d0], -R127.reuse ;  /* 0x0000b40096967a23 */ /* 0x100fe4000001087f */
[----:B------:R-:W-:-:S02]  /*43e0*/  FFMA.FTZ R151, R164, c[0x0][0x2d0], -R127 ;  /* 0x0000b400a4977a23 */ /* 0x000fc4000001087f */
[----:B------:R-:W-:Y:S01]  /*43f0*/  MUFU.EX2 R43, R43 ;  /* 0x0000002b002b7308 */ /* 0x000fe20000000800 */
[----:B------:R-:W-:Y:S02]  /*4400*/  FFMA.FTZ R158, R158, c[0x0][0x2d0], -R127 ;  /* 0x0000b4009e9e7a23 */ /* 0x000fe4000001087f */
[--C-:B------:R-:W-:Y:S02]  /*4410*/  FFMA.FTZ R164, R159, c[0x0][0x2d0], -R138.reuse ;  /* 0x0000b4009fa47a23 */ /* 0x100fe4000001088a */
[--C-:B------:R-:W-:Y:S02]  /*4420*/  FFMA.FTZ R166, R149, c[0x0][0x2d0], -R138.reuse ;  /* 0x0000b40095a67a23 */ /* 0x100fe4000001088a */
[--C-:B------:R-:W-:Y:S01]  /*4430*/  FFMA.FTZ R161, R161, c[0x0][0x2d0], -R138.reuse ;  /* 0x0000b400a1a17a23 */ /* 0x100fe2000001088a */
[----:B--2---:R-:W-:Y:S01]  /*4440*/  F2FP.BF16.PACK_AB R67, R46, R47 ;  /* 0x0000002f2e43723e */ /* 0x004fe200000010ff */
[----:B------:R-:W2:Y:S01]  /*4450*/  MUFU.EX2 R42, R42 ;  /* 0x0000002a002a7308 */ /* 0x000ea20000000800 */
[----:B------:R-:W-:-:S02]  /*4460*/  FFMA.FTZ R157, R157, c[0x0][0x2d0], -R138 ;  /* 0x0000b4009d9d7a23 */ /* 0x000fc4000001088a */
[--C-:B------:R-:W-:Y:S02]  /*4470*/  FFMA.FTZ R149, R162, c[0x0][0x2d0], -R127.reuse ;  /* 0x0000b400a2957a23 */ /* 0x100fe4000001087f */
[--C-:B------:R-:W-:Y:S01]  /*4480*/  FFMA.FTZ R160, R160, c[0x0][0x2d0], -R127.reuse ;  /* 0x0000b400a0a07a23 */ /* 0x100fe2000001087f */
[C---:B------:R-:W-:Y:S01]  /*4490*/  HMMA.16816.F32.BF16 R88, R64.reuse, R84, RZ ;  /* 0x000000544058723c */ /* 0x040fe200000418ff */
[--C-:B------:R-:W-:Y:S01]  /*44a0*/  FFMA.FTZ R156, R156, c[0x0][0x2d0], -R127.reuse ;  /* 0x0000b4009c9c7a23 */ /* 0x100fe2000001087f */
[----:B------:R-:W-:Y:S01]  /*44b0*/  MUFU.EX2 R39, R39 ;  /* 0x0000002700277308 */ /* 0x000fe20000000800 */
[----:B------:R-:W-:Y:S02]  /*44c0*/  FFMA.FTZ R159, R148, c[0x0][0x2d0], -R127 ;  /* 0x0000b400949f7a23 */ /* 0x000fe4000001087f */
[----:B------:R-:W-:Y:S02]  /*44d0*/  FADD.FTZ R50, R50, R51 ;  /* 0x0000003332327221 */ /* 0x000fe40000010000 */
[----:B------:R-:W-:Y:S01]  /*44e0*/  FADD.FTZ R48, R49, R48 ;  /* 0x0000003031307221 */ /* 0x000fe20000010000 */
[----:B------:R-:W-:Y:S01]  /*44f0*/  HMMA.16816.F32.BF16 R84, R64, R86, RZ ;  /* 0x000000564054723c */ /* 0x000fe200000418ff */
[----:B------:R-:W-:Y:S01]  /*4500*/  FADD.FTZ R47, R47, R50 ;  /* 0x000000322f2f7221 */ /* 0x000fe20000010000 */
[----:B------:R-:W-:Y:S01]  /*4510*/  MUFU.EX2 R38, R38 ;  /* 0x0000002600267308 */ /* 0x000fe20000000800 */
[----:B------:R-:W-:-:S02]  /*4520*/  FADD.FTZ R45, R45, R48 ;  /* 0x000000302d2d7221 */ /* 0x000fc40000010000 */
[----:B------:R-:W-:Y:S02]  /*4530*/  FADD.FTZ R46, R46, R47 ;  /* 0x0000002f2e2e7221 */ /* 0x000fe40000010000 */
[----:B------:R-:W-:Y:S01]  /*4540*/  FADD.FTZ R44, R44, R45 ;  /* 0x0000002d2c2c7221 */ /* 0x000fe20000010000 */
[C---:B------:R-:W-:Y:S01]  /*4550*/  HMMA.16816.F32.BF16 R80, R64.reuse, R76, RZ ;  /* 0x0000004c4050723c */ /* 0x040fe200000418ff */
[--C-:B------:R-:W-:Y:S01]  /*4560*/  FFMA.FTZ R224, R131, c[0x0][0x2d0], -R138.reuse ;  /* 0x0000b40083e07a23 */ /* 0x100fe2000001088a */
[----:B------:R-:W-:Y:S01]  /*4570*/  MUFU.EX2 R41, R41 ;  /* 0x0000002900297308 */ /* 0x000fe20000000800 */
[--C-:B------:R-:W-:Y:S02]  /*4580*/  FFMA.FTZ R137, R137, c[0x0][0x2d0], -R138.reuse ;  /* 0x0000b40089897a23 */ /* 0x100fe4000001088a */
[--C-:B------:R-:W-:Y:S02]  /*4590*/  FFMA.FTZ R148, R135, c[0x0][0x2d0], -R138.reuse ;  /* 0x0000b40087947a23 */ /* 0x100fe4000001088a */
[----:B------:R-:W-:Y:S01]  /*45a0*/  FFMA.FTZ R133, R133, c[0x0][0x2d0], -R138 ;  /* 0x0000b40085857a23 */ /* 0x000fe2000001088a */
[----:B------:R-:W-:Y:S01]  /*45b0*/  HMMA.16816.F32.BF16 R76, R64, R78, RZ ;  /* 0x0000004e404c723c */ /* 0x000fe200000418ff */
[--C-:B------:R-:W-:Y:S01]  /*45c0*/  FFMA.FTZ R131, R136, c[0x0][0x2d0], -R127.reuse ;  /* 0x0000b40088837a23 */ /* 0x100fe2000001087f */
[----:B------:R-:W5:Y:S01]  /*45d0*/  MUFU.EX2 R40, R40 ;  /* 0x0000002800287308 */ /* 0x000f620000000800 */
[----:B------:R-:W-:-:S02]  /*45e0*/  FFMA.FTZ R134, R134, c[0x0][0x2d0], -R127 ;  /* 0x0000b40086867a23 */ /* 0x000fc4000001087f */
[----:B------:R-:W-:-:S03]  /*45f0*/  FFMA.FTZ R225, R128, c[0x0][0x2d0], -R127 ;  /* 0x0000b40080e17a23 */ /* 0x000fc6000001087f */
[C---:B------:R-:W-:Y:S02]  /*4600*/  HMMA.16816.F32.BF16 R112, R64.reuse, R108, RZ ;  /* 0x0000006c4070723c */ /* 0x040fe400000418ff */
[----:B------:R-:W-:Y:S06]  /*4610*/  MUFU.EX2 R3, R3 ;  /* 0x0000000300037308 */ /* 0x000fec0000000800 */
[C---:B------:R-:W-:Y:S02]  /*4620*/  HMMA.16816.F32.BF16 R104, R64.reuse, R100, RZ ;  /* 0x000000644068723c */ /* 0x040fe400000418ff */
[----:B------:R-:W1:Y:S06]  /*4630*/  MUFU.EX2 R2, R2 ;  /* 0x0000000200027308 */ /* 0x000e6c0000000800 */
[C---:B------:R-:W-:Y:S02]  /*4640*/  HMMA.16816.F32.BF16 R96, R64.reuse, R92, RZ ;  /* 0x0000005c4060723c */ /* 0x040fe400000418ff */
[----:B------:R-:W1:Y:S06]  /*4650*/  MUFU.EX2 R117, R117 ;  /* 0x0000007500757308 */ /* 0x000e6c0000000800 */
        /* <DEDUP_REMOVED lines=13> */
[----:B------:R-:W3:Y:S06]  /*4730*/  MUFU.EX2 R132, R132 ;  /* 0x0000008400847308 */ /* 0x000eec0000000800 */
[C---:B-1----:R-:W-:Y:S02]  /*4740*/  HMMA.16816.F32.BF16 R60, R64.reuse, R4, RZ ;  /* 0x00000004403c723c */ /* 0x042fe400000418ff */
[----:B------:R-:W1:Y:S05]  /*4750*/  MUFU.EX2 R139, R139 ;  /* 0x0000008b008b7308 */ /* 0x000e6a0000000800 */
[----:B--2---:R-:W-:Y:S01]  /*4760*/  F2FP.BF16.PACK_AB R4, R42, R43 ;  /* 0x0000002b2a04723e */ /* 0x004fe200000010ff */
[----:B------:R-:W-:Y:S01]  /*4770*/  HMMA.16816.F32.BF16 R64, R64, R6, RZ ;  /* 0x000000064040723c */ /* 0x000fe200000418ff */
[----:B-----5:R-:W-:Y:S01]  /*4780*/  F2FP.BF16.PACK_AB R5, R40, R41 ;  /* 0x000000292805723e */ /* 0x020fe200000010ff */
[----:B------:R-:W2:Y:S01]  /*4790*/  MUFU.EX2 R144, R144 ;  /* 0x0000009000907308 */ /* 0x000ea20000000800 */
[----:B------:R-:W-:-:S02]  /*47a0*/  FADD.FTZ R41, R41, R46 ;  /* 0x0000002e29297221 */ /* 0x000fc40000010000 */
[----:B------:R-:W-:Y:S02]  /*47b0*/  FADD.FTZ R43, R43, R44 ;  /* 0x0000002c2b2b7221 */ /* 0x000fe40000010000 */
[----:B------:R-:W-:Y:S01]  /*47c0*/  F2FP.BF16.PACK_AB R6, R38, R39 ;  /* 0x000000272606723e */ /* 0x000fe200000010ff */
[----:B------:R-:W-:Y:S01]  /*47d0*/  FADD.FTZ R40, R40, R41 ;  /* 0x0000002928287221 */ /* 0x000fe20000010000 */
[----:B------:R-:W-:Y:S01]  /*47e0*/  F2FP.BF16.PACK_AB R7, R2, R3 ;  /* 0x000000030207723e */ /* 0x000fe200000010ff */
[----:B------:R-:W5:Y:S01]  /*47f0*/  MUFU.EX2 R146, R146 ;  /* 0x0000009200927308 */ /* 0x000f620000000800 */
[----:B------:R-:W-:Y:S02]  /*4800*/  FADD.FTZ R42, R42, R43 ;  /* 0x0000002b2a2a7221 */ /* 0x000fe40000010000 */
[----:B------:R-:W-:Y:S02]  /*4810*/  FADD.FTZ R3, R3, R40 ;  /* 0x0000002803037221 */ /* 0x000fe40000010000 */
[----:B------:R-:W-:Y:S01]  /*4820*/  FADD.FTZ R39, R39, R42 ;  /* 0x0000002a27277221 */ /* 0x000fe20000010000 */
[----:B------:R-:W-:Y:S01]  /*4830*/  HMMA.16816.F32.BF16 R88, R4, R12, R88 ;  /* 0x0000000c0458723c */ /* 0x000fe20000041858 */
[----:B------:R-:W-:Y:S01]  /*4840*/  FADD.FTZ R2, R2, R3 ;  /* 0x0000000302027221 */ /* 0x000fe20000010000 */
[----:B------:R-:W1:Y:S01]  /*4850*/  MUFU.EX2 R145, R145 ;  /* 0x0000009100917308 */ /* 0x000e620000000800 */
[----:B------:R-:W-:-:S04]  /*4860*/  FADD.FTZ R38, R38, R39 ;  /* 0x0000002726267221 */ /* 0x000fc80000010000 */
[----:B------:R-:W-:Y:S01]  /*4870*/  FADD.FTZ R3, R117, R38 ;  /* 0x0000002675037221 */ /* 0x000fe20000010000 */
[----:B------:R-:W-:Y:S01]  /*4880*/  HMMA.16816.F32.BF16 R84, R4, R14, R84 ;  /* 0x0000000e0454723c */ /* 0x000fe20000041854 */
[----:B------:R-:W1:Y:S01]  /*4890*/  LDSM.16.MT88.4 R12, [R208+0x3900] ;  /* 0x00390000d00c783b */ /* 0x000e620000004200 */
[----:B------:R-:W-:Y:S01]  /*48a0*/  MUFU.EX2 R147, R147 ;  /* 0x0000009300937308 */ /* 0x000fe20000000800 */
[----:B------:R-:W-:-:S05]  /*48b0*/  FADD.FTZ R3, R118, R3 ;  /* 0x0000000376037221 */ /* 0x000fca0000010000 */
[C---:B----4-:R-:W-:Y:S02]  /*48c0*/  HMMA.16816.F32.BF16 R80, R4.reuse, R8, R80 ;  /* 0x000000080450723c */ /* 0x050fe40000041850 */
[----:B------:R-:W4:Y:S06]  /*48d0*/  MUFU.EX2 R150, R150 ;  /* 0x0000009600967308 */ /* 0x000f2c0000000800 */
[C---:B------:R-:W-:Y:S01]  /*48e0*/  HMMA.16816.F32.BF16 R76, R4.reuse, R10, R76 ;  /* 0x0000000a044c723c */ /* 0x040fe2000004184c */
[----:B------:R-:W1:Y:S01]  /*48f0*/  LDSM.16.MT88.4 R8, [R208+0x1100] ;  /* 0x00110000d008783b */ /* 0x000e620000004200 */
[----:B------:R-:W-:Y:S06]  /*4900*/  MUFU.EX2 R151, R151 ;  /* 0x0000009700977308 */ /* 0x000fec0000000800 */
[C---:B------:R-:W-:Y:S02]  /*4910*/  HMMA.16816.F32.BF16 R112, R4.reuse, R24, R112 ;  /* 0x000000180470723c */ /* 0x040fe40000041870 */
[----:B------:R-:W1:Y:S06]  /*4920*/  MUFU.EX2 R158, R158 ;  /* 0x0000009e009e7308 */ /* 0x000e6c0000000800 */
[C---:B------:R-:W-:Y:S01]  /*4930*/  HMMA.16816.F32.BF16 R108, R4.reuse, R26, R108 ;  /* 0x0000001a046c723c */ /* 0x040fe2000004186c */
[----:B------:R-:W1:Y:S01]  /*4940*/  LDSM.16.MT88.4 R24, [R212+0x1100] ;  /* 0x00110000d418783b */ /* 0x000e620000004200 */
[----:B------:R-:W-:Y:S06]  /*4950*/  MUFU.EX2 R161, R161 ;  /* 0x000000a100a17308 */ /* 0x000fec0000000800 */
[C---:B------:R-:W-:Y:S02]  /*4960*/  HMMA.16816.F32.BF16 R104, R4.reuse, R20, R104 ;  /* 0x000000140468723c */ /* 0x040fe40000041868 */
[----:B------:R-:W-:Y:S06]  /*4970*/  MUFU.EX2 R164, R164 ;  /* 0x000000a400a47308 */ /* 0x000fec0000000800 */
[C---:B------:R-:W-:Y:S01]  /*4980*/  HMMA.16816.F32.BF16 R100, R4.reuse, R22, R100 ;  /* 0x000000160464723c */ /* 0x040fe20000041864 */
[----:B------:R-:W-:Y:S01]  /*4990*/  LDSM.16.MT88.4 R20, [R210+0x1100] ;  /* 0x00110000d214783b */ /* 0x000fe20000004200 */
[----:B------:R-:W-:Y:S06]  /*49a0*/  MUFU.EX2 R157, R157 ;  /* 0x0000009d009d7308 */ /* 0x000fec0000000800 */
[C---:B---3--:R-:W-:Y:S02]  /*49b0*/  HMMA.16816.F32.BF16 R96, R4.reuse, R16, R96 ;  /* 0x000000100460723c */ /* 0x048fe40000041860 */
[----:B------:R-:W-:Y:S06]  /*49c0*/  MUFU.EX2 R166, R166 ;  /* 0x000000a600a67308 */ /* 0x000fec0000000800 */
[C---:B------:R-:W-:Y:S01]  /*49d0*/  HMMA.16816.F32.BF16 R92, R4.reuse, R18, R92 ;  /* 0x00000012045c723c */ /* 0x040fe2000004185c */
[----:B------:R-:W-:Y:S01]  /*49e0*/  LDSM.16.MT88.4 R16, [R209+0x1100] ;  /* 0x00110000d110783b */ /* 0x000fe20000004200 */
[----:B------:R-:W3:Y:S06]  /*49f0*/  MUFU.EX2 R149, R149 ;  /* 0x0000009500957308 */ /* 0x000eec0000000800 */
[C---:B------:R-:W-:Y:S02]  /*4a00*/  HMMA.16816.F32.BF16 R72, R4.reuse, R32, R72 ;  /* 0x000000200448723c */ /* 0x040fe40000041848 */
[----:B------:R-:W1:Y:S06]  /*4a10*/  MUFU.EX2 R160, R160 ;  /* 0x000000a000a07308 */ /* 0x000e6c0000000800 */
[C---:B------:R-:W-:Y:S01]  /*4a20*/  HMMA.16816.F32.BF16 R68, R4.reuse, R34, R68 ;  /* 0x000000220444723c */ /* 0x040fe20000041844 */
[----:B------:R-:W-:Y:S01]  /*4a30*/  LDSM.16.MT88.4 R32, [R210+0x4100] ;  /* 0x00410000d220783b */ /* 0x000fe20000004200 */
[----:B------:R-:W1:Y:S06]  /*4a40*/  MUFU.EX2 R156, R156 ;  /* 0x0000009c009c7308 */ /* 0x000e6c0000000800 */
[C---:B------:R-:W-:Y:S02]  /*4a50*/  HMMA.16816.F32.BF16 R52, R4.reuse, R28, R52 ;  /* 0x0000001c0434723c */ /* 0x040fe40000041834 */
[----:B------:R-:W2:Y:S06]  /*4a60*/  MUFU.EX2 R159, R159 ;  /* 0x0000009f009f7308 */ /* 0x000eac0000000800 */
[C---:B------:R-:W-:Y:S01]  /*4a70*/  HMMA.16816.F32.BF16 R56, R4.reuse, R30, R56 ;  /* 0x0000001e0438723c */ /* 0x040fe20000041838 */
[----:B------:R-:W-:Y:S01]  /*4a80*/  LDSM.16.MT88.4 R28, [R209+0x4100] ;  /* 0x00410000d11c783b */ /* 0x000fe20000004200 */
[----:B------:R-:W-:Y:S06]  /*4a90*/  MUFU.EX2 R137, R137 ;  /* 0x0000008900897308 */ /* 0x000fec0000000800 */
[C---:B-1----:R-:W-:Y:S02]  /*4aa0*/  HMMA.16816.F32.BF16 R60, R4.reuse, R12, R60 ;  /* 0x0000000c043c723c */ /* 0x042fe4000004183c */
[----:B------:R-:W1:Y:S06]  /*4ab0*/  MUFU.EX2 R148, R148 ;  /* 0x0000009400947308 */ /* 0x000e6c0000000800 */
[----:B------:R-:W-:Y:S01]  /*4ac0*/  HMMA.16816.F32.BF16 R64, R4, R14, R64 ;  /* 0x0000000e0440723c */ /* 0x000fe20000041840 */
[----:B------:R-:W1:Y:S01]  /*4ad0*/  LDSM.16.MT88.4 R12, [R212+0x4100] ;  /* 0x00410000d40c783b */ /* 0x000e620000004200 */
[----:B------:R-:W-:Y:S05]  /*4ae0*/  MUFU.EX2 R133, R133 ;  /* 0x0000008500857308 */ /* 0x000fea0000000800 */
[----:B------:R-:W-:-:S02]  /*4af0*/  F2FP.BF16.PACK_AB R4, R118, R117 ;  /* 0x000000757604723e */ /* 0x000fc400000010ff */
[----:B------:R-:W-:Y:S01]  /*4b00*/  F2FP.BF16.PACK_AB R6, R119, R124 ;  /* 0x0000007c7706723e */ /* 0x000fe200000010ff */
[----:B------:R-:W1:Y:S01]  /*4b10*/  MUFU.EX2 R224, R224 ;  /* 0x000000e000e07308 */ /* 0x000e620000000800 */
[----:B------:R-:W-:Y:S01]  /*4b20*/  F2FP.BF16.PACK_AB R5, R126, R125 ;  /* 0x0000007d7e05723e */ /* 0x000fe200000010ff */
[----:B------:R-:W-:Y:S01]  /*4b30*/  FADD.FTZ R125, R125, R2 ;  /* 0x000000027d7d7221 */ /* 0x000fe20000010000 */
[----:B------:R-:W-:Y:S01]  /*4b40*/  F2FP.BF16.PACK_AB R7, R132, R129 ;  /* 0x000000818407723e */ /* 0x000fe200000010ff */
[----:B------:R-:W-:Y:S02]  /*4b50*/  FADD.FTZ R2, R124, R3 ;  /* 0x000000037c027221 */ /* 0x000fe40000010000 */
[----:B------:R-:W-:Y:S02]  /*4b60*/  FADD.FTZ R126, R126, R125 ;  /* 0x0000007d7e7e7221 */ /* 0x000fe40000010000 */
[----:B------:R-:W-:Y:S01]  /*4b70*/  MUFU.EX2 R131, R131 ;  /* 0x0000008300837308 */ /* 0x000fe20000000800 */
[----:B------:R-:W-:Y:S01]  /*4b80*/  FADD.FTZ R2, R119, R2 ;  /* 0x0000000277027221 */ /* 0x000fe20000010000 */
[----:B------:R-:W-:Y:S01]  /*4b90*/  HMMA.16816.F32.BF16 R88, R4, R8, R88 ;  /* 0x000000080458723c */ /* 0x000fe20000041858 */
[----:B------:R-:W-:-:S02]  /*4ba0*/  FADD.FTZ R129, R129, R126 ;  /* 0x0000007e81817221 */ /* 0x000fc40000010000 */
[----:B------:R-:W-:Y:S02]  /*4bb0*/  FADD.FTZ R3, R139, R2 ;  /* 0x000000028b037221 */ /* 0x000fe40000010000 */
[----:B------:R-:W-:Y:S01]  /*4bc0*/  FADD.FTZ R132, R132, R129 ;  /* 0x0000008184847221 */ /* 0x000fe20000010000 */
[----:B------:R-:W1:Y:S01]  /*4bd0*/  MUFU.EX2 R134, R134 ;  /* 0x0000008600867308 */ /* 0x000e620000000800 */
[----:B--2---:R-:W-:Y:S01]  /*4be0*/  FADD.FTZ R3, R144, R3 ;  /* 0x0000000390037221 */ /* 0x004fe20000010000 */
[----:B------:R-:W-:Y:S01]  /*4bf0*/  HMMA.16816.F32.BF16 R84, R4, R10, R84 ;  /* 0x0000000a0454723c */ /* 0x000fe20000041854 */
[----:B------:R-:W2:Y:S02]  /*4c00*/  LDSM.16.MT88.4 R8, [R208+0x4100] ;  /* 0x00410000d008783b */ /* 0x000ea40000004200 */
[----:B-----5:R-:W-:-:S03]  /*4c10*/  FADD.FTZ R2, R146, R3 ;  /* 0x0000000392027221 */ /* 0x020fc60000010000 */
[----:B------:R-:W-:Y:S01]  /*4c20*/  MUFU.EX2 R225, R225 ;  /* 0x000000e100e17308 */ /* 0x000fe20000000800 */
[----:B------:R-:W-:Y:S01]  /*4c30*/  FADD.FTZ R2, R145, R2 ;  /* 0x0000000291027221 */ /* 0x000fe20000010000 */
[C---:B------:R-:W-:Y:S08]  /*4c40*/  HMMA.16816.F32.BF16 R112, R4.reuse, R24, R112 ;  /* 0x000000180470723c */ /* 0x040ff00000041870 */
[C---:B-1----:R-:W-:Y:S08]  /*4c50*/  HMMA.16816.F32.BF16 R80, R4.reuse, R12, R80 ;  /* 0x0000000c0450723c */ /* 0x042ff00000041850 */
[C---:B------:R-:W-:Y:S01]  /*4c60*/  HMMA.16816.F32.BF16 R76, R4.reuse, R14, R76 ;  /* 0x0000000e044c723c */ /* 0x040fe2000004184c */
[----:B------:R-:W1:Y:S07]  /*4c70*/  LDSM.16.MT88.4 R12, [R208+0x1900] ;  /* 0x00190000d00c783b */ /* 0x000e6e0000004200 */
[C---:B------:R-:W-:Y:S01]  /*4c80*/  HMMA.16816.F32.BF16 R108, R4.reuse, R26, R108 ;  /* 0x0000001a046c723c */ /* 0x040fe2000004186c */
[----:B------:R-:W-:Y:S07]  /*4c90*/  LDSM.16.MT88.4 R24, [R212+0x1900] ;  /* 0x00190000d418783b */ /* 0x000fee0000004200 */
[C---:B------:R-:W-:Y:S08]  /*4ca0*/  HMMA.16816.F32.BF16 R104, R4.reuse, R20, R104 ;  /* 0x000000140468723c */ /* 0x040ff00000041868 */
[C---:B--2---:R-:W-:Y:S08]  /*4cb0*/  HMMA.16816.F32.BF16 R60, R4.reuse, R8, R60 ;  /* 0x00000008043c723c */ /* 0x044ff0000004183c */
[C---:B------:R-:W-:Y:S01]  /*4cc0*/  HMMA.16816.F32.BF16 R64, R4.reuse, R10, R64 ;  /* 0x0000000a0440723c */ /* 0x040fe20000041840 */
[----:B------:R-:W2:Y:S07]  /*4cd0*/  LDSM.16.MT88.4 R8, [R212+0x4900] ;  /* 0x00490000d408783b */ /* 0x000eae0000004200 */
[C---:B------:R-:W-:Y:S01]  /*4ce0*/  HMMA.16816.F32.BF16 R100, R4.reuse, R22, R100 ;  /* 0x000000160464723c */ /* 0x040fe20000041864 */
[----:B------:R-:W5:Y:S07]  /*4cf0*/  LDSM.16.MT88.4 R20, [R210+0x1900] ;  /* 0x00190000d214783b */ /* 0x000f6e0000004200 */
[C---:B------:R-:W-:Y:S08]  /*4d00*/  HMMA.16816.F32.BF16 R96, R4.reuse, R16, R96 ;  /* 0x000000100460723c */ /* 0x040ff00000041860 */
[C---:B------:R-:W-:Y:S01]  /*4d10*/  HMMA.16816.F32.BF16 R92, R4.reuse, R18, R92 ;  /* 0x00000012045c723c */ /* 0x040fe2000004185c */
[----:B------:R-:W1:Y:S07]  /*4d20*/  LDSM.16.MT88.4 R16, [R209+0x1900] ;  /* 0x00190000d110783b */ /* 0x000e6e0000004200 */
[C---:B------:R-:W-:Y:S08]  /*4d30*/  HMMA.16816.F32.BF16 R72, R4.reuse, R32, R72 ;  /* 0x000000200448723c */ /* 0x040ff00000041848 */
[C---:B------:R-:W-:Y:S01]  /*4d40*/  HMMA.16816.F32.BF16 R68, R4.reuse, R34, R68 ;  /* 0x000000220444723c */ /* 0x040fe20000041844 */
[----:B------:R-:W2:Y:S07]  /*4d50*/  LDSM.16.MT88.4 R32, [R210+0x4900] ;  /* 0x00490000d220783b */ /* 0x000eae0000004200 */
[C---:B------:R-:W-:Y:S08]  /*4d60*/  HMMA.16816.F32.BF16 R52, R4.reuse, R28, R52 ;  /* 0x0000001c0434723c */ /* 0x040ff00000041834 */
[----:B------:R-:W-:Y:S01]  /*4d70*/  HMMA.16816.F32.BF16 R56, R4, R30, R56 ;  /* 0x0000001e0438723c */ /* 0x000fe20000041838 */
[----:B------:R-:W5:Y:S06]  /*4d80*/  LDSM.16.MT88.4 R28, [R209+0x4900] ;  /* 0x00490000d11c783b */ /* 0x000f6c0000004200 */
[----:B------:R-:W-:-:S02]  /*4d90*/  F2FP.BF16.PACK_AB R4, R144, R139 ;  /* 0x0000008b9004723e */ /* 0x000fc400000010ff */
[----:B------:R-:W-:Y:S02]  /*4da0*/  F2FP.BF16.PACK_AB R6, R145, R146 ;  /* 0x000000929106723e */ /* 0x000fe400000010ff */
[----:B----4-:R-:W-:Y:S01]  /*4db0*/  F2FP.BF16.PACK_AB R5, R150, R147 ;  /* 0x000000939605723e */ /* 0x010fe200000010ff */
[----:B------:R-:W-:Y:S01]  /*4dc0*/  FADD.FTZ R147, R147, R132 ;  /* 0x0000008493937221 */ /* 0x000fe20000010000 */
[----:B------:R-:W-:-:S03]  /*4dd0*/  F2FP.BF16.PACK_AB R7, R158, R151 ;  /* 0x000000979e07723e */ /* 0x000fc600000010ff */
[----:B------:R-:W-:-:S04]  /*4de0*/  FADD.FTZ R150, R150, R147 ;  /* 0x0000009396967221 */ /* 0x000fc80000010000 */
[----:B-1----:R-:W-:Y:S01]  /*4df0*/  HMMA.16816.F32.BF16 R88, R4, R12, R88 ;  /* 0x0000000c0458723c */ /* 0x002fe20000041858 */
[----:B------:R-:W-:-:S04]  /*4e00*/  FADD.FTZ R151, R151, R150 ;  /* 0x0000009697977221 */ /* 0x000fc80000010000 */
[----:B------:R-:W-:-:S03]  /*4e10*/  FADD.FTZ R158, R158, R151 ;  /* 0x000000979e9e7221 */ /* 0x000fc60000010000 */
[----:B------:R-:W-:Y:S01]  /*4e20*/  HMMA.16816.F32.BF16 R84, R4, R14, R84 ;  /* 0x0000000e0454723c */ /* 0x000fe20000041854 */
[----:B------:R-:W1:Y:S01]  /*4e30*/  LDSM.16.MT88.4 R12, [R208+0x4900] ;  /* 0x00490000d00c783b */ /* 0x000e620000004200 */
[----:B---3--:R-:W-:-:S04]  /*4e40*/  FADD.FTZ R3, R149, R158 ;  /* 0x0000009e95037221 */ /* 0x008fc80000010000 */
[----:B------:R-:W-:Y:S02]  /*4e50*/  FADD.FTZ R3, R160, R3 ;  /* 0x00000003a0037221 */ /* 0x000fe40000010000 */
[C---:B--2---:R-:W-:Y:S08]  /*4e60*/  HMMA.16816.F32.BF16 R80, R4.reuse, R8, R80 ;  /* 0x000000080450723c */ /* 0x044ff00000041850 */
[C---:B------:R-:W-:Y:S01]  /*4e70*/  HMMA.16816.F32.BF16 R76, R4.reuse, R10, R76 ;  /* 0x0000000a044c723c */ /* 0x040fe2000004184c */
[----:B------:R-:W2:Y:S07]  /*4e80*/  LDSM.16.MT88.4 R8, [R208+0x2100] ;  /* 0x00210000d008783b */ /* 0x000eae0000004200 */
[C---:B------:R-:W-:Y:S08]  /*4e90*/  HMMA.16816.F32.BF16 R112, R4.reuse, R24, R112 ;  /* 0x000000180470723c */ /* 0x040ff00000041870 */
[C---:B------:R-:W-:Y:S01]  /*4ea0*/  HMMA.16816.F32.BF16 R108, R4.reuse, R26, R108 ;  /* 0x0000001a046c723c */ /* 0x040fe2000004186c */
[----:B------:R-:W-:Y:S07]  /*4eb0*/  LDSM.16.MT88.4 R24, [R212+0x2100] ;  /* 0x00210000d418783b */ /* 0x000fee0000004200 */
[C---:B-----5:R-:W-:Y:S08]  /*4ec0*/  HMMA.16816.F32.BF16 R104, R4.reuse, R20, R104 ;  /* 0x000000140468723c */ /* 0x060ff00000041868 */
[C---:B------:R-:W-:Y:S01]  /*4ed0*/  HMMA.16816.F32.BF16 R100, R4.reuse, R22, R100 ;  /* 0x000000160464723c */ /* 0x040fe20000041864 */
[----:B------:R-:W-:Y:S07]  /*4ee0*/  LDSM.16.MT88.4 R20, [R210+0x2100] ;  /* 0x00210000d214783b */ /* 0x000fee0000004200 */
[C---:B------:R-:W-:Y:S08]  /*4ef0*/  HMMA.16816.F32.BF16 R96, R4.reuse, R16, R96 ;  /* 0x000000100460723c */ /* 0x040ff00000041860 */
[C---:B------:R-:W-:Y:S01]  /*4f00*/  HMMA.16816.F32.BF16 R92, R4.reuse, R18, R92 ;  /* 0x00000012045c723c */ /* 0x040fe2000004185c */
[----:B------:R-:W3:Y:S07]  /*4f10*/  LDSM.16.MT88.4 R16, [R209+0x2100] ;  /* 0x00210000d110783b */ /* 0x000eee0000004200 */
[C---:B------:R-:W-:Y:S08]  /*4f20*/  HMMA.16816.F32.BF16 R72, R4.reuse, R32, R72 ;  /* 0x000000200448723c */ /* 0x040ff00000041848 */
[C---:B------:R-:W-:Y:S01]  /*4f30*/  HMMA.16816.F32.BF16 R68, R4.reuse, R34, R68 ;  /* 0x000000220444723c */ /* 0x040fe20000041844 */
[----:B------:R-:W-:Y:S07]  /*4f40*/  LDSM.16.MT88.4 R32, [R210+0x5100] ;  /* 0x00510000d220783b */ /* 0x000fee0000004200 */
[C---:B------:R-:W-:Y:S08]  /*4f50*/  HMMA.16816.F32.BF16 R52, R4.reuse, R28, R52 ;  /* 0x0000001c0434723c */ /* 0x040ff00000041834 */
[C---:B------:R-:W-:Y:S01]  /*4f60*/  HMMA.16816.F32.BF16 R56, R4.reuse, R30, R56 ;  /* 0x0000001e0438723c */ /* 0x040fe20000041838 */
[----:B------:R-:W-:Y:S07]  /*4f70*/  LDSM.16.MT88.4 R28, [R209+0x5100] ;  /* 0x00510000d11c783b */ /* 0x000fee0000004200 */
[C---:B-1----:R-:W-:Y:S08]  /*4f80*/  HMMA.16816.F32.BF16 R60, R4.reuse, R12, R60 ;  /* 0x0000000c043c723c */ /* 0x042ff0000004183c */
[----:B------:R-:W-:Y:S01]  /*4f90*/  HMMA.16816.F32.BF16 R64, R4, R14, R64 ;  /* 0x0000000e0440723c */ /* 0x000fe20000041840 */
[----:B------:R-:W1:Y:S06]  /*4fa0*/  LDSM.16.MT88.4 R12, [R212+0x5100] ;  /* 0x00510000d40c783b */ /* 0x000e6c0000004200 */
[----:B------:R-:W-:Y:S01]  /*4fb0*/  F2FP.BF16.PACK_AB R4, R164, R161 ;  /* 0x000000a1a404723e */ /* 0x000fe200000010ff */
[----:B------:R-:W-:Y:S01]  /*4fc0*/  FADD.FTZ R161, R161, R2 ;  /* 0x00000002a1a17221 */ /* 0x000fe20000010000 */
[----:B------:R-:W-:Y:S01]  /*4fd0*/  F2FP.BF16.PACK_AB R6, R166, R157 ;  /* 0x0000009da606723e */ /* 0x000fe200000010ff */
[----:B------:R-:W-:Y:S01]  /*4fe0*/  FADD.FTZ R2, R156, R3 ;  /* 0x000000039c027221 */ /* 0x000fe20000010000 */
[----:B------:R-:W-:Y:S01]  /*4ff0*/  F2FP.BF16.PACK_AB R5, R160, R149 ;  /* 0x00000095a005723e */ /* 0x000fe200000010ff */
[----:B------:R-:W-:Y:S01]  /*5000*/  FADD.FTZ R164, R164, R161 ;  /* 0x000000a1a4a47221 */ /* 0x000fe20000010000 */
[C---:B------:R-:W-:Y:S01]  /*5010*/  F2FP.BF16.PACK_AB R7, R159.reuse, R156 ;  /* 0x0000009c9f07723e */ /* 0x040fe200000010ff */
[----:B------:R-:W-:-:S02]  /*5020*/  FADD.FTZ R2, R159, R2 ;  /* 0x000000029f027221 */ /* 0x000fc40000010000 */
        /* <DEDUP_REMOVED lines=8> */
[C---:B-1----:R-:W-:Y:S08]  /*50b0*/  HMMA.16816.F32.BF16 R80, R4.reuse, R12, R80 ;  /* 0x0000000c0450723c */ /* 0x042ff00000041850 */
[C---:B------:R-:W-:Y:S01]  /*50c0*/  HMMA.16816.F32.BF16 R76, R4.reuse, R14, R76 ;  /* 0x0000000e044c723c */ /* 0x040fe2000004184c */
[----:B------:R-:W1:Y:S07]  /*50d0*/  LDSM.16.MT88.4 R12, [R208+0x2900] ;  /* 0x00290000d00c783b */ /* 0x000e6e0000004200 */
[C---:B------:R-:W-:Y:S07]  /*50e0*/  HMMA.16816.F32.BF16 R72, R4.reuse, R32, R72 ;  /* 0x000000200448723c */ /* 0x040fee0000041848 */
[----:B------:R-:W-:Y:S01]  /*50f0*/  FFMA.FTZ R32, R130, c[0x0][0x2d0], -R127 ;  /* 0x0000b40082207a23 */ /* 0x000fe2000001087f */
[C---:B--2---:R-:W-:Y:S05]  /*5100*/  HMMA.16816.F32.BF16 R60, R4.reuse, R8, R60 ;  /* 0x00000008043c723c */ /* 0x044fea000004183c */
[----:B------:R-:W2:Y:S03]  /*5110*/  MUFU.EX2 R32, R32 ;  /* 0x0000002000207308 */ /* 0x000ea60000000800 */
[C---:B------:R-:W-:Y:S01]  /*5120*/  HMMA.16816.F32.BF16 R64, R4.reuse, R10, R64 ;  /* 0x0000000a0440723c */ /* 0x040fe20000041840 */
[----:B------:R-:W4:Y:S07]  /*5130*/  LDSM.16.MT88.4 R8, [R212+0x5900] ;  /* 0x00590000d408783b */ /* 0x000f2e0000004200 */
[C---:B------:R-:W-:Y:S08]  /*5140*/  HMMA.16816.F32.BF16 R112, R4.reuse, R24, R112 ;  /* 0x000000180470723c */ /* 0x040ff00000041870 */
[C---:B------:R-:W-:Y:S01]  /*5150*/  HMMA.16816.F32.BF16 R108, R4.reuse, R26, R108 ;  /* 0x0000001a046c723c */ /* 0x040fe2000004186c */
[----:B------:R-:W5:Y:S07]  /*5160*/  LDSM.16.MT88.4 R24, [R212+0x2900] ;  /* 0x00290000d418783b */ /* 0x000f6e0000004200 */
[C---:B------:R-:W-:Y:S08]  /*5170*/  HMMA.16816.F32.BF16 R104, R4.reuse, R20, R104 ;  /* 0x000000140468723c */ /* 0x040ff00000041868 */
[C---:B------:R-:W-:Y:S01]  /*5180*/  HMMA.16816.F32.BF16 R100, R4.reuse, R22, R100 ;  /* 0x000000160464723c */ /* 0x040fe20000041864 */
[----:B------:R-:W1:Y:S07]  /*5190*/  LDSM.16.MT88.4 R20, [R210+0x2900] ;  /* 0x00290000d214783b */ /* 0x000e6e0000004200 */
[C---:B------:R-:W-:Y:S08]  /*51a0*/  HMMA.16816.F32.BF16 R68, R4.reuse, R34, R68 ;  /* 0x000000220444723c */ /* 0x040ff00000041844 */
[C---:B------:R-:W-:Y:S08]  /*51b0*/  HMMA.16816.F32.BF16 R52, R4.reuse, R28, R52 ;  /* 0x0000001c0434723c */ /* 0x040ff00000041834 */
[----:B------:R-:W-:Y:S07]  /*51c0*/  HMMA.16816.F32.BF16 R56, R4, R30, R56 ;  /* 0x0000001e0438723c */ /* 0x000fee0000041838 */
[----:B------:R-:W-:Y:S01]  /*51d0*/  F2FP.BF16.PACK_AB R4, R148, R137 ;  /* 0x000000899404723e */ /* 0x000fe200000010ff */
[----:B------:R-:W-:Y:S01]  /*51e0*/  FADD.FTZ R137, R137, R166 ;  /* 0x000000a689897221 */ /* 0x000fe20000010000 */
[----:B------:R-:W-:-:S02]  /*51f0*/  F2FP.BF16.PACK_AB R6, R224, R133 ;  /* 0x00000085e006723e */ /* 0x000fc400000010ff */
[----:B------:R-:W-:Y:S01]  /*5200*/  F2FP.BF16.PACK_AB R5, R134, R131 ;  /* 0x000000838605723e */ /* 0x000fe200000010ff */
[----:B------:R-:W-:Y:S01]  /*5210*/  FADD.FTZ R131, R131, R2 ;  /* 0x0000000283837221 */ /* 0x000fe20000010000 */
[----:B--2---:R-:W-:Y:S01]  /*5220*/  F2FP.BF16.PACK_AB R7, R225, R32 ;  /* 0x00000020e107723e */ /* 0x004fe200000010ff */
[----:B------:R-:W-:-:S04]  /*5230*/  @P4 IMAD.HI.U32 R2, R37, c[0x0][0x2c8], RZ ;  /* 0x0000b20025024a27 */ /* 0x000fc800078e00ff */
[----:B------:R-:W-:Y:S01]  /*5240*/  FADD.FTZ R148, R148, R137 ;  /* 0x0000008994947221 */ /* 0x000fe20000010000 */
[----:B------:R-:W-:Y:S01]  /*5250*/  @P4 SHF.R.U32.HI R37, RZ, c[0x0][0x2cc], R2 ;  /* 0x0000b300ff254a19 */ /* 0x000fe20000011602 */
[C---:B---3--:R-:W-:Y:S01]  /*5260*/  HMMA.16816.F32.BF16 R96, R4.reuse, R16, R96 ;  /* 0x000000100460723c */ /* 0x048fe20000041860 */
[----:B------:R-:W-:Y:S02]  /*5270*/  FADD.FTZ R131, R134, R131 ;  /* 0x0000008386837221 */ /* 0x000fe40000010000 */
[----:B------:R-:W-:Y:S01]  /*5280*/  FADD.FTZ R133, R133, R148 ;  /* 0x0000009485857221 */ /* 0x000fe20000010000 */
[----:B------:R-:W-:Y:S01]  /*5290*/  IADD3 R37, R37, UR13, RZ ;  /* 0x0000000d25257c10 */ /* 0x000fe2000fffe0ff */
[----:B------:R-:W-:Y:S02]  /*52a0*/  FADD.FTZ R32, R32, R131 ;  /* 0x0000008320207221 */ /* 0x000fe40000010000 */
[----:B------:R-:W-:Y:S01]  /*52b0*/  FADD.FTZ R224, R224, R133 ;  /* 0x00000085e0e07221 */ /* 0x000fe20000010000 */
[----:B------:R-:W-:Y:S01]  /*52c0*/  HMMA.16816.F32.BF16 R92, R4, R18, R92 ;  /* 0x00000012045c723c */ /* 0x000fe2000004185c */
[----:B------:R-:W2:Y:S01]  /*52d0*/  LDSM.16.MT88.4 R16, [R210+0x5900] ;  /* 0x00590000d210783b */ /* 0x000ea20000004200 */
[----:B------:R-:W-:Y:S01]  /*52e0*/  FADD.FTZ R225, R225, R32 ;  /* 0x00000020e1e17221 */ /* 0x000fe20000010000 */
[----:B------:R-:W-:-:S05]  /*52f0*/  IADD3 R3, R37, c[0x0][0x328], RZ ;  /* 0x0000ca0025037a10 */ /* 0x000fca0007ffe0ff */
[C---:B-1----:R-:W-:Y:S08]  /*5300*/  HMMA.16816.F32.BF16 R88, R4.reuse, R12, R88 ;  /* 0x0000000c0458723c */ /* 0x042ff00000041858 */
[C---:B------:R-:W-:Y:S01]  /*5310*/  HMMA.16816.F32.BF16 R84, R4.reuse, R14, R84 ;  /* 0x0000000e0454723c */ /* 0x040fe20000041854 */
[----:B------:R-:W1:Y:S07]  /*5320*/  LDSM.16.MT88.4 R12, [R209+0x5900] ;  /* 0x00590000d10c783b */ /* 0x000e6e0000004200 */
[C---:B----4-:R-:W-:Y:S08]  /*5330*/  HMMA.16816.F32.BF16 R80, R4.reuse, R8, R80 ;  /* 0x000000080450723c */ /* 0x050ff00000041850 */
[C---:B------:R-:W-:Y:S01]  /*5340*/  HMMA.16816.F32.BF16 R76, R4.reuse, R10, R76 ;  /* 0x0000000a044c723c */ /* 0x040fe2000004184c */
[----:B------:R-:W3:Y:S07]  /*5350*/  LDSM.16.MT88.4 R8, [R208+0x5900] ;  /* 0x00590000d008783b */ /* 0x000eee0000004200 */
[C---:B-----5:R-:W-:Y:S08]  /*5360*/  HMMA.16816.F32.BF16 R112, R4.reuse, R24, R112 ;  /* 0x000000180470723c */ /* 0x060ff00000041870 */
[C---:B------:R-:W-:Y:S08]  /*5370*/  HMMA.16816.F32.BF16 R108, R4.reuse, R26, R108 ;  /* 0x0000001a046c723c */ /* 0x040ff0000004186c */
[C---:B------:R-:W-:Y:S08]  /*5380*/  HMMA.16816.F32.BF16 R104, R4.reuse, R20, R104 ;  /* 0x000000140468723c */ /* 0x040ff00000041868 */
[C---:B------:R-:W-:Y:S08]  /*5390*/  HMMA.16816.F32.BF16 R100, R4.reuse, R22, R100 ;  /* 0x000000160464723c */ /* 0x040ff00000041864 */
[C---:B--2---:R-:W-:Y:S08]  /*53a0*/  HMMA.16816.F32.BF16 R72, R4.reuse, R16, R72 ;  /* 0x000000100448723c */ /* 0x044ff00000041848 */
[C---:B------:R-:W-:Y:S08]  /*53b0*/  HMMA.16816.F32.BF16 R68, R4.reuse, R18, R68 ;  /* 0x000000120444723c */ /* 0x040ff00000041844 */
[C---:B-1----:R-:W-:Y:S08]  /*53c0*/  HMMA.16816.F32.BF16 R52, R4.reuse, R12, R52 ;  /* 0x0000000c0434723c */ /* 0x042ff00000041834 */
[C---:B------:R-:W-:Y:S08]  /*53d0*/  HMMA.16816.F32.BF16 R56, R4.reuse, R14, R56 ;  /* 0x0000000e0438723c */ /* 0x040ff00000041838 */
[C---:B---3--:R-:W-:Y:S08]  /*53e0*/  HMMA.16816.F32.BF16 R60, R4.reuse, R8, R60 ;  /* 0x00000008043c723c */ /* 0x048ff0000004183c */
[----:B------:R-:W-:Y:S01]  /*53f0*/  HMMA.16816.F32.BF16 R64, R4, R10, R64 ;  /* 0x0000000a0440723c */ /* 0x000fe20000041840 */
[----:B------:R-:W-:Y:S07]  /*5400*/  @!P3 BRA `(.L_x_169) ;  /* 0x000000f00000b947 */ /* 0x000fee0003800000 */
[C---:B------:R-:W-:Y:S01]  /*5410*/  ISETP.GT.AND P0, PT, R37.reuse, RZ, PT ;  /* 0x000000ff2500720c */ /* 0x040fe20003f04270 */
[----:B------:R-:W-:Y:S01]  /*5420*/  IMAD.MOV.U32 R2, RZ, RZ, c[0x0][0x32c] ;  /* 0x0000cb00ff027624 */ /* 0x000fe200078e00ff */
[----:B------:R-:W-:-:S11]  /*5430*/  IADD3 R5, R37, -0x1, RZ ;  /* 0xffffffff25057810 */ /* 0x000fd60007ffe0ff */
[----:B------:R-:W-:Y:S05]  /*5440*/  @P0 BRA `(.L_x_170) ;  /* 0x0000006000000947 */ /* 0x000fea0003800000 */
[----:B------:R-:W-:Y:S01]  /*5450*/  ISETP.NE.AND P0, PT, R2, 0x1, PT ;  /* 0x000000010200780c */ /* 0x000fe20003f05270 */
[----:B------:R-:W-:-:S12]  /*5460*/  IMAD.MOV R37, RZ, RZ, -R37 ;  /* 0x000000ffff257224 */ /* 0x000fd800078e0a25 */
[----:B------:R-:W-:-:S05]  /*5470*/  @P0 IMAD.HI.U32 R4, R37, c[0x0][0x330], RZ ;  /* 0x0000cc0025040a27 */ /* 0x000fca00078e00ff */
[----:B------:R-:W-:-:S04]  /*5480*/  @P0 SHF.R.U32.HI R37, RZ, c[0x0][0x334], R4 ;  /* 0x0000cd00ff250a19 */ /* 0x000fc80000011604 */
[----:B------:R-:W-:Y:S01]  /*5490*/  LOP3.LUT R5, RZ, R37, RZ, 0x33, !PT ;  /* 0x00000025ff057212 */ /* 0x000fe200078e33ff */
[----:B------:R-:W-:Y:S05]  /*54a0*/  BRA `(.L_x_171) ;  /* 0x0000003000007947 */ /* 0x000fea0003800000 */
.L_x_170:
[----:B------:R-:W-:-:S13]  /*54b0*/  ISETP.NE.AND P0, PT, R2, 0x1, PT ;  /* 0x000000010200780c */ /* 0x000fda0003f05270 */
[----:B------:R-:W-:-:S05]  /*54c0*/  @P0 IMAD.HI.U32 R4, R5, c[0x0][0x330], RZ ;  /* 0x0000cc0005040a27 */ /* 0x000fca00078e00ff */
[----:B------:R-:W-:-:S05]  /*54d0*/  @P0 SHF.R.U32.HI R5, RZ, c[0x0][0x334], R4 ;  /* 0x0000cd00ff050a19 */ /* 0x000fca0000011604 */
.L_x_171:
[----:B------:R-:W-:-:S05]  /*54e0*/  IMAD R2, R5, R2, c[0x0][0x32c] ;  /* 0x0000cb0005027624 */ /* 0x000fca00078e0202 */
[----:B------:R-:W-:-:S05]  /*54f0*/  IMNMX R3, R3, R2, PT ;  /* 0x0000000203037217 */ /* 0x000fca0003800200 */
.L_x_169:
[----:B------:R-:W-:-:S05]  /*5500*/  IMAD.HI R3, R3, 0x2aaaaaab, RZ ;  /* 0x2aaaaaab03037827 */ /* 0x000fca00078e02ff */
[----:B------:R-:W-:-:S04]  /*5510*/  SHF.R.U32.HI R2, RZ, 0x1f, R3 ;  /* 0x0000001fff027819 */ /* 0x000fc80000011603 */
[----:B------:R-:W-:-:S04]  /*5520*/  LEA.HI.SX32 R2, R3, R2, 0x1c ;  /* 0x0000000203027211 */ /* 0x000fc800078fe2ff */
[----:B------:R-:W-:-:S04]  /*5530*/  IMNMX R231, R215, R2, !PT ;  /* 0x00000002d7e77217 */ /* 0x000fc80007800200 */
[----:B------:R-:W-:-:S13]  /*5540*/  ISETP.GE.AND P0, PT, R192, R231, PT ;  /* 0x000000e7c000720c */ /* 0x000fda0003f06270 */
[----:B------:R-:W-:Y:S05]  /*5550*/  @!P0 BRA `(.L_x_172) ;  /* 0x000042f000008947 */ /* 0x000fea0003800000 */
[----:B------:R-:W-:Y:S01]  /*5560*/  @P4 IMAD.HI.U32 R193, R217, c[0x0][0x2c8], RZ ;  /* 0x0000b200d9c14a27 */ /* 0x000fe200078e00ff */
[----:B------:R-:W-:Y:S02]  /*5570*/  MOV R2, R116 ;  /* 0x0000007400027202 */ /* 0x000fe40000000f00 */
[----:B------:R-:W-:Y:S01]  /*5580*/  MOV R3, R0 ;  /* 0x0000000000037202 */ /* 0x000fe20000000f00 */
[----:B------:R-:W-:Y:S01]  /*5590*/  IMAD.MOV.U32 R230, RZ, RZ, R192 ;  /* 0x000000ffffe67224 */ /* 0x000fe200078e00c0 */
[----:B------:R-:W-:Y:S01]  /*55a0*/  @P4 SHF.R.U32.HI R193, RZ, c[0x0][0x2cc], R193 ;  /* 0x0000b300ffc14a19 */ /* 0x000fe200000116c1 */
[----:B------:R-:W-:Y:S01]  /*55b0*/  IMAD.MOV.U32 R194, RZ, RZ, c[0x0][0x1e4] ;  /* 0x00007900ffc27624 */ /* 0x000fe200078e00ff */
[----:B------:R-:W-:Y:S02]  /*55c0*/  MOV R195, c[0x0][0x1e0] ;  /* 0x0000780000c37a02 */ /* 0x000fe40000000f00 */
.L_x_181:
[----:B------:R-:W-:Y:S04]  /*55d0*/  DEPBAR.LE SB0, 0x0 ;  /* 0x000080000000791a */ /* 0x000fe80000000000 */
[----:B------:R-:W-:Y:S01]  /*55e0*/  BAR.SYNC.DEFER_BLOCKING 0x0 ;  /* 0x0000000000007b1d */ /* 0x000fe20000010000 */
[----:B------:R-:W-:Y:S11]  /*55f0*/  ISETP.GT.AND P2, PT, R215, R230, PT ;  /* 0x000000e6d700720c */ /* 0x000ff60003f44270 */
[----:B------:R-:W-:Y:S02]  /*5600*/  @!UPT UIADD3 URZ, URZ, URZ, URZ ;  /* 0x0000003f3f3ff290 */ /* 0x000fe4000fffe03f */
[----:B------:R-:W-:Y:S01]  /*5610*/  @!P2 SHF.R.S32.HI R0, RZ, 0x1f, R230 ;  /* 0x0000001fff00a819 */ /* 0x000fe200000114e6 */
[----:B------:R-:W-:Y:S01]  /*5620*/  @!P2 IMAD.WIDE.U32 R156, R230, c[0x0][0x208], RZ ;  /* 0x00008200e69caa25 */ /* 0x000fe200078e00ff */
[----:B------:R-:W-:Y:S02]  /*5630*/  @!P2 MOV R160, R226 ;  /* 0x000000e200a0a202 */ /* 0x000fe40000000f00 */
[----:B------:R-:W-:Y:S01]  /*5640*/  @!P2 MOV R161, R229 ;  /* 0x000000e500a1a202 */ /* 0x000fe20000000f00 */
[----:B------:R-:W-:Y:S04]  /*5650*/  @!P2 IMAD R0, R0, c[0x0][0x208], RZ ;  /* 0x000082000000aa24 */ /* 0x000fe800078e02ff */
[----:B------:R-:W-:Y:S01]  /*5660*/  @!P2 IMAD R0, R230, c[0x0][0x20c], R0 ;  /* 0x00008300e600aa24 */ /* 0x000fe200078e0200 */
[----:B------:R-:W1:Y:S01]  /*5670*/  LDSM.16.M88.4 R116, [R214+0x8100] ;  /* 0x00810000d674783b */ /* 0x000e620000000200 */
[----:B------:R-:W-:Y:S03]  /*5680*/  @!P2 IMAD.WIDE.U32 R160, R156, 0x60, R160 ;  /* 0x000000609ca0a825 */ /* 0x000fe600078e00a0 */
[----:B------:R-:W-:Y:S02]  /*5690*/  @!P2 IADD3 R0, R157, R0, RZ ;  /* 0x000000009d00a210 */ /* 0x000fe40007ffe0ff */
[----:B------:R-:W-:Y:S02]  /*56a0*/  @!P2 SHF.L.U32 R158, R160, 0x1, RZ ;  /* 0x00000001a09ea819 */ /* 0x000fe400000006ff */
[----:B------:R-:W2:Y:S01]  /*56b0*/  LDSM.16.M88.4 R124, [R214+0x8900] ;  /* 0x00890000d67c783b */ /* 0x000ea20000000200 */
[----:B------:R-:W-:Y:S01]  /*56c0*/  @!P2 IMAD R157, R0, 0x60, RZ ;  /* 0x00000060009da824 */ /* 0x000fe200078e02ff */
[----:B------:R-:W-:Y:S04]  /*56d0*/  @!P2 IADD3 R156, P1, R158, 0x80, RZ ;  /* 0x000000809e9ca810 */ /* 0x000fe80007f3e0ff */
[----:B------:R-:W-:Y:S02]  /*56e0*/  @!P2 IADD3 R156, P0, R156, c[0x0][0x1f8], RZ ;  /* 0x00007e009c9caa10 */ /* 0x000fe40007f1e0ff */
[----:B------:R-:W3:Y:S01]  /*56f0*/  LDSM.16.M88.4 R128, [R214+0x9100] ;  /* 0x00910000d680783b */ /* 0x000ee20000000200 */
[----:B------:R-:W-:Y:S04]  /*5700*/  @!P2 IADD3 R0, R161, R157, RZ ;  /* 0x0000009da100a210 */ /* 0x000fe80007ffe0ff */
[----:B------:R-:W-:Y:S03]  /*5710*/  @!P2 SHF.L.U64.HI R0, R160, 0x1, R0 ;  /* 0x00000001a000a819 */ /* 0x000fe60000010200 */
[----:B------:R-:W4:Y:S01]  /*5720*/  LDSM.16.M88.4 R132, [R214+0x9900] ;  /* 0x00990000d684783b */ /* 0x000f220000000200 */
[----:B------:R-:W-:Y:S02]  /*5730*/  @!P2 IADD3.X R157, RZ, c[0x0][0x1fc], R0, P0, P1 ;  /* 0x00007f00ff9daa10 */ /* 0x000fe400007e2400 */
[----:B------:R-:W-:Y:S04]  /*5740*/  @!P2 IADD3 R158, P0, R158, c[0x0][0x1f8], RZ ;  /* 0x00007e009e9eaa10 */ /* 0x000fe80007f1e0ff */
[----:B------:R-:W-:Y:S01]  /*5750*/  @!P2 IADD3.X R159, R0, c[0x0][0x1fc], RZ, P0, !PT ;  /* 0x00007f00009faa10 */ /* 0x000fe200007fe4ff */
[----:B------:R-:W5:Y:S01]  /*5760*/  LDSM.16.M88.4 R136, [R214+0xa100] ;  /* 0x00a10000d688783b */ /* 0x000f620000000200 */
[----:B------:R-:W-:Y:S04]  /*5770*/  @!P2 IADD3 R160, P1, R158, UR9, RZ ;  /* 0x000000099ea0ac10 */ /* 0x000fe8000ff3e0ff */
[----:B------:R-:W-:Y:S02]  /*5780*/  @!P2 IADD3.X R161, R159, UR12, RZ, P1, !PT ;  /* 0x0000000c9fa1ac10 */ /* 0x000fe40008ffe4ff */
[----:B------:R-:W-:Y:S01]  /*5790*/  @!P2 IADD3 R184, P0, R160, UR9, RZ ;  /* 0x00000009a0b8ac10 */ /* 0x000fe2000ff1e0ff */
[C---:B-1----:R-:W-:Y:S01]  /*57a0*/  HMMA.16816.F32.BF16 R4, R120.reuse, R116, RZ ;  /* 0x000000747804723c */ /* 0x042fe200000418ff */
[----:B------:R-:W-:Y:S02]  /*57b0*/  LDSM.16.M88.4 R144, [R204] ;  /* 0x00000000cc90783b */ /* 0x000fe40000000200 */
[----:B------:R-:W-:Y:S05]  /*57c0*/  @!P2 IADD3.X R185, R161, UR12, RZ, P0, !PT ;  /* 0x0000000ca1b9ac10 */ /* 0x000fea00087fe4ff */
[C---:B------:R-:W-:Y:S01]  /*57d0*/  HMMA.16816.F32.BF16 R8, R120.reuse, R118, RZ ;  /* 0x000000767808723c */ /* 0x040fe200000418ff */
[----:B------:R-:W1:Y:S07]  /*57e0*/  LDSM.16.M88.4 R116, [R214+0xa900] ;  /* 0x00a90000d674783b */ /* 0x000e6e0000000200 */
[C---:B--2---:R-:W-:Y:S01]  /*57f0*/  HMMA.16816.F32.BF16 R12, R120.reuse, R124, RZ ;  /* 0x0000007c780c723c */ /* 0x044fe200000418ff */
[----:B------:R-:W-:Y:S07]  /*5800*/  LDSM.16.M88.4 R148, [R203] ;  /* 0x00000000cb94783b */ /* 0x000fee0000000200 */
[C---:B------:R-:W-:Y:S01]  /*5810*/  HMMA.16816.F32.BF16 R16, R120.reuse, R126, RZ ;  /* 0x0000007e7810723c */ /* 0x040fe200000418ff */
[----:B------:R-:W2:Y:S07]  /*5820*/  LDSM.16.M88.4 R124, [R213] ;  /* 0x00000000d57c783b */ /* 0x000eae0000000200 */
[C---:B---3--:R-:W-:Y:S08]  /*5830*/  HMMA.16816.F32.BF16 R20, R120.reuse, R128, RZ ;  /* 0x000000807814723c */ /* 0x048ff000000418ff */
[C---:B------:R-:W-:Y:S01]  /*5840*/  HMMA.16816.F32.BF16 R24, R120.reuse, R130, RZ ;  /* 0x000000827818723c */ /* 0x040fe200000418ff */
[----:B------:R-:W3:Y:S07]  /*5850*/  LDSM.16.M88.4 R128, [R207] ;  /* 0x00000000cf80783b */ /* 0x000eee0000000200 */
[C---:B----4-:R-:W-:Y:S08]  /*5860*/  HMMA.16816.F32.BF16 R28, R120.reuse, R132, RZ ;  /* 0x00000084781c723c */ /* 0x050ff000000418ff */
[C---:B------:R-:W-:Y:S01]  /*5870*/  HMMA.16816.F32.BF16 R32, R120.reuse, R134, RZ ;  /* 0x000000867820723c */ /* 0x040fe200000418ff */
[----:B------:R-:W4:Y:S07]  /*5880*/  LDSM.16.M88.4 R132, [R206] ;  /* 0x00000000ce84783b */ /* 0x000f2e0000000200 */
[C---:B-----5:R-:W-:Y:S08]  /*5890*/  HMMA.16816.F32.BF16 R36, R120.reuse, R136, RZ ;  /* 0x000000887824723c */ /* 0x060ff000000418ff */
[C---:B------:R-:W-:Y:S01]  /*58a0*/  HMMA.16816.F32.BF16 R40, R120.reuse, R138, RZ ;  /* 0x0000008a7828723c */ /* 0x040fe200000418ff */
[----:B------:R-:W5:Y:S07]  /*58b0*/  LDSM.16.M88.4 R136, [R205] ;  /* 0x00000000cd88783b */ /* 0x000f6e0000000200 */
[C---:B-1----:R-:W-:Y:S01]  /*58c0*/  HMMA.16816.F32.BF16 R44, R120.reuse, R116, RZ ;  /* 0x00000074782c723c */ /* 0x042fe200000418ff */
[----:B------:R-:W-:Y:S01]  /*58d0*/  @!PT LDS RZ, [RZ] ;  /* 0x00000000fffff984 */ /* 0x000fe20000000800 */
[----:B------:R-:W-:Y:S01]  /*58e0*/  @!PT LDS RZ, [RZ] ;  /* 0x00000000fffff984 */ /* 0x000fe20000000800 */
[----:B------:R-:W-:Y:S01]  /*58f0*/  @!PT LDS RZ, [RZ] ;  /* 0x00000000fffff984 */ /* 0x000fe20000000800 */
[----:B------:R1:W-:Y:S07]  /*5900*/  @!P2 LDGSTS.E.BYPASS.LTC128B.128 [R216+0x100], [R158.64], !P6 ;  /* 0x001000009ed8afae */ /* 0x0003ee000f101d4a */
[----:B------:R-:W-:Y:S01]  /*5910*/  HMMA.16816.F32.BF16 R48, R120, R118, RZ ;  /* 0x000000767830723c */ /* 0x000fe200000418ff */
[----:B------:R1:W-:Y:S07]  /*5920*/  @!P2 LDGSTS.E.BYPASS.LTC128B.128 [R216+0x3100], [R156.64], !P5 ;  /* 0x031000009cd8afae */ /* 0x0003ee000e901d4a */
[C---:B--2---:R-:W-:Y:S01]  /*5930*/  HMMA.16816.F32.BF16 R4, R140.reuse, R124, R4 ;  /* 0x0000007c8c04723c */ /* 0x044fe20000041804 */
[----:B------:R2:W-:Y:S07]  /*5940*/  @!P2 LDGSTS.E.BYPASS.LTC128B.128 [R216+0x1100], [R160.64], !P6 ;  /* 0x01100000a0d8afae */ /* 0x0005ee000f101d4a */
[C---:B------:R-:W-:Y:S01]  /*5950*/  HMMA.16816.F32.BF16 R8, R140.reuse, R126, R8 ;  /* 0x0000007e8c08723c */ /* 0x040fe20000041808 */
[----:B------:R2:W-:Y:S07]  /*5960*/  @!P2 LDGSTS.E.BYPASS.LTC128B.128 [R216+0x4100], [R160.64+0x80], !P5 ;  /* 0x04100080a0d8afae */ /* 0x0005ee000e901d4a */
[C---:B---3--:R-:W-:Y:S01]  /*5970*/  HMMA.16816.F32.BF16 R12, R140.reuse, R128, R12 ;  /* 0x000000808c0c723c */ /* 0x048fe2000004180c */
[----:B------:R3:W-:Y:S07]  /*5980*/  @!P2 LDGSTS.E.BYPASS.LTC128B.128 [R216+0x2100], [R184.64], !P6 ;  /* 0x02100000b8d8afae */ /* 0x0007ee000f101d4a */
[C---:B------:R-:W-:Y:S01]  /*5990*/  HMMA.16816.F32.BF16 R16, R140.reuse, R130, R16 ;  /* 0x000000828c10723c */ /* 0x040fe20000041810 */
[----:B------:R3:W-:Y:S02]  /*59a0*/  @!P2 LDGSTS.E.BYPASS.LTC128B.128 [R216+0x5100], [R184.64+0x80], !P5 ;  /* 0x05100080b8d8afae */ /* 0x0007e4000e901d4a */
[C---:B------:R-:W-:Y:S05]  /*59b0*/  ISETP.GT.AND P2, PT, R230.reuse, R215, PT ;  /* 0x000000d7e600720c */ /* 0x040fea0003f44270 */
[C---:B----4-:R-:W-:Y:S01]  /*59c0*/  HMMA.16816.F32.BF16 R20, R140.reuse, R132, R20 ;  /* 0x000000848c14723c */ /* 0x050fe20000041814 */
[----:B------:R-:W4:Y:S07]  /*59d0*/  LDSM.16.M88.4 R116, [R211+0x8100] ;  /* 0x00810000d374783b */ /* 0x000f2e0000000200 */
[C---:B------:R-:W-:Y:S01]  /*59e0*/  HMMA.16816.F32.BF16 R24, R140.reuse, R134, R24 ;  /* 0x000000868c18723c */ /* 0x040fe20000041818 */
[----:B------:R-:W0:Y:S03]  /*59f0*/  LDGDEPBAR ;  /* 0x00000000000079af */ /* 0x000e260000000000 */
[----:B------:R-:W-:Y:S04]  /*5a00*/  @P2 IADD3 R251, R230, -0x1, RZ ;  /* 0xffffffffe6fb2810 */ /* 0x000fe80007ffe0ff */
[C---:B-----5:R-:W-:Y:S01]  /*5a10*/  HMMA.16816.F32.BF16 R28, R140.reuse, R136, R28 ;  /* 0x000000888c1c723c */ /* 0x060fe2000004181c */
[----:B------:R-:W5:Y:S03]  /*5a20*/  LDSM.16.M88.4 R124, [R211+0x8900] ;  /* 0x00890000d37c783b */ /* 0x000f660000000200 */
[----:B------:R-:W-:Y:S04]  /*5a30*/  @P2 SHF.R.S32.HI R250, RZ, 0x1f, R251 ;  /* 0x0000001ffffa2819 */ /* 0x000fe800000114fb */
[C---:B------:R-:W-:Y:S01]  /*5a40*/  HMMA.16816.F32.BF16 R32, R140.reuse, R138, R32 ;  /* 0x0000008a8c20723c */ /* 0x040fe20000041820 */
[----:B------:R-:W3:Y:S03]  /*5a50*/  LDSM.16.M88.4 R128, [R211+0x9100] ;  /* 0x00910000d380783b */ /* 0x000ee60000000200 */
[----:B------:R-:W-:Y:S04]  /*5a60*/  @P2 IMAD R250, R250, c[0x0][0x1e0], RZ ;  /* 0x00007800fafa2a24 */ /* 0x000fe800078e02ff */
[C---:B------:R-:W-:Y:S01]  /*5a70*/  HMMA.16816.F32.BF16 R36, R140.reuse, R144, R36 ;  /* 0x000000908c24723c */ /* 0x040fe20000041824 */
[----:B-1----:R-:W1:Y:S03]  /*5a80*/  LDSM.16.M88.4 R156, [R211+0x9900] ;  /* 0x00990000d39c783b */ /* 0x002e660000000200 */
[----:B------:R-:W-:Y:S04]  /*5a90*/  @P2 IMAD R250, R251, c[0x0][0x1e4], R250 ;  /* 0x00007900fbfa2a24 */ /* 0x000fe800078e02fa */
[C---:B------:R-:W-:Y:S01]  /*5aa0*/  HMMA.16816.F32.BF16 R40, R140.reuse, R146, R40 ;  /* 0x000000928c28723c */ /* 0x040fe20000041828 */
[----:B--2---:R-:W2:Y:S07]  /*5ab0*/  LDSM.16.M88.4 R160, [R211+0xa100] ;  /* 0x00a10000d3a0783b */ /* 0x004eae0000000200 */
[C---:B------:R-:W-:Y:S01]  /*5ac0*/  HMMA.16816.F32.BF16 R44, R140.reuse, R148, R44 ;  /* 0x000000948c2c723c */ /* 0x040fe2000004182c */
[----:B------:R-:W1:Y:S07]  /*5ad0*/  LDSM.16.M88.4 R164, [R211+0xa900] ;  /* 0x00a90000d3a4783b */ /* 0x000e6e0000000200 */
[----:B------:R-:W-:Y:S01]  /*5ae0*/  HMMA.16816.F32.BF16 R48, R140, R150, R48 ;  /* 0x000000968c30723c */ /* 0x000fe20000041830 */
[----:B------:R-:W-:Y:S07]  /*5af0*/  LDSM.16.M88.4 R132, [R202+0x800] ;  /* 0x00080000ca84783b */ /* 0x000fee0000000200 */
[C---:B----4-:R-:W-:Y:S01]  /*5b00*/  HMMA.16816.F32.BF16 R4, R152.reuse, R116, R4 ;  /* 0x000000749804723c */ /* 0x050fe20000041804 */
[----:B------:R-:W-:Y:S07]  /*5b10*/  LDSM.16.M88.4 R136, [R202+0x1000] ;  /* 0x00100000ca88783b */ /* 0x000fee0000000200 */
[C---:B------:R-:W-:Y:S01]  /*5b20*/  HMMA.16816.F32.BF16 R8, R152.reuse, R118, R8 ;  /* 0x000000769808723c */ /* 0x040fe20000041808 */
[----:B------:R-:W4:Y:S07]  /*5b30*/  LDSM.16.M88.4 R116, [R202] ;  /* 0x00000000ca74783b */ /* 0x000f2e0000000200 */
[C---:B-----5:R-:W-:Y:S01]  /*5b40*/  HMMA.16816.F32.BF16 R12, R152.reuse, R124, R12 ;  /* 0x0000007c980c723c */ /* 0x060fe2000004180c */
[----:B------:R-:W5:Y:S07]  /*5b50*/  LDSM.16.M88.4 R144, [R202+0x1800] ;  /* 0x00180000ca90783b */ /* 0x000f6e0000000200 */
[C---:B------:R-:W-:Y:S01]  /*5b60*/  HMMA.16816.F32.BF16 R16, R152.reuse, R126, R16 ;  /* 0x0000007e9810723c */ /* 0x040fe20000041810 */
[----:B------:R-:W4:Y:S07]  /*5b70*/  LDSM.16.M88.4 R148, [R202+0x2000] ;  /* 0x00200000ca94783b */ /* 0x000f2e0000000200 */
[C---:B---3--:R-:W-:Y:S01]  /*5b80*/  HMMA.16816.F32.BF16 R20, R152.reuse, R128, R20 ;  /* 0x000000809814723c */ /* 0x048fe20000041814 */
[----:B------:R-:W3:Y:S07]  /*5b90*/  LDSM.16.M88.4 R124, [R202+0x2800] ;  /* 0x00280000ca7c783b */ /* 0x000eee0000000200 */
[C---:B------:R-:W-:Y:S01]  /*5ba0*/  HMMA.16816.F32.BF16 R24, R152.reuse, R130, R24 ;  /* 0x000000829818723c */ /* 0x040fe20000041818 */
[----:B------:R-:W3:Y:S07]  /*5bb0*/  LDSM.16.M88.4 R128, [R214+0xb100] ;  /* 0x00b10000d680783b */ /* 0x000eee0000000200 */
[C---:B-1----:R-:W-:Y:S01]  /*5bc0*/  HMMA.16816.F32.BF16 R28, R152.reuse, R156, R28 ;  /* 0x0000009c981c723c */ /* 0x042fe2000004181c */
[----:B------:R-:W-:Y:S07]  /*5bd0*/  LDSM.16.M88.4 R184, [R211+0xd900] ;  /* 0x00d90000d3b8783b */ /* 0x000fee0000000200 */
[C---:B------:R-:W-:Y:S01]  /*5be0*/  HMMA.16816.F32.BF16 R32, R152.reuse, R158, R32 ;  /* 0x0000009e9820723c */ /* 0x040fe20000041820 */
[----:B------:R-:W1:Y:S07]  /*5bf0*/  LDSM.16.M88.4 R156, [R214+0xb900] ;  /* 0x00b90000d69c783b */ /* 0x000e6e0000000200 */
[C---:B--2---:R-:W-:Y:S08]  /*5c00*/  HMMA.16816.F32.BF16 R36, R152.reuse, R160, R36 ;  /* 0x000000a09824723c */ /* 0x044ff00000041824 */
[C---:B------:R-:W-:Y:S01]  /*5c10*/  HMMA.16816.F32.BF16 R40, R152.reuse, R162, R40 ;  /* 0x000000a29828723c */ /* 0x040fe20000041828 */
[----:B------:R-:W2:Y:S07]  /*5c20*/  LDSM.16.M88.4 R160, [R214+0xc100] ;  /* 0x00c10000d6a0783b */ /* 0x000eae0000000200 */
[C---:B------:R-:W-:Y:S08]  /*5c30*/  HMMA.16816.F32.BF16 R44, R152.reuse, R164, R44 ;  /* 0x000000a4982c723c */ /* 0x040ff0000004182c */
[----:B------:R-:W-:Y:S01]  /*5c40*/  HMMA.16816.F32.BF16 R48, R152, R166, R48 ;  /* 0x000000a69830723c */ /* 0x000fe20000041830 */
[----:B------:R-:W1:Y:S07]  /*5c50*/  LDSM.16.M88.4 R164, [R214+0xc900] ;  /* 0x00c90000d6a4783b */ /* 0x000e6e0000000200 */
[C---:B----4-:R-:W-:Y:S08]  /*5c60*/  HMMA.16816.F32.BF16 R4, R168.reuse, R116, R4 ;  /* 0x00000074a804723c */ /* 0x050ff00000041804 */
[C---:B------:R-:W-:Y:S01]  /*5c70*/  HMMA.16816.F32.BF16 R8, R168.reuse, R118, R8 ;  /* 0x00000076a808723c */ /* 0x040fe20000041808 */
[----:B------:R-:W4:Y:S07]  /*5c80*/  LDSM.16.M88.4 R116, [R214+0xd100] ;  /* 0x00d10000d674783b */ /* 0x000f2e0000000200 */
[C---:B------:R-:W-:Y:S08]  /*5c90*/  HMMA.16816.F32.BF16 R12, R168.reuse, R132, R12 ;  /* 0x00000084a80c723c */ /* 0x040ff0000004180c */
[C---:B------:R-:W-:Y:S01]  /*5ca0*/  HMMA.16816.F32.BF16 R16, R168.reuse, R134, R16 ;  /* 0x00000086a810723c */ /* 0x040fe20000041810 */
[----:B------:R-:W1:Y:S07]  /*5cb0*/  LDSM.16.M88.4 R132, [R214+0xd900] ;  /* 0x00d90000d684783b */ /* 0x000e6e0000000200 */
        /* <DEDUP_REMOVED lines=8> */
[----:B------:R-:W-:Y:S07]  /*5d40*/  LDSM.16.M88.4 R148, [R197] ;  /* 0x00000000c594783b */ /* 0x000fee0000000200 */
[C---:B---3--:R-:W-:Y:S08]  /*5d50*/  HMMA.16816.F32.BF16 R44, R168.reuse, R124, R44 ;  /* 0x0000007ca82c723c */ /* 0x048ff0000004182c */
[----:B------:R-:W-:Y:S01]  /*5d60*/  HMMA.16816.F32.BF16 R48, R168, R126, R48 ;  /* 0x0000007ea830723c */ /* 0x000fe20000041830 */
[----:B------:R-:W3:Y:S07]  /*5d70*/  LDSM.16.M88.4 R124, [R199] ;  /* 0x00000000c77c783b */ /* 0x000eee0000000200 */
[C---:B------:R-:W-:Y:S08]  /*5d80*/  HMMA.16816.F32.BF16 R4, R172.reuse, R128, R4 ;  /* 0x00000080ac04723c */ /* 0x040ff00000041804 */
[C---:B------:R-:W-:Y:S01]  /*5d90*/  HMMA.16816.F32.BF16 R8, R172.reuse, R130, R8 ;  /* 0x00000082ac08723c */ /* 0x040fe20000041808 */
[----:B------:R-:W3:Y:S07]  /*5da0*/  LDSM.16.M88.4 R128, [R198] ;  /* 0x00000000c680783b */ /* 0x000eee0000000200 */
[C---:B-1----:R-:W-:Y:S08]  /*5db0*/  HMMA.16816.F32.BF16 R12, R172.reuse, R156, R12 ;  /* 0x0000009cac0c723c */ /* 0x042ff0000004180c */
[C---:B------:R-:W-:Y:S01]  /*5dc0*/  HMMA.16816.F32.BF16 R16, R172.reuse, R158, R16 ;  /* 0x0000009eac10723c */ /* 0x040fe20000041810 */
[----:B------:R-:W1:Y:S07]  /*5dd0*/  LDSM.16.M88.4 R156, [R196] ;  /* 0x00000000c49c783b */ /* 0x000e6e0000000200 */
[C---:B--2---:R-:W-:Y:S08]  /*5de0*/  HMMA.16816.F32.BF16 R20, R172.reuse, R160, R20 ;  /* 0x000000a0ac14723c */ /* 0x044ff00000041814 */
[C---:B------:R-:W-:Y:S01]  /*5df0*/  HMMA.16816.F32.BF16 R24, R172.reuse, R162, R24 ;  /* 0x000000a2ac18723c */ /* 0x040fe20000041818 */
[----:B------:R-:W2:Y:S07]  /*5e00*/  LDSM.16.M88.4 R160, [R211+0xb100] ;  /* 0x00b10000d3a0783b */ /* 0x000eae0000000200 */
[C---:B------:R-:W-:Y:S08]  /*5e10*/  HMMA.16816.F32.BF16 R28, R172.reuse, R164, R28 ;  /* 0x000000a4ac1c723c */ /* 0x040ff0000004181c */
[C---:B------:R-:W-:Y:S01]  /*5e20*/  HMMA.16816.F32.BF16 R32, R172.reuse, R166, R32 ;  /* 0x000000a6ac20723c */ /* 0x040fe20000041820 */
[----:B------:R-:W-:Y:S07]  /*5e30*/  LDSM.16.M88.4 R164, [R211+0xd100] ;  /* 0x00d10000d3a4783b */ /* 0x000fee0000000200 */
[C---:B----4-:R-:W-:Y:S08]  /*5e40*/  HMMA.16816.F32.BF16 R36, R172.reuse, R116, R36 ;  /* 0x00000074ac24723c */ /* 0x050ff00000041824 */
[C---:B------:R-:W-:Y:S01]  /*5e50*/  HMMA.16816.F32.BF16 R40, R172.reuse, R118, R40 ;  /* 0x00000076ac28723c */ /* 0x040fe20000041828 */
[----:B------:R-:W4:Y:S07]  /*5e60*/  LDSM.16.M88.4 R116, [R211+0xb900] ;  /* 0x00b90000d374783b */ /* 0x000f2e0000000200 */
[C---:B------:R-:W-:Y:S08]  /*5e70*/  HMMA.16816.F32.BF16 R44, R172.reuse, R132, R44 ;  /* 0x00000084ac2c723c */ /* 0x040ff0000004182c */
[----:B------:R-:W-:Y:S01]  /*5e80*/  HMMA.16816.F32.BF16 R48, R172, R134, R48 ;  /* 0x00000086ac30723c */ /* 0x000fe20000041830 */
[----:B------:R-:W1:Y:S07]  /*5e90*/  LDSM.16.M88.4 R132, [R211+0xc100] ;  /* 0x00c10000d384783b */ /* 0x000e6e0000000200 */
[C---:B------:R-:W-:Y:S08]  /*5ea0*/  HMMA.16816.F32.BF16 R4, R176.reuse, R136, R4 ;  /* 0x00000088b004723c */ /* 0x040ff00000041804 */
[C---:B------:R-:W-:Y:S01]  /*5eb0*/  HMMA.16816.F32.BF16 R8, R176.reuse, R138, R8 ;  /* 0x0000008ab008723c */ /* 0x040fe20000041808 */
[----:B------:R-:W1:Y:S07]  /*5ec0*/  LDSM.16.M88.4 R136, [R211+0xc900] ;  /* 0x00c90000d388783b */ /* 0x000e6e0000000200 */
[C---:B-----5:R-:W-:Y:S08]  /*5ed0*/  HMMA.16816.F32.BF16 R12, R176.reuse, R144, R12 ;  /* 0x00000090b00c723c */ /* 0x060ff0000004180c */
[C---:B------:R-:W-:Y:S01]  /*5ee0*/  HMMA.16816.F32.BF16 R16, R176.reuse, R146, R16 ;  /* 0x00000092b010723c */ /* 0x040fe20000041810 */
[----:B------:R-:W5:Y:S07]  /*5ef0*/  LDSM.16.M88.4 R144, [R202+0x3000] ;  /* 0x00300000ca90783b */ /* 0x000f6e0000000200 */
[C---:B---3--:R-:W-:Y:S08]  /*5f00*/  HMMA.16816.F32.BF16 R20, R176.reuse, R124, R20 ;  /* 0x0000007cb014723c */ /* 0x048ff00000041814 */
[C---:B------:R-:W-:Y:S01]  /*5f10*/  HMMA.16816.F32.BF16 R24, R176.reuse, R126, R24 ;  /* 0x0000007eb018723c */ /* 0x040fe20000041818 */
[----:B------:R-:W-:Y:S07]  /*5f20*/  LDSM.16.M88.4 R124, [R202+0x4000] ;  /* 0x00400000ca7c783b */ /* 0x000fee0000000200 */
[C---:B------:R-:W-:Y:S08]  /*5f30*/  HMMA.16816.F32.BF16 R28, R176.reuse, R128, R28 ;  /* 0x00000080b01c723c */ /* 0x040ff0000004181c */
[C---:B------:R-:W-:Y:S08]  /*5f40*/  HMMA.16816.F32.BF16 R32, R176.reuse, R130, R32 ;  /* 0x00000082b020723c */ /* 0x040ff00000041820 */
[C---:B------:R-:W-:Y:S08]  /*5f50*/  HMMA.16816.F32.BF16 R36, R176.reuse, R148, R36 ;  /* 0x00000094b024723c */ /* 0x040ff00000041824 */
[C---:B------:R-:W-:Y:S08]  /*5f60*/  HMMA.16816.F32.BF16 R40, R176.reuse, R150, R40 ;  /* 0x00000096b028723c */ /* 0x040ff00000041828 */
[C---:B-1----:R-:W-:Y:S08]  /*5f70*/  HMMA.16816.F32.BF16 R44, R176.reuse, R156, R44 ;  /* 0x0000009cb02c723c */ /* 0x042ff0000004182c */
        /* <DEDUP_REMOVED lines=14> */
[C---:B-----5:R-:W-:Y:S08]  /*6060*/  HMMA.16816.F32.BF16 R4, R188.reuse, R144, R4 ;  /* 0x00000090bc04723c */ /* 0x060ff00000041804 */
[C---:B------:R-:W-:Y:S08]  /*6070*/  HMMA.16816.F32.BF16 R8, R188.reuse, R146, R8 ;  /* 0x00000092bc08723c */ /* 0x040ff00000041808 */
[C---:B-1----:R-:W-:Y:S08]  /*6080*/  HMMA.16816.F32.BF16 R12, R188.reuse, R116, R12 ;  /* 0x00000074bc0c723c */ /* 0x042ff0000004180c */
[C---:B------:R-:W-:Y:S01]  /*6090*/  HMMA.16816.F32.BF16 R16, R188.reuse, R118, R16 ;  /* 0x00000076bc10723c */ /* 0x040fe20000041810 */
[----:B------:R-:W1:Y:S03]  /*60a0*/  LDSM.16.M88.4 R116, [R202+0x4800] ;  /* 0x00480000ca74783b */ /* 0x000e660000000200 */
[----:B------:R-:W-:Y:S02]  /*60b0*/  FMUL.FTZ R156, R4, c[0x0][0x320] ;  /* 0x0000c800049c7a20 */ /* 0x000fe40000410000 */
[----:B------:R-:W-:Y:S02]  /*60c0*/  FMUL.FTZ R160, R5, c[0x0][0x320] ;  /* 0x0000c80005a07a20 */ /* 0x000fe40000410000 */
[C---:B------:R-:W-:Y:S02]  /*60d0*/  HMMA.16816.F32.BF16 R20, R188.reuse, R124, R20 ;  /* 0x0000007cbc14723c */ /* 0x040fe40000041814 */
[----:B------:R-:W2:Y:S02]  /*60e0*/  MUFU.TANH R156, R156 ;  /* 0x0000009c009c7308 */ /* 0x000ea40000002400 */
[----:B------:R-:W-:Y:S02]  /*60f0*/  FMUL.FTZ R158, R10, c[0x0][0x320] ;  /* 0x0000c8000a9e7a20 */ /* 0x000fe40000410000 */
[----:B------:R-:W-:Y:S02]  /*6100*/  FMUL.FTZ R164, R9, c[0x0][0x320] ;  /* 0x0000c80009a47a20 */ /* 0x000fe40000410000 */
[C---:B------:R-:W-:Y:S01]  /*6110*/  HMMA.16816.F32.BF16 R24, R188.reuse, R126, R24 ;  /* 0x0000007ebc18723c */ /* 0x040fe20000041818 */
[----:B------:R-:W3:Y:S03]  /*6120*/  LDSM.16.M88.4 R124, [R202+0x5000] ;  /* 0x00500000ca7c783b */ /* 0x000ee60000000200 */
[----:B------:R-:W4:Y:S01]  /*6130*/  MUFU.TANH R160, R160 ;  /* 0x000000a000a07308 */ /* 0x000f220000002400 */
[----:B------:R-:W-:Y:S02]  /*6140*/  FMUL.FTZ R167, R14, c[0x0][0x320] ;  /* 0x0000c8000ea77a20 */ /* 0x000fe40000410000 */
[----:B------:R-:W-:Y:S02]  /*6150*/  FMUL.FTZ R166, R13, c[0x0][0x320] ;  /* 0x0000c8000da67a20 */ /* 0x000fe40000410000 */
[----:B------:R-:W-:Y:S03]  /*6160*/  FMUL.FTZ R165, R18, c[0x0][0x320] ;  /* 0x0000c80012a57a20 */ /* 0x000fe60000410000 */
[----:B------:R-:W-:Y:S02]  /*6170*/  FMUL.FTZ R163, R19, c[0x0][0x320] ;  /* 0x0000c80013a37a20 */ /* 0x000fe40000410000 */
[----:B------:R-:W2:Y:S01]  /*6180*/  MUFU.TANH R164, R164 ;  /* 0x000000a400a47308 */ /* 0x000ea20000002400 */
[----:B------:R-:W-:Y:S04]  /*6190*/  @P2 IMAD.WIDE.U32 R18, R251, c[0x0][0x1e0], RZ ;  /* 0x00007800fb122a25 */ /* 0x000fe800078e00ff */
[----:B------:R-:W-:Y:S01]  /*61a0*/  FMUL.FTZ R237, R22, c[0x0][0x320] ;  /* 0x0000c80016ed7a20 */ /* 0x000fe20000410000 */
[----:B------:R-:W-:Y:S01]  /*61b0*/  @P2 MOV R22, R218 ;  /* 0x000000da00162202 */ /* 0x000fe20000000f00 */
[----:B------:R-:W-:Y:S01]  /*61c0*/  FMUL.FTZ R187, R23, c[0x0][0x320] ;  /* 0x0000c80017bb7a20 */ /* 0x000fe20000410000 */
[----:B------:R-:W-:Y:S01]  /*61d0*/  @P2 MOV R23, R221 ;  /* 0x000000dd00172202 */ /* 0x000fe20000000f00 */
[----:B------:R-:W-:Y:S01]  /*61e0*/  FMUL.FTZ R159, R11, c[0x0][0x320] ;  /* 0x0000c8000b9f7a20 */ /* 0x000fe20000410000 */
[----:B------:R-:W2:Y:S01]  /*61f0*/  MUFU.TANH R158, R158 ;  /* 0x0000009e009e7308 */ /* 0x000ea20000002400 */
[C---:B-1----:R-:W-:Y:S03]  /*6200*/  HMMA.16816.F32.BF16 R28, R188.reuse, R116, R28 ;  /* 0x00000074bc1c723c */ /* 0x042fe6000004181c */
[----:B------:R-:W-:Y:S01]  /*6210*/  FMUL.FTZ R235, R26, c[0x0][0x320] ;  /* 0x0000c8001aeb7a20 */ /* 0x000fe20000410000 */
[----:B------:R-:W-:Y:S01]  /*6220*/  @P2 IADD3 R250, R19, R250, RZ ;  /* 0x000000fa13fa2210 */ /* 0x000fe20007ffe0ff */
[----:B------:R-:W-:Y:S03]  /*6230*/  @P2 IMAD.WIDE.U32 R18, R18, 0x60, R22 ;  /* 0x0000006012122825 */ /* 0x000fe600078e0016 */
[C---:B------:R-:W-:Y:S01]  /*6240*/  HMMA.16816.F32.BF16 R32, R188.reuse, R118, R32 ;  /* 0x00000076bc20723c */ /* 0x040fe20000041820 */
[----:B------:R-:W1:Y:S01]  /*6250*/  MUFU.TANH R159, R159 ;  /* 0x0000009f009f7308 */ /* 0x000e620000002400 */
[----:B------:R-:W5:Y:S01]  /*6260*/  LDSM.16.M88.4 R116, [R202+0x5800] ;  /* 0x00580000ca74783b */ /* 0x000f620000000200 */
[----:B------:R-:W-:Y:S04]  /*6270*/  DEPBAR.LE SB0, 0x0 ;  /* 0x000080000000791a */ /* 0x000fe80000000000 */
[----:B------:R-:W-:Y:S01]  /*6280*/  FMUL.FTZ R233, R27, c[0x0][0x320] ;  /* 0x0000c8001be97a20 */ /* 0x000fe20000410000 */
[C---:B---3--:R-:W-:Y:S03]  /*6290*/  HMMA.16816.F32.BF16 R36, R188.reuse, R124, R36 ;  /* 0x0000007cbc24723c */ /* 0x048fe60000041824 */
[----:B------:R-:W3:Y:S01]  /*62a0*/  MUFU.TANH R166, R166 ;  /* 0x000000a600a67308 */ /* 0x000ee20000002400 */
[----:B------:R-:W-:Y:S01]  /*62b0*/  BAR.SYNC.DEFER_BLOCKING 0x0 ;  /* 0x0000000000007b1d */ /* 0x000fe20000010000 */
[----:B------:R-:W-:Y:S02]  /*62c0*/  @P2 IMAD R10, R250, 0x60, RZ ;  /* 0x00000060fa0a2824 */ /* 0x000fe400078e02ff */
[----:B------:R-:W-:Y:S01]  /*62d0*/  FMUL.FTZ R0, R6, c[0x0][0x320] ;  /* 0x0000c80006007a20 */ /* 0x000fe20000410000 */
[C---:B------:R-:W-:Y:S04]  /*62e0*/  HMMA.16816.F32.BF16 R40, R188.reuse, R126, R40 ;  /* 0x0000007ebc28723c */ /* 0x040fe80000041828 */
[----:B------:R-:W-:Y:S01]  /*62f0*/  FMUL.FTZ R245, R30, c[0x0][0x320] ;  /* 0x0000c8001ef57a20 */ /* 0x000fe20000410000 */
[----:B------:R-:W1:Y:S01]  /*6300*/  MUFU.TANH R0, R0 ;  /* 0x0000000000007308 */ /* 0x000e620000002400 */
[----:B------:R-:W-:Y:S01]  /*6310*/  FMUL.FTZ R243, R31, c[0x0][0x320] ;  /* 0x0000c8001ff37a20 */ /* 0x000fe20000410000 */
[----:B------:R-:W-:Y:S01]  /*6320*/  @P2 IADD3 R10, R19, R10, RZ ;  /* 0x0000000a130a2210 */ /* 0x000fe20007ffe0ff */
[----:B------:R-:W-:Y:S04]  /*6330*/  FMUL.FTZ R241, R34, c[0x0][0x320] ;  /* 0x0000c80022f17a20 */ /* 0x000fe80000410000 */
[----:B------:R-:W-:Y:S01]  /*6340*/  @P2 SHF.L.U64.HI R10, R18, 0x1, R10 ;  /* 0x00000001120a2819 */ /* 0x000fe2000001020a */
[----:B------:R-:W-:Y:S02]  /*6350*/  FMUL.FTZ R239, R35, c[0x0][0x320] ;  /* 0x0000c80023ef7a20 */ /* 0x000fe40000410000 */
[----:B------:R-:W1:Y:S01]  /*6360*/  MUFU.TANH R167, R167 ;  /* 0x000000a700a77308 */ /* 0x000e620000002400 */
[----:B------:R-:W-:Y:S02]  /*6370*/  FMUL.FTZ R248, R36, c[0x0][0x320] ;  /* 0x0000c80024f87a20 */ /* 0x000fe40000410000 */
[----:B------:R-:W-:Y:S02]  /*6380*/  FMUL.FTZ R247, R37, c[0x0][0x320] ;  /* 0x0000c80025f77a20 */ /* 0x000fe40000410000 */
[----:B------:R-:W-:Y:S02]  /*6390*/  FMUL.FTZ R157, R7, c[0x0][0x320] ;  /* 0x0000c800079d7a20 */ /* 0x000fe40000410000 */
[----:B------:R-:W-:Y:S02]  /*63a0*/  FMUL.FTZ R162, R8, c[0x0][0x320] ;  /* 0x0000c80008a27a20 */ /* 0x000fe40000410000 */
[----:B------:R-:W-:Y:S01]  /*63b0*/  FMUL.FTZ R252, R40, c[0x0][0x320] ;  /* 0x0000c80028fc7a20 */ /* 0x000fe20000410000 */
[----:B------:R-:W1:Y:S01]  /*63c0*/  MUFU.TANH R11, R248 ;  /* 0x000000f8000b7308 */ /* 0x000e620000002400 */
[C---:B-----5:R-:W-:Y:S03]  /*63d0*/  HMMA.16816.F32.BF16 R44, R188.reuse, R116, R44 ;  /* 0x00000074bc2c723c */ /* 0x060fe6000004182c */
[----:B------:R-:W-:Y:S02]  /*63e0*/  FMUL.FTZ R184, R12, c[0x0][0x320] ;  /* 0x0000c8000cb87a20 */ /* 0x000fe40000410000 */
[----:B------:R-:W-:Y:S02]  /*63f0*/  FMUL.FTZ R161, R15, c[0x0][0x320] ;  /* 0x0000c8000fa17a20 */ /* 0x000fe40000410000 */
[----:B------:R-:W-:Y:S01]  /*6400*/  FMUL.FTZ R185, R16, c[0x0][0x320] ;  /* 0x0000c80010b97a20 */ /* 0x000fe20000410000 */
[----:B------:R-:W-:Y:S01]  /*6410*/  HMMA.16816.F32.BF16 R48, R188, R118, R48 ;  /* 0x00000076bc30723c */ /* 0x000fe20000041830 */
[----:B------:R5:W1:Y:S03]  /*6420*/  MUFU.TANH R13, R252 ;  /* 0x000000fc000d7308 */ /* 0x000a660000002400 */
[----:B------:R-:W-:Y:S02]  /*6430*/  FMUL.FTZ R186, R17, c[0x0][0x320] ;  /* 0x0000c80011ba7a20 */ /* 0x000fe40000410000 */
[----:B------:R-:W-:Y:S02]  /*6440*/  FMUL.FTZ R232, R20, c[0x0][0x320] ;  /* 0x0000c80014e87a20 */ /* 0x000fe40000410000 */
[----:B------:R-:W-:Y:S03]  /*6450*/  FMUL.FTZ R192, R21, c[0x0][0x320] ;  /* 0x0000c80015c07a20 */ /* 0x000fe60000410000 */
[----:B------:R1:W1:Y:S01]  /*6460*/  MUFU.TANH R9, R247 ;  /* 0x000000f700097308 */ /* 0x0002620000002400 */
[----:B------:R-:W-:Y:S02]  /*6470*/  FMUL.FTZ R234, R24, c[0x0][0x320] ;  /* 0x0000c80018ea7a20 */ /* 0x000fe40000410000 */
[----:B------:R-:W-:Y:S02]  /*6480*/  FMUL.FTZ R236, R25, c[0x0][0x320] ;  /* 0x0000c80019ec7a20 */ /* 0x000fe40000410000 */
[----:B------:R-:W-:Y:S02]  /*6490*/  FMUL.FTZ R238, R28, c[0x0][0x320] ;  /* 0x0000c8001cee7a20 */ /* 0x000fe40000410000 */
[----:B------:R-:W-:Y:S02]  /*64a0*/  FMUL.FTZ R240, R29, c[0x0][0x320] ;  /* 0x0000c8001df07a20 */ /* 0x000fe40000410000 */
[----:B------:R-:W-:Y:S01]  /*64b0*/  FMUL.FTZ R246, R32, c[0x0][0x320] ;  /* 0x0000c80020f67a20 */ /* 0x000fe20000410000 */
[----:B------:R-:W2:Y:S01]  /*64c0*/  MUFU.TANH R157, R157 ;  /* 0x0000009d009d7308 */ /* 0x000ea20000002400 */
[----:B------:R-:W-:Y:S02]  /*64d0*/  FMUL.FTZ R249, R33, c[0x0][0x320] ;  /* 0x0000c80021f97a20 */ /* 0x000fe40000410000 */
[----:B------:R-:W-:Y:S02]  /*64e0*/  FMUL.FTZ R244, R38, c[0x0][0x320] ;  /* 0x0000c80026f47a20 */ /* 0x000fe40000410000 */
[----:B-----5:R-:W-:Y:S02]  /*64f0*/  FMUL.FTZ R252, R45, c[0x0][0x320] ;  /* 0x0000c8002dfc7a20 */ /* 0x020fe40000410000 */
[----:B------:R-:W-:Y:S02]  /*6500*/  FMUL.FTZ R242, R39, c[0x0][0x320] ;  /* 0x0000c80027f27a20 */ /* 0x000fe40000410000 */
[----:B------:R-:W-:Y:S01]  /*6510*/  FMUL.FTZ R15, R41, c[0x0][0x320] ;  /* 0x0000c800290f7a20 */ /* 0x000fe20000410000 */
[----:B------:R5:W2:Y:S01]  /*6520*/  MUFU.TANH R150, R252 ;  /* 0x000000fc00967308 */ /* 0x000aa20000002400 */
[----:B------:R-:W-:Y:S02]  /*6530*/  FMUL.FTZ R248, R42, c[0x0][0x320] ;  /* 0x0000c8002af87a20 */ /* 0x000fe40000410000 */
[----:B------:R-:W-:Y:S02]  /*6540*/  FMUL.FTZ R17, R44, c[0x0][0x320] ;  /* 0x0000c8002c117a20 */ /* 0x000fe40000410000 */
[----:B-1----:R-:W-:Y:S02]  /*6550*/  FMUL.FTZ R247, R43, c[0x0][0x320] ;  /* 0x0000c8002bf77a20 */ /* 0x002fe40000410000 */
[----:B------:R-:W-:Y:S02]  /*6560*/  FMUL.FTZ R251, R46, c[0x0][0x320] ;  /* 0x0000c8002efb7a20 */ /* 0x000fe40000410000 */
[----:B------:R-:W-:Y:S01]  /*6570*/  FMUL.FTZ R250, R47, c[0x0][0x320] ;  /* 0x0000c8002ffa7a20 */ /* 0x000fe20000410000 */
[----:B------:R-:W1:Y:S01]  /*6580*/  MUFU.TANH R162, R162 ;  /* 0x000000a200a27308 */ /* 0x000e620000002400 */
[----:B------:R-:W-:Y:S02]  /*6590*/  FMUL.FTZ R146, R48, c[0x0][0x320] ;  /* 0x0000c80030927a20 */ /* 0x000fe40000410000 */
[----:B------:R-:W-:Y:S02]  /*65a0*/  FMUL.FTZ R21, R49, c[0x0][0x320] ;  /* 0x0000c80031157a20 */ /* 0x000fe40000410000 */
[----:B------:R-:W-:Y:S05]  /*65b0*/  IMAD R19, R230, -0x60, RZ ;  /* 0xffffffa0e6137824 */ /* 0x000fea00078e02ff */
[----:B------:R-:W1:Y:S01]  /*65c0*/  MUFU.TANH R184, R184 ;  /* 0x000000b800b87308 */ /* 0x000e620000002400 */
[----:B-----5:R-:W-:Y:S02]  /*65d0*/  @P2 SHF.L.U32 R252, R18, 0x1, RZ ;  /* 0x0000000112fc2819 */ /* 0x020fe400000006ff */
[----:B------:R-:W-:Y:S02]  /*65e0*/  MOV R18, R217 ;  /* 0x000000d900127202 */ /* 0x000fe40000000f00 */
[C---:B------:R-:W-:Y:S05]  /*65f0*/  @P2 IADD3 R22, P0, R252.reuse, c[0x0][0x1c8], RZ ;  /* 0x00007200fc162a10 */ /* 0x040fea0007f1e0ff */
[----:B------:R-:W1:Y:S01]  /*6600*/  MUFU.TANH R161, R161 ;  /* 0x000000a100a17308 */ /* 0x000e620000002400 */
[----:B------:R-:W-:Y:S02]  /*6610*/  @P2 IADD3 R14, P1, R252, 0x80, RZ ;  /* 0x00000080fc0e2810 */ /* 0x000fe40007f3e0ff */
[----:B------:R-:W-:Y:S02]  /*6620*/  @P2 IADD3.X R23, R10, c[0x0][0x1cc], RZ, P0, !PT ;  /* 0x000073000a172a10 */ /* 0x000fe400007fe4ff */
[----:B------:R-:W-:Y:S01]  /*6630*/  @P2 IADD3 R26, P0, R14, c[0x0][0x1c8], RZ ;  /* 0x000072000e1a2a10 */ /* 0x000fe20007f1e0ff */
[----:B------:R-:W-:Y:S01]  /*6640*/  FMUL.FTZ R14, R50, c[0x0][0x320] ;  /* 0x0000c800320e7a20 */ /* 0x000fe20000410000 */
[C---:B------:R-:W-:Y:S01]  /*6650*/  @P2 SHF.L.U32 R252, R195.reuse, 0x6, RZ ;  /* 0x00000006c3fc2819 */ /* 0x040fe200000006ff */
[----:B------:R-:W-:Y:S01]  /*6660*/  @!PT LDS RZ, [RZ] ;  /* 0x00000000fffff984 */ /* 0x000fe20000000800 */
[----:B------:R-:W-:Y:S01]  /*6670*/  @!PT LDS RZ, [RZ] ;  /* 0x00000000fffff984 */ /* 0x000fe20000000800 */
[----:B------:R-:W-:Y:S01]  /*6680*/  @!PT LDS RZ, [RZ] ;  /* 0x00000000fffff984 */ /* 0x000fe20000000800 */
[----:B------:R5:W-:Y:S01]  /*6690*/  @P2 LDGSTS.E.BYPASS.LTC128B.128 [R216+0x8100], [R22.64], !P6 ;  /* 0x0810000016d82fae */ /* 0x000be2000f101d4a */
[----:B------:R-:W-:Y:S01]  /*66a0*/  @P2 IADD3.X R27, RZ, c[0x0][0x1cc], R10, P0, P1 ;  /* 0x00007300ff1b2a10 */ /* 0x000fe200007e240a */
[----:B------:R-:W1:Y:S01]  /*66b0*/  MUFU.TANH R185, R185 ;  /* 0x000000b900b97308 */ /* 0x000e620000002400 */
[-C--:B------:R-:W-:Y:S02]  /*66c0*/  @P2 IADD3 R30, P1, R22, R252.reuse, RZ ;  /* 0x000000fc161e2210 */ /* 0x080fe40007f3e0ff */
[----:B------:R-:W-:Y:S02]  /*66d0*/  @P2 SHF.L.U64.HI R10, R195, 0x6, R194 ;  /* 0x00000006c30a2819 */ /* 0x000fe400000102c2 */
[----:B------:R-:W-:Y:S01]  /*66e0*/  @P2 IADD3 R34, P0, R30, R252, RZ ;  /* 0x000000fc1e222210 */ /* 0x000fe20007f1e0ff */
[----:B------:R1:W-:Y:S01]  /*66f0*/  @P2 LDGSTS.E.BYPASS.LTC128B.128 [R216+0xb100], [R26.64], !P5 ;  /* 0x0b1000001ad82fae */ /* 0x0003e2000e901d4a */
[-C--:B------:R-:W-:Y:S01]  /*6700*/  @P2 IADD3.X R31, R23, R10.reuse, RZ, P1, !PT ;  /* 0x0000000a171f2210 */ /* 0x080fe20000ffe4ff */
[----:B------:R-:W-:Y:S01]  /*6710*/  FMUL.FTZ R252, R51, c[0x0][0x320] ;  /* 0x0000c80033fc7a20 */ /* 0x000fe20000410000 */
[----:B------:R-:W-:Y:S01]  /*6720*/  @P4 MOV R18, R193 ;  /* 0x000000c100124202 */ /* 0x000fe20000000f00 */
[----:B------:R-:W1:Y:S01]  /*6730*/  MUFU.TANH R186, R186 ;  /* 0x000000ba00ba7308 */ /* 0x000e620000002400 */
[----:B------:R-:W-:Y:S03]  /*6740*/  @P2 IADD3.X R35, R31, R10, RZ, P0, !PT ;  /* 0x0000000a1f232210 */ /* 0x000fe600007fe4ff */
[----:B------:R1:W-:Y:S06]  /*6750*/  @P2 LDGSTS.E.BYPASS.LTC128B.128 [R216+0x9100], [R30.64], !P6 ;  /* 0x091000001ed82fae */ /* 0x0003ec000f101d4a */
[----:B------:R-:W1:Y:S02]  /*6760*/  MUFU.TANH R165, R165 ;  /* 0x000000a500a57308 */ /* 0x000e640000002400 */
[----:B------:R1:W-:Y:S01]  /*6770*/  @P2 LDGSTS.E.BYPASS.LTC128B.128 [R216+0xc100], [R30.64+0x80], !P5 ;  /* 0x0c1000801ed82fae */ /* 0x0003e2000e901d4a */
[----:B-----5:R-:W-:Y:S04]  /*6780*/  IADD3 R22, -R222, 0x1, R19 ;  /* 0x00000001de167810 */ /* 0x020fe80007ffe113 */
[----:B------:R-:W-:Y:S03]  /*6790*/  IADD3 R22, R22, c[0x0][0x1d0], RZ ;  /* 0x0000740016167a10 */ /* 0x000fe60007ffe0ff */
[----:B------:R-:W1:Y:S01]  /*67a0*/  MUFU.TANH R163, R163 ;  /* 0x000000a300a37308 */ /* 0x000e620000002400 */
[----:B------:R1:W-:Y:S01]  /*67b0*/  @P2 LDGSTS.E.BYPASS.LTC128B.128 [R216+0xa100], [R34.64], !P6 ;  /* 0x0a10000022d82fae */ /* 0x0003e2000f101d4a */
[----:B------:R-:W-:Y:S04]  /*67c0*/  IADD3 R22, R22, -c[0x0][0x168], RZ ;  /* 0x80005a0016167a10 */ /* 0x000fe80007ffe0ff */
[C---:B------:R-:W-:Y:S03]  /*67d0*/  IADD3 R23, R22.reuse, c[0x0][0x328], RZ ;  /* 0x0000ca0016177a10 */ /* 0x040fe60007ffe0ff */
[----:B------:R1:W-:Y:S01]  /*67e0*/  @P2 LDGSTS.E.BYPASS.LTC128B.128 [R216+0xd100], [R34.64+0x80], !P5 ;  /* 0x0d10008022d82fae */ /* 0x0003e2000e901d4a */
[----:B------:R-:W1:Y:S01]  /*67f0*/  MUFU.TANH R232, R232 ;  /* 0x000000e800e87308 */ /* 0x000e620000002400 */
[----:B------:R-:W-:Y:S06]  /*6800*/  IADD3 R22, R22, UR7, RZ ;  /* 0x0000000716167c10 */ /* 0x000fec000fffe0ff */
[----:B------:R-:W0:Y:S03]  /*6810*/  LDGDEPBAR ;  /* 0x00000000000079af */ /* 0x000e260000000000 */
[----:B------:R-:W1:Y:S05]  /*6820*/  MUFU.TANH R192, R192 ;  /* 0x000000c000c07308 */ /* 0x000e6a0000002400 */
[----:B------:R-:W1:Y:S05]  /*6830*/  SHFL.IDX PT, R10, R18, RZ, 0x1c1f ;  /* 0x001c1fff120a7589 */ /* 0x000e6a00000e0000 */
[----:B------:R-:W2:Y:S10]  /*6840*/  MUFU.TANH R237, R237 ;  /* 0x000000ed00ed7308 */ /* 0x000eb40000002400 */
[----:B------:R-:W2:Y:S01]  /*6850*/  MUFU.TANH R187, R187 ;  /* 0x000000bb00bb7308 */ /* 0x000ea20000002400 */
[----:B-1----:R-:W-:Y:S09]  /*6860*/  IADD3 R26, R23, R10, RZ ;  /* 0x0000000a171a7210 */ /* 0x002ff20007ffe0ff */
[----:B------:R-:W1:Y:S01]  /*6870*/  MUFU.TANH R234, R234 ;  /* 0x000000ea00ea7308 */ /* 0x000e620000002400 */
[----:B------:R-:W-:Y:S09]  /*6880*/  IADD3 R25, R10, R22, RZ ;  /* 0x000000160a197210 */ /* 0x000ff20007ffe0ff */
[----:B------:R-:W1:Y:S10]  /*6890*/  MUFU.TANH R236, R236 ;  /* 0x000000ec00ec7308 */ /* 0x000e740000002400 */
        /* <DEDUP_REMOVED lines=21> */
[----:B------:R-:W1:Y:S01]  /*69f0*/  MUFU.TANH R252, R252 ;  /* 0x000000fc00fc7308 */ /* 0x000e620000002400 */
[----:B------:R-:W-:-:S05]  /*6a00*/  @!P3 BRA `(.L_x_173) ;  /* 0x000001900000b947 */ /* 0x000fca0003800000 */
[----:B--234-:R-:W-:Y:S01]  /*6a10*/  IADD3 R5, R10, c[0x0][0x1d0], RZ ;  /* 0x000074000a057a10 */ /* 0x01cfe20007ffe0ff */
[----:B------:R-:W-:Y:S03]  /*6a20*/  BSSY B0, `(.L_x_174) ;  /* 0x0000012000007945 */ /* 0x000fe60003800000 */
[----:B------:R-:W-:Y:S04]  /*6a30*/  IADD3 R5, R5, -c[0x0][0x168], RZ ;  /* 0x80005a0005057a10 */ /* 0x000fe80007ffe0ff */
[----:B------:R-:W-:Y:S11]  /*6a40*/  ISETP.GT.AND P0, PT, R5, -0x1, PT ;  /* 0xffffffff0500780c */ /* 0x000ff60003f04270 */
[----:B------:R-:W-:Y:S02]  /*6a50*/  @!UPT UIADD3 URZ, URZ, URZ, URZ ;  /* 0x0000003f3f3ff290 */ /* 0x000fe4000fffe03f */
[----:B------:R-:W-:-:S05]  /*6a60*/  @P0 BRA `(.L_x_175) ;  /* 0x0000008000000947 */ /* 0x000fca0003800000 */
[----:B------:R-:W-:Y:S01]  /*6a70*/  LOP3.LUT R5, RZ, R5, RZ, 0x33, !PT ;  /* 0x00000005ff057212 */ /* 0x000fe200078e33ff */
[----:B------:R-:W-:Y:S05]  /*6a80*/  IMAD.MOV.U32 R4, RZ, RZ, c[0x0][0x32c] ;  /* 0x0000cb00ff047624 */ /* 0x000fea00078e00ff */
[----:B------:R-:W-:Y:S11]  /*6a90*/  ISETP.NE.AND P0, PT, R4, 0x1, PT ;  /* 0x000000010400780c */ /* 0x000ff60003f05270 */
[----:B------:R-:W-:Y:S02]  /*6aa0*/  @!UPT UIADD3 URZ, URZ, URZ, URZ ;  /* 0x0000003f3f3ff290 */ /* 0x000fe4000fffe03f */
[----:B------:R-:W-:Y:S05]  /*6ab0*/  @P0 IMAD.HI.U32 R4, R5, c[0x0][0x330], RZ ;  /* 0x0000cc0005040a27 */ /* 0x000fea00078e00ff */
[----:B------:R-:W-:Y:S04]  /*6ac0*/  @P0 SHF.R.U32.HI R5, RZ, c[0x0][0x334], R4 ;  /* 0x0000cd00ff050a19 */ /* 0x000fe80000011604 */
[----:B------:R-:W-:Y:S01]  /*6ad0*/  LOP3.LUT R5, RZ, R5, RZ, 0x33, !PT ;  /* 0x00000005ff057212 */ /* 0x000fe200078e33ff */
[----:B------:R-:W-:-:S05]  /*6ae0*/  BRA `(.L_x_176) ;  /* 0x0000005000007947 */ /* 0x000fca0003800000 */
.L_x_175:
[----:B------:R-:W-:Y:S04]  /*6af0*/  MOV R4, c[0x0][0x32c] ;  /* 0x0000cb0000047a02 */ /* 0x000fe80000000f00 */
[----:B------:R-:W-:Y:S11]  /*6b00*/  ISETP.NE.AND P0, PT, R4, 0x1, PT ;  /* 0x000000010400780c */ /* 0x000ff60003f05270 */
[----:B------:R-:W-:Y:S02]  /*6b10*/  @!UPT UIADD3 URZ, URZ, URZ, URZ ;  /* 0x0000003f3f3ff290 */ /* 0x000fe4000fffe03f */
[----:B------:R-:W-:Y:S05]  /*6b20*/  @P0 IMAD.HI.U32 R4, R5, c[0x0][0x330], RZ ;  /* 0x0000cc0005040a27 */ /* 0x000fea00078e00ff */
[----:B------:R-:W-:Y:S02]  /*6b30*/  @P0 SHF.R.U32.HI R5, RZ, c[0x0][0x334], R4 ;  /* 0x0000cd00ff050a19 */ /* 0x000fe40000011604 */
.L_x_176:
[----:B------:R-:W-:Y:S05]  /*6b40*/  BSYNC B0 ;  /* 0x0000000000007941 */ /* 0x000fea0003800000 */
.L_x_174:
[----:B------:R-:W-:Y:S04]  /*6b50*/  IMAD.IADD R4, R19, 0x1, -R222 ;  /* 0x0000000113047824 */ /* 0x000fe800078e0ade */
[----:B------:R-:W-:Y:S05]  /*6b60*/  IMAD R4, R5, c[0x0][0x32c], R4 ;  /* 0x0000cb0005047a24 */ /* 0x000fea00078e0204 */
[----:B------:R-:W-:Y:S02]  /*6b70*/  IADD3 R5, R4, c[0x0][0x32c], RZ ;  /* 0x0000cb0004057a10 */ /* 0x000fe40007ffe0ff */
[----:B------:R-:W-:Y:S02]  /*6b80*/  IMNMX R25, R25, R4, !PT ;  /* 0x0000000419197217 */ /* 0x000fe40007800200 */
[----:B------:R-:W-:Y:S02]  /*6b90*/  IMNMX R26, R26, R5, PT ;  /* 0x000000051a1a7217 */ /* 0x000fe40003800200 */
.L_x_173:
[C---:B--234-:R-:W-:Y:S01]  /*6ba0*/  ISETP.GE.AND P0, PT, R19.reuse, 0x1, PT ;  /* 0x000000011300780c */ /* 0x05cfe20003f06270 */
[----:B------:R-:W2:Y:S01]  /*6bb0*/  SHFL.IDX PT, R4, R18, 0x1, 0x1c1f ;  /* 0x003c1f0012047f89 */ /* 0x000ea200000e0000 */
[----:B------:R-:W-:Y:S02]  /*6bc0*/  ISETP.GE.AND P1, PT, R19, 0x2, PT ;  /* 0x000000021300780c */ /* 0x000fe40003f26270 */
[----:B------:R-:W-:Y:S02]  /*6bd0*/  LOP3.LUT R223, R223, 0xffdfffff, RZ, 0xc0, !PT ;  /* 0xffdfffffdfdf7812 */ /* 0x000fe400078ec0ff */
[----:B------:R-:W-:Y:S07]  /*6be0*/  ISETP.GE.AND P2, PT, R19, 0x59, PT ;  /* 0x000000591300780c */ /* 0x000fee0003f46270 */
[----:B------:R-:W-:Y:S02]  /*6bf0*/  @P0 LOP3.LUT R223, R223, 0x200000, RZ, 0xfc, !PT ;  /* 0x00200000dfdf0812 */ /* 0x000fe400078efcff */
[----:B------:R-:W-:Y:S02]  /*6c00*/  ISETP.GT.AND P0, PT, R25, RZ, !P0 ;  /* 0x000000ff1900720c */ /* 0x000fe40004704270 */
[----:B------:R-:W-:Y:S02]  /*6c10*/  LOP3.LUT R223, R223, 0xffefffff, RZ, 0xc0, !PT ;  /* 0xffefffffdfdf7812 */ /* 0x000fe400078ec0ff */
[----:B------:R-:W-:Y:S02]  /*6c20*/  ISETP.LT.OR P0, PT, R26, 0x1, P0 ;  /* 0x000000011a00780c */ /* 0x000fe40000701670 */
[----:B------:R-:W-:Y:S02]  /*6c30*/  @P1 LOP3.LUT R223, R223, 0x100000, RZ, 0xfc, !PT ;  /* 0x00100000dfdf1812 */ /* 0x000fe400078efcff */
[----:B------:R-:W-:Y:S02]  /*6c40*/  FSEL R12, R156, -INF , !P0 ;  /* 0xff8000009c0c7808 */ /* 0x000fe40004000000 */
[----:B------:R-:W-:Y:S01]  /*6c50*/  ISETP.GT.AND P0, PT, R25, 0x1, !P1 ;  /* 0x000000011900780c */ /* 0x000fe20004f04270 */
[--C-:B--2---:R-:W-:Y:S01]  /*6c60*/  IMAD.IADD R23, R23, 0x1, R4.reuse ;  /* 0x0000000117177824 */ /* 0x104fe200078e0204 */
[----:B------:R-:W-:Y:S01]  /*6c70*/  ISETP.GE.AND P1, PT, R19, 0x9, PT ;  /* 0x000000091300780c */ /* 0x000fe20003f26270 */
[----:B------:R-:W-:Y:S01]  /*6c80*/  IMAD.IADD R22, R22, 0x1, R4 ;  /* 0x0000000116167824 */ /* 0x000fe200078e0204 */
[----:B------:R-:W-:Y:S02]  /*6c90*/  ISETP.LT.OR P0, PT, R26, 0x2, P0 ;  /* 0x000000021a00780c */ /* 0x000fe40000701670 */
[----:B------:R-:W-:Y:S02]  /*6ca0*/  LOP3.LUT R223, R223, 0xfff7ffff, RZ, 0xc0, !PT ;  /* 0xfff7ffffdfdf7812 */ /* 0x000fe400078ec0ff */
[----:B------:R-:W-:Y:S02]  /*6cb0*/  FSEL R10, R160, -INF , !P0 ;  /* 0xff800000a00a7808 */ /* 0x000fe40004000000 */
[----:B------:R-:W-:Y:S04]  /*6cc0*/  ISETP.GT.AND P0, PT, R25, 0x8, !P1 ;  /* 0x000000081900780c */ /* 0x000fe80004f04270 */
[----:B------:R-:W-:Y:S02]  /*6cd0*/  ISETP.LT.OR P0, PT, R26, 0x9, P0 ;  /* 0x000000091a00780c */ /* 0x000fe40000701670 */
[----:B------:R-:W-:Y:S02]  /*6ce0*/  @P1 LOP3.LUT R223, R223, 0x80000, RZ, 0xfc, !PT ;  /* 0x00080000dfdf1812 */ /* 0x000fe400078efcff */
[----:B------:R-:W-:Y:S02]  /*6cf0*/  ISETP.GE.AND P1, PT, R19, 0xa, PT ;  /* 0x0000000a1300780c */ /* 0x000fe40003f26270 */
[----:B------:R-:W-:Y:S02]  /*6d00*/  LOP3.LUT R223, R223, 0xfffbffff, RZ, 0xc0, !PT ;  /* 0xfffbffffdfdf7812 */ /* 0x000fe400078ec0ff */
[----:B------:R-:W-:Y:S02]  /*6d10*/  FSEL R6, R162, -INF , !P0 ;  /* 0xff800000a2067808 */ /* 0x000fe40004000000 */
[----:B------:R-:W-:Y:S04]  /*6d20*/  ISETP.GT.AND P0, PT, R25, 0x9, !P1 ;  /* 0x000000091900780c */ /* 0x000fe80004f04270 */
[----:B------:R-:W-:Y:S03]  /*6d30*/  ISETP.LT.OR P0, PT, R26, 0xa, P0 ;  /* 0x0000000a1a00780c */ /* 0x000fe60000701670 */
        /* <DEDUP_REMOVED lines=17> */
[C---:B------:R-:W-:Y:S03]  /*6e50*/  ISETP.LT.OR P0, PT, R26.reuse, 0x19, P0 ;  /* 0x000000191a00780c */ /* 0x040fe60000701670 */
        /* <DEDUP_REMOVED lines=27> */
[----:B-1----:R-:W-:Y:S02]  /*7010*/  FSEL R162, R234, -INF , !P0 ;  /* 0xff800000eaa27808 */ /* 0x002fe40004000000 */
        /* <DEDUP_REMOVED lines=52> */
[----:B------:R-:W-:Y:S02]  /*7360*/  FSEL R166, R15, -INF , !P0 ;  /* 0xff8000000fa67808 */ /* 0x000fe40004000000 */
[----:B------:R-:W-:Y:S02]  /*7370*/  LOP3.LUT R223, R223, 0xfffffffd, RZ, 0xc0, !PT ;  /* 0xfffffffddfdf7812 */ /* 0x000fe400078ec0ff */
[----:B------:R-:W-:Y:S04]  /*7380*/  ISETP.GT.AND P0, PT, R25, 0x50, !P1 ;  /* 0x000000501900780c */ /* 0x000fe80004f04270 */
[C---:B------:R-:W-:Y:S03]  /*7390*/  ISETP.LT.OR P0, PT, R26.reuse, 0x51, P0 ;  /* 0x000000511a00780c */ /* 0x040fe60000701670 */
[----:B------:R-:W-:Y:S02]  /*73a0*/  @P1 LOP3.LUT R223, R223, 0x2, RZ, 0xfc, !PT ;  /* 0x00000002dfdf1812 */ /* 0x000fe400078efcff */
[----:B------:R-:W-:Y:S02]  /*73b0*/  ISETP.GE.AND P1, PT, R19, 0x52, PT ;  /* 0x000000521300780c */ /* 0x000fe40003f26270 */
[----:B------:R-:W-:Y:S02]  /*73c0*/  FSEL R156, R17, -INF , !P0 ;  /* 0xff800000119c7808 */ /* 0x000fe40004000000 */
[----:B------:R-:W-:Y:S02]  /*73d0*/  ISETP.GT.AND P0, PT, R25, 0x51, !P1 ;  /* 0x000000511900780c */ /* 0x000fe40004f04270 */
[----:B------:R-:W-:Y:S02]  /*73e0*/  LOP3.LUT R223, R223, 0xfffffffe, RZ, 0xc0, !PT ;  /* 0xfffffffedfdf7812 */ /* 0x000fe400078ec0ff */
[----:B------:R-:W-:Y:S04]  /*73f0*/  ISETP.LT.OR P0, PT, R26, 0x52, P0 ;  /* 0x000000521a00780c */ /* 0x000fe80000701670 */
[----:B------:R-:W-:Y:S02]  /*7400*/  FSEL R150, R150, -INF , !P0 ;  /* 0xff80000096967808 */ /* 0x000fe40004000000 */
[----:B------:R-:W-:Y:S02]  /*7410*/  ISETP.GT.AND P0, PT, R25, 0x58, !P2 ;  /* 0x000000581900780c */ /* 0x000fe40005704270 */
[----:B------:R-:W-:Y:S02]  /*7420*/  @P1 LOP3.LUT R223, R223, 0x1, RZ, 0xfc, !PT ;  /* 0x00000001dfdf1812 */ /* 0x000fe400078efcff */
[----:B------:R-:W-:Y:S02]  /*7430*/  ISETP.LT.OR P0, PT, R26, 0x59, P0 ;  /* 0x000000591a00780c */ /* 0x000fe40000701670 */
[----:B------:R-:W-:Y:S02]  /*7440*/  ISETP.GE.AND P1, PT, R19, 0x5a, PT ;  /* 0x0000005a1300780c */ /* 0x000fe40003f26270 */
[----:B------:R-:W-:Y:S02]  /*7450*/  FSEL R146, R146, -INF , !P0 ;  /* 0xff80000092927808 */ /* 0x000fe40004000000 */
[----:B------:R-:W-:Y:S04]  /*7460*/  ISETP.GT.AND P0, PT, R25, 0x59, !P1 ;  /* 0x000000591900780c */ /* 0x000fe80004f04270 */
[----:B------:R-:W-:Y:S04]  /*7470*/  ISETP.LT.OR P0, PT, R26, 0x5a, P0 ;  /* 0x0000005a1a00780c */ /* 0x000fe80000701670 */
[----:B------:R-:W-:Y:S01]  /*7480*/  FSEL R144, R21, -INF , !P0 ;  /* 0xff80000015907808 */ /* 0x000fe20004000000 */
[----:B------:R-:W-:-:S05]  /*7490*/  @!P3 BRA `(.L_x_177) ;  /* 0x000001900000b947 */ /* 0x000fca0003800000 */
[----:B------:R-:W-:Y:S01]  /*74a0*/  IADD3 R4, R4, c[0x0][0x1d0], RZ ;  /* 0x0000740004047a10 */ /* 0x000fe20007ffe0ff */
        /* <DEDUP_REMOVED lines=13> */
.L_x_179:
[----:B------:R-:W-:Y:S04]  /*7580*/  MOV R4, c[0x0][0x32c] ;  /* 0x0000cb0000047a02 */ /* 0x000fe80000000f00 */
[----:B------:R-:W-:Y:S11]  /*7590*/  ISETP.NE.AND P0, PT, R4, 0x1, PT ;  /* 0x000000010400780c */ /* 0x000ff60003f05270 */
[----:B------:R-:W-:Y:S02]  /*75a0*/  @!UPT UIADD3 URZ, URZ, URZ, URZ ;  /* 0x0000003f3f3ff290 */ /* 0x000fe4000fffe03f */
[----:B------:R-:W-:Y:S05]  /*75b0*/  @P0 IMAD.HI.U32 R4, R5, c[0x0][0x330], RZ ;  /* 0x0000cc0005040a27 */ /* 0x000fea00078e00ff */
[----:B------:R-:W-:Y:S02]  /*75c0*/  @P0 SHF.R.U32.HI R5, RZ, c[0x0][0x334], R4 ;  /* 0x0000cd00ff050a19 */ /* 0x000fe40000011604 */
.L_x_180:
[----:B------:R-:W-:Y:S05]  /*75d0*/  BSYNC B0 ;  /* 0x0000000000007941 */ /* 0x000fea0003800000 */
.L_x_178:
[----:B------:R-:W-:Y:S04]  /*75e0*/  IMAD.IADD R4, R19, 0x1, -R222 ;  /* 0x0000000113047824 */ /* 0x000fe800078e0ade */
[----:B------:R-:W-:Y:S05]  /*75f0*/  IMAD R4, R5, c[0x0][0x32c], R4 ;  /* 0x0000cb0005047a24 */ /* 0x000fea00078e0204 */
[----:B------:R-:W-:Y:S02]  /*7600*/  IADD3 R16, R4, c[0x0][0x32c], RZ ;  /* 0x0000cb0004107a10 */ /* 0x000fe40007ffe0ff */
[----:B------:R-:W-:Y:S02]  /*7610*/  IMNMX R22, R22, R4, !PT ;  /* 0x0000000416167217 */ /* 0x000fe40007800200 */
[----:B------:R-:W-:Y:S02]  /*7620*/  IMNMX R23, R23, R16, PT ;  /* 0x0000001017177217 */ /* 0x000fe40003800200 */
.L_x_177:
[----:B------:R-:W-:Y:S01]  /*7630*/  LOP3.LUT P0, RZ, R223, 0x200000, RZ, 0xc0, !PT ;  /* 0x00200000dfff7812 */ /* 0x000fe2000780c0ff */
[----:B------:R-:W-:Y:S01]  /*7640*/  LDSM.16.MT88.4 R28, [R209+0x100] ;  /* 0x00010000d11c783b */ /* 0x000fe20000004200 */
[----:B------:R-:W-:Y:S02]  /*7650*/  FMNMX.FTZ R7, R12, R3, !PT ;  /* 0x000000030c077209 */ /* 0x000fe40007810000 */
[----:B------:R-:W-:Y:S02]  /*7660*/  ISETP.GT.AND P0, PT, R22, RZ, !P0 ;  /* 0x000000ff1600720c */ /* 0x000fe40004704270 */
[----:B------:R-:W-:Y:S02]  /*7670*/  FMNMX.FTZ R7, R10, R7, !PT ;  /* 0x000000070a077209 */ /* 0x000fe40007810000 */
[----:B------:R-:W-:Y:S01]  /*7680*/  ISETP.LT.OR P0, PT, R23, 0x1, P0 ;  /* 0x000000011700780c */ /* 0x000fe20000701670 */
[----:B------:R-:W-:Y:S01]  /*7690*/  LDSM.16.MT88.4 R36, [R208+0x100] ;  /* 0x00010000d024783b */ /* 0x000fe20000004200 */
[----:B------:R-:W-:Y:S02]  /*76a0*/  FMNMX.FTZ R7, R6, R7, !PT ;  /* 0x0000000706077209 */ /* 0x000fe40007810000 */
[----:B------:R-:W-:Y:S02]  /*76b0*/  FSEL R15, R0, -INF , !P0 ;  /* 0xff800000000f7808 */ /* 0x000fe40004000000 */
[----:B------:R-:W-:Y:S02]  /*76c0*/  LOP3.LUT P0, RZ, R223, 0x100000, RZ, 0xc0, !PT ;  /* 0x00100000dfff7812 */ /* 0x000fe4000780c0ff */
[----:B------:R-:W-:Y:S01]  /*76d0*/  FMNMX.FTZ R0, R15, R2, !PT ;  /* 0x000000020f007209 */ /* 0x000fe20007810000 */
[----:B------:R-:W-:Y:S01]  /*76e0*/  LDSM.16.MT88.4 R44, [R212+0x3100] ;  /* 0x00310000d42c783b */ /* 0x000fe20000004200 */
[----:B------:R-:W-:Y:S02]  /*76f0*/  ISETP.GT.AND P0, PT, R22, 0x1, !P0 ;  /* 0x000000011600780c */ /* 0x000fe40004704270 */
[----:B------:R-:W-:Y:S02]  /*7700*/  FMNMX.FTZ R7, R8, R7, !PT ;  /* 0x0000000708077209 */ /* 0x000fe40007810000 */
[----:B------:R-:W-:Y:S02]  /*7710*/  ISETP.LT.OR P0, PT, R23, 0x2, P0 ;  /* 0x000000021700780c */ /* 0x000fe40000701670 */
[----:B------:R-:W-:Y:S02]  /*7720*/  FMNMX.FTZ R7, R42, R7, !PT ;  /* 0x000000072a077209 */ /* 0x000fe40007810000 */
[----:B------:R-:W-:Y:S02]  /*7730*/  FSEL R13, R157, -INF , !P0 ;  /* 0xff8000009d0d7808 */ /* 0x000fe40004000000 */
[----:B------:R-:W-:Y:S02]  /*7740*/  LOP3.LUT P0, RZ, R223, 0x80000, RZ, 0xc0, !PT ;  /* 0x00080000dfff7812 */ /* 0x000fe4000780c0ff */
[----:B------:R-:W-:Y:S02]  /*7750*/  FMNMX.FTZ R0, R13, R0, !PT ;  /* 0x000000000d007209 */ /* 0x000fe40007810000 */
        /* <DEDUP_REMOVED lines=59> */
[C---:B------:R-:W-:Y:S02]  /*7b10*/  ISETP.GT.AND P2, PT, R22.reuse, 0x58, !P2 ;  /* 0x000000581600780c */ /* 0x040fe40005744270 */
        /* <DEDUP_REMOVED lines=11> */
[C---:B------:R-:W-:Y:S02]  /*7bd0*/  ISETP.LT.OR P2, PT, R23.reuse, 0x59, P2 ;  /* 0x000000591700780c */ /* 0x040fe40001741670 */
[----:B------:R-:W-:Y:S02]  /*7be0*/  ISETP.LT.OR P0, PT, R23, 0x31, P0 ;  /* 0x000000311700780c */ /* 0x000fe40000701670 */
[----:B------:R-:W-:Y:S02]  /*7bf0*/  FMNMX.FTZ R5, R144, R7, !PT ;  /* 0x0000000790057209 */ /* 0x000fe40007810000 */
[----:B------:R-:W-:Y:S02]  /*7c00*/  FSEL R245, R245, -INF , !P0 ;  /* 0xff800000f5f57808 */ /* 0x000fe40004000000 */
[----:B------:R-:W-:Y:S01]  /*7c10*/  LOP3.LUT P0, RZ, R223, 0x100, RZ, 0xc0, !PT ;  /* 0x00000100dfff7812 */ /* 0x000fe2000780c0ff */
[----:B------:R-:W1:Y:S01]  /*7c20*/  SHFL.BFLY PT, R16, R5, 0x2, 0x1f ;  /* 0x0c401f0005107f89 */ /* 0x000e6200000e0000 */
[----:B------:R-:W-:Y:S02]  /*7c30*/  FMNMX.FTZ R0, R245, R0, !PT ;  /* 0x00000000f5007209 */ /* 0x000fe40007810000 */
[----:B------:R-:W-:Y:S02]  /*7c40*/  ISETP.GT.AND P0, PT, R22, 0x31, !P0 ;  /* 0x000000311600780c */ /* 0x000fe40004704270 */
[C---:B------:R-:W-:Y:S02]  /*7c50*/  ISETP.LT.OR P1, PT, R23.reuse, 0x5a, P1 ;  /* 0x0000005a1700780c */ /* 0x040fe40000f21670 */
[----:B------:R-:W-:Y:S02]  /*7c60*/  ISETP.LT.OR P0, PT, R23, 0x32, P0 ;  /* 0x000000321700780c */ /* 0x000fe40000701670 */
[----:B------:R-:W-:Y:S02]  /*7c70*/  FSEL R135, R14, -INF , !P2 ;  /* 0xff8000000e877808 */ /* 0x000fe40005000000 */
[----:B------:R-:W-:Y:S02]  /*7c80*/  FSEL R243, R243, -INF , !P0 ;  /* 0xff800000f3f37808 */ /* 0x000fe40004000000 */
[----:B------:R-:W-:Y:S02]  /*7c90*/  LOP3.LUT P0, RZ, R223, 0x80, RZ, 0xc0, !PT ;  /* 0x00000080dfff7812 */ /* 0x000fe4000780c0ff */
[----:B------:R-:W-:Y:S02]  /*7ca0*/  FMNMX.FTZ R0, R243, R0, !PT ;  /* 0x00000000f3007209 */ /* 0x000fe40007810000 */
[----:B------:R-:W-:Y:S02]  /*7cb0*/  ISETP.GT.AND P0, PT, R22, 0x38, !P0 ;  /* 0x000000381600780c */ /* 0x000fe40004704270 */
[----:B------:R-:W-:Y:S02]  /*7cc0*/  FSEL R117, R252, -INF , !P1 ;  /* 0xff800000fc757808 */ /* 0x000fe40004800000 */
[----:B------:R-:W-:Y:S02]  /*7cd0*/  ISETP.LT.OR P0, PT, R23, 0x39, P0 ;  /* 0x000000391700780c */ /* 0x000fe40000701670 */
[----:B-1----:R-:W-:Y:S02]  /*7ce0*/  FMNMX.FTZ R16, R5, R16, !PT ;  /* 0x0000001005107209 */ /* 0x002fe40007810000 */
[----:B------:R-:W-:Y:S02]  /*7cf0*/  FSEL R241, R241, -INF , !P0 ;  /* 0xff800000f1f17808 */ /* 0x000fe40004000000 */
[----:B------:R-:W-:Y:S01]  /*7d00*/  LOP3.LUT P0, RZ, R223, 0x40, RZ, 0xc0, !PT ;  /* 0x00000040dfff7812 */ /* 0x000fe2000780c0ff */
[----:B------:R-:W1:Y:S01]  /*7d10*/  SHFL.BFLY PT, R17, R16, 0x1, 0x1f ;  /* 0x0c201f0010117f89 */ /* 0x000e6200000e0000 */
[----:B------:R-:W-:Y:S02]  /*7d20*/  FMNMX.FTZ R0, R241, R0, !PT ;  /* 0x00000000f1007209 */ /* 0x000fe40007810000 */
[C---:B------:R-:W-:Y:S04]  /*7d30*/  ISETP.GT.AND P0, PT, R22.reuse, 0x39, !P0 ;  /* 0x000000391600780c */ /* 0x040fe80004704270 */
[----:B------:R-:W-:Y:S04]  /*7d40*/  ISETP.LT.OR P0, PT, R23, 0x3a, P0 ;  /* 0x0000003a1700780c */ /* 0x000fe80000701670 */
[----:B------:R-:W-:Y:S02]  /*7d50*/  FSEL R239, R239, -INF , !P0 ;  /* 0xff800000efef7808 */ /* 0x000fe40004000000 */
[----:B------:R-:W-:Y:S02]  /*7d60*/  LOP3.LUT P0, RZ, R223, 0x20, RZ, 0xc0, !PT ;  /* 0x00000020dfff7812 */ /* 0x000fe4000780c0ff */
[----:B------:R-:W-:Y:S02]  /*7d70*/  FMNMX.FTZ R0, R239, R0, !PT ;  /* 0x00000000ef007209 */ /* 0x000fe40007810000 */
[----:B------:R-:W-:Y:S04]  /*7d80*/  ISETP.GT.AND P0, PT, R22, 0x40, !P0 ;  /* 0x000000401600780c */ /* 0x000fe80004704270 */
        /* <DEDUP_REMOVED lines=14> */
[C---:B------:R-:W-:Y:S04]  /*7e70*/  ISETP.GT.AND P0, PT, R22.reuse, 0x49, !P0 ;  /* 0x000000491600780c */ /* 0x040fe80004704270 */
        /* <DEDUP_REMOVED lines=9> */
[----:B------:R-:W-:Y:S04]  /*7f10*/  ISETP.GT.AND P0, PT, R22, 0x51, !P0 ;  /* 0x000000511600780c */ /* 0x000fe80004704270 */
[----:B------:R-:W-:Y:S02]  /*7f20*/  ISETP.LT.OR P0, PT, R23, 0x52, P0 ;  /* 0x000000521700780c */ /* 0x000fe40000701670 */
[----:B------:R-:W-:Y:S02]  /*7f30*/  LDSM.16.MT88.4 R20, [R210+0x100] ;  /* 0x00010000d214783b */ /* 0x000fe40000004200 */
[----:B------:R-:W-:Y:S04]  /*7f40*/  FSEL R139, R250, -INF , !P0 ;  /* 0xff800000fa8b7808 */ /* 0x000fe80004000000 */
[----:B------:R-:W-:Y:S04]  /*7f50*/  FMNMX.FTZ R0, R139, R0, !PT ;  /* 0x000000008b007209 */ /* 0x000fe80007810000 */
[----:B------:R-:W-:Y:S04]  /*7f60*/  FMNMX.FTZ R0, R135, R0, !PT ;  /* 0x0000000087007209 */ /* 0x000fe80007810000 */
[----:B------:R-:W-:Y:S02]  /*7f70*/  FMNMX.FTZ R7, R117, R0, !PT ;  /* 0x0000000075077209 */ /* 0x000fe40007810000 */
[----:B-1----:R-:W-:Y:S03]  /*7f80*/  FMNMX.FTZ R0, R16, R17, !PT ;  /* 0x0000001110007209 */ /* 0x002fe60007810000 */
[----:B------:R-:W1:Y:S01]  /*7f90*/  SHFL.BFLY PT, R4, R7, 0x2, 0x1f ;  /* 0x0c401f0007047f89 */ /* 0x000e6200000e0000 */
[C---:B------:R-:W-:Y:S01]  /*7fa0*/  FSETP.NEU.FTZ.AND P0, PT, R0.reuse, -INF , PT ;  /* 0xff8000000000780b */ /* 0x040fe20003f1d000 */
[----:B------:R-:W-:Y:S05]  /*7fb0*/  FMUL.FTZ R149, R0, c[0x0][0x2d0] ;  /* 0x0000b40000957a20 */ /* 0x000fea0000410000 */
[----:B------:R-:W-:Y:S05]  /*7fc0*/  FSEL R149, R149, RZ, P0 ;  /* 0x000000ff95957208 */ /* 0x000fea0000000000 */
[--C-:B------:R-:W-:Y:S01]  /*7fd0*/  FFMA.FTZ R118, R6, c[0x0][0x2d0], -R149.reuse ;  /* 0x0000b40006767a23 */ /* 0x100fe20000010895 */
[----:B------:R-:W-:Y:S01]  /*7fe0*/  FSEL R6, R0, RZ, P0 ;  /* 0x000000ff00067208 */ /* 0x000fe20000000000 */
[--C-:B------:R-:W-:Y:S02]  /*7ff0*/  FFMA.FTZ R128, R12, c[0x0][0x2d0], -R149.reuse ;  /* 0x0000b4000c807a23 */ /* 0x100fe40000010895 */
[----:B------:R-:W-:Y:S02]  /*8000*/  FFMA.FTZ R119, R10, c[0x0][0x2d0], -R149 ;  /* 0x0000b4000a777a23 */ /* 0x000fe40000010895 */
[----:B------:R-:W-:Y:S01]  /*8010*/  FADD.FTZ R3, -R6, R3 ;  /* 0x0000000306037221 */ /* 0x000fe20000010100 */
[----:B------:R-:W-:Y:S01]  /*8020*/  MUFU.EX2 R118, R118 ;  /* 0x0000007600767308 */ /* 0x000fe20000000800 */
[--C-:B------:R-:W-:Y:S02]  /*8030*/  FFMA.FTZ R129, R8, c[0x0][0x2d0], -R149.reuse ;  /* 0x0000b40008817a23 */ /* 0x100fe40000010895 */
[--C-:B------:R-:W-:Y:S01]  /*8040*/  FFMA.FTZ R136, R42, c[0x0][0x2d0], -R149.reuse ;  /* 0x0000b4002a887a23 */ /* 0x100fe20000010895 */
[----:B-1----:R-:W-:Y:S01]  /*8050*/  FMNMX.FTZ R5, R7, R4, !PT ;  /* 0x0000000407057209 */ /* 0x002fe20007810000 */
[--C-:B------:R-:W-:Y:S02]  /*8060*/  FFMA.FTZ R137, R40, c[0x0][0x2d0], -R149.reuse ;  /* 0x0000b40028897a23 */ /* 0x100fe40000010895 */
[--C-:B------:R-:W-:Y:S02]  /*8070*/  FFMA.FTZ R138, R50, c[0x0][0x2d0], -R149.reuse ;  /* 0x0000b400328a7a23 */ /* 0x100fe40000010895 */
[----:B------:R-:W1:Y:S01]  /*8080*/  SHFL.BFLY PT, R4, R5, 0x1, 0x1f ;  /* 0x0c201f0005047f89 */ /* 0x000e6200000e0000 */
[----:B------:R-:W-:Y:S01]  /*8090*/  MUFU.EX2 R128, R128 ;  /* 0x0000008000807308 */ /* 0x000fe20000000800 */
[--C-:B------:R-:W-:Y:S02]  /*80a0*/  FFMA.FTZ R145, R48, c[0x0][0x2d0], -R149.reuse ;  /* 0x0000b40030917a23 */ /* 0x100fe40000010895 */
[--C-:B------:R-:W-:Y:S02]  /*80b0*/  FFMA.FTZ R232, R232, c[0x0][0x2d0], -R149.reuse ;  /* 0x0000b400e8e87a23 */ /* 0x100fe40000010895 */
[--C-:B------:R-:W-:Y:S02]  /*80c0*/  FFMA.FTZ R184, R184, c[0x0][0x2d0], -R149.reuse ;  /* 0x0000b400b8b87a23 */ /* 0x100fe40000010895 */
[--C-:B------:R-:W-:Y:S02]  /*80d0*/  FFMA.FTZ R160, R160, c[0x0][0x2d0], -R149.reuse ;  /* 0x0000b400a0a07a23 */ /* 0x100fe40000010895 */
[--C-:B------:R-:W-:Y:S01]  /*80e0*/  FFMA.FTZ R162, R162, c[0x0][0x2d0], -R149.reuse ;  /* 0x0000b400a2a27a23 */ /* 0x100fe20000010895 */
[----:B------:R-:W2:Y:S01]  /*80f0*/  MUFU.EX2 R119, R119 ;  /* 0x0000007700777308 */ /* 0x000ea20000000800 */
[--C-:B------:R-:W-:Y:S02]  /*8100*/  FFMA.FTZ R234, R234, c[0x0][0x2d0], -R149.reuse ;  /* 0x0000b400eaea7a23 */ /* 0x100fe40000010895 */
[--C-:B------:R-:W-:Y:S02]  /*8110*/  FFMA.FTZ R236, R236, c[0x0][0x2d0], -R149.reuse ;  /* 0x0000b400ecec7a23 */ /* 0x100fe40000010895 */
[--C-:B------:R-:W-:Y:S02]  /*8120*/  FFMA.FTZ R156, R156, c[0x0][0x2d0], -R149.reuse ;  /* 0x0000b4009c9c7a23 */ /* 0x100fe40000010895 */
[--C-:B------:R-:W-:Y:S03]  /*8130*/  FFMA.FTZ R146, R146, c[0x0][0x2d0], -R149.reuse ;  /* 0x0000b40092927a23 */ /* 0x100fe60000010895 */
[----:B------:R-:W3:Y:S01]  /*8140*/  MUFU.EX2 R129, R129 ;  /* 0x0000008100817308 */ /* 0x000ee20000000800 */
[----:B-1----:R-:W-:Y:S01]  /*8150*/  FMNMX.FTZ R116, R5, R4, !PT ;  /* 0x0000000405747209 */ /* 0x002fe20007810000 */
[----:B------:R-:W-:Y:S03]  /*8160*/  FMUL.FTZ R4, R3, c[0x0][0x2d0] ;  /* 0x0000b40003047a20 */ /* 0x000fe60000410000 */
[C---:B------:R-:W-:Y:S01]  /*8170*/  FSETP.NEU.FTZ.AND P0, PT, R116.reuse, -INF , PT ;  /* 0xff8000007400780b */ /* 0x040fe20003f1d000 */
[C---:B------:R-:W-:Y:S04]  /*8180*/  FMUL.FTZ R134, R116.reuse, c[0x0][0x2d0] ;  /* 0x0000b40074867a20 */ /* 0x040fe80000410000 */
[----:B------:R-:W1:Y:S01]  /*8190*/  MUFU.EX2 R3, R4 ;  /* 0x0000000400037308 */ /* 0x000e620000000800 */
[----:B------:R-:W-:Y:S02]  /*81a0*/  FSEL R5, R116, RZ, P0 ;  /* 0x000000ff74057208 */ /* 0x000fe40000000000 */
[----:B------:R-:W-:Y:S02]  /*81b0*/  FSEL R134, R134, RZ, P0 ;  /* 0x000000ff86867208 */ /* 0x000fe40000000000 */
[----:B--2---:R-:W-:Y:S01]  /*81c0*/  F2FP.BF16.PACK_AB R124, R119, R128 ;  /* 0x00000080777c723e */ /* 0x004fe200000010ff */
[----:B------:R-:W-:Y:S01]  /*81d0*/  FADD.FTZ R5, -R5, R2 ;  /* 0x0000000205057221 */ /* 0x000fe20000010100 */
[----:B------:R-:W-:Y:S01]  /*81e0*/  ISETP.GT.AND P0, PT, R230, R231, PT ;  /* 0x000000e7e600720c */ /* 0x000fe20003f04270 */
[--C-:B------:R-:W-:Y:S02]  /*81f0*/  FFMA.FTZ R133, R15, c[0x0][0x2d0], -R134.reuse ;  /* 0x0000b4000f857a23 */ /* 0x100fe40000010886 */
[--C-:B------:R-:W-:Y:S01]  /*8200*/  FFMA.FTZ R132, R13, c[0x0][0x2d0], -R134.reuse ;  /* 0x0000b4000d847a23 */ /* 0x100fe20000010886 */
[----:B------:R-:W-:Y:S01]  /*8210*/  MUFU.EX2 R232, R232 ;  /* 0x000000e800e87308 */ /* 0x000fe20000000800 */
[----:B------:R-:W2:Y:S01]  /*8220*/  LDSM.16.MT88.4 R12, [R212+0x100] ;  /* 0x00010000d40c783b */ /* 0x000ea20000004200 */
[--C-:B------:R-:W-:Y:S01]  /*8230*/  FFMA.FTZ R131, R11, c[0x0][0x2d0], -R134.reuse ;  /* 0x0000b4000b837a23 */ /* 0x100fe20000010886 */
[----:B---3--:R-:W-:Y:S01]  /*8240*/  F2FP.BF16.PACK_AB R126, R129, R118 ;  /* 0x00000076817e723e */ /* 0x008fe200000010ff */
[--C-:B------:R-:W-:Y:S02]  /*8250*/  FFMA.FTZ R130, R9, c[0x0][0x2d0], -R134.reuse ;  /* 0x0000b40009827a23 */ /* 0x100fe40000010886 */
[----:B------:R-:W-:Y:S02]  /*8260*/  FMUL.FTZ R2, R5, c[0x0][0x2d0] ;  /* 0x0000b40005027a20 */ /* 0x000fe40000410000 */
[--C-:B------:R-:W-:Y:S02]  /*8270*/  FFMA.FTZ R165, R165, c[0x0][0x2d0], -R134.reuse ;  /* 0x0000b400a5a57a23 */ /* 0x100fe40000010886 */
[----:B------:R-:W-:Y:S01]  /*8280*/  MUFU.EX2 R133, R133 ;  /* 0x0000008500857308 */ /* 0x000fe20000000800 */
[--C-:B------:R-:W-:Y:S02]  /*8290*/  FFMA.FTZ R161, R161, c[0x0][0x2d0], -R134.reuse ;  /* 0x0000b400a1a17a23 */ /* 0x100fe40000010886 */
[C---:B-1----:R-:W-:Y:S02]  /*82a0*/  FMUL.FTZ R4, R3.reuse, R112 ;  /* 0x0000007003047220 */ /* 0x042fe40000410000 */
[C---:B------:R-:W-:Y:S02]  /*82b0*/  FMUL.FTZ R5, R3.reuse, R113 ;  /* 0x0000007103057220 */ /* 0x040fe40000410000 */
[C---:B------:R-:W-:Y:S02]  /*82c0*/  FMUL.FTZ R8, R3.reuse, R108 ;  /* 0x0000006c03087220 */ /* 0x040fe40000410000 */
[C---:B------:R-:W-:Y:S01]  /*82d0*/  FMUL.FTZ R9, R3.reuse, R109 ;  /* 0x0000006d03097220 */ /* 0x040fe20000410000 */
[----:B------:R-:W1:Y:S01]  /*82e0*/  MUFU.EX2 R2, R2 ;  /* 0x0000000200027308 */ /* 0x000e620000000800 */
[C---:B------:R-:W-:Y:S02]  /*82f0*/  FMUL.FTZ R16, R3.reuse, R100 ;  /* 0x0000006403107220 */ /* 0x040fe40000410000 */
[C---:B------:R-:W-:Y:S02]  /*8300*/  FMUL.FTZ R17, R3.reuse, R101 ;  /* 0x0000006503117220 */ /* 0x040fe40000410000 */
[C---:B------:R-:W-:Y:S02]  /*8310*/  FMUL.FTZ R24, R3.reuse, R92 ;  /* 0x0000005c03187220 */ /* 0x040fe40000410000 */
[C---:B------:R-:W-:Y:S02]  /*8320*/  FMUL.FTZ R25, R3.reuse, R93 ;  /* 0x0000005d03197220 */ /* 0x040fe40000410000 */
[C---:B------:R-:W-:Y:S01]  /*8330*/  FMUL.FTZ R32, R3.reuse, R84 ;  /* 0x0000005403207220 */ /* 0x040fe20000410000 */
[----:B------:R-:W3:Y:S01]  /*8340*/  MUFU.EX2 R132, R132 ;  /* 0x0000008400847308 */ /* 0x000ee20000000800 */
[C---:B------:R-:W-:Y:S02]  /*8350*/  FMUL.FTZ R33, R3.reuse, R85 ;  /* 0x0000005503217220 */ /* 0x040fe40000410000 */
[C---:B------:R-:W-:Y:S02]  /*8360*/  FMUL.FTZ R40, R3.reuse, R76 ;  /* 0x0000004c03287220 */ /* 0x040fe40000410000 */
[C---:B------:R-:W-:Y:S02]  /*8370*/  FMUL.FTZ R41, R3.reuse, R77 ;  /* 0x0000004d03297220 */ /* 0x040fe40000410000 */
[C---:B------:R-:W-:Y:S02]  /*8380*/  FMUL.FTZ R48, R3.reuse, R68 ;  /* 0x0000004403307220 */ /* 0x040fe40000410000 */
[C---:B------:R-:W-:Y:S01]  /*8390*/  FMUL.FTZ R49, R3.reuse, R69 ;  /* 0x0000004503317220 */ /* 0x040fe20000410000 */
[----:B------:R-:W-:Y:S01]  /*83a0*/  MUFU.EX2 R131, R131 ;  /* 0x0000008300837308 */ /* 0x000fe20000000800 */
[C---:B------:R-:W-:Y:S02]  /*83b0*/  FMUL.FTZ R52, R3.reuse, R52 ;  /* 0x0000003403347220 */ /* 0x040fe40000410000 */
[C---:B------:R-:W-:Y:S02]  /*83c0*/  FMUL.FTZ R53, R3.reuse, R53 ;  /* 0x0000003503357220 */ /* 0x040fe40000410000 */
[C---:B-1----:R-:W-:Y:S02]  /*83d0*/  FMUL.FTZ R6, R2.reuse, R114 ;  /* 0x0000007202067220 */ /* 0x042fe40000410000 */
[C---:B------:R-:W-:Y:S02]  /*83e0*/  FMUL.FTZ R7, R2.reuse, R115 ;  /* 0x0000007302077220 */ /* 0x040fe40000410000 */
[C---:B------:R-:W-:Y:S01]  /*83f0*/  FMUL.FTZ R10, R2.reuse, R110 ;  /* 0x0000006e020a7220 */ /* 0x040fe20000410000 */
[----:B------:R-:W1:Y:S01]  /*8400*/  MUFU.EX2 R130, R130 ;  /* 0x0000008200827308 */ /* 0x000e620000000800 */
[C---:B------:R-:W-:Y:S02]  /*8410*/  FMUL.FTZ R11, R2.reuse, R111 ;  /* 0x0000006f020b7220 */ /* 0x040fe40000410000 */
[----:B------:R-:W-:Y:S01]  /*8420*/  FMUL.FTZ R18, R2, R102 ;  /* 0x0000006602127220 */ /* 0x000fe20000410000 */
[----:B---3--:R-:W-:Y:S01]  /*8430*/  F2FP.BF16.PACK_AB R125, R132, R133 ;  /* 0x00000085847d723e */ /* 0x008fe200000010ff */
[C---:B------:R-:W-:Y:S01]  /*8440*/  FMUL.FTZ R19, R2.reuse, R103 ;  /* 0x0000006702137220 */ /* 0x040fe20000410000 */
[----:B------:R-:W-:Y:S01]  /*8450*/  LDSM.16.MT88.4 R108, [R212+0x2900] ;  /* 0x00290000d46c783b */ /* 0x000fe20000004200 */
[C---:B------:R-:W-:Y:S02]  /*8460*/  FMUL.FTZ R26, R2.reuse, R94 ;  /* 0x0000005e021a7220 */ /* 0x040fe40000410000 */
[C---:B------:R-:W-:Y:S01]  /*8470*/  FMUL.FTZ R27, R2.reuse, R95 ;  /* 0x0000005f021b7220 */ /* 0x040fe20000410000 */
[----:B------:R-:W-:Y:S01]  /*8480*/  MUFU.EX2 R184, R184 ;  /* 0x000000b800b87308 */ /* 0x000fe20000000800 */
[C---:B------:R-:W-:Y:S02]  /*8490*/  FMUL.FTZ R34, R2.reuse, R86 ;  /* 0x0000005602227220 */ /* 0x040fe40000410000 */
[C---:B------:R-:W-:Y:S01]  /*84a0*/  FMUL.FTZ R35, R2.reuse, R87 ;  /* 0x0000005702237220 */ /* 0x040fe20000410000 */
[----:B------:R-:W-:Y:S01]  /*84b0*/  LDSM.16.MT88.4 R92, [R208+0x4900] ;  /* 0x00490000d05c783b */ /* 0x000fe20000004200 */
[C---:B------:R-:W-:Y:S02]  /*84c0*/  FMUL.FTZ R42, R2.reuse, R78 ;  /* 0x0000004e022a7220 */ /* 0x040fe40000410000 */
[C---:B------:R-:W-:Y:S02]  /*84d0*/  FMUL.FTZ R43, R2.reuse, R79 ;  /* 0x0000004f022b7220 */ /* 0x040fe40000410000 */
[C---:B------:R-:W-:Y:S01]  /*84e0*/  FMUL.FTZ R50, R2.reuse, R70 ;  /* 0x0000004602327220 */ /* 0x040fe20000410000 */
[----:B------:R-:W-:Y:S01]  /*84f0*/  MUFU.EX2 R165, R165 ;  /* 0x000000a500a57308 */ /* 0x000fe20000000800 */
[C---:B------:R-:W-:Y:S01]  /*8500*/  FMUL.FTZ R51, R2.reuse, R71 ;  /* 0x0000004702337220 */ /* 0x040fe20000410000 */
[----:B------:R-:W3:Y:S01]  /*8510*/  LDSM.16.MT88.4 R84, [R210+0x3100] ;  /* 0x00310000d254783b */ /* 0x000ee20000004200 */
[----:B------:R-:W-:Y:S01]  /*8520*/  FMUL.FTZ R54, R2, R54 ;  /* 0x0000003602367220 */ /* 0x000fe20000410000 */
[----:B-1----:R-:W-:Y:S01]  /*8530*/  F2FP.BF16.PACK_AB R127, R130, R131 ;  /* 0x00000083827f723e */ /* 0x002fe200000010ff */
[C---:B------:R-:W-:Y:S02]  /*8540*/  FMUL.FTZ R55, R2.reuse, R55 ;  /* 0x0000003702377220 */ /* 0x040fe40000410000 */
[C---:B------:R-:W-:Y:S02]  /*8550*/  FMUL.FTZ R56, R3.reuse, R56 ;  /* 0x0000003803387220 */ /* 0x040fe40000410000 */
[C---:B------:R-:W-:Y:S01]  /*8560*/  FMUL.FTZ R57, R3.reuse, R57 ;  /* 0x0000003903397220 */ /* 0x040fe20000410000 */
[----:B------:R-:W1:Y:S01]  /*8570*/  LDSM.16.MT88.4 R76, [R209+0x3100] ;  /* 0x00310000d14c783b */ /* 0x000e620000004200 */
[C---:B--2---:R-:W-:Y:S01]  /*8580*/  HMMA.16816.F32.BF16 R4, R124.reuse, R12, R4 ;  /* 0x0000000c7c04723c */ /* 0x044fe20000041804 */
[----:B------:R-:W-:Y:S04]  /*8590*/  MUFU.EX2 R161, R161 ;  /* 0x000000a100a17308 */ /* 0x000fe80000000800 */
[C---:B------:R-:W-:Y:S02]  /*85a0*/  FMUL.FTZ R58, R2.reuse, R58 ;  /* 0x0000003a023a7220 */ /* 0x040fe40000410000 */
[----:B------:R-:W2:Y:S01]  /*85b0*/  LDSM.16.MT88.4 R68, [R208+0x3100] ;  /* 0x00310000d044783b */ /* 0x000ea20000004200 */
[C---:B------:R-:W-:Y:S03]  /*85c0*/  HMMA.16816.F32.BF16 R8, R124.reuse, R14, R8 ;  /* 0x0000000e7c08723c */ /* 0x040fe60000041808 */
[----:B------:R-:W-:Y:S01]  /*85d0*/  MUFU.EX2 R136, R136 ;  /* 0x0000008800887308 */ /* 0x000fe20000000800 */
[C---:B------:R-:W-:Y:S02]  /*85e0*/  FMUL.FTZ R12, R3.reuse, R104 ;  /* 0x00000068030c7220 */ /* 0x040fe40000410000 */
[C---:B------:R-:W-:Y:S01]  /*85f0*/  FMUL.FTZ R13, R3.reuse, R105 ;  /* 0x00000069030d7220 */ /* 0x040fe20000410000 */
[----:B------:R-:W-:Y:S01]  /*8600*/  LDSM.16.MT88.4 R100, [R210+0x2900] ;  /* 0x00290000d264783b */ /* 0x000fe20000004200 */
[C---:B------:R-:W-:Y:S04]  /*8610*/  FMUL.FTZ R14, R2.reuse, R106 ;  /* 0x0000006a020e7220 */ /* 0x040fe80000410000 */
[C---:B------:R-:W-:Y:S01]  /*8620*/  FMUL.FTZ R15, R2.reuse, R107 ;  /* 0x0000006b020f7220 */ /* 0x040fe20000410000 */
[----:B------:R-:W4:Y:S01]  /*8630*/  MUFU.EX2 R137, R137 ;  /* 0x0000008900897308 */ /* 0x000f220000000800 */
[C---:B------:R-:W-:Y:S02]  /*8640*/  FMUL.FTZ R59, R2.reuse, R59 ;  /* 0x0000003b023b7220 */ /* 0x040fe40000410000 */
[C---:B------:R-:W-:Y:S02]  /*8650*/  FMUL.FTZ R60, R3.reuse, R60 ;  /* 0x0000003c033c7220 */ /* 0x040fe40000410000 */
[C---:B------:R-:W-:Y:S01]  /*8660*/  FMUL.FTZ R61, R3.reuse, R61 ;  /* 0x0000003d033d7220 */ /* 0x040fe20000410000 */
[C---:B------:R-:W-:Y:S03]  /*8670*/  HMMA.16816.F32.BF16 R12, R124.reuse, R20, R12 ;  /* 0x000000147c0c723c */ /* 0x040fe6000004180c */
[C---:B------:R-:W-:Y:S01]  /*8680*/  FMUL.FTZ R62, R2.reuse, R62 ;  /* 0x0000003e023e7220 */ /* 0x040fe20000410000 */
[----:B------:R-:W-:Y:S01]  /*8690*/  MUFU.EX2 R138, R138 ;  /* 0x0000008a008a7308 */ /* 0x000fe20000000800 */
[C---:B------:R-:W-:Y:S02]  /*86a0*/  FMUL.FTZ R63, R2.reuse, R63 ;  /* 0x0000003f023f7220 */ /* 0x040fe40000410000 */
[C---:B------:R-:W-:Y:S01]  /*86b0*/  FMUL.FTZ R20, R3.reuse, R96 ;  /* 0x0000006003147220 */ /* 0x040fe20000410000 */
[C---:B------:R-:W-:Y:S04]  /*86c0*/  HMMA.16816.F32.BF16 R16, R124.reuse, R22, R16 ;  /* 0x000000167c10723c */ /* 0x040fe80000041810 */
[C---:B------:R-:W-:Y:S02]  /*86d0*/  FMUL.FTZ R21, R3.reuse, R97 ;  /* 0x0000006103157220 */ /* 0x040fe40000410000 */
[----:B------:R-:W-:Y:S01]  /*86e0*/  MUFU.EX2 R145, R145 ;  /* 0x0000009100917308 */ /* 0x000fe20000000800 */
[C---:B------:R-:W-:Y:S02]  /*86f0*/  FMUL.FTZ R22, R2.reuse, R98 ;  /* 0x0000006202167220 */ /* 0x040fe40000410000 */
[C---:B------:R-:W-:Y:S03]  /*8700*/  FMUL.FTZ R23, R2.reuse, R99 ;  /* 0x0000006302177220 */ /* 0x040fe60000410000 */
[C---:B------:R-:W-:Y:S02]  /*8710*/  FMUL.FTZ R64, R3.reuse, R64 ;  /* 0x0000004003407220 */ /* 0x040fe40000410000 */
[C---:B------:R-:W-:Y:S02]  /*8720*/  FMUL.FTZ R65, R3.reuse, R65 ;  /* 0x0000004103417220 */ /* 0x040fe40000410000 */
[C---:B------:R-:W-:Y:S01]  /*8730*/  HMMA.16816.F32.BF16 R20, R124.reuse, R28, R20 ;  /* 0x0000001c7c14723c */ /* 0x040fe20000041814 */
[----:B------:R-:W-:Y:S02]  /*8740*/  MUFU.EX2 R160, R160 ;  /* 0x000000a000a07308 */ /* 0x000fe40000000800 */
[C---:B------:R-:W-:Y:S02]  /*8750*/  FMUL.FTZ R66, R2.reuse, R66 ;  /* 0x0000004202427220 */ /* 0x040fe40000410000 */
[C---:B------:R-:W-:Y:S02]  /*8760*/  FMUL.FTZ R67, R2.reuse, R67 ;  /* 0x0000004302437220 */ /* 0x040fe40000410000 */
[C---:B------:R-:W-:Y:S01]  /*8770*/  FMUL.FTZ R28, R3.reuse, R88 ;  /* 0x00000058031c7220 */ /* 0x040fe20000410000 */
[C---:B------:R-:W-:Y:S03]  /*8780*/  HMMA.16816.F32.BF16 R24, R124.reuse, R30, R24 ;  /* 0x0000001e7c18723c */ /* 0x040fe60000041818 */
[----:B------:R-:W-:Y:S01]  /*8790*/  MUFU.EX2 R162, R162 ;  /* 0x000000a200a27308 */ /* 0x000fe20000000800 */
[----:B------:R-:W-:Y:S02]  /*87a0*/  FMUL.FTZ R29, R3, R89 ;  /* 0x00000059031d7220 */ /* 0x000fe40000410000 */
[--C-:B------:R-:W-:Y:S02]  /*87b0*/  FFMA.FTZ R148, R167, c[0x0][0x2d0], -R134.reuse ;  /* 0x0000b400a7947a23 */ /* 0x100fe40000010886 */
[C---:B------:R-:W-:Y:S04]  /*87c0*/  FMUL.FTZ R30, R2.reuse, R90 ;  /* 0x0000005a021e7220 */ /* 0x040fe80000410000 */
[----:B------:R-:W-:Y:S01]  /*87d0*/  FMUL.FTZ R31, R2, R91 ;  /* 0x0000005b021f7220 */ /* 0x000fe20000410000 */
[----:B------:R-:W-:Y:S01]  /*87e0*/  MUFU.EX2 R148, R148 ;  /* 0x0000009400947308 */ /* 0x000fe20000000800 */
[----:B------:R-:W-:Y:S01]  /*87f0*/  LDSM.16.MT88.4 R88, [R212+0x3900] ;  /* 0x00390000d458783b */ /* 0x000fe20000004200 */
[--C-:B------:R-:W-:Y:S02]  /*8800*/  FFMA.FTZ R151, R151, c[0x0][0x2d0], -R134.reuse ;  /* 0x0000b40097977a23 */ /* 0x100fe40000010886 */
[--C-:B------:R-:W-:Y:S02]  /*8810*/  FFMA.FTZ R157, R157, c[0x0][0x2d0], -R134.reuse ;  /* 0x0000b4009d9d7a23 */ /* 0x100fe40000010886 */
[C---:B------:R-:W-:Y:S03]  /*8820*/  HMMA.16816.F32.BF16 R28, R124.reuse, R36, R28 ;  /* 0x000000247c1c723c */ /* 0x040fe6000004181c */
[--C-:B------:R-:W-:Y:S01]  /*8830*/  FFMA.FTZ R158, R163, c[0x0][0x2d0], -R134.reuse ;  /* 0x0000b400a39e7a23 */ /* 0x100fe20000010886 */
[----:B------:R-:W5:Y:S01]  /*8840*/  MUFU.EX2 R151, R151 ;  /* 0x0000009700977308 */ /* 0x000f620000000800 */
[--C-:B------:R-:W-:Y:S02]  /*8850*/  FFMA.FTZ R163, R186, c[0x0][0x2d0], -R149.reuse ;  /* 0x0000b400baa37a23 */ /* 0x100fe40000010895 */
[C---:B------:R-:W-:Y:S01]  /*8860*/  FMUL.FTZ R36, R3.reuse, R80 ;  /* 0x0000005003247220 */ /* 0x040fe20000410000 */
[C---:B------:R-:W-:Y:S04]  /*8870*/  HMMA.16816.F32.BF16 R32, R124.reuse, R38, R32 ;  /* 0x000000267c20723c */ /* 0x040fe80000041820 */
[----:B------:R-:W-:Y:S02]  /*8880*/  FMUL.FTZ R37, R3, R81 ;  /* 0x0000005103257220 */ /* 0x000fe40000410000 */
[----:B------:R-:W-:Y:S01]  /*8890*/  MUFU.EX2 R157, R157 ;  /* 0x0000009d009d7308 */ /* 0x000fe20000000800 */
[C---:B------:R-:W-:Y:S02]  /*88a0*/  FMUL.FTZ R38, R2.reuse, R82 ;  /* 0x0000005202267220 */ /* 0x040fe40000410000 */
[----:B------:R-:W-:Y:S02]  /*88b0*/  FMUL.FTZ R39, R2, R83 ;  /* 0x0000005302277220 */ /* 0x000fe40000410000 */
[----:B------:R-:W-:Y:S01]  /*88c0*/  LDSM.16.MT88.4 R80, [R209+0x900] ;  /* 0x00090000d150783b */ /* 0x000fe20000004200 */
[--C-:B------:R-:W-:Y:S02]  /*88d0*/  FFMA.FTZ R167, R164, c[0x0][0x2d0], -R149.reuse ;  /* 0x0000b400a4a77a23 */ /* 0x100fe40000010895 */
[--C-:B------:R-:W-:Y:S02]  /*88e0*/  FFMA.FTZ R164, R237, c[0x0][0x2d0], -R134.reuse ;  /* 0x0000b400eda47a23 */ /* 0x100fe40000010886 */
[C---:B------:R-:W-:Y:S01]  /*88f0*/  HMMA.16816.F32.BF16 R36, R124.reuse, R44, R36 ;  /* 0x0000002c7c24723c */ /* 0x040fe20000041824 */
[----:B------:R-:W1:Y:S02]  /*8900*/  MUFU.EX2 R158, R158 ;  /* 0x0000009e009e7308 */ /* 0x000e640000000800 */
[--C-:B------:R-:W-:Y:S02]  /*8910*/  FFMA.FTZ R187, R187, c[0x0][0x2d0], -R134.reuse ;  /* 0x0000b400bbbb7a23 */ /* 0x100fe40000010886 */
[--C-:B------:R-:W-:Y:S02]  /*8920*/  FFMA.FTZ R186, R235, c[0x0][0x2d0], -R134.reuse ;  /* 0x0000b400ebba7a23 */ /* 0x100fe40000010886 */
[C---:B------:R-:W-:Y:S01]  /*8930*/  FMUL.FTZ R44, R3.reuse, R72 ;  /* 0x00000048032c7220 */ /* 0x040fe20000410000 */
[C---:B------:R-:W-:Y:S03]  /*8940*/  HMMA.16816.F32.BF16 R40, R124.reuse, R46, R40 ;  /* 0x0000002e7c28723c */ /* 0x040fe60000041828 */
[----:B------:R-:W1:Y:S01]  /*8950*/  MUFU.EX2 R163, R163 ;  /* 0x000000a300a37308 */ /* 0x000e620000000800 */
[----:B------:R-:W-:Y:S02]  /*8960*/  FMUL.FTZ R45, R3, R73 ;  /* 0x00000049032d7220 */ /* 0x000fe40000410000 */
[--C-:B------:R-:W-:Y:S02]  /*8970*/  FFMA.FTZ R233, R233, c[0x0][0x2d0], -R134.reuse ;  /* 0x0000b400e9e97a23 */ /* 0x100fe40000010886 */
[C---:B------:R-:W-:Y:S04]  /*8980*/  FMUL.FTZ R46, R2.reuse, R74 ;  /* 0x0000004a022e7220 */ /* 0x040fe80000410000 */
[----:B------:R-:W-:Y:S01]  /*8990*/  FMUL.FTZ R47, R2, R75 ;  /* 0x0000004b022f7220 */ /* 0x000fe20000410000 */
[----:B------:R-:W2:Y:S01]  /*89a0*/  MUFU.EX2 R167, R167 ;  /* 0x000000a700a77308 */ /* 0x000ea20000000800 */
[----:B------:R-:W4:Y:S01]  /*89b0*/  LDSM.16.MT88.4 R72, [R212+0x900] ;  /* 0x00090000d448783b */ /* 0x000f220000004200 */
[--C-:B------:R-:W-:Y:S02]  /*89c0*/  FFMA.FTZ R235, R240, c[0x0][0x2d0], -R149.reuse ;  /* 0x0000b400f0eb7a23 */ /* 0x100fe40000010895 */
[--C-:B------:R-:W-:Y:S02]  /*89d0*/  FFMA.FTZ R237, R238, c[0x0][0x2d0], -R149.reuse ;  /* 0x0000b400eeed7a23 */ /* 0x100fe40000010895 */
[C---:B---3--:R-:W-:Y:S03]  /*89e0*/  HMMA.16816.F32.BF16 R44, R124.reuse, R84, R44 ;  /* 0x000000547c2c723c */ /* 0x048fe6000004182c */
[--C-:B------:R-:W-:Y:S01]  /*89f0*/  FFMA.FTZ R238, R245, c[0x0][0x2d0], -R134.reuse ;  /* 0x0000b400f5ee7a23 */ /* 0x100fe20000010886 */
[----:B------:R-:W-:Y:S01]  /*8a00*/  MUFU.EX2 R164, R164 ;  /* 0x000000a400a47308 */ /* 0x000fe20000000800 */
[--C-:B------:R-:W-:Y:S02]  /*8a10*/  FFMA.FTZ R245, R166, c[0x0][0x2d0], -R149.reuse ;  /* 0x0000b400a6f57a23 */ /* 0x100fe40000010895 */
[--C-:B------:R-:W-:Y:S01]  /*8a20*/  FFMA.FTZ R166, R185, c[0x0][0x2d0], -R134.reuse ;  /* 0x0000b400b9a67a23 */ /* 0x100fe20000010886 */
[C---:B------:R-:W-:Y:S01]  /*8a30*/  HMMA.16816.F32.BF16 R48, R124.reuse, R86, R48 ;  /* 0x000000567c30723c */ /* 0x040fe20000041830 */
[----:B------:R-:W-:Y:S03]  /*8a40*/  LDSM.16.MT88.4 R84, [R208+0x900] ;  /* 0x00090000d054783b */ /* 0x000fe60000004200 */
[--C-:B------:R-:W-:Y:S02]  /*8a50*/  FFMA.FTZ R243, R243, c[0x0][0x2d0], -R134.reuse ;  /* 0x0000b400f3f37a23 */ /* 0x100fe40000010886 */
[----:B------:R-:W-:Y:S01]  /*8a60*/  MUFU.EX2 R245, R245 ;  /* 0x000000f500f57308 */ /* 0x000fe20000000800 */
[--C-:B------:R-:W-:Y:S01]  /*8a70*/  FFMA.FTZ R240, R241, c[0x0][0x2d0], -R134.reuse ;  /* 0x0000b400f1f07a23 */ /* 0x100fe20000010886 */
[C---:B-1----:R-:W-:Y:S04]  /*8a80*/  HMMA.16816.F32.BF16 R52, R124.reuse, R76, R52 ;  /* 0x0000004c7c34723c */ /* 0x042fe80000041834 */
[--C-:B------:R-:W-:Y:S02]  /*8a90*/  FFMA.FTZ R241, R192, c[0x0][0x2d0], -R149.reuse ;  /* 0x0000b400c0f17a23 */ /* 0x100fe40000010895 */
[--C-:B------:R-:W-:Y:S02]  /*8aa0*/  FFMA.FTZ R192, R159, c[0x0][0x2d0], -R134.reuse ;  /* 0x0000b4009fc07a23 */ /* 0x100fe40000010886 */
[C---:B------:R-:W-:Y:S01]  /*8ab0*/  HMMA.16816.F32.BF16 R56, R124.reuse, R78, R56 ;  /* 0x0000004e7c38723c */ /* 0x040fe20000041838 */
[----:B------:R-:W1:Y:S01]  /*8ac0*/  LDSM.16.MT88.4 R76, [R210+0x900] ;  /* 0x00090000d24c783b */ /* 0x000e620000004200 */
[----:B------:R-:W-:Y:S02]  /*8ad0*/  MUFU.EX2 R241, R241 ;  /* 0x000000f100f17308 */ /* 0x000fe40000000800 */
[--C-:B------:R-:W-:Y:S02]  /*8ae0*/  FFMA.FTZ R239, R239, c[0x0][0x2d0], -R134.reuse ;  /* 0x0000b400efef7a23 */ /* 0x100fe40000010886 */
[--C-:B------:R-:W-:Y:S02]  /*8af0*/  FFMA.FTZ R159, R150, c[0x0][0x2d0], -R149.reuse ;  /* 0x0000b400969f7a23 */ /* 0x100fe40000010895 */
[C---:B--2---:R-:W-:Y:S04]  /*8b00*/  HMMA.16816.F32.BF16 R60, R124.reuse, R68, R60 ;  /* 0x000000447c3c723c */ /* 0x044fe8000004183c */
[----:B------:R-:W-:Y:S01]  /*8b10*/  MUFU.EX2 R166, R166 ;  /* 0x000000a600a67308 */ /* 0x000fe20000000800 */
[----:B------:R-:W-:Y:S02]  /*8b20*/  FFMA.FTZ R149, R144, c[0x0][0x2d0], -R149 ;  /* 0x0000b40090957a23 */ /* 0x000fe40000010895 */
[----:B----4-:R-:W-:Y:S01]  /*8b30*/  F2FP.BF16.PACK_AB R68, R137, R136 ;  /* 0x000000888944723e */ /* 0x010fe200000010ff */
[----:B------:R-:W-:Y:S04]  /*8b40*/  HMMA.16816.F32.BF16 R64, R124, R70, R64 ;  /* 0x000000467c40723c */ /* 0x000fe80000041840 */
[----:B-----5:R-:W-:Y:S01]  /*8b50*/  F2FP.BF16.PACK_AB R69, R151, R148 ;  /* 0x000000949745723e */ /* 0x020fe200000010ff */
[--C-:B------:R-:W-:Y:S01]  /*8b60*/  FFMA.FTZ R144, R147, c[0x0][0x2d0], -R134.reuse ;  /* 0x0000b40093907a23 */ /* 0x100fe20000010886 */
[----:B------:R-:W-:Y:S01]  /*8b70*/  MUFU.EX2 R192, R192 ;  /* 0x000000c000c07308 */ /* 0x000fe20000000800 */
[----:B------:R-:W-:Y:S01]  /*8b80*/  F2FP.BF16.PACK_AB R70, R145, R138 ;  /* 0x0000008a9146723e */ /* 0x000fe200000010ff */
[--C-:B------:R-:W-:Y:S01]  /*8b90*/  FFMA.FTZ R139, R139, c[0x0][0x2d0], -R134.reuse ;  /* 0x0000b4008b8b7a23 */ /* 0x100fe20000010886 */
[----:B------:R-:W-:Y:S03]  /*8ba0*/  F2FP.BF16.PACK_AB R71, R158, R157 ;  /* 0x0000009d9e47723e */ /* 0x000fe600000010ff */
[--C-:B------:R-:W-:Y:S02]  /*8bb0*/  FFMA.FTZ R135, R135, c[0x0][0x2d0], -R134.reuse ;  /* 0x0000b40087877a23 */ /* 0x100fe40000010886 */
[----:B------:R-:W-:Y:S02]  /*8bc0*/  FFMA.FTZ R134, R117, c[0x0][0x2d0], -R134 ;  /* 0x0000b40075867a23 */ /* 0x000fe40000010886 */
[C---:B------:R-:W-:Y:S01]  /*8bd0*/  HMMA.16816.F32.BF16 R4, R68.reuse, R72, R4 ;  /* 0x000000484404723c */ /* 0x040fe20000041804 */
[----:B------:R-:W2:Y:S04]  /*8be0*/  MUFU.EX2 R187, R187 ;  /* 0x000000bb00bb7308 */ /* 0x000ea80000000800 */
[----:B------:R-:W-:Y:S02]  /*8bf0*/  FFMA.FTZ R128, R3, R224, R128 ;  /* 0x000000e003807223 */ /* 0x000fe40000010080 */
[----:B------:R-:W-:Y:S01]  /*8c00*/  FFMA.FTZ R133, R2, R225, R133 ;  /* 0x000000e102857223 */ /* 0x000fe20000010085 */
[C---:B------:R-:W-:Y:S01]  /*8c10*/  HMMA.16816.F32.BF16 R8, R68.reuse, R74, R8 ;  /* 0x0000004a4408723c */ /* 0x040fe20000041808 */
[----:B------:R-:W3:Y:S02]  /*8c20*/  LDSM.16.MT88.4 R72, [R210+0x3900] ;  /* 0x00390000d248783b */ /* 0x000ee40000004200 */
[----:B------:R-:W-:Y:S01]  /*8c30*/  MUFU.EX2 R186, R186 ;  /* 0x000000ba00ba7308 */ /* 0x000fe20000000800 */
[----:B------:R-:W-:Y:S02]  /*8c40*/  FADD.FTZ R119, R119, R128 ;  /* 0x0000008077777221 */ /* 0x000fe40000010000 */
[----:B------:R-:W-:Y:S02]  /*8c50*/  FADD.FTZ R132, R132, R133 ;  /* 0x0000008584847221 */ /* 0x000fe40000010000 */
[C---:B-1----:R-:W-:Y:S04]  /*8c60*/  HMMA.16816.F32.BF16 R12, R68.reuse, R76, R12 ;  /* 0x0000004c440c723c */ /* 0x042fe8000004180c */
[----:B------:R-:W-:Y:S01]  /*8c70*/  FADD.FTZ R118, R118, R119 ;  /* 0x0000007776767221 */ /* 0x000fe20000010000 */
[----:B------:R-:W1:Y:S01]  /*8c80*/  MUFU.EX2 R233, R233 ;  /* 0x000000e900e97308 */ /* 0x000e620000000800 */
[----:B------:R-:W-:Y:S02]  /*8c90*/  FADD.FTZ R3, R131, R132 ;  /* 0x0000008483037221 */ /* 0x000fe40000010000 */
[C---:B------:R-:W-:Y:S01]  /*8ca0*/  HMMA.16816.F32.BF16 R16, R68.reuse, R78, R16 ;  /* 0x0000004e4410723c */ /* 0x040fe20000041810 */
[----:B------:R-:W4:Y:S03]  /*8cb0*/  LDSM.16.MT88.4 R76, [R209+0x3900] ;  /* 0x00390000d14c783b */ /* 0x000f260000004200 */
[----:B------:R-:W-:Y:S02]  /*8cc0*/  FADD.FTZ R129, R129, R118 ;  /* 0x0000007681817221 */ /* 0x000fe40000010000 */
[----:B------:R-:W-:Y:S01]  /*8cd0*/  FADD.FTZ R3, R130, R3 ;  /* 0x0000000382037221 */ /* 0x000fe20000010000 */
[----:B------:R-:W-:Y:S01]  /*8ce0*/  MUFU.EX2 R234, R234 ;  /* 0x000000ea00ea7308 */ /* 0x000fe20000000800 */
[C---:B------:R-:W-:Y:S04]  /*8cf0*/  HMMA.16816.F32.BF16 R20, R68.reuse, R80, R20 ;  /* 0x000000504414723c */ /* 0x040fe80000041814 */
[----:B------:R-:W-:Y:S02]  /*8d00*/  FADD.FTZ R136, R136, R129 ;  /* 0x0000008188887221 */ /* 0x000fe40000010000 */
[----:B------:R-:W-:Y:S02]  /*8d10*/  FADD.FTZ R2, R148, R3 ;  /* 0x0000000394027221 */ /* 0x000fe40000010000 */
[C---:B------:R-:W-:Y:S01]  /*8d20*/  HMMA.16816.F32.BF16 R24, R68.reuse, R82, R24 ;  /* 0x000000524418723c */ /* 0x040fe20000041818 */
[----:B------:R-:W5:Y:S01]  /*8d30*/  LDSM.16.MT88.4 R80, [R208+0x3900] ;  /* 0x00390000d050783b */ /* 0x000f620000004200 */
[----:B------:R-:W-:Y:S02]  /*8d40*/  MUFU.EX2 R235, R235 ;  /* 0x000000eb00eb7308 */ /* 0x000fe40000000800 */
[----:B------:R-:W-:Y:S02]  /*8d50*/  FADD.FTZ R137, R137, R136 ;  /* 0x0000008889897221 */ /* 0x000fe40000010000 */
[----:B------:R-:W-:Y:S02]  /*8d60*/  FADD.FTZ R2, R151, R2 ;  /* 0x0000000297027221 */ /* 0x000fe40000010000 */
[C---:B------:R-:W-:Y:S04]  /*8d70*/  HMMA.16816.F32.BF16 R28, R68.reuse, R84, R28 ;  /* 0x00000054441c723c */ /* 0x040fe8000004181c */
[----:B------:R-:W-:Y:S01]  /*8d80*/  MUFU.EX2 R236, R236 ;  /* 0x000000ec00ec7308 */ /* 0x000fe20000000800 */
[----:B------:R-:W-:Y:S02]  /*8d90*/  FADD.FTZ R138, R138, R137 ;  /* 0x000000898a8a7221 */ /* 0x000fe40000010000 */
[----:B------:R-:W-:Y:S01]  /*8da0*/  FADD.FTZ R3, R157, R2 ;  /* 0x000000029d037221 */ /* 0x000fe20000010000 */
[C---:B------:R-:W-:Y:S01]  /*8db0*/  HMMA.16816.F32.BF16 R32, R68.reuse, R86, R32 ;  /* 0x000000564420723c */ /* 0x040fe20000041820 */
[----:B------:R-:W-:Y:S03]  /*8dc0*/  LDSM.16.MT88.4 R84, [R210+0x1100] ;  /* 0x00110000d254783b */ /* 0x000fe60000004200 */
[----:B------:R-:W-:Y:S02]  /*8dd0*/  FADD.FTZ R138, R145, R138 ;  /* 0x0000008a918a7221 */ /* 0x000fe40000010000 */
[----:B------:R-:W-:Y:S01]  /*8de0*/  MUFU.EX2 R237, R237 ;  /* 0x000000ed00ed7308 */ /* 0x000fe20000000800 */
[----:B------:R-:W-:Y:S01]  /*8df0*/  FADD.FTZ R3, R158, R3 ;  /* 0x000000039e037221 */ /* 0x000fe20000010000 */
[C---:B------:R-:W-:Y:S08]  /*8e00*/  HMMA.16816.F32.BF16 R36, R68.reuse, R88, R36 ;  /* 0x000000584424723c */ /* 0x040ff00000041824 */
[C---:B------:R-:W-:Y:S01]  /*8e10*/  HMMA.16816.F32.BF16 R40, R68.reuse, R90, R40 ;  /* 0x0000005a4428723c */ /* 0x040fe20000041828 */
[----:B------:R-:W-:Y:S01]  /*8e20*/  LDSM.16.MT88.4 R88, [R208+0x4100] ;  /* 0x00410000d058783b */ /* 0x000fe20000004200 */
[----:B------:R-:W-:Y:S06]  /*8e30*/  MUFU.EX2 R238, R238 ;  /* 0x000000ee00ee7308 */ /* 0x000fec0000000800 */
[C---:B---3--:R-:W-:Y:S04]  /*8e40*/  HMMA.16816.F32.BF16 R44, R68.reuse, R72, R44 ;  /* 0x00000048442c723c */ /* 0x048fe8000004182c */
[----:B------:R-:W-:Y:S04]  /*8e50*/  MUFU.EX2 R243, R243 ;  /* 0x000000f300f37308 */ /* 0x000fe80000000800 */
[C---:B------:R-:W-:Y:S01]  /*8e60*/  HMMA.16816.F32.BF16 R48, R68.reuse, R74, R48 ;  /* 0x0000004a4430723c */ /* 0x040fe20000041830 */
[----:B------:R-:W3:Y:S05]  /*8e70*/  LDSM.16.MT88.4 R72, [R212+0x1100] ;  /* 0x00110000d448783b */ /* 0x000eea0000004200 */
[----:B------:R-:W-:Y:S02]  /*8e80*/  MUFU.EX2 R240, R240 ;  /* 0x000000f000f07308 */ /* 0x000fe40000000800 */
[C---:B----4-:R-:W-:Y:S08]  /*8e90*/  HMMA.16816.F32.BF16 R52, R68.reuse, R76, R52 ;  /* 0x0000004c4434723c */ /* 0x050ff00000041834 */
[C---:B------:R-:W-:Y:S01]  /*8ea0*/  HMMA.16816.F32.BF16 R56, R68.reuse, R78, R56 ;  /* 0x0000004e4438723c */ /* 0x040fe20000041838 */
[----:B------:R-:W4:Y:S01]  /*8eb0*/  LDSM.16.MT88.4 R76, [R209+0x1100] ;  /* 0x00110000d14c783b */ /* 0x000f220000004200 */
[----:B------:R-:W-:Y:S06]  /*8ec0*/  MUFU.EX2 R239, R239 ;  /* 0x000000ef00ef7308 */ /* 0x000fec0000000800 */
[C---:B-----5:R-:W-:Y:S04]  /*8ed0*/  HMMA.16816.F32.BF16 R60, R68.reuse, R80, R60 ;  /* 0x00000050443c723c */ /* 0x060fe8000004183c */
[----:B------:R-:W-:Y:S04]  /*8ee0*/  MUFU.EX2 R156, R156 ;  /* 0x0000009c009c7308 */ /* 0x000fe80000000800 */
[----:B------:R-:W-:Y:S01]  /*8ef0*/  HMMA.16816.F32.BF16 R64, R68, R82, R64 ;  /* 0x000000524440723c */ /* 0x000fe20000041840 */
[----:B------:R-:W5:Y:S05]  /*8f00*/  LDSM.16.MT88.4 R80, [R208+0x1100] ;  /* 0x00110000d050783b */ /* 0x000f6a0000004200 */
[----:B------:R-:W4:Y:S01]  /*8f10*/  MUFU.EX2 R159, R159 ;  /* 0x0000009f009f7308 */ /* 0x000f220000000800 */
[----:B------:R-:W-:Y:S01]  /*8f20*/  F2FP.BF16.PACK_AB R68, R160, R163 ;  /* 0x000000a3a044723e */ /* 0x000fe200000010ff */
[----:B------:R-:W-:Y:S01]  /*8f30*/  FADD.FTZ R163, R163, R138 ;  /* 0x0000008aa3a37221 */ /* 0x000fe20000010000 */
[----:B------:R-:W-:Y:S03]  /*8f40*/  F2FP.BF16.PACK_AB R70, R167, R162 ;  /* 0x000000a2a746723e */ /* 0x000fe600000010ff */
[----:B--2---:R-:W-:Y:S01]  /*8f50*/  F2FP.BF16.PACK_AB R69, R187, R164 ;  /* 0x000000a4bb45723e */ /* 0x004fe200000010ff */
[----:B------:R-:W-:Y:S01]  /*8f60*/  FADD.FTZ R164, R164, R3 ;  /* 0x00000003a4a47221 */ /* 0x000fe20000010000 */
[----:B-1----:R-:W-:Y:S01]  /*8f70*/  F2FP.BF16.PACK_AB R71, R233, R186 ;  /* 0x000000bae947723e */ /* 0x002fe200000010ff */
[----:B------:R-:W-:Y:S01]  /*8f80*/  FADD.FTZ R163, R160, R163 ;  /* 0x000000a3a0a37221 */ /* 0x000fe20000010000 */
[----:B------:R-:W-:Y:S01]  /*8f90*/  MUFU.EX2 R146, R146 ;  /* 0x0000009200927308 */ /* 0x000fe20000000800 */
[----:B------:R-:W-:Y:S02]  /*8fa0*/  FADD.FTZ R187, R187, R164 ;  /* 0x000000a4bbbb7221 */ /* 0x000fe40000010000 */
[----:B------:R-:W-:Y:S02]  /*8fb0*/  FADD.FTZ R162, R162, R163 ;  /* 0x000000a3a2a27221 */ /* 0x000fe40000010000 */
[C---:B---3--:R-:W-:Y:S03]  /*8fc0*/  HMMA.16816.F32.BF16 R4, R68.reuse, R72, R4 ;  /* 0x000000484404723c */ /* 0x048fe60000041804 */
[----:B------:R-:W-:Y:S02]  /*8fd0*/  FADD.FTZ R186, R186, R187 ;  /* 0x000000bbbaba7221 */ /* 0x000fe40000010000 */
[----:B------:R-:W1:Y:S01]  /*8fe0*/  MUFU.EX2 R149, R149 ;  /* 0x0000009500957308 */ /* 0x000e620000000800 */
[----:B------:R-:W-:Y:S02]  /*8ff0*/  FADD.FTZ R167, R167, R162 ;  /* 0x000000a2a7a77221 */ /* 0x000fe40000010000 */
[C---:B------:R-:W-:Y:S01]  /*9000*/  HMMA.16816.F32.BF16 R8, R68.reuse, R74, R8 ;  /* 0x0000004a4408723c */ /* 0x040fe20000041808 */
[----:B------:R-:W2:Y:S03]  /*9010*/  LDSM.16.MT88.4 R72, [R212+0x4100] ;  /* 0x00410000d448783b */ /* 0x000ea60000004200 */
[----:B----4-:R-:W-:Y:S01]  /*9020*/  F2FP.BF16.PACK_AB R124, R159, R156 ;  /* 0x0000009c9f7c723e */ /* 0x010fe200000010ff */
[----:B------:R-:W-:Y:S02]  /*9030*/  FADD.FTZ R233, R233, R186 ;  /* 0x000000bae9e97221 */ /* 0x000fe40000010000 */
[----:B------:R-:W-:Y:S01]  /*9040*/  MUFU.EX2 R144, R144 ;  /* 0x0000009000907308 */ /* 0x000fe20000000800 */
[C---:B------:R-:W-:Y:S08]  /*9050*/  HMMA.16816.F32.BF16 R12, R68.reuse, R84, R12 ;  /* 0x00000054440c723c */ /* 0x040ff0000004180c */
[C---:B------:R-:W-:Y:S01]  /*9060*/  HMMA.16816.F32.BF16 R16, R68.reuse, R86, R16 ;  /* 0x000000564410723c */ /* 0x040fe20000041810 */
[----:B------:R-:W3:Y:S01]  /*9070*/  LDSM.16.MT88.4 R84, [R210+0x4100] ;  /* 0x00410000d254783b */ /* 0x000ee20000004200 */
[----:B------:R-:W4:Y:S02]  /*9080*/  MUFU.EX2 R139, R139 ;  /* 0x0000008b008b7308 */ /* 0x000f240000000800 */
[----:B-1----:R-:W-:Y:S04]  /*9090*/  F2FP.BF16.PACK_AB R126, R149, R146 ;  /* 0x00000092957e723e */ /* 0x002fe800000010ff */
[C---:B------:R-:W-:Y:S04]  /*90a0*/  HMMA.16816.F32.BF16 R20, R68.reuse, R76, R20 ;  /* 0x0000004c4414723c */ /* 0x040fe80000041814 */
[----:B------:R-:W-:Y:S04]  /*90b0*/  MUFU.EX2 R135, R135 ;  /* 0x0000008700877308 */ /* 0x000fe80000000800 */
[C---:B------:R-:W-:Y:S01]  /*90c0*/  HMMA.16816.F32.BF16 R24, R68.reuse, R78, R24 ;  /* 0x0000004e4418723c */ /* 0x040fe20000041818 */
[----:B------:R-:W1:Y:S05]  /*90d0*/  LDSM.16.MT88.4 R76, [R209+0x4100] ;  /* 0x00410000d14c783b */ /* 0x000e6a0000004200 */
[----:B------:R-:W3:Y:S02]  /*90e0*/  MUFU.EX2 R134, R134 ;  /* 0x0000008600867308 */ /* 0x000ee40000000800 */
[C---:B-----5:R-:W-:Y:S04]  /*90f0*/  HMMA.16816.F32.BF16 R28, R68.reuse, R80, R28 ;  /* 0x00000050441c723c */ /* 0x060fe8000004181c */
[----:B----4-:R-:W-:Y:S04]  /*9100*/  F2FP.BF16.PACK_AB R125, R139, R144 ;  /* 0x000000908b7d723e */ /* 0x010fe800000010ff */
[C---:B------:R-:W-:Y:S01]  /*9110*/  HMMA.16816.F32.BF16 R32, R68.reuse, R82, R32 ;  /* 0x000000524420723c */ /* 0x040fe20000041820 */
[----:B------:R-:W4:Y:S07]  /*9120*/  LDSM.16.MT88.4 R80, [R212+0x1900] ;  /* 0x00190000d450783b */ /* 0x000f2e0000004200 */
[C---:B--2---:R-:W-:Y:S04]  /*9130*/  HMMA.16816.F32.BF16 R36, R68.reuse, R72, R36 ;  /* 0x000000484424723c */ /* 0x044fe80000041824 */
[----:B---3--:R-:W-:Y:S04]  /*9140*/  F2FP.BF16.PACK_AB R127, R134, R135 ;  /* 0x00000087867f723e */ /* 0x008fe800000010ff */
[C---:B------:R-:W-:Y:S01]  /*9150*/  HMMA.16816.F32.BF16 R40, R68.reuse, R74, R40 ;  /* 0x0000004a4428723c */ /* 0x040fe20000041828 */
[----:B------:R-:W2:Y:S07]  /*9160*/  LDSM.16.MT88.4 R72, [R210+0x1900] ;  /* 0x00190000d248783b */ /* 0x000eae0000004200 */
[C---:B------:R-:W-:Y:S08]  /*9170*/  HMMA.16816.F32.BF16 R44, R68.reuse, R84, R44 ;  /* 0x00000054442c723c */ /* 0x040ff0000004182c */
[C---:B------:R-:W-:Y:S01]  /*9180*/  HMMA.16816.F32.BF16 R48, R68.reuse, R86, R48 ;  /* 0x000000564430723c */ /* 0x040fe20000041830 */
[----:B------:R-:W-:Y:S07]  /*9190*/  LDSM.16.MT88.4 R84, [R208+0x1900] ;  /* 0x00190000d054783b */ /* 0x000fee0000004200 */
[C---:B-1----:R-:W-:Y:S08]  /*91a0*/  HMMA.16816.F32.BF16 R52, R68.reuse, R76, R52 ;  /* 0x0000004c4434723c */ /* 0x042ff00000041834 */
[C---:B------:R-:W-:Y:S01]  /*91b0*/  HMMA.16816.F32.BF16 R56, R68.reuse, R78, R56 ;  /* 0x0000004e4438723c */ /* 0x040fe20000041838 */
[----:B------:R-:W1:Y:S07]  /*91c0*/  LDSM.16.MT88.4 R76, [R209+0x1900] ;  /* 0x00190000d14c783b */ /* 0x000e6e0000004200 */
[C---:B------:R-:W-:Y:S08]  /*91d0*/  HMMA.16816.F32.BF16 R60, R68.reuse, R88, R60 ;  /* 0x00000058443c723c */ /* 0x040ff0000004183c */
[----:B------:R-:W-:Y:S01]  /*91e0*/  HMMA.16816.F32.BF16 R64, R68, R90, R64 ;  /* 0x0000005a4440723c */ /* 0x000fe20000041840 */
[----:B------:R-:W-:Y:S06]  /*91f0*/  LDSM.16.MT88.4 R88, [R209+0x4900] ;  /* 0x00490000d158783b */ /* 0x000fec0000004200 */
[----:B------:R-:W-:Y:S01]  /*9200*/  F2FP.BF16.PACK_AB R68, R235, R234 ;  /* 0x000000eaeb44723e */ /* 0x000fe200000010ff */
[----:B------:R-:W-:Y:S01]  /*9210*/  FADD.FTZ R234, R234, R167 ;  /* 0x000000a7eaea7221 */ /* 0x000fe20000010000 */
[----:B------:R-:W-:Y:S03]  /*9220*/  F2FP.BF16.PACK_AB R70, R237, R236 ;  /* 0x000000eced46723e */ /* 0x000fe600000010ff */
[----:B------:R-:W-:Y:S01]  /*9230*/  F2FP.BF16.PACK_AB R69, R243, R238 ;  /* 0x000000eef345723e */ /* 0x000fe200000010ff */
[----:B------:R-:W-:Y:S01]  /*9240*/  FADD.FTZ R238, R238, R233 ;  /* 0x000000e9eeee7221 */ /* 0x000fe20000010000 */
[----:B------:R-:W-:Y:S01]  /*9250*/  F2FP.BF16.PACK_AB R71, R239, R240 ;  /* 0x000000f0ef47723e */ /* 0x000fe200000010ff */
[----:B------:R-:W-:Y:S02]  /*9260*/  FADD.FTZ R235, R235, R234 ;  /* 0x000000eaebeb7221 */ /* 0x000fe40000010000 */
[----:B------:R-:W-:Y:S02]  /*9270*/  FADD.FTZ R243, R243, R238 ;  /* 0x000000eef3f37221 */ /* 0x000fe40000010000 */
[----:B------:R-:W-:Y:S02]  /*9280*/  FADD.FTZ R236, R236, R235 ;  /* 0x000000ebecec7221 */ /* 0x000fe40000010000 */
[C---:B----4-:R-:W-:Y:S03]  /*9290*/  HMMA.16816.F32.BF16 R4, R68.reuse, R80, R4 ;  /* 0x000000504404723c */ /* 0x050fe60000041804 */
[----:B------:R-:W-:Y:S02]  /*92a0*/  FADD.FTZ R240, R240, R243 ;  /* 0x000000f3f0f07221 */ /* 0x000fe40000010000 */
[----:B------:R-:W-:Y:S02]  /*92b0*/  FADD.FTZ R237, R237, R236 ;  /* 0x000000eceded7221 */ /* 0x000fe40000010000 */
[----:B------:R-:W-:Y:S01]  /*92c0*/  FADD.FTZ R239, R239, R240 ;  /* 0x000000f0efef7221 */ /* 0x000fe20000010000 */
[C---:B------:R-:W-:Y:S01]  /*92d0*/  HMMA.16816.F32.BF16 R8, R68.reuse, R82, R8 ;  /* 0x000000524408723c */ /* 0x040fe20000041808 */
[----:B------:R-:W3:Y:S03]  /*92e0*/  LDSM.16.MT88.4 R80, [R212+0x4900] ;  /* 0x00490000d450783b */ /* 0x000ee60000004200 */
[----:B------:R-:W-:Y:S04]  /*92f0*/  FADD.FTZ R2, R166, R239 ;  /* 0x000000efa6027221 */ /* 0x000fe80000010000 */
[C---:B--2---:R-:W-:Y:S04]  /*9300*/  HMMA.16816.F32.BF16 R12, R68.reuse, R72, R12 ;  /* 0x00000048440c723c */ /* 0x044fe8000004180c */
[----:B------:R-:W-:Y:S04]  /*9310*/  FADD.FTZ R2, R165, R2 ;  /* 0x00000002a5027221 */ /* 0x000fe80000010000 */
[C---:B------:R-:W-:Y:S01]  /*9320*/  HMMA.16816.F32.BF16 R16, R68.reuse, R74, R16 ;  /* 0x0000004a4410723c */ /* 0x040fe20000041810 */
[----:B------:R-:W2:Y:S03]  /*9330*/  LDSM.16.MT88.4 R72, [R210+0x4900] ;  /* 0x00490000d248783b */ /* 0x000ea60000004200 */
[----:B------:R-:W-:Y:S02]  /*9340*/  FADD.FTZ R3, R161, R2 ;  /* 0x00000002a1037221 */ /* 0x000fe40000010000 */
[----:B------:R-:W-:Y:S02]  /*9350*/  IMAD.MOV.U32 R2, RZ, RZ, R116 ;  /* 0x000000ffff027224 */ /* 0x000fe400078e0074 */
[C---:B-1----:R-:W-:Y:S04]  /*9360*/  HMMA.16816.F32.BF16 R20, R68.reuse, R76, R20 ;  /* 0x0000004c4414723c */ /* 0x042fe80000041814 */
[----:B------:R-:W-:Y:S04]  /*9370*/  FADD.FTZ R3, R192, R3 ;  /* 0x00000003c0037221 */ /* 0x000fe80000010000 */
[C---:B------:R-:W-:Y:S01]  /*9380*/  HMMA.16816.F32.BF16 R24, R68.reuse, R78, R24 ;  /* 0x0000004e4418723c */ /* 0x040fe20000041818 */
[----:B------:R-:W1:Y:S03]  /*9390*/  LDSM.16.MT88.4 R76, [R212+0x2100] ;  /* 0x00210000d44c783b */ /* 0x000e660000004200 */
[----:B------:R-:W-:Y:S02]  /*93a0*/  FADD.FTZ R144, R144, R3 ;  /* 0x0000000390907221 */ /* 0x000fe40000010000 */
[----:B------:R-:W-:Y:S02]  /*93b0*/  IMAD.MOV.U32 R3, RZ, RZ, R0 ;  /* 0x000000ffff037224 */ /* 0x000fe400078e0000 */
[C---:B------:R-:W-:Y:S04]  /*93c0*/  HMMA.16816.F32.BF16 R28, R68.reuse, R84, R28 ;  /* 0x00000054441c723c */ /* 0x040fe8000004181c */
[----:B------:R-:W-:Y:S04]  /*93d0*/  FADD.FTZ R144, R139, R144 ;  /* 0x000000908b907221 */ /* 0x000fe80000010000 */
[C---:B------:R-:W-:Y:S01]  /*93e0*/  HMMA.16816.F32.BF16 R32, R68.reuse, R86, R32 ;  /* 0x000000564420723c */ /* 0x040fe20000041820 */
[----:B------:R-:W-:Y:S03]  /*93f0*/  LDSM.16.MT88.4 R84, [R208+0x2100] ;  /* 0x00210000d054783b */ /* 0x000fe60000004200 */
[----:B------:R-:W-:Y:S04]  /*9400*/  FADD.FTZ R135, R135, R144 ;  /* 0x0000009087877221 */ /* 0x000fe80000010000 */
[C---:B---3--:R-:W-:Y:S04]  /*9410*/  HMMA.16816.F32.BF16 R36, R68.reuse, R80, R36 ;  /* 0x000000504424723c */ /* 0x048fe80000041824 */
[----:B------:R-:W-:Y:S04]  /*9420*/  FADD.FTZ R225, R134, R135 ;  /* 0x0000008786e17221 */ /* 0x000fe80000010000 */
[C---:B------:R-:W-:Y:S01]  /*9430*/  HMMA.16816.F32.BF16 R40, R68.reuse, R82, R40 ;  /* 0x000000524428723c */ /* 0x040fe20000041828 */
[----:B------:R-:W3:Y:S07]  /*9440*/  LDSM.16.MT88.4 R80, [R210+0x2100] ;  /* 0x00210000d250783b */ /* 0x000eee0000004200 */
[C---:B--2---:R-:W-:Y:S08]  /*9450*/  HMMA.16816.F32.BF16 R44, R68.reuse, R72, R44 ;  /* 0x00000048442c723c */ /* 0x044ff0000004182c */
[C---:B------:R-:W-:Y:S01]  /*9460*/  HMMA.16816.F32.BF16 R48, R68.reuse, R74, R48 ;  /* 0x0000004a4430723c */ /* 0x040fe20000041830 */
[----:B------:R-:W2:Y:S07]  /*9470*/  LDSM.16.MT88.4 R72, [R209+0x2100] ;  /* 0x00210000d148783b */ /* 0x000eae0000004200 */
[C---:B------:R-:W-:Y:S08]  /*9480*/  HMMA.16816.F32.BF16 R52, R68.reuse, R88, R52 ;  /* 0x000000584434723c */ /* 0x040ff00000041834 */
[C---:B------:R-:W-:Y:S01]  /*9490*/  HMMA.16816.F32.BF16 R56, R68.reuse, R90, R56 ;  /* 0x0000005a4438723c */ /* 0x040fe20000041838 */
[----:B------:R-:W-:Y:S07]  /*94a0*/  LDSM.16.MT88.4 R88, [R209+0x5100] ;  /* 0x00510000d158783b */ /* 0x000fee0000004200 */
        /* <DEDUP_REMOVED lines=8> */
[----:B------:R-:W-:Y:S02]  /*9530*/  F2FP.BF16.PACK_AB R71, R192, R161 ;  /* 0x000000a1c047723e */ /* 0x000fe400000010ff */
[----:B------:R-:W-:Y:S01]  /*9540*/  IADD3 R192, R230, -0x1, RZ ;  /* 0xffffffffe6c07810 */ /* 0x000fe20007ffe0ff */
[----:B------:R-:W-:Y:S04]  /*9550*/  FADD.FTZ R184, R184, R241 ;  /* 0x000000f1b8b87221 */ /* 0x000fe80000010000 */
[C---:B-1----:R-:W-:Y:S03]  /*9560*/  HMMA.16816.F32.BF16 R4, R68.reuse, R76, R4 ;  /* 0x0000004c4404723c */ /* 0x042fe60000041804 */
[----:B------:R-:W-:Y:S02]  /*9570*/  FADD.FTZ R245, R245, R184 ;  /* 0x000000b8f5f57221 */ /* 0x000fe40000010000 */
[----:B------:R-:W-:Y:S02]  /*9580*/  IMAD.MOV.U32 R230, RZ, RZ, R192 ;  /* 0x000000ffffe67224 */ /* 0x000fe400078e00c0 */
[----:B------:R-:W-:Y:S01]  /*9590*/  FADD.FTZ R156, R156, R245 ;  /* 0x000000f59c9c7221 */ /* 0x000fe20000010000 */
[C---:B------:R-:W-:Y:S01]  /*95a0*/  HMMA.16816.F32.BF16 R8, R68.reuse, R78, R8 ;  /* 0x0000004e4408723c */ /* 0x040fe20000041808 */
[----:B------:R-:W1:Y:S03]  /*95b0*/  LDSM.16.MT88.4 R76, [R212+0x5100] ;  /* 0x00510000d44c783b */ /* 0x000e660000004200 */
[----:B------:R-:W-:Y:S04]  /*95c0*/  FADD.FTZ R159, R159, R156 ;  /* 0x0000009c9f9f7221 */ /* 0x000fe80000010000 */
[C---:B---3--:R-:W-:Y:S04]  /*95d0*/  HMMA.16816.F32.BF16 R12, R68.reuse, R80, R12 ;  /* 0x00000050440c723c */ /* 0x048fe8000004180c */
[----:B------:R-:W-:Y:S04]  /*95e0*/  FADD.FTZ R146, R146, R159 ;  /* 0x0000009f92927221 */ /* 0x000fe80000010000 */
[C---:B------:R-:W-:Y:S01]  /*95f0*/  HMMA.16816.F32.BF16 R16, R68.reuse, R82, R16 ;  /* 0x000000524410723c */ /* 0x040fe20000041810 */
[----:B------:R-:W3:Y:S03]  /*9600*/  LDSM.16.MT88.4 R80, [R210+0x5100] ;  /* 0x00510000d250783b */ /* 0x000ee60000004200 */
[----:B------:R-:W-:Y:S04]  /*9610*/  FADD.FTZ R224, R149, R146 ;  /* 0x0000009295e07221 */ /* 0x000fe80000010000 */
[C---:B--2---:R-:W-:Y:S08]  /*9620*/  HMMA.16816.F32.BF16 R20, R68.reuse, R72, R20 ;  /* 0x000000484414723c */ /* 0x044ff00000041814 */
[C---:B------:R-:W-:Y:S01]  /*9630*/  HMMA.16816.F32.BF16 R24, R68.reuse, R74, R24 ;  /* 0x0000004a4418723c */ /* 0x040fe20000041818 */
[----:B------:R-:W2:Y:S07]  /*9640*/  LDSM.16.MT88.4 R72, [R208+0x5100] ;  /* 0x00510000d048783b */ /* 0x000eae0000004200 */
[C---:B------:R-:W-:Y:S08]  /*9650*/  HMMA.16816.F32.BF16 R28, R68.reuse, R84, R28 ;  /* 0x00000054441c723c */ /* 0x040ff0000004181c */
[C---:B------:R-:W-:Y:S01]  /*9660*/  HMMA.16816.F32.BF16 R32, R68.reuse, R86, R32 ;  /* 0x000000564420723c */ /* 0x040fe20000041820 */
[----:B------:R-:W4:Y:S07]  /*9670*/  LDSM.16.MT88.4 R84, [R208+0x2900] ;  /* 0x00290000d054783b */ /* 0x000f2e0000004200 */
[C---:B-1----:R-:W-:Y:S08]  /*9680*/  HMMA.16816.F32.BF16 R36, R68.reuse, R76, R36 ;  /* 0x0000004c4424723c */ /* 0x042ff00000041824 */
[C---:B------:R-:W-:Y:S01]  /*9690*/  HMMA.16816.F32.BF16 R40, R68.reuse, R78, R40 ;  /* 0x0000004e4428723c */ /* 0x040fe20000041828 */
[----:B------:R-:W1:Y:S07]  /*96a0*/  LDSM.16.MT88.4 R76, [R212+0x5900] ;  /* 0x00590000d44c783b */ /* 0x000e6e0000004200 */
[C---:B---3--:R-:W-:Y:S08]  /*96b0*/  HMMA.16816.F32.BF16 R44, R68.reuse, R80, R44 ;  /* 0x00000050442c723c */ /* 0x048ff0000004182c */
[C---:B------:R-:W-:Y:S08]  /*96c0*/  HMMA.16816.F32.BF16 R48, R68.reuse, R82, R48 ;  /* 0x000000524430723c */ /* 0x040ff00000041830 */
[C---:B------:R-:W-:Y:S08]  /*96d0*/  HMMA.16816.F32.BF16 R52, R68.reuse, R88, R52 ;  /* 0x000000584434723c */ /* 0x040ff00000041834 */
[C---:B------:R-:W-:Y:S08]  /*96e0*/  HMMA.16816.F32.BF16 R56, R68.reuse, R90, R56 ;  /* 0x0000005a4438723c */ /* 0x040ff00000041838 */
[C---:B--2---:R-:W-:Y:S08]  /*96f0*/  HMMA.16816.F32.BF16 R60, R68.reuse, R72, R60 ;  /* 0x00000048443c723c */ /* 0x044ff0000004183c */
[----:B------:R-:W-:Y:S01]  /*9700*/  HMMA.16816.F32.BF16 R64, R68, R74, R64 ;  /* 0x0000004a4440723c */ /* 0x000fe20000041840 */
[----:B------:R-:W2:Y:S07]  /*9710*/  LDSM.16.MT88.4 R68, [R210+0x5900] ;  /* 0x00590000d244783b */ /* 0x000eae0000004200 */
[C---:B------:R-:W-:Y:S01]  /*9720*/  HMMA.16816.F32.BF16 R112, R124.reuse, R108, R4 ;  /* 0x0000006c7c70723c */ /* 0x040fe20000041804 */
[----:B------:R-:W3:Y:S07]  /*9730*/  LDSM.16.MT88.4 R4, [R209+0x5900] ;  /* 0x00590000d104783b */ /* 0x000eee0000004200 */
[C---:B------:R-:W-:Y:S01]  /*9740*/  HMMA.16816.F32.BF16 R108, R124.reuse, R110, R8 ;  /* 0x0000006e7c6c723c */ /* 0x040fe20000041808 */
[----:B------:R-:W5:Y:S07]  /*9750*/  LDSM.16.MT88.4 R8, [R208+0x5900] ;  /* 0x00590000d008783b */ /* 0x000f6e0000004200 */
[C---:B------:R-:W-:Y:S08]  /*9760*/  HMMA.16816.F32.BF16 R104, R124.reuse, R100, R12 ;  /* 0x000000647c68723c */ /* 0x040ff0000004180c */
[C---:B------:R-:W-:Y:S08]  /*9770*/  HMMA.16816.F32.BF16 R100, R124.reuse, R102, R16 ;  /* 0x000000667c64723c */ /* 0x040ff00000041810 */
[C---:B------:R-:W-:Y:S08]  /*9780*/  HMMA.16816.F32.BF16 R96, R124.reuse, R92, R20 ;  /* 0x0000005c7c60723c */ /* 0x040ff00000041814 */
[C---:B------:R-:W-:Y:S08]  /*9790*/  HMMA.16816.F32.BF16 R92, R124.reuse, R94, R24 ;  /* 0x0000005e7c5c723c */ /* 0x040ff00000041818 */
[C---:B----4-:R-:W-:Y:S08]  /*97a0*/  HMMA.16816.F32.BF16 R88, R124.reuse, R84, R28 ;  /* 0x000000547c58723c */ /* 0x050ff0000004181c */
[C---:B------:R-:W-:Y:S08]  /*97b0*/  HMMA.16816.F32.BF16 R84, R124.reuse, R86, R32 ;  /* 0x000000567c54723c */ /* 0x040ff00000041820 */
[C---:B-1----:R-:W-:Y:S08]  /*97c0*/  HMMA.16816.F32.BF16 R80, R124.reuse, R76, R36 ;  /* 0x0000004c7c50723c */ /* 0x042ff00000041824 */
[C---:B------:R-:W-:Y:S08]  /*97d0*/  HMMA.16816.F32.BF16 R76, R124.reuse, R78, R40 ;  /* 0x0000004e7c4c723c */ /* 0x040ff00000041828 */
[C---:B--2---:R-:W-:Y:S08]  /*97e0*/  HMMA.16816.F32.BF16 R72, R124.reuse, R68, R44 ;  /* 0x000000447c48723c */ /* 0x044ff0000004182c */
[C---:B------:R-:W-:Y:S08]  /*97f0*/  HMMA.16816.F32.BF16 R68, R124.reuse, R70, R48 ;  /* 0x000000467c44723c */ /* 0x040ff00000041830 */
[C---:B---3--:R-:W-:Y:S08]  /*9800*/  HMMA.16816.F32.BF16 R52, R124.reuse, R4, R52 ;  /* 0x000000047c34723c */ /* 0x048ff00000041834 */
[C---:B------:R-:W-:Y:S08]  /*9810*/  HMMA.16816.F32.BF16 R56, R124.reuse, R6, R56 ;  /* 0x000000067c38723c */ /* 0x040ff00000041838 */
[C---:B-----5:R-:W-:Y:S08]  /*9820*/  HMMA.16816.F32.BF16 R60, R124.reuse, R8, R60 ;  /* 0x000000087c3c723c */ /* 0x060ff0000004183c */
[----:B------:R-:W-:Y:S01]  /*9830*/  HMMA.16816.F32.BF16 R64, R124, R10, R64 ;  /* 0x0000000a7c40723c */ /* 0x000fe20000041840 */
[----:B------:R-:W-:-:S07]  /*9840*/  @P0 BRA `(.L_x_181) ;  /* 0xffffbd8000000947 */ /* 0x000fce000383ffff */
.L_x_172:
[----:B------:R-:W1:Y:S01]  /*9850*/  S2R R2, SR_CTAID.X ;  /* 0x0000000000027919 */ /* 0x000e620000002500 */
[----:B------:R-:W-:-:S05]  /*9860*/  IMAD.MOV.U32 R3, RZ, RZ, c[0x0][0x168] ;  /* 0x00005a00ff037624 */ /* 0x000fca00078e00ff */
[----:B------:R-:W-:Y:S02]  /*9870*/  IADD3 R3, -R3, 0x1, RZ ;  /* 0x0000000103037810 */ /* 0x000fe40007ffe1ff */
[----:B-1----:R-:W-:-:S05]  /*9880*/  LEA R2, R2, 0x7f, 0x7 ;  /* 0x0000007f02027811 */ /* 0x002fca00078e38ff */
[----:B------:R-:W-:-:S05]  /*9890*/  @P4 IMAD.HI.U32 R4, R2, c[0x0][0x2c8], RZ ;  /* 0x0000b20002044a27 */ /* 0x000fca00078e00ff */
[----:B------:R-:W-:-:S04]  /*98a0*/  @P4 SHF.R.U32.HI R2, RZ, c[0x0][0x2cc], R4 ;  /* 0x0000b300ff024a19 */ /* 0x000fc80000011604 */
[----:B------:R-:W-:-:S04]  /*98b0*/  IADD3 R4, R2, c[0x0][0x1d0], R3 ;  /* 0x0000740002047a10 */ /* 0x000fc80007ffe003 */
[----:B------:R-:W-:Y:S01]  /*98c0*/  IADD3 R3, R4, -c[0x0][0x324], RZ ;  /* 0x8000c90004037a10 */ /* 0x000fe20007ffe0ff */
        /* <DEDUP_REMOVED lines=10> */
.L_x_183:
[----:B------:R-:W-:-:S04]  /*9970*/  MOV R2, c[0x0][0x32c] ;  /* 0x0000cb0000027a02 */ /* 0x000fc80000000f00 */
[----:B------:R-:W-:-:S13]  /*9980*/  ISETP.NE.AND P0, PT, R2, 0x1, PT ;  /* 0x000000010200780c */ /* 0x000fda0003f05270 */
[----:B------:R-:W-:-:S05]  /*9990*/  @P0 IMAD.HI.U32 R2, R4, c[0x0][0x330], RZ ;  /* 0x0000cc0004020a27 */ /* 0x000fca00078e00ff */
[----:B------:R-:W-:-:S05]  /*99a0*/  @P0 SHF.R.U32.HI R4, RZ, c[0x0][0x334], R2 ;  /* 0x0000cd00ff040a19 */ /* 0x000fca0000011602 */
.L_x_184:
[----:B------:R-:W-:-:S05]  /*99b0*/  IMAD R4, R4, c[0x0][0x32c], RZ ;  /* 0x0000cb0004047a24 */ /* 0x000fca00078e02ff */
[----:B------:R-:W-:-:S04]  /*99c0*/  IMNMX R3, R3, R4, !PT ;  /* 0x0000000403037217 */ /* 0x000fc80007800200 */
.L_x_182:
[----:B------:R-:W-:-:S05]  /*99d0*/  IADD3 R3, R3, 0x5f, RZ ;  /* 0x0000005f03037810 */ /* 0x000fca0007ffe0ff */
[----:B------:R-:W-:-:S05]  /*99e0*/  IMAD.HI R3, R3, 0x2aaaaaab, RZ ;  /* 0x2aaaaaab03037827 */ /* 0x000fca00078e02ff */
[----:B------:R-:W-:-:S04]  /*99f0*/  SHF.R.U32.HI R2, RZ, 0x1f, R3 ;  /* 0x0000001fff027819 */ /* 0x000fc80000011603 */
[----:B------:R-:W-:-:S04]  /*9a00*/  LEA.HI.SX32 R2, R3, R2, 0x1c ;  /* 0x0000000203027211 */ /* 0x000fc800078fe2ff */
[----:B------:R-:W-:-:S04]  /*9a10*/  IMNMX R233, R215, R2, !PT ;  /* 0x00000002d7e97217 */ /* 0x000fc80007800200 */
[----:B------:R-:W-:-:S13]  /*9a20*/  ISETP.GE.AND P0, PT, R192, R233, PT ;  /* 0x000000e9c000720c */ /* 0x000fda0003f06270 */
[----:B------:R-:W-:Y:S05]  /*9a30*/  @!P0 BRA `(.L_x_185) ;  /* 0x00002f7000008947 */ /* 0x000fea0003800000 */
[----:B------:R-:W-:Y:S01]  /*9a40*/  MOV R119, R116 ;  /* 0x0000007400777202 */ /* 0x000fe20000000f00 */
[----:B------:R-:W-:Y:S01]  /*9a50*/  IMAD.MOV.U32 R232, RZ, RZ, R192 ;  /* 0x000000ffffe87224 */ /* 0x000fe200078e00c0 */
[----:B------:R-:W-:Y:S01]  /*9a60*/  MOV R3, R0 ;  /* 0x0000000000037202 */ /* 0x000fe20000000f00 */
[----:B------:R-:W-:Y:S01]  /*9a70*/  IMAD.MOV.U32 R230, RZ, RZ, c[0x0][0x1e4] ;  /* 0x00007900ffe67624 */ /* 0x000fe200078e00ff */
[----:B------:R-:W-:Y:S02]  /*9a80*/  MOV R231, c[0x0][0x1e0] ;  /* 0x0000780000e77a02 */ /* 0x000fe40000000f00 */
.L_x_186:
        /* <DEDUP_REMOVED lines=30> */
[----:B------:R-:W1:Y:S02]  /*9c70*/  LDSM.16.M88.4 R48, [R214+0xa900] ;  /* 0x00a90000d630783b */ /* 0x000e640000000200 */
[----:B------:R-:W-:Y:S05]  /*9c80*/  @!P2 IADD3.X R193, R165, UR12, RZ, P0, !PT ;  /* 0x0000000ca5c1ac10 */ /* 0x000fea00087fe4ff */
[C---:B------:R-:W-:Y:S01]  /*9c90*/  HMMA.16816.F32.BF16 R8, R120.reuse, R10, RZ ;  /* 0x0000000a7808723c */ /* 0x040fe200000418ff */
[----:B------:R-:W1:Y:S07]  /*9ca0*/  LDSM.16.M88.4 R124, [R213] ;  /* 0x00000000d57c783b */ /* 0x000e6e0000000200 */
[C---:B--2---:R-:W-:Y:S01]  /*9cb0*/  HMMA.16816.F32.BF16 R12, R120.reuse, R16, RZ ;  /* 0x00000010780c723c */ /* 0x044fe200000418ff */
[----:B------:R-:W2:Y:S07]  /*9cc0*/  LDSM.16.M88.4 R128, [R207] ;  /* 0x00000000cf80783b */ /* 0x000eae0000000200 */
[C---:B------:R-:W-:Y:S01]  /*9cd0*/  HMMA.16816.F32.BF16 R16, R120.reuse, R18, RZ ;  /* 0x000000127810723c */ /* 0x040fe200000418ff */
[----:B------:R-:W1:Y:S07]  /*9ce0*/  LDSM.16.M88.4 R132, [R206] ;  /* 0x00000000ce84783b */ /* 0x000e6e0000000200 */
[C---:B---3--:R-:W-:Y:S01]  /*9cf0*/  HMMA.16816.F32.BF16 R20, R120.reuse, R24, RZ ;  /* 0x000000187814723c */ /* 0x048fe200000418ff */
[----:B------:R-:W3:Y:S07]  /*9d00*/  LDSM.16.M88.4 R136, [R205] ;  /* 0x00000000cd88783b */ /* 0x000eee0000000200 */
[C---:B------:R-:W-:Y:S01]  /*9d10*/  HMMA.16816.F32.BF16 R24, R120.reuse, R26, RZ ;  /* 0x0000001a7818723c */ /* 0x040fe200000418ff */
[----:B------:R-:W2:Y:S07]  /*9d20*/  LDSM.16.M88.4 R144, [R204] ;  /* 0x00000000cc90783b */ /* 0x000eae0000000200 */
[C---:B----4-:R-:W-:Y:S01]  /*9d30*/  HMMA.16816.F32.BF16 R28, R120.reuse, R32, RZ ;  /* 0x00000020781c723c */ /* 0x050fe200000418ff */
[----:B------:R-:W4:Y:S07]  /*9d40*/  LDSM.16.M88.4 R148, [R203] ;  /* 0x00000000cb94783b */ /* 0x000f2e0000000200 */
[C---:B------:R-:W-:Y:S01]  /*9d50*/  HMMA.16816.F32.BF16 R32, R120.reuse, R34, RZ ;  /* 0x000000227820723c */ /* 0x040fe200000418ff */
[----:B------:R-:W-:Y:S01]  /*9d60*/  @!PT LDS RZ, [RZ] ;  /* 0x00000000fffff984 */ /* 0x000fe20000000800 */
[----:B------:R-:W-:Y:S01]  /*9d70*/  @!PT LDS RZ, [RZ] ;  /* 0x00000000fffff984 */ /* 0x000fe20000000800 */
[----:B------:R-:W-:Y:S01]  /*9d80*/  @!PT LDS RZ, [RZ] ;  /* 0x00000000fffff984 */ /* 0x000fe20000000800 */
[----:B------:R2:W-:Y:S07]  /*9d90*/  @!P2 LDGSTS.E.BYPASS.LTC128B.128 [R216+0x100], [R160.64], !P6 ;  /* 0x00100000a0d8afae */ /* 0x0005ee000f101d4a */
[C---:B-----5:R-:W-:Y:S01]  /*9da0*/  HMMA.16816.F32.BF16 R36, R120.reuse, R40, RZ ;  /* 0x000000287824723c */ /* 0x060fe200000418ff */
[----:B------:R5:W-:Y:S07]  /*9db0*/  @!P2 LDGSTS.E.BYPASS.LTC128B.128 [R216+0x3100], [R116.64], !P5 ;  /* 0x0310000074d8afae */ /* 0x000bee000e901d4a */
[C---:B------:R-:W-:Y:S01]  /*9dc0*/  HMMA.16816.F32.BF16 R40, R120.reuse, R42, RZ ;  /* 0x0000002a7828723c */ /* 0x040fe200000418ff */
[----:B------:R2:W-:Y:S07]  /*9dd0*/  @!P2 LDGSTS.E.BYPASS.LTC128B.128 [R216+0x1100], [R164.64], !P6 ;  /* 0x01100000a4d8afae */ /* 0x0005ee000f101d4a */
[C---:B-1----:R-:W-:Y:S01]  /*9de0*/  HMMA.16816.F32.BF16 R44, R120.reuse, R48, RZ ;  /* 0x00000030782c723c */ /* 0x042fe200000418ff */
[----:B------:R1:W-:Y:S07]  /*9df0*/  @!P2 LDGSTS.E.BYPASS.LTC128B.128 [R216+0x4100], [R164.64+0x80], !P5 ;  /* 0x04100080a4d8afae */ /* 0x0003ee000e901d4a */
[----:B------:R-:W-:Y:S01]  /*9e00*/  HMMA.16816.F32.BF16 R48, R120, R50, RZ ;  /* 0x000000327830723c */ /* 0x000fe200000418ff */
[----:B------:R1:W-:Y:S07]  /*9e10*/  @!P2 LDGSTS.E.BYPASS.LTC128B.128 [R216+0x2100], [R192.64], !P6 ;  /* 0x02100000c0d8afae */ /* 0x0003ee000f101d4a */
[C---:B------:R-:W-:Y:S01]  /*9e20*/  HMMA.16816.F32.BF16 R4, R140.reuse, R124, R4 ;  /* 0x0000007c8c04723c */ /* 0x040fe20000041804 */
[----:B------:R1:W-:Y:S04]  /*9e30*/  @!P2 LDGSTS.E.BYPASS.LTC128B.128 [R216+0x5100], [R192.64+0x80], !P5 ;  /* 0x05100080c0d8afae */ /* 0x0003e8000e901d4a */
[C---:B------:R-:W-:Y:S03]  /*9e40*/  ISETP.GT.AND P2, PT, R232.reuse, R215, PT ;  /* 0x000000d7e800720c */ /* 0x040fe60003f44270 */
[C---:B------:R-:W-:Y:S01]  /*9e50*/  HMMA.16816.F32.BF16 R8, R140.reuse, R126, R8 ;  /* 0x0000007e8c08723c */ /* 0x040fe20000041808 */
[----:B------:R-:W1:Y:S07]  /*9e60*/  LDSM.16.M88.4 R156, [R211+0x8100] ;  /* 0x00810000d39c783b */ /* 0x000e6e0000000200 */
[C---:B--2---:R-:W-:Y:S01]  /*9e70*/  HMMA.16816.F32.BF16 R12, R140.reuse, R128, R12 ;  /* 0x000000808c0c723c */ /* 0x044fe2000004180c */
[----:B------:R-:W0:Y:S07]  /*9e80*/  LDGDEPBAR ;  /* 0x00000000000079af */ /* 0x000e2e0000000000 */
[C---:B------:R-:W-:Y:S01]  /*9e90*/  HMMA.16816.F32.BF16 R16, R140.reuse, R130, R16 ;  /* 0x000000828c10723c */ /* 0x040fe20000041810 */
[----:B------:R-:W2:Y:S07]  /*9ea0*/  LDSM.16.M88.4 R124, [R211+0x8900] ;  /* 0x00890000d37c783b */ /* 0x000eae0000000200 */
[C---:B------:R-:W-:Y:S01]  /*9eb0*/  HMMA.16816.F32.BF16 R20, R140.reuse, R132, R20 ;  /* 0x000000848c14723c */ /* 0x040fe20000041814 */
[----:B------:R-:W2:Y:S07]  /*9ec0*/  LDSM.16.M88.4 R128, [R211+0x9100] ;  /* 0x00910000d380783b */ /* 0x000eae0000000200 */
[C---:B------:R-:W-:Y:S01]  /*9ed0*/  HMMA.16816.F32.BF16 R24, R140.reuse, R134, R24 ;  /* 0x000000868c18723c */ /* 0x040fe20000041818 */
[----:B------:R-:W2:Y:S07]  /*9ee0*/  LDSM.16.M88.4 R160, [R211+0x9900] ;  /* 0x00990000d3a0783b */ /* 0x000eae0000000200 */
[C---:B---3--:R-:W-:Y:S01]  /*9ef0*/  HMMA.16816.F32.BF16 R28, R140.reuse, R136, R28 ;  /* 0x000000888c1c723c */ /* 0x048fe2000004181c */
[----:B-1----:R-:W1:Y:S07]  /*9f00*/  LDSM.16.M88.4 R164, [R211+0xa100] ;  /* 0x00a10000d3a4783b */ /* 0x002e6e0000000200 */
[C---:B------:R-:W-:Y:S01]  /*9f10*/  HMMA.16816.F32.BF16 R32, R140.reuse, R138, R32 ;  /* 0x0000008a8c20723c */ /* 0x040fe20000041820 */
[----:B------:R-:W3:Y:S07]  /*9f20*/  LDSM.16.M88.4 R184, [R211+0xa900] ;  /* 0x00a90000d3b8783b */ /* 0x000eee0000000200 */
[C---:B------:R-:W-:Y:S01]  /*9f30*/  HMMA.16816.F32.BF16 R36, R140.reuse, R144, R36 ;  /* 0x000000908c24723c */ /* 0x040fe20000041824 */
[----:B------:R-:W1:Y:S07]  /*9f40*/  LDSM.16.M88.4 R132, [R202] ;  /* 0x00000000ca84783b */ /* 0x000e6e0000000200 */
[C---:B------:R-:W-:Y:S01]  /*9f50*/  HMMA.16816.F32.BF16 R40, R140.reuse, R146, R40 ;  /* 0x000000928c28723c */ /* 0x040fe20000041828 */
[----:B------:R-:W1:Y:S07]  /*9f60*/  LDSM.16.M88.4 R136, [R202+0x800] ;  /* 0x00080000ca88783b */ /* 0x000e6e0000000200 */
[C---:B----4-:R-:W-:Y:S01]  /*9f70*/  HMMA.16816.F32.BF16 R44, R140.reuse, R148, R44 ;  /* 0x000000948c2c723c */ /* 0x050fe2000004182c */
[----:B------:R-:W4:Y:S07]  /*9f80*/  LDSM.16.M88.4 R144, [R202+0x1000] ;  /* 0x00100000ca90783b */ /* 0x000f2e0000000200 */
[----:B------:R-:W-:Y:S01]  /*9f90*/  HMMA.16816.F32.BF16 R48, R140, R150, R48 ;  /* 0x000000968c30723c */ /* 0x000fe20000041830 */
[----:B------:R-:W1:Y:S07]  /*9fa0*/  LDSM.16.M88.4 R148, [R202+0x1800] ;  /* 0x00180000ca94783b */ /* 0x000e6e0000000200 */
[C---:B------:R-:W-:Y:S01]  /*9fb0*/  HMMA.16816.F32.BF16 R4, R152.reuse, R156, R4 ;  /* 0x0000009c9804723c */ /* 0x040fe20000041804 */
[----:B------:R-:W-:Y:S07]  /*9fc0*/  LDSM.16.M88.4 R192, [R211+0xd900] ;  /* 0x00d90000d3c0783b */ /* 0x000fee0000000200 */
[C---:B------:R-:W-:Y:S01]  /*9fd0*/  HMMA.16816.F32.BF16 R8, R152.reuse, R158, R8 ;  /* 0x0000009e9808723c */ /* 0x040fe20000041808 */
[----:B------:R-:W1:Y:S07]  /*9fe0*/  LDSM.16.M88.4 R156, [R202+0x2000] ;  /* 0x00200000ca9c783b */ /* 0x000e6e0000000200 */
[C---:B--2---:R-:W-:Y:S08]  /*9ff0*/  HMMA.16816.F32.BF16 R12, R152.reuse, R124, R12 ;  /* 0x0000007c980c723c */ /* 0x044ff0000004180c */
[C---:B------:R-:W-:Y:S01]  /*a000*/  HMMA.16816.F32.BF16 R16, R152.reuse, R126, R16 ;  /* 0x0000007e9810723c */ /* 0x040fe20000041810 */
        /* <DEDUP_REMOVED lines=10> */
[C---:B---3--:R-:W-:Y:S08]  /*a0b0*/  HMMA.16816.F32.BF16 R44, R152.reuse, R184, R44 ;  /* 0x000000b8982c723c */ /* 0x048ff0000004182c */
[----:B------:R-:W-:Y:S01]  /*a0c0*/  HMMA.16816.F32.BF16 R48, R152, R186, R48 ;  /* 0x000000ba9830723c */ /* 0x000fe20000041830 */
[----:B------:R-:W3:Y:S07]  /*a0d0*/  LDSM.16.M88.4 R184, [R214+0xc900] ;  /* 0x00c90000d6b8783b */ /* 0x000eee0000000200 */
[C---:B------:R-:W-:Y:S08]  /*a0e0*/  HMMA.16816.F32.BF16 R4, R168.reuse, R132, R4 ;  /* 0x00000084a804723c */ /* 0x040ff00000041804 */
[C---:B------:R-:W-:Y:S01]  /*a0f0*/  HMMA.16816.F32.BF16 R8, R168.reuse, R134, R8 ;  /* 0x00000086a808723c */ /* 0x040fe20000041808 */
[----:B------:R-:W1:Y:S07]  /*a100*/  LDSM.16.M88.4 R132, [R214+0xd100] ;  /* 0x00d10000d684783b */ /* 0x000e6e0000000200 */
[C---:B------:R-:W-:Y:S08]  /*a110*/  HMMA.16816.F32.BF16 R12, R168.reuse, R136, R12 ;  /* 0x00000088a80c723c */ /* 0x040ff0000004180c */
[C---:B------:R-:W-:Y:S01]  /*a120*/  HMMA.16816.F32.BF16 R16, R168.reuse, R138, R16 ;  /* 0x0000008aa810723c */ /* 0x040fe20000041810 */
[----:B------:R-:W1:Y:S07]  /*a130*/  LDSM.16.M88.4 R136, [R214+0xd900] ;  /* 0x00d90000d688783b */ /* 0x000e6e0000000200 */
[C---:B----4-:R-:W-:Y:S08]  /*a140*/  HMMA.16816.F32.BF16 R20, R168.reuse, R144, R20 ;  /* 0x00000090a814723c */ /* 0x050ff00000041814 */
[C---:B------:R-:W-:Y:S01]  /*a150*/  HMMA.16816.F32.BF16 R24, R168.reuse, R146, R24 ;  /* 0x00000092a818723c */ /* 0x040fe20000041818 */
[----:B------:R-:W4:Y:S07]  /*a160*/  LDSM.16.M88.4 R144, [R201] ;  /* 0x00000000c990783b */ /* 0x000f2e0000000200 */
[C---:B------:R-:W-:Y:S08]  /*a170*/  HMMA.16816.F32.BF16 R28, R168.reuse, R148, R28 ;  /* 0x00000094a81c723c */ /* 0x040ff0000004181c */
[C---:B------:R-:W-:Y:S01]  /*a180*/  HMMA.16816.F32.BF16 R32, R168.reuse, R150, R32 ;  /* 0x00000096a820723c */ /* 0x040fe20000041820 */
[----:B------:R-:W1:Y:S07]  /*a190*/  LDSM.16.M88.4 R148, [R200] ;  /* 0x00000000c894783b */ /* 0x000e6e0000000200 */
[C---:B------:R-:W-:Y:S08]  /*a1a0*/  HMMA.16816.F32.BF16 R36, R168.reuse, R156, R36 ;  /* 0x0000009ca824723c */ /* 0x040ff00000041824 */
[C---:B------:R-:W-:Y:S01]  /*a1b0*/  HMMA.16816.F32.BF16 R40, R168.reuse, R158, R40 ;  /* 0x0000009ea828723c */ /* 0x040fe20000041828 */
[----:B------:R-:W-:Y:S07]  /*a1c0*/  LDSM.16.M88.4 R156, [R197] ;  /* 0x00000000c59c783b */ /* 0x000fee0000000200 */
[C---:B--2---:R-:W-:Y:S08]  /*a1d0*/  HMMA.16816.F32.BF16 R44, R168.reuse, R124, R44 ;  /* 0x0000007ca82c723c */ /* 0x044ff0000004182c */
[----:B------:R-:W-:Y:S01]  /*a1e0*/  HMMA.16816.F32.BF16 R48, R168, R126, R48 ;  /* 0x0000007ea830723c */ /* 0x000fe20000041830 */
[----:B------:R-:W2:Y:S07]  /*a1f0*/  LDSM.16.M88.4 R124, [R199] ;  /* 0x00000000c77c783b */ /* 0x000eae0000000200 */
[C---:B------:R-:W-:Y:S08]  /*a200*/  HMMA.16816.F32.BF16 R4, R172.reuse, R128, R4 ;  /* 0x00000080ac04723c */ /* 0x040ff00000041804 */
[C---:B------:R-:W-:Y:S01]  /*a210*/  HMMA.16816.F32.BF16 R8, R172.reuse, R130, R8 ;  /* 0x00000082ac08723c */ /* 0x040fe20000041808 */
[----:B------:R-:W2:Y:S07]  /*a220*/  LDSM.16.M88.4 R128, [R198] ;  /* 0x00000000c680783b */ /* 0x000eae0000000200 */
[C---:B------:R-:W-:Y:S08]  /*a230*/  HMMA.16816.F32.BF16 R12, R172.reuse, R160, R12 ;  /* 0x000000a0ac0c723c */ /* 0x040ff0000004180c */
[C---:B------:R-:W-:Y:S01]  /*a240*/  HMMA.16816.F32.BF16 R16, R172.reuse, R162, R16 ;  /* 0x000000a2ac10723c */ /* 0x040fe20000041810 */
[----:B------:R-:W2:Y:S07]  /*a250*/  LDSM.16.M88.4 R160, [R196] ;  /* 0x00000000c4a0783b */ /* 0x000eae0000000200 */
[C---:B-1----:R-:W-:Y:S08]  /*a260*/  HMMA.16816.F32.BF16 R20, R172.reuse, R164, R20 ;  /* 0x000000a4ac14723c */ /* 0x042ff00000041814 */
[C---:B------:R-:W-:Y:S01]  /*a270*/  HMMA.16816.F32.BF16 R24, R172.reuse, R166, R24 ;  /* 0x000000a6ac18723c */ /* 0x040fe20000041818 */
[----:B------:R-:W1:Y:S07]  /*a280*/  LDSM.16.M88.4 R164, [R211+0xb100] ;  /* 0x00b10000d3a4783b */ /* 0x000e6e0000000200 */
[C---:B---3--:R-:W-:Y:S08]  /*a290*/  HMMA.16816.F32.BF16 R28, R172.reuse, R184, R28 ;  /* 0x000000b8ac1c723c */ /* 0x048ff0000004181c */
[C---:B------:R-:W-:Y:S01]  /*a2a0*/  HMMA.16816.F32.BF16 R32, R172.reuse, R186, R32 ;  /* 0x000000baac20723c */ /* 0x040fe20000041820 */
[----:B------:R-:W-:Y:S07]  /*a2b0*/  LDSM.16.M88.4 R184, [R211+0xd100] ;  /* 0x00d10000d3b8783b */ /* 0x000fee0000000200 */
[C---:B------:R-:W-:Y:S08]  /*a2c0*/  HMMA.16816.F32.BF16 R36, R172.reuse, R132, R36 ;  /* 0x00000084ac24723c */ /* 0x040ff00000041824 */
[C---:B------:R-:W-:Y:S01]  /*a2d0*/  HMMA.16816.F32.BF16 R40, R172.reuse, R134, R40 ;  /* 0x00000086ac28723c */ /* 0x040fe20000041828 */
[----:B------:R-:W3:Y:S07]  /*a2e0*/  LDSM.16.M88.4 R132, [R211+0xb900] ;  /* 0x00b90000d384783b */ /* 0x000eee0000000200 */
        /* <DEDUP_REMOVED lines=9> */
[C---:B--2---:R-:W-:Y:S08]  /*a380*/  HMMA.16816.F32.BF16 R20, R176.reuse, R124, R20 ;  /* 0x0000007cb014723c */ /* 0x044ff00000041814 */
[C---:B------:R-:W-:Y:S01]  /*a390*/  HMMA.16816.F32.BF16 R24, R176.reuse, R126, R24 ;  /* 0x0000007eb018723c */ /* 0x040fe20000041818 */
[----:B------:R-:W2:Y:S07]  /*a3a0*/  LDSM.16.M88.4 R124, [R202+0x3800] ;  /* 0x00380000ca7c783b */ /* 0x000eae0000000200 */
[C---:B------:R-:W-:Y:S08]  /*a3b0*/  HMMA.16816.F32.BF16 R28, R176.reuse, R128, R28 ;  /* 0x00000080b01c723c */ /* 0x040ff0000004181c */
[C---:B------:R-:W-:Y:S08]  /*a3c0*/  HMMA.16816.F32.BF16 R32, R176.reuse, R130, R32 ;  /* 0x00000082b020723c */ /* 0x040ff00000041820 */
[C---:B------:R-:W-:Y:S08]  /*a3d0*/  HMMA.16816.F32.BF16 R36, R176.reuse, R156, R36 ;  /* 0x0000009cb024723c */ /* 0x040ff00000041824 */
[C---:B------:R-:W-:Y:S08]  /*a3e0*/  HMMA.16816.F32.BF16 R40, R176.reuse, R158, R40 ;  /* 0x0000009eb028723c */ /* 0x040ff00000041828 */
[C---:B------:R-:W-:Y:S08]  /*a3f0*/  HMMA.16816.F32.BF16 R44, R176.reuse, R160, R44 ;  /* 0x000000a0b02c723c */ /* 0x040ff0000004182c */
[----:B------:R-:W-:Y:S08]  /*a400*/  HMMA.16816.F32.BF16 R48, R176, R162, R48 ;  /* 0x000000a2b030723c */ /* 0x000ff00000041830 */
[C---:B-1----:R-:W-:Y:S08]  /*a410*/  HMMA.16816.F32.BF16 R4, R180.reuse, R164, R4 ;  /* 0x000000a4b404723c */ /* 0x042ff00000041804 */
[C---:B------:R-:W-:Y:S08]  /*a420*/  HMMA.16816.F32.BF16 R8, R180.reuse, R166, R8 ;  /* 0x000000a6b408723c */ /* 0x040ff00000041808 */
[C---:B---3--:R-:W-:Y:S08]  /*a430*/  HMMA.16816.F32.BF16 R12, R180.reuse, R132, R12 ;  /* 0x00000084b40c723c */ /* 0x048ff0000004180c */
[C---:B------:R-:W-:Y:S08]  /*a440*/  HMMA.16816.F32.BF16 R16, R180.reuse, R134, R16 ;  /* 0x00000086b410723c */ /* 0x040ff00000041810 */
[C---:B------:R-:W-:Y:S08]  /*a450*/  HMMA.16816.F32.BF16 R20, R180.reuse, R136, R20 ;  /* 0x00000088b414723c */ /* 0x040ff00000041814 */
[C---:B------:R-:W-:Y:S08]  /*a460*/  HMMA.16816.F32.BF16 R24, R180.reuse, R138, R24 ;  /* 0x0000008ab418723c */ /* 0x040ff00000041818 */
[C---:B----4-:R-:W-:Y:S08]  /*a470*/  HMMA.16816.F32.BF16 R28, R180.reuse, R144, R28 ;  /* 0x00000090b41c723c */ /* 0x050ff0000004181c */
[C---:B------:R-:W-:Y:S08]  /*a480*/  HMMA.16816.F32.BF16 R32, R180.reuse, R146, R32 ;  /* 0x00000092b420723c */ /* 0x040ff00000041820 */
[C---:B------:R-:W-:Y:S08]  /*a490*/  HMMA.16816.F32.BF16 R36, R180.reuse, R184, R36 ;  /* 0x000000b8b424723c */ /* 0x040ff00000041824 */
[C---:B------:R-:W-:Y:S08]  /*a4a0*/  HMMA.16816.F32.BF16 R40, R180.reuse, R186, R40 ;  /* 0x000000bab428723c */ /* 0x040ff00000041828 */
[C---:B------:R-:W-:Y:S07]  /*a4b0*/  HMMA.16816.F32.BF16 R44, R180.reuse, R192, R44 ;  /* 0x000000c0b42c723c */ /* 0x040fee000004182c */
[----:B------:R-:W-:Y:S01]  /*a4c0*/  IADD3 R192, R232, -0x1, RZ ;  /* 0xffffffffe8c07810 */ /* 0x000fe20007ffe0ff */
[----:B------:R-:W-:Y:S08]  /*a4d0*/  HMMA.16816.F32.BF16 R48, R180, R194, R48 ;  /* 0x000000c2b430723c */ /* 0x000ff00000041830 */
[C---:B------:R-:W-:Y:S08]  /*a4e0*/  HMMA.16816.F32.BF16 R4, R188.reuse, R148, R4 ;  /* 0x00000094bc04723c */ /* 0x040ff00000041804 */
[C---:B------:R-:W-:Y:S08]  /*a4f0*/  HMMA.16816.F32.BF16 R8, R188.reuse, R150, R8 ;  /* 0x00000096bc08723c */ /* 0x040ff00000041808 */
[C---:B--2---:R-:W-:Y:S08]  /*a500*/  HMMA.16816.F32.BF16 R12, R188.reuse, R124, R12 ;  /* 0x0000007cbc0c723c */ /* 0x044ff0000004180c */
[----:B------:R-:W-:Y:S01]  /*a510*/  FMUL.FTZ R130, R4, c[0x0][0x320] ;  /* 0x0000c80004827a20 */ /* 0x000fe20000410000 */
[C---:B------:R-:W-:Y:S03]  /*a520*/  HMMA.16816.F32.BF16 R16, R188.reuse, R126, R16 ;  /* 0x0000007ebc10723c */ /* 0x040fe60000041810 */
[----:B------:R-:W-:Y:S02]  /*a530*/  FMUL.FTZ R131, R5, c[0x0][0x320] ;  /* 0x0000c80005837a20 */ /* 0x000fe40000410000 */
[----:B------:R-:W1:Y:S01]  /*a540*/  MUFU.TANH R130, R130 ;  /* 0x0000008200827308 */ /* 0x000e620000002400 */
[----:B------:R-:W-:Y:S02]  /*a550*/  FMUL.FTZ R128, R6, c[0x0][0x320] ;  /* 0x0000c80006807a20 */ /* 0x000fe40000410000 */
[----:B------:R-:W-:Y:S02]  /*a560*/  FMUL.FTZ R129, R7, c[0x0][0x320] ;  /* 0x0000c80007817a20 */ /* 0x000fe40000410000 */
[----:B------:R-:W2:Y:S02]  /*a570*/  LDSM.16.M88.4 R4, [R202+0x4000] ;  /* 0x00400000ca04783b */ /* 0x000ea40000000200 */
[----:B------:R-:W-:Y:S02]  /*a580*/  FMUL.FTZ R9, R9, c[0x0][0x320] ;  /* 0x0000c80009097a20 */ /* 0x000fe40000410000 */
[----:B------:R-:W-:Y:S01]  /*a590*/  FMUL.FTZ R10, R10, c[0x0][0x320] ;  /* 0x0000c8000a0a7a20 */ /* 0x000fe20000410000 */
[----:B------:R-:W3:Y:S01]  /*a5a0*/  MUFU.TANH R131, R131 ;  /* 0x0000008300837308 */ /* 0x000ee20000002400 */
[----:B------:R-:W-:Y:S02]  /*a5b0*/  FMUL.FTZ R11, R11, c[0x0][0x320] ;  /* 0x0000c8000b0b7a20 */ /* 0x000fe40000410000 */
[----:B------:R-:W-:Y:S02]  /*a5c0*/  FMUL.FTZ R134, R8, c[0x0][0x320] ;  /* 0x0000c80008867a20 */ /* 0x000fe40000410000 */
[----:B------:R-:W-:Y:S02]  /*a5d0*/  FMUL.FTZ R135, R12, c[0x0][0x320] ;  /* 0x0000c8000c877a20 */ /* 0x000fe40000410000 */
[----:B------:R-:W-:Y:S02]  /*a5e0*/  FMUL.FTZ R14, R14, c[0x0][0x320] ;  /* 0x0000c8000e0e7a20 */ /* 0x000fe40000410000 */
[----:B------:R-:W-:Y:S01]  /*a5f0*/  FMUL.FTZ R15, R15, c[0x0][0x320] ;  /* 0x0000c8000f0f7a20 */ /* 0x000fe20000410000 */
[----:B------:R-:W-:Y:S01]  /*a600*/  MUFU.TANH R124, R9 ;  /* 0x00000009007c7308 */ /* 0x000fe20000002400 */
[----:B------:R-:W-:Y:S02]  /*a610*/  FMUL.FTZ R137, R16, c[0x0][0x320] ;  /* 0x0000c80010897a20 */ /* 0x000fe40000410000 */
[----:B------:R-:W-:Y:S01]  /*a620*/  FMUL.FTZ R13, R13, c[0x0][0x320] ;  /* 0x0000c8000d0d7a20 */ /* 0x000fe20000410000 */
[----:B-1----:R-:W-:Y:S01]  /*a630*/  FMNMX.FTZ R0, R130, R3, !PT ;  /* 0x0000000382007209 */ /* 0x002fe20007810000 */
[----:B------:R-:W-:Y:S02]  /*a640*/  FMUL.FTZ R17, R17, c[0x0][0x320] ;  /* 0x0000c80011117a20 */ /* 0x000fe40000410000 */
[----:B------:R-:W-:Y:S02]  /*a650*/  FMUL.FTZ R18, R18, c[0x0][0x320] ;  /* 0x0000c80012127a20 */ /* 0x000fe40000410000 */
[----:B------:R-:W-:Y:S01]  /*a660*/  FMUL.FTZ R19, R19, c[0x0][0x320] ;  /* 0x0000c80013137a20 */ /* 0x000fe20000410000 */
[----:B------:R-:W-:Y:S10]  /*a670*/  MUFU.TANH R138, R17 ;  /* 0x00000011008a7308 */ /* 0x000ff40000002400 */
[----:B------:R-:W-:Y:S01]  /*a680*/  MUFU.TANH R166, R10 ;  /* 0x0000000a00a67308 */ /* 0x000fe20000002400 */
[C---:B--2---:R-:W-:Y:S09]  /*a690*/  HMMA.16816.F32.BF16 R20, R188.reuse, R4, R20 ;  /* 0x00000004bc14723c */ /* 0x044ff20000041814 */
[----:B------:R1:W-:Y:S01]  /*a6a0*/  MUFU.TANH R158, R11 ;  /* 0x0000000b009e7308 */ /* 0x0003e20000002400 */
[C---:B------:R-:W-:Y:S01]  /*a6b0*/  HMMA.16816.F32.BF16 R24, R188.reuse, R6, R24 ;  /* 0x00000006bc18723c */ /* 0x040fe20000041818 */
[----:B------:R-:W-:Y:S08]  /*a6c0*/  LDSM.16.M88.4 R4, [R202+0x5000] ;  /* 0x00500000ca04783b */ /* 0x000ff00000000200 */
[----:B------:R-:W2:Y:S05]  /*a6d0*/  MUFU.TANH R128, R128 ;  /* 0x0000008000807308 */ /* 0x000eaa0000002400 */
[----:B------:R-:W-:Y:S05]  /*a6e0*/  FMUL.FTZ R187, R20, c[0x0][0x320] ;  /* 0x0000c80014bb7a20 */ /* 0x000fea0000410000 */
[----:B------:R-:W-:Y:S01]  /*a6f0*/  MUFU.TANH R129, R129 ;  /* 0x0000008100817308 */ /* 0x000fe20000002400 */
[----:B------:R-:W-:Y:S02]  /*a700*/  FMUL.FTZ R21, R21, c[0x0][0x320] ;  /* 0x0000c80015157a20 */ /* 0x000fe40000410000 */
[----:B------:R-:W-:Y:S01]  /*a710*/  FMUL.FTZ R22, R22, c[0x0][0x320] ;  /* 0x0000c80016167a20 */ /* 0x000fe20000410000 */
[----:B-1----:R-:W1:Y:S01]  /*a720*/  LDSM.16.M88.4 R8, [R202+0x4800] ;  /* 0x00480000ca08783b */ /* 0x002e620000000200 */
[----:B------:R-:W-:Y:S02]  /*a730*/  FMUL.FTZ R23, R23, c[0x0][0x320] ;  /* 0x0000c80017177a20 */ /* 0x000fe40000410000 */
[----:B------:R-:W-:Y:S02]  /*a740*/  FMUL.FTZ R193, R24, c[0x0][0x320] ;  /* 0x0000c80018c17a20 */ /* 0x000fe40000410000 */
[----:B------:R-:W-:Y:S01]  /*a750*/  FMUL.FTZ R25, R25, c[0x0][0x320] ;  /* 0x0000c80019197a20 */ /* 0x000fe20000410000 */
[----:B------:R-:W4:Y:S01]  /*a760*/  MUFU.TANH R134, R134 ;  /* 0x0000008600867308 */ /* 0x000f220000002400 */
[----:B------:R-:W-:Y:S02]  /*a770*/  FMUL.FTZ R26, R26, c[0x0][0x320] ;  /* 0x0000c8001a1a7a20 */ /* 0x000fe40000410000 */
[----:B------:R-:W-:Y:S07]  /*a780*/  FMUL.FTZ R27, R27, c[0x0][0x320] ;  /* 0x0000c8001b1b7a20 */ /* 0x000fee0000410000 */
[----:B------:R-:W1:Y:S10]  /*a790*/  MUFU.TANH R135, R135 ;  /* 0x0000008700877308 */ /* 0x000e740000002400 */
[----:B------:R-:W2:Y:S10]  /*a7a0*/  MUFU.TANH R136, R13 ;  /* 0x0000000d00887308 */ /* 0x000eb40000002400 */
[----:B------:R-:W2:Y:S01]  /*a7b0*/  MUFU.TANH R146, R14 ;  /* 0x0000000e00927308 */ /* 0x000ea20000002400 */
[C---:B-1----:R-:W-:Y:S09]  /*a7c0*/  HMMA.16816.F32.BF16 R28, R188.reuse, R8, R28 ;  /* 0x00000008bc1c723c */ /* 0x042ff2000004181c */
[----:B------:R-:W-:Y:S01]  /*a7d0*/  MUFU.TANH R147, R15 ;  /* 0x0000000f00937308 */ /* 0x000fe20000002400 */
[C---:B------:R-:W-:Y:S01]  /*a7e0*/  HMMA.16816.F32.BF16 R32, R188.reuse, R10, R32 ;  /* 0x0000000abc20723c */ /* 0x040fe20000041820 */
[----:B------:R-:W1:Y:S01]  /*a7f0*/  LDSM.16.M88.4 R8, [R202+0x5800] ;  /* 0x00580000ca08783b */ /* 0x000e620000000200 */
[----:B------:R-:W-:Y:S07]  /*a800*/  DEPBAR.LE SB0, 0x0 ;  /* 0x000080000000791a */ /* 0x000fee0000000000 */
[----:B------:R-:W1:Y:S01]  /*a810*/  MUFU.TANH R137, R137 ;  /* 0x0000008900897308 */ /* 0x000e620000002400 */
[C---:B------:R-:W-:Y:S01]  /*a820*/  HMMA.16816.F32.BF16 R36, R188.reuse, R4, R36 ;  /* 0x00000004bc24723c */ /* 0x040fe20000041824 */
[----:B------:R-:W-:Y:S04]  /*a830*/  BAR.SYNC.DEFER_BLOCKING 0x0 ;  /* 0x0000000000007b1d */ /* 0x000fe80000010000 */
[----:B------:R-:W-:Y:S03]  /*a840*/  FMUL.FTZ R251, R28, c[0x0][0x320] ;  /* 0x0000c8001cfb7a20 */ /* 0x000fe60000410000 */
[C---:B------:R-:W-:Y:S01]  /*a850*/  HMMA.16816.F32.BF16 R40, R188.reuse, R6, R40 ;  /* 0x00000006bc28723c */ /* 0x040fe20000041828 */
[----:B------:R-:W5:Y:S03]  /*a860*/  MUFU.TANH R149, R18 ;  /* 0x0000001200957308 */ /* 0x000f660000002400 */
[----:B------:R-:W-:Y:S02]  /*a870*/  FMUL.FTZ R29, R29, c[0x0][0x320] ;  /* 0x0000c8001d1d7a20 */ /* 0x000fe40000410000 */
[----:B------:R-:W-:Y:S01]  /*a880*/  FMUL.FTZ R30, R30, c[0x0][0x320] ;  /* 0x0000c8001e1e7a20 */ /* 0x000fe20000410000 */
[----:B---3--:R-:W-:Y:S01]  /*a890*/  FMNMX.FTZ R7, R131, R0, !PT ;  /* 0x0000000083077209 */ /* 0x008fe20007810000 */
[----:B------:R-:W-:Y:S01]  /*a8a0*/  FMUL.FTZ R31, R31, c[0x0][0x320] ;  /* 0x0000c8001f1f7a20 */ /* 0x000fe20000410000 */
[----:B--2---:R-:W-:Y:S02]  /*a8b0*/  FMNMX.FTZ R0, R128, R119, !PT ;  /* 0x0000007780007209 */ /* 0x004fe40007810000 */
[----:B------:R-:W-:Y:S01]  /*a8c0*/  MUFU.TANH R150, R19 ;  /* 0x0000001300967308 */ /* 0x000fe20000002400 */
[----:B------:R-:W-:Y:S01]  /*a8d0*/  FMUL.FTZ R32, R32, c[0x0][0x320] ;  /* 0x0000c80020207a20 */ /* 0x000fe20000410000 */
[----:B----4-:R-:W-:Y:S01]  /*a8e0*/  FMNMX.FTZ R7, R134, R7, !PT ;  /* 0x0000000786077209 */ /* 0x010fe20007810000 */
[----:B------:R-:W-:Y:S01]  /*a8f0*/  FMUL.FTZ R33, R33, c[0x0][0x320] ;  /* 0x0000c80021217a20 */ /* 0x000fe20000410000 */
[----:B------:R-:W-:Y:S01]  /*a900*/  FMNMX.FTZ R5, R129, R0, !PT ;  /* 0x0000000081057209 */ /* 0x000fe20007810000 */
[----:B------:R-:W-:Y:S01]  /*a910*/  FMUL.FTZ R36, R36, c[0x0][0x320] ;  /* 0x0000c80024247a20 */ /* 0x000fe20000410000 */
[----:B------:R-:W-:Y:S01]  /*a920*/  FMNMX.FTZ R0, R124, R7, !PT ;  /* 0x000000077c007209 */ /* 0x000fe20007810000 */
[----:B------:R-:W-:Y:S01]  /*a930*/  FMUL.FTZ R37, R37, c[0x0][0x320] ;  /* 0x0000c80025257a20 */ /* 0x000fe20000410000 */
[----:B------:R-:W-:Y:S01]  /*a940*/  FMNMX.FTZ R5, R166, R5, !PT ;  /* 0x00000005a6057209 */ /* 0x000fe20007810000 */
[----:B------:R-:W-:Y:S01]  /*a950*/  FMUL.FTZ R38, R38, c[0x0][0x320] ;  /* 0x0000c80026267a20 */ /* 0x000fe20000410000 */
[----:B------:R-:W2:Y:S01]  /*a960*/  MUFU.TANH R187, R187 ;  /* 0x000000bb00bb7308 */ /* 0x000ea20000002400 */
[----:B------:R-:W-:Y:S01]  /*a970*/  FMUL.FTZ R39, R39, c[0x0][0x320] ;  /* 0x0000c80027277a20 */ /* 0x000fe20000410000 */
[----:B------:R-:W-:Y:S01]  /*a980*/  FMNMX.FTZ R7, R135, R0, !PT ;  /* 0x0000000087077209 */ /* 0x000fe20007810000 */
[C---:B-1----:R-:W-:Y:S03]  /*a990*/  HMMA.16816.F32.BF16 R44, R188.reuse, R8, R44 ;  /* 0x00000008bc2c723c */ /* 0x042fe6000004182c */
[----:B------:R-:W-:Y:S01]  /*a9a0*/  FMUL.FTZ R34, R34, c[0x0][0x320] ;  /* 0x0000c80022227a20 */ /* 0x000fe20000410000 */
[----:B------:R-:W-:Y:S01]  /*a9b0*/  FMNMX.FTZ R5, R158, R5, !PT ;  /* 0x000000059e057209 */ /* 0x000fe20007810000 */
[----:B------:R-:W-:Y:S01]  /*a9c0*/  FMUL.FTZ R35, R35, c[0x0][0x320] ;  /* 0x0000c80023237a20 */ /* 0x000fe20000410000 */
[----:B------:R-:W-:Y:S01]  /*a9d0*/  FMNMX.FTZ R0, R136, R7, !PT ;  /* 0x0000000788007209 */ /* 0x000fe20007810000 */
[----:B------:R-:W1:Y:S01]  /*a9e0*/  MUFU.TANH R156, R21 ;  /* 0x00000015009c7308 */ /* 0x000e620000002400 */
[----:B------:R-:W-:Y:S04]  /*a9f0*/  HMMA.16816.F32.BF16 R48, R188, R10, R48 ;  /* 0x0000000abc30723c */ /* 0x000fe80000041830 */
[----:B------:R-:W-:Y:S01]  /*aa00*/  FMUL.FTZ R40, R40, c[0x0][0x320] ;  /* 0x0000c80028287a20 */ /* 0x000fe20000410000 */
[----:B------:R-:W-:Y:S01]  /*aa10*/  FMNMX.FTZ R2, R146, R5, !PT ;  /* 0x0000000592027209 */ /* 0x000fe20007810000 */
[----:B------:R-:W-:Y:S01]  /*aa20*/  FMUL.FTZ R41, R41, c[0x0][0x320] ;  /* 0x0000c80029297a20 */ /* 0x000fe20000410000 */
[----:B------:R-:W-:Y:S01]  /*aa30*/  FMNMX.FTZ R5, R137, R0, !PT ;  /* 0x0000000089057209 */ /* 0x000fe20007810000 */
[----:B------:R-:W-:Y:S01]  /*aa40*/  FMUL.FTZ R42, R42, c[0x0][0x320] ;  /* 0x0000c8002a2a7a20 */ /* 0x000fe20000410000 */
[----:B------:R-:W3:Y:S03]  /*aa50*/  MUFU.TANH R195, R22 ;  /* 0x0000001600c37308 */ /* 0x000ee60000002400 */
[----:B------:R-:W-:Y:S01]  /*aa60*/  FMUL.FTZ R43, R43, c[0x0][0x320] ;  /* 0x0000c8002b2b7a20 */ /* 0x000fe20000410000 */
[----:B------:R-:W-:Y:S02]  /*aa70*/  FMNMX.FTZ R2, R147, R2, !PT ;  /* 0x0000000293027209 */ /* 0x000fe40007810000 */
[----:B------:R-:W-:Y:S01]  /*aa80*/  FMNMX.FTZ R0, R138, R5, !PT ;  /* 0x000000058a007209 */ /* 0x000fe20007810000 */
[----:B------:R-:W-:Y:S01]  /*aa90*/  FMUL.FTZ R44, R44, c[0x0][0x320] ;  /* 0x0000c8002c2c7a20 */ /* 0x000fe20000410000 */
[----:B-----5:R-:W-:Y:S01]  /*aaa0*/  FMNMX.FTZ R5, R149, R2, !PT ;  /* 0x0000000295057209 */ /* 0x020fe20007810000 */
[----:B------:R-:W-:Y:S01]  /*aab0*/  FMUL.FTZ R45, R45, c[0x0][0x320] ;  /* 0x0000c8002d2d7a20 */ /* 0x000fe20000410000 */
[----:B------:R-:W4:Y:S01]  /*aac0*/  MUFU.TANH R160, R23 ;  /* 0x0000001700a07308 */ /* 0x000f220000002400 */
[----:B------:R-:W-:Y:S01]  /*aad0*/  FMUL.FTZ R46, R46, c[0x0][0x320] ;  /* 0x0000c8002e2e7a20 */ /* 0x000fe20000410000 */
[----:B--2---:R-:W-:Y:S01]  /*aae0*/  FMNMX.FTZ R7, R187, R0, !PT ;  /* 0x00000000bb077209 */ /* 0x004fe20007810000 */
[----:B------:R-:W-:Y:S01]  /*aaf0*/  FMUL.FTZ R47, R47, c[0x0][0x320] ;  /* 0x0000c8002f2f7a20 */ /* 0x000fe20000410000 */
[----:B------:R-:W-:Y:S01]  /*ab00*/  FMNMX.FTZ R0, R150, R5, !PT ;  /* 0x0000000596007209 */ /* 0x000fe20007810000 */
[----:B------:R-:W-:Y:S01]  /*ab10*/  FMUL.FTZ R48, R48, c[0x0][0x320] ;  /* 0x0000c80030307a20 */ /* 0x000fe20000410000 */
[----:B-1----:R-:W-:Y:S01]  /*ab20*/  FMNMX.FTZ R2, R156, R7, !PT ;  /* 0x000000079c027209 */ /* 0x002fe20007810000 */
[----:B------:R-:W-:Y:S02]  /*ab30*/  FMUL.FTZ R49, R49, c[0x0][0x320] ;  /* 0x0000c80031317a20 */ /* 0x000fe40000410000 */
[----:B------:R-:W-:Y:S01]  /*ab40*/  FMUL.FTZ R50, R50, c[0x0][0x320] ;  /* 0x0000c80032327a20 */ /* 0x000fe20000410000 */
[----:B------:R-:W1:Y:S01]  /*ab50*/  MUFU.TANH R193, R193 ;  /* 0x000000c100c17308 */ /* 0x000e620000002400 */
[----:B---3--:R-:W-:Y:S09]  /*ab60*/  FMNMX.FTZ R5, R195, R0, !PT ;  /* 0x00000000c3057209 */ /* 0x008ff20007810000 */
[----:B------:R-:W2:Y:S01]  /*ab70*/  MUFU.TANH R164, R25 ;  /* 0x0000001900a47308 */ /* 0x000ea20000002400 */
[----:B----4-:R-:W-:Y:S09]  /*ab80*/  FMNMX.FTZ R5, R160, R5, !PT ;  /* 0x00000005a0057209 */ /* 0x010ff20007810000 */
[----:B------:R-:W3:Y:S01]  /*ab90*/  MUFU.TANH R162, R26 ;  /* 0x0000001a00a27308 */ /* 0x000ee20000002400 */
[----:B-1----:R-:W-:Y:S09]  /*aba0*/  FMNMX.FTZ R7, R193, R2, !PT ;  /* 0x00000002c1077209 */ /* 0x002ff20007810000 */
[----:B------:R-:W1:Y:S01]  /*abb0*/  MUFU.TANH R235, R27 ;  /* 0x0000001b00eb7308 */ /* 0x000e620000002400 */
[----:B--2---:R-:W-:Y:S09]  /*abc0*/  FMNMX.FTZ R0, R164, R7, !PT ;  /* 0x00000007a4007209 */ /* 0x004ff20007810000 */
[----:B------:R-:W2:Y:S01]  /*abd0*/  MUFU.TANH R251, R251 ;  /* 0x000000fb00fb7308 */ /* 0x000ea20000002400 */
[----:B---3--:R-:W-:Y:S09]  /*abe0*/  FMNMX.FTZ R2, R162, R5, !PT ;  /* 0x00000005a2027209 */ /* 0x008ff20007810000 */
        /* <DEDUP_REMOVED lines=11> */
[----:B---3--:R-:W-:Y:S01]  /*aca0*/  FMNMX.FTZ R4, R249, R0, !PT ;  /* 0x00000000f9047209 */ /* 0x008fe20007810000 */
[----:B------:R-:W-:Y:S08]  /*acb0*/  FMUL.FTZ R0, R51, c[0x0][0x320] ;  /* 0x0000c80033007a20 */ /* 0x000ff00000410000 */
        /* <DEDUP_REMOVED lines=32> */
[----:B------:R3:W1:Y:S01]  /*aec0*/  MUFU.TANH R117, R0 ;  /* 0x0000000000757308 */ /* 0x0006620000002400 */
[----:B--2---:R-:W-:Y:S02]  /*aed0*/  FMNMX.FTZ R6, R126, R13, !PT ;  /* 0x0000000d7e067209 */ /* 0x004fe40007810000 */
[----:B---3--:R-:W-:Y:S03]  /*aee0*/  FMNMX.FTZ R0, R118, R9, !PT ;  /* 0x0000000976007209 */ /* 0x008fe60007810000 */
[----:B------:R-:W2:Y:S01]  /*aef0*/  SHFL.BFLY PT, R9, R6, 0x2, 0x1f ;  /* 0x0c401f0006097f89 */ /* 0x000ea200000e0000 */
[----:B-1----:R-:W-:Y:S07]  /*af00*/  FMNMX.FTZ R7, R117, R0, !PT ;  /* 0x0000000075077209 */ /* 0x002fee0007810000 */
[----:B------:R-:W1:Y:S01]  /*af10*/  SHFL.BFLY PT, R0, R7, 0x2, 0x1f ;  /* 0x0c401f0007007f89 */ /* 0x000e6200000e0000 */
[----:B--2---:R-:W-:Y:S01]  /*af20*/  FMNMX.FTZ R11, R6, R9, !PT ;  /* 0x00000009060b7209 */ /* 0x004fe20007810000 */
[----:B------:R-:W-:Y:S06]  /*af30*/  @P2 IMAD.WIDE.U32 R8, R192, c[0x0][0x1e0], RZ ;  /* 0x00007800c0082a25 */ /* 0x000fec00078e00ff */
[----:B------:R-:W2:Y:S01]  /*af40*/  SHFL.BFLY PT, R2, R11, 0x1, 0x1f ;  /* 0x0c201f000b027f89 */ /* 0x000ea200000e0000 */
[----:B-1----:R-:W-:Y:S02]  /*af50*/  FMNMX.FTZ R5, R7, R0, !PT ;  /* 0x0000000007057209 */ /* 0x002fe40007810000 */
[----:B------:R-:W-:Y:S05]  /*af60*/  @P2 MOV R7, R221 ;  /* 0x000000dd00072202 */ /* 0x000fea0000000f00 */
[----:B------:R-:W1:Y:S01]  /*af70*/  SHFL.BFLY PT, R4, R5, 0x1, 0x1f ;  /* 0x0c201f0005047f89 */ /* 0x000e6200000e0000 */
[----:B--2---:R-:W-:Y:S05]  /*af80*/  FMNMX.FTZ R0, R11, R2, !PT ;  /* 0x000000020b007209 */ /* 0x004fea0007810000 */
[C---:B------:R-:W-:Y:S02]  /*af90*/  FADD.FTZ R2, -R0.reuse, R3 ;  /* 0x0000000300027221 */ /* 0x040fe40000010100 */
[----:B------:R-:W-:Y:S01]  /*afa0*/  FMUL.FTZ R148, R0, c[0x0][0x2d0] ;  /* 0x0000b40000947a20 */ /* 0x000fe20000410000 */
[----:B-1----:R-:W-:Y:S01]  /*afb0*/  FMNMX.FTZ R116, R5, R4, !PT ;  /* 0x0000000405747209 */ /* 0x002fe20007810000 */
[----:B------:R-:W-:Y:S01]  /*afc0*/  FMUL.FTZ R3, R2, c[0x0][0x2d0] ;  /* 0x0000b40002037a20 */ /* 0x000fe20000410000 */
[----:B------:R-:W-:Y:S01]  /*afd0*/  @P2 SHF.R.S32.HI R4, RZ, 0x1f, R192 ;  /* 0x0000001fff042819 */ /* 0x000fe200000114c0 */
[----:B------:R-:W-:Y:S01]  /*afe0*/  FFMA.FTZ R133, R130, c[0x0][0x2d0], -R148 ;  /* 0x0000b40082857a23 */ /* 0x000fe20000010894 */
[----:B------:R-:W-:Y:S01]  /*aff0*/  @P2 SHF.L.U32 R5, R231, 0x6, RZ ;  /* 0x00000006e7052819 */ /* 0x000fe200000006ff */
[----:B------:R-:W-:Y:S02]  /*b000*/  FADD.FTZ R2, -R116, R119 ;  /* 0x0000007774027221 */ /* 0x000fe40000010100 */
[----:B------:R-:W-:Y:S01]  /*b010*/  @P2 IMAD R4, R4, c[0x0][0x1e0], RZ ;  /* 0x0000780004042a24 */ /* 0x000fe200078e02ff */
[----:B------:R-:W1:Y:S01]  /*b020*/  MUFU.EX2 R3, R3 ;  /* 0x0000000300037308 */ /* 0x000e620000000800 */
[----:B------:R-:W-:Y:S02]  /*b030*/  FMUL.FTZ R6, R2, c[0x0][0x2d0] ;  /* 0x0000b40002067a20 */ /* 0x000fe40000410000 */
[----:B------:R-:W-:Y:S02]  /*b040*/  @P2 IMAD R4, R192, c[0x0][0x1e4], R4 ;  /* 0x00007900c0042a24 */ /* 0x000fe400078e0204 */
[--C-:B------:R-:W-:Y:S02]  /*b050*/  FFMA.FTZ R130, R124, c[0x0][0x2d0], -R148.reuse ;  /* 0x0000b4007c827a23 */ /* 0x100fe40000010894 */
[----:B------:R-:W-:Y:S01]  /*b060*/  FMUL.FTZ R124, R116, c[0x0][0x2d0] ;  /* 0x0000b400747c7a20 */ /* 0x000fe20000410000 */
[----:B------:R-:W-:Y:S01]  /*b070*/  @P2 IADD3 R4, R9, R4, RZ ;  /* 0x0000000409042210 */ /* 0x000fe20007ffe0ff */
[--C-:B------:R-:W-:Y:S01]  /*b080*/  FFMA.FTZ R132, R131, c[0x0][0x2d0], -R148.reuse ;  /* 0x0000b40083847a23 */ /* 0x100fe20000010894 */
[----:B------:R2:W3:Y:S01]  /*b090*/  MUFU.EX2 R2, R6 ;  /* 0x0000000600027308 */ /* 0x0004e20000000800 */
[----:B------:R-:W-:Y:S02]  /*b0a0*/  FFMA.FTZ R131, R134, c[0x0][0x2d0], -R148 ;  /* 0x0000b40086837a23 */ /* 0x000fe40000010894 */
[----:B------:R-:W-:Y:S02]  /*b0b0*/  @P2 IMAD R4, R4, 0x60, RZ ;  /* 0x0000006004042824 */ /* 0x000fe400078e02ff */
[--C-:B------:R-:W-:Y:S02]  /*b0c0*/  FFMA.FTZ R134, R128, c[0x0][0x2d0], -R124.reuse ;  /* 0x0000b40080867a23 */ /* 0x100fe4000001087c */
[--C-:B------:R-:W-:Y:S02]  /*b0d0*/  FFMA.FTZ R129, R129, c[0x0][0x2d0], -R124.reuse ;  /* 0x0000b40081817a23 */ /* 0x100fe4000001087c */
[--C-:B------:R-:W-:Y:S01]  /*b0e0*/  FFMA.FTZ R128, R166, c[0x0][0x2d0], -R124.reuse ;  /* 0x0000b400a6807a23 */ /* 0x100fe2000001087c */
[----:B------:R-:W-:Y:S01]  /*b0f0*/  MUFU.EX2 R133, R133 ;  /* 0x0000008500857308 */ /* 0x000fe20000000800 */
[----:B------:R-:W-:Y:S02]  /*b100*/  FFMA.FTZ R119, R158, c[0x0][0x2d0], -R124 ;  /* 0x0000b4009e777a23 */ /* 0x000fe4000001087c */
[----:B------:R-:W-:Y:S02]  /*b110*/  FFMA.FTZ R185, R185, c[0x0][0x2d0], -R148 ;  /* 0x0000b400b9b97a23 */ /* 0x000fe40000010894 */
[C---:B-1----:R-:W-:Y:S02]  /*b120*/  FMUL.FTZ R24, R3.reuse, R92 ;  /* 0x0000005c03187220 */ /* 0x042fe40000410000 */
[C---:B------:R-:W-:Y:S02]  /*b130*/  FMUL.FTZ R25, R3.reuse, R93 ;  /* 0x0000005d03197220 */ /* 0x040fe40000410000 */
[C---:B------:R-:W-:Y:S01]  /*b140*/  FMUL.FTZ R32, R3.reuse, R84 ;  /* 0x0000005403207220 */ /* 0x040fe20000410000 */
[----:B------:R-:W1:Y:S01]  /*b150*/  MUFU.EX2 R132, R132 ;  /* 0x0000008400847308 */ /* 0x000e620000000800 */
[C---:B------:R-:W-:Y:S02]  /*b160*/  FMUL.FTZ R33, R3.reuse, R85 ;  /* 0x0000005503217220 */ /* 0x040fe40000410000 */
[----:B------:R-:W-:Y:S01]  /*b170*/  FMUL.FTZ R40, R3, R76 ;  /* 0x0000004c03287220 */ /* 0x000fe20000410000 */
[----:B--2---:R-:W-:Y:S01]  /*b180*/  @P2 MOV R6, R218 ;  /* 0x000000da00062202 */ /* 0x004fe20000000f00 */
[C---:B---3--:R-:W-:Y:S02]  /*b190*/  FMUL.FTZ R18, R2.reuse, R102 ;  /* 0x0000006602127220 */ /* 0x048fe40000410000 */
[----:B------:R-:W-:Y:S02]  /*b1a0*/  FMUL.FTZ R19, R2, R103 ;  /* 0x0000006702137220 */ /* 0x000fe40000410000 */
[----:B------:R-:W-:Y:S01]  /*b1b0*/  @P2 IMAD.WIDE.U32 R6, R8, 0x60, R6 ;  /* 0x0000006008062825 */ /* 0x000fe200078e0006 */
[----:B------:R-:W-:Y:S03]  /*b1c0*/  MUFU.EX2 R131, R131 ;  /* 0x0000008300837308 */ /* 0x000fe60000000800 */
[C---:B------:R-:W-:Y:S01]  /*b1d0*/  FMUL.FTZ R26, R2.reuse, R94 ;  /* 0x0000005e021a7220 */ /* 0x040fe20000410000 */
[----:B------:R-:W-:Y:S01]  /*b1e0*/  @P2 IADD3 R4, R7, R4, RZ ;  /* 0x0000000407042210 */ /* 0x000fe20007ffe0ff */
[----:B------:R-:W-:Y:S01]  /*b1f0*/  FMUL.FTZ R27, R2, R95 ;  /* 0x0000005f021b7220 */ /* 0x000fe20000410000 */
[----:B------:R-:W-:Y:S01]  /*b200*/  @P2 SHF.L.U32 R8, R6, 0x1, RZ ;  /* 0x0000000106082819 */ /* 0x000fe200000006ff */
[----:B------:R-:W-:Y:S01]  /*b210*/  FMUL.FTZ R34, R2, R86 ;  /* 0x0000005602227220 */ /* 0x000fe20000410000 */
[----:B------:R-:W-:Y:S01]  /*b220*/  @P2 SHF.L.U64.HI R6, R6, 0x1, R4 ;  /* 0x0000000106062819 */ /* 0x000fe20000010204 */
[----:B------:R-:W-:Y:S01]  /*b230*/  FMUL.FTZ R35, R2, R87 ;  /* 0x0000005702237220 */ /* 0x000fe20000410000 */
[C---:B------:R-:W-:Y:S01]  /*b240*/  @P2 IADD3 R10, P0, R8.reuse, c[0x0][0x1c8], RZ ;  /* 0x00007200080a2a10 */ /* 0x040fe20007f1e0ff */
[----:B------:R-:W-:Y:S01]  /*b250*/  MUFU.EX2 R130, R130 ;  /* 0x0000008200827308 */ /* 0x000fe20000000800 */
[----:B------:R-:W-:Y:S01]  /*b260*/  @P2 IADD3 R8, P1, R8, 0x80, RZ ;  /* 0x0000008008082810 */ /* 0x000fe20007f3e0ff */
[----:B------:R-:W-:Y:S01]  /*b270*/  FMUL.FTZ R41, R3, R77 ;  /* 0x0000004d03297220 */ /* 0x000fe20000410000 */
[----:B------:R-:W-:Y:S01]  /*b280*/  @P2 IADD3.X R11, R6, c[0x0][0x1cc], RZ, P0, !PT ;  /* 0x00007300060b2a10 */ /* 0x000fe200007fe4ff */
[----:B------:R-:W-:Y:S01]  /*b290*/  FMUL.FTZ R42, R2, R78 ;  /* 0x0000004e022a7220 */ /* 0x000fe20000410000 */
[----:B------:R-:W-:Y:S01]  /*b2a0*/  @P2 IADD3 R8, P0, R8, c[0x0][0x1c8], RZ ;  /* 0x0000720008082a10 */ /* 0x000fe20007f1e0ff */
[----:B------:R-:W-:Y:S01]  /*b2b0*/  FMUL.FTZ R43, R2, R79 ;  /* 0x0000004f022b7220 */ /* 0x000fe20000410000 */
[----:B------:R-:W-:Y:S01]  /*b2c0*/  @P2 SHF.L.U64.HI R4, R231, 0x6, R230 ;  /* 0x00000006e7042819 */ /* 0x000fe200000102e6 */
[----:B------:R2:W-:Y:S01]  /*b2d0*/  @P2 LDGSTS.E.BYPASS.LTC128B.128 [R216+0x8100], [R10.64], !P6 ;  /* 0x081000000ad82fae */ /* 0x0005e2000f101d4a */
[----:B------:R-:W-:Y:S01]  /*b2e0*/  @P2 IADD3.X R9, RZ, c[0x0][0x1cc], R6, P0, P1 ;  /* 0x00007300ff092a10 */ /* 0x000fe200007e2406 */
[----:B------:R-:W-:Y:S01]  /*b2f0*/  MUFU.EX2 R134, R134 ;  /* 0x0000008600867308 */ /* 0x000fe20000000800 */
[----:B------:R-:W-:Y:S01]  /*b300*/  @P2 IADD3 R6, P1, R10, R5, RZ ;  /* 0x000000050a062210 */ /* 0x000fe20007f3e0ff */
[C---:B------:R-:W-:Y:S02]  /*b310*/  FMUL.FTZ R48, R3.reuse, R68 ;  /* 0x0000004403307220 */ /* 0x040fe40000410000 */
[----:B------:R-:W-:Y:S01]  /*b320*/  FMUL.FTZ R49, R3, R69 ;  /* 0x0000004503317220 */ /* 0x000fe20000410000 */
[-C--:B------:R-:W-:Y:S01]  /*b330*/  @P2 IADD3.X R7, R11, R4.reuse, RZ, P1, !PT ;  /* 0x000000040b072210 */ /* 0x080fe20000ffe4ff */
[----:B------:R3:W-:Y:S01]  /*b340*/  @P2 LDGSTS.E.BYPASS.LTC128B.128 [R216+0xb100], [R8.64], !P5 ;  /* 0x0b10000008d82fae */ /* 0x0007e2000e901d4a */
[----:B------:R-:W-:Y:S01]  /*b350*/  @P2 IADD3 R16, P0, R6, R5, RZ ;  /* 0x0000000506102210 */ /* 0x000fe20007f1e0ff */
[----:B------:R-:W-:Y:S02]  /*b360*/  FMUL.FTZ R5, R3, R113 ;  /* 0x0000007103057220 */ /* 0x000fe40000410000 */
[----:B------:R-:W4:Y:S01]  /*b370*/  MUFU.EX2 R129, R129 ;  /* 0x0000008100817308 */ /* 0x000f220000000800 */
[----:B------:R-:W-:Y:S01]  /*b380*/  @P2 IADD3.X R17, R7, R4, RZ, P0, !PT ;  /* 0x0000000407112210 */ /* 0x000fe200007fe4ff */
[C---:B------:R-:W-:Y:S01]  /*b390*/  FMUL.FTZ R4, R3.reuse, R112 ;  /* 0x0000007003047220 */ /* 0x040fe20000410000 */
[----:B-1----:R-:W-:Y:S01]  /*b3a0*/  F2FP.BF16.PACK_AB R112, R132, R133 ;  /* 0x000000858470723e */ /* 0x002fe200000010ff */
[----:B------:R1:W-:Y:S01]  /*b3b0*/  @P2 LDGSTS.E.BYPASS.LTC128B.128 [R216+0x9100], [R6.64], !P6 ;  /* 0x0910000006d82fae */ /* 0x0003e2000f101d4a */
[----:B------:R-:W-:Y:S01]  /*b3c0*/  FMUL.FTZ R50, R2, R70 ;  /* 0x0000004602327220 */ /* 0x000fe20000410000 */
[----:B------:R-:W-:Y:S01]  /*b3d0*/  ISETP.GT.AND P0, PT, R232, R233, PT ;  /* 0x000000e9e800720c */ /* 0x000fe20003f04270 */
[C---:B------:R-:W-:Y:S01]  /*b3e0*/  FMUL.FTZ R51, R2.reuse, R71 ;  /* 0x0000004702337220 */ /* 0x040fe20000410000 */
[----:B------:R-:W-:Y:S01]  /*b3f0*/  MOV R232, R192 ;  /* 0x000000c000e87202 */ /* 0x000fe20000000f00 */
[C---:B------:R-:W-:Y:S01]  /*b400*/  FMUL.FTZ R52, R3.reuse, R52 ;  /* 0x0000003403347220 */ /* 0x040fe20000410000 */
[----:B------:R-:W-:Y:S01]  /*b410*/  MUFU.EX2 R128, R128 ;  /* 0x0000008000807308 */ /* 0x000fe20000000800 */
[C---:B------:R-:W-:Y:S01]  /*b420*/  FMUL.FTZ R53, R3.reuse, R53 ;  /* 0x0000003503357220 */ /* 0x040fe20000410000 */
[----:B------:R1:W-:Y:S01]  /*b430*/  @P2 LDGSTS.E.BYPASS.LTC128B.128 [R216+0xc100], [R6.64+0x80], !P5 ;  /* 0x0c10008006d82fae */ /* 0x0003e2000e901d4a */
[C---:B------:R-:W-:Y:S02]  /*b440*/  FMUL.FTZ R54, R2.reuse, R54 ;  /* 0x0000003602367220 */ /* 0x040fe40000410000 */
[C---:B--2---:R-:W-:Y:S02]  /*b450*/  FMUL.FTZ R10, R2.reuse, R110 ;  /* 0x0000006e020a7220 */ /* 0x044fe40000410000 */
[C---:B------:R-:W-:Y:S02]  /*b460*/  FMUL.FTZ R11, R2.reuse, R111 ;  /* 0x0000006f020b7220 */ /* 0x040fe40000410000 */
[C---:B------:R-:W-:Y:S01]  /*b470*/  FMUL.FTZ R55, R2.reuse, R55 ;  /* 0x0000003702377220 */ /* 0x040fe20000410000 */
[----:B------:R2:W-:Y:S01]  /*b480*/  @P2 LDGSTS.E.BYPASS.LTC128B.128 [R216+0xa100], [R16.64], !P6 ;  /* 0x0a10000010d82fae */ /* 0x0005e2000f101d4a */
[----:B------:R-:W5:Y:S01]  /*b490*/  MUFU.EX2 R119, R119 ;  /* 0x0000007700777308 */ /* 0x000f620000000800 */
[----:B------:R-:W-:Y:S01]  /*b4a0*/  FMUL.FTZ R56, R3, R56 ;  /* 0x0000003803387220 */ /* 0x000fe20000410000 */
[----:B----4-:R-:W-:Y:S01]  /*b4b0*/  F2FP.BF16.PACK_AB R113, R129, R134 ;  /* 0x000000868171723e */ /* 0x010fe200000010ff */
[C---:B---3--:R-:W-:Y:S02]  /*b4c0*/  FMUL.FTZ R8, R3.reuse, R108 ;  /* 0x0000006c03087220 */ /* 0x048fe40000410000 */
[C---:B------:R-:W-:Y:S02]  /*b4d0*/  FMUL.FTZ R9, R3.reuse, R109 ;  /* 0x0000006d03097220 */ /* 0x040fe40000410000 */
[----:B------:R2:W-:Y:S01]  /*b4e0*/  @P2 LDGSTS.E.BYPASS.LTC128B.128 [R216+0xd100], [R16.64+0x80], !P5 ;  /* 0x0d10008010d82fae */ /* 0x0005e2000e901d4a */
[C---:B------:R-:W-:Y:S02]  /*b4f0*/  FMUL.FTZ R57, R3.reuse, R57 ;  /* 0x0000003903397220 */ /* 0x040fe40000410000 */
[C---:B------:R-:W-:Y:S01]  /*b500*/  FMUL.FTZ R58, R2.reuse, R58 ;  /* 0x0000003a023a7220 */ /* 0x040fe20000410000 */
[----:B------:R-:W-:Y:S01]  /*b510*/  MUFU.EX2 R185, R185 ;  /* 0x000000b900b97308 */ /* 0x000fe20000000800 */
[C---:B------:R-:W-:Y:S02]  /*b520*/  FMUL.FTZ R59, R2.reuse, R59 ;  /* 0x0000003b023b7220 */ /* 0x040fe40000410000 */
[C---:B------:R-:W-:Y:S01]  /*b530*/  FMUL.FTZ R60, R3.reuse, R60 ;  /* 0x0000003c033c7220 */ /* 0x040fe20000410000 */
[----:B------:R-:W3:Y:S01]  /*b540*/  LDSM.16.MT88.4 R12, [R212+0x100] ;  /* 0x00010000d40c783b */ /* 0x000ee20000004200 */
[----:B------:R-:W-:Y:S02]  /*b550*/  FMUL.FTZ R61, R3, R61 ;  /* 0x0000003d033d7220 */ /* 0x000fe40000410000 */
[----:B-1----:R-:W-:Y:S01]  /*b560*/  FMUL.FTZ R6, R2, R114 ;  /* 0x0000007202067220 */ /* 0x002fe20000410000 */
[----:B------:R-:W-:Y:S01]  /*b570*/  F2FP.BF16.PACK_AB R114, R130, R131 ;  /* 0x000000838272723e */ /* 0x000fe200000010ff */
[C---:B------:R-:W-:Y:S02]  /*b580*/  FMUL.FTZ R7, R2.reuse, R115 ;  /* 0x0000007302077220 */ /* 0x040fe40000410000 */
[C---:B------:R-:W-:Y:S01]  /*b590*/  FMUL.FTZ R62, R2.reuse, R62 ;  /* 0x0000003e023e7220 */ /* 0x040fe20000410000 */
[----:B------:R-:W1:Y:S01]  /*b5a0*/  LDSM.16.MT88.4 R20, [R210+0x100] ;  /* 0x00010000d214783b */ /* 0x000e620000004200 */
[----:B-----5:R-:W-:Y:S01]  /*b5b0*/  F2FP.BF16.PACK_AB R115, R119, R128 ;  /* 0x000000807773723e */ /* 0x020fe200000010ff */
[C---:B------:R-:W-:Y:S02]  /*b5c0*/  FMUL.FTZ R63, R2.reuse, R63 ;  /* 0x0000003f023f7220 */ /* 0x040fe40000410000 */
[C---:B------:R-:W-:Y:S02]  /*b5d0*/  FMUL.FTZ R64, R3.reuse, R64 ;  /* 0x0000004003407220 */ /* 0x040fe40000410000 */
[C---:B------:R-:W-:Y:S02]  /*b5e0*/  FMUL.FTZ R65, R3.reuse, R65 ;  /* 0x0000004103417220 */ /* 0x040fe40000410000 */
[----:B------:R-:W4:Y:S01]  /*b5f0*/  LDSM.16.MT88.4 R28, [R209+0x100] ;  /* 0x00010000d11c783b */ /* 0x000f220000004200 */
[C---:B------:R-:W-:Y:S02]  /*b600*/  FMUL.FTZ R66, R2.reuse, R66 ;  /* 0x0000004202427220 */ /* 0x040fe40000410000 */
[C---:B--2---:R-:W-:Y:S02]  /*b610*/  FMUL.FTZ R16, R3.reuse, R100 ;  /* 0x0000006403107220 */ /* 0x044fe40000410000 */
[----:B------:R-:W-:Y:S02]  /*b620*/  FMUL.FTZ R17, R3, R101 ;  /* 0x0000006503117220 */ /* 0x000fe40000410000 */
[C---:B------:R-:W-:Y:S01]  /*b630*/  FMUL.FTZ R67, R2.reuse, R67 ;  /* 0x0000004302437220 */ /* 0x040fe20000410000 */
[----:B------:R-:W2:Y:S01]  /*b640*/  LDSM.16.MT88.4 R36, [R208+0x100] ;  /* 0x00010000d024783b */ /* 0x000ea20000004200 */
[--C-:B------:R-:W-:Y:S02]  /*b650*/  FFMA.FTZ R194, R165, c[0x0][0x2d0], -R148.reuse ;  /* 0x0000b400a5c27a23 */ /* 0x100fe40000010894 */
[--C-:B------:R-:W-:Y:S02]  /*b660*/  FFMA.FTZ R165, R167, c[0x0][0x2d0], -R148.reuse ;  /* 0x0000b400a7a57a23 */ /* 0x100fe40000010894 */
[----:B------:R-:W-:Y:S02]  /*b670*/  FFMA.FTZ R234, R163, c[0x0][0x2d0], -R148 ;  /* 0x0000b400a3ea7a23 */ /* 0x000fe40000010894 */
[----:B------:R-:W-:Y:S01]  /*b680*/  MUFU.EX2 R194, R194 ;  /* 0x000000c200c27308 */ /* 0x000fe20000000800 */
[----:B------:R-:W5:Y:S01]  /*b690*/  LDSM.16.MT88.4 R44, [R212+0x3100] ;  /* 0x00310000d42c783b */ /* 0x000f620000004200 */
[--C-:B------:R-:W-:Y:S02]  /*b6a0*/  FFMA.FTZ R159, R159, c[0x0][0x2d0], -R124.reuse ;  /* 0x0000b4009f9f7a23 */ /* 0x100fe4000001087c */
[--C-:B------:R-:W-:Y:S02]  /*b6b0*/  FFMA.FTZ R236, R157, c[0x0][0x2d0], -R124.reuse ;  /* 0x0000b4009dec7a23 */ /* 0x100fe4000001087c */
[--C-:B------:R-:W-:Y:S02]  /*b6c0*/  FFMA.FTZ R157, R161, c[0x0][0x2d0], -R124.reuse ;  /* 0x0000b400a19d7a23 */ /* 0x100fe4000001087c */
[--C-:B------:R-:W-:Y:S01]  /*b6d0*/  FFMA.FTZ R238, R151, c[0x0][0x2d0], -R124.reuse ;  /* 0x0000b40097ee7a23 */ /* 0x100fe2000001087c */
[C---:B---3--:R-:W-:Y:S01]  /*b6e0*/  HMMA.16816.F32.BF16 R4, R112.reuse, R12, R4 ;  /* 0x0000000c7004723c */ /* 0x048fe20000041804 */
[----:B------:R-:W3:Y:S01]  /*b6f0*/  LDSM.16.MT88.4 R84, [R210+0x3100] ;  /* 0x00310000d254783b */ /* 0x000ee20000004200 */
[----:B------:R-:W-:Y:S03]  /*b700*/  MUFU.EX2 R165, R165 ;  /* 0x000000a500a57308 */ /* 0x000fe60000000800 */
[--C-:B------:R-:W-:Y:S02]  /*b710*/  FFMA.FTZ R151, R127, c[0x0][0x2d0], -R124.reuse ;  /* 0x0000b4007f977a23 */ /* 0x100fe4000001087c */
[C---:B------:R-:W-:Y:S01]  /*b720*/  FMUL.FTZ R12, R3.reuse, R104 ;  /* 0x00000068030c7220 */ /* 0x040fe20000410000 */
[C---:B------:R-:W-:Y:S01]  /*b730*/  HMMA.16816.F32.BF16 R8, R112.reuse, R14, R8 ;  /* 0x0000000e7008723c */ /* 0x040fe20000041808 */
[----:B------:R-:W2:Y:S03]  /*b740*/  LDSM.16.MT88.4 R76, [R209+0x3100] ;  /* 0x00310000d14c783b */ /* 0x000ea60000004200 */
[----:B------:R-:W-:Y:S01]  /*b750*/  FMUL.FTZ R13, R3, R105 ;  /* 0x00000069030d7220 */ /* 0x000fe20000410000 */
[----:B------:R-:W-:Y:S01]  /*b760*/  MUFU.EX2 R234, R234 ;  /* 0x000000ea00ea7308 */ /* 0x000fe20000000800 */
[----:B------:R-:W-:Y:S02]  /*b770*/  FFMA.FTZ R240, R125, c[0x0][0x2d0], -R124 ;  /* 0x0000b4007df07a23 */ /* 0x000fe4000001087c */
[C---:B------:R-:W-:Y:S01]  /*b780*/  FMUL.FTZ R14, R2.reuse, R106 ;  /* 0x0000006a020e7220 */ /* 0x040fe20000410000 */
[----:B------:R-:W2:Y:S03]  /*b790*/  LDSM.16.MT88.4 R68, [R208+0x3100] ;  /* 0x00310000d044783b */ /* 0x000ea60000004200 */
[----:B------:R-:W-:Y:S02]  /*b7a0*/  FMUL.FTZ R15, R2, R107 ;  /* 0x0000006b020f7220 */ /* 0x000fe40000410000 */
[--C-:B------:R-:W-:Y:S01]  /*b7b0*/  FFMA.FTZ R135, R135, c[0x0][0x2d0], -R148.reuse ;  /* 0x0000b40087877a23 */ /* 0x100fe20000010894 */
[----:B------:R-:W-:Y:S01]  /*b7c0*/  MUFU.EX2 R159, R159 ;  /* 0x0000009f009f7308 */ /* 0x000fe20000000800 */
[--C-:B------:R-:W-:Y:S01]  /*b7d0*/  FFMA.FTZ R136, R136, c[0x0][0x2d0], -R148.reuse ;  /* 0x0000b40088887a23 */ /* 0x100fe20000010894 */
[----:B------:R-:W-:Y:S01]  /*b7e0*/  LDSM.16.MT88.4 R92, [R209+0x4100] ;  /* 0x00410000d15c783b */ /* 0x000fe20000004200 */
[--C-:B------:R-:W-:Y:S01]  /*b7f0*/  FFMA.FTZ R137, R137, c[0x0][0x2d0], -R148.reuse ;  /* 0x0000b40089897a23 */ /* 0x100fe20000010894 */
[C---:B-1----:R-:W-:Y:S03]  /*b800*/  HMMA.16816.F32.BF16 R12, R112.reuse, R20, R12 ;  /* 0x00000014700c723c */ /* 0x042fe6000004180c */
[----:B------:R-:W-:Y:S02]  /*b810*/  FFMA.FTZ R138, R138, c[0x0][0x2d0], -R148 ;  /* 0x0000b4008a8a7a23 */ /* 0x000fe40000010894 */
[--C-:B------:R-:W-:Y:S01]  /*b820*/  FFMA.FTZ R146, R146, c[0x0][0x2d0], -R124.reuse ;  /* 0x0000b40092927a23 */ /* 0x100fe2000001087c */
[----:B------:R-:W-:Y:S01]  /*b830*/  LDSM.16.MT88.4 R100, [R210+0x1900] ;  /* 0x00190000d264783b */ /* 0x000fe20000004200 */
[C---:B------:R-:W-:Y:S01]  /*b840*/  FMUL.FTZ R20, R3.reuse, R96 ;  /* 0x0000006003147220 */ /* 0x040fe20000410000 */
[C---:B------:R-:W-:Y:S01]  /*b850*/  HMMA.16816.F32.BF16 R16, R112.reuse, R22, R16 ;  /* 0x000000167010723c */ /* 0x040fe20000041810 */
[----:B------:R-:W-:Y:S03]  /*b860*/  MUFU.EX2 R236, R236 ;  /* 0x000000ec00ec7308 */ /* 0x000fe60000000800 */
[----:B------:R-:W-:Y:S02]  /*b870*/  FMUL.FTZ R21, R3, R97 ;  /* 0x0000006103157220 */ /* 0x000fe40000410000 */
[----:B------:R-:W-:Y:S01]  /*b880*/  LDSM.16.MT88.4 R108, [R212+0x2900] ;  /* 0x00290000d46c783b */ /* 0x000fe20000004200 */
[C---:B------:R-:W-:Y:S02]  /*b890*/  FMUL.FTZ R22, R2.reuse, R98 ;  /* 0x0000006202167220 */ /* 0x040fe40000410000 */
[----:B------:R-:W-:Y:S02]  /*b8a0*/  FMUL.FTZ R23, R2, R99 ;  /* 0x0000006302177220 */ /* 0x000fe40000410000 */
[----:B------:R-:W-:Y:S01]  /*b8b0*/  MUFU.EX2 R157, R157 ;  /* 0x0000009d009d7308 */ /* 0x000fe20000000800 */
[--C-:B------:R-:W-:Y:S02]  /*b8c0*/  FFMA.FTZ R147, R147, c[0x0][0x2d0], -R124.reuse ;  /* 0x0000b40093937a23 */ /* 0x100fe4000001087c */
[----:B------:R-:W-:Y:S01]  /*b8d0*/  LDSM.16.MT88.4 R96, [R208+0x4100] ;  /* 0x00410000d060783b */ /* 0x000fe20000004200 */
[--C-:B------:R-:W-:Y:S01]  /*b8e0*/  FFMA.FTZ R149, R149, c[0x0][0x2d0], -R124.reuse ;  /* 0x0000b40095957a23 */ /* 0x100fe2000001087c */
[C---:B----4-:R-:W-:Y:S03]  /*b8f0*/  HMMA.16816.F32.BF16 R20, R112.reuse, R28, R20 ;  /* 0x0000001c7014723c */ /* 0x050fe60000041814 */
[----:B------:R-:W-:Y:S02]  /*b900*/  FFMA.FTZ R150, R150, c[0x0][0x2d0], -R124 ;  /* 0x0000b40096967a23 */ /* 0x000fe4000001087c */
[----:B------:R-:W-:Y:S01]  /*b910*/  MUFU.EX2 R238, R238 ;  /* 0x000000ee00ee7308 */ /* 0x000fe20000000800 */
[----:B------:R-:W0:Y:S01]  /*b920*/  LDGDEPBAR ;  /* 0x00000000000079af */ /* 0x000e220000000000 */
[C---:B------:R-:W-:Y:S01]  /*b930*/  FMUL.FTZ R28, R3.reuse, R88 ;  /* 0x00000058031c7220 */ /* 0x040fe20000410000 */
[C---:B------:R-:W-:Y:S04]  /*b940*/  HMMA.16816.F32.BF16 R24, R112.reuse, R30, R24 ;  /* 0x0000001e7018723c */ /* 0x040fe80000041818 */
[----:B------:R-:W-:Y:S02]  /*b950*/  FMUL.FTZ R29, R3, R89 ;  /* 0x00000059031d7220 */ /* 0x000fe40000410000 */
[--C-:B------:R-:W-:Y:S01]  /*b960*/  FFMA.FTZ R187, R187, c[0x0][0x2d0], -R148.reuse ;  /* 0x0000b400bbbb7a23 */ /* 0x100fe20000010894 */
[----:B------:R-:W-:Y:S01]  /*b970*/  MUFU.EX2 R135, R135 ;  /* 0x0000008700877308 */ /* 0x000fe20000000800 */
[C---:B------:R-:W-:Y:S04]  /*b980*/  FMUL.FTZ R30, R2.reuse, R90 ;  /* 0x0000005a021e7220 */ /* 0x040fe80000410000 */
[----:B------:R-:W-:Y:S02]  /*b990*/  FMUL.FTZ R31, R2, R91 ;  /* 0x0000005b021f7220 */ /* 0x000fe40000410000 */
[----:B------:R-:W-:Y:S01]  /*b9a0*/  LDSM.16.MT88.4 R88, [R212+0x3900] ;  /* 0x00390000d458783b */ /* 0x000fe20000004200 */
[--C-:B------:R-:W-:Y:S02]  /*b9b0*/  FFMA.FTZ R156, R156, c[0x0][0x2d0], -R148.reuse ;  /* 0x0000b4009c9c7a23 */ /* 0x100fe40000010894 */
[----:B------:R-:W1:Y:S01]  /*b9c0*/  MUFU.EX2 R136, R136 ;  /* 0x0000008800887308 */ /* 0x000e620000000800 */
[--C-:B------:R-:W-:Y:S01]  /*b9d0*/  FFMA.FTZ R158, R193, c[0x0][0x2d0], -R148.reuse ;  /* 0x0000b400c19e7a23 */ /* 0x100fe20000010894 */
[C---:B--2---:R-:W-:Y:S03]  /*b9e0*/  HMMA.16816.F32.BF16 R28, R112.reuse, R36, R28 ;  /* 0x00000024701c723c */ /* 0x044fe6000004181c */
[----:B------:R-:W-:Y:S02]  /*b9f0*/  FFMA.FTZ R193, R164, c[0x0][0x2d0], -R148 ;  /* 0x0000b400a4c17a23 */ /* 0x000fe40000010894 */
[--C-:B------:R-:W-:Y:S02]  /*ba00*/  FFMA.FTZ R195, R195, c[0x0][0x2d0], -R124.reuse ;  /* 0x0000b400c3c37a23 */ /* 0x100fe4000001087c */
[C---:B------:R-:W-:Y:S01]  /*ba10*/  FMUL.FTZ R36, R3.reuse, R80 ;  /* 0x0000005003247220 */ /* 0x040fe20000410000 */
[C---:B------:R-:W-:Y:S01]  /*ba20*/  HMMA.16816.F32.BF16 R32, R112.reuse, R38, R32 ;  /* 0x000000267020723c */ /* 0x040fe20000041820 */
[----:B------:R-:W-:Y:S03]  /*ba30*/  MUFU.EX2 R137, R137 ;  /* 0x0000008900897308 */ /* 0x000fe60000000800 */
[----:B------:R-:W-:Y:S02]  /*ba40*/  FMUL.FTZ R37, R3, R81 ;  /* 0x0000005103257220 */ /* 0x000fe40000410000 */
[--C-:B------:R-:W-:Y:S02]  /*ba50*/  FFMA.FTZ R160, R160, c[0x0][0x2d0], -R124.reuse ;  /* 0x0000b400a0a07a23 */ /* 0x100fe4000001087c */
[C---:B------:R-:W-:Y:S03]  /*ba60*/  FMUL.FTZ R38, R2.reuse, R82 ;  /* 0x0000005202267220 */ /* 0x040fe60000410000 */
[----:B------:R-:W-:Y:S01]  /*ba70*/  MUFU.EX2 R138, R138 ;  /* 0x0000008a008a7308 */ /* 0x000fe20000000800 */
[----:B------:R-:W-:Y:S02]  /*ba80*/  FMUL.FTZ R39, R2, R83 ;  /* 0x0000005302277220 */ /* 0x000fe40000410000 */
[----:B------:R-:W-:Y:S01]  /*ba90*/  LDSM.16.MT88.4 R80, [R209+0x900] ;  /* 0x00090000d150783b */ /* 0x000fe20000004200 */
[--C-:B------:R-:W-:Y:S02]  /*baa0*/  FFMA.FTZ R162, R162, c[0x0][0x2d0], -R124.reuse ;  /* 0x0000b400a2a27a23 */ /* 0x100fe4000001087c */
[----:B------:R-:W-:Y:S02]  /*bab0*/  FFMA.FTZ R235, R235, c[0x0][0x2d0], -R124 ;  /* 0x0000b400ebeb7a23 */ /* 0x000fe4000001087c */
[C---:B-----5:R-:W-:Y:S02]  /*bac0*/  HMMA.16816.F32.BF16 R36, R112.reuse, R44, R36 ;  /* 0x0000002c7024723c */ /* 0x060fe40000041824 */
[----:B------:R-:W-:Y:S01]  /*bad0*/  MUFU.EX2 R146, R146 ;  /* 0x0000009200927308 */ /* 0x000fe20000000800 */
[--C-:B------:R-:W-:Y:S02]  /*bae0*/  FFMA.FTZ R164, R251, c[0x0][0x2d0], -R148.reuse ;  /* 0x0000b400fba47a23 */ /* 0x100fe40000010894 */
[--C-:B------:R-:W-:Y:S02]  /*baf0*/  FFMA.FTZ R237, R237, c[0x0][0x2d0], -R148.reuse ;  /* 0x0000b400eded7a23 */ /* 0x100fe40000010894 */
[C---:B------:R-:W-:Y:S01]  /*bb00*/  FMUL.FTZ R44, R3.reuse, R72 ;  /* 0x00000048032c7220 */ /* 0x040fe20000410000 */
[C---:B------:R-:W-:Y:S04]  /*bb10*/  HMMA.16816.F32.BF16 R40, R112.reuse, R46, R40 ;  /* 0x0000002e7028723c */ /* 0x040fe80000041828 */
[----:B------:R-:W-:Y:S01]  /*bb20*/  FMUL.FTZ R45, R3, R73 ;  /* 0x00000049032d7220 */ /* 0x000fe20000410000 */
[----:B------:R-:W2:Y:S01]  /*bb30*/  MUFU.EX2 R147, R147 ;  /* 0x0000009300937308 */ /* 0x000ea20000000800 */
[--C-:B------:R-:W-:Y:S02]  /*bb40*/  FFMA.FTZ R166, R249, c[0x0][0x2d0], -R148.reuse ;  /* 0x0000b400f9a67a23 */ /* 0x100fe40000010894 */
[C---:B------:R-:W-:Y:S04]  /*bb50*/  FMUL.FTZ R46, R2.reuse, R74 ;  /* 0x0000004a022e7220 */ /* 0x040fe80000410000 */
[----:B------:R-:W-:Y:S02]  /*bb60*/  FMUL.FTZ R47, R2, R75 ;  /* 0x0000004b022f7220 */ /* 0x000fe40000410000 */
[----:B------:R-:W4:Y:S01]  /*bb70*/  LDSM.16.MT88.4 R72, [R212+0x900] ;  /* 0x00090000d448783b */ /* 0x000f220000004200 */
[----:B------:R-:W-:Y:S01]  /*bb80*/  MUFU.EX2 R149, R149 ;  /* 0x0000009500957308 */ /* 0x000fe20000000800 */
[----:B------:R-:W-:Y:S02]  /*bb90*/  FFMA.FTZ R239, R239, c[0x0][0x2d0], -R148 ;  /* 0x0000b400efef7a23 */ /* 0x000fe40000010894 */
[--C-:B------:R-:W-:Y:S01]  /*bba0*/  FFMA.FTZ R184, R247, c[0x0][0x2d0], -R124.reuse ;  /* 0x0000b400f7b87a23 */ /* 0x100fe2000001087c */
[C---:B---3--:R-:W-:Y:S03]  /*bbb0*/  HMMA.16816.F32.BF16 R44, R112.reuse, R84, R44 ;  /* 0x00000054702c723c */ /* 0x048fe6000004182c */
[--C-:B------:R-:W-:Y:S02]  /*bbc0*/  FFMA.FTZ R243, R243, c[0x0][0x2d0], -R124.reuse ;  /* 0x0000b400f3f37a23 */ /* 0x100fe4000001087c */
[--C-:B------:R-:W-:Y:S01]  /*bbd0*/  FFMA.FTZ R186, R245, c[0x0][0x2d0], -R124.reuse ;  /* 0x0000b400f5ba7a23 */ /* 0x100fe2000001087c */
[----:B------:R-:W3:Y:S01]  /*bbe0*/  MUFU.EX2 R150, R150 ;  /* 0x0000009600967308 */ /* 0x000ee20000000800 */
[----:B------:R-:W-:Y:S01]  /*bbf0*/  FFMA.FTZ R241, R241, c[0x0][0x2d0], -R124 ;  /* 0x0000b400f1f17a23 */ /* 0x000fe2000001087c */
[C---:B------:R-:W-:Y:S01]  /*bc00*/  HMMA.16816.F32.BF16 R48, R112.reuse, R86, R48 ;  /* 0x000000567030723c */ /* 0x040fe20000041830 */
[----:B------:R-:W-:Y:S03]  /*bc10*/  LDSM.16.MT88.4 R84, [R208+0x900] ;  /* 0x00090000d054783b */ /* 0x000fe60000004200 */
[--C-:B------:R-:W-:Y:S02]  /*bc20*/  FFMA.FTZ R145, R145, c[0x0][0x2d0], -R148.reuse ;  /* 0x0000b40091917a23 */ /* 0x100fe40000010894 */
[--C-:B------:R-:W-:Y:S02]  /*bc30*/  FFMA.FTZ R144, R144, c[0x0][0x2d0], -R148.reuse ;  /* 0x0000b40090907a23 */ /* 0x100fe40000010894 */
[C---:B------:R-:W-:Y:S01]  /*bc40*/  HMMA.16816.F32.BF16 R52, R112.reuse, R76, R52 ;  /* 0x0000004c7034723c */ /* 0x040fe20000041834 */
[----:B------:R-:W-:Y:S03]  /*bc50*/  MUFU.EX2 R187, R187 ;  /* 0x000000bb00bb7308 */ /* 0x000fe60000000800 */
[--C-:B------:R-:W-:Y:S02]  /*bc60*/  FFMA.FTZ R139, R139, c[0x0][0x2d0], -R148.reuse ;  /* 0x0000b4008b8b7a23 */ /* 0x100fe40000010894 */
[----:B------:R-:W-:Y:S02]  /*bc70*/  FFMA.FTZ R148, R126, c[0x0][0x2d0], -R148 ;  /* 0x0000b4007e947a23 */ /* 0x000fe40000010894 */
[C---:B------:R-:W-:Y:S01]  /*bc80*/  HMMA.16816.F32.BF16 R56, R112.reuse, R78, R56 ;  /* 0x0000004e7038723c */ /* 0x040fe20000041838 */
[----:B------:R-:W5:Y:S02]  /*bc90*/  LDSM.16.MT88.4 R76, [R210+0x900] ;  /* 0x00090000d24c783b */ /* 0x000f640000004200 */
[----:B------:R-:W3:Y:S01]  /*bca0*/  MUFU.EX2 R156, R156 ;  /* 0x0000009c009c7308 */ /* 0x000ee20000000800 */
[--C-:B------:R-:W-:Y:S02]  /*bcb0*/  FFMA.FTZ R118, R118, c[0x0][0x2d0], -R124.reuse ;  /* 0x0000b40076767a23 */ /* 0x100fe4000001087c */
[----:B------:R-:W-:Y:S02]  /*bcc0*/  FFMA.FTZ R124, R117, c[0x0][0x2d0], -R124 ;  /* 0x0000b400757c7a23 */ /* 0x000fe4000001087c */
[C---:B------:R-:W-:Y:S04]  /*bcd0*/  HMMA.16816.F32.BF16 R60, R112.reuse, R68, R60 ;  /* 0x00000044703c723c */ /* 0x040fe8000004183c */
[----:B------:R-:W-:Y:S01]  /*bce0*/  FFMA.FTZ R133, R3, R224, R133 ;  /* 0x000000e003857223 */ /* 0x000fe20000010085 */
[----:B------:R-:W-:Y:S01]  /*bcf0*/  MUFU.EX2 R158, R158 ;  /* 0x0000009e009e7308 */ /* 0x000fe20000000800 */
[----:B------:R-:W-:Y:S01]  /*bd00*/  MOV R3, R0 ;  /* 0x0000000000037202 */ /* 0x000fe20000000f00 */
[----:B------:R-:W-:Y:S01]  /*bd10*/  FFMA.FTZ R134, R2, R225, R134 ;  /* 0x000000e102867223 */ /* 0x000fe20000010086 */
[----:B------:R-:W-:Y:S04]  /*bd20*/  HMMA.16816.F32.BF16 R64, R112, R70, R64 ;  /* 0x000000467040723c */ /* 0x000fe80000041840 */
[----:B-1----:R-:W-:Y:S01]  /*bd30*/  F2FP.BF16.PACK_AB R68, R136, R135 ;  /* 0x000000878844723e */ /* 0x002fe200000010ff */
[----:B------:R-:W-:Y:S01]  /*bd40*/  FADD.FTZ R132, R132, R133 ;  /* 0x0000008584847221 */ /* 0x000fe20000010000 */
[----:B--2---:R-:W-:Y:S01]  /*bd50*/  F2FP.BF16.PACK_AB R69, R147, R146 ;  /* 0x000000929345723e */ /* 0x004fe200000010ff */
[----:B------:R-:W1:Y:S01]  /*bd60*/  MUFU.EX2 R193, R193 ;  /* 0x000000c100c17308 */ /* 0x000e620000000800 */
[----:B------:R-:W-:Y:S01]  /*bd70*/  F2FP.BF16.PACK_AB R70, R138, R137 ;  /* 0x000000898a46723e */ /* 0x000fe200000010ff */
[----:B------:R-:W-:Y:S03]  /*bd80*/  FADD.FTZ R129, R129, R134 ;  /* 0x0000008681817221 */ /* 0x000fe60000010000 */
[----:B---3--:R-:W-:Y:S01]  /*bd90*/  F2FP.BF16.PACK_AB R71, R150, R149 ;  /* 0x000000959647723e */ /* 0x008fe200000010ff */
[----:B------:R-:W-:Y:S02]  /*bda0*/  FADD.FTZ R131, R131, R132 ;  /* 0x0000008483837221 */ /* 0x000fe40000010000 */
[----:B------:R-:W-:Y:S02]  /*bdb0*/  FADD.FTZ R128, R128, R129 ;  /* 0x0000008180807221 */ /* 0x000fe40000010000 */
[----:B------:R-:W-:Y:S01]  /*bdc0*/  MUFU.EX2 R195, R195 ;  /* 0x000000c300c37308 */ /* 0x000fe20000000800 */
[----:B------:R-:W-:Y:S01]  /*bdd0*/  FADD.FTZ R130, R130, R131 ;  /* 0x0000008382827221 */ /* 0x000fe20000010000 */
[C---:B----4-:R-:W-:Y:S05]  /*bde0*/  HMMA.16816.F32.BF16 R4, R68.reuse, R72, R4 ;  /* 0x000000484404723c */ /* 0x050fea0000041804 */
[----:B------:R-:W-:Y:S02]  /*bdf0*/  FADD.FTZ R119, R119, R128 ;  /* 0x0000008077777221 */ /* 0x000fe40000010000 */
[----:B------:R-:W-:Y:S01]  /*be00*/  FADD.FTZ R135, R135, R130 ;  /* 0x0000008287877221 */ /* 0x000fe20000010000 */
[C---:B------:R-:W-:Y:S01]  /*be10*/  HMMA.16816.F32.BF16 R8, R68.reuse, R74, R8 ;  /* 0x0000004a4408723c */ /* 0x040fe20000041808 */
[----:B------:R-:W2:Y:S01]  /*be20*/  LDSM.16.MT88.4 R72, [R210+0x3900] ;  /* 0x00390000d248783b */ /* 0x000ea20000004200 */
[----:B------:R-:W3:Y:S02]  /*be30*/  MUFU.EX2 R160, R160 ;  /* 0x000000a000a07308 */ /* 0x000ee40000000800 */
[----:B------:R-:W-:Y:S01]  /*be40*/  FADD.FTZ R146, R146, R119 ;  /* 0x0000007792927221 */ /* 0x000fe20000010000 */
[----:B------:R-:W-:Y:S01]  /*be50*/  MOV R119, R116 ;  /* 0x0000007400777202 */ /* 0x000fe20000000f00 */
[----:B------:R-:W-:Y:S02]  /*be60*/  FADD.FTZ R136, R136, R135 ;  /* 0x0000008788887221 */ /* 0x000fe40000010000 */
[C---:B-----5:R-:W-:Y:S04]  /*be70*/  HMMA.16816.F32.BF16 R12, R68.reuse, R76, R12 ;  /* 0x0000004c440c723c */ /* 0x060fe8000004180c */
[----:B------:R-:W-:Y:S01]  /*be80*/  MUFU.EX2 R162, R162 ;  /* 0x000000a200a27308 */ /* 0x000fe20000000800 */
[----:B------:R-:W-:Y:S02]  /*be90*/  FADD.FTZ R146, R147, R146 ;  /* 0x0000009293927221 */ /* 0x000fe40000010000 */
[----:B------:R-:W-:Y:S01]  /*bea0*/  FADD.FTZ R137, R137, R136 ;  /* 0x0000008889897221 */ /* 0x000fe20000010000 */
[C---:B------:R-:W-:Y:S01]  /*beb0*/  HMMA.16816.F32.BF16 R16, R68.reuse, R78, R16 ;  /* 0x0000004e4410723c */ /* 0x040fe20000041810 */
[----:B------:R-:W4:Y:S03]  /*bec0*/  LDSM.16.MT88.4 R76, [R209+0x3900] ;  /* 0x00390000d14c783b */ /* 0x000f260000004200 */
[----:B------:R-:W-:Y:S02]  /*bed0*/  FADD.FTZ R149, R149, R146 ;  /* 0x0000009295957221 */ /* 0x000fe40000010000 */
[----:B------:R-:W5:Y:S01]  /*bee0*/  MUFU.EX2 R235, R235 ;  /* 0x000000eb00eb7308 */ /* 0x000f620000000800 */
[----:B------:R-:W-:Y:S01]  /*bef0*/  FADD.FTZ R138, R138, R137 ;  /* 0x000000898a8a7221 */ /* 0x000fe20000010000 */
[C---:B------:R-:W-:Y:S04]  /*bf00*/  HMMA.16816.F32.BF16 R20, R68.reuse, R80, R20 ;  /* 0x000000504414723c */ /* 0x040fe80000041814 */
[----:B------:R-:W-:Y:S04]  /*bf10*/  FADD.FTZ R150, R150, R149 ;  /* 0x0000009596967221 */ /* 0x000fe80000010000 */
[C---:B------:R-:W-:Y:S01]  /*bf20*/  HMMA.16816.F32.BF16 R24, R68.reuse, R82, R24 ;  /* 0x000000524418723c */ /* 0x040fe20000041818 */
[----:B------:R-:W1:Y:S01]  /*bf30*/  LDSM.16.MT88.4 R80, [R208+0x3900] ;  /* 0x00390000d050783b */ /* 0x000e620000004200 */
[----:B------:R-:W-:Y:S06]  /*bf40*/  MUFU.EX2 R164, R164 ;  /* 0x000000a400a47308 */ /* 0x000fec0000000800 */
[C---:B------:R-:W-:Y:S04]  /*bf50*/  HMMA.16816.F32.BF16 R28, R68.reuse, R84, R28 ;  /* 0x00000054441c723c */ /* 0x040fe8000004181c */
[----:B------:R-:W-:Y:S04]  /*bf60*/  MUFU.EX2 R237, R237 ;  /* 0x000000ed00ed7308 */ /* 0x000fe80000000800 */
[C---:B------:R-:W-:Y:S01]  /*bf70*/  HMMA.16816.F32.BF16 R32, R68.reuse, R86, R32 ;  /* 0x000000564420723c */ /* 0x040fe20000041820 */
[----:B------:R-:W-:Y:S05]  /*bf80*/  LDSM.16.MT88.4 R84, [R208+0x1100] ;  /* 0x00110000d054783b */ /* 0x000fea0000004200 */
[----:B------:R-:W-:Y:S02]  /*bf90*/  MUFU.EX2 R166, R166 ;  /* 0x000000a600a67308 */ /* 0x000fe40000000800 */
[C---:B------:R-:W-:Y:S08]  /*bfa0*/  HMMA.16816.F32.BF16 R36, R68.reuse, R88, R36 ;  /* 0x000000584424723c */ /* 0x040ff00000041824 */
[C---:B------:R-:W-:Y:S01]  /*bfb0*/  HMMA.16816.F32.BF16 R40, R68.reuse, R90, R40 ;  /* 0x0000005a4428723c */ /* 0x040fe20000041828 */
[----:B------:R-:W-:Y:S01]  /*bfc0*/  LDSM.16.MT88.4 R88, [R210+0x4100] ;  /* 0x00410000d258783b */ /* 0x000fe20000004200 */
[----:B------:R-:W-:Y:S06]  /*bfd0*/  MUFU.EX2 R239, R239 ;  /* 0x000000ef00ef7308 */ /* 0x000fec0000000800 */
[C---:B--2---:R-:W-:Y:S04]  /*bfe0*/  HMMA.16816.F32.BF16 R44, R68.reuse, R72, R44 ;  /* 0x00000048442c723c */ /* 0x044fe8000004182c */
[----:B------:R-:W-:Y:S04]  /*bff0*/  MUFU.EX2 R184, R184 ;  /* 0x000000b800b87308 */ /* 0x000fe80000000800 */
[C---:B------:R-:W-:Y:S01]  /*c000*/  HMMA.16816.F32.BF16 R48, R68.reuse, R74, R48 ;  /* 0x0000004a4430723c */ /* 0x040fe20000041830 */
[----:B------:R-:W2:Y:S05]  /*c010*/  LDSM.16.MT88.4 R72, [R212+0x1100] ;  /* 0x00110000d448783b */ /* 0x000eaa0000004200 */
[----:B------:R-:W-:Y:S02]  /*c020*/  MUFU.EX2 R243, R243 ;  /* 0x000000f300f37308 */ /* 0x000fe40000000800 */
[C---:B----4-:R-:W-:Y:S08]  /*c030*/  HMMA.16816.F32.BF16 R52, R68.reuse, R76, R52 ;  /* 0x0000004c4434723c */ /* 0x050ff00000041834 */
[C---:B------:R-:W-:Y:S01]  /*c040*/  HMMA.16816.F32.BF16 R56, R68.reuse, R78, R56 ;  /* 0x0000004e4438723c */ /* 0x040fe20000041838 */
[----:B------:R-:W4:Y:S01]  /*c050*/  LDSM.16.MT88.4 R76, [R210+0x1100] ;  /* 0x00110000d24c783b */ /* 0x000f220000004200 */
[----:B------:R-:W-:Y:S06]  /*c060*/  MUFU.EX2 R186, R186 ;  /* 0x000000ba00ba7308 */ /* 0x000fec0000000800 */
[C---:B-1----:R-:W-:Y:S04]  /*c070*/  HMMA.16816.F32.BF16 R60, R68.reuse, R80, R60 ;  /* 0x00000050443c723c */ /* 0x042fe8000004183c */
[----:B------:R-:W-:Y:S04]  /*c080*/  MUFU.EX2 R241, R241 ;  /* 0x000000f100f17308 */ /* 0x000fe80000000800 */
[----:B------:R-:W-:Y:S01]  /*c090*/  HMMA.16816.F32.BF16 R64, R68, R82, R64 ;  /* 0x000000524440723c */ /* 0x000fe20000041840 */
[----:B------:R-:W1:Y:S05]  /*c0a0*/  LDSM.16.MT88.4 R80, [R209+0x1100] ;  /* 0x00110000d150783b */ /* 0x000e6a0000004200 */
[----:B------:R-:W-:Y:S01]  /*c0b0*/  MUFU.EX2 R145, R145 ;  /* 0x0000009100917308 */ /* 0x000fe20000000800 */
[----:B------:R-:W-:Y:S01]  /*c0c0*/  F2FP.BF16.PACK_AB R68, R156, R187 ;  /* 0x000000bb9c44723e */ /* 0x000fe200000010ff */
[----:B------:R-:W-:Y:S01]  /*c0d0*/  FADD.FTZ R187, R187, R138 ;  /* 0x0000008abbbb7221 */ /* 0x000fe20000010000 */
[----:B------:R-:W-:Y:S03]  /*c0e0*/  F2FP.BF16.PACK_AB R70, R193, R158 ;  /* 0x0000009ec146723e */ /* 0x000fe600000010ff */
[----:B---3--:R-:W-:Y:S01]  /*c0f0*/  F2FP.BF16.PACK_AB R69, R160, R195 ;  /* 0x000000c3a045723e */ /* 0x008fe200000010ff */
[----:B------:R-:W-:Y:S01]  /*c100*/  FADD.FTZ R195, R195, R150 ;  /* 0x00000096c3c37221 */ /* 0x000fe20000010000 */
[----:B-----5:R-:W-:Y:S01]  /*c110*/  F2FP.BF16.PACK_AB R71, R235, R162 ;  /* 0x000000a2eb47723e */ /* 0x020fe200000010ff */
[----:B------:R-:W-:Y:S01]  /*c120*/  FADD.FTZ R187, R156, R187 ;  /* 0x000000bb9cbb7221 */ /* 0x000fe20000010000 */
[----:B------:R-:W-:Y:S01]  /*c130*/  MUFU.EX2 R144, R144 ;  /* 0x0000009000907308 */ /* 0x000fe20000000800 */
[----:B------:R-:W-:Y:S02]  /*c140*/  FADD.FTZ R195, R160, R195 ;  /* 0x000000c3a0c37221 */ /* 0x000fe40000010000 */
[----:B------:R-:W-:Y:S02]  /*c150*/  FADD.FTZ R158, R158, R187 ;  /* 0x000000bb9e9e7221 */ /* 0x000fe40000010000 */
[C---:B--2---:R-:W-:Y:S03]  /*c160*/  HMMA.16816.F32.BF16 R4, R68.reuse, R72, R4 ;  /* 0x000000484404723c */ /* 0x044fe60000041804 */
[----:B------:R-:W-:Y:S02]  /*c170*/  FADD.FTZ R162, R162, R195 ;  /* 0x000000c3a2a27221 */ /* 0x000fe40000010000 */
[----:B------:R-:W-:Y:S01]  /*c180*/  MUFU.EX2 R139, R139 ;  /* 0x0000008b008b7308 */ /* 0x000fe20000000800 */
[----:B------:R-:W-:Y:S02]  /*c190*/  FADD.FTZ R193, R193, R158 ;  /* 0x0000009ec1c17221 */ /* 0x000fe40000010000 */
[C---:B------:R-:W-:Y:S01]  /*c1a0*/  HMMA.16816.F32.BF16 R8, R68.reuse, R74, R8 ;  /* 0x0000004a4408723c */ /* 0x040fe20000041808 */
[----:B------:R-:W2:Y:S03]  /*c1b0*/  LDSM.16.MT88.4 R72, [R212+0x4100] ;  /* 0x00410000d448783b */ /* 0x000ea60000004200 */
[----:B------:R-:W-:Y:S03]  /*c1c0*/  FADD.FTZ R235, R235, R162 ;  /* 0x000000a2ebeb7221 */ /* 0x000fe60000010000 */
[----:B------:R-:W3:Y:S01]  /*c1d0*/  MUFU.EX2 R148, R148 ;  /* 0x0000009400947308 */ /* 0x000ee20000000800 */
[C---:B----4-:R-:W-:Y:S08]  /*c1e0*/  HMMA.16816.F32.BF16 R12, R68.reuse, R76, R12 ;  /* 0x0000004c440c723c */ /* 0x050ff0000004180c */
[C---:B------:R-:W-:Y:S01]  /*c1f0*/  HMMA.16816.F32.BF16 R16, R68.reuse, R78, R16 ;  /* 0x0000004e4410723c */ /* 0x040fe20000041810 */
[----:B------:R-:W4:Y:S01]  /*c200*/  LDSM.16.MT88.4 R76, [R212+0x1900] ;  /* 0x00190000d44c783b */ /* 0x000f220000004200 */
[----:B------:R-:W-:Y:S06]  /*c210*/  MUFU.EX2 R151, R151 ;  /* 0x0000009700977308 */ /* 0x000fec0000000800 */
[C---:B-1----:R-:W-:Y:S04]  /*c220*/  HMMA.16816.F32.BF16 R20, R68.reuse, R80, R20 ;  /* 0x000000504414723c */ /* 0x042fe80000041814 */
[----:B------:R-:W1:Y:S01]  /*c230*/  MUFU.EX2 R240, R240 ;  /* 0x000000f000f07308 */ /* 0x000e620000000800 */
[----:B---3--:R-:W-:Y:S03]  /*c240*/  F2FP.BF16.PACK_AB R126, R148, R139 ;  /* 0x0000008b947e723e */ /* 0x008fe600000010ff */
[C---:B------:R-:W-:Y:S01]  /*c250*/  HMMA.16816.F32.BF16 R24, R68.reuse, R82, R24 ;  /* 0x000000524418723c */ /* 0x040fe20000041818 */
[----:B------:R-:W3:Y:S05]  /*c260*/  LDSM.16.MT88.4 R80, [R209+0x1900] ;  /* 0x00190000d150783b */ /* 0x000eea0000004200 */
[----:B------:R-:W-:Y:S02]  /*c270*/  MUFU.EX2 R118, R118 ;  /* 0x0000007600767308 */ /* 0x000fe40000000800 */
[C---:B------:R-:W-:Y:S08]  /*c280*/  HMMA.16816.F32.BF16 R28, R68.reuse, R84, R28 ;  /* 0x00000054441c723c */ /* 0x040ff0000004181c */
[C---:B------:R-:W-:Y:S01]  /*c290*/  HMMA.16816.F32.BF16 R32, R68.reuse, R86, R32 ;  /* 0x000000564420723c */ /* 0x040fe20000041820 */
[----:B------:R-:W-:Y:S01]  /*c2a0*/  LDSM.16.MT88.4 R84, [R210+0x4900] ;  /* 0x00490000d254783b */ /* 0x000fe20000004200 */
[----:B------:R5:W3:Y:S02]  /*c2b0*/  MUFU.EX2 R117, R124 ;  /* 0x0000007c00757308 */ /* 0x000ae40000000800 */
[----:B-1----:R-:W-:Y:S04]  /*c2c0*/  F2FP.BF16.PACK_AB R125, R240, R151 ;  /* 0x00000097f07d723e */ /* 0x002fe800000010ff */
[C---:B--2---:R-:W-:Y:S08]  /*c2d0*/  HMMA.16816.F32.BF16 R36, R68.reuse, R72, R36 ;  /* 0x000000484424723c */ /* 0x044ff00000041824 */
[C---:B------:R-:W-:Y:S01]  /*c2e0*/  HMMA.16816.F32.BF16 R40, R68.reuse, R74, R40 ;  /* 0x0000004a4428723c */ /* 0x040fe20000041828 */
[----:B------:R-:W1:Y:S07]  /*c2f0*/  LDSM.16.MT88.4 R72, [R208+0x1900] ;  /* 0x00190000d048783b */ /* 0x000e6e0000004200 */
[C---:B------:R-:W-:Y:S04]  /*c300*/  HMMA.16816.F32.BF16 R44, R68.reuse, R88, R44 ;  /* 0x00000058442c723c */ /* 0x040fe8000004182c */
[----:B-----5:R-:W-:Y:S02]  /*c310*/  F2FP.BF16.PACK_AB R124, R144, R145 ;  /* 0x00000091907c723e */ /* 0x020fe400000010ff */
[----:B---3--:R-:W-:Y:S02]  /*c320*/  F2FP.BF16.PACK_AB R127, R117, R118 ;  /* 0x00000076757f723e */ /* 0x008fe400000010ff */
[C---:B------:R-:W-:Y:S01]  /*c330*/  HMMA.16816.F32.BF16 R48, R68.reuse, R90, R48 ;  /* 0x0000005a4430723c */ /* 0x040fe20000041830 */
[----:B------:R-:W-:Y:S07]  /*c340*/  LDSM.16.MT88.4 R88, [R208+0x5100] ;  /* 0x00510000d058783b */ /* 0x000fee0000004200 */
[C---:B------:R-:W-:Y:S08]  /*c350*/  HMMA.16816.F32.BF16 R52, R68.reuse, R92, R52 ;  /* 0x0000005c4434723c */ /* 0x040ff00000041834 */
[C---:B------:R-:W-:Y:S01]  /*c360*/  HMMA.16816.F32.BF16 R56, R68.reuse, R94, R56 ;  /* 0x0000005e4438723c */ /* 0x040fe20000041838 */
[----:B------:R-:W-:Y:S07]  /*c370*/  LDSM.16.MT88.4 R92, [R209+0x2900] ;  /* 0x00290000d15c783b */ /* 0x000fee0000004200 */
[C---:B------:R-:W-:Y:S08]  /*c380*/  HMMA.16816.F32.BF16 R60, R68.reuse, R96, R60 ;  /* 0x00000060443c723c */ /* 0x040ff0000004183c */
[----:B------:R-:W-:Y:S07]  /*c390*/  HMMA.16816.F32.BF16 R64, R68, R98, R64 ;  /* 0x000000624440723c */ /* 0x000fee0000041840 */
        /* <DEDUP_REMOVED lines=14> */
[----:B------:R-:W2:Y:S07]  /*c480*/  LDSM.16.MT88.4 R76, [R212+0x4900] ;  /* 0x00490000d44c783b */ /* 0x000eae0000004200 */
[C---:B------:R-:W-:Y:S08]  /*c490*/  HMMA.16816.F32.BF16 R12, R68.reuse, R100, R12 ;  /* 0x00000064440c723c */ /* 0x040ff0000004180c */
[C---:B------:R-:W-:Y:S01]  /*c4a0*/  HMMA.16816.F32.BF16 R16, R68.reuse, R102, R16 ;  /* 0x000000664410723c */ /* 0x040fe20000041810 */
[----:B------:R-:W-:Y:S07]  /*c4b0*/  LDSM.16.MT88.4 R100, [R210+0x2900] ;  /* 0x00290000d264783b */ /* 0x000fee0000004200 */
[C---:B------:R-:W-:Y:S08]  /*c4c0*/  HMMA.16816.F32.BF16 R20, R68.reuse, R80, R20 ;  /* 0x000000504414723c */ /* 0x040ff00000041814 */
[C---:B------:R-:W-:Y:S01]  /*c4d0*/  HMMA.16816.F32.BF16 R24, R68.reuse, R82, R24 ;  /* 0x000000524418723c */ /* 0x040fe20000041818 */
[----:B------:R-:W3:Y:S07]  /*c4e0*/  LDSM.16.MT88.4 R80, [R209+0x4900] ;  /* 0x00490000d150783b */ /* 0x000eee0000004200 */
[C---:B-1----:R-:W-:Y:S08]  /*c4f0*/  HMMA.16816.F32.BF16 R28, R68.reuse, R72, R28 ;  /* 0x00000048441c723c */ /* 0x042ff0000004181c */
[C---:B------:R-:W-:Y:S01]  /*c500*/  HMMA.16816.F32.BF16 R32, R68.reuse, R74, R32 ;  /* 0x0000004a4420723c */ /* 0x040fe20000041820 */
[----:B------:R-:W1:Y:S07]  /*c510*/  LDSM.16.MT88.4 R72, [R208+0x4900] ;  /* 0x00490000d048783b */ /* 0x000e6e0000004200 */
[C---:B--2---:R-:W-:Y:S08]  /*c520*/  HMMA.16816.F32.BF16 R36, R68.reuse, R76, R36 ;  /* 0x0000004c4424723c */ /* 0x044ff00000041824 */
[C---:B------:R-:W-:Y:S01]  /*c530*/  HMMA.16816.F32.BF16 R40, R68.reuse, R78, R40 ;  /* 0x0000004e4428723c */ /* 0x040fe20000041828 */
[----:B------:R-:W2:Y:S07]  /*c540*/  LDSM.16.MT88.4 R76, [R212+0x2100] ;  /* 0x00210000d44c783b */ /* 0x000eae0000004200 */
[C---:B------:R-:W-:Y:S08]  /*c550*/  HMMA.16816.F32.BF16 R44, R68.reuse, R84, R44 ;  /* 0x00000054442c723c */ /* 0x040ff0000004182c */
[C---:B------:R-:W-:Y:S01]  /*c560*/  HMMA.16816.F32.BF16 R48, R68.reuse, R86, R48 ;  /* 0x000000564430723c */ /* 0x040fe20000041830 */
[----:B------:R-:W4:Y:S07]  /*c570*/  LDSM.16.MT88.4 R84, [R210+0x2100] ;  /* 0x00210000d254783b */ /* 0x000f2e0000004200 */
[C---:B---3--:R-:W-:Y:S08]  /*c580*/  HMMA.16816.F32.BF16 R52, R68.reuse, R80, R52 ;  /* 0x000000504434723c */ /* 0x048ff00000041834 */
[C---:B------:R-:W-:Y:S01]  /*c590*/  HMMA.16816.F32.BF16 R56, R68.reuse, R82, R56 ;  /* 0x000000524438723c */ /* 0x040fe20000041838 */
[----:B------:R-:W3:Y:S07]  /*c5a0*/  LDSM.16.MT88.4 R80, [R209+0x2100] ;  /* 0x00210000d150783b */ /* 0x000eee0000004200 */
[C---:B-1----:R-:W-:Y:S08]  /*c5b0*/  HMMA.16816.F32.BF16 R60, R68.reuse, R72, R60 ;  /* 0x00000048443c723c */ /* 0x042ff0000004183c */
[----:B------:R-:W-:Y:S01]  /*c5c0*/  HMMA.16816.F32.BF16 R64, R68, R74, R64 ;  /* 0x0000004a4440723c */ /* 0x000fe20000041840 */
[----:B------:R-:W1:Y:S06]  /*c5d0*/  LDSM.16.MT88.4 R72, [R208+0x2100] ;  /* 0x00210000d048783b */ /* 0x000e6c0000004200 */
        /* <DEDUP_REMOVED lines=9> */
[C---:B--2---:R-:W-:Y:S03]  /*c670*/  HMMA.16816.F32.BF16 R4, R68.reuse, R76, R4 ;  /* 0x0000004c4404723c */ /* 0x044fe60000041804 */
[----:B------:R-:W-:Y:S02]  /*c680*/  FADD.FTZ R157, R157, R236 ;  /* 0x000000ec9d9d7221 */ /* 0x000fe40000010000 */
[----:B------:R-:W-:Y:S02]  /*c690*/  FADD.FTZ R234, R234, R165 ;  /* 0x000000a5eaea7221 */ /* 0x000fe40000010000 */
[----:B------:R-:W-:Y:S01]  /*c6a0*/  FADD.FTZ R238, R238, R157 ;  /* 0x0000009deeee7221 */ /* 0x000fe20000010000 */
[C---:B------:R-:W-:Y:S01]  /*c6b0*/  HMMA.16816.F32.BF16 R8, R68.reuse, R78, R8 ;  /* 0x0000004e4408723c */ /* 0x040fe20000041808 */
[----:B------:R-:W2:Y:S03]  /*c6c0*/  LDSM.16.MT88.4 R76, [R212+0x5100] ;  /* 0x00510000d44c783b */ /* 0x000ea60000004200 */
[----:B------:R-:W-:Y:S02]  /*c6d0*/  FADD.FTZ R145, R145, R234 ;  /* 0x000000ea91917221 */ /* 0x000fe40000010000 */
[----:B------:R-:W-:Y:S02]  /*c6e0*/  FADD.FTZ R151, R151, R238 ;  /* 0x000000ee97977221 */ /* 0x000fe40000010000 */
[C---:B----4-:R-:W-:Y:S04]  /*c6f0*/  HMMA.16816.F32.BF16 R12, R68.reuse, R84, R12 ;  /* 0x00000054440c723c */ /* 0x050fe8000004180c */
[----:B------:R-:W-:Y:S02]  /*c700*/  FADD.FTZ R144, R144, R145 ;  /* 0x0000009190907221 */ /* 0x000fe40000010000 */
[----:B------:R-:W-:Y:S02]  /*c710*/  FADD.FTZ R151, R240, R151 ;  /* 0x00000097f0977221 */ /* 0x000fe40000010000 */
[C---:B------:R-:W-:Y:S01]  /*c720*/  HMMA.16816.F32.BF16 R16, R68.reuse, R86, R16 ;  /* 0x000000564410723c */ /* 0x040fe20000041810 */
[----:B------:R-:W4:Y:S03]  /*c730*/  LDSM.16.MT88.4 R84, [R210+0x5100] ;  /* 0x00510000d254783b */ /* 0x000f260000004200 */
[----:B------:R-:W-:Y:S02]  /*c740*/  FADD.FTZ R139, R139, R144 ;  /* 0x000000908b8b7221 */ /* 0x000fe40000010000 */
[----:B------:R-:W-:Y:S02]  /*c750*/  FADD.FTZ R118, R118, R151 ;  /* 0x0000009776767221 */ /* 0x000fe40000010000 */
[C---:B---3--:R-:W-:Y:S04]  /*c760*/  HMMA.16816.F32.BF16 R20, R68.reuse, R80, R20 ;  /* 0x000000504414723c */ /* 0x048fe80000041814 */
[----:B------:R-:W-:Y:S02]  /*c770*/  FADD.FTZ R224, R148, R139 ;  /* 0x0000008b94e07221 */ /* 0x000fe40000010000 */
[----:B------:R-:W-:Y:S02]  /*c780*/  FADD.FTZ R225, R117, R118 ;  /* 0x0000007675e17221 */ /* 0x000fe40000010000 */
        /* <DEDUP_REMOVED lines=8> */
[C---:B----4-:R-:W-:Y:S08]  /*c810*/  HMMA.16816.F32.BF16 R44, R68.reuse, R84, R44 ;  /* 0x00000054442c723c */ /* 0x050ff0000004182c */
[C---:B------:R-:W-:Y:S08]  /*c820*/  HMMA.16816.F32.BF16 R48, R68.reuse, R86, R48 ;  /* 0x000000564430723c */ /* 0x040ff00000041830 */
[C---:B---3--:R-:W-:Y:S08]  /*c830*/  HMMA.16816.F32.BF16 R52, R68.reuse, R80, R52 ;  /* 0x000000504434723c */ /* 0x048ff00000041834 */
[C---:B------:R-:W-:Y:S08]  /*c840*/  HMMA.16816.F32.BF16 R56, R68.reuse, R82, R56 ;  /* 0x000000524438723c */ /* 0x040ff00000041838 */
[C---:B------:R-:W-:Y:S08]  /*c850*/  HMMA.16816.F32.BF16 R60, R68.reuse, R88, R60 ;  /* 0x00000058443c723c */ /* 0x040ff0000004183c */
[----:B------:R-:W-:Y:S01]  /*c860*/  HMMA.16816.F32.BF16 R64, R68, R90, R64 ;  /* 0x0000005a4440723c */ /* 0x000fe20000041840 */
[----:B------:R-:W3:Y:S07]  /*c870*/  LDSM.16.MT88.4 R68, [R210+0x5900] ;  /* 0x00590000d244783b */ /* 0x000eee0000004200 */
[C---:B------:R-:W-:Y:S01]  /*c880*/  HMMA.16816.F32.BF16 R112, R124.reuse, R108, R4 ;  /* 0x0000006c7c70723c */ /* 0x040fe20000041804 */
[----:B------:R-:W4:Y:S07]  /*c890*/  LDSM.16.MT88.4 R4, [R209+0x5900] ;  /* 0x00590000d104783b */ /* 0x000f2e0000004200 */
[C---:B------:R-:W-:Y:S01]  /*c8a0*/  HMMA.16816.F32.BF16 R108, R124.reuse, R110, R8 ;  /* 0x0000006e7c6c723c */ /* 0x040fe20000041808 */
[----:B------:R-:W5:Y:S07]  /*c8b0*/  LDSM.16.MT88.4 R8, [R208+0x5900] ;  /* 0x00590000d008783b */ /* 0x000f6e0000004200 */
[C---:B------:R-:W-:Y:S08]  /*c8c0*/  HMMA.16816.F32.BF16 R104, R124.reuse, R100, R12 ;  /* 0x000000647c68723c */ /* 0x040ff0000004180c */
[C---:B------:R-:W-:Y:S08]  /*c8d0*/  HMMA.16816.F32.BF16 R100, R124.reuse, R102, R16 ;  /* 0x000000667c64723c */ /* 0x040ff00000041810 */
[C---:B------:R-:W-:Y:S08]  /*c8e0*/  HMMA.16816.F32.BF16 R96, R124.reuse, R92, R20 ;  /* 0x0000005c7c60723c */ /* 0x040ff00000041814 */
[C---:B------:R-:W-:Y:S08]  /*c8f0*/  HMMA.16816.F32.BF16 R92, R124.reuse, R94, R24 ;  /* 0x0000005e7c5c723c */ /* 0x040ff00000041818 */
[C---:B-1----:R-:W-:Y:S08]  /*c900*/  HMMA.16816.F32.BF16 R88, R124.reuse, R72, R28 ;  /* 0x000000487c58723c */ /* 0x042ff0000004181c */
[C---:B------:R-:W-:Y:S08]  /*c910*/  HMMA.16816.F32.BF16 R84, R124.reuse, R74, R32 ;  /* 0x0000004a7c54723c */ /* 0x040ff00000041820 */
[C---:B--2---:R-:W-:Y:S08]  /*c920*/  HMMA.16816.F32.BF16 R80, R124.reuse, R76, R36 ;  /* 0x0000004c7c50723c */ /* 0x044ff00000041824 */
[C---:B------:R-:W-:Y:S08]  /*c930*/  HMMA.16816.F32.BF16 R76, R124.reuse, R78, R40 ;  /* 0x0000004e7c4c723c */ /* 0x040ff00000041828 */
[C---:B---3--:R-:W-:Y:S08]  /*c940*/  HMMA.16816.F32.BF16 R72, R124.reuse, R68, R44 ;  /* 0x000000447c48723c */ /* 0x048ff0000004182c */
[C---:B------:R-:W-:Y:S08]  /*c950*/  HMMA.16816.F32.BF16 R68, R124.reuse, R70, R48 ;  /* 0x000000467c44723c */ /* 0x040ff00000041830 */
[C---:B----4-:R-:W-:Y:S08]  /*c960*/  HMMA.16816.F32.BF16 R52, R124.reuse, R4, R52 ;  /* 0x000000047c34723c */ /* 0x050ff00000041834 */
[C---:B------:R-:W-:Y:S08]  /*c970*/  HMMA.16816.F32.BF16 R56, R124.reuse, R6, R56 ;  /* 0x000000067c38723c */ /* 0x040ff00000041838 */
[C---:B-----5:R-:W-:Y:S08]  /*c980*/  HMMA.16816.F32.BF16 R60, R124.reuse, R8, R60 ;  /* 0x000000087c3c723c */ /* 0x060ff0000004183c */
[----:B------:R-:W-:Y:S01]  /*c990*/  HMMA.16816.F32.BF16 R64, R124, R10, R64 ;  /* 0x0000000a7c40723c */ /* 0x000fe20000041840 */
[----:B------:R-:W-:-:S07]  /*c9a0*/  @P0 BRA `(.L_x_186) ;  /* 0xffffd0e000000947 */ /* 0x000fce000383ffff */
.L_x_185:
[----:B------:R-:W-:-:S13]  /*c9b0*/  ISETP.GE.AND P0, PT, R192, R215, PT ;  /* 0x000000d7c000720c */ /* 0x000fda0003f06270 */
[----:B------:R-:W-:Y:S05]  /*c9c0*/  @!P0 BRA `(.L_x_187) ;  /* 0x0000433000008947 */ /* 0x000fea0003800000 */
[----:B------:R-:W-:Y:S01]  /*c9d0*/  ULDC.64 UR4, c[0x0][0x1e0] ;  /* 0x0000780000047ab9 */ /* 0x000fe20000000a00 */
[----:B------:R-:W-:Y:S01]  /*c9e0*/  IADD3 R194, P0, R226, 0x40, RZ ;  /* 0x00000040e2c27810 */ /* 0x000fe20007f1e0ff */
[----:B------:R-:W-:Y:S01]  /*c9f0*/  UIADD3 UR6, UP1, UR14, 0x80, URZ ;  /* 0x000000800e067890 */ /* 0x000fe2000ff3e03f */
[----:B------:R-:W-:Y:S01]  /*ca00*/  IMAD.MOV.U32 R2, RZ, RZ, R116 ;  /* 0x000000ffff027224 */ /* 0x000fe200078e0074 */
[----:B------:R-:W-:Y:S01]  /*ca10*/  USHF.L.U64.HI UR13, UR4, 0x6, UR5 ;  /* 0x00000006040d7899 */ /* 0x000fe20008010205 */
[----:B------:R-:W-:Y:S01]  /*ca20*/  IMAD.MOV.U32 R3, RZ, RZ, R0 ;  /* 0x000000ffff037224 */ /* 0x000fe200078e0000 */
[----:B------:R-:W-:Y:S01]  /*ca30*/  USHF.L.U32 UR15, UR4, 0x6, URZ ;  /* 0x00000006040f7899 */ /* 0x000fe2000800063f */
[-C--:B------:R-:W-:Y:S01]  /*ca40*/  IADD3.X R195, RZ, R229.reuse, RZ, P0, !PT ;  /* 0x000000e5ffc37210 */ /* 0x080fe200007fe4ff */
[----:B------:R-:W-:Y:S01]  /*ca50*/  UMOV UR14, 0x60 ;  /* 0x00000060000e7882 */ /* 0x000fe20000000000 */
[----:B------:R-:W-:Y:S01]  /*ca60*/  @P4 IMAD.HI.U32 R193, R217, c[0x0][0x2c8], RZ ;  /* 0x0000b200d9c14a27 */ /* 0x000fe200078e00ff */
[----:B------:R-:W-:Y:S01]  /*ca70*/  ULDC.64 UR4, c[0x0][0x208] ;  /* 0x0000820000047ab9 */ /* 0x000fe20000000a00 */
[----:B------:R-:W-:Y:S01]  /*ca80*/  MOV R227, R229 ;  /* 0x000000e500e37202 */ /* 0x000fe20000000f00 */
[----:B------:R-:W-:-:S02]  /*ca90*/  UIADD3 UR16, UP0, UR9, 0x80, URZ ;  /* 0x0000008009107890 */ /* 0x000fc4000ff1e03f */
[----:B------:R-:W-:Y:S02]  /*caa0*/  UIMAD.WIDE.U32 UR18, UR14, UR4, URZ ;  /* 0x000000040e1272a5 */ /* 0x000fe4000f8e003f */
[----:B------:R-:W-:Y:S02]  /*cab0*/  UIMAD UR5, UR14, UR5, URZ ;  /* 0x000000050e0572a4 */ /* 0x000fe4000f8e023f */
[----:B------:R-:W-:Y:S02]  /*cac0*/  UIADD3.X UR8, URZ, UR8, URZ, UP1, !UPT ;  /* 0x000000083f087290 */ /* 0x000fe40008ffe43f */
[----:B------:R-:W-:Y:S02]  /*cad0*/  UIADD3.X UR4, URZ, UR12, URZ, UP0, !UPT ;  /* 0x0000000c3f047290 */ /* 0x000fe400087fe43f */
[----:B------:R-:W-:Y:S02]  /*cae0*/  UIADD3 UR5, UR19, UR5, URZ ;  /* 0x0000000513057290 */ /* 0x000fe4000fffe03f */
.L_x_196:
[----:B------:R-:W-:Y:S04]  /*caf0*/  DEPBAR.LE SB0, 0x0 ;  /* 0x000080000000791a */ /* 0x000fe80000000000 */
[----:B------:R-:W-:Y:S01]  /*cb00*/  BAR.SYNC.DEFER_BLOCKING 0x0 ;  /* 0x0000000000007b1d */ /* 0x000fe20000010000 */
[----:B------:R-:W-:Y:S01]  /*cb10*/  SHF.R.S32.HI R29, RZ, 0x1f, R192 ;  /* 0x0000001fff1d7819 */ /* 0x000fe200000114c0 */
[C---:B------:R-:W-:Y:S01]  /*cb20*/  IMAD R0, R192.reuse, UR5, RZ ;  /* 0x00000005c0007c24 */ /* 0x040fe2000f8e02ff */
[C---:B------:R-:W-:Y:S01]  /*cb30*/  ISETP.GT.AND P2, PT, R192.reuse, R215, PT ;  /* 0x000000d7c000720c */ /* 0x040fe20003f44270 */
[----:B------:R-:W-:Y:S04]  /*cb40*/  IMAD.WIDE.U32 R38, R192, UR18, R226 ;  /* 0x00000012c0267c25 */ /* 0x000fe8000f8e00e2 */
[----:B------:R-:W-:Y:S01]  /*cb50*/  IMAD R0, R29, UR18, R0 ;  /* 0x000000121d007c24 */ /* 0x000fe2000f8e0200 */
[----:B------:R-:W-:Y:S01]  /*cb60*/  LEA R44, P1, R38, c[0x0][0x1f8], 0x1 ;  /* 0x00007e00262c7a11 */ /* 0x000fe200078208ff */
[----:B------:R-:W-:Y:S03]  /*cb70*/  IMAD.WIDE.U32 R46, R192, UR18, R194 ;  /* 0x00000012c02e7c25 */ /* 0x000fe6000f8e00c2 */
[----:B------:R-:W-:Y:S02]  /*cb80*/  IADD3 R36, R39, R0, RZ ;  /* 0x0000000027247210 */ /* 0x000fe40007ffe0ff */
[----:B------:R-:W-:Y:S02]  /*cb90*/  LEA R156, P0, R46, c[0x0][0x1f8], 0x1 ;  /* 0x00007e002e9c7a11 */ /* 0x000fe400078008ff */
[----:B------:R-:W-:Y:S02]  /*cba0*/  LEA.HI.X R45, R38, c[0x0][0x1fc], R36, 0x1, P1 ;  /* 0x00007f00262d7a11 */ /* 0x000fe400008f0c24 */
[----:B------:R-:W-:Y:S04]  /*cbb0*/  IADD3 R0, R0, R47, RZ ;  /* 0x0000002f00007210 */ /* 0x000fe80007ffe0ff */
[----:B------:R-:W-:Y:S01]  /*cbc0*/  LEA.HI.X R157, R46, c[0x0][0x1fc], R0, 0x1, P0 ;  /* 0x00007f002e9d7a11 */ /* 0x000fe200000f0c00 */
[----:B------:R-:W1:Y:S01]  /*cbd0*/  LDSM.16.M88.4 R8, [R214+0x8100] ;  /* 0x00810000d608783b */ /* 0x000e620000000200 */
[----:B------:R-:W-:Y:S04]  /*cbe0*/  IADD3 R160, P0, R44, UR9, RZ ;  /* 0x000000092ca07c10 */ /* 0x000fe8000ff1e0ff */
[----:B------:R-:W-:Y:S02]  /*cbf0*/  IADD3.X R161, R45, UR12, RZ, P0, !PT ;  /* 0x0000000c2da17c10 */ /* 0x000fe400087fe4ff */
[C---:B------:R-:W-:Y:S01]  /*cc00*/  IADD3 R164, P1, R160.reuse, UR9, RZ ;  /* 0x00000009a0a47c10 */ /* 0x040fe2000ff3e0ff */
[----:B------:R-:W2:Y:S01]  /*cc10*/  LDSM.16.M88.4 R16, [R214+0x8900] ;  /* 0x00890000d610783b */ /* 0x000ea20000000200 */
[----:B------:R-:W-:Y:S02]  /*cc20*/  IADD3 R162, P0, R160, UR16, RZ ;  /* 0x00000010a0a27c10 */ /* 0x000fe4000ff1e0ff */
[C---:B------:R-:W-:Y:S02]  /*cc30*/  IADD3.X R165, R161.reuse, UR12, RZ, P1, !PT ;  /* 0x0000000ca1a57c10 */ /* 0x040fe40008ffe4ff */
[----:B------:R-:W-:Y:S03]  /*cc40*/  IADD3.X R163, R161, UR4, RZ, P0, !PT ;  /* 0x00000004a1a37c10 */ /* 0x000fe600087fe4ff */
[----:B------:R-:W3:Y:S08]  /*cc50*/  LDSM.16.M88.4 R24, [R214+0x9100] ;  /* 0x00910000d618783b */ /* 0x000ef00000000200 */
[----:B------:R-:W4:Y:S08]  /*cc60*/  LDSM.16.M88.4 R32, [R214+0x9900] ;  /* 0x00990000d620783b */ /* 0x000f300000000200 */
[----:B------:R-:W5:Y:S01]  /*cc70*/  LDSM.16.M88.4 R40, [R214+0xa100] ;  /* 0x00a10000d628783b */ /* 0x000f620000000200 */
[C---:B-1----:R-:W-:Y:S07]  /*cc80*/  HMMA.16816.F32.BF16 R4, R120.reuse, R8, RZ ;  /* 0x000000087804723c */ /* 0x042fee00000418ff */
[----:B------:R-:W1:Y:S01]  /*cc90*/  LDSM.16.M88.4 R48, [R214+0xa900] ;  /* 0x00a90000d630783b */ /* 0x000e620000000200 */
[C---:B------:R-:W-:Y:S07]  /*cca0*/  HMMA.16816.F32.BF16 R8, R120.reuse, R10, RZ ;  /* 0x0000000a7808723c */ /* 0x040fee00000418ff */
[----:B------:R-:W1:Y:S01]  /*ccb0*/  LDSM.16.M88.4 R116, [R213] ;  /* 0x00000000d574783b */ /* 0x000e620000000200 */
[C---:B--2---:R-:W-:Y:S07]  /*ccc0*/  HMMA.16816.F32.BF16 R12, R120.reuse, R16, RZ ;  /* 0x00000010780c723c */ /* 0x044fee00000418ff */
[----:B------:R-:W2:Y:S01]  /*ccd0*/  LDSM.16.M88.4 R124, [R207] ;  /* 0x00000000cf7c783b */ /* 0x000ea20000000200 */
[C---:B------:R-:W-:Y:S07]  /*cce0*/  HMMA.16816.F32.BF16 R16, R120.reuse, R18, RZ ;  /* 0x000000127810723c */ /* 0x040fee00000418ff */
[----:B------:R-:W1:Y:S01]  /*ccf0*/  LDSM.16.M88.4 R128, [R206] ;  /* 0x00000000ce80783b */ /* 0x000e620000000200 */
[C---:B---3--:R-:W-:Y:S07]  /*cd00*/  HMMA.16816.F32.BF16 R20, R120.reuse, R24, RZ ;  /* 0x000000187814723c */ /* 0x048fee00000418ff */
[----:B------:R-:W3:Y:S01]  /*cd10*/  LDSM.16.M88.4 R132, [R205] ;  /* 0x00000000cd84783b */ /* 0x000ee20000000200 */
[C---:B------:R-:W-:Y:S07]  /*cd20*/  HMMA.16816.F32.BF16 R24, R120.reuse, R26, RZ ;  /* 0x0000001a7818723c */ /* 0x040fee00000418ff */
[----:B------:R-:W1:Y:S01]  /*cd30*/  LDSM.16.M88.4 R136, [R204] ;  /* 0x00000000cc88783b */ /* 0x000e620000000200 */
[C---:B----4-:R-:W-:Y:S07]  /*cd40*/  HMMA.16816.F32.BF16 R28, R120.reuse, R32, RZ ;  /* 0x00000020781c723c */ /* 0x050fee00000418ff */
[----:B------:R-:W4:Y:S01]  /*cd50*/  LDSM.16.M88.4 R144, [R203] ;  /* 0x00000000cb90783b */ /* 0x000f220000000200 */
[C---:B------:R-:W-:Y:S07]  /*cd60*/  HMMA.16816.F32.BF16 R32, R120.reuse, R34, RZ ;  /* 0x000000227820723c */ /* 0x040fee00000418ff */
[----:B------:R-:W-:Y:S01]  /*cd70*/  @!PT LDS RZ, [RZ] ;  /* 0x00000000fffff984 */ /* 0x000fe20000000800 */
[----:B------:R-:W-:Y:S01]  /*cd80*/  @!PT LDS RZ, [RZ] ;  /* 0x00000000fffff984 */ /* 0x000fe20000000800 */
[----:B------:R-:W-:Y:S01]  /*cd90*/  @!PT LDS RZ, [RZ] ;  /* 0x00000000fffff984 */ /* 0x000fe20000000800 */
[----:B------:R1:W-:Y:S01]  /*cda0*/  LDGSTS.E.BYPASS.LTC128B.128 [R216+0x100], [R44.64], !P6 ;  /* 0x001000002cd87fae */ /* 0x0003e2000f101d4a */
[C---:B-----5:R-:W-:Y:S07]  /*cdb0*/  HMMA.16816.F32.BF16 R36, R120.reuse, R40, RZ ;  /* 0x000000287824723c */ /* 0x060fee00000418ff */
[----:B------:R5:W-:Y:S01]  /*cdc0*/  LDGSTS.E.BYPASS.LTC128B.128 [R216+0x3100], [R156.64], !P5 ;  /* 0x031000009cd87fae */ /* 0x000be2000e901d4a */
[C---:B------:R-:W-:Y:S07]  /*cdd0*/  HMMA.16816.F32.BF16 R40, R120.reuse, R42, RZ ;  /* 0x0000002a7828723c */ /* 0x040fee00000418ff */
[----:B------:R2:W-:Y:S08]  /*cde0*/  LDGSTS.E.BYPASS.LTC128B.128 [R216+0x1100], [R160.64], !P6 ;  /* 0x01100000a0d87fae */ /* 0x0005f0000f101d4a */
[----:B------:R2:W-:Y:S01]  /*cdf0*/  LDGSTS.E.BYPASS.LTC128B.128 [R216+0x4100], [R160.64+0x80], !P5 ;  /* 0x04100080a0d87fae */ /* 0x0005e2000e901d4a */
[C---:B-1----:R-:W-:Y:S07]  /*ce00*/  HMMA.16816.F32.BF16 R44, R120.reuse, R48, RZ ;  /* 0x00000030782c723c */ /* 0x042fee00000418ff */
[----:B------:R1:W-:Y:S01]  /*ce10*/  LDGSTS.E.BYPASS.LTC128B.128 [R216+0x2100], [R164.64], !P6 ;  /* 0x02100000a4d87fae */ /* 0x0003e2000f101d4a */
[----:B------:R-:W-:Y:S07]  /*ce20*/  HMMA.16816.F32.BF16 R48, R120, R50, RZ ;  /* 0x000000327830723c */ /* 0x000fee00000418ff */
[----:B------:R1:W-:Y:S01]  /*ce30*/  LDGSTS.E.BYPASS.LTC128B.128 [R216+0x5100], [R162.64], !P5 ;  /* 0x05100000a2d87fae */ /* 0x0003e2000e901d4a */
[C---:B------:R-:W-:Y:S07]  /*ce40*/  HMMA.16816.F32.BF16 R4, R140.reuse, R116, R4 ;  /* 0x000000748c04723c */ /* 0x040fee0000041804 */
[----:B------:R-:W1:Y:S01]  /*ce50*/  LDSM.16.M88.4 R148, [R211+0x8100] ;  /* 0x00810000d394783b */ /* 0x000e620000000200 */
[C---:B------:R-:W-:Y:S07]  /*ce60*/  HMMA.16816.F32.BF16 R8, R140.reuse, R118, R8 ;  /* 0x000000768c08723c */ /* 0x040fee0000041808 */
[----:B------:R-:W0:Y:S01]  /*ce70*/  LDGDEPBAR ;  /* 0x00000000000079af */ /* 0x000e220000000000 */
[C---:B--2---:R-:W-:Y:S07]  /*ce80*/  HMMA.16816.F32.BF16 R12, R140.reuse, R124, R12 ;  /* 0x0000007c8c0c723c */ /* 0x044fee000004180c */
[----:B-----5:R-:W2:Y:S01]  /*ce90*/  LDSM.16.M88.4 R156, [R211+0x8900] ;  /* 0x00890000d39c783b */ /* 0x020ea20000000200 */
[C---:B------:R-:W-:Y:S07]  /*cea0*/  HMMA.16816.F32.BF16 R16, R140.reuse, R126, R16 ;  /* 0x0000007e8c10723c */ /* 0x040fee0000041810 */
[----:B------:R-:W5:Y:S01]  /*ceb0*/  LDSM.16.M88.4 R116, [R211+0x9100] ;  /* 0x00910000d374783b */ /* 0x000f620000000200 */
[C---:B------:R-:W-:Y:S07]  /*cec0*/  HMMA.16816.F32.BF16 R20, R140.reuse, R128, R20 ;  /* 0x000000808c14723c */ /* 0x040fee0000041814 */
[----:B------:R-:W2:Y:S01]  /*ced0*/  LDSM.16.M88.4 R124, [R211+0x9900] ;  /* 0x00990000d37c783b */ /* 0x000ea20000000200 */
[C---:B------:R-:W-:Y:S07]  /*cee0*/  HMMA.16816.F32.BF16 R24, R140.reuse, R130, R24 ;  /* 0x000000828c18723c */ /* 0x040fee0000041818 */
[----:B-1----:R-:W1:Y:S01]  /*cef0*/  LDSM.16.M88.4 R160, [R211+0xa100] ;  /* 0x00a10000d3a0783b */ /* 0x002e620000000200 */
[C---:B---3--:R-:W-:Y:S07]  /*cf00*/  HMMA.16816.F32.BF16 R28, R140.reuse, R132, R28 ;  /* 0x000000848c1c723c */ /* 0x048fee000004181c */
[----:B------:R-:W3:Y:S01]  /*cf10*/  LDSM.16.M88.4 R164, [R211+0xa900] ;  /* 0x00a90000d3a4783b */ /* 0x000ee20000000200 */
[C---:B------:R-:W-:Y:S07]  /*cf20*/  HMMA.16816.F32.BF16 R32, R140.reuse, R134, R32 ;  /* 0x000000868c20723c */ /* 0x040fee0000041820 */
[----:B------:R-:W1:Y:S01]  /*cf30*/  LDSM.16.M88.4 R128, [R202] ;  /* 0x00000000ca80783b */ /* 0x000e620000000200 */
[C---:B------:R-:W-:Y:S07]  /*cf40*/  HMMA.16816.F32.BF16 R36, R140.reuse, R136, R36 ;  /* 0x000000888c24723c */ /* 0x040fee0000041824 */
[----:B------:R-:W1:Y:S01]  /*cf50*/  LDSM.16.M88.4 R132, [R202+0x800] ;  /* 0x00080000ca84783b */ /* 0x000e620000000200 */
[C---:B------:R-:W-:Y:S07]  /*cf60*/  HMMA.16816.F32.BF16 R40, R140.reuse, R138, R40 ;  /* 0x0000008a8c28723c */ /* 0x040fee0000041828 */
[----:B------:R-:W1:Y:S01]  /*cf70*/  LDSM.16.M88.4 R136, [R202+0x1000] ;  /* 0x00100000ca88783b */ /* 0x000e620000000200 */
[C---:B----4-:R-:W-:Y:S07]  /*cf80*/  HMMA.16816.F32.BF16 R44, R140.reuse, R144, R44 ;  /* 0x000000908c2c723c */ /* 0x050fee000004182c */
[----:B------:R-:W-:Y:S01]  /*cf90*/  LDSM.16.M88.4 R184, [R211+0xd900] ;  /* 0x00d90000d3b8783b */ /* 0x000fe20000000200 */
[----:B------:R-:W-:Y:S07]  /*cfa0*/  HMMA.16816.F32.BF16 R48, R140, R146, R48 ;  /* 0x000000928c30723c */ /* 0x000fee0000041830 */
[----:B------:R-:W4:Y:S01]  /*cfb0*/  LDSM.16.M88.4 R144, [R202+0x1800] ;  /* 0x00180000ca90783b */ /* 0x000f220000000200 */
[C---:B------:R-:W-:Y:S08]  /*cfc0*/  HMMA.16816.F32.BF16 R4, R152.reuse, R148, R4 ;  /* 0x000000949804723c */ /* 0x040ff00000041804 */
[C---:B------:R-:W-:Y:S01]  /*cfd0*/  HMMA.16816.F32.BF16 R8, R152.reuse, R150, R8 ;  /* 0x000000969808723c */ /* 0x040fe20000041808 */
[----:B------:R-:W1:Y:S07]  /*cfe0*/  LDSM.16.M88.4 R148, [R202+0x2000] ;  /* 0x00200000ca94783b */ /* 0x000e6e0000000200 */
[C---:B--2---:R-:W-:Y:S08]  /*cff0*/  HMMA.16816.F32.BF16 R12, R152.reuse, R156, R12 ;  /* 0x0000009c980c723c */ /* 0x044ff0000004180c */
[C---:B------:R-:W-:Y:S01]  /*d000*/  HMMA.16816.F32.BF16 R16, R152.reuse, R158, R16 ;  /* 0x0000009e9810723c */ /* 0x040fe20000041810 */
[----:B------:R-:W-:Y:S07]  /*d010*/  LDSM.16.M88.4 R156, [R214+0xb900] ;  /* 0x00b90000d69c783b */ /* 0x000fee0000000200 */
[C---:B-----5:R-:W-:Y:S08]  /*d020*/  HMMA.16816.F32.BF16 R20, R152.reuse, R116, R20 ;  /* 0x000000749814723c */ /* 0x060ff00000041814 */
[C---:B------:R-:W-:Y:S01]  /*d030*/  HMMA.16816.F32.BF16 R24, R152.reuse, R118, R24 ;  /* 0x000000769818723c */ /* 0x040fe20000041818 */
[----:B------:R-:W2:Y:S07]  /*d040*/  LDSM.16.M88.4 R116, [R202+0x2800] ;  /* 0x00280000ca74783b */ /* 0x000eae0000000200 */
[C---:B------:R-:W-:Y:S08]  /*d050*/  HMMA.16816.F32.BF16 R28, R152.reuse, R124, R28 ;  /* 0x0000007c981c723c */ /* 0x040ff0000004181c */
[C---:B------:R-:W-:Y:S01]  /*d060*/  HMMA.16816.F32.BF16 R32, R152.reuse, R126, R32 ;  /* 0x0000007e9820723c */ /* 0x040fe20000041820 */
[----:B------:R-:W5:Y:S07]  /*d070*/  LDSM.16.M88.4 R124, [R214+0xb100] ;  /* 0x00b10000d67c783b */ /* 0x000f6e0000000200 */
        /* <DEDUP_REMOVED lines=20> */
[----:B------:R-:W-:Y:S07]  /*d1c0*/  LDSM.16.M88.4 R148, [R197] ;  /* 0x00000000c594783b */ /* 0x000fee0000000200 */
[C---:B--2---:R-:W-:Y:S08]  /*d1d0*/  HMMA.16816.F32.BF16 R44, R168.reuse, R116, R44 ;  /* 0x00000074a82c723c */ /* 0x044ff0000004182c */
[----:B------:R-:W-:Y:S01]  /*d1e0*/  HMMA.16816.F32.BF16 R48, R168, R118, R48 ;  /* 0x00000076a830723c */ /* 0x000fe20000041830 */
[----:B------:R-:W2:Y:S07]  /*d1f0*/  LDSM.16.M88.4 R116, [R199] ;  /* 0x00000000c774783b */ /* 0x000eae0000000200 */
[C---:B-----5:R-:W-:Y:S08]  /*d200*/  HMMA.16816.F32.BF16 R4, R172.reuse, R124, R4 ;  /* 0x0000007cac04723c */ /* 0x060ff00000041804 */
[C---:B------:R-:W-:Y:S01]  /*d210*/  HMMA.16816.F32.BF16 R8, R172.reuse, R126, R8 ;  /* 0x0000007eac08723c */ /* 0x040fe20000041808 */
[----:B------:R-:W5:Y:S07]  /*d220*/  LDSM.16.M88.4 R124, [R198] ;  /* 0x00000000c67c783b */ /* 0x000f6e0000000200 */
        /* <DEDUP_REMOVED lines=15> */
[C---:B------:R-:W-:Y:S08]  /*d320*/  HMMA.16816.F32.BF16 R4, R176.reuse, R136, R4 ;  /* 0x00000088b004723c */ /* 0x040ff00000041804 */
[C---:B------:R-:W-:Y:S01]  /*d330*/  HMMA.16816.F32.BF16 R8, R176.reuse, R138, R8 ;  /* 0x0000008ab008723c */ /* 0x040fe20000041808 */
[----:B------:R-:W1:Y:S07]  /*d340*/  LDSM.16.M88.4 R136, [R211+0xc900] ;  /* 0x00c90000d388783b */ /* 0x000e6e0000000200 */
[C---:B----4-:R-:W-:Y:S08]  /*d350*/  HMMA.16816.F32.BF16 R12, R176.reuse, R144, R12 ;  /* 0x00000090b00c723c */ /* 0x050ff0000004180c */
[C---:B------:R-:W-:Y:S01]  /*d360*/  HMMA.16816.F32.BF16 R16, R176.reuse, R146, R16 ;  /* 0x00000092b010723c */ /* 0x040fe20000041810 */
[----:B------:R-:W4:Y:S07]  /*d370*/  LDSM.16.M88.4 R144, [R202+0x3000] ;  /* 0x00300000ca90783b */ /* 0x000f2e0000000200 */
[C---:B--2---:R-:W-:Y:S08]  /*d380*/  HMMA.16816.F32.BF16 R20, R176.reuse, R116, R20 ;  /* 0x00000074b014723c */ /* 0x044ff00000041814 */
[C---:B------:R-:W-:Y:S01]  /*d390*/  HMMA.16816.F32.BF16 R24, R176.reuse, R118, R24 ;  /* 0x00000076b018723c */ /* 0x040fe20000041818 */
[----:B------:R-:W2:Y:S07]  /*d3a0*/  LDSM.16.M88.4 R116, [R202+0x3800] ;  /* 0x00380000ca74783b */ /* 0x000eae0000000200 */
[C---:B-----5:R-:W-:Y:S08]  /*d3b0*/  HMMA.16816.F32.BF16 R28, R176.reuse, R124, R28 ;  /* 0x0000007cb01c723c */ /* 0x060ff0000004181c */
        /* <DEDUP_REMOVED lines=17> */
[C---:B----4-:R-:W-:Y:S08]  /*d4d0*/  HMMA.16816.F32.BF16 R4, R188.reuse, R144, R4 ;  /* 0x00000090bc04723c */ /* 0x050ff00000041804 */
        /* <DEDUP_REMOVED lines=17> */
[----:B------:R-:W4:Y:S01]  /*d5f0*/  MUFU.TANH R128, R9 ;  /* 0x0000000900807308 */ /* 0x000f220000002400 */
[----:B------:R-:W-:Y:S02]  /*d600*/  FMUL.FTZ R19, R19, c[0x0][0x320] ;  /* 0x0000c80013137a20 */ /* 0x000fe40000410000 */
[----:B------:R-:W-:Y:S02]  /*d610*/  FMUL.FTZ R14, R17, c[0x0][0x320] ;  /* 0x0000c800110e7a20 */ /* 0x000fe40000410000 */
[----:B------:R-:W-:Y:S02]  /*d620*/  FMUL.FTZ R12, R13, c[0x0][0x320] ;  /* 0x0000c8000d0c7a20 */ /* 0x000fe40000410000 */
[----:B------:R-:W-:Y:S02]  /*d630*/  FMUL.FTZ R13, R16, c[0x0][0x320] ;  /* 0x0000c800100d7a20 */ /* 0x000fe40000410000 */
[----:B------:R-:W-:Y:S01]  /*d640*/  FMUL.FTZ R15, R15, c[0x0][0x320] ;  /* 0x0000c8000f0f7a20 */ /* 0x000fe20000410000 */
[----:B------:R-:W1:Y:S10]  /*d650*/  MUFU.TANH R116, R10 ;  /* 0x0000000a00747308 */ /* 0x000e740000002400 */
[----:B------:R5:W1:Y:S01]  /*d660*/  MUFU.TANH R117, R11 ;  /* 0x0000000b00757308 */ /* 0x000a620000002400 */
[C---:B--2---:R-:W-:Y:S09]  /*d670*/  HMMA.16816.F32.BF16 R20, R188.reuse, R4, R20 ;  /* 0x00000004bc14723c */ /* 0x044ff20000041814 */
[----:B------:R-:W2:Y:S01]  /*d680*/  MUFU.TANH R157, R18 ;  /* 0x00000012009d7308 */ /* 0x000ea20000002400 */
[C---:B------:R-:W-:Y:S01]  /*d690*/  HMMA.16816.F32.BF16 R24, R188.reuse, R6, R24 ;  /* 0x00000006bc18723c */ /* 0x040fe20000041818 */
[----:B------:R-:W-:Y:S08]  /*d6a0*/  LDSM.16.M88.4 R4, [R202+0x5000] ;  /* 0x00500000ca04783b */ /* 0x000ff00000000200 */
[----:B------:R-:W1:Y:S01]  /*d6b0*/  MUFU.TANH R163, R19 ;  /* 0x0000001300a37308 */ /* 0x000e620000002400 */
[----:B-----5:R-:W5:Y:S04]  /*d6c0*/  LDSM.16.M88.4 R8, [R202+0x4800] ;  /* 0x00480000ca08783b */ /* 0x020f680000000200 */
[----:B------:R-:W-:Y:S05]  /*d6d0*/  FMUL.FTZ R186, R20, c[0x0][0x320] ;  /* 0x0000c80014ba7a20 */ /* 0x000fea0000410000 */
        /* <DEDUP_REMOVED lines=8> */
[----:B------:R-:W-:Y:S07]  /*d760*/  FMUL.FTZ R27, R27, c[0x0][0x320] ;  /* 0x0000c8001b1b7a20 */ /* 0x000fee0000410000 */
[----:B------:R-:W2:Y:S01]  /*d770*/  MUFU.TANH R125, R125 ;  /* 0x0000007d007d7308 */ /* 0x000ea20000002400 */
[----:B-1----:R-:W-:Y:S09]  /*d780*/  IMAD R15, R192, -0x60, RZ ;  /* 0xffffffa0c00f7824 */ /* 0x002ff200078e02ff */
[----:B------:R-:W1:Y:S01]  /*d790*/  MUFU.TANH R127, R127 ;  /* 0x0000007f007f7308 */ /* 0x000e620000002400 */
[C---:B-----5:R-:W-:Y:S09]  /*d7a0*/  HMMA.16816.F32.BF16 R28, R188.reuse, R8, R28 ;  /* 0x00000008bc1c723c */ /* 0x060ff2000004181c */
[----:B------:R-:W1:Y:S01]  /*d7b0*/  MUFU.TANH R118, R118 ;  /* 0x0000007600767308 */ /* 0x000e620000002400 */
[C---:B------:R-:W-:Y:S01]  /*d7c0*/  HMMA.16816.F32.BF16 R32, R188.reuse, R10, R32 ;  /* 0x0000000abc20723c */ /* 0x040fe20000041820 */
[----:B------:R-:W5:Y:S01]  /*d7d0*/  LDSM.16.M88.4 R8, [R202+0x5800] ;  /* 0x00580000ca08783b */ /* 0x000f620000000200 */
[----:B------:R-:W-:Y:S07]  /*d7e0*/  DEPBAR.LE SB0, 0x0 ;  /* 0x000080000000791a */ /* 0x000fee0000000000 */
[----:B------:R-:W1:Y:S01]  /*d7f0*/  MUFU.TANH R12, R12 ;  /* 0x0000000c000c7308 */ /* 0x000e620000002400 */
[----:B------:R-:W-:Y:S01]  /*d800*/  BAR.SYNC.DEFER_BLOCKING 0x0 ;  /* 0x0000000000007b1d */ /* 0x000fe20000010000 */
[C---:B------:R-:W-:Y:S05]  /*d810*/  HMMA.16816.F32.BF16 R36, R188.reuse, R4, R36 ;  /* 0x00000004bc24723c */ /* 0x040fea0000041824 */
[----:B------:R-:W-:Y:S03]  /*d820*/  FMUL.FTZ R238, R28, c[0x0][0x320] ;  /* 0x0000c8001cee7a20 */ /* 0x000fe60000410000 */
[----:B------:R-:W1:Y:S01]  /*d830*/  MUFU.TANH R167, R167 ;  /* 0x000000a700a77308 */ /* 0x000e620000002400 */
[C---:B------:R-:W-:Y:S03]  /*d840*/  HMMA.16816.F32.BF16 R40, R188.reuse, R6, R40 ;  /* 0x00000006bc28723c */ /* 0x040fe60000041828 */
[----:B------:R-:W-:Y:S02]  /*d850*/  FMUL.FTZ R29, R29, c[0x0][0x320] ;  /* 0x0000c8001d1d7a20 */ /* 0x000fe40000410000 */
[----:B------:R-:W-:Y:S02]  /*d860*/  FMUL.FTZ R236, R32, c[0x0][0x320] ;  /* 0x0000c80020ec7a20 */ /* 0x000fe40000410000 */
[----:B------:R-:W-:Y:S01]  /*d870*/  @P2 IADD3 R6, R192, -0x1, RZ ;  /* 0xffffffffc0062810 */ /* 0x000fe20007ffe0ff */
[----:B------:R-:W-:Y:S01]  /*d880*/  FMUL.FTZ R30, R30, c[0x0][0x320] ;  /* 0x0000c8001e1e7a20 */ /* 0x000fe20000410000 */
[----:B------:R-:W1:Y:S03]  /*d890*/  MUFU.TANH R13, R13 ;  /* 0x0000000d000d7308 */ /* 0x000e660000002400 */
[----:B------:R-:W-:Y:S01]  /*d8a0*/  @P2 SHF.R.S32.HI R5, RZ, 0x1f, R6 ;  /* 0x0000001fff052819 */ /* 0x000fe20000011406 */
[----:B------:R-:W-:Y:S02]  /*d8b0*/  FMUL.FTZ R31, R31, c[0x0][0x320] ;  /* 0x0000c8001f1f7a20 */ /* 0x000fe40000410000 */
[----:B------:R-:W-:Y:S02]  /*d8c0*/  FMUL.FTZ R230, R36, c[0x0][0x320] ;  /* 0x0000c80024e67a20 */ /* 0x000fe40000410000 */
[----:B------:R-:W-:Y:S02]  /*d8d0*/  @P2 IMAD R5, R5, c[0x0][0x1e0], RZ ;  /* 0x0000780005052a24 */ /* 0x000fe400078e02ff */
[----:B------:R-:W1:Y:S01]  /*d8e0*/  MUFU.TANH R14, R14 ;  /* 0x0000000e000e7308 */ /* 0x000e620000002400 */
[----:B------:R-:W-:Y:S01]  /*d8f0*/  FMUL.FTZ R33, R33, c[0x0][0x320] ;  /* 0x0000c80021217a20 */ /* 0x000fe20000410000 */
[C---:B-----5:R-:W-:Y:S03]  /*d900*/  HMMA.16816.F32.BF16 R44, R188.reuse, R8, R44 ;  /* 0x00000008bc2c723c */ /* 0x060fe6000004182c */
[C---:B------:R-:W-:Y:S02]  /*d910*/  @P2 IMAD R5, R6.reuse, c[0x0][0x1e4], R5 ;  /* 0x0000790006052a24 */ /* 0x040fe400078e0205 */
[----:B------:R-:W-:Y:S03]  /*d920*/  @P2 IMAD.WIDE.U32 R6, R6, c[0x0][0x1e0], RZ ;  /* 0x0000780006062a25 */ /* 0x000fe600078e00ff */
[----:B------:R-:W1:Y:S01]  /*d930*/  MUFU.TANH R186, R186 ;  /* 0x000000ba00ba7308 */ /* 0x000e620000002400 */
[----:B------:R-:W-:Y:S01]  /*d940*/  @P2 MOV R8, R218 ;  /* 0x000000da00082202 */ /* 0x000fe20000000f00 */
[----:B------:R-:W-:Y:S03]  /*d950*/  HMMA.16816.F32.BF16 R48, R188, R10, R48 ;  /* 0x0000000abc30723c */ /* 0x000fe60000041830 */
[----:B------:R-:W-:Y:S01]  /*d960*/  @P2 MOV R9, R221 ;  /* 0x000000dd00092202 */ /* 0x000fe20000000f00 */
[----:B------:R-:W-:Y:S01]  /*d970*/  FMUL.FTZ R184, R40, c[0x0][0x320] ;  /* 0x0000c80028b87a20 */ /* 0x000fe20000410000 */
[----:B------:R-:W-:Y:S01]  /*d980*/  @P2 IADD3 R4, R7, R5, RZ ;  /* 0x0000000507042210 */ /* 0x000fe20007ffe0ff */
[----:B------:R-:W-:Y:S02]  /*d990*/  FMUL.FTZ R34, R34, c[0x0][0x320] ;  /* 0x0000c80022227a20 */ /* 0x000fe40000410000 */
[----:B------:R1:W1:Y:S01]  /*d9a0*/  MUFU.TANH R160, R21 ;  /* 0x0000001500a07308 */ /* 0x0002620000002400 */
[----:B------:R-:W-:Y:S04]  /*d9b0*/  @P2 IMAD.WIDE.U32 R6, R6, 0x60, R8 ;  /* 0x0000006006062825 */ /* 0x000fe800078e0008 */
[----:B------:R-:W-:Y:S01]  /*d9c0*/  @P2 IMAD R4, R4, 0x60, RZ ;  /* 0x0000006004042824 */ /* 0x000fe200078e02ff */
[----:B------:R-:W-:Y:S01]  /*d9d0*/  @P2 SHF.L.U32 R5, R6, 0x1, RZ ;  /* 0x0000000106052819 */ /* 0x000fe200000006ff */
[----:B------:R-:W-:Y:S02]  /*d9e0*/  FMUL.FTZ R35, R35, c[0x0][0x320] ;  /* 0x0000c80023237a20 */ /* 0x000fe40000410000 */
[----:B------:R-:W-:Y:S01]  /*d9f0*/  FMUL.FTZ R37, R37, c[0x0][0x320] ;  /* 0x0000c80025257a20 */ /* 0x000fe20000410000 */
[----:B------:R1:W1:Y:S01]  /*da00*/  MUFU.TANH R233, R22 ;  /* 0x0000001600e97308 */ /* 0x0002620000002400 */
[----:B------:R-:W-:Y:S01]  /*da10*/  @P2 IADD3 R4, R7, R4, RZ ;  /* 0x0000000407042210 */ /* 0x000fe20007ffe0ff */
[----:B------:R-:W-:Y:S02]  /*da20*/  FMUL.FTZ R38, R38, c[0x0][0x320] ;  /* 0x0000c80026267a20 */ /* 0x000fe40000410000 */
[----:B------:R-:W-:Y:S01]  /*da30*/  FMUL.FTZ R39, R39, c[0x0][0x320] ;  /* 0x0000c80027277a20 */ /* 0x000fe20000410000 */
[----:B------:R-:W-:Y:S01]  /*da40*/  @P2 SHF.L.U64.HI R4, R6, 0x1, R4 ;  /* 0x0000000106042819 */ /* 0x000fe20000010204 */
[----:B------:R-:W-:Y:S01]  /*da50*/  FMUL.FTZ R41, R41, c[0x0][0x320] ;  /* 0x0000c80029297a20 */ /* 0x000fe20000410000 */
[C---:B------:R-:W-:Y:S01]  /*da60*/  @P2 IADD3 R6, P0, R5.reuse, c[0x0][0x1c8], RZ ;  /* 0x0000720005062a10 */ /* 0x040fe20007f1e0ff */
[----:B------:R-:W-:Y:S01]  /*da70*/  FMUL.FTZ R42, R42, c[0x0][0x320] ;  /* 0x0000c8002a2a7a20 */ /* 0x000fe20000410000 */
[----:B------:R-:W-:Y:S01]  /*da80*/  @P2 IADD3 R5, P1, R5, 0x80, RZ ;  /* 0x0000008005052810 */ /* 0x000fe20007f3e0ff */
[----:B------:R1:W1:Y:S01]  /*da90*/  MUFU.TANH R187, R23 ;  /* 0x0000001700bb7308 */ /* 0x0002620000002400 */
[----:B------:R-:W-:Y:S01]  /*daa0*/  @P2 IADD3.X R7, R4, c[0x0][0x1cc], RZ, P0, !PT ;  /* 0x0000730004072a10 */ /* 0x000fe200007fe4ff */
[----:B------:R-:W-:Y:S01]  /*dab0*/  FMUL.FTZ R43, R43, c[0x0][0x320] ;  /* 0x0000c8002b2b7a20 */ /* 0x000fe20000410000 */
[----:B------:R-:W-:Y:S01]  /*dac0*/  @P2 IADD3 R10, P0, R5, c[0x0][0x1c8], RZ ;  /* 0x00007200050a2a10 */ /* 0x000fe20007f1e0ff */
[----:B------:R-:W-:Y:S01]  /*dad0*/  FMUL.FTZ R44, R44, c[0x0][0x320] ;  /* 0x0000c8002c2c7a20 */ /* 0x000fe20000410000 */
[----:B------:R-:W-:Y:S01]  /*dae0*/  MOV R5, R217 ;  /* 0x000000d900057202 */ /* 0x000fe20000000f00 */
[----:B------:R-:W-:Y:S01]  /*daf0*/  @!PT LDS RZ, [RZ] ;  /* 0x00000000fffff984 */ /* 0x000fe20000000800 */
[----:B------:R-:W-:Y:S01]  /*db00*/  @!PT LDS RZ, [RZ] ;  /* 0x00000000fffff984 */ /* 0x000fe20000000800 */
[----:B------:R-:W-:Y:S01]  /*db10*/  @!PT LDS RZ, [RZ] ;  /* 0x00000000fffff984 */ /* 0x000fe20000000800 */
[----:B------:R5:W-:Y:S01]  /*db20*/  @P2 LDGSTS.E.BYPASS.LTC128B.128 [R216+0x8100], [R6.64], !P6 ;  /* 0x0810000006d82fae */ /* 0x000be2000f101d4a */
[----:B------:R-:W-:Y:S01]  /*db30*/  @P2 IADD3.X R11, RZ, c[0x0][0x1cc], R4, P0, P1 ;  /* 0x00007300ff0b2a10 */ /* 0x000fe200007e2404 */
[----:B------:R-:W-:Y:S01]  /*db40*/  FMUL.FTZ R4, R51, c[0x0][0x320] ;  /* 0x0000c80033047a20 */ /* 0x000fe20000410000 */
[----:B------:R-:W-:Y:S01]  /*db50*/  @P2 IADD3 R8, P0, R6, UR15, RZ ;  /* 0x0000000f06082c10 */ /* 0x000fe2000ff1e0ff */
[----:B------:R-:W1:Y:S01]  /*db60*/  MUFU.TANH R162, R162 ;  /* 0x000000a200a27308 */ /* 0x000e620000002400 */
[----:B------:R-:W-:Y:S01]  /*db70*/  @P4 SHF.R.U32.HI R5, RZ, c[0x0][0x2cc], R193 ;  /* 0x0000b300ff054a19 */ /* 0x000fe200000116c1 */
[----:B------:R-:W-:Y:S01]  /*db80*/  FMUL.FTZ R45, R45, c[0x0][0x320] ;  /* 0x0000c8002d2d7a20 */ /* 0x000fe20000410000 */
[----:B------:R-:W-:Y:S01]  /*db90*/  @P2 IADD3.X R9, R7, UR13, RZ, P0, !PT ;  /* 0x0000000d07092c10 */ /* 0x000fe200087fe4ff */
[----:B------:R1:W-:Y:S01]  /*dba0*/  @P2 LDGSTS.E.BYPASS.LTC128B.128 [R216+0xb100], [R10.64], !P5 ;  /* 0x0b1000000ad82fae */ /* 0x0003e2000e901d4a */
[----:B------:R-:W-:Y:S01]  /*dbb0*/  @P2 IADD3 R16, P1, R8, UR15, RZ ;  /* 0x0000000f08102c10 */ /* 0x000fe2000ff3e0ff */
[----:B------:R-:W-:Y:S01]  /*dbc0*/  FMUL.FTZ R46, R46, c[0x0][0x320] ;  /* 0x0000c8002e2e7a20 */ /* 0x000fe20000410000 */
[----:B------:R-:W-:Y:S01]  /*dbd0*/  @P2 IADD3 R18, P0, R8, UR6, RZ ;  /* 0x0000000608122c10 */ /* 0x000fe2000ff1e0ff */
[----:B------:R-:W-:Y:S01]  /*dbe0*/  FMUL.FTZ R47, R47, c[0x0][0x320] ;  /* 0x0000c8002f2f7a20 */ /* 0x000fe20000410000 */
[C---:B------:R-:W-:Y:S01]  /*dbf0*/  @P2 IADD3.X R17, R9.reuse, UR13, RZ, P1, !PT ;  /* 0x0000000d09112c10 */ /* 0x040fe20008ffe4ff */
[----:B------:R1:W1:Y:S01]  /*dc00*/  MUFU.TANH R164, R25 ;  /* 0x0000001900a47308 */ /* 0x0002620000002400 */
[----:B------:R-:W-:Y:S01]  /*dc10*/  @P2 IADD3.X R19, R9, UR8, RZ, P0, !PT ;  /* 0x0000000809132c10 */ /* 0x000fe200087fe4ff */
[----:B------:R1:W-:Y:S01]  /*dc20*/  @P2 LDGSTS.E.BYPASS.LTC128B.128 [R216+0x9100], [R8.64], !P6 ;  /* 0x0910000008d82fae */ /* 0x0003e2000f101d4a */
[----:B------:R-:W-:Y:S02]  /*dc30*/  FMUL.FTZ R48, R48, c[0x0][0x320] ;  /* 0x0000c80030307a20 */ /* 0x000fe40000410000 */
[----:B------:R-:W-:Y:S02]  /*dc40*/  FMUL.FTZ R49, R49, c[0x0][0x320] ;  /* 0x0000c80031317a20 */ /* 0x000fe40000410000 */
[----:B------:R-:W-:Y:S03]  /*dc50*/  FMUL.FTZ R50, R50, c[0x0][0x320] ;  /* 0x0000c80032327a20 */ /* 0x000fe60000410000 */
[----:B------:R1:W1:Y:S01]  /*dc60*/  MUFU.TANH R231, R26 ;  /* 0x0000001a00e77308 */ /* 0x0002620000002400 */
[----:B------:R1:W-:Y:S01]  /*dc70*/  @P2 LDGSTS.E.BYPASS.LTC128B.128 [R216+0xc100], [R8.64+0x80], !P5 ;  /* 0x0c10008008d82fae */ /* 0x0003e2000e901d4a */
[C---:B-----5:R-:W-:Y:S07]  /*dc80*/  IADD3 R7, -R222.reuse, R15, RZ ;  /* 0x0000000fde077210 */ /* 0x060fee0007ffe1ff */
[----:B------:R5:W-:Y:S01]  /*dc90*/  @P2 LDGSTS.E.BYPASS.LTC128B.128 [R216+0xa100], [R16.64], !P6 ;  /* 0x0a10000010d82fae */ /* 0x000be2000f101d4a */
[----:B------:R2:W2:Y:S07]  /*dca0*/  MUFU.TANH R229, R27 ;  /* 0x0000001b00e57308 */ /* 0x0004ae0000002400 */
[----:B------:R2:W-:Y:S03]  /*dcb0*/  @P2 LDGSTS.E.BYPASS.LTC128B.128 [R216+0xd100], [R18.64], !P5 ;  /* 0x0d10000012d82fae */ /* 0x0005e6000e901d4a */
[----:B------:R-:W2:Y:S05]  /*dcc0*/  MUFU.TANH R238, R238 ;  /* 0x000000ee00ee7308 */ /* 0x000eaa0000002400 */
[----:B------:R-:W0:Y:S01]  /*dcd0*/  LDGDEPBAR ;  /* 0x00000000000079af */ /* 0x000e220000000000 */
[----:B-1----:R-:W-:Y:S04]  /*dce0*/  IADD3 R9, -R222, 0x1, R15 ;  /* 0x00000001de097810 */ /* 0x002fe80007ffe10f */
[----:B------:R1:W1:Y:S01]  /*dcf0*/  MUFU.TANH R232, R29 ;  /* 0x0000001d00e87308 */ /* 0x0002620000002400 */
[----:B------:R-:W-:Y:S02]  /*dd00*/  IADD3 R9, R9, c[0x0][0x1d0], RZ ;  /* 0x0000740009097a10 */ /* 0x000fe40007ffe0ff */
[----:B------:R-:W5:Y:S02]  /*dd10*/  SHFL.IDX PT, R6, R5, RZ, 0x1c1f ;  /* 0x001c1fff05067589 */ /* 0x000f6400000e0000 */
[----:B------:R-:W-:Y:S05]  /*dd20*/  IADD3 R9, R9, -c[0x0][0x168], RZ ;  /* 0x80005a0009097a10 */ /* 0x000fea0007ffe0ff */
[----:B------:R1:W1:Y:S01]  /*dd30*/  MUFU.TANH R241, R30 ;  /* 0x0000001e00f17308 */ /* 0x0002620000002400 */
[C---:B------:R-:W-:Y:S02]  /*dd40*/  IADD3 R11, R9.reuse, c[0x0][0x328], RZ ;  /* 0x0000ca00090b7a10 */ /* 0x040fe40007ffe0ff */
[----:B------:R-:W-:Y:S07]  /*dd50*/  IADD3 R9, R9, UR7, RZ ;  /* 0x0000000709097c10 */ /* 0x000fee000fffe0ff */
[----:B------:R1:W1:Y:S01]  /*dd60*/  MUFU.TANH R239, R31 ;  /* 0x0000001f00ef7308 */ /* 0x0002620000002400 */
[-C--:B-----5:R-:W-:Y:S02]  /*dd70*/  IADD3 R17, R11, R6.reuse, RZ ;  /* 0x000000060b117210 */ /* 0x0a0fe40007ffe0ff */
[----:B------:R-:W-:Y:S07]  /*dd80*/  IADD3 R16, R9, R6, RZ ;  /* 0x0000000609107210 */ /* 0x000fee0007ffe0ff */
[----:B------:R-:W1:Y:S10]  /*dd90*/  MUFU.TANH R236, R236 ;  /* 0x000000ec00ec7308 */ /* 0x000e740000002400 */
[----:B------:R1:W1:Y:S10]  /*dda0*/  MUFU.TANH R234, R33 ;  /* 0x0000002100ea7308 */ /* 0x0002740000002400 */
[----:B------:R1:W1:Y:S10]  /*ddb0*/  MUFU.TANH R237, R34 ;  /* 0x0000002200ed7308 */ /* 0x0002740000002400 */
[----:B------:R1:W1:Y:S10]  /*ddc0*/  MUFU.TANH R235, R35 ;  /* 0x0000002300eb7308 */ /* 0x0002740000002400 */
        /* <DEDUP_REMOVED lines=31> */
.L_x_190:
[----:B------:R-:W-:Y:S04]  /*dfc0*/  MOV R6, c[0x0][0x32c] ;  /* 0x0000cb0000067a02 */ /* 0x000fe80000000f00 */
[----:B------:R-:W-:Y:S11]  /*dfd0*/  ISETP.NE.AND P0, PT, R6, 0x1, PT ;  /* 0x000000010600780c */ /* 0x000ff60003f05270 */
[----:B------:R-:W-:Y:S02]  /*dfe0*/  @!UPT UIADD3 URZ, URZ, URZ, URZ ;  /* 0x0000003f3f3ff290 */ /* 0x000fe4000fffe03f */
[----:B------:R-:W-:Y:S05]  /*dff0*/  @P0 IMAD.HI.U32 R6, R8, c[0x0][0x330], RZ ;  /* 0x0000cc0008060a27 */ /* 0x000fea00078e00ff */
[----:B------:R-:W-:Y:S02]  /*e000*/  @P0 SHF.R.U32.HI R8, RZ, c[0x0][0x334], R6 ;  /* 0x0000cd00ff080a19 */ /* 0x000fe40000011606 */
.L_x_191:
[----:B------:R-:W-:Y:S05]  /*e010*/  BSYNC B0 ;  /* 0x0000000000007941 */ /* 0x000fea0003800000 */
.L_x_189:
[----:B------:R-:W-:Y:S05]  /*e020*/  IMAD R19, R8, c[0x0][0x32c], R7 ;  /* 0x0000cb0008137a24 */ /* 0x000fea00078e0207 */
[----:B------:R-:W-:Y:S02]  /*e030*/  IADD3 R6, R19, c[0x0][0x32c], RZ ;  /* 0x0000cb0013067a10 */ /* 0x000fe40007ffe0ff */
[----:B------:R-:W-:Y:S02]  /*e040*/  IMNMX R16, R16, R19, !PT ;  /* 0x0000001310107217 */ /* 0x000fe40007800200 */
[----:B------:R-:W-:Y:S02]  /*e050*/  IMNMX R17, R17, R6, PT ;  /* 0x0000000611117217 */ /* 0x000fe40003800200 */
.L_x_188:
[C---:B--234-:R-:W-:Y:S02]  /*e060*/  ISETP.GE.AND P0, PT, R15.reuse, 0x2, PT ;  /* 0x000000020f00780c */ /* 0x05cfe40003f06270 */
[----:B------:R-:W-:Y:S02]  /*e070*/  ISETP.GE.AND P1, PT, R15, 0x9, PT ;  /* 0x000000090f00780c */ /* 0x000fe40003f26270 */
[----:B------:R-:W-:Y:S02]  /*e080*/  LOP3.LUT R223, R223, 0xffefffff, RZ, 0xc0, !PT ;  /* 0xffefffffdfdf7812 */ /* 0x000fe400078ec0ff */
[----:B------:R-:W-:Y:S07]  /*e090*/  ISETP.GE.AND P2, PT, R15, 0x59, PT ;  /* 0x000000590f00780c */ /* 0x000fee0003f46270 */
[----:B------:R-:W-:Y:S02]  /*e0a0*/  @P0 LOP3.LUT R223, R223, 0x100000, RZ, 0xfc, !PT ;  /* 0x00100000dfdf0812 */ /* 0x000fe400078efcff */
[----:B------:R-:W-:Y:S02]  /*e0b0*/  ISETP.GT.AND P0, PT, R16, 0x1, !P0 ;  /* 0x000000011000780c */ /* 0x000fe40004704270 */
[----:B------:R-:W-:Y:S02]  /*e0c0*/  LOP3.LUT R223, R223, 0xfff7ffff, RZ, 0xc0, !PT ;  /* 0xfff7ffffdfdf7812 */ /* 0x000fe400078ec0ff */
[----:B------:R-:W-:Y:S02]  /*e0d0*/  ISETP.LT.OR P0, PT, R17, 0x2, P0 ;  /* 0x000000021100780c */ /* 0x000fe40000701670 */
[----:B------:R-:W-:Y:S02]  /*e0e0*/  @P1 LOP3.LUT R223, R223, 0x80000, RZ, 0xfc, !PT ;  /* 0x00080000dfdf1812 */ /* 0x000fe400078efcff */
[----:B------:R-:W-:Y:S02]  /*e0f0*/  FSEL R126, R126, -INF , !P0 ;  /* 0xff8000007e7e7808 */ /* 0x000fe40004000000 */
[C---:B------:R-:W-:Y:S02]  /*e100*/  ISETP.GT.AND P0, PT, R16.reuse, 0x8, !P1 ;  /* 0x000000081000780c */ /* 0x040fe40004f04270 */
[----:B------:R-:W-:Y:S02]  /*e110*/  ISETP.GE.AND P1, PT, R15, 0xa, PT ;  /* 0x0000000a0f00780c */ /* 0x000fe40003f26270 */
        /* <DEDUP_REMOVED lines=21> */
[C---:B------:R-:W-:Y:S04]  /*e270*/  ISETP.GT.AND P0, PT, R16.reuse, 0x18, !P1 ;  /* 0x000000181000780c */ /* 0x040fe80004f04270 */
        /* <DEDUP_REMOVED lines=11> */
[----:B------:R-:W-:Y:S01]  /*e330*/  ISETP.GT.AND P0, PT, R16, 0x20, !P1 ;  /* 0x000000201000780c */ /* 0x000fe20004f04270 */
[----:B------:R-:W1:Y:S03]  /*e340*/  SHFL.IDX PT, R14, R5, 0x1, 0x1c1f ;  /* 0x003c1f00050e7f89 */ /* 0x000e6600000e0000 */
        /* <DEDUP_REMOVED lines=8> */
[----:B------:R-:W-:Y:S01]  /*e3d0*/  ISETP.GE.AND P1, PT, R15, 0x29, PT ;  /* 0x000000290f00780c */ /* 0x000fe20003f26270 */
[--C-:B-1----:R-:W-:Y:S01]  /*e3e0*/  IMAD.IADD R12, R9, 0x1, R14.reuse ;  /* 0x00000001090c7824 */ /* 0x102fe200078e020e */
        /* <DEDUP_REMOVED lines=66> */
[----:B------:R-:W-:Y:S02]  /*e810*/  FSEL R156, R156, -INF , !P0 ;  /* 0xff8000009c9c7808 */ /* 0x000fe40004000000 */
[----:B------:R-:W-:Y:S02]  /*e820*/  ISETP.GT.AND P0, PT, R16, 0x51, !P1 ;  /* 0x000000511000780c */ /* 0x000fe40004f04270 */
[----:B------:R-:W-:Y:S02]  /*e830*/  LOP3.LUT R223, R223, 0xfffffffe, RZ, 0xc0, !PT ;  /* 0xfffffffedfdf7812 */ /* 0x000fe400078ec0ff */
[----:B------:R-:W-:Y:S04]  /*e840*/  ISETP.LT.OR P0, PT, R17, 0x52, P0 ;  /* 0x000000521100780c */ /* 0x000fe80000701670 */
[----:B------:R-:W-:Y:S02]  /*e850*/  FSEL R150, R150, -INF , !P0 ;  /* 0xff80000096967808 */ /* 0x000fe40004000000 */
[----:B------:R-:W-:Y:S02]  /*e860*/  @P1 LOP3.LUT R223, R223, 0x1, RZ, 0xfc, !PT ;  /* 0x00000001dfdf1812 */ /* 0x000fe400078efcff */
[----:B------:R-:W-:Y:S02]  /*e870*/  ISETP.GE.AND P1, PT, R15, 0x1, PT ;  /* 0x000000010f00780c */ /* 0x000fe40003f26270 */
[----:B------:R-:W-:Y:S02]  /*e880*/  ISETP.GT.AND P0, PT, R16, 0x58, !P2 ;  /* 0x000000581000780c */ /* 0x000fe40005704270 */
[----:B------:R-:W-:Y:S02]  /*e890*/  LOP3.LUT R223, R223, 0xffdfffff, RZ, 0xc0, !PT ;  /* 0xffdfffffdfdf7812 */ /* 0x000fe400078ec0ff */
[----:B------:R-:W-:Y:S04]  /*e8a0*/  ISETP.LT.OR P0, PT, R17, 0x59, P0 ;  /* 0x000000591100780c */ /* 0x000fe80000701670 */
[----:B------:R-:W-:Y:S02]  /*e8b0*/  FSEL R146, R146, -INF , !P0 ;  /* 0xff80000092927808 */ /* 0x000fe40004000000 */
[----:B------:R-:W-:Y:S02]  /*e8c0*/  ISETP.GT.AND P0, PT, R16, RZ, !P1 ;  /* 0x000000ff1000720c */ /* 0x000fe40004f04270 */
[----:B------:R-:W-:Y:S02]  /*e8d0*/  @P1 LOP3.LUT R223, R223, 0x200000, RZ, 0xfc, !PT ;  /* 0x00200000dfdf1812 */ /* 0x000fe400078efcff */
[----:B------:R-:W-:Y:S02]  /*e8e0*/  ISETP.LT.OR P0, PT, R17, 0x1, P0 ;  /* 0x000000011100780c */ /* 0x000fe40000701670 */
[----:B------:R-:W-:Y:S02]  /*e8f0*/  ISETP.GE.AND P1, PT, R15, 0x5a, PT ;  /* 0x0000005a0f00780c */ /* 0x000fe40003f26270 */
[----:B------:R-:W-:Y:S01]  /*e900*/  FSEL R10, R0, -INF , !P0 ;  /* 0xff800000000a7808 */ /* 0x000fe20004000000 */
[----:B------:R-:W-:Y:S01]  /*e910*/  IMAD.IADD R0, R11, 0x1, R14 ;  /* 0x000000010b007824 */ /* 0x000fe200078e020e */
        /* <DEDUP_REMOVED lines=18> */
.L_x_194:
[----:B------:R-:W-:Y:S04]  /*ea40*/  MOV R5, c[0x0][0x32c] ;  /* 0x0000cb0000057a02 */ /* 0x000fe80000000f00 */
[----:B------:R-:W-:Y:S11]  /*ea50*/  ISETP.NE.AND P0, PT, R5, 0x1, PT ;  /* 0x000000010500780c */ /* 0x000ff60003f05270 */
[----:B------:R-:W-:Y:S02]  /*ea60*/  @!UPT UIADD3 URZ, URZ, URZ, URZ ;  /* 0x0000003f3f3ff290 */ /* 0x000fe4000fffe03f */
[----:B------:R-:W-:Y:S05]  /*ea70*/  @P0 IMAD.HI.U32 R5, R14, c[0x0][0x330], RZ ;  /* 0x0000cc000e050a27 */ /* 0x000fea00078e00ff */
[----:B------:R-:W-:Y:S02]  /*ea80*/  @P0 SHF.R.U32.HI R14, RZ, c[0x0][0x334], R5 ;  /* 0x0000cd00ff0e0a19 */ /* 0x000fe40000011605 */
.L_x_195:
[----:B------:R-:W-:Y:S05]  /*ea90*/  BSYNC B0 ;  /* 0x0000000000007941 */ /* 0x000fea0003800000 */
.L_x_193:
[----:B------:R-:W-:Y:S05]  /*eaa0*/  IMAD R7, R14, c[0x0][0x32c], R7 ;  /* 0x0000cb000e077a24 */ /* 0x000fea00078e0207 */
[----:B------:R-:W-:Y:S02]  /*eab0*/  IADD3 R5, R7, c[0x0][0x32c], RZ ;  /* 0x0000cb0007057a10 */ /* 0x000fe40007ffe0ff */
[----:B------:R-:W-:Y:S02]  /*eac0*/  IMNMX R12, R12, R7, !PT ;  /* 0x000000070c0c7217 */ /* 0x000fe40007800200 */
[----:B------:R-:W-:Y:S02]  /*ead0*/  IMNMX R0, R0, R5, PT ;  /* 0x0000000500007217 */ /* 0x000fe40003800200 */
.L_x_192:
[C---:B------:R-:W-:Y:S01]  /*eae0*/  LOP3.LUT P0, RZ, R223.reuse, 0x200000, RZ, 0xc0, !PT ;  /* 0x00200000dfff7812 */ /* 0x040fe2000780c0ff */
        /* <DEDUP_REMOVED lines=14> */
[----:B------:R-:W-:Y:S01]  /*ebd0*/  FMNMX.FTZ R5, R42, R5, !PT ;  /* 0x000000052a057209 */ /* 0x000fe20007810000 */
[----:B------:R-:W-:Y:S01]  /*ebe0*/  LDSM.16.MT88.4 R44, [R212+0x3100] ;  /* 0x00310000d42c783b */ /* 0x000fe20000004200 */
        /* <DEDUP_REMOVED lines=124> */
[----:B------:R-:W-:Y:S02]  /*f3b0*/  ISETP.GT.AND P0, PT, R12, 0x51, !P0 ;  /* 0x000000510c00780c */ /* 0x000fe40004704270 */
[----:B-1----:R-:W-:Y:S02]  /*f3c0*/  FMNMX.FTZ R12, R14, R5, !PT ;  /* 0x000000050e0c7209 */ /* 0x002fe40007810000 */
[----:B------:R-:W-:Y:S03]  /*f3d0*/  ISETP.LT.OR P0, PT, R0, 0x52, P0 ;  /* 0x000000520000780c */ /* 0x000fe60000701670 */
[----:B------:R-:W1:Y:S01]  /*f3e0*/  SHFL.BFLY PT, R15, R12, 0x1, 0x1f ;  /* 0x0c201f000c0f7f89 */ /* 0x000e6200000e0000 */
[----:B------:R-:W-:Y:S04]  /*f3f0*/  FSEL R139, R139, -INF , !P0 ;  /* 0xff8000008b8b7808 */ /* 0x000fe80004000000 */
[----:B------:R-:W-:Y:S04]  /*f400*/  FMNMX.FTZ R0, R139, R16, !PT ;  /* 0x000000108b007209 */ /* 0x000fe80007810000 */
[----:B------:R-:W-:Y:S04]  /*f410*/  FMNMX.FTZ R0, R135, R0, !PT ;  /* 0x0000000087007209 */ /* 0x000fe80007810000 */
[----:B------:R-:W-:Y:S05]  /*f420*/  FMNMX.FTZ R7, R117, R0, !PT ;  /* 0x0000000075077209 */ /* 0x000fea0007810000 */
[----:B------:R-:W2:Y:S01]  /*f430*/  SHFL.BFLY PT, R4, R7, 0x2, 0x1f ;  /* 0x0c401f0007047f89 */ /* 0x000ea200000e0000 */
[----:B-1----:R-:W-:Y:S04]  /*f440*/  FMNMX.FTZ R0, R12, R15, !PT ;  /* 0x0000000f0c007209 */ /* 0x002fe80007810000 */
[C---:B------:R-:W-:Y:S01]  /*f450*/  FSETP.NEU.FTZ.AND P0, PT, R0.reuse, -INF , PT ;  /* 0xff8000000000780b */ /* 0x040fe20003f1d000 */
[----:B------:R-:W-:Y:S05]  /*f460*/  FMUL.FTZ R149, R0, c[0x0][0x2d0] ;  /* 0x0000b40000957a20 */ /* 0x000fea0000410000 */
[----:B------:R-:W-:Y:S05]  /*f470*/  FSEL R149, R149, RZ, P0 ;  /* 0x000000ff95957208 */ /* 0x000fea0000000000 */
[--C-:B------:R-:W-:Y:S01]  /*f480*/  FFMA.FTZ R118, R6, c[0x0][0x2d0], -R149.reuse ;  /* 0x0000b40006767a23 */ /* 0x100fe20000010895 */
[----:B------:R-:W-:Y:S01]  /*f490*/  FSEL R6, R0, RZ, P0 ;  /* 0x000000ff00067208 */ /* 0x000fe20000000000 */
[--C-:B------:R-:W-:Y:S01]  /*f4a0*/  FFMA.FTZ R128, R10, c[0x0][0x2d0], -R149.reuse ;  /* 0x0000b4000a807a23 */ /* 0x100fe20000010895 */
[----:B--2---:R-:W-:Y:S01]  /*f4b0*/  FMNMX.FTZ R5, R7, R4, !PT ;  /* 0x0000000407057209 */ /* 0x004fe20007810000 */
[----:B------:R-:W-:Y:S02]  /*f4c0*/  FFMA.FTZ R129, R8, c[0x0][0x2d0], -R149 ;  /* 0x0000b40008817a23 */ /* 0x000fe40000010895 */
[----:B------:R-:W-:Y:S01]  /*f4d0*/  FADD.FTZ R3, -R6, R3 ;  /* 0x0000000306037221 */ /* 0x000fe20000010100 */
[----:B------:R-:W-:Y:S01]  /*f4e0*/  MUFU.EX2 R118, R118 ;  /* 0x0000007600767308 */ /* 0x000fe20000000800 */
[----:B------:R-:W1:Y:S01]  /*f4f0*/  SHFL.BFLY PT, R4, R5, 0x1, 0x1f ;  /* 0x0c201f0005047f89 */ /* 0x000e6200000e0000 */
[--C-:B------:R-:W-:Y:S02]  /*f500*/  FFMA.FTZ R119, R126, c[0x0][0x2d0], -R149.reuse ;  /* 0x0000b4007e777a23 */ /* 0x100fe40000010895 */
[--C-:B------:R-:W-:Y:S02]  /*f510*/  FFMA.FTZ R136, R42, c[0x0][0x2d0], -R149.reuse ;  /* 0x0000b4002a887a23 */ /* 0x100fe40000010895 */
[--C-:B------:R-:W-:Y:S02]  /*f520*/  FFMA.FTZ R137, R40, c[0x0][0x2d0], -R149.reuse ;  /* 0x0000b40028897a23 */ /* 0x100fe40000010895 */
[--C-:B------:R-:W-:Y:S02]  /*f530*/  FFMA.FTZ R138, R50, c[0x0][0x2d0], -R149.reuse ;  /* 0x0000b400328a7a23 */ /* 0x100fe40000010895 */
        /* <DEDUP_REMOVED lines=8> */
[--C-:B------:R-:W-:Y:S01]  /*f5c0*/  FFMA.FTZ R234, R234, c[0x0][0x2d0], -R149.reuse ;  /* 0x0000b400eaea7a23 */ /* 0x100fe20000010895 */
[----:B-1----:R-:W-:Y:S01]  /*f5d0*/  FMNMX.FTZ R116, R5, R4, !PT ;  /* 0x0000000405747209 */ /* 0x002fe20007810000 */
[----:B------:R-:W-:Y:S02]  /*f5e0*/  FMUL.FTZ R4, R3, c[0x0][0x2d0] ;  /* 0x0000b40003047a20 */ /* 0x000fe40000410000 */
[--C-:B------:R-:W-:Y:S01]  /*f5f0*/  FFMA.FTZ R156, R156, c[0x0][0x2d0], -R149.reuse ;  /* 0x0000b4009c9c7a23 */ /* 0x100fe20000010895 */
[C---:B------:R-:W-:Y:S01]  /*f600*/  FSETP.NEU.FTZ.AND P0, PT, R116.reuse, -INF , PT ;  /* 0xff8000007400780b */ /* 0x040fe20003f1d000 */
[----:B------:R-:W-:Y:S01]  /*f610*/  FMUL.FTZ R134, R116, c[0x0][0x2d0] ;  /* 0x0000b40074867a20 */ /* 0x000fe20000410000 */
[----:B------:R-:W1:Y:S01]  /*f620*/  MUFU.EX2 R3, R4 ;  /* 0x0000000400037308 */ /* 0x000e620000000800 */
[--C-:B------:R-:W-:Y:S01]  /*f630*/  FFMA.FTZ R146, R146, c[0x0][0x2d0], -R149.reuse ;  /* 0x0000b40092927a23 */ /* 0x100fe20000010895 */
[----:B------:R-:W-:Y:S02]  /*f640*/  FSEL R5, R116, RZ, P0 ;  /* 0x000000ff74057208 */ /* 0x000fe40000000000 */
[----:B------:R-:W-:Y:S02]  /*f650*/  FSEL R134, R134, RZ, P0 ;  /* 0x000000ff86867208 */ /* 0x000fe40000000000 */
[----:B------:R-:W-:Y:S01]  /*f660*/  ISETP.GT.AND P0, PT, R192, R215, PT ;  /* 0x000000d7c000720c */ /* 0x000fe20003f04270 */
[----:B------:R-:W-:Y:S02]  /*f670*/  FADD.FTZ R5, -R5, R2 ;  /* 0x0000000205057221 */ /* 0x000fe40000010100 */
[--C-:B------:R-:W-:Y:S01]  /*f680*/  FFMA.FTZ R133, R13, c[0x0][0x2d0], -R134.reuse ;  /* 0x0000b4000d857a23 */ /* 0x100fe20000010886 */
[----:B------:R-:W3:Y:S01]  /*f690*/  MUFU.EX2 R129, R129 ;  /* 0x0000008100817308 */ /* 0x000ee20000000800 */
[----:B------:R-:W4:Y:S01]  /*f6a0*/  LDSM.16.MT88.4 R12, [R212+0x100] ;  /* 0x00010000d40c783b */ /* 0x000f220000004200 */
[--C-:B------:R-:W-:Y:S01]  /*f6b0*/  FFMA.FTZ R131, R11, c[0x0][0x2d0], -R134.reuse ;  /* 0x0000b4000b837a23 */ /* 0x100fe20000010886 */
[----:B--2---:R-:W-:Y:S01]  /*f6c0*/  F2FP.BF16.PACK_AB R124, R119, R128 ;  /* 0x00000080777c723e */ /* 0x004fe200000010ff */
[--C-:B------:R-:W-:Y:S02]  /*f6d0*/  FFMA.FTZ R130, R9, c[0x0][0x2d0], -R134.reuse ;  /* 0x0000b40009827a23 */ /* 0x100fe40000010886 */
[--C-:B------:R-:W-:Y:S02]  /*f6e0*/  FFMA.FTZ R132, R125, c[0x0][0x2d0], -R134.reuse ;  /* 0x0000b4007d847a23 */ /* 0x100fe40000010886 */
[----:B------:R-:W-:Y:S02]  /*f6f0*/  FMUL.FTZ R2, R5, c[0x0][0x2d0] ;  /* 0x0000b40005027a20 */ /* 0x000fe40000410000 */
[----:B------:R-:W-:Y:S01]  /*f700*/  MUFU.EX2 R133, R133 ;  /* 0x0000008500857308 */ /* 0x000fe20000000800 */
[--C-:B------:R-:W-:Y:S02]  /*f710*/  FFMA.FTZ R165, R165, c[0x0][0x2d0], -R134.reuse ;  /* 0x0000b400a5a57a23 */ /* 0x100fe40000010886 */
[--C-:B------:R-:W-:Y:S02]  /*f720*/  FFMA.FTZ R161, R161, c[0x0][0x2d0], -R134.reuse ;  /* 0x0000b400a1a17a23 */ /* 0x100fe40000010886 */
[C---:B-1----:R-:W-:Y:S02]  /*f730*/  FMUL.FTZ R4, R3.reuse, R112 ;  /* 0x0000007003047220 */ /* 0x042fe40000410000 */
[C---:B------:R-:W-:Y:S02]  /*f740*/  FMUL.FTZ R5, R3.reuse, R113 ;  /* 0x0000007103057220 */ /* 0x040fe40000410000 */
[C---:B------:R-:W-:Y:S01]  /*f750*/  FMUL.FTZ R8, R3.reuse, R108 ;  /* 0x0000006c03087220 */ /* 0x040fe20000410000 */
[----:B------:R-:W1:Y:S01]  /*f760*/  MUFU.EX2 R2, R2 ;  /* 0x0000000200027308 */ /* 0x000e620000000800 */
[C---:B------:R-:W-:Y:S02]  /*f770*/  FMUL.FTZ R9, R3.reuse, R109 ;  /* 0x0000006d03097220 */ /* 0x040fe40000410000 */
[----:B------:R-:W-:Y:S01]  /*f780*/  FMUL.FTZ R16, R3, R100 ;  /* 0x0000006403107220 */ /* 0x000fe20000410000 */
[----:B---3--:R-:W-:Y:S01]  /*f790*/  F2FP.BF16.PACK_AB R126, R129, R118 ;  /* 0x00000076817e723e */ /* 0x008fe200000010ff */
[C---:B------:R-:W-:Y:S02]  /*f7a0*/  FMUL.FTZ R17, R3.reuse, R101 ;  /* 0x0000006503117220 */ /* 0x040fe40000410000 */
[C---:B------:R-:W-:Y:S02]  /*f7b0*/  FMUL.FTZ R24, R3.reuse, R92 ;  /* 0x0000005c03187220 */ /* 0x040fe40000410000 */
[C---:B------:R-:W-:Y:S01]  /*f7c0*/  FMUL.FTZ R25, R3.reuse, R93 ;  /* 0x0000005d03197220 */ /* 0x040fe20000410000 */
[----:B------:R-:W2:Y:S01]  /*f7d0*/  MUFU.EX2 R132, R132 ;  /* 0x0000008400847308 */ /* 0x000ea20000000800 */
        /* <DEDUP_REMOVED lines=14> */
[----:B--2---:R-:W-:Y:S01]  /*f8c0*/  F2FP.BF16.PACK_AB R125, R132, R133 ;  /* 0x00000085847d723e */ /* 0x004fe200000010ff */
        /* <DEDUP_REMOVED lines=12> */
[----:B------:R-:W-:Y:S01]  /*f990*/  FMUL.FTZ R51, R2, R71 ;  /* 0x0000004702337220 */ /* 0x000fe20000410000 */
[----:B------:R-:W2:Y:S01]  /*f9a0*/  LDSM.16.MT88.4 R84, [R210+0x3100] ;  /* 0x00310000d254783b */ /* 0x000ea20000004200 */
[C---:B------:R-:W-:Y:S01]  /*f9b0*/  FMUL.FTZ R53, R3.reuse, R53 ;  /* 0x0000003503357220 */ /* 0x040fe20000410000 */
[----:B-1----:R-:W-:Y:S01]  /*f9c0*/  F2FP.BF16.PACK_AB R127, R130, R131 ;  /* 0x00000083827f723e */ /* 0x002fe200000010ff */
[C---:B------:R-:W-:Y:S02]  /*f9d0*/  FMUL.FTZ R54, R2.reuse, R54 ;  /* 0x0000003602367220 */ /* 0x040fe40000410000 */
[C---:B------:R-:W-:Y:S02]  /*f9e0*/  FMUL.FTZ R55, R2.reuse, R55 ;  /* 0x0000003702377220 */ /* 0x040fe40000410000 */
[C---:B------:R-:W-:Y:S01]  /*f9f0*/  FMUL.FTZ R56, R3.reuse, R56 ;  /* 0x0000003803387220 */ /* 0x040fe20000410000 */
[----:B------:R-:W1:Y:S01]  /*fa00*/  LDSM.16.MT88.4 R76, [R209+0x3100] ;  /* 0x00310000d14c783b */ /* 0x000e620000004200 */
[C---:B----4-:R-:W-:Y:S01]  /*fa10*/  HMMA.16816.F32.BF16 R4, R124.reuse, R12, R4 ;  /* 0x0000000c7c04723c */ /* 0x050fe20000041804 */
[----:B------:R-:W-:Y:S04]  /*fa20*/  MUFU.EX2 R165, R165 ;  /* 0x000000a500a57308 */ /* 0x000fe80000000800 */
[C---:B------:R-:W-:Y:S02]  /*fa30*/  FMUL.FTZ R57, R3.reuse, R57 ;  /* 0x0000003903397220 */ /* 0x040fe40000410000 */
[----:B------:R-:W3:Y:S01]  /*fa40*/  LDSM.16.MT88.4 R68, [R208+0x3100] ;  /* 0x00310000d044783b */ /* 0x000ee20000004200 */
[C---:B------:R-:W-:Y:S03]  /*fa50*/  HMMA.16816.F32.BF16 R8, R124.reuse, R14, R8 ;  /* 0x0000000e7c08723c */ /* 0x040fe60000041808 */
[----:B------:R-:W-:Y:S01]  /*fa60*/  MUFU.EX2 R161, R161 ;  /* 0x000000a100a17308 */ /* 0x000fe20000000800 */
[C---:B------:R-:W-:Y:S02]  /*fa70*/  FMUL.FTZ R12, R3.reuse, R104 ;  /* 0x00000068030c7220 */ /* 0x040fe40000410000 */
[C---:B------:R-:W-:Y:S01]  /*fa80*/  FMUL.FTZ R13, R3.reuse, R105 ;  /* 0x00000069030d7220 */ /* 0x040fe20000410000 */
[----:B------:R-:W-:Y:S01]  /*fa90*/  LDSM.16.MT88.4 R100, [R210+0x2900] ;  /* 0x00290000d264783b */ /* 0x000fe20000004200 */
[C---:B------:R-:W-:Y:S04]  /*faa0*/  FMUL.FTZ R14, R2.reuse, R106 ;  /* 0x0000006a020e7220 */ /* 0x040fe80000410000 */
[C---:B------:R-:W-:Y:S01]  /*fab0*/  FMUL.FTZ R15, R2.reuse, R107 ;  /* 0x0000006b020f7220 */ /* 0x040fe20000410000 */
[----:B------:R-:W-:Y:S01]  /*fac0*/  MUFU.EX2 R136, R136 ;  /* 0x0000008800887308 */ /* 0x000fe20000000800 */
[C---:B------:R-:W-:Y:S02]  /*fad0*/  FMUL.FTZ R58, R2.reuse, R58 ;  /* 0x0000003a023a7220 */ /* 0x040fe40000410000 */
[C---:B------:R-:W-:Y:S02]  /*fae0*/  FMUL.FTZ R59, R2.reuse, R59 ;  /* 0x0000003b023b7220 */ /* 0x040fe40000410000 */
[C---:B------:R-:W-:Y:S01]  /*faf0*/  FMUL.FTZ R60, R3.reuse, R60 ;  /* 0x0000003c033c7220 */ /* 0x040fe20000410000 */
[C---:B------:R-:W-:Y:S03]  /*fb00*/  HMMA.16816.F32.BF16 R12, R124.reuse, R20, R12 ;  /* 0x000000147c0c723c */ /* 0x040fe6000004180c */
[C---:B------:R-:W-:Y:S01]  /*fb10*/  FMUL.FTZ R61, R3.reuse, R61 ;  /* 0x0000003d033d7220 */ /* 0x040fe20000410000 */
[----:B------:R-:W4:Y:S01]  /*fb20*/  MUFU.EX2 R137, R137 ;  /* 0x0000008900897308 */ /* 0x000f220000000800 */
        /* <DEDUP_REMOVED lines=17> */
[C---:B------:R-:W-:Y:S02]  /*fc40*/  FMUL.FTZ R67, R2.reuse, R67 ;  /* 0x0000004302437220 */ /* 0x040fe40000410000 */
[C---:B------:R-:W-:Y:S04]  /*fc50*/  FMUL.FTZ R30, R2.reuse, R90 ;  /* 0x0000005a021e7220 */ /* 0x040fe80000410000 */
[C---:B------:R-:W-:Y:S01]  /*fc60*/  FMUL.FTZ R31, R2.reuse, R91 ;  /* 0x0000005b021f7220 */ /* 0x040fe20000410000 */
[----:B------:R-:W-:Y:S01]  /*fc70*/  MUFU.EX2 R162, R162 ;  /* 0x000000a200a27308 */ /* 0x000fe20000000800 */
[----:B------:R-:W-:Y:S01]  /*fc80*/  LDSM.16.MT88.4 R88, [R212+0x3900] ;  /* 0x00390000d458783b */ /* 0x000fe20000004200 */
[--C-:B------:R-:W-:Y:S02]  /*fc90*/  FFMA.FTZ R148, R167, c[0x0][0x2d0], -R134.reuse ;  /* 0x0000b400a7947a23 */ /* 0x100fe40000010886 */
[--C-:B------:R-:W-:Y:S02]  /*fca0*/  FFMA.FTZ R151, R151, c[0x0][0x2d0], -R134.reuse ;  /* 0x0000b40097977a23 */ /* 0x100fe40000010886 */
[C---:B------:R-:W-:Y:S03]  /*fcb0*/  HMMA.16816.F32.BF16 R28, R124.reuse, R36, R28 ;  /* 0x000000247c1c723c */ /* 0x040fe6000004181c */
[--C-:B------:R-:W-:Y:S01]  /*fcc0*/  FFMA.FTZ R157, R157, c[0x0][0x2d0], -R134.reuse ;  /* 0x0000b4009d9d7a23 */ /* 0x100fe20000010886 */
[----:B------:R-:W-:Y:S01]  /*fcd0*/  MUFU.EX2 R148, R148 ;  /* 0x0000009400947308 */ /* 0x000fe20000000800 */
[--C-:B------:R-:W-:Y:S02]  /*fce0*/  FFMA.FTZ R158, R163, c[0x0][0x2d0], -R134.reuse ;  /* 0x0000b400a39e7a23 */ /* 0x100fe40000010886 */
[C---:B------:R-:W-:Y:S01]  /*fcf0*/  FMUL.FTZ R36, R3.reuse, R80 ;  /* 0x0000005003247220 */ /* 0x040fe20000410000 */
[C---:B------:R-:W-:Y:S04]  /*fd00*/  HMMA.16816.F32.BF16 R32, R124.reuse, R38, R32 ;  /* 0x000000267c20723c */ /* 0x040fe80000041820 */
[----:B------:R-:W-:Y:S02]  /*fd10*/  FMUL.FTZ R37, R3, R81 ;  /* 0x0000005103257220 */ /* 0x000fe40000410000 */
[----:B------:R-:W5:Y:S01]  /*fd20*/  MUFU.EX2 R151, R151 ;  /* 0x0000009700977308 */ /* 0x000f620000000800 */
[C---:B------:R-:W-:Y:S02]  /*fd30*/  FMUL.FTZ R38, R2.reuse, R82 ;  /* 0x0000005202267220 */ /* 0x040fe40000410000 */
[----:B------:R-:W-:Y:S02]  /*fd40*/  FMUL.FTZ R39, R2, R83 ;  /* 0x0000005302277220 */ /* 0x000fe40000410000 */
[----:B------:R-:W-:Y:S01]  /*fd50*/  LDSM.16.MT88.4 R80, [R209+0x900] ;  /* 0x00090000d150783b */ /* 0x000fe20000004200 */
[--C-:B------:R-:W-:Y:S02]  /*fd60*/  FFMA.FTZ R163, R186, c[0x0][0x2d0], -R149.reuse ;  /* 0x0000b400baa37a23 */ /* 0x100fe40000010895 */
[--C-:B------:R-:W-:Y:S02]  /*fd70*/  FFMA.FTZ R167, R164, c[0x0][0x2d0], -R149.reuse ;  /* 0x0000b400a4a77a23 */ /* 0x100fe40000010895 */
[C---:B------:R-:W-:Y:S01]  /*fd80*/  HMMA.16816.F32.BF16 R36, R124.reuse, R44, R36 ;  /* 0x0000002c7c24723c */ /* 0x040fe20000041824 */
[----:B------:R-:W-:Y:S02]  /*fd90*/  MUFU.EX2 R157, R157 ;  /* 0x0000009d009d7308 */ /* 0x000fe40000000800 */
        /* <DEDUP_REMOVED lines=9> */
[----:B------:R-:W3:Y:S01]  /*fe30*/  MUFU.EX2 R163, R163 ;  /* 0x000000a300a37308 */ /* 0x000ee20000000800 */
[----:B------:R-:W4:Y:S01]  /*fe40*/  LDSM.16.MT88.4 R72, [R212+0x900] ;  /* 0x00090000d448783b */ /* 0x000f220000004200 */
[--C-:B------:R-:W-:Y:S02]  /*fe50*/  FFMA.FTZ R229, R229, c[0x0][0x2d0], -R134.reuse ;  /* 0x0000b400e5e57a23 */ /* 0x100fe40000010886 */
[--C-:B------:R-:W-:Y:S02]  /*fe60*/  FFMA.FTZ R231, R238, c[0x0][0x2d0], -R149.reuse ;  /* 0x0000b400eee77a23 */ /* 0x100fe40000010895 */
[C---:B--2---:R-:W-:Y:S03]  /*fe70*/  HMMA.16816.F32.BF16 R44, R124.reuse, R84, R44 ;  /* 0x000000547c2c723c */ /* 0x044fe6000004182c */
[--C-:B------:R-:W-:Y:S01]  /*fe80*/  FFMA.FTZ R233, R236, c[0x0][0x2d0], -R149.reuse ;  /* 0x0000b400ece97a23 */ /* 0x100fe20000010895 */
[----:B------:R-:W2:Y:S01]  /*fe90*/  MUFU.EX2 R167, R167 ;  /* 0x000000a700a77308 */ /* 0x000ea20000000800 */
        /* <DEDUP_REMOVED lines=15> */
[C---:B---3--:R-:W-:Y:S04]  /*ff90*/  HMMA.16816.F32.BF16 R60, R124.reuse, R68, R60 ;  /* 0x000000447c3c723c */ /* 0x048fe8000004183c */
[----:B------:R-:W-:Y:S01]  /*ffa0*/  MUFU.EX2 R235, R235 ;  /* 0x000000eb00eb7308 */ /* 0x000fe20000000800 */
[--C-:B------:R-:W-:Y:S02]  /*ffb0*/  FFMA.FTZ R159, R150, c[0x0][0x2d0], -R149.reuse ;  /* 0x0000b400969f7a23 */ /* 0x100fe40000010895 */
[----:B----4-:R-:W-:Y:S01]  /*ffc0*/  F2FP.BF16.PACK_AB R68, R137, R136 ;  /* 0x000000888944723e */ /* 0x010fe200000010ff */
[----:B------:R-:W-:Y:S04]  /*ffd0*/  HMMA.16816.F32.BF16 R64, R124, R70, R64 ;  /* 0x000000467c40723c */ /* 0x000fe80000041840 */
[----:B-----5:R-:W-:Y:S01]  /*ffe0*/  F2FP.BF16.PACK_AB R69, R151, R148 ;  /* 0x000000949745723e */ /* 0x020fe200000010ff */
[----:B------:R-:W-:Y:S01]  /*fff0*/  FFMA.FTZ R149, R144, c[0x0][0x2d0], -R149 ;  /* 0x0000b40090957a23 */ /* 0x000fe20000010895 */
[----:B------:R-:W-:Y:S01]  /*10000*/  MUFU.EX2 R228, R228 ;  /* 0x000000e400e47308 */ /* 0x000fe20000000800 */
[----:B------:R-:W-:Y:S01]  /*10010*/  F2FP.BF16.PACK_AB R70, R145, R138 ;  /* 0x0000008a9146723e */ /* 0x000fe200000010ff */
[--C-:B------:R-:W-:Y:S01]  /*10020*/  FFMA.FTZ R144, R147, c[0x0][0x2d0], -R134.reuse ;  /* 0x0000b40093907a23 */ /* 0x100fe20000010886 */
[----:B------:R-:W-:Y:S03]  /*10030*/  F2FP.BF16.PACK_AB R71, R158, R157 ;  /* 0x0000009d9e47723e */ /* 0x000fe600000010ff */
[--C-:B------:R-:W-:Y:S02]  /*10040*/  FFMA.FTZ R139, R139, c[0x0][0x2d0], -R134.reuse ;  /* 0x0000b4008b8b7a23 */ /* 0x100fe40000010886 */
[--C-:B------:R-:W-:Y:S02]  /*10050*/  FFMA.FTZ R135, R135, c[0x0][0x2d0], -R134.reuse ;  /* 0x0000b40087877a23 */ /* 0x100fe40000010886 */
[C---:B------:R-:W-:Y:S01]  /*10060*/  HMMA.16816.F32.BF16 R4, R68.reuse, R72, R4 ;  /* 0x000000484404723c */ /* 0x040fe20000041804 */
[----:B------:R-:W-:Y:S04]  /*10070*/  MUFU.EX2 R164, R164 ;  /* 0x000000a400a47308 */ /* 0x000fe80000000800 */
[----:B------:R-:W-:Y:S02]  /*10080*/  FFMA.FTZ R134, R117, c[0x0][0x2d0], -R134 ;  /* 0x0000b40075867a23 */ /* 0x000fe40000010886 */
[----:B------:R-:W-:Y:S01]  /*10090*/  FFMA.FTZ R128, R3, R224, R128 ;  /* 0x000000e003807223 */ /* 0x000fe20000010080 */
[C---:B------:R-:W-:Y:S01]  /*100a0*/  HMMA.16816.F32.BF16 R8, R68.reuse, R74, R8 ;  /* 0x0000004a4408723c */ /* 0x040fe20000041808 */
[----:B------:R-:W3:Y:S02]  /*100b0*/  LDSM.16.MT88.4 R72, [R210+0x3900] ;  /* 0x00390000d248783b */ /* 0x000ee40000004200 */
[----:B------:R-:W4:Y:S01]  /*100c0*/  MUFU.EX2 R187, R187 ;  /* 0x000000bb00bb7308 */ /* 0x000f220000000800 */
[----:B------:R-:W-:Y:S02]  /*100d0*/  FFMA.FTZ R133, R2, R225, R133 ;  /* 0x000000e102857223 */ /* 0x000fe40000010085 */
[----:B------:R-:W-:Y:S02]  /*100e0*/  FADD.FTZ R119, R119, R128 ;  /* 0x0000008077777221 */ /* 0x000fe40000010000 */
[C---:B-1----:R-:W-:Y:S04]  /*100f0*/  HMMA.16816.F32.BF16 R12, R68.reuse, R76, R12 ;  /* 0x0000004c440c723c */ /* 0x042fe8000004180c */
[----:B------:R-:W-:Y:S01]  /*10100*/  FADD.FTZ R132, R132, R133 ;  /* 0x0000008584847221 */ /* 0x000fe20000010000 */
[----:B------:R-:W-:Y:S01]  /*10110*/  MUFU.EX2 R186, R186 ;  /* 0x000000ba00ba7308 */ /* 0x000fe20000000800 */
[----:B------:R-:W-:Y:S02]  /*10120*/  FADD.FTZ R118, R118, R119 ;  /* 0x0000007776767221 */ /* 0x000fe40000010000 */
[C---:B------:R-:W-:Y:S01]  /*10130*/  HMMA.16816.F32.BF16 R16, R68.reuse, R78, R16 ;  /* 0x0000004e4410723c */ /* 0x040fe20000041810 */
[----:B------:R-:W1:Y:S03]  /*10140*/  LDSM.16.MT88.4 R76, [R209+0x3900] ;  /* 0x00390000d14c783b */ /* 0x000e660000004200 */
[----:B------:R-:W-:Y:S02]  /*10150*/  FADD.FTZ R3, R131, R132 ;  /* 0x0000008483037221 */ /* 0x000fe40000010000 */
[----:B------:R-:W-:Y:S01]  /*10160*/  FADD.FTZ R129, R129, R118 ;  /* 0x0000007681817221 */ /* 0x000fe20000010000 */
[----:B------:R-:W5:Y:S01]  /*10170*/  MUFU.EX2 R229, R229 ;  /* 0x000000e500e57308 */ /* 0x000f620000000800 */
[C---:B------:R-:W-:Y:S04]  /*10180*/  HMMA.16816.F32.BF16 R20, R68.reuse, R80, R20 ;  /* 0x000000504414723c */ /* 0x040fe80000041814 */
[----:B------:R-:W-:Y:S02]  /*10190*/  FADD.FTZ R3, R130, R3 ;  /* 0x0000000382037221 */ /* 0x000fe40000010000 */
[----:B------:R-:W-:Y:S02]  /*101a0*/  FADD.FTZ R136, R136, R129 ;  /* 0x0000008188887221 */ /* 0x000fe40000010000 */
[C---:B------:R-:W-:Y:S01]  /*101b0*/  HMMA.16816.F32.BF16 R24, R68.reuse, R82, R24 ;  /* 0x000000524418723c */ /* 0x040fe20000041818 */
[----:B------:R-:W1:Y:S01]  /*101c0*/  LDSM.16.MT88.4 R80, [R208+0x3900] ;  /* 0x00390000d050783b */ /* 0x000e620000004200 */
        /* <DEDUP_REMOVED lines=12> */
[C---:B------:R-:W-:Y:S04]  /*10290*/  HMMA.16816.F32.BF16 R36, R68.reuse, R88, R36 ;  /* 0x000000584424723c */ /* 0x040fe80000041824 */
[----:B------:R-:W-:Y:S04]  /*102a0*/  FADD.FTZ R3, R158, R3 ;  /* 0x000000039e037221 */ /* 0x000fe80000010000 */
        /* <DEDUP_REMOVED lines=8> */
[C---:B-1----:R-:W-:Y:S08]  /*10330*/  HMMA.16816.F32.BF16 R52, R68.reuse, R76, R52 ;  /* 0x0000004c4434723c */ /* 0x042ff00000041834 */
[C---:B------:R-:W-:Y:S01]  /*10340*/  HMMA.16816.F32.BF16 R56, R68.reuse, R78, R56 ;  /* 0x0000004e4438723c */ /* 0x040fe20000041838 */
[----:B------:R-:W1:Y:S01]  /*10350*/  LDSM.16.MT88.4 R76, [R209+0x1100] ;  /* 0x00110000d14c783b */ /* 0x000e620000004200 */
[----:B------:R-:W-:Y:S06]  /*10360*/  MUFU.EX2 R237, R237 ;  /* 0x000000ed00ed7308 */ /* 0x000fec0000000800 */
[C---:B------:R-:W-:Y:S04]  /*10370*/  HMMA.16816.F32.BF16 R60, R68.reuse, R80, R60 ;  /* 0x00000050443c723c */ /* 0x040fe8000004183c */
[----:B------:R-:W-:Y:S04]  /*10380*/  MUFU.EX2 R238, R238 ;  /* 0x000000ee00ee7308 */ /* 0x000fe80000000800 */
[----:B------:R-:W-:Y:S01]  /*10390*/  HMMA.16816.F32.BF16 R64, R68, R82, R64 ;  /* 0x000000524440723c */ /* 0x000fe20000041840 */
[----:B------:R-:W1:Y:S05]  /*103a0*/  LDSM.16.MT88.4 R80, [R208+0x1100] ;  /* 0x00110000d050783b */ /* 0x000e6a0000004200 */
[----:B------:R-:W-:Y:S01]  /*103b0*/  MUFU.EX2 R156, R156 ;  /* 0x0000009c009c7308 */ /* 0x000fe20000000800 */
[----:B------:R-:W-:Y:S01]  /*103c0*/  F2FP.BF16.PACK_AB R68, R160, R163 ;  /* 0x000000a3a044723e */ /* 0x000fe200000010ff */
[----:B------:R-:W-:Y:S01]  /*103d0*/  FADD.FTZ R163, R163, R138 ;  /* 0x0000008aa3a37221 */ /* 0x000fe20000010000 */
[----:B--2---:R-:W-:Y:S03]  /*103e0*/  F2FP.BF16.PACK_AB R70, R167, R162 ;  /* 0x000000a2a746723e */ /* 0x004fe600000010ff */
[----:B----4-:R-:W-:Y:S01]  /*103f0*/  F2FP.BF16.PACK_AB R69, R187, R164 ;  /* 0x000000a4bb45723e */ /* 0x010fe200000010ff */
[----:B------:R-:W-:Y:S01]  /*10400*/  FADD.FTZ R164, R164, R3 ;  /* 0x00000003a4a47221 */ /* 0x000fe20000010000 */
[----:B-----5:R-:W-:Y:S01]  /*10410*/  F2FP.BF16.PACK_AB R71, R229, R186 ;  /* 0x000000bae547723e */ /* 0x020fe200000010ff */
[----:B------:R-:W-:Y:S01]  /*10420*/  FADD.FTZ R163, R160, R163 ;  /* 0x000000a3a0a37221 */ /* 0x000fe20000010000 */
[----:B------:R-:W2:Y:S01]  /*10430*/  MUFU.EX2 R159, R159 ;  /* 0x0000009f009f7308 */ /* 0x000ea20000000800 */
[----:B------:R-:W-:Y:S02]  /*10440*/  FADD.FTZ R187, R187, R164 ;  /* 0x000000a4bbbb7221 */ /* 0x000fe40000010000 */
[----:B------:R-:W-:Y:S02]  /*10450*/  FADD.FTZ R162, R162, R163 ;  /* 0x000000a3a2a27221 */ /* 0x000fe40000010000 */
[C---:B---3--:R-:W-:Y:S03]  /*10460*/  HMMA.16816.F32.BF16 R4, R68.reuse, R72, R4 ;  /* 0x000000484404723c */ /* 0x048fe60000041804 */
[----:B------:R-:W-:Y:S02]  /*10470*/  FADD.FTZ R186, R186, R187 ;  /* 0x000000bbbaba7221 */ /* 0x000fe40000010000 */
[----:B------:R-:W-:Y:S01]  /*10480*/  MUFU.EX2 R146, R146 ;  /* 0x0000009200927308 */ /* 0x000fe20000000800 */
[----:B------:R-:W-:Y:S02]  /*10490*/  FADD.FTZ R162, R167, R162 ;  /* 0x000000a2a7a27221 */ /* 0x000fe40000010000 */
[C---:B------:R-:W-:Y:S01]  /*104a0*/  HMMA.16816.F32.BF16 R8, R68.reuse, R74, R8 ;  /* 0x0000004a4408723c */ /* 0x040fe20000041808 */
[----:B------:R-:W3:Y:S03]  /*104b0*/  LDSM.16.MT88.4 R72, [R212+0x4100] ;  /* 0x00410000d448783b */ /* 0x000ee60000004200 */
[----:B------:R-:W-:Y:S03]  /*104c0*/  FADD.FTZ R229, R229, R186 ;  /* 0x000000bae5e57221 */ /* 0x000fe60000010000 */
[----:B------:R-:W4:Y:S01]  /*104d0*/  MUFU.EX2 R149, R149 ;  /* 0x0000009500957308 */ /* 0x000f220000000800 */
[C---:B------:R-:W-:Y:S04]  /*104e0*/  HMMA.16816.F32.BF16 R12, R68.reuse, R84, R12 ;  /* 0x00000054440c723c */ /* 0x040fe8000004180c */
[----:B--2---:R-:W-:Y:S01]  /*104f0*/  F2FP.BF16.PACK_AB R124, R159, R156 ;  /* 0x0000009c9f7c723e */ /* 0x004fe200000010ff */
[----:B------:R-:W-:Y:S03]  /*10500*/  FADD.FTZ R2, R236, R229 ;  /* 0x000000e5ec027221 */ /* 0x000fe60000010000 */
[C---:B------:R-:W-:Y:S01]  /*10510*/  HMMA.16816.F32.BF16 R16, R68.reuse, R86, R16 ;  /* 0x000000564410723c */ /* 0x040fe20000041810 */
[----:B------:R-:W2:Y:S01]  /*10520*/  LDSM.16.MT88.4 R84, [R210+0x4100] ;  /* 0x00410000d254783b */ /* 0x000ea20000004200 */
[----:B------:R-:W-:Y:S02]  /*10530*/  MUFU.EX2 R144, R144 ;  /* 0x0000009000907308 */ /* 0x000fe40000000800 */
[----:B------:R-:W-:Y:S04]  /*10540*/  FADD.FTZ R2, R239, R2 ;  /* 0x00000002ef027221 */ /* 0x000fe80000010000 */
[C---:B-1----:R-:W-:Y:S04]  /*10550*/  HMMA.16816.F32.BF16 R20, R68.reuse, R76, R20 ;  /* 0x0000004c4414723c */ /* 0x042fe80000041814 */
[----:B------:R-:W1:Y:S01]  /*10560*/  MUFU.EX2 R139, R139 ;  /* 0x0000008b008b7308 */ /* 0x000e620000000800 */
[----:B------:R-:W-:Y:S01]  /*10570*/  FADD.FTZ R3, R237, R2 ;  /* 0x00000002ed037221 */ /* 0x000fe20000010000 */
[----:B----4-:R-:W-:Y:S02]  /*10580*/  F2FP.BF16.PACK_AB R126, R149, R146 ;  /* 0x00000092957e723e */ /* 0x010fe400000010ff */
[C---:B------:R-:W-:Y:S01]  /*10590*/  HMMA.16816.F32.BF16 R24, R68.reuse, R78, R24 ;  /* 0x0000004e4418723c */ /* 0x040fe20000041818 */
[----:B------:R-:W4:Y:S03]  /*105a0*/  LDSM.16.MT88.4 R76, [R209+0x4100] ;  /* 0x00410000d14c783b */ /* 0x000f260000004200 */
[----:B------:R-:W-:Y:S02]  /*105b0*/  FADD.FTZ R3, R238, R3 ;  /* 0x00000003ee037221 */ /* 0x000fe40000010000 */
[----:B------:R-:W-:Y:S02]  /*105c0*/  MUFU.EX2 R135, R135 ;  /* 0x0000008700877308 */ /* 0x000fe40000000800 */
[C---:B------:R-:W-:Y:S04]  /*105d0*/  HMMA.16816.F32.BF16 R28, R68.reuse, R80, R28 ;  /* 0x00000050441c723c */ /* 0x040fe8000004181c */
[----:B------:R-:W-:Y:S04]  /*105e0*/  FADD.FTZ R2, R166, R3 ;  /* 0x00000003a6027221 */ /* 0x000fe80000010000 */
[C---:B------:R-:W-:Y:S01]  /*105f0*/  HMMA.16816.F32.BF16 R32, R68.reuse, R82, R32 ;  /* 0x000000524420723c */ /* 0x040fe20000041820 */
[----:B------:R-:W5:Y:S01]  /*10600*/  LDSM.16.MT88.4 R80, [R212+0x1900] ;  /* 0x00190000d450783b */ /* 0x000f620000004200 */
[----:B------:R-:W4:Y:S02]  /*10610*/  MUFU.EX2 R134, R134 ;  /* 0x0000008600867308 */ /* 0x000f240000000800 */
[----:B-1----:R-:W-:Y:S01]  /*10620*/  F2FP.BF16.PACK_AB R125, R139, R144 ;  /* 0x000000908b7d723e */ /* 0x002fe200000010ff */
[----:B------:R-:W-:Y:S03]  /*10630*/  FADD.FTZ R2, R165, R2 ;  /* 0x00000002a5027221 */ /* 0x000fe60000010000 */
[C---:B---3--:R-:W-:Y:S04]  /*10640*/  HMMA.16816.F32.BF16 R36, R68.reuse, R72, R36 ;  /* 0x000000484424723c */ /* 0x048fe80000041824 */
[----:B------:R-:W-:Y:S01]  /*10650*/  FADD.FTZ R3, R161, R2 ;  /* 0x00000002a1037221 */ /* 0x000fe20000010000 */
[----:B------:R-:W-:Y:S03]  /*10660*/  IADD3 R2, R192, -0x1, RZ ;  /* 0xffffffffc0027810 */ /* 0x000fe60007ffe0ff */
[C---:B------:R-:W-:Y:S01]  /*10670*/  HMMA.16816.F32.BF16 R40, R68.reuse, R74, R40 ;  /* 0x0000004a4428723c */ /* 0x040fe20000041828 */
[----:B------:R-:W1:Y:S03]  /*10680*/  LDSM.16.MT88.4 R72, [R210+0x1900] ;  /* 0x00190000d248783b */ /* 0x000e660000004200 */
[----:B------:R-:W-:Y:S02]  /*10690*/  FADD.FTZ R3, R228, R3 ;  /* 0x00000003e4037221 */ /* 0x000fe40000010000 */
[----:B------:R-:W-:Y:S02]  /*106a0*/  IMAD.MOV.U32 R192, RZ, RZ, R2 ;  /* 0x000000ffffc07224 */ /* 0x000fe400078e0002 */
[C---:B--2---:R-:W-:Y:S04]  /*106b0*/  HMMA.16816.F32.BF16 R44, R68.reuse, R84, R44 ;  /* 0x00000054442c723c */ /* 0x044fe8000004182c */
[----:B----4-:R-:W-:Y:S01]  /*106c0*/  F2FP.BF16.PACK_AB R127, R134, R135 ;  /* 0x00000087867f723e */ /* 0x010fe200000010ff */
[----:B------:R-:W-:Y:S02]  /*106d0*/  FADD.FTZ R144, R144, R3 ;  /* 0x0000000390907221 */ /* 0x000fe40000010000 */
[----:B------:R-:W-:Y:S01]  /*106e0*/  IMAD.MOV.U32 R3, RZ, RZ, R0 ;  /* 0x000000ffff037224 */ /* 0x000fe200078e0000 */
[C---:B------:R-:W-:Y:S01]  /*106f0*/  HMMA.16816.F32.BF16 R48, R68.reuse, R86, R48 ;  /* 0x000000564430723c */ /* 0x040fe20000041830 */
[----:B------:R-:W-:Y:S03]  /*10700*/  LDSM.16.MT88.4 R84, [R208+0x1900] ;  /* 0x00190000d054783b */ /* 0x000fe60000004200 */
[----:B------:R-:W-:Y:S02]  /*10710*/  FADD.FTZ R144, R139, R144 ;  /* 0x000000908b907221 */ /* 0x000fe40000010000 */
[----:B------:R-:W-:Y:S02]  /*10720*/  IMAD.MOV.U32 R2, RZ, RZ, R116 ;  /* 0x000000ffff027224 */ /* 0x000fe400078e0074 */
[C---:B------:R-:W-:Y:S04]  /*10730*/  HMMA.16816.F32.BF16 R52, R68.reuse, R76, R52 ;  /* 0x0000004c4434723c */ /* 0x040fe80000041834 */
[----:B------:R-:W-:Y:S04]  /*10740*/  FADD.FTZ R135, R135, R144 ;  /* 0x0000009087877221 */ /* 0x000fe80000010000 */
[C---:B------:R-:W-:Y:S01]  /*10750*/  HMMA.16816.F32.BF16 R56, R68.reuse, R78, R56 ;  /* 0x0000004e4438723c */ /* 0x040fe20000041838 */
[----:B------:R-:W2:Y:S03]  /*10760*/  LDSM.16.MT88.4 R76, [R209+0x1900] ;  /* 0x00190000d14c783b */ /* 0x000ea60000004200 */
[----:B------:R-:W-:Y:S04]  /*10770*/  FADD.FTZ R225, R134, R135 ;  /* 0x0000008786e17221 */ /* 0x000fe80000010000 */
        /* <DEDUP_REMOVED lines=8> */
[----:B------:R-:W-:Y:S03]  /*10800*/  F2FP.BF16.PACK_AB R71, R238, R237 ;  /* 0x000000edee47723e */ /* 0x000fe600000010ff */
[----:B------:R-:W-:Y:S04]  /*10810*/  FADD.FTZ R233, R233, R232 ;  /* 0x000000e8e9e97221 */ /* 0x000fe80000010000 */
[C---:B-----5:R-:W-:Y:S03]  /*10820*/  HMMA.16816.F32.BF16 R4, R68.reuse, R80, R4 ;  /* 0x000000504404723c */ /* 0x060fe60000041804 */
[----:B------:R-:W-:Y:S05]  /*10830*/  FADD.FTZ R233, R234, R233 ;  /* 0x000000e9eae97221 */ /* 0x000fea0000010000 */
        /* <DEDUP_REMOVED lines=10> */
[----:B------:R-:W-:Y:S07]  /*108e0*/  LDSM.16.MT88.4 R84, [R208+0x2100] ;  /* 0x00210000d054783b */ /* 0x000fee0000004200 */
[C---:B---3--:R-:W-:Y:S08]  /*108f0*/  HMMA.16816.F32.BF16 R36, R68.reuse, R80, R36 ;  /* 0x000000504424723c */ /* 0x048ff00000041824 */
[C---:B------:R-:W-:Y:S01]  /*10900*/  HMMA.16816.F32.BF16 R40, R68.reuse, R82, R40 ;  /* 0x000000524428723c */ /* 0x040fe20000041828 */
[----:B------:R-:W3:Y:S07]  /*10910*/  LDSM.16.MT88.4 R80, [R210+0x2100] ;  /* 0x00210000d250783b */ /* 0x000eee0000004200 */
[C---:B-1----:R-:W-:Y:S08]  /*10920*/  HMMA.16816.F32.BF16 R44, R68.reuse, R72, R44 ;  /* 0x00000048442c723c */ /* 0x042ff0000004182c */
[C---:B------:R-:W-:Y:S01]  /*10930*/  HMMA.16816.F32.BF16 R48, R68.reuse, R74, R48 ;  /* 0x0000004a4430723c */ /* 0x040fe20000041830 */
[----:B------:R-:W1:Y:S07]  /*10940*/  LDSM.16.MT88.4 R72, [R209+0x2100] ;  /* 0x00210000d148783b */ /* 0x000e6e0000004200 */
        /* <DEDUP_REMOVED lines=13> */
[C---:B--2---:R-:W-:Y:S03]  /*10a20*/  HMMA.16816.F32.BF16 R4, R68.reuse, R76, R4 ;  /* 0x0000004c4404723c */ /* 0x044fe60000041804 */
[----:B------:R-:W-:Y:S04]  /*10a30*/  FADD.FTZ R241, R241, R184 ;  /* 0x000000b8f1f17221 */ /* 0x000fe80000010000 */
[----:B------:R-:W-:Y:S01]  /*10a40*/  FADD.FTZ R156, R156, R241 ;  /* 0x000000f19c9c7221 */ /* 0x000fe20000010000 */
[C---:B------:R-:W-:Y:S01]  /*10a50*/  HMMA.16816.F32.BF16 R8, R68.reuse, R78, R8 ;  /* 0x0000004e4408723c */ /* 0x040fe20000041808 */
[----:B------:R-:W2:Y:S03]  /*10a60*/  LDSM.16.MT88.4 R76, [R212+0x5100] ;  /* 0x00510000d44c783b */ /* 0x000ea60000004200 */
[----:B------:R-:W-:Y:S04]  /*10a70*/  FADD.FTZ R159, R159, R156 ;  /* 0x0000009c9f9f7221 */ /* 0x000fe80000010000 */
[C---:B---3--:R-:W-:Y:S04]  /*10a80*/  HMMA.16816.F32.BF16 R12, R68.reuse, R80, R12 ;  /* 0x00000050440c723c */ /* 0x048fe8000004180c */
[----:B------:R-:W-:Y:S04]  /*10a90*/  FADD.FTZ R146, R146, R159 ;  /* 0x0000009f92927221 */ /* 0x000fe80000010000 */
[C---:B------:R-:W-:Y:S01]  /*10aa0*/  HMMA.16816.F32.BF16 R16, R68.reuse, R82, R16 ;  /* 0x000000524410723c */ /* 0x040fe20000041810 */
[----:B------:R-:W3:Y:S03]  /*10ab0*/  LDSM.16.MT88.4 R80, [R210+0x5100] ;  /* 0x00510000d250783b */ /* 0x000ee60000004200 */
[----:B------:R-:W-:Y:S04]  /*10ac0*/  FADD.FTZ R224, R149, R146 ;  /* 0x0000009295e07221 */ /* 0x000fe80000010000 */
[C---:B-1----:R-:W-:Y:S08]  /*10ad0*/  HMMA.16816.F32.BF16 R20, R68.reuse, R72, R20 ;  /* 0x000000484414723c */ /* 0x042ff00000041814 */
[C---:B------:R-:W-:Y:S01]  /*10ae0*/  HMMA.16816.F32.BF16 R24, R68.reuse, R74, R24 ;  /* 0x0000004a4418723c */ /* 0x040fe20000041818 */
[----:B------:R-:W1:Y:S07]  /*10af0*/  LDSM.16.MT88.4 R72, [R208+0x5100] ;  /* 0x00510000d048783b */ /* 0x000e6e0000004200 */
[C---:B------:R-:W-:Y:S08]  /*10b00*/  HMMA.16816.F32.BF16 R28, R68.reuse, R84, R28 ;  /* 0x00000054441c723c */ /* 0x040ff0000004181c */
[C---:B------:R-:W-:Y:S01]  /*10b10*/  HMMA.16816.F32.BF16 R32, R68.reuse, R86, R32 ;  /* 0x000000564420723c */ /* 0x040fe20000041820 */
[----:B------:R-:W4:Y:S07]  /*10b20*/  LDSM.16.MT88.4 R84, [R208+0x2900] ;  /* 0x00290000d054783b */ /* 0x000f2e0000004200 */
[C---:B--2---:R-:W-:Y:S08]  /*10b30*/  HMMA.16816.F32.BF16 R36, R68.reuse, R76, R36 ;  /* 0x0000004c4424723c */ /* 0x044ff00000041824 */
[C---:B------:R-:W-:Y:S01]  /*10b40*/  HMMA.16816.F32.BF16 R40, R68.reuse, R78, R40 ;  /* 0x0000004e4428723c */ /* 0x040fe20000041828 */
[----:B------:R-:W2:Y:S07]  /*10b50*/  LDSM.16.MT88.4 R76, [R212+0x5900] ;  /* 0x00590000d44c783b */ /* 0x000eae0000004200 */
[C---:B---3--:R-:W-:Y:S08]  /*10b60*/  HMMA.16816.F32.BF16 R44, R68.reuse, R80, R44 ;  /* 0x00000050442c723c */ /* 0x048ff0000004182c */
[C---:B------:R-:W-:Y:S08]  /*10b70*/  HMMA.16816.F32.BF16 R48, R68.reuse, R82, R48 ;  /* 0x000000524430723c */ /* 0x040ff00000041830 */
[C---:B------:R-:W-:Y:S08]  /*10b80*/  HMMA.16816.F32.BF16 R52, R68.reuse, R88, R52 ;  /* 0x000000584434723c */ /* 0x040ff00000041834 */
[C---:B------:R-:W-:Y:S08]  /*10b90*/  HMMA.16816.F32.BF16 R56, R68.reuse, R90, R56 ;  /* 0x0000005a4438723c */ /* 0x040ff00000041838 */
[C---:B-1----:R-:W-:Y:S08]  /*10ba0*/  HMMA.16816.F32.BF16 R60, R68.reuse, R72, R60 ;  /* 0x00000048443c723c */ /* 0x042ff0000004183c */
[----:B------:R-:W-:Y:S01]  /*10bb0*/  HMMA.16816.F32.BF16 R64, R68, R74, R64 ;  /* 0x0000004a4440723c */ /* 0x000fe20000041840 */
[----:B------:R-:W1:Y:S07]  /*10bc0*/  LDSM.16.MT88.4 R68, [R210+0x5900] ;  /* 0x00590000d244783b */ /* 0x000e6e0000004200 */
        /* <DEDUP_REMOVED lines=10> */
[C---:B--2---:R-:W-:Y:S08]  /*10c70*/  HMMA.16816.F32.BF16 R80, R124.reuse, R76, R36 ;  /* 0x0000004c7c50723c */ /* 0x044ff00000041824 */
[C---:B------:R-:W-:Y:S08]  /*10c80*/  HMMA.16816.F32.BF16 R76, R124.reuse, R78, R40 ;  /* 0x0000004e7c4c723c */ /* 0x040ff00000041828 */
[C---:B-1----:R-:W-:Y:S08]  /*10c90*/  HMMA.16816.F32.BF16 R72, R124.reuse, R68, R44 ;  /* 0x000000447c48723c */ /* 0x042ff0000004182c */
[C---:B------:R-:W-:Y:S08]  /*10ca0*/  HMMA.16816.F32.BF16 R68, R124.reuse, R70, R48 ;  /* 0x000000467c44723c */ /* 0x040ff00000041830 */
[C---:B---3--:R-:W-:Y:S08]  /*10cb0*/  HMMA.16816.F32.BF16 R52, R124.reuse, R4, R52 ;  /* 0x000000047c34723c */ /* 0x048ff00000041834 */
[C---:B------:R-:W-:Y:S08]  /*10cc0*/  HMMA.16816.F32.BF16 R56, R124.reuse, R6, R56 ;  /* 0x000000067c38723c */ /* 0x040ff00000041838 */
[C---:B-----5:R-:W-:Y:S08]  /*10cd0*/  HMMA.16816.F32.BF16 R60, R124.reuse, R8, R60 ;  /* 0x000000087c3c723c */ /* 0x060ff0000004183c */
[----:B------:R-:W-:Y:S01]  /*10ce0*/  HMMA.16816.F32.BF16 R64, R124, R10, R64 ;  /* 0x0000000a7c40723c */ /* 0x000fe20000041840 */
[----:B------:R-:W-:-:S07]  /*10cf0*/  @P0 BRA `(.L_x_196) ;  /* 0xffffbdf000000947 */ /* 0x000fce000383ffff */
.L_x_187:
[----:B------:R-:W1:Y:S01]  /*10d00*/  SHFL.BFLY PT, R3, R224, 0x2, 0x1f ;  /* 0x0c401f00e0037f89 */ /* 0x000e6200000e0000 */
[----:B------:R-:W-:Y:S01]  /*10d10*/  CS2R R4, SRZ ;  /* 0x0000000000047805 */ /* 0x000fe2000001ff00 */
[----:B------:R-:W-:-:S02]  /*10d20*/  MOV R8, 0xff800000 ;  /* 0xff80000000087802 */ /* 0x000fc40000000f00 */
[----:B------:R-:W2:Y:S01]  /*10d30*/  SHFL.BFLY PT, R2, R225, 0x2, 0x1f ;  /* 0x0c401f00e1027f89 */ /* 0x000ea200000e0000 */
[----:B------:R-:W-:Y:S01]  /*10d40*/  PLOP3.LUT P1, PT, PT, PT, PT, 0x8, 0x0 ;  /* 0x000000000000781c */ /* 0x000fe20003f2e170 */
[----:B-1----:R-:W-:Y:S02]  /*10d50*/  FADD.FTZ R6, R3, R224 ;  /* 0x000000e003067221 */ /* 0x002fe40000010000 */
[----:B--2---:R-:W-:-:S03]  /*10d60*/  FADD.FTZ R7, R2, R225 ;  /* 0x000000e102077221 */ /* 0x004fc60000010000 */
[----:B------:R-:W1:Y:S04]  /*10d70*/  SHFL.BFLY PT, R3, R6, 0x1, 0x1f ;  /* 0x0c201f0006037f89 */ /* 0x000e6800000e0000 */
        /* <DEDUP_REMOVED lines=21> */
[----:B------:R-:W-:Y:S02]  /*10ed0*/  FMUL.FTZ R101, R5, R101 ;  /* 0x0000006505657220 */ /* 0x000fe40000410000 */
        /* <DEDUP_REMOVED lines=25> */
[----:B------:R-:W-:Y:S02]  /*11070*/  FMUL.FTZ R5, R5, R65 ;  /* 0x0000004105057220 */ /* 0x000fe40000410000 */
        /* <DEDUP_REMOVED lines=34> */
.L_x_159:
[----:B------:R-:W-:Y:S05]  /*112a0*/  @P1 BRA `(.L_x_197) ;  /* 0x000010f000001947 */ /* 0x000fea0003800000 */
[----:B------:R-:W1:Y:S01]  /*112b0*/  S2R R0, SR_CTAID.Y ;  /* 0x0000000000007919 */ /* 0x000e620000002600 */
[----:B------:R-:W-:Y:S01]  /*112c0*/  F2FP.BF16.PACK_AB R112, R113, R112 ;  /* 0x000000707170723e */ /* 0x000fe200000010ff */
[----:B------:R-:W-:Y:S01]  /*112d0*/  BSSY B0, `(.L_x_198) ;  /* 0x00000dc000007945 */ /* 0x000fe20003800000 */
[----:B------:R-:W-:Y:S01]  /*112e0*/  F2FP.BF16.PACK_AB R114, R115, R114 ;  /* 0x000000727372723e */ /* 0x000fe200000010ff */
[----:B------:R-:W2:Y:S01]  /*112f0*/  S2R R2, SR_TID.X ;  /* 0x0000000000027919 */ /* 0x000ea20000002100 */
[----:B------:R-:W-:Y:S02]  /*11300*/  F2FP.BF16.PACK_AB R108, R109, R108 ;  /* 0x0000006c6d6c723e */ /* 0x000fe400000010ff */
[----:B------:R-:W-:Y:S01]  /*11310*/  F2FP.BF16.PACK_AB R110, R111, R110 ;  /* 0x0000006e6f6e723e */ /* 0x000fe200000010ff */
[----:B------:R-:W3:Y:S01]  /*11320*/  S2R R22, SR_CTAID.Z ;  /* 0x0000000000167919 */ /* 0x000ee20000002700 */
[----:B------:R-:W-:-:S02]  /*11330*/  F2FP.BF16.PACK_AB R6, R105, R6 ;  /* 0x000000066906723e */ /* 0x000fc400000010ff */
[----:B------:R-:W-:Y:S01]  /*11340*/  F2FP.BF16.PACK_AB R106, R107, R106 ;  /* 0x0000006a6b6a723e */ /* 0x000fe200000010ff */
[----:B------:R-:W-:Y:S01]  /*11350*/  BAR.SYNC.DEFER_BLOCKING 0x1, 0x100 ;  /* 0x0044000000007b1d */ /* 0x000fe20000010000 */
[----:B------:R-:W-:Y:S02]  /*11360*/  F2FP.BF16.PACK_AB R100, R101, R100 ;  /* 0x000000646564723e */ /* 0x000fe400000010ff */
[----:B------:R-:W-:Y:S02]  /*11370*/  F2FP.BF16.PACK_AB R102, R103, R102 ;  /* 0x000000666766723e */ /* 0x000fe400000010ff */
[----:B------:R-:W-:Y:S02]  /*11380*/  F2FP.BF16.PACK_AB R96, R97, R96 ;  /* 0x000000606160723e */ /* 0x000fe400000010ff */
[----:B------:R-:W-:Y:S02]  /*11390*/  F2FP.BF16.PACK_AB R98, R99, R98 ;  /* 0x000000626362723e */ /* 0x000fe400000010ff */
[----:B------:R-:W-:-:S02]  /*113a0*/  F2FP.BF16.PACK_AB R92, R93, R92 ;  /* 0x0000005c5d5c723e */ /* 0x000fc400000010ff */
[----:B------:R-:W-:Y:S01]  /*113b0*/  F2FP.BF16.PACK_AB R94, R95, R94 ;  /* 0x0000005e5f5e723e */ /* 0x000fe200000010ff */
[C---:B-1----:R-:W-:Y:S01]  /*113c0*/  IMAD.WIDE.U32 R24, R0.reuse, c[0x0][0x490], RZ ;  /* 0x0001240000187a25 */ /* 0x042fe200078e00ff */
[----:B------:R-:W-:Y:S02]  /*113d0*/  SHF.R.S32.HI R3, RZ, 0x1f, R0 ;  /* 0x0000001fff037819 */ /* 0x000fe40000011400 */
[----:B------:R-:W-:Y:S01]  /*113e0*/  F2FP.BF16.PACK_AB R88, R89, R88 ;  /* 0x000000585958723e */ /* 0x000fe200000010ff */
[C---:B------:R-:W-:Y:S01]  /*113f0*/  IMAD.WIDE.U32 R14, R0.reuse, c[0x0][0x3e8], RZ ;  /* 0x0000fa00000e7a25 */ /* 0x040fe200078e00ff */
[----:B--2---:R-:W-:Y:S02]  /*11400*/  SHF.R.S32.HI R9, RZ, 0x1f, R2 ;  /* 0x0000001fff097819 */ /* 0x004fe40000011402 */
[----:B------:R-:W-:Y:S01]  /*11410*/  F2FP.BF16.PACK_AB R90, R91, R90 ;  /* 0x0000005a5b5a723e */ /* 0x000fe200000010ff */
[----:B------:R-:W-:Y:S01]  /*11420*/  IMAD R13, R3, c[0x0][0x490], RZ ;  /* 0x00012400030d7a24 */ /* 0x000fe200078e02ff */
[-C--:B------:R-:W-:Y:S01]  /*11430*/  LEA.HI R11, R9, R2.reuse, RZ, 0x2 ;  /* 0x00000002090b7211 */ /* 0x080fe200078f10ff */
[----:B------:R-:W-:Y:S01]  /*11440*/  IMAD R3, R3, c[0x0][0x3e8], RZ ;  /* 0x0000fa0003037a24 */ /* 0x000fe200078e02ff */
[CC--:B------:R-:W-:Y:S01]  /*11450*/  LEA.HI R10, R9.reuse, R2.reuse, RZ, 0x3 ;  /* 0x00000002090a7211 */ /* 0x0c0fe200078f18ff */
[C---:B------:R-:W-:Y:S01]  /*11460*/  IMAD R13, R0.reuse, c[0x0][0x494], R13 ;  /* 0x00012500000d7a24 */ /* 0x040fe200078e020d */
[----:B------:R-:W-:Y:S01]  /*11470*/  SHF.R.S32.HI R20, RZ, 0x2, R11 ;  /* 0x00000002ff147819 */ /* 0x000fe2000001140b */
[----:B------:R-:W-:Y:S01]  /*11480*/  IMAD R28, R0, c[0x0][0x3ec], R3 ;  /* 0x0000fb00001c7a24 */ /* 0x000fe200078e0203 */
[-C--:B------:R-:W-:Y:S01]  /*11490*/  LEA.HI R3, R9, R2.reuse, RZ, 0x5 ;  /* 0x0000000209037211 */ /* 0x080fe200078f28ff */
[----:B------:R-:W-:Y:S01]  /*114a0*/  IMAD.IADD R25, R25, 0x1, R13 ;  /* 0x0000000119197824 */ /* 0x000fe200078e020d */
[----:B------:R-:W-:Y:S01]  /*114b0*/  LEA.HI R0, R9, R2, RZ, 0x6 ;  /* 0x0000000209007211 */ /* 0x000fe200078f30ff */
[----:B------:R-:W-:Y:S01]  /*114c0*/  IMAD.IADD R29, R15, 0x1, R28 ;  /* 0x000000010f1d7824 */ /* 0x000fe200078e021c */
[----:B------:R-:W-:Y:S01]  /*114d0*/  LOP3.LUT R9, R3, 0xffffffe0, RZ, 0xc0, !PT ;  /* 0xffffffe003097812 */ /* 0x000fe200078ec0ff */
[----:B------:R-:W-:Y:S01]  /*114e0*/  IMAD.MOV.U32 R28, RZ, RZ, R14 ;  /* 0x000000ffff1c7224 */ /* 0x000fe200078e000e */
[----:B------:R-:W-:Y:S01]  /*114f0*/  SHF.R.S32.HI R17, RZ, 0x1f, R11 ;  /* 0x0000001fff117819 */ /* 0x000fe2000001140b */
[----:B------:R-:W-:Y:S01]  /*11500*/  IMAD.MOV.U32 R14, RZ, RZ, c[0x0][0x4e8] ;  /* 0x00013a00ff0e7624 */ /* 0x000fe200078e00ff */
[----:B------:R-:W-:Y:S01]  /*11510*/  LOP3.LUT R11, R11, 0xfffffffc, RZ, 0xc0, !PT ;  /* 0xfffffffc0b0b7812 */ /* 0x000fe200078ec0ff */
[----:B------:R-:W-:Y:S01]  /*11520*/  IMAD.IADD R12, R2, 0x1, -R9 ;  /* 0x00000001020c7824 */ /* 0x000fe200078e0a09 */
[----:B------:R-:W-:Y:S01]  /*11530*/  LEA.HI R4, R17, R20, RZ, 0x3 ;  /* 0x0000001411047211 */ /* 0x000fe200078f18ff */
[----:B------:R-:W-:Y:S01]  /*11540*/  IMAD.SHL.U32 R0, R0, 0x8, RZ ;  /* 0x0000000800007824 */ /* 0x000fe200078e00ff */
[----:B------:R-:W-:Y:S01]  /*11550*/  LOP3.LUT R19, R10, 0xfffffff8, RZ, 0xc0, !PT ;  /* 0xfffffff80a137812 */ /* 0x000fe200078ec0ff */
[----:B------:R-:W-:Y:S01]  /*11560*/  IMAD.IADD R11, R2, 0x1, -R11 ;  /* 0x00000001020b7824 */ /* 0x000fe200078e0a0b */
[----:B------:R-:W-:Y:S01]  /*11570*/  SHF.R.S32.HI R13, RZ, 0x1f, R12 ;  /* 0x0000001fff0d7819 */ /* 0x000fe2000001140c */
[----:B---3--:R-:W-:Y:S01]  /*11580*/  IMAD.WIDE.U32 R24, R22, c[0x0][0x498], R24 ;  /* 0x0001260016187a25 */ /* 0x008fe200078e0018 */
[----:B------:R-:W-:-:S02]  /*11590*/  LOP3.LUT R9, R4, 0xfffffff8, RZ, 0xc0, !PT ;  /* 0xfffffff804097812 */ /* 0x000fc400078ec0ff */
[----:B------:R-:W-:Y:S01]  /*115a0*/  SHF.R.S32.HI R15, RZ, 0x1f, R22 ;  /* 0x0000001fff0f7819 */ /* 0x000fe20000011416 */
[----:B------:R-:W-:Y:S01]  /*115b0*/  IMAD.IADD R19, R2, 0x1, -R19 ;  /* 0x0000000102137824 */ /* 0x000fe200078e0a13 */
[----:B------:R-:W-:Y:S01]  /*115c0*/  LOP3.LUT P4, RZ, R12, 0x3, RZ, 0xc0, !PT ;  /* 0x000000030cff7812 */ /* 0x000fe2000788c0ff */
[----:B------:R-:W-:Y:S01]  /*115d0*/  IMAD.IADD R20, R20, 0x1, -R9 ;  /* 0x0000000114147824 */ /* 0x000fe200078e0a09 */
[--C-:B------:R-:W-:Y:S01]  /*115e0*/  SHF.R.S32.HI R26, RZ, 0x5, R3.reuse ;  /* 0x00000005ff1a7819 */ /* 0x100fe20000011403 */
[----:B------:R-:W-:Y:S01]  /*115f0*/  IMAD R9, R15, c[0x0][0x498], RZ ;  /* 0x000126000f097a24 */ /* 0x000fe200078e02ff */
[----:B------:R-:W-:Y:S01]  /*11600*/  LEA.HI R12, R13, R12, RZ, 0x2 ;  /* 0x0000000c0d0c7211 */ /* 0x000fe200078f10ff */
[----:B------:R-:W-:Y:S01]  /*11610*/  IMAD R15, R15, c[0x0][0x3f0], RZ ;  /* 0x0000fc000f0f7a24 */ /* 0x000fe200078e02ff */
[----:B------:R-:W-:Y:S01]  /*11620*/  SHF.R.S32.HI R3, RZ, 0x1f, R3 ;  /* 0x0000001fff037819 */ /* 0x000fe20000011403 */
[----:B------:R-:W1:Y:S01]  /*11630*/  S2R R13, SR_CTAID.X ;  /* 0x00000000000d7919 */ /* 0x000e620000002500 */
[----:B------:R-:W-:Y:S01]  /*11640*/  SHF.R.S32.HI R10, RZ, 0x3, R10 ;  /* 0x00000003ff0a7819 */ /* 0x000fe2000001140a */
[----:B------:R-:W-:Y:S01]  /*11650*/  IMAD R16, R22, c[0x0][0x49c], R9 ;  /* 0x0001270016107a24 */ /* 0x000fe200078e0209 */
[----:B------:R-:W-:Y:S01]  /*11660*/  LEA.HI R3, R3, R26, RZ, 0x3 ;  /* 0x0000001a03037211 */ /* 0x000fe200078f18ff */
[----:B------:R-:W-:Y:S01]  /*11670*/  IMAD.SHL.U32 R9, R19, 0x8, RZ ;  /* 0x0000000813097824 */ /* 0x000fe200078e00ff */
[----:B------:R-:W-:Y:S01]  /*11680*/  LEA.HI R4, R11, R11, RZ, 0x1 ;  /* 0x0000000b0b047211 */ /* 0x000fe200078f08ff */
[----:B------:R-:W-:Y:S01]  /*11690*/  IMAD.SHL.U32 R2, R10, 0x40, RZ ;  /* 0x000000400a027824 */ /* 0x000fe200078e00ff */
[----:B------:R-:W-:Y:S01]  /*116a0*/  LOP3.LUT R3, R3, 0xffffff8, RZ, 0xc0, !PT ;  /* 0x0ffffff803037812 */ /* 0x000fe200078ec0ff */
[----:B------:R-:W-:Y:S01]  /*116b0*/  IMAD R17, R26, 0x200, R11 ;  /* 0x000002001a117824 */ /* 0x000fe200078e020b */
[----:B------:R-:W-:Y:S01]  /*116c0*/  LOP3.LUT R4, R4, 0x1ffffffe, RZ, 0xc0, !PT ;  /* 0x1ffffffe04047812 */ /* 0x000fe200078ec0ff */
[----:B------:R-:W-:Y:S01]  /*116d0*/  IMAD R15, R22, c[0x0][0x3f4], R15 ;  /* 0x0000fd00160f7a24 */ /* 0x000fe200078e020f */
[----:B------:R-:W-:Y:S01]  /*116e0*/  LOP3.LUT R2, R2, 0x1c0, RZ, 0xc0, !PT ;  /* 0x000001c002027812 */ /* 0x000fe200078ec0ff */
[----:B------:R-:W-:Y:S01]  /*116f0*/  IMAD.IADD R18, R26, 0x1, -R3 ;  /* 0x000000011a127824 */ /* 0x000fe200078e0a03 */
[----:B------:R-:W-:Y:S01]  /*11700*/  ISETP.NE.AND P0, PT, R14, 0x1, PT ;  /* 0x000000010e00780c */ /* 0x000fe20003f05270 */
[----:B------:R-:W-:Y:S01]  /*11710*/  IMAD.IADD R11, R11, 0x1, -R4 ;  /* 0x000000010b0b7824 */ /* 0x000fe200078e0a04 */
[----:B------:R-:W-:Y:S01]  /*11720*/  LOP3.LUT R4, R2, 0x38, R9, 0xf8, !PT ;  /* 0x0000003802047812 */ /* 0x000fe200078ef809 */
[----:B------:R-:W-:Y:S01]  /*11730*/  IMAD.WIDE.U32 R22, R22, c[0x0][0x3f0], R28 ;  /* 0x0000fc0016167a25 */ /* 0x000fe200078e001c */
[----:B------:R-:W-:-:S02]  /*11740*/  SHF.R.U32.HI R3, RZ, 0x3, R2 ;  /* 0x00000003ff037819 */ /* 0x000fc40000011602 */
[----:B------:R-:W-:Y:S01]  /*11750*/  SHF.R.S32.HI R21, RZ, 0x2, R12 ;  /* 0x00000002ff157819 */ /* 0x000fe2000001140c */
[----:B------:R-:W-:Y:S01]  /*11760*/  IMAD R2, R19, 0x20, R10 ;  /* 0x0000002013027824 */ /* 0x000fe200078e020a */
[----:B------:R-:W-:Y:S01]  /*11770*/  LOP3.LUT R19, R20, 0x1, RZ, 0xc0, !PT ;  /* 0x0000000114137812 */ /* 0x000fe200078ec0ff */
[----:B------:R-:W-:Y:S01]  /*11780*/  IMAD.IADD R23, R23, 0x1, R15 ;  /* 0x0000000117177824 */ /* 0x000fe200078e020f */
[----:B------:R-:W-:Y:S01]  /*11790*/  LOP3.LUT R3, R4, R3, RZ, 0x3c, !PT ;  /* 0x0000000304037212 */ /* 0x000fe200078e3cff */
[----:B-1----:R-:W-:Y:S01]  /*117a0*/  IMAD R2, R13, 0x80, R2 ;  /* 0x000000800d027824 */ /* 0x002fe200078e0202 */
[----:B------:R-:W-:Y:S01]  /*117b0*/  ISETP.NE.U32.AND P3, PT, R19, 0x1, PT ;  /* 0x000000011300780c */ /* 0x000fe20003f65070 */
[----:B------:R-:W-:Y:S01]  /*117c0*/  IMAD R18, R18, 0x10, R21 ;  /* 0x0000001012127824 */ /* 0x000fe200078e0215 */
[----:B------:R-:W-:Y:S01]  /*117d0*/  LOP3.LUT R0, R3, 0x7ffffe00, R0, 0xf8, !PT ;  /* 0x7ffffe0003007812 */ /* 0x000fe200078ef800 */
[----:B------:R-:W-:Y:S01]  /*117e0*/  @P0 IMAD.HI.U32 R4, R2, c[0x0][0x4ec], RZ ;  /* 0x00013b0002040a27 */ /* 0x000fe200078e00ff */
[----:B------:R-:W-:-:S02]  /*117f0*/  R2P PR, R20, 0x6 ;  /* 0x0000000614007804 */ /* 0x000fc40000000000 */
[----:B------:R-:W-:Y:S01]  /*11800*/  F2FP.BF16.PACK_AB R84, R85, R84 ;  /* 0x000000545554723e */ /* 0x000fe200000010ff */
[----:B------:R-:W-:Y:S01]  /*11810*/  IMAD.SHL.U32 R20, R20, 0x40, RZ ;  /* 0x0000004014147824 */ /* 0x000fe200078e00ff */
[----:B------:R-:W-:Y:S01]  /*11820*/  F2FP.BF16.PACK_AB R86, R87, R86 ;  /* 0x000000565756723e */ /* 0x000fe200000010ff */
[----:B------:R-:W-:Y:S01]  /*11830*/  IMAD.MOV.U32 R12, RZ, RZ, R2 ;  /* 0x000000ffff0c7224 */ /* 0x000fe200078e0002 */
[----:B------:R-:W-:Y:S01]  /*11840*/  @P0 SHF.R.U32.HI R12, RZ, c[0x0][0x4f0], R4 ;  /* 0x00013c00ff0c0a19 */ /* 0x000fe20000011604 */
[----:B------:R-:W-:Y:S01]  /*11850*/  IMAD R3, R14, c[0x0][0x388], RZ ;  /* 0x0000e2000e037a24 */ /* 0x000fe200078e02ff */
[----:B------:R-:W-:Y:S01]  /*11860*/  LOP3.LUT R26, R20, 0x1c0, RZ, 0xc0, !PT ;  /* 0x000001c0141a7812 */ /* 0x000fe200078ec0ff */
[----:B------:R-:W-:Y:S01]  /*11870*/  IMAD R4, R11, 0x8, R18 ;  /* 0x000000080b047824 */ /* 0x000fe200078e0212 */
[--C-:B------:R-:W-:Y:S01]  /*11880*/  SHF.R.S32.HI R14, RZ, 0x1f, R12.reuse ;  /* 0x0000001fff0e7819 */ /* 0x100fe2000001140c */
[----:B------:R-:W-:Y:S01]  /*11890*/  IMAD.MOV R11, RZ, RZ, -R12 ;  /* 0x000000ffff0b7224 */ /* 0x000fe200078e0a0c */
[----:B------:R-:W-:Y:S01]  /*118a0*/  LEA.HI R26, R26, R26, RZ, 0x1d ;  /* 0x0000001a1a1a7211 */ /* 0x000fe200078fe8ff */
[----:B------:R-:W-:Y:S01]  /*118b0*/  IMAD R4, R13, 0x80, R4 ;  /* 0x000000800d047824 */ /* 0x000fe200078e0204 */
[----:B------:R-:W-:Y:S01]  /*118c0*/  F2FP.BF16.PACK_AB R80, R81, R80 ;  /* 0x000000505150723e */ /* 0x000fe200000010ff */
[----:B------:R-:W-:Y:S01]  /*118d0*/  IMAD R15, R14, c[0x0][0x3e0], RZ ;  /* 0x0000f8000e0f7a24 */ /* 0x000fe200078e02ff */
[----:B------:R-:W-:Y:S01]  /*118e0*/  F2FP.BF16.PACK_AB R82, R83, R82 ;  /* 0x000000525352723e */ /* 0x000fe200000010ff */
[----:B------:R-:W-:Y:S01]  /*118f0*/  IMAD.U32 R17, R17, 0x2, R26 ;  /* 0x0000000211117824 */ /* 0x000fe200078e001a */
[----:B------:R-:W-:Y:S01]  /*11900*/  F2FP.BF16.PACK_AB R76, R77, R76 ;  /* 0x0000004c4d4c723e */ /* 0x000fe200000010ff */
[----:B------:R-:W-:Y:S01]  /*11910*/  IMAD R11, R11, c[0x0][0x4e8], R2 ;  /* 0x00013a000b0b7a24 */ /* 0x000fe200078e0202 */
[----:B------:R-:W-:Y:S01]  /*11920*/  F2FP.BF16.PACK_AB R78, R79, R78 ;  /* 0x0000004e4f4e723e */ /* 0x000fe200000010ff */
[----:B------:R-:W-:Y:S01]  /*11930*/  IMAD.SHL.U32 R17, R17, 0x2, RZ ;  /* 0x0000000211117824 */ /* 0x000fe200078e00ff */
[----:B------:R-:W-:Y:S01]  /*11940*/  F2FP.BF16.PACK_AB R72, R73, R72 ;  /* 0x000000484948723e */ /* 0x000fe200000010ff */
[----:B------:R-:W-:Y:S01]  /*11950*/  @P0 IMAD.HI.U32 R2, R4, c[0x0][0x4ec], RZ ;  /* 0x00013b0004020a27 */ /* 0x000fe200078e00ff */
[----:B------:R-:W-:-:S02]  /*11960*/  F2FP.BF16.PACK_AB R74, R75, R74 ;  /* 0x0000004a4b4a723e */ /* 0x000fc400000010ff */
[----:B------:R-:W-:Y:S01]  /*11970*/  IADD3 R21, R17, 0x70, RZ ;  /* 0x0000007011157810 */ /* 0x000fe20007ffe0ff */
[C---:B------:R-:W-:Y:S01]  /*11980*/  IMAD.WIDE.U32 R22, R12.reuse, c[0x0][0x3e0], R22 ;  /* 0x0000f8000c167a25 */ /* 0x040fe200078e0016 */
[----:B------:R-:W-:Y:S01]  /*11990*/  STS [R17+0x80], R112 ;  /* 0x0000807011007388 */ /* 0x000fe20000000800 */
[----:B------:R-:W-:Y:S02]  /*119a0*/  F2FP.BF16.PACK_AB R68, R69, R68 ;  /* 0x000000444544723e */ /* 0x000fe400000010ff */
[----:B------:R-:W-:Y:S01]  /*119b0*/  IMAD R15, R12, c[0x0][0x3e4], R15 ;  /* 0x0000f9000c0f7a24 */ /* 0x000fe200078e020f */
[----:B------:R-:W-:Y:S01]  /*119c0*/  IADD3 R12, R17, 0x80, RZ ;  /* 0x00000080110c7810 */ /* 0x000fe20007ffe0ff */
[----:B------:R-:W-:Y:S01]  /*119d0*/  IMAD.MOV.U32 R19, RZ, RZ, R4 ;  /* 0x000000ffff137224 */ /* 0x000fe200078e0004 */
[----:B------:R-:W-:Y:S01]  /*119e0*/  @P0 SHF.R.U32.HI R19, RZ, c[0x0][0x4f0], R2 ;  /* 0x00013c00ff130a19 */ /* 0x000fe20000011602 */
[----:B------:R-:W-:Y:S01]  /*119f0*/  IMAD.IADD R23, R23, 0x1, R15 ;  /* 0x0000000117177824 */ /* 0x000fe200078e020f */
[----:B------:R-:W-:Y:S01]  /*11a00*/  @P3 IADD3 R21, R12, 0x10, RZ ;  /* 0x000000100c153810 */ /* 0x000fe20007ffe0ff */
[----:B------:R-:W-:Y:S01]  /*11a10*/  IMAD.MOV.U32 R2, RZ, RZ, 0x20 ;  /* 0x00000020ff027424 */ /* 0x000fe200078e00ff */
[----:B------:R-:W-:Y:S01]  /*11a20*/  SHF.R.S32.HI R12, RZ, 0x1f, R11 ;  /* 0x0000001fff0c7819 */ /* 0x000fe2000001140b */
[----:B------:R-:W-:Y:S01]  /*11a30*/  IMAD.WIDE.U32 R22, R11, c[0x0][0x3d8], R22 ;  /* 0x0000f6000b167a25 */ /* 0x000fe200078e0016 */
[--C-:B------:R-:W-:Y:S01]  /*11a40*/  SHF.R.S32.HI R15, RZ, 0x1f, R19.reuse ;  /* 0x0000001fff0f7819 */ /* 0x100fe20000011413 */
[----:B------:R-:W-:Y:S01]  /*11a50*/  STS [R17+0x480], R114 ;  /* 0x0004807211007388 */ /* 0x000fe20000000800 */
[----:B------:R-:W-:Y:S01]  /*11a60*/  IADD3 R14, P0, R19, R24, RZ ;  /* 0x00000018130e7210 */ /* 0x000fe20007f1e0ff */
[----:B------:R-:W-:Y:S01]  /*11a70*/  IMAD.MOV R19, RZ, RZ, -R19 ;  /* 0x000000ffff137224 */ /* 0x000fe200078e0a13 */
[----:B------:R-:W-:Y:S01]  /*11a80*/  SEL R2, R2, 0xffffffe0, !P1 ;  /* 0xffffffe002027807 */ /* 0x000fe20004800000 */
[----:B------:R-:W-:Y:S01]  /*11a90*/  IMAD R12, R12, c[0x0][0x3d8], RZ ;  /* 0x0000f6000c0c7a24 */ /* 0x000fe200078e02ff */
[----:B------:R-:W-:Y:S01]  /*11aa0*/  IADD3.X R15, R15, R25, R16, P0, !PT ;  /* 0x000000190f0f7210 */ /* 0x000fe200007fe410 */
[----:B------:R-:W-:Y:S01]  /*11ab0*/  IMAD R25, R19, c[0x0][0x4e8], R4 ;  /* 0x00013a0013197a24 */ /* 0x000fe200078e0204 */
[----:B------:R-:W-:Y:S01]  /*11ac0*/  STS [R21], R108 ;  /* 0x0000006c15007388 */ /* 0x000fe20000000800 */
[----:B------:R-:W-:Y:S01]  /*11ad0*/  IMAD R4, R11, c[0x0][0x3dc], R12 ;  /* 0x0000f7000b047a24 */ /* 0x000fe200078e020c */
[----:B------:R-:W-:Y:S01]  /*11ae0*/  F2FP.BF16.PACK_AB R70, R71, R70 ;  /* 0x000000464746723e */ /* 0x000fe200000010ff */
[----:B------:R-:W-:Y:S01]  /*11af0*/  IMAD.IADD R19, R17, 0x1, R2 ;  /* 0x0000000111137824 */ /* 0x000fe200078e0202 */
[----:B------:R-:W-:Y:S01]  /*11b00*/  STS [R21+0x400], R110 ;  /* 0x0004006e15007388 */ /* 0x000fe20000000800 */
[----:B------:R-:W-:Y:S01]  /*11b10*/  IMAD.IADD R11, R2, 0x1, R21 ;  /* 0x00000001020b7824 */ /* 0x000fe200078e0215 */
[----:B------:R-:W-:Y:S01]  /*11b20*/  SHF.R.S32.HI R2, RZ, 0x1f, R25 ;  /* 0x0000001fff027819 */ /* 0x000fe20000011419 */
[----:B------:R-:W-:Y:S01]  /*11b30*/  IMAD.MOV.U32 R12, RZ, RZ, 0x40 ;  /* 0x00000040ff0c7424 */ /* 0x000fe200078e00ff */
[----:B------:R1:W-:Y:S01]  /*11b40*/  STS [R19+0x80], R6 ;  /* 0x0000800613007388 */ /* 0x0003e20000000800 */
[----:B------:R-:W-:Y:S01]  /*11b50*/  IMAD.WIDE.U32 R14, R25, c[0x0][0x488], R14 ;  /* 0x00012200190e7a25 */ /* 0x000fe200078e000e */
[----:B------:R-:W-:-:S02]  /*11b60*/  F2FP.BF16.PACK_AB R52, R53, R52 ;  /* 0x000000343534723e */ /* 0x000fc400000010ff */
[----:B------:R-:W-:Y:S01]  /*11b70*/  SEL R12, R12, 0xffffffc0, !P2 ;  /* 0xffffffc00c0c7807 */ /* 0x000fe20005000000 */
[----:B------:R-:W-:Y:S01]  /*11b80*/  IMAD R2, R2, c[0x0][0x488], RZ ;  /* 0x0001220002027a24 */ /* 0x000fe200078e02ff */
[----:B------:R-:W-:Y:S01]  /*11b90*/  STS [R19+0x480], R106 ;  /* 0x0004806a13007388 */ /* 0x000fe20000000800 */
[----:B------:R-:W-:Y:S01]  /*11ba0*/  F2FP.BF16.PACK_AB R54, R55, R54 ;  /* 0x000000363736723e */ /* 0x000fe200000010ff */
[----:B------:R-:W-:Y:S01]  /*11bb0*/  IMAD R20, R13, 0x80, R18 ;  /* 0x000000800d147824 */ /* 0x000fe200078e0212 */
[----:B------:R-:W-:Y:S01]  /*11bc0*/  F2FP.BF16.PACK_AB R56, R57, R56 ;  /* 0x000000383938723e */ /* 0x000fe200000010ff */
[----:B------:R-:W-:Y:S01]  /*11bd0*/  IMAD R2, R25, c[0x0][0x48c], R2 ;  /* 0x0001230019027a24 */ /* 0x000fe200078e0202 */
[----:B------:R-:W-:Y:S01]  /*11be0*/  STS [R11], R100 ;  /* 0x000000640b007388 */ /* 0x000fe20000000800 */
[--C-:B------:R-:W-:Y:S01]  /*11bf0*/  IMAD.IADD R25, R17, 0x1, R12.reuse ;  /* 0x0000000111197824 */ /* 0x100fe200078e020c */
[----:B------:R-:W-:Y:S01]  /*11c00*/  F2FP.BF16.PACK_AB R58, R59, R58 ;  /* 0x0000003a3b3a723e */ /* 0x000fe200000010ff */
[C---:B------:R-:W-:Y:S01]  /*11c10*/  IMAD.IADD R27, R12.reuse, 0x1, R21 ;  /* 0x000000010c1b7824 */ /* 0x040fe200078e0215 */
[----:B------:R-:W-:Y:S01]  /*11c20*/  STS [R11+0x400], R102 ;  /* 0x000400660b007388 */ /* 0x000fe20000000800 */
[----:B------:R-:W-:Y:S01]  /*11c30*/  IMAD.IADD R29, R12, 0x1, R19 ;  /* 0x000000010c1d7824 */ /* 0x000fe200078e0213 */
[----:B------:R-:W-:Y:S01]  /*11c40*/  F2FP.BF16.PACK_AB R60, R61, R60 ;  /* 0x0000003c3d3c723e */ /* 0x000fe200000010ff */
[----:B------:R-:W-:Y:S01]  /*11c50*/  IMAD.IADD R31, R11, 0x1, R12 ;  /* 0x000000010b1f7824 */ /* 0x000fe200078e020c */
[----:B------:R-:W-:Y:S01]  /*11c60*/  STS [R25+0x80], R96 ;  /* 0x0000806019007388 */ /* 0x000fe20000000800 */
[----:B------:R-:W-:Y:S01]  /*11c70*/  IMAD.IADD R15, R15, 0x1, R2 ;  /* 0x000000010f0f7824 */ /* 0x000fe200078e0202 */
[----:B------:R-:W-:Y:S01]  /*11c80*/  F2FP.BF16.PACK_AB R62, R63, R62 ;  /* 0x0000003e3f3e723e */ /* 0x000fe200000010ff */
[----:B------:R-:W-:Y:S01]  /*11c90*/  IMAD.SHL.U32 R0, R0, 0x2, RZ ;  /* 0x0000000200007824 */ /* 0x000fe200078e00ff */
[----:B------:R-:W-:Y:S01]  /*11ca0*/  STS [R25+0x480], R98 ;  /* 0x0004806219007388 */ /* 0x000fe20000000800 */
[----:B------:R-:W-:Y:S01]  /*11cb0*/  F2FP.BF16.PACK_AB R5, R5, R64 ;  /* 0x000000400505723e */ /* 0x000fe200000010ff */
[----:B------:R-:W-:Y:S01]  /*11cc0*/  IMAD R10, R13, 0x80, R10 ;  /* 0x000000800d0a7824 */ /* 0x000fe200078e020a */
[----:B-1----:R-:W-:Y:S01]  /*11cd0*/  LEA R6, P0, R14, c[0x0][0x450], 0x2 ;  /* 0x000114000e067a11 */ /* 0x002fe200078010ff */
[----:B------:R-:W-:Y:S01]  /*11ce0*/  STS [R27], R92 ;  /* 0x0000005c1b007388 */ /* 0x000fe20000000800 */
[----:B------:R-:W-:-:S02]  /*11cf0*/  F2FP.BF16.PACK_AB R66, R67, R66 ;  /* 0x000000424342723e */ /* 0x000fc400000010ff */
[----:B------:R-:W-:Y:S01]  /*11d00*/  LEA.HI.X R15, R14, c[0x0][0x454], R15, 0x2, P0 ;  /* 0x000115000e0f7a11 */ /* 0x000fe200000f140f */
[----:B------:R-:W-:Y:S01]  /*11d10*/  STS [R27+0x400], R94 ;  /* 0x0004005e1b007388 */ /* 0x000fe20000000800 */
[C---:B------:R-:W-:Y:S02]  /*11d20*/  IADD3 R18, R20.reuse, 0x8, RZ ;  /* 0x0000000814127810 */ /* 0x040fe40007ffe0ff */
[-C--:B------:R-:W-:Y:S01]  /*11d30*/  ISETP.GE.OR P5, PT, R20, R3.reuse, P4 ;  /* 0x000000031400720c */ /* 0x080fe200027a6670 */
[----:B------:R-:W-:Y:S01]  /*11d40*/  STS [R29+0x80], R88 ;  /* 0x000080581d007388 */ /* 0x000fe20000000800 */
[----:B------:R-:W-:Y:S02]  /*11d50*/  ISETP.GE.OR P4, PT, R18, R3, P4 ;  /* 0x000000031200720c */ /* 0x000fe40002786670 */
[----:B------:R-:W-:Y:S01]  /*11d60*/  LEA R2, P0, R22, c[0x0][0x380], 0x1 ;  /* 0x0000e00016027a11 */ /* 0x000fe200078008ff */
[----:B------:R-:W-:Y:S04]  /*11d70*/  STS [R29+0x480], R90 ;  /* 0x0004805a1d007388 */ /* 0x000fe80000000800 */
[----:B------:R-:W-:Y:S04]  /*11d80*/  STS [R31], R84 ;  /* 0x000000541f007388 */ /* 0x000fe80000000800 */
        /* <DEDUP_REMOVED lines=15> */
[----:B------:R1:W-:Y:S04]  /*11e80*/  STS [R31+0x4000], R5 ;  /* 0x004000051f007388 */ /* 0x0003e80000000800 */
[----:B------:R-:W-:Y:S04]  /*11e90*/  STS [R31+0x4400], R66 ;  /* 0x004400421f007388 */ /* 0x000fe80000000800 */
[----:B------:R-:W-:Y:S04]  /*11ea0*/  SHFL.IDX PT, R32, R6, RZ, 0x1c1f ;  /* 0x001c1fff06207589 */ /* 0x000fe800000e0000 */
[----:B------:R-:W2:Y:S04]  /*11eb0*/  SHFL.IDX PT, R33, R15, RZ, 0x1c1f ;  /* 0x001c1fff0f217589 */ /* 0x000ea800000e0000 */
[----:B------:R-:W-:Y:S06]  /*11ec0*/  BAR.SYNC.DEFER_BLOCKING 0x1, 0x100 ;  /* 0x0044000000007b1d */ /* 0x000fec0000010000 */
[----:B------:R-:W-:Y:S01]  /*11ed0*/  SHFL.IDX PT, R34, R6, 0x1, 0x1c1f ;  /* 0x003c1f0006227f89 */ /* 0x000fe200000e0000 */
[----:B-1----:R-:W-:-:S03]  /*11ee0*/  IMAD.IADD R5, R23, 0x1, R4 ;  /* 0x0000000117057824 */ /* 0x002fc600078e0204 */
[----:B------:R-:W1:Y:S02]  /*11ef0*/  SHFL.IDX PT, R35, R15, 0x1, 0x1c1f ;  /* 0x003c1f000f237f89 */ /* 0x000e6400000e0000 */
[----:B------:R-:W-:Y:S02]  /*11f00*/  LEA.HI.X R22, R22, c[0x0][0x384], R5, 0x1, P0 ;  /* 0x0000e10016167a11 */ /* 0x000fe400000f0c05 */
[----:B------:R-:W3:Y:S01]  /*11f10*/  SHFL.IDX PT, R20, R2, RZ, 0x181f ;  /* 0x00181fff02147589 */ /* 0x000ee200000e0000 */
[----:B------:R-:W-:-:S03]  /*11f20*/  ISETP.GE.AND P0, PT, R10, R3, PT ;  /* 0x000000030a00720c */ /* 0x000fc60003f06270 */
[----:B------:R-:W4:Y:S04]  /*11f30*/  SHFL.IDX PT, R21, R22, RZ, 0x181f ;  /* 0x00181fff16157589 */ /* 0x000f2800000e0000 */
[----:B--2---:R-:W-:Y:S04]  /*11f40*/  @!P5 ST.E [R32.64], R7 ;  /* 0x000000072000d985 */ /* 0x004fe8000c10190a */
[----:B-1----:R1:W-:Y:S04]  /*11f50*/  @!P4 ST.E [R34.64], R8 ;  /* 0x000000082200c985 */ /* 0x0023e8000c10190a */
[----:B------:R2:W2:Y:S04]  /*11f60*/  LDS.128 R48, [R0+0x1080] ;  /* 0x0010800000307984 */ /* 0x0004a80000000c00 */
[----:B------:R2:W2:Y:S04]  /*11f70*/  LDS.128 R44, [R0+0x2080] ;  /* 0x00208000002c7984 */ /* 0x0004a80000000c00 */
[----:B------:R2:W2:Y:S04]  /*11f80*/  LDS.128 R40, [R0+0x3080] ;  /* 0x0030800000287984 */ /* 0x0004a80000000c00 */
[----:B------:R2:W2:Y:S04]  /*11f90*/  LDS.128 R36, [R0+0x5080] ;  /* 0x0050800000247984 */ /* 0x0004a80000000c00 */
[----:B------:R2:W2:Y:S04]  /*11fa0*/  LDS.128 R24, [R0+0x6080] ;  /* 0x0060800000187984 */ /* 0x0004a80000000c00 */
[----:B------:R2:W2:Y:S01]  /*11fb0*/  LDS.128 R16, [R0+0x7080] ;  /* 0x0070800000107984 */ /* 0x0004a20000000c00 */
[----:B-1----:R-:W-:Y:S01]  /*11fc0*/  IADD3 R8, R9, 0x40, RZ ;  /* 0x0000004009087810 */ /* 0x002fe20007ffe0ff */
[----:B------:R-:W-:Y:S05]  /*11fd0*/  @P0 BRA `(.L_x_199) ;  /* 0x000000b000000947 */ /* 0x000fea0003800000 */
[----:B---34-:R-:W1:Y:S01]  /*11fe0*/  LDS.128 R4, [R0+0x80] ;  /* 0x0000800000047984 */ /* 0x018e620000000c00 */
[----:B------:R-:W-:-:S02]  /*11ff0*/  ISETP.GE.AND P0, PT, R8, c[0x0][0x3c8], PT ;  /* 0x0000f20008007a0c */ /* 0x000fc40003f06270 */
[----:B------:R-:W-:Y:S01]  /*12000*/  ISETP.GE.AND P1, PT, R9, c[0x0][0x3c8], PT ;  /* 0x0000f20009007a0c */ /* 0x000fe20003f26270 */
[----:B------:R-:W3:Y:S10]  /*12010*/  LDS.128 R12, [R0+0x4080] ;  /* 0x00408000000c7984 */ /* 0x000ef40000000c00 */
[----:B------:R-:W-:-:S02]  /*12020*/  @!P0 SHF.R.S32.HI R11, RZ, 0x1f, R8 ;  /* 0x0000001fff0b8819 */ /* 0x000fc40000011408 */
[----:B------:R-:W-:Y:S02]  /*12030*/  @!P1 IMAD.WIDE R28, R9, 0x2, R20 ;  /* 0x00000002091c9825 */ /* 0x000fe400078e0214 */
[----:B------:R-:W-:-:S04]  /*12040*/  @!P0 LEA.HI R11, R11, R8, RZ, 0x3 ;  /* 0x000000080b0b8211 */ /* 0x000fc800078f18ff */
[----:B------:R-:W-:-:S05]  /*12050*/  @!P0 LOP3.LUT R11, R11, 0xfffffff8, RZ, 0xc0, !PT ;  /* 0xfffffff80b0b8812 */ /* 0x000fca00078ec0ff */
[----:B------:R-:W-:Y:S01]  /*12060*/  @!P0 IMAD.WIDE R20, R11, 0x2, R20 ;  /* 0x000000020b148825 */ /* 0x000fe200078e0214 */
[----:B-1----:R1:W-:Y:S04]  /*12070*/  @!P1 ST.E.128 [R28.64], R4 ;  /* 0x000000041c009985 */ /* 0x0023e8000c101d0a */
[----:B---3--:R1:W-:Y:S02]  /*12080*/  @!P0 ST.E.128 [R20.64], R12 ;  /* 0x0000000c14008985 */ /* 0x0083e4000c101d0a */
.L_x_199:
[----:B---34-:R-:W-:Y:S05]  /*12090*/  BSYNC B0 ;  /* 0x0000000000007941 */ /* 0x018fea0003800000 */
.L_x_198:
[----:B--2---:R-:W-:Y:S01]  /*120a0*/  IADD3 R0, R10, 0x20, RZ ;  /* 0x000000200a007810 */ /* 0x004fe20007ffe0ff */
[----:B-1----:R1:W2:Y:S01]  /*120b0*/  SHFL.IDX PT, R7, R22, 0x1, 0x181f ;  /* 0x00381f0016077f89 */ /* 0x0022a200000e0000 */
[----:B------:R-:W-:Y:S02]  /*120c0*/  BSSY B0, `(.L_x_200) ;  /* 0x000000d000007945 */ /* 0x000fe40003800000 */
[----:B------:R-:W-:Y:S01]  /*120d0*/  ISETP.GE.AND P0, PT, R0, R3, PT ;  /* 0x000000030000720c */ /* 0x000fe20003f06270 */
[----:B------:R1:W3:-:S12]  /*120e0*/  SHFL.IDX PT, R6, R2, 0x1, 0x181f ;  /* 0x00381f0002067f89 */ /* 0x0002d800000e0000 */
[----:B------:R-:W-:Y:S05]  /*120f0*/  @P0 BRA `(.L_x_201) ;  /* 0x0000009000000947 */ /* 0x000fea0003800000 */
[----:B------:R-:W-:Y:S02]  /*12100*/  ISETP.GE.AND P0, PT, R8, c[0x0][0x3c8], PT ;  /* 0x0000f20008007a0c */ /* 0x000fe40003f06270 */
[----:B------:R-:W-:-:S11]  /*12110*/  ISETP.GE.AND P1, PT, R9, c[0x0][0x3c8], PT ;  /* 0x0000f20009007a0c */ /* 0x000fd60003f26270 */
[----:B------:R-:W-:-:S04]  /*12120*/  @!P0 SHF.R.S32.HI R5, RZ, 0x1f, R8 ;  /* 0x0000001fff058819 */ /* 0x000fc80000011408 */
[----:B------:R-:W-:Y:S01]  /*12130*/  @!P0 LEA.HI R0, R5, R8, RZ, 0x3 ;  /* 0x0000000805008211 */ /* 0x000fe200078f18ff */
[----:B--23--:R-:W-:-:S03]  /*12140*/  @!P1 IMAD.WIDE R4, R9, 0x2, R6 ;  /* 0x0000000209049825 */ /* 0x00cfc600078e0206 */
[----:B------:R-:W-:Y:S02]  /*12150*/  @!P0 LOP3.LUT R0, R0, 0xfffffff8, RZ, 0xc0, !PT ;  /* 0xfffffff800008812 */ /* 0x000fe400078ec0ff */
[----:B------:R2:W-:Y:S03]  /*12160*/  @!P1 ST.E.128 [R4.64], R48 ;  /* 0x0000003004009985 */ /* 0x0005e6000c101d0a */
[----:B------:R-:W-:-:S05]  /*12170*/  @!P0 IMAD.WIDE R6, R0, 0x2, R6 ;  /* 0x0000000200068825 */ /* 0x000fca00078e0206 */
[----:B------:R2:W-:Y:S02]  /*12180*/  @!P0 ST.E.128 [R6.64], R36 ;  /* 0x0000002406008985 */ /* 0x0005e4000c101d0a */
.L_x_201:
[----:B------:R-:W-:Y:S05]  /*12190*/  BSYNC B0 ;  /* 0x0000000000007941 */ /* 0x000fea0003800000 */
.L_x_200:
[----:B------:R-:W-:Y:S01]  /*121a0*/  IADD3 R0, R10, 0x40, RZ ;  /* 0x000000400a007810 */ /* 0x000fe20007ffe0ff */
[----:B--2---:R2:W4:Y:S01]  /*121b0*/  SHFL.IDX PT, R7, R22, 0x2, 0x181f ;  /* 0x00581f0016077f89 */ /* 0x00452200000e0000 */
[----:B------:R-:W-:Y:S02]  /*121c0*/  BSSY B0, `(.L_x_202) ;  /* 0x000000d000007945 */ /* 0x000fe40003800000 */
[----:B------:R-:W-:Y:S01]  /*121d0*/  ISETP.GE.AND P0, PT, R0, R3, PT ;  /* 0x000000030000720c */ /* 0x000fe20003f06270 */
[----:B---3--:R2:W3:-:S12]  /*121e0*/  SHFL.IDX PT, R6, R2, 0x2, 0x181f ;  /* 0x00581f0002067f89 */ /* 0x0084d800000e0000 */
[----:B------:R-:W-:Y:S05]  /*121f0*/  @P0 BRA `(.L_x_203) ;  /* 0x0000009000000947 */ /* 0x000fea0003800000 */
[----:B------:R-:W-:Y:S02]  /*12200*/  ISETP.GE.AND P0, PT, R8, c[0x0][0x3c8], PT ;  /* 0x0000f20008007a0c */ /* 0x000fe40003f06270 */
[----:B------:R-:W-:-:S11]  /*12210*/  ISETP.GE.AND P1, PT, R9, c[0x0][0x3c8], PT ;  /* 0x0000f20009007a0c */ /* 0x000fd60003f26270 */
[----:B------:R-:W-:-:S04]  /*12220*/  @!P0 SHF.R.S32.HI R5, RZ, 0x1f, R8 ;  /* 0x0000001fff058819 */ /* 0x000fc80000011408 */
[----:B------:R-:W-:Y:S01]  /*12230*/  @!P0 LEA.HI R0, R5, R8, RZ, 0x3 ;  /* 0x0000000805008211 */ /* 0x000fe200078f18ff */
[----:B---34-:R-:W-:-:S03]  /*12240*/  @!P1 IMAD.WIDE R4, R9, 0x2, R6 ;  /* 0x0000000209049825 */ /* 0x018fc600078e0206 */
[----:B------:R-:W-:Y:S02]  /*12250*/  @!P0 LOP3.LUT R0, R0, 0xfffffff8, RZ, 0xc0, !PT ;  /* 0xfffffff800008812 */ /* 0x000fe400078ec0ff */
[----:B------:R3:W-:Y:S03]  /*12260*/  @!P1 ST.E.128 [R4.64], R44 ;  /* 0x0000002c04009985 */ /* 0x0007e6000c101d0a */
[----:B------:R-:W-:-:S05]  /*12270*/  @!P0 IMAD.WIDE R6, R0, 0x2, R6 ;  /* 0x0000000200068825 */ /* 0x000fca00078e0206 */
[----:B------:R3:W-:Y:S02]  /*12280*/  @!P0 ST.E.128 [R6.64], R24 ;  /* 0x0000001806008985 */ /* 0x0007e4000c101d0a */
.L_x_203:
[----:B------:R-:W-:Y:S05]  /*12290*/  BSYNC B0 ;  /* 0x0000000000007941 */ /* 0x000fea0003800000 */
.L_x_202:
[----:B------:R-:W-:Y:S01]  /*122a0*/  IADD3 R10, R10, 0x60, RZ ;  /* 0x000000600a0a7810 */ /* 0x000fe20007ffe0ff */
[----:B---3--:R3:W1:Y:S03]  /*122b0*/  SHFL.IDX PT, R5, R22, 0x3, 0x181f ;  /* 0x00781f0016057f89 */ /* 0x00866600000e0000 */
[----:B------:R-:W-:Y:S01]  /*122c0*/  ISETP.GE.AND P0, PT, R10, R3, PT ;  /* 0x000000030a00720c */ /* 0x000fe20003f06270 */
[----:B------:R3:W2:-:S12]  /*122d0*/  SHFL.IDX PT, R4, R2, 0x3, 0x181f ;  /* 0x00781f0002047f89 */ /* 0x00069800000e0000 */
[----:B------:R-:W-:Y:S05]  /*122e0*/  @P0 EXIT ;  /* 0x000000000000094d */ /* 0x000fea0003800000 */
[----:B------:R-:W-:-:S13]  /*122f0*/  ISETP.GE.AND P0, PT, R9, c[0x0][0x3c8], PT ;  /* 0x0000f20009007a0c */ /* 0x000fda0003f06270 */
[----:B-123--:R-:W-:-:S05]  /*12300*/  @!P0 IMAD.WIDE R2, R9, 0x2, R4 ;  /* 0x0000000209028825 */ /* 0x00efca00078e0204 */
        /* <DEDUP_REMOVED lines=9> */
.L_x_197:
[----:B------:R-:W1:Y:S01]  /*123a0*/  S2R R5, SR_TID.X ;  /* 0x0000000000057919 */ /* 0x000e620000002100 */
[----:B------:R-:W-:Y:S03]  /*123b0*/  BSSY B0, `(.L_x_204) ;  /* 0x0000027000007945 */ /* 0x000fe60003800000 */
[----:B------:R-:W2:Y:S01]  /*123c0*/  S2R R8, SR_CTAID.Z ;  /* 0x0000000000087919 */ /* 0x000ea20000002700 */
[----:B-1----:R-:W-:Y:S02]  /*123d0*/  ISETP.GT.AND P0, PT, R5, 0x7f, PT ;  /* 0x0000007f0500780c */ /* 0x002fe40003f04270 */
[----:B--2---:R-:W-:-:S11]  /*123e0*/  SHF.R.S32.HI R11, RZ, 0x1f, R8 ;  /* 0x0000001fff0b7819 */ /* 0x004fd60000011408 */
[----:B------:R-:W-:Y:S05]  /*123f0*/  @P0 BRA `(.L_x_205) ;  /* 0x0000022000000947 */ /* 0x000fea0003800000 */
[----:B------:R-:W1:Y:S01]  /*12400*/  S2R R0, SR_CTAID.X ;  /* 0x0000000000007919 */ /* 0x000e620000002500 */
[----:B------:R-:W-:-:S05]  /*12410*/  MOV R2, c[0x0][0x4e8] ;  /* 0x00013a0000027a02 */ /* 0x000fca0000000f00 */
[----:B------:R-:W-:Y:S01]  /*12420*/  IMAD R3, R2, c[0x0][0x388], RZ ;  /* 0x0000e20002037a24 */ /* 0x000fe200078e02ff */
[----:B-1----:R-:W-:-:S04]  /*12430*/  LEA R0, R0, R5, 0x7 ;  /* 0x0000000500007211 */ /* 0x002fc800078e38ff */
[----:B------:R-:W-:-:S13]  /*12440*/  ISETP.GE.AND P0, PT, R0, R3, PT ;  /* 0x000000030000720c */ /* 0x000fda0003f06270 */
[----:B------:R-:W-:Y:S05]  /*12450*/  @P0 BRA `(.L_x_205) ;  /* 0x000001c000000947 */ /* 0x000fea0003800000 */
[----:B------:R-:W1:Y:S01]  /*12460*/  S2R R7, SR_CTAID.Y ;  /* 0x0000000000077919 */ /* 0x000e620000002600 */
[----:B------:R-:W-:Y:S02]  /*12470*/  ISETP.NE.AND P0, PT, R2, 0x1, PT ;  /* 0x000000010200780c */ /* 0x000fe40003f05270 */
[----:B------:R-:W-:-:S11]  /*12480*/  MOV R6, R0 ;  /* 0x0000000000067202 */ /* 0x000fd60000000f00 */
[----:B------:R-:W-:-:S05]  /*12490*/  @P0 IMAD.HI.U32 R9, R0, c[0x0][0x4ec], RZ ;  /* 0x00013b0000090a27 */ /* 0x000fca00078e00ff */
[----:B------:R-:W-:Y:S02]  /*124a0*/  @P0 SHF.R.U32.HI R6, RZ, c[0x0][0x4f0], R9 ;  /* 0x00013c00ff060a19 */ /* 0x000fe40000011609 */
[----:B-1----:R-:W-:Y:S01]  /*124b0*/  SHF.R.S32.HI R4, RZ, 0x1f, R7 ;  /* 0x0000001fff047819 */ /* 0x002fe20000011407 */
[----:B------:R-:W-:-:S04]  /*124c0*/  IMAD.WIDE.U32 R2, R7, c[0x0][0x490], RZ ;  /* 0x0001240007027a25 */ /* 0x000fc800078e00ff */
[----:B------:R-:W-:Y:S02]  /*124d0*/  IMAD R4, R4, c[0x0][0x490], RZ ;  /* 0x0001240004047a24 */ /* 0x000fe400078e02ff */
[----:B------:R-:W-:Y:S02]  /*124e0*/  IMAD.MOV.U32 R12, RZ, RZ, R2 ;  /* 0x000000ffff0c7224 */ /* 0x000fe400078e0002 */
[----:B------:R-:W-:Y:S01]  /*124f0*/  IMAD R13, R7, c[0x0][0x494], R4 ;  /* 0x00012500070d7a24 */ /* 0x000fe200078e0204 */
[----:B------:R-:W-:-:S04]  /*12500*/  IADD3 R7, -R6, RZ, RZ ;  /* 0x000000ff06077210 */ /* 0x000fc80007ffe1ff */
[----:B------:R-:W-:Y:S01]  /*12510*/  IADD3 R13, R3, R13, RZ ;  /* 0x0000000d030d7210 */ /* 0x000fe20007ffe0ff */
[----:B------:R-:W-:Y:S02]  /*12520*/  IMAD R3, R11, c[0x0][0x498], RZ ;  /* 0x000126000b037a24 */ /* 0x000fe400078e02ff */
[----:B------:R-:W-:Y:S02]  /*12530*/  IMAD R4, R7, c[0x0][0x4e8], R0 ;  /* 0x00013a0007047a24 */ /* 0x000fe400078e0200 */
[----:B------:R-:W-:-:S03]  /*12540*/  IMAD.WIDE.U32 R12, R8, c[0x0][0x498], R12 ;  /* 0x00012600080c7a25 */ /* 0x000fc600078e000c */
[----:B------:R-:W-:Y:S01]  /*12550*/  SHF.R.S32.HI R2, RZ, 0x1f, R4 ;  /* 0x0000001fff027819 */ /* 0x000fe20000011404 */
[----:B------:R-:W-:Y:S01]  /*12560*/  IMAD R0, R8, c[0x0][0x49c], R3 ;  /* 0x0001270008007a24 */ /* 0x000fe200078e0203 */
[----:B------:R-:W-:Y:S02]  /*12570*/  SHF.R.S32.HI R3, RZ, 0x1f, R6 ;  /* 0x0000001fff037819 */ /* 0x000fe40000011406 */
[----:B------:R-:W-:Y:S01]  /*12580*/  IADD3 R12, P0, R6, R12, RZ ;  /* 0x0000000c060c7210 */ /* 0x000fe20007f1e0ff */
[----:B------:R-:W-:-:S03]  /*12590*/  IMAD R7, R2, c[0x0][0x488], RZ ;  /* 0x0001220002077a24 */ /* 0x000fc600078e02ff */
[----:B------:R-:W-:Y:S01]  /*125a0*/  IADD3.X R13, R3, R13, R0, P0, !PT ;  /* 0x0000000d030d7210 */ /* 0x000fe200007fe400 */
[----:B------:R-:W-:-:S04]  /*125b0*/  IMAD R7, R4, c[0x0][0x48c], R7 ;  /* 0x0001230004077a24 */ /* 0x000fc800078e0207 */
[----:B------:R-:W-:-:S05]  /*125c0*/  IMAD.WIDE.U32 R12, R4, c[0x0][0x488], R12 ;  /* 0x00012200040c7a25 */ /* 0x000fca00078e000c */
[----:B------:R-:W-:Y:S02]  /*125d0*/  IADD3 R7, R13, R7, RZ ;  /* 0x000000070d077210 */ /* 0x000fe40007ffe0ff */
[----:B------:R-:W-:-:S04]  /*125e0*/  LEA R2, P0, R12, c[0x0][0x450], 0x2 ;  /* 0x000114000c027a11 */ /* 0x000fc800078010ff */
[----:B------:R-:W-:Y:S01]  /*125f0*/  LEA.HI.X R3, R12, c[0x0][0x454], R7, 0x2, P0 ;  /* 0x000115000c037a11 */ /* 0x000fe200000f1407 */
[----:B------:R-:W-:-:S05]  /*12600*/  IMAD.MOV.U32 R7, RZ, RZ, -0x800000 ;  /* 0xff800000ff077424 */ /* 0x000fca00078e00ff */
[----:B------:R1:W-:Y:S03]  /*12610*/  STG.E [R2.64], R7 ;  /* 0x0000000702007986 */ /* 0x0003e6000c10190a */
.L_x_205:
[----:B------:R-:W-:Y:S05]  /*12620*/  BSYNC B0 ;  /* 0x0000000000007941 */ /* 0x000fea0003800000 */
.L_x_204:
[----:B------:R-:W2:Y:S01]  /*12630*/  S2R R12, SR_CTAID.Y ;  /* 0x00000000000c7919 */ /* 0x000ea20000002600 */
[----:B------:R-:W-:Y:S01]  /*12640*/  SHF.R.S32.HI R6, RZ, 0x1f, R5 ;  /* 0x0000001fff067819 */ /* 0x000fe20000011405 */
[----:B------:R-:W-:Y:S01]  /*12650*/  IMAD R11, R11, c[0x0][0x3f0], RZ ;  /* 0x0000fc000b0b7a24 */ /* 0x000fe200078e02ff */
[----:B-1----:R-:W-:Y:S01]  /*12660*/  MOV R3, c[0x0][0x4e8] ;  /* 0x00013a0000037a02 */ /* 0x002fe20000000f00 */
[----:B------:R-:W1:Y:S01]  /*12670*/  S2R R7, SR_CTAID.X ;  /* 0x0000000000077919 */ /* 0x000e620000002500 */
[----:B------:R-:W-:Y:S01]  /*12680*/  LEA.HI R6, R6, R5, RZ, 0x3 ;  /* 0x0000000506067211 */ /* 0x000fe200078f18ff */
[----:B------:R-:W-:Y:S01]  /*12690*/  BSSY B0, `(.L_x_206) ;  /* 0x0000031000007945 */ /* 0x000fe20003800000 */
[C---:B------:R-:W-:Y:S01]  /*126a0*/  ISETP.NE.AND P0, PT, R3.reuse, 0x1, PT ;  /* 0x000000010300780c */ /* 0x040fe20003f05270 */
[----:B------:R-:W-:Y:S01]  /*126b0*/  IMAD R3, R3, c[0x0][0x388], RZ ;  /* 0x0000e20003037a24 */ /* 0x000fe200078e02ff */
[----:B------:R-:W-:Y:S02]  /*126c0*/  LOP3.LUT R2, R6, 0xfffffff8, RZ, 0xc0, !PT ;  /* 0xfffffff806027812 */ /* 0x000fe400078ec0ff */
[----:B------:R-:W-:-:S03]  /*126d0*/  SHF.R.S32.HI R6, RZ, 0x3, R6 ;  /* 0x00000003ff067819 */ /* 0x000fc60000011406 */
[----:B------:R-:W-:-:S05]  /*126e0*/  IMAD.IADD R5, R5, 0x1, -R2 ;  /* 0x0000000105057824 */ /* 0x000fca00078e0a02 */
[CC--:B------:R-:W-:Y:S02]  /*126f0*/  LEA R4, R5.reuse, R6.reuse, 0x5 ;  /* 0x0000000605047211 */ /* 0x0c0fe400078e28ff */
[----:B------:R-:W-:Y:S02]  /*12700*/  SHF.L.U32 R5, R5, 0x3, RZ ;  /* 0x0000000305057819 */ /* 0x000fe400000006ff */
[----:B--2---:R-:W-:Y:S01]  /*12710*/  SHF.R.S32.HI R0, RZ, 0x1f, R12 ;  /* 0x0000001fff007819 */ /* 0x004fe2000001140c */
[C---:B-1----:R-:W-:Y:S01]  /*12720*/  IMAD R4, R7.reuse, 0x80, R4 ;  /* 0x0000008007047824 */ /* 0x042fe200078e0204 */
[----:B------:R-:W-:-:S03]  /*12730*/  LEA R6, R7, R6, 0x7 ;  /* 0x0000000607067211 */ /* 0x000fc600078e38ff */
[----:B------:R-:W-:Y:S02]  /*12740*/  IMAD R9, R0, c[0x0][0x3e8], RZ ;  /* 0x0000fa0000097a24 */ /* 0x000fe400078e02ff */
[----:B------:R-:W-:-:S04]  /*12750*/  @P0 IMAD.HI.U32 R2, R4, c[0x0][0x4ec], RZ ;  /* 0x00013b0004020a27 */ /* 0x000fc800078e00ff */
[C---:B------:R-:W-:Y:S02]  /*12760*/  IMAD R9, R12.reuse, c[0x0][0x3ec], R9 ;  /* 0x0000fb000c097a24 */ /* 0x040fe400078e0209 */
[----:B------:R-:W-:-:S04]  /*12770*/  IMAD.WIDE.U32 R12, R12, c[0x0][0x3e8], RZ ;  /* 0x0000fa000c0c7a25 */ /* 0x000fc800078e00ff */
[----:B------:R-:W-:Y:S01]  /*12780*/  IMAD R0, R8, c[0x0][0x3f4], R11 ;  /* 0x0000fd0008007a24 */ /* 0x000fe200078e020b */
[----:B------:R-:W-:Y:S01]  /*12790*/  IADD3 R13, R13, R9, RZ ;  /* 0x000000090d0d7210 */ /* 0x000fe20007ffe0ff */
[----:B------:R-:W-:Y:S01]  /*127a0*/  IMAD.MOV.U32 R9, RZ, RZ, R4 ;  /* 0x000000ffff097224 */ /* 0x000fe200078e0004 */
[----:B------:R-:W-:-:S03]  /*127b0*/  @P0 SHF.R.U32.HI R9, RZ, c[0x0][0x4f0], R2 ;  /* 0x00013c00ff090a19 */ /* 0x000fc60000011602 */
[----:B------:R-:W-:Y:S01]  /*127c0*/  IMAD.WIDE.U32 R12, R8, c[0x0][0x3f0], R12 ;  /* 0x0000fc00080c7a25 */ /* 0x000fe200078e000c */
[----:B------:R-:W-:Y:S02]  /*127d0*/  SHF.R.S32.HI R2, RZ, 0x1f, R9 ;  /* 0x0000001fff027819 */ /* 0x000fe40000011409 */
[----:B------:R-:W-:Y:S01]  /*127e0*/  IADD3 R11, -R9, RZ, RZ ;  /* 0x000000ff090b7210 */ /* 0x000fe20007ffe1ff */
[----:B------:R-:W-:Y:S02]  /*127f0*/  IMAD.IADD R13, R13, 0x1, R0 ;  /* 0x000000010d0d7824 */ /* 0x000fe400078e0200 */
[----:B------:R-:W-:Y:S02]  /*12800*/  IMAD R2, R2, c[0x0][0x3e0], RZ ;  /* 0x0000f80002027a24 */ /* 0x000fe400078e02ff */
[----:B------:R-:W-:Y:S01]  /*12810*/  IMAD R11, R11, c[0x0][0x4e8], R4 ;  /* 0x00013a000b0b7a24 */ /* 0x000fe200078e0204 */
[----:B------:R-:W-:Y:S01]  /*12820*/  IADD3 R4, R5, 0x40, RZ ;  /* 0x0000004005047810 */ /* 0x000fe20007ffe0ff */
        /* <DEDUP_REMOVED lines=23> */
.L_x_207:
[----:B------:R-:W-:Y:S05]  /*129a0*/  BSYNC B0 ;  /* 0x0000000000007941 */ /* 0x000fea0003800000 */
.L_x_206:
        /* <DEDUP_REMOVED lines=15> */
.L_x_209:
[----:B------:R-:W-:Y:S05]  /*12aa0*/  BSYNC B0 ;  /* 0x0000000000007941 */ /* 0x000fea0003800000 */
.L_x_208:
        /* <DEDUP_REMOVED lines=15> */
.L_x_211:
[----:B------:R-:W-:Y:S05]  /*12ba0*/  BSYNC B0 ;  /* 0x0000000000007941 */ /* 0x000fea0003800000 */
.L_x_210:
[----:B------:R-:W-:Y:S01]  /*12bb0*/  IADD3 R6, R6, 0x60, RZ ;  /* 0x0000006006067810 */ /* 0x000fe20007ffe0ff */
[----:B-1----:R1:W2:Y:S03]  /*12bc0*/  SHFL.IDX PT, R9, R0, 0x3, 0x181f ;  /* 0x00781f0000097f89 */ /* 0x0022a600000e0000 */
[----:B------:R-:W-:Y:S01]  /*12bd0*/  ISETP.GE.AND P0, PT, R6, R3, PT ;  /* 0x000000030600720c */ /* 0x000fe20003f06270 */
[----:B----4-:R1:W4:-:S12]  /*12be0*/  SHFL.IDX PT, R8, R2, 0x3, 0x181f ;  /* 0x00781f0002087f89 */ /* 0x01031800000e0000 */
[----:B------:R-:W-:Y:S05]  /*12bf0*/  @P0 EXIT ;  /* 0x000000000000094d */ /* 0x000fea0003800000 */
[----:B------:R-:W-:-:S13]  /*12c00*/  ISETP.GE.AND P0, PT, R5, c[0x0][0x3c8], PT ;  /* 0x0000f20005007a0c */ /* 0x000fda0003f06270 */
[----:B-1234-:R-:W-:-:S05]  /*12c10*/  @!P0 IMAD.WIDE R2, R5, 0x2, R8 ;  /* 0x0000000205028825 */ /* 0x01efca00078e0208 */
        /* <DEDUP_REMOVED lines=9> */
.L_x_212:
        /* <DEDUP_REMOVED lines=13> */
.L_x_1827:


//--------------------- .text._ZN7cutlass13device_kernelIN5flash19enable_sm80_to_sm89INS1_16FlashAttnFwdSm80INS1_25CollectiveMainloopFwdSm80ILi8ELi1ELb1EN4cute5tupleIJNS5_1CILi128EEENS7_ILi96EEES8_EEELi128ENS_10bfloat16_tEfNS_4arch4Sm80ELb0ELb1ELb1ELb1ELb0ELb0ELb1ELb0EEENS1_21CollectiveEpilogueFwdINS6_IJS8_S8_S9_EEENS6_IJNS7_ILi1EEESH_SH_EEESB_SD_Li256ELb1ELb1ELb0ELb0EEENS1_19SingleTileSchedulerILb1ELb0ELb1ELi128EEEEEEEEEvNT_6ParamsE --------------------------
	.section	.text._ZN7cutlass13device_kernelIN5flash19enable_sm80_to_sm89INS1_16FlashAttnFwdSm80INS1_25CollectiveMainloopFwdSm80ILi8ELi1ELb1EN4cute5tupleIJNS5_1CILi128EEENS7_ILi96EEES8_EEELi128ENS_10bfloat16_tEfNS_4arch4Sm80ELb0ELb1ELb1ELb1ELb0ELb0ELb1ELb0EEENS1_21CollectiveEpilogueFwdINS6_IJS8_S8_S9_EEENS6_IJNS7_ILi1EEESH_SH_EEESB_SD_Li256ELb1ELb1ELb0ELb0EEENS1_19SingleTileSchedulerILb1ELb0ELb1ELi128EEEEEEEEEvNT_6ParamsE,"ax",@progbits
	.sectioninfo	@"SHI_REGISTERS=255"
	.align	128
.text._ZN7cutlass13device_kernelIN5flash19enable_sm80_to_sm89INS1_16FlashAttnFwdSm80INS1_25CollectiveMainloopFwdSm80ILi8ELi1ELb1EN4cute5tupleIJNS5_1CILi128EEENS7_ILi96EEES8_EEELi128ENS_10bfloat16_tEfNS_4arch4Sm80ELb0ELb1ELb1ELb1ELb0ELb0ELb1ELb0EEENS1_21CollectiveEpilogueFwdINS6_IJS8_S8_S9_EEENS6_IJNS7_ILi1EEESH_SH_EEESB_SD_Li256ELb1ELb1ELb0ELb0EEENS1_19SingleTileSchedulerILb1ELb0ELb1ELi128EEEEEEEEEvNT_6ParamsE:
        .type           _ZN7cutlass13device_kernelIN5flash19enable_sm80_to_sm89INS1_16FlashAttnFwdSm80INS1_25CollectiveMainloopFwdSm80ILi8ELi1ELb1EN4cute5tupleIJNS5_1CILi128EEENS7_ILi96EEES8_EEELi128ENS_10bfloat16_tEfNS_4arch4Sm80ELb0ELb1ELb1ELb1ELb0ELb0ELb1ELb0EEENS1_21CollectiveEpilogueFwdINS6_IJS8_S8_S9_EEENS6_IJNS7_ILi1EEESH_SH_EEESB_SD_Li256ELb1ELb1ELb0ELb0EEENS1_19SingleTileSchedulerILb1ELb0ELb1ELi128EEEEEEEEEvNT_6ParamsE,@function
        .size           _ZN7cutlass13device_kernelIN5flash19enable_sm80_to_sm89INS1_16FlashAttnFwdSm80INS1_25CollectiveMainloopFwdSm80ILi8ELi1ELb1EN4cute5tupleIJNS5_1CILi128EEENS7_ILi96EEES8_EEELi128ENS_10bfloat16_tEfNS_4arch4Sm80ELb0ELb1ELb1ELb1ELb0ELb0ELb1ELb0EEENS1_21CollectiveEpilogueFwdINS6_IJS8_S8_S9_EEENS6_IJNS7_ILi1EEESH_SH_EEESB_SD_Li256ELb1ELb1ELb0ELb0EEENS1_19SingleTileSchedulerILb1ELb0ELb1ELi128EEEEEEEEEvNT_6ParamsE,(.L_x_1828 - _ZN7cutlass13device_kernelIN5flash19enable_sm80_to_sm89INS1_16FlashAttnFwdSm80INS1_25CollectiveMainloopFwdSm80ILi8ELi1ELb1EN4cute5tupleIJNS5_1CILi128EEENS7_ILi96EEES8_EEELi128ENS_10bfloat16_tEfNS_4arch4Sm80ELb0ELb1ELb1ELb1ELb0ELb0ELb1ELb0EEENS1_21CollectiveEpilogueFwdINS6_IJS8_S8_S9_EEENS6_IJNS7_ILi1EEESH_SH_EEESB_SD_Li256ELb1ELb1ELb0ELb0EEENS1_19SingleTileSchedulerILb1ELb0ELb1ELi128EEEEEEEEEvNT_6ParamsE)
        .other          _ZN7cutlass13device_kernelIN5flash19enable_sm80_to_sm89INS1_16FlashAttnFwdSm80INS1_25CollectiveMainloopFwdSm80ILi8ELi1ELb1EN4cute5tupleIJNS5_1CILi128EEENS7_ILi96EEES8_EEELi128ENS_10bfloat16_tEfNS_4arch4Sm80ELb0ELb1ELb1ELb1ELb0ELb0ELb1ELb0EEENS1_21CollectiveEpilogueFwdINS6_IJS8_S8_S9_EEENS6_IJNS7_ILi1EEESH_SH_EEESB_SD_Li256ELb1ELb1ELb0ELb0EEENS1_19SingleTileSchedulerILb1ELb0ELb1ELi128EEEEEEEEEvNT_6ParamsE,@"STO_CUDA_ENTRY STV_DEFAULT"
_ZN7cutlass13device_kernelIN5flash19enable_sm80_to_sm89INS1_16FlashAttnFwdSm80INS1_25CollectiveMainloopFwdSm80ILi8ELi1ELb1EN4cute5tupleIJNS5_1CILi128EEENS7_ILi96EEES8_EEELi128ENS_10bfloat16_tEfNS_4arch4Sm80ELb0ELb1ELb1ELb1ELb0ELb0ELb1ELb0EEENS1_21CollectiveEpilogueFwdINS6_IJS8_S8_S9_EEENS6_IJNS7_ILi1EEESH_SH_EEESB_SD_Li256ELb1ELb1ELb0ELb0EEENS1_19SingleTileSchedulerILb1ELb0ELb1ELi128EEEEEEEEEvNT_6ParamsE:
[----:B------:R-:W-:Y:S02]  /*0000*/  MOV R1, c[0x0][0x28] ;  /* 0x00000a0000017a02 */ /* 0x000fe40000000f00 */
[----:B------:R-:W1:Y:S01]  /*0010*/  S2R R42, SR_TID.X ;  /* 0x00000000002a7919 */ /* 0x000e620000002100 */
[----:B------:R-:W-:Y:S01]  /*0020*/  MOV R5, 0x4 ;  /* 0x0000000400057802 */ /* 0x000fe20000000f00 */
[----:B------:R-:W2:Y:S01]  /*0030*/  S2UR UR4, SR_CTAID.X ;  /* 0x00000000000479c3 */ /* 0x000ea20000002500 */
[----:B------:R-:W-:Y:S01]  /*0040*/  ULDC.64 UR10, c[0x0][0x118] ;  /* 0x00004600000a7ab9 */ /* 0x000fe20000000a00 */
[----:B------:R-:W3:Y:S01]  /*0050*/  S2R R218, SR_CTAID.Z ;  /* 0x0000000000da7919 */ /* 0x000ee20000002700 */
[----:B-1----:R-:W-:Y:S01]  /*0060*/  SHF.R.U32.HI R0, RZ, 0x5, R42 ;  /* 0x00000005ff007819 */ /* 0x002fe2000001162a */
[----:B---3--:R-:W-:-:S05]  /*0070*/  IMAD.WIDE R2, R218, R5, c[0x0][0x568] ;  /* 0x00015a00da027625 */ /* 0x008fca00078e0205 */
[----:B------:R-:W1:Y:S02]  /*0080*/  SHFL.IDX PT, R0, R0, RZ, 0x1f ;  /* 0x00001fff00007589 */ /* 0x000e6400000e0000 */
[----:B-1----:R-:W-:-:S13]  /*0090*/  ISETP.NE.AND P0, PT, R0, RZ, PT ;  /* 0x000000ff0000720c */ /* 0x002fda0003f05270 */
[----:B--2---:R-:W-:Y:S05]  /*00a0*/  @!P0 BRA `(.L_x_213) ;  /* 0x0000014000008947 */ /* 0x004fea0003800000 */
[----:B------:R-:W-:-:S04]  /*00b0*/  ISETP.NE.U32.AND P0, PT, RZ, c[0x0][0x568], PT ;  /* 0x00015a00ff007a0c */ /* 0x000fc80003f05070 */
[----:B------:R-:W-:-:S13]  /*00c0*/  ISETP.NE.AND.EX P0, PT, RZ, c[0x0][0x56c], PT, P0 ;  /* 0x00015b00ff007a0c */ /* 0x000fda0003f05300 */
[----:B------:R-:W-:Y:S05]  /*00d0*/  @!P0 BRA `(.L_x_214) ;  /* 0x0000002000008947 */ /* 0x000fea0003800000 */
[----:B------:R1:W5:Y:S01]  /*00e0*/  LDG.E R3, [R2.64] ;  /* 0x0000000a02037981 */ /* 0x000362000c1e1900 */
[----:B------:R-:W-:Y:S05]  /*00f0*/  BRA `(.L_x_215) ;  /* 0x0000009000007947 */ /* 0x000fea0003800000 */
.L_x_214:
        /* <DEDUP_REMOVED lines=8> */
.L_x_216:
[----:B------:R-:W-:-:S04]  /*0180*/  MOV R3, c[0x0][0x54c] ;  /* 0x0001530000037a02 */ /* 0x000fc80000000f00 */
.L_x_215:
[----:B------:R-:W-:Y:S01]  /*0190*/  USHF.L.U32 UR4, UR4, 0x7, URZ ;  /* 0x0000000704047899 */ /* 0x000fe2000800063f */
[----:B-----5:R-:W-:-:S05]  /*01a0*/  IMAD R3, R3, c[0x0][0x548], RZ ;  /* 0x0001520003037a24 */ /* 0x020fca00078e02ff */
[----:B------:R-:W-:-:S04]  /*01b0*/  MOV R40, UR4 ;  /* 0x0000000400287c02 */ /* 0x000fc80008000f00 */
[----:B------:R-:W-:-:S04]  /*01c0*/  ISETP.GE.AND P0, PT, R40, R3, PT ;  /* 0x000000032800720c */ /* 0x000fc80003f06270 */
[----:B------:R-:W-:Y:S01]  /*01d0*/  SEL R218, R218, 0xffffffff, !P0 ;  /* 0xffffffffdada7807 */ /* 0x000fe20004000000 */
[----:B------:R-:W-:Y:S05]  /*01e0*/  BRA `(.L_x_217) ;  /* 0x0000013000007947 */ /* 0x000fea0003800000 */
.L_x_213:
[----:B------:R-:W-:-:S04]  /*01f0*/  ISETP.NE.U32.AND P0, PT, RZ, c[0x0][0x568], PT ;  /* 0x00015a00ff007a0c */ /* 0x000fc80003f05070 */
[----:B------:R-:W-:-:S13]  /*0200*/  ISETP.NE.AND.EX P0, PT, RZ, c[0x0][0x56c], PT, P0 ;  /* 0x00015b00ff007a0c */ /* 0x000fda0003f05300 */
[----:B------:R-:W-:Y:S05]  /*0210*/  @!P0 BRA `(.L_x_218) ;  /* 0x0000002000008947 */ /* 0x000fea0003800000 */
[----:B------:R1:W5:Y:S01]  /*0220*/  LDG.E R3, [R2.64] ;  /* 0x0000000a02037981 */ /* 0x000362000c1e1900 */
[----:B------:R-:W-:Y:S05]  /*0230*/  BRA `(.L_x_219) ;  /* 0x0000009000007947 */ /* 0x000fea0003800000 */
.L_x_218:
        /* <DEDUP_REMOVED lines=8> */
.L_x_220:
[----:B------:R-:W-:-:S04]  /*02c0*/  MOV R3, c[0x0][0x54c] ;  /* 0x0001530000037a02 */ /* 0x000fc80000000f00 */
.L_x_219:
[----:B------:R-:W-:Y:S01]  /*02d0*/  USHF.L.U32 UR4, UR4, 0x7, URZ ;  /* 0x0000000704047899 */ /* 0x000fe2000800063f */
[----:B-----5:R-:W-:-:S05]  /*02e0*/  IMAD R3, R3, c[0x0][0x548], RZ ;  /* 0x0001520003037a24 */ /* 0x020fca00078e02ff */
[----:B------:R-:W-:-:S04]  /*02f0*/  MOV R40, UR4 ;  /* 0x0000000400287c02 */ /* 0x000fc80008000f00 */
[----:B------:R-:W-:-:S04]  /*0300*/  ISETP.GE.AND P0, PT, R40, R3, PT ;  /* 0x000000032800720c */ /* 0x000fc80003f06270 */
[----:B------:R-:W-:-:S04]  /*0310*/  SEL R218, R218, 0xffffffff, !P0 ;  /* 0xffffffffdada7807 */ /* 0x000fc80004000000 */
.L_x_217:
[----:B------:R-:W-:-:S13]  /*0320*/  ISETP.GE.AND P0, PT, R218, RZ, PT ;  /* 0x000000ffda00720c */ /* 0x000fda0003f06270 */
[----:B------:R-:W-:Y:S05]  /*0330*/  @!P0 EXIT ;  /* 0x000000000000894d */ /* 0x000fea0003800000 */
[----:B------:R-:W-:Y:S01]  /*0340*/  ISETP.NE.U32.AND P2, PT, RZ, c[0x0][0x370], PT ;  /* 0x0000dc00ff007a0c */ /* 0x000fe20003f45070 */
[----:B------:R-:W-:Y:S01]  /*0350*/  IMAD.MOV.U32 R9, RZ, RZ, RZ ;  /* 0x000000ffff097224 */ /* 0x000fe200078e00ff */
[----:B------:R-:W-:Y:S01]  /*0360*/  ISETP.NE.U32.AND P1, PT, RZ, c[0x0][0x360], PT ;  /* 0x0000d800ff007a0c */ /* 0x000fe20003f25070 */
[----:B------:R-:W-:Y:S01]  /*0370*/  IMAD.MOV.U32 R219, RZ, RZ, c[0x0][0x168] ;  /* 0x00005a00ffdb7624 */ /* 0x000fe200078e00ff */
[----:B------:R-:W-:Y:S01]  /*0380*/  ISETP.NE.AND.EX P2, PT, RZ, c[0x0][0x374], PT, P2 ;  /* 0x0000dd00ff007a0c */ /* 0x000fe20003f45320 */
[----:B------:R-:W-:Y:S01]  /*0390*/  IMAD.MOV.U32 R30, RZ, RZ, RZ ;  /* 0x000000ffff1e7224 */ /* 0x000fe200078e00ff */
[----:B------:R-:W-:Y:S01]  /*03a0*/  ISETP.NE.AND.EX P1, PT, RZ, c[0x0][0x364], PT, P1 ;  /* 0x0000d900ff007a0c */ /* 0x000fe20003f25310 */
[CC--:B------:R-:W-:Y:S01]  /*03b0*/  IMAD.WIDE R6, R218.reuse, R5.reuse, c[0x0][0x348] ;  /* 0x0000d200da067625 */ /* 0x0c0fe200078e0205 */
[----:B------:R-:W-:Y:S02]  /*03c0*/  ISETP.NE.U32.AND P0, PT, RZ, c[0x0][0x348], PT ;  /* 0x0000d200ff007a0c */ /* 0x000fe40003f05070 */
[----:B------:R-:W-:Y:S01]  /*03d0*/  ISETP.NE.U32.AND P5, PT, RZ, c[0x0][0x350], PT ;  /* 0x0000d400ff007a0c */ /* 0x000fe20003fa5070 */
[----:B-1----:R-:W-:Y:S01]  /*03e0*/  IMAD.WIDE R2, R218, R5, c[0x0][0x350] ;  /* 0x0000d400da027625 */ /* 0x002fe200078e0205 */
[----:B------:R-:W-:-:S02]  /*03f0*/  ISETP.NE.AND.EX P0, PT, RZ, c[0x0][0x34c], PT, P0 ;  /* 0x0000d300ff007a0c */ /* 0x000fc40003f05300 */
[----:B------:R-:W-:Y:S02]  /*0400*/  ISETP.NE.AND.EX P5, PT, RZ, c[0x0][0x354], PT, P5 ;  /* 0x0000d500ff007a0c */ /* 0x000fe40003fa5350 */
[----:B------:R-:W-:Y:S01]  /*0410*/  MOV R0, RZ ;  /* 0x000000ff00007202 */ /* 0x000fe20000000f00 */
[----:B------:R-:W-:-:S04]  /*0420*/  @P2 IMAD.WIDE R12, R218, R5, c[0x0][0x370] ;  /* 0x0000dc00da0c2625 */ /* 0x000fc800078e0205 */
[----:B------:R-:W-:Y:S01]  /*0430*/  @P1 IMAD.WIDE R10, R218, R5, c[0x0][0x360] ;  /* 0x0000d800da0a1625 */ /* 0x000fe200078e0205 */
[----:B------:R1:W5:Y:S04]  /*0440*/  @P2 LDG.E R9, [R12.64] ;  /* 0x0000000a0c092981 */ /* 0x000368000c1e1900 */
[----:B------:R1:W5:Y:S04]  /*0450*/  @P1 LDG.E R219, [R10.64] ;  /* 0x0000000a0adb1981 */ /* 0x000368000c1e1900 */
[----:B------:R1:W5:Y:S04]  /*0460*/  @P0 LDG.E R0, [R6.64] ;  /* 0x0000000a06000981 */ /* 0x000368000c1e1900 */
[----:B------:R1:W5:Y:S01]  /*0470*/  @P5 LDG.E R30, [R2.64] ;  /* 0x0000000a021e5981 */ /* 0x000362000c1e1900 */
[----:B------:R-:W-:Y:S01]  /*0480*/  MOV R216, c[0x0][0x1d0] ;  /* 0x0000740000d87a02 */ /* 0x000fe20000000f00 */
[----:B------:R-:W-:Y:S05]  /*0490*/  @P1 BRA `(.L_x_221) ;  /* 0x0000004000001947 */ /* 0x000fea0003800000 */
[----:B------:R-:W-:Y:S05]  /*04a0*/  @!P0 BRA `(.L_x_221) ;  /* 0x0000003000008947 */ /* 0x000fea0003800000 */
[----:B-----5:R-:W2:Y:S04]  /*04b0*/  LDG.E R219, [R6.64] ;  /* 0x0000000a06db7981 */ /* 0x020ea8000c1e1900 */
[----:B------:R-:W2:Y:S02]  /*04c0*/  LDG.E R4, [R6.64+0x4] ;  /* 0x0000040a06047981 */ /* 0x000ea4000c1e1900 */
[----:B--2---:R-:W-:-:S02]  /*04d0*/  IADD3 R219, -R219, R4, RZ ;  /* 0x00000004dbdb7210 */ /* 0x004fc40007ffe1ff */
.L_x_221:
[----:B------:R-:W-:-:S04]  /*04e0*/  ISETP.NE.U32.AND P1, PT, RZ, c[0x0][0x368], PT ;  /* 0x0000da00ff007a0c */ /* 0x000fc80003f25070 */
[----:B------:R-:W-:-:S13]  /*04f0*/  ISETP.NE.AND.EX P1, PT, RZ, c[0x0][0x36c], PT, P1 ;  /* 0x0000db00ff007a0c */ /* 0x000fda0003f25310 */
[----:B------:R-:W-:Y:S05]  /*0500*/  @!P1 BRA `(.L_x_222) ;  /* 0x0000003000009947 */ /* 0x000fea0003800000 */
[----:B------:R-:W-:-:S06]  /*0510*/  IMAD.WIDE R216, R218, R5, c[0x0][0x368] ;  /* 0x0000da00dad87625 */ /* 0x000fcc00078e0205 */
[----:B------:R2:W5:Y:S01]  /*0520*/  LDG.E R216, [R216.64] ;  /* 0x0000000ad8d87981 */ /* 0x000562000c1e1900 */
[----:B------:R-:W-:Y:S05]  /*0530*/  BRA `(.L_x_223) ;  /* 0x0000004000007947 */ /* 0x000fea0003800000 */
.L_x_222:
[----:B------:R-:W-:Y:S05]  /*0540*/  @!P5 BRA `(.L_x_223) ;  /* 0x000000300000d947 */ /* 0x000fea0003800000 */
[----:B------:R-:W2:Y:S04]  /*0550*/  LDG.E R216, [R2.64] ;  /* 0x0000000a02d87981 */ /* 0x000ea8000c1e1900 */
[----:B-1----:R-:W2:Y:S02]  /*0560*/  LDG.E R7, [R2.64+0x4] ;  /* 0x0000040a02077981 */ /* 0x002ea4000c1e1900 */
[----:B--2---:R-:W-:Y:S02]  /*0570*/  IADD3 R216, -R216, R7, RZ ;  /* 0x00000007d8d87210 */ /* 0x004fe40007ffe1ff */
.L_x_223:
[----:B-1----:R-:W-:Y:S01]  /*0580*/  IMAD.MOV.U32 R2, RZ, RZ, c[0x0][0x2c4] ;  /* 0x0000b100ff027624 */ /* 0x002fe200078e00ff */
[----:B------:R-:W-:Y:S01]  /*0590*/  IADD3 R7, R40, 0x7f, RZ ;  /* 0x0000007f28077810 */ /* 0x000fe20007ffe0ff */
[----:B------:R-:W-:Y:S02]  /*05a0*/  IMAD.MOV.U32 R36, RZ, RZ, c[0x0][0x32c] ;  /* 0x0000cb00ff247624 */ /* 0x000fe400078e00ff */
[--C-:B-----5:R-:W-:Y:S01]  /*05b0*/  IMAD.IADD R216, R216, 0x1, -R9.reuse ;  /* 0x00000001d8d87824 */ /* 0x120fe200078e0a09 */
[----:B------:R-:W-:Y:S01]  /*05c0*/  ISETP.NE.AND P4, PT, R2, 0x1, PT ;  /* 0x000000010200780c */ /* 0x000fe20003f85270 */
[----:B------:R-:W-:Y:S01]  /*05d0*/  IMAD.IADD R30, R30, 0x1, R9 ;  /* 0x000000011e1e7824 */ /* 0x000fe200078e0209 */
[----:B------:R-:W-:-:S02]  /*05e0*/  ISETP.GE.AND P3, PT, R36, 0x1, PT ;  /* 0x000000012400780c */ /* 0x000fc40003f66270 */
[----:B------:R-:W-:-:S09]  /*05f0*/  IADD3 R2, R216, 0x1, -R219 ;  /* 0x00000001d8027810 */ /* 0x000fd20007ffe8db */
[----:B------:R-:W-:-:S05]  /*0600*/  @P4 IADD3 R3, R40, 0x7f, RZ ;  /* 0x0000007f28034810 */ /* 0x000fca0007ffe0ff */
[----:B------:R-:W-:-:S05]  /*0610*/  @P4 IMAD.HI.U32 R3, R3, c[0x0][0x2c8], RZ ;  /* 0x0000b20003034a27 */ /* 0x000fca00078e00ff */
[----:B------:R-:W-:-:S05]  /*0620*/  @P4 SHF.R.U32.HI R7, RZ, c[0x0][0x2cc], R3 ;  /* 0x0000b300ff074a19 */ /* 0x000fca0000011603 */
[----:B------:R-:W-:-:S05]  /*0630*/  IMAD.IADD R2, R2, 0x1, R7 ;  /* 0x0000000102027824 */ /* 0x000fca00078e0207 */
[----:B------:R-:W-:Y:S01]  /*0640*/  IADD3 R4, R2, c[0x0][0x328], RZ ;  /* 0x0000ca0002047a10 */ /* 0x000fe20007ffe0ff */
[----:B------:R-:W-:Y:S05]  /*0650*/  @!P3 BRA `(.L_x_224) ;  /* 0x000000e00000b947 */ /* 0x000fea0003800000 */
[C---:B------:R-:W-:Y:S02]  /*0660*/  ISETP.GT.AND P1, PT, R2.reuse, RZ, PT ;  /* 0x000000ff0200720c */ /* 0x040fe40003f24270 */
        /* <DEDUP_REMOVED lines=8> */
.L_x_225:
[----:B------:R-:W-:-:S13]  /*06f0*/  ISETP.NE.AND P1, PT, R36, 0x1, PT ;  /* 0x000000012400780c */ /* 0x000fda0003f25270 */
[----:B------:R-:W-:-:S05]  /*0700*/  @P1 IMAD.HI.U32 R2, R3, c[0x0][0x330], RZ ;  /* 0x0000cc0003021a27 */ /* 0x000fca00078e00ff */
[----:B------:R-:W-:-:S05]  /*0710*/  @P1 SHF.R.U32.HI R3, RZ, c[0x0][0x334], R2 ;  /* 0x0000cd00ff031a19 */ /* 0x000fca0000011602 */
.L_x_226:
[----:B------:R-:W-:-:S05]  /*0720*/  IMAD R3, R3, R36, c[0x0][0x32c] ;  /* 0x0000cb0003037624 */ /* 0x000fca00078e0224 */
[----:B------:R-:W-:-:S04]  /*0730*/  IMNMX R4, R4, R3, PT ;  /* 0x0000000304047217 */ /* 0x000fc80003800200 */
.L_x_224:
[----:B------:R-:W-:Y:S01]  /*0740*/  IADD3 R4, R4, 0x5f, RZ ;  /* 0x0000005f04047810 */ /* 0x000fe20007ffe0ff */
[----:B------:R-:W-:Y:S01]  /*0750*/  @P4 IMAD.HI.U32 R3, R40, c[0x0][0x2c8], RZ ;  /* 0x0000b20028034a27 */ /* 0x000fe200078e00ff */
[----:B------:R-:W-:-:S03]  /*0760*/  IADD3 R7, R216, 0x5f, RZ ;  /* 0x0000005fd8077810 */ /* 0x000fc60007ffe0ff */
[----:B------:R-:W-:-:S04]  /*0770*/  IMAD.HI R4, R4, 0x2aaaaaab, RZ ;  /* 0x2aaaaaab04047827 */ /* 0x000fc800078e02ff */
[----:B------:R-:W-:-:S04]  /*0780*/  IMAD.HI R7, R7, 0x2aaaaaab, RZ ;  /* 0x2aaaaaab07077827 */ /* 0x000fc800078e02ff */
[----:B------:R-:W-:Y:S01]  /*0790*/  IMAD.MOV.U32 R2, RZ, RZ, R40 ;  /* 0x000000ffff027224 */ /* 0x000fe200078e0028 */
[----:B------:R-:W-:Y:S01]  /*07a0*/  @P4 SHF.R.U32.HI R2, RZ, c[0x0][0x2cc], R3 ;  /* 0x0000b300ff024a19 */ /* 0x000fe20000011603 */
[----:B------:R-:W-:Y:S01]  /*07b0*/  IMAD.IADD R37, R216, 0x1, -R219 ;  /* 0x00000001d8257824 */ /* 0x000fe200078e0adb */
[----:B------:R-:W-:Y:S02]  /*07c0*/  SHF.R.U32.HI R3, RZ, 0x1f, R4 ;  /* 0x0000001fff037819 */ /* 0x000fe40000011604 */
[----:B------:R-:W-:Y:S01]  /*07d0*/  SHF.R.U32.HI R6, RZ, 0x1f, R7 ;  /* 0x0000001fff067819 */ /* 0x000fe20000011607 */
[----:B------:R-:W-:Y:S01]  /*07e0*/  IMAD.IADD R2, R37, 0x1, R2 ;  /* 0x0000000125027824 */ /* 0x000fe200078e0202 */
[----:B------:R-:W-:Y:S02]  /*07f0*/  LEA.HI.SX32 R3, R4, R3, 0x1c ;  /* 0x0000000304037211 */ /* 0x000fe400078fe2ff */
[----:B------:R-:W-:Y:S02]  /*0800*/  LEA.HI.SX32 R6, R7, R6, 0x1c ;  /* 0x0000000607067211 */ /* 0x000fe400078fe2ff */
[----:B------:R-:W-:-:S02]  /*0810*/  IADD3 R4, R2, -c[0x0][0x324], RZ ;  /* 0x8000c90002047a10 */ /* 0x000fc40007ffe0ff */
[----:B------:R-:W-:Y:S01]  /*0820*/  IMNMX R38, R6, R3, PT ;  /* 0x0000000306267217 */ /* 0x000fe20003800200 */
[----:B------:R-:W-:Y:S05]  /*0830*/  @!P3 BRA `(.L_x_227) ;  /* 0x000000e00000b947 */ /* 0x000fea0003800000 */
[----:B------:R-:W-:-:S04]  /*0840*/  MOV R3, R2 ;  /* 0x0000000200037202 */ /* 0x000fc80000000f00 */
[----:B------:R-:W-:-:S13]  /*0850*/  ISETP.GT.AND P1, PT, R3, -0x1, PT ;  /* 0xffffffff0300780c */ /* 0x000fda0003f24270 */
[----:B------:R-:W-:Y:S05]  /*0860*/  @P1 BRA `(.L_x_228) ;  /* 0x0000006000001947 */ /* 0x000fea0003800000 */
[----:B------:R-:W-:Y:S02]  /*0870*/  ISETP.NE.AND P1, PT, R36, 0x1, PT ;  /* 0x000000012400780c */ /* 0x000fe40003f25270 */
[----:B------:R-:W-:-:S11]  /*0880*/  LOP3.LUT R3, RZ, R3, RZ, 0x33, !PT ;  /* 0x00000003ff037212 */ /* 0x000fd600078e33ff */
[----:B------:R-:W-:-:S05]  /*0890*/  @P1 IMAD.HI.U32 R2, R3, c[0x0][0x330], RZ ;  /* 0x0000cc0003021a27 */ /* 0x000fca00078e00ff */
[----:B------:R-:W-:-:S04]  /*08a0*/  @P1 SHF.R.U32.HI R3, RZ, c[0x0][0x334], R2 ;  /* 0x0000cd00ff031a19 */ /* 0x000fc80000011602 */
[----:B------:R-:W-:Y:S01]  /*08b0*/  LOP3.LUT R3, RZ, R3, RZ, 0x33, !PT ;  /* 0x00000003ff037212 */ /* 0x000fe200078e33ff */
[----:B------:R-:W-:Y:S05]  /*08c0*/  BRA `(.L_x_229) ;  /* 0x0000003000007947 */ /* 0x000fea0003800000 */
.L_x_228:
[----:B------:R-:W-:-:S13]  /*08d0*/  ISETP.NE.AND P1, PT, R36, 0x1, PT ;  /* 0x000000012400780c */ /* 0x000fda0003f25270 */
[----:B------:R-:W-:-:S05]  /*08e0*/  @P1 IMAD.HI.U32 R2, R3, c[0x0][0x330], RZ ;  /* 0x0000cc0003021a27 */ /* 0x000fca00078e00ff */
[----:B------:R-:W-:-:S05]  /*08f0*/  @P1 SHF.R.U32.HI R3, RZ, c[0x0][0x334], R2 ;  /* 0x0000cd00ff031a19 */ /* 0x000fca0000011602 */
.L_x_229:
[----:B------:R-:W-:-:S05]  /*0900*/  IMAD R3, R3, c[0x0][0x32c], RZ ;  /* 0x0000cb0003037a24 */ /* 0x000fca00078e02ff */
[----:B------:R-:W-:-:S05]  /*0910*/  IMNMX R4, R4, R3, !PT ;  /* 0x0000000304047217 */ /* 0x000fca0007800200 */
.L_x_227:
[----:B------:R-:W-:Y:S01]  /*0920*/  IMAD.HI R2, R4, 0x2aaaaaab, RZ ;  /* 0x2aaaaaab04027827 */ /* 0x000fe200078e02ff */
[----:B------:R-:W-:Y:S01]  /*0930*/  PLOP3.LUT P2, PT, PT, PT, PT, 0x80, 0x0 ;  /* 0x000000000000781c */ /* 0x000fe20003f4f070 */
[----:B------:R-:W-:Y:S01]  /*0940*/  CS2R R64, SRZ ;  /* 0x0000000000407805 */ /* 0x000fe2000001ff00 */
[----:B------:R-:W-:Y:S01]  /*0950*/  CS2R R62, SRZ ;  /* 0x00000000003e7805 */ /* 0x000fe2000001ff00 */
[----:B------:R-:W-:Y:S01]  /*0960*/  IMAD.MOV.U32 R66, RZ, RZ, RZ ;  /* 0x000000ffff427224 */ /* 0x000fe200078e00ff */
[----:B------:R-:W-:Y:S01]  /*0970*/  SHF.R.U32.HI R215, RZ, 0x1f, R2 ;  /* 0x0000001fffd77819 */ /* 0x000fe20000011602 */
[----:B------:R-:W-:Y:S01]  /*0980*/  CS2R R60, SRZ ;  /* 0x00000000003c7805 */ /* 0x000fe2000001ff00 */
        /* <DEDUP_REMOVED lines=33> */
[----:B------:R-:W-:Y:S05]  /*0ba0*/  @!P1 BRA `(.L_x_230) ;  /* 0x00010b6000009947 */ /* 0x000fea0003800000 */
[----:B------:R-:W-:Y:S01]  /*0bb0*/  ISETP.NE.U32.AND P2, PT, RZ, c[0x0][0x340], PT ;  /* 0x0000d000ff007a0c */ /* 0x000fe20003f45070 */
[----:B------:R-:W1:Y:S01]  /*0bc0*/  S2R R28, SR_CTAID.Y ;  /* 0x00000000001c7919 */ /* 0x000e620000002600 */
[----:B------:R-:W-:Y:S01]  /*0bd0*/  SHF.R.S32.HI R109, RZ, 0x1f, R42 ;  /* 0x0000001fff6d7819 */ /* 0x000fe2000001142a */
[----:B------:R-:W-:Y:S01]  /*0be0*/  IMAD.WIDE.U32 R8, R0, c[0x0][0x178], RZ ;  /* 0x00005e0000087a25 */ /* 0x000fe200078e00ff */
[----:B------:R-:W-:Y:S01]  /*0bf0*/  ISETP.NE.AND.EX P2, PT, RZ, c[0x0][0x344], PT, P2 ;  /* 0x0000d100ff007a0c */ /* 0x000fe20003f45320 */
[----:B------:R-:W-:Y:S01]  /*0c00*/  ULDC.64 UR6, c[0x0][0x1e0] ;  /* 0x0000780000067ab9 */ /* 0x000fe20000000a00 */
[----:B------:R-:W-:Y:S01]  /*0c10*/  SEL R10, R218, RZ, !P0 ;  /* 0x000000ffda0a7207 */ /* 0x000fe20004000000 */
[----:B------:R-:W-:Y:S01]  /*0c20*/  IMAD.MOV.U32 R39, RZ, RZ, 0x60 ;  /* 0x00000060ff277424 */ /* 0x000fe200078e00ff */
[----:B------:R-:W-:Y:S01]  /*0c30*/  IADD3 R112, R38, -0x1, RZ ;  /* 0xffffffff26707810 */ /* 0x000fe20007ffe0ff */
[----:B------:R-:W-:-:S08]  /*0c40*/  ULDC.64 UR4, c[0x0][0x208] ;  /* 0x0000820000047ab9 */ /* 0x000fd00000000a00 */
[----:B------:R-:W-:-:S06]  /*0c50*/  @P2 IMAD.WIDE R26, R218, R5, c[0x0][0x340] ;  /* 0x0000d000da1a2625 */ /* 0x000fcc00078e0205 */
[----:B------:R-:W3:Y:S01]  /*0c60*/  @P2 LDG.E R26, [R26.64] ;  /* 0x0000000a1a1a2981 */ /* 0x000ee2000c1e1900 */
[-C--:B------:R-:W-:Y:S01]  /*0c70*/  LEA.HI R3, R109, R42.reuse, RZ, 0x3 ;  /* 0x0000002a6d037211 */ /* 0x080fe200078f18ff */
[C---:B------:R-:W-:Y:S01]  /*0c80*/  IMAD R41, R39.reuse, c[0x0][0x1e4], RZ ;  /* 0x0000790027297a24 */ /* 0x040fe200078e02ff */
[----:B------:R-:W-:Y:S01]  /*0c90*/  SHF.R.S32.HI R5, RZ, 0x1f, R0 ;  /* 0x0000001fff057819 */ /* 0x000fe20000011400 */
[----:B------:R-:W-:Y:S01]  /*0ca0*/  IMAD.WIDE.U32 R110, R39, c[0x0][0x1e0], RZ ;  /* 0x00007800276e7a25 */ /* 0x000fe200078e00ff */
[----:B------:R-:W-:Y:S01]  /*0cb0*/  LOP3.LUT R25, R3, 0xfffffff8, RZ, 0xc0, !PT ;  /* 0xfffffff803197812 */ /* 0x000fe200078ec0ff */
[----:B------:R-:W-:Y:S01]  /*0cc0*/  UIMAD.WIDE.U32 UR14, UR6, 0x40, URZ ;  /* 0x00000040060e78a5 */ /* 0x000fe2000f8e003f */
[----:B------:R-:W-:Y:S01]  /*0cd0*/  SHF.R.S32.HI R3, RZ, 0x3, R3 ;  /* 0x00000003ff037819 */ /* 0x000fe20000011403 */
[----:B------:R-:W-:Y:S01]  /*0ce0*/  IMAD R5, R5, c[0x0][0x178], RZ ;  /* 0x00005e0005057a24 */ /* 0x000fe200078e02ff */
[----:B-1----:R-:W-:Y:S01]  /*0cf0*/  SHF.R.S32.HI R29, RZ, 0x1f, R28 ;  /* 0x0000001fff1d7819 */ /* 0x002fe2000001141c */
[----:B------:R-:W-:Y:S01]  /*0d00*/  IMAD.IADD R25, R42, 0x1, -R25 ;  /* 0x000000012a197824 */ /* 0x000fe200078e0a19 */
[----:B------:R-:W-:Y:S01]  /*0d10*/  USHF.L.U32 UR8, UR7, 0x6, URZ ;  /* 0x0000000607087899 */ /* 0x000fe2000800063f */
[----:B------:R-:W-:Y:S01]  /*0d20*/  IMAD R5, R0, c[0x0][0x17c], R5 ;  /* 0x00005f0000057a24 */ /* 0x000fe200078e0205 */
[----:B------:R-:W-:Y:S01]  /*0d30*/  LEA.HI R108, R109, R42, RZ, 0x5 ;  /* 0x0000002a6d6c7211 */ /* 0x000fe200078f28ff */
[----:B------:R-:W-:Y:S01]  /*0d40*/  IMAD R11, R25, 0x20, R3 ;  /* 0x00000020190b7824 */ /* 0x000fe200078e0203 */
[----:B------:R-:W-:Y:S01]  /*0d50*/  UIADD3 UR8, UR15, UR8, URZ ;  /* 0x000000080f087290 */ /* 0x000fe2000fffe03f */
[----:B------:R-:W-:Y:S01]  /*0d60*/  IMAD.IADD R9, R9, 0x1, R5 ;  /* 0x0000000109097824 */ /* 0x000fe200078e0205 */
[----:B------:R-:W-:Y:S01]  /*0d70*/  SHF.R.S32.HI R5, RZ, 0x1f, R218 ;  /* 0x0000001fff057819 */ /* 0x000fe200000114da */
[----:B------:R-:W-:Y:S01]  /*0d80*/  IMAD R7, R29, c[0x0][0x1b8], RZ ;  /* 0x00006e001d077a24 */ /* 0x000fe200078e02ff */
[----:B------:R-:W-:Y:S01]  /*0d90*/  SHF.R.S32.HI R43, RZ, 0x5, R108 ;  /* 0x00000005ff2b7819 */ /* 0x000fe2000001146c */
[----:B------:R-:W-:Y:S01]  /*0da0*/  IMAD.IADD R2, R40, 0x1, R11 ;  /* 0x0000000128027824 */ /* 0x000fe200078e020b */
[----:B------:R-:W-:Y:S01]  /*0db0*/  SEL R0, R5, RZ, !P0 ;  /* 0x000000ff05007207 */ /* 0x000fe20004000000 */
[C---:B------:R-:W-:Y:S01]  /*0dc0*/  IMAD R7, R28.reuse, c[0x0][0x1bc], R7 ;  /* 0x00006f001c077a24 */ /* 0x040fe200078e0207 */
[----:B------:R-:W-:Y:S01]  /*0dd0*/  USHF.L.U32 UR9, UR4, 0x6, URZ ;  /* 0x0000000604097899 */ /* 0x000fe2000800063f */
[----:B------:R-:W-:Y:S01]  /*0de0*/  IMAD.WIDE.U32 R8, R28, c[0x0][0x1b8], R8 ;  /* 0x00006e001c087a25 */ /* 0x000fe200078e0008 */
[----:B------:R-:W-:-:S02]  /*0df0*/  UMOV UR12, 0x6 ;  /* 0x00000006000c7882 */ /* 0x000fc40000000000 */
[----:B------:R-:W-:Y:S01]  /*0e00*/  USHF.L.U64.HI UR12, UR4, UR12, UR5 ;  /* 0x0000000c040c7299 */ /* 0x000fe20008010205 */
[----:B------:R-:W-:-:S04]  /*0e10*/  @P4 IMAD.HI.U32 R4, R2, c[0x0][0x2c8], RZ ;  /* 0x0000b20002044a27 */ /* 0x000fc800078e00ff */
[----:B------:R-:W-:Y:S02]  /*0e20*/  IMAD.IADD R9, R9, 0x1, R7 ;  /* 0x0000000109097824 */ /* 0x000fe400078e0207 */
[----:B------:R-:W-:Y:S01]  /*0e30*/  IMAD.MOV.U32 R7, RZ, RZ, R2 ;  /* 0x000000ffff077224 */ /* 0x000fe200078e0002 */
[----:B------:R-:W-:Y:S01]  /*0e40*/  @P4 SHF.R.U32.HI R7, RZ, c[0x0][0x2cc], R4 ;  /* 0x0000b300ff074a19 */ /* 0x000fe20000011604 */
[----:B------:R-:W-:Y:S02]  /*0e50*/  IMAD R13, R0, c[0x0][0x1c0], RZ ;  /* 0x00007000000d7a24 */ /* 0x000fe400078e02ff */
[----:B--2---:R-:W-:Y:S01]  /*0e60*/  IMAD.SHL.U32 R217, R3, 0x40, RZ ;  /* 0x0000004003d97824 */ /* 0x004fe200078e00ff */
[----:B------:R-:W-:Y:S01]  /*0e70*/  SHF.R.S32.HI R0, RZ, 0x1f, R7 ;  /* 0x0000001fff007819 */ /* 0x000fe20000011407 */
[C---:B------:R-:W-:Y:S02]  /*0e80*/  IMAD R13, R10.reuse, c[0x0][0x1c4], R13 ;  /* 0x000071000a0d7a24 */ /* 0x040fe400078e020d */
[----:B------:R-:W-:Y:S01]  /*0e90*/  IMAD.WIDE.U32 R10, R10, c[0x0][0x1c0], R8 ;  /* 0x000070000a0a7a25 */ /* 0x000fe200078e0008 */
[----:B------:R-:W-:-:S02]  /*0ea0*/  LOP3.LUT R217, R217, 0x1c0, RZ, 0xc0, !PT ;  /* 0x000001c0d9d97812 */ /* 0x000fc400078ec0ff */
[----:B------:R-:W-:Y:S01]  /*0eb0*/  LEA.HI R8, R109, R42, RZ, 0x6 ;  /* 0x0000002a6d087211 */ /* 0x000fe200078f30ff */
[----:B------:R-:W-:Y:S02]  /*0ec0*/  IMAD.MOV R9, RZ, RZ, -R7 ;  /* 0x000000ffff097224 */ /* 0x000fe400078e0a07 */
[----:B------:R-:W-:Y:S02]  /*0ed0*/  IMAD.IADD R11, R11, 0x1, R13 ;  /* 0x000000010b0b7824 */ /* 0x000fe400078e020d */
[----:B------:R-:W-:Y:S02]  /*0ee0*/  IMAD R6, R9, c[0x0][0x2c4], R2 ;  /* 0x0000b10009067a24 */ /* 0x000fe400078e0202 */
[----:B------:R-:W-:Y:S02]  /*0ef0*/  IMAD R0, R0, c[0x0][0x1b0], RZ ;  /* 0x00006c0000007a24 */ /* 0x000fe400078e02ff */
[----:B------:R-:W-:Y:S01]  /*0f00*/  IMAD.WIDE.U32 R10, R7, c[0x0][0x1b0], R10 ;  /* 0x00006c00070a7a25 */ /* 0x000fe200078e000a */
[----:B------:R-:W-:-:S03]  /*0f10*/  SHF.R.S32.HI R9, RZ, 0x1f, R6 ;  /* 0x0000001fff097819 */ /* 0x000fc60000011406 */
[----:B------:R-:W-:Y:S02]  /*0f20*/  IMAD R0, R7, c[0x0][0x1b4], R0 ;  /* 0x00006d0007007a24 */ /* 0x000fe400078e0200 */
[----:B------:R-:W-:Y:S02]  /*0f30*/  IMAD R9, R9, c[0x0][0x1a8], RZ ;  /* 0x00006a0009097a24 */ /* 0x000fe400078e02ff */
[----:B------:R-:W-:Y:S02]  /*0f40*/  IMAD.IADD R11, R11, 0x1, R0 ;  /* 0x000000010b0b7824 */ /* 0x000fe400078e0200 */
[----:B------:R-:W-:Y:S02]  /*0f50*/  IMAD.SHL.U32 R32, R25, 0x8, RZ ;  /* 0x0000000819207824 */ /* 0x000fe400078e00ff */
[C---:B------:R-:W-:Y:S02]  /*0f60*/  IMAD R9, R6.reuse, c[0x0][0x1ac], R9 ;  /* 0x00006b0006097a24 */ /* 0x040fe400078e0209 */
[----:B------:R-:W-:Y:S01]  /*0f70*/  IMAD.WIDE.U32 R6, R6, c[0x0][0x1a8], R10 ;  /* 0x00006a0006067a25 */ /* 0x000fe200078e000a */
[----:B------:R-:W-:-:S02]  /*0f80*/  LOP3.LUT R2, R217, 0x38, R32, 0xf8, !PT ;  /* 0x00000038d9027812 */ /* 0x000fc400078ef820 */
[----:B------:R-:W-:Y:S01]  /*0f90*/  SHF.R.U32.HI R217, RZ, 0x3, R217 ;  /* 0x00000003ffd97819 */ /* 0x000fe200000116d9 */
[----:B------:R-:W-:Y:S01]  /*0fa0*/  IMAD.IADD R0, R7, 0x1, R9 ;  /* 0x0000000107007824 */ /* 0x000fe200078e0209 */
[----:B------:R-:W-:Y:S01]  /*0fb0*/  LEA R4, P0, R6, c[0x0][0x160], 0x1 ;  /* 0x0000580006047a11 */ /* 0x000fe200078008ff */
[----:B------:R-:W-:Y:S01]  /*0fc0*/  IMAD R7, R219, c[0x0][0x2c4], RZ ;  /* 0x0000b100db077a24 */ /* 0x000fe200078e02ff */
[----:B------:R-:W-:Y:S01]  /*0fd0*/  LOP3.LUT R217, R2, R217, RZ, 0x3c, !PT ;  /* 0x000000d902d97212 */ /* 0x000fe200078e3cff */
[----:B------:R-:W-:Y:S01]  /*0fe0*/  IMAD.IADD R2, R40, 0x1, R3 ;  /* 0x0000000128027824 */ /* 0x000fe200078e0203 */
[----:B------:R-:W-:Y:S01]  /*0ff0*/  LEA.HI.X R0, R6, c[0x0][0x164], R0, 0x1, P0 ;  /* 0x0000590006007a11 */ /* 0x000fe200000f0c00 */
[----:B------:R-:W1:Y:S01]  /*1000*/  SHFL.IDX PT, R10, R4, RZ, 0x181f ;  /* 0x00181fff040a7589 */ /* 0x000e6200000e0000 */
[----:B------:R-:W-:Y:S01]  /*1010*/  IMAD.SHL.U32 R8, R8, 0x8, RZ ;  /* 0x0000000808087824 */ /* 0x000fe200078e00ff */
[----:B------:R-:W-:Y:S01]  /*1020*/  SHF.R.S32.HI R33, RZ, 0x1f, R32 ;  /* 0x0000001fff217819 */ /* 0x000fe20000011420 */
[----:B------:R-:W-:Y:S01]  /*1030*/  IMAD R39, R38, -0x60, R39 ;  /* 0xffffffa026277824 */ /* 0x000fe200078e0227 */
[CC--:B------:R-:W-:Y:S01]  /*1040*/  ISETP.GE.AND P1, PT, R2.reuse, R7.reuse, PT ;  /* 0x000000070200720c */ /* 0x0c0fe20003f26270 */
[----:B------:R-:W2:Y:S01]  /*1050*/  SHFL.IDX PT, R11, R0, RZ, 0x181f ;  /* 0x00181fff000b7589 */ /* 0x000ea200000e0000 */
[----:B------:R-:W-:Y:S01]  /*1060*/  IADD3 R6, R2, 0x20, RZ ;  /* 0x0000002002067810 */ /* 0x000fe20007ffe0ff */
[----:B------:R-:W-:Y:S01]  /*1070*/  IMAD.IADD R41, R111, 0x1, R41 ;  /* 0x000000016f297824 */ /* 0x000fe200078e0229 */
[----:B------:R-:W-:Y:S01]  /*1080*/  LOP3.LUT R217, R217, 0xfffffe00, R8, 0xf8, !PT ;  /* 0xfffffe00d9d97812 */ /* 0x000fe200078ef808 */
[----:B------:R-:W-:Y:S04]  /*1090*/  SHFL.IDX PT, R12, R4, 0x1, 0x181f ;  /* 0x00381f00040c7f89 */ /* 0x000fe800000e0000 */
[----:B------:R-:W-:Y:S01]  /*10a0*/  BAR.SYNC.DEFER_BLOCKING 0x0 ;  /* 0x0000000000007b1d */ /* 0x000fe20000010000 */
[----:B------:R-:W-:Y:S01]  /*10b0*/  ISETP.GE.AND P0, PT, R6, R7, PT ;  /* 0x000000070600720c */ /* 0x000fe20003f06270 */
[----:B------:R-:W-:Y:S01]  /*10c0*/  IMAD.SHL.U32 R217, R217, 0x2, RZ ;  /* 0x00000002d9d97824 */ /* 0x000fe200078e00ff */
[----:B------:R-:W-:-:S02]  /*10d0*/  SHF.R.S32.HI R6, RZ, 0x1f, R30 ;  /* 0x0000001fff067819 */ /* 0x000fc4000001141e */
[----:B------:R-:W-:Y:S01]  /*10e0*/  IADD3 R8, R2, 0x40, RZ ;  /* 0x0000004002087810 */ /* 0x000fe20007ffe0ff */
[----:B------:R-:W4:Y:S01]  /*10f0*/  SHFL.IDX PT, R13, R0, 0x1, 0x181f ;  /* 0x00381f00000d7f89 */ /* 0x000f2200000e0000 */
[----:B------:R-:W-:Y:S02]  /*1100*/  ISETP.GE.AND P6, PT, R32, c[0x0][0x198], PT ;  /* 0x0000660020007a0c */ /* 0x000fe40003fc6270 */
[----:B------:R-:W-:Y:S02]  /*1110*/  IADD3 R2, R2, 0x60, RZ ;  /* 0x0000006002027810 */ /* 0x000fe40007ffe0ff */
[----:B------:R-:W-:Y:S02]  /*1120*/  IADD3 R24, R39, R216, -R3 ;  /* 0x000000d827187210 */ /* 0x000fe40007ffe803 */
[----:B---3--:R-:W-:Y:S01]  /*1130*/  @P2 SHF.R.S32.HI R27, RZ, 0x1f, R26 ;  /* 0x0000001fff1b2819 */ /* 0x008fe2000001141a */
[----:B------:R-:W-:Y:S02]  /*1140*/  @!P2 IMAD.MOV.U32 R26, RZ, RZ, R218 ;  /* 0x000000ffff1aa224 */ /* 0x000fe400078e00da */
[----:B------:R-:W-:Y:S01]  /*1150*/  @!P2 IMAD.MOV.U32 R27, RZ, RZ, R5 ;  /* 0x000000ffff1ba224 */ /* 0x000fe200078e0005 */
[----:B------:R-:W-:-:S02]  /*1160*/  IADD3 R30, P2, R30, R3, RZ ;  /* 0x000000031e1e7210 */ /* 0x000fc40007f5e0ff */
[----:B------:R-:W-:Y:S02]  /*1170*/  IADD3 R5, R32, 0x40, RZ ;  /* 0x0000004020057810 */ /* 0x000fe40007ffe0ff */
[----:B------:R-:W-:Y:S01]  /*1180*/  LEA.HI.X.SX32 R31, R3, R6, 0x1, P2 ;  /* 0x00000006031f7211 */ /* 0x000fe200010f0eff */
[----:B------:R-:W-:Y:S01]  /*1190*/  IMAD.WIDE.U32 R14, R30, c[0x0][0x1e0], R32 ;  /* 0x000078001e0e7a25 */ /* 0x000fe200078e0020 */
[----:B------:R-:W-:Y:S02]  /*11a0*/  @!P1 SHF.R.S32.HI R6, RZ, 0x1f, R5 ;  /* 0x0000001fff069819 */ /* 0x000fe40000011405 */
[----:B------:R-:W-:Y:S01]  /*11b0*/  SEL R230, R26, RZ, !P5 ;  /* 0x000000ff1ae67207 */ /* 0x000fe20006800000 */
[C---:B------:R-:W-:Y:S01]  /*11c0*/  IMAD R9, R31.reuse, c[0x0][0x1e0], RZ ;  /* 0x000078001f097a24 */ /* 0x040fe200078e02ff */
[----:B------:R-:W-:Y:S01]  /*11d0*/  @!P1 LEA.HI R6, R6, R5, RZ, 0x3 ;  /* 0x0000000506069211 */ /* 0x000fe200078f18ff */
[----:B------:R-:W-:Y:S01]  /*11e0*/  IMAD R31, R31, c[0x0][0x208], RZ ;  /* 0x000082001f1f7a24 */ /* 0x000fe200078e02ff */
[----:B------:R-:W-:-:S02]  /*11f0*/  SEL R26, R27, RZ, !P5 ;  /* 0x000000ff1b1a7207 */ /* 0x000fc40006800000 */
[----:B------:R-:W-:Y:S02]  /*1200*/  @!P1 LOP3.LUT R6, R6, 0xfffffff8, RZ, 0xc0, !PT ;  /* 0xfffffff806069812 */ /* 0x000fe400078ec0ff */
[----:B-1----:R-:W-:Y:S01]  /*1210*/  @!P1 LEA R18, P5, R32, R10, 0x1 ;  /* 0x0000000a20129211 */ /* 0x002fe200078a08ff */
[----:B------:R-:W-:Y:S01]  /*1220*/  IMAD R223, R26, c[0x0][0x1f0], RZ ;  /* 0x00007c001adf7a24 */ /* 0x000fe200078e02ff */
[----:B------:R-:W-:Y:S01]  /*1230*/  ISETP.GE.AND P2, PT, R5, c[0x0][0x198], PT ;  /* 0x0000660005007a0c */ /* 0x000fe20003f46270 */
[----:B--2---:R-:W-:Y:S01]  /*1240*/  @!P1 IMAD.WIDE R20, R6, 0x2, R10 ;  /* 0x0000000206149825 */ /* 0x004fe200078e020a */
[----:B------:R-:W-:Y:S02]  /*1250*/  @!P1 LEA.HI.X R19, R32, R11, R33, 0x1, P5 ;  /* 0x0000000b20139211 */ /* 0x000fe400028f0c21 */
[----:B------:R-:W-:Y:S01]  /*1260*/  @!P0 SHF.R.S32.HI R6, RZ, 0x1f, R5 ;  /* 0x0000001fff068819 */ /* 0x000fe20000011405 */
[----:B------:R-:W-:Y:S01]  /*1270*/  IMAD R10, R30, c[0x0][0x1e4], R9 ;  /* 0x000079001e0a7a24 */ /* 0x000fe200078e0209 */
[----:B------:R-:W-:Y:S01]  /*1280*/  ISETP.GE.AND P5, PT, R8, R7, PT ;  /* 0x000000070800720c */ /* 0x000fe20003fa6270 */
[----:B------:R-:W-:Y:S01]  /*1290*/  SHFL.IDX PT, R9, R0, 0x2, 0x181f ;  /* 0x00581f0000097f89 */ /* 0x000fe200000e0000 */
[----:B------:R-:W-:Y:S01]  /*12a0*/  @!P0 LEA.HI R6, R6, R5, RZ, 0x3 ;  /* 0x0000000506068211 */ /* 0x000fe200078f18ff */
[----:B------:R-:W-:Y:S01]  /*12b0*/  IMAD.IADD R15, R15, 0x1, R10 ;  /* 0x000000010f0f7824 */ /* 0x000fe200078e020a */
[----:B------:R-:W-:Y:S01]  /*12c0*/  SHF.R.S32.HI R27, RZ, 0x1f, R112 ;  /* 0x0000001fff1b7819 */ /* 0x000fe20000011470 */
[----:B------:R-:W1:Y:S01]  /*12d0*/  SHFL.IDX PT, R8, R4, 0x2, 0x181f ;  /* 0x00581f0004087f89 */ /* 0x000e6200000e0000 */
[----:B------:R-:W-:Y:S01]  /*12e0*/  @!P0 LOP3.LUT R11, R6, 0xfffffff8, RZ, 0xc0, !PT ;  /* 0xfffffff8060b8812 */ /* 0x000fe200078ec0ff */
[----:B------:R-:W-:-:S02]  /*12f0*/  IMAD R223, R230, c[0x0][0x1f4], R223 ;  /* 0x00007d00e6df7a24 */ /* 0x000fc400078e02df */
[----:B------:R2:W-:Y:S01]  /*1300*/  @!P1 LDGSTS.E.BYPASS.LTC128B.128 [R217+0x100], [R18.64], !P6 ;  /* 0x0010000012d99fae */ /* 0x0005e2000f101d4a */
[----:B------:R-:W-:Y:S02]  /*1310*/  IMAD R233, R26, c[0x0][0x218], RZ ;  /* 0x000086001ae97a24 */ /* 0x000fe400078e02ff */
[----:B----4-:R-:W-:Y:S01]  /*1320*/  @!P0 IMAD.WIDE R10, R11, 0x2, R12 ;  /* 0x000000020b0a8825 */ /* 0x010fe200078e020c */
[----:B------:R3:W-:Y:S01]  /*1330*/  @!P1 LDGSTS.E.BYPASS.LTC128B.128 [R217+0x4100], [R20.64], !P2 ;  /* 0x0410000014d99fae */ /* 0x0007e2000d101d4a */
[----:B------:R-:W-:Y:S02]  /*1340*/  @!P0 LEA R16, P1, R32, R12, 0x1 ;  /* 0x0000000c20108211 */ /* 0x000fe400078208ff */
[----:B------:R-:W-:Y:S01]  /*1350*/  IMAD R233, R230, c[0x0][0x21c], R233 ;  /* 0x00008700e6e97a24 */ /* 0x000fe200078e02e9 */
[----:B------:R4:W5:Y:S01]  /*1360*/  SHFL.IDX PT, R12, R4, 0x3, 0x181f ;  /* 0x00781f00040c7f89 */ /* 0x00096200000e0000 */
[----:B------:R-:W-:Y:S02]  /*1370*/  @!P0 LEA.HI.X R17, R32, R13, R33, 0x1, P1 ;  /* 0x0000000d20118211 */ /* 0x000fe400008f0c21 */
[----:B------:R-:W-:Y:S01]  /*1380*/  ISETP.GE.AND P1, PT, R2, R7, PT ;  /* 0x000000070200720c */ /* 0x000fe20003f26270 */
[C---:B------:R-:W-:Y:S01]  /*1390*/  IMAD R7, R29.reuse, c[0x0][0x1e8], RZ ;  /* 0x00007a001d077a24 */ /* 0x040fe200078e02ff */
[----:B------:R3:W3:Y:S01]  /*13a0*/  SHFL.IDX PT, R13, R0, 0x3, 0x181f ;  /* 0x00781f00000d7f89 */ /* 0x0006e200000e0000 */
[----:B------:R-:W-:Y:S01]  /*13b0*/  @!P5 SHF.R.S32.HI R2, RZ, 0x1f, R5 ;  /* 0x0000001fff02d819 */ /* 0x000fe20000011405 */
[----:B------:R-:W-:-:S02]  /*13c0*/  IMAD R29, R29, c[0x0][0x210], RZ ;  /* 0x000084001d1d7a24 */ /* 0x000fc400078e02ff */
[----:B------:R-:W-:Y:S01]  /*13d0*/  IMAD R220, R28, c[0x0][0x1ec], R7 ;  /* 0x00007b001cdc7a24 */ /* 0x000fe200078e0207 */
[----:B------:R-:W-:Y:S01]  /*13e0*/  @!P5 LEA.HI R2, R2, R5, RZ, 0x3 ;  /* 0x000000050202d211 */ /* 0x000fe200078f18ff */
[----:B------:R5:W-:Y:S01]  /*13f0*/  @!P0 LDGSTS.E.BYPASS.LTC128B.128 [R217+0x1100], [R16.64], !P6 ;  /* 0x0110000010d98fae */ /* 0x000be2000f101d4a */
[----:B------:R-:W-:Y:S02]  /*1400*/  IMAD R29, R28, c[0x0][0x214], R29 ;  /* 0x000085001c1d7a24 */ /* 0x000fe400078e021d */
[----:B------:R-:W-:Y:S01]  /*1410*/  @!P5 LOP3.LUT R7, R2, 0xfffffff8, RZ, 0xc0, !PT ;  /* 0xfffffff80207d812 */ /* 0x000fe200078ec0ff */
[----:B------:R5:W-:Y:S01]  /*1420*/  @!P0 LDGSTS.E.BYPASS.LTC128B.128 [R217+0x5100], [R10.64], !P2 ;  /* 0x051000000ad98fae */ /* 0x000be2000d101d4a */
[----:B--2---:R-:W-:Y:S01]  /*1430*/  IMAD.WIDE.U32 R18, R28, c[0x0][0x1e8], R14 ;  /* 0x00007a001c127a25 */ /* 0x004fe200078e000e */
[----:B-1----:R-:W-:-:S03]  /*1440*/  @!P5 LEA R14, P0, R32, R8, 0x1 ;  /* 0x00000008200ed211 */ /* 0x002fc600078008ff */
[----:B------:R-:W-:Y:S01]  /*1450*/  IMAD.IADD R221, R19, 0x1, R220 ;  /* 0x0000000113dd7824 */ /* 0x000fe200078e02dc */
[----:B------:R-:W-:Y:S01]  /*1460*/  @!P5 LEA.HI.X R15, R32, R9, R33, 0x1, P0 ;  /* 0x00000009200fd211 */ /* 0x000fe200000f0c21 */
[----:B------:R-:W-:Y:S01]  /*1470*/  IMAD.MOV.U32 R220, RZ, RZ, R18 ;  /* 0x000000ffffdc7224 */ /* 0x000fe200078e0012 */
[----:B----4-:R-:W-:Y:S01]  /*1480*/  LEA.HI R4, R109, R42, RZ, 0x4 ;  /* 0x0000002a6d047211 */ /* 0x010fe200078f20ff */
[----:B------:R-:W-:Y:S01]  /*1490*/  @!P5 IMAD.WIDE R8, R7, 0x2, R8 ;  /* 0x000000020708d825 */ /* 0x000fe200078e0208 */
[----:B------:R-:W-:Y:S01]  /*14a0*/  ISETP.GE.AND P0, PT, R24, 0x1, PT ;  /* 0x000000011800780c */ /* 0x000fe20003f06270 */
[----:B------:R1:W-:Y:S01]  /*14b0*/  @!P5 LDGSTS.E.BYPASS.LTC128B.128 [R217+0x2100], [R14.64], !P6 ;  /* 0x021000000ed9dfae */ /* 0x0003e2000f101d4a */
[----:B---3--:R-:W-:Y:S01]  /*14c0*/  @!P1 SHF.R.S32.HI R0, RZ, 0x1f, R5 ;  /* 0x0000001fff009819 */ /* 0x008fe20000011405 */
[----:B------:R-:W-:Y:S01]  /*14d0*/  IMAD.WIDE.U32 R220, R230, c[0x0][0x1f0], R220 ;  /* 0x00007c00e6dc7a25 */ /* 0x000fe200078e00dc */
[----:B------:R-:W-:Y:S01]  /*14e0*/  LOP3.LUT R7, R4, 0xfffffff0, RZ, 0xc0, !PT ;  /* 0xfffffff004077812 */ /* 0x000fe200078ec0ff */
[----:B------:R2:W-:Y:S01]  /*14f0*/  @!P5 LDGSTS.E.BYPASS.LTC128B.128 [R217+0x6100], [R8.64], !P2 ;  /* 0x0610000008d9dfae */ /* 0x0005e2000d101d4a */
[----:B------:R-:W-:Y:S01]  /*1500*/  @!P1 LEA.HI R0, R0, R5, RZ, 0x3 ;  /* 0x0000000500009211 */ /* 0x000fe200078f18ff */
[----:B------:R-:W-:-:S02]  /*1510*/  IMAD.IADD R223, R221, 0x1, R223 ;  /* 0x00000001dddf7824 */ /* 0x000fc400078e02df */
[----:B------:R-:W-:Y:S01]  /*1520*/  IMAD.MOV.U32 R222, RZ, RZ, R220 ;  /* 0x000000ffffde7224 */ /* 0x000fe200078e00dc */
[----:B------:R-:W-:Y:S01]  /*1530*/  @!P1 LOP3.LUT R0, R0, 0xfffffff8, RZ, 0xc0, !PT ;  /* 0xfffffff800009812 */ /* 0x000fe200078ec0ff */
[----:B------:R-:W-:Y:S02]  /*1540*/  IMAD.IADD R7, R42, 0x1, -R7 ;  /* 0x000000012a077824 */ /* 0x000fe400078e0a07 */
[----:B-----5:R-:W-:-:S03]  /*1550*/  IMAD R11, R41, R112, RZ ;  /* 0x00000070290b7224 */ /* 0x020fc600078e02ff */
[----:B------:R-:W-:Y:S01]  /*1560*/  SHF.R.S32.HI R2, RZ, 0x1f, R7 ;  /* 0x0000001fff027819 */ /* 0x000fe20000011407 */
[----:B------:R-:W-:-:S03]  /*1570*/  IMAD R11, R27, R110, R11 ;  /* 0x0000006e1b0b7224 */ /* 0x000fc600078e020b */
[----:B------:R-:W-:Y:S01]  /*1580*/  LEA.HI R2, R2, R7, RZ, 0x3 ;  /* 0x0000000702027211 */ /* 0x000fe200078f18ff */
[----:B------:R-:W-:-:S04]  /*1590*/  IMAD R27, R27, c[0x0][0x208], RZ ;  /* 0x000082001b1b7a24 */ /* 0x000fc800078e02ff */
[----:B------:R-:W-:Y:S01]  /*15a0*/  IMAD R27, R112, c[0x0][0x20c], R27 ;  /* 0x00008300701b7a24 */ /* 0x000fe200078e021b */
[----:B-1----:R-:W-:Y:S01]  /*15b0*/  @!P1 LEA R14, P5, R32, R12, 0x1 ;  /* 0x0000000c200e9211 */ /* 0x002fe200078a08ff */
[----:B--2---:R-:W-:-:S03]  /*15c0*/  IMAD.WIDE.U32 R8, R112, R110, R222 ;  /* 0x0000006e70087225 */ /* 0x004fc600078e00de */
[----:B------:R-:W-:Y:S01]  /*15d0*/  @!P1 LEA.HI.X R15, R32, R13, R33, 0x1, P5 ;  /* 0x0000000d200f9211 */ /* 0x000fe200028f0c21 */
[----:B------:R-:W-:Y:S01]  /*15e0*/  IMAD.IADD R6, R9, 0x1, R11 ;  /* 0x0000000109067824 */ /* 0x000fe200078e020b */
[----:B------:R-:W-:Y:S01]  /*15f0*/  @P0 LEA R10, P5, R8, c[0x0][0x1c8], 0x1 ;  /* 0x00007200080a0a11 */ /* 0x000fe200078a08ff */
[----:B------:R-:W-:Y:S02]  /*1600*/  @!P1 IMAD.WIDE R12, R0, 0x2, R12 ;  /* 0x00000002000c9825 */ /* 0x000fe400078e020c */
[----:B------:R1:W-:Y:S01]  /*1610*/  @!P1 LDGSTS.E.BYPASS.LTC128B.128 [R217+0x3100], [R14.64], !P6 ;  /* 0x031000000ed99fae */ /* 0x0003e2000f101d4a */
[----:B------:R-:W-:Y:S02]  /*1620*/  ISETP.GE.AND P6, PT, R32, c[0x0][0x1d4], PT ;  /* 0x0000750020007a0c */ /* 0x000fe40003fc6270 */
[----:B------:R-:W-:Y:S01]  /*1630*/  @P0 LEA.HI.X R11, R8, c[0x0][0x1cc], R6, 0x1, P5 ;  /* 0x00007300080b0a11 */ /* 0x000fe200028f0c06 */
[----:B------:R2:W-:Y:S01]  /*1640*/  @!P1 LDGSTS.E.BYPASS.LTC128B.128 [R217+0x7100], [R12.64], !P2 ;  /* 0x071000000cd99fae */ /* 0x0005e2000d101d4a */
[----:B------:R-:W-:Y:S01]  /*1650*/  ISETP.GE.AND P5, PT, R5, c[0x0][0x1d4], PT ;  /* 0x0000750005007a0c */ /* 0x000fe20003fa6270 */
[----:B------:R-:W-:Y:S01]  /*1660*/  IMAD.U32 R5, RZ, RZ, UR6 ;  /* 0x00000006ff057e24 */ /* 0x000fe2000f8e00ff */
[----:B------:R-:W-:Y:S01]  /*1670*/  ISETP.GE.AND P2, PT, R24, 0x21, PT ;  /* 0x000000211800780c */ /* 0x000fe20003f46270 */
[----:B------:R-:W0:Y:S01]  /*1680*/  LDGDEPBAR ;  /* 0x00000000000079af */ /* 0x000e220000000000 */
[C---:B------:R-:W-:Y:S01]  /*1690*/  LOP3.LUT R0, R2.reuse, 0xfffffff8, RZ, 0xc0, !PT ;  /* 0xfffffff802007812 */ /* 0x040fe200078ec0ff */
[----:B------:R-:W-:Y:S01]  /*16a0*/  IMAD.SHL.U32 R2, R2, 0x40, RZ ;  /* 0x0000004002027824 */ /* 0x000fe200078e00ff */
[----:B------:R-:W-:-:S02]  /*16b0*/  SHF.R.S32.HI R9, RZ, 0x4, R4 ;  /* 0x00000004ff097819 */ /* 0x000fc40000011404 */
[----:B------:R-:W-:Y:S01]  /*16c0*/  ISETP.GE.AND P1, PT, R24, 0x41, PT ;  /* 0x000000411800780c */ /* 0x000fe20003f26270 */
[----:B------:R-:W-:Y:S01]  /*16d0*/  IMAD.IADD R0, R7, 0x1, -R0 ;  /* 0x0000000107007824 */ /* 0x000fe200078e0a00 */
[----:B------:R3:W-:Y:S01]  /*16e0*/  @P0 LDGSTS.E.BYPASS.LTC128B.128 [R217+0x8100], [R10.64], !P6 ;  /* 0x081000000ad90fae */ /* 0x0007e2000f101d4a */
[----:B------:R-:W-:Y:S01]  /*16f0*/  IMAD.U32 R7, RZ, RZ, UR6 ;  /* 0x00000006ff077e24 */ /* 0x000fe2000f8e00ff */
[----:B------:R-:W-:Y:S01]  /*1700*/  LEA.HI R214, R4, R9, RZ, 0x1 ;  /* 0x0000000904d67211 */ /* 0x000fe200078f08ff */
[----:B------:R-:W-:Y:S01]  /*1710*/  IMAD.U32 R4, RZ, RZ, UR7 ;  /* 0x00000007ff047e24 */ /* 0x000fe2000f8e00ff */
[----:B------:R3:W-:Y:S02]  /*1720*/  @P0 LDGSTS.E.BYPASS.LTC128B.128 [R217+0xb100], [R10.64+0x80], !P5 ;  /* 0x0b1000800ad90fae */ /* 0x0007e4000e901d4a */
[----:B------:R-:W-:Y:S02]  /*1730*/  @P2 LEA R7, P0, R7, R8, 0x5 ;  /* 0x0000000807072211 */ /* 0x000fe400078028ff */
[----:B------:R-:W-:-:S02]  /*1740*/  LOP3.LUT R214, R214, 0xfffffffe, RZ, 0xc0, !PT ;  /* 0xfffffffed6d67812 */ /* 0x000fc400078ec0ff */
[----:B------:R-:W-:-:S03]  /*1750*/  @P2 LEA.HI.X R4, R5, R6, R4, 0x5, P0 ;  /* 0x0000000605042211 */ /* 0x000fc600000f2c04 */
[----:B------:R-:W-:Y:S02]  /*1760*/  IMAD.IADD R214, R9, 0x1, -R214 ;  /* 0x0000000109d67824 */ /* 0x000fe400078e0ad6 */
[----:B------:R-:W-:Y:S01]  /*1770*/  IMAD.SHL.U32 R9, R25, 0x40, RZ ;  /* 0x0000004019097824 */ /* 0x000fe200078e00ff */
[----:B--2---:R-:W-:Y:S01]  /*1780*/  @P2 LEA R12, P0, R7, c[0x0][0x1c8], 0x1 ;  /* 0x00007200070c2a11 */ /* 0x004fe200078008ff */
[----:B------:R-:W-:-:S03]  /*1790*/  IMAD.SHL.U32 R5, R214, 0x8, RZ ;  /* 0x00000008d6057824 */ /* 0x000fc600078e00ff */
[----:B------:R-:W-:Y:S01]  /*17a0*/  @P2 LEA.HI.X R13, R7, c[0x0][0x1cc], R4, 0x1, P0 ;  /* 0x00007300070d2a11 */ /* 0x000fe200000f0c04 */
[----:B------:R-:W-:Y:S01]  /*17b0*/  IMAD.SHL.U32 R4, R3, 0x8, RZ ;  /* 0x0000000803047824 */ /* 0x000fe200078e00ff */
[----:B------:R-:W-:Y:S01]  /*17c0*/  @P1 IADD3 R8, P0, R8, UR14, RZ ;  /* 0x0000000e08081c10 */ /* 0x000fe2000ff1e0ff */
[----:B------:R-:W-:Y:S01]  /*17d0*/  IMAD.MOV.U32 R3, RZ, RZ, 0x20 ;  /* 0x00000020ff037424 */ /* 0x000fe200078e00ff */
[----:B------:R-:W-:Y:S01]  /*17e0*/  LOP3.LUT R9, R9, 0x1c0, RZ, 0xc0, !PT ;  /* 0x000001c009097812 */ /* 0x000fe200078ec0ff */
[----:B------:R1:W-:Y:S01]  /*17f0*/  @P2 LDGSTS.E.BYPASS.LTC128B.128 [R217+0x9100], [R12.64], !P6 ;  /* 0x091000000cd92fae */ /* 0x0003e2000f101d4a */
[----:B------:R-:W-:Y:S02]  /*1800*/  @P1 IADD3.X R7, R6, UR8, RZ, P0, !PT ;  /* 0x0000000806071c10 */ /* 0x000fe400087fe4ff */
[----:B------:R-:W-:Y:S01]  /*1810*/  @P1 LEA R6, P0, R8, c[0x0][0x1c8], 0x1 ;  /* 0x0000720008061a11 */ /* 0x000fe200078008ff */
[----:B------:R1:W-:Y:S01]  /*1820*/  @P2 LDGSTS.E.BYPASS.LTC128B.128 [R217+0xc100], [R12.64+0x80], !P5 ;  /* 0x0c1000800cd92fae */ /* 0x0003e2000e901d4a */
[----:B------:R-:W-:Y:S01]  /*1830*/  LOP3.LUT R4, R9, 0x8, R4, 0xf8, !PT ;  /* 0x0000000809047812 */ /* 0x000fe200078ef804 */
[----:B---3--:R-:W-:Y:S01]  /*1840*/  IMAD.SHL.U32 R10, R0, 0x40, RZ ;  /* 0x00000040000a7824 */ /* 0x008fe200078e00ff */
[----:B------:R-:W-:-:S02]  /*1850*/  @P1 LEA.HI.X R7, R8, c[0x0][0x1cc], R7, 0x1, P0 ;  /* 0x0000730008071a11 */ /* 0x000fc400000f0c07 */
[----:B------:R-:W-:Y:S02]  /*1860*/  SHF.R.U32.HI R9, RZ, 0x3, R9 ;  /* 0x00000003ff097819 */ /* 0x000fe40000011609 */
[----:B------:R-:W-:Y:S01]  /*1870*/  LOP3.LUT R10, R10, 0x1c0, RZ, 0xc0, !PT ;  /* 0x000001c00a0a7812 */ /* 0x000fe200078ec0ff */
[----:B------:R2:W-:Y:S01]  /*1880*/  @P1 LDGSTS.E.BYPASS.LTC128B.128 [R217+0xa100], [R6.64], !P6 ;  /* 0x0a10000006d91fae */ /* 0x0005e2000f101d4a */
[----:B------:R-:W-:Y:S02]  /*1890*/  LOP3.LUT R9, R4, R9, RZ, 0x3c, !PT ;  /* 0x0000000904097212 */ /* 0x000fe400078e3cff */
[----:B------:R-:W-:Y:S01]  /*18a0*/  LOP3.LUT R5, R10, 0x8, R5, 0xf8, !PT ;  /* 0x000000080a057812 */ /* 0x000fe200078ef805 */
[----:B------:R2:W-:Y:S01]  /*18b0*/  @P1 LDGSTS.E.BYPASS.LTC128B.128 [R217+0xd100], [R6.64+0x80], !P5 ;  /* 0x0d10008006d91fae */ /* 0x0005e2000e901d4a */
[----:B------:R-:W-:Y:S01]  /*18c0*/  SHF.R.U32.HI R10, RZ, 0x3, R10 ;  /* 0x00000003ff0a7819 */ /* 0x000fe2000001160a */
[----:B------:R-:W-:Y:S01]  /*18d0*/  IMAD R214, R214, 0x200, R9 ;  /* 0x00000200d6d67824 */ /* 0x000fe200078e0209 */
[----:B------:R-:W-:Y:S01]  /*18e0*/  R2P PR, R0, 0x6 ;  /* 0x0000000600007804 */ /* 0x000fe20000000000 */
[----:B------:R-:W0:Y:S01]  /*18f0*/  LDGDEPBAR ;  /* 0x00000000000079af */ /* 0x000e220000000000 */
[----:B------:R-:W-:Y:S01]  /*1900*/  LOP3.LUT R5, R5, R10, RZ, 0x3c, !PT ;  /* 0x0000000a05057212 */ /* 0x000fe200078e3cff */
[----:B------:R-:W-:Y:S01]  /*1910*/  IMAD.SHL.U32 R214, R214, 0x2, RZ ;  /* 0x00000002d6d67824 */ /* 0x000fe200078e00ff */
[----:B------:R-:W-:-:S02]  /*1920*/  LOP3.LUT P0, RZ, R25, 0x2, RZ, 0xc0, !PT ;  /* 0x0000000219ff7812 */ /* 0x000fc4000780c0ff */
[----:B------:R-:W-:Y:S01]  /*1930*/  LOP3.LUT R2, R5, 0xfffffe00, R2, 0xf8, !PT ;  /* 0xfffffe0005027812 */ /* 0x000fe200078ef802 */
[----:B------:R-:W-:Y:S01]  /*1940*/  IMAD.MOV.U32 R5, RZ, RZ, 0x10 ;  /* 0x00000010ff057424 */ /* 0x000fe200078e00ff */
[----:B------:R-:W-:Y:S02]  /*1950*/  SEL R3, R3, 0xffffffe0, !P2 ;  /* 0xffffffe003037807 */ /* 0x000fe40005000000 */
[----:B------:R-:W-:Y:S02]  /*1960*/  IADD3 R213, R214, 0x8120, RZ ;  /* 0x00008120d6d57810 */ /* 0x000fe40007ffe0ff */
[----:B------:R-:W-:Y:S02]  /*1970*/  SEL R5, R5, 0xfffffff0, !P1 ;  /* 0xfffffff005057807 */ /* 0x000fe40004800000 */
[----:B------:R-:W-:Y:S01]  /*1980*/  ISETP.LT.OR P2, PT, R24, 0x1, P6 ;  /* 0x000000011800780c */ /* 0x000fe20003741670 */
[----:B--2---:R-:W-:Y:S01]  /*1990*/  IMAD R7, R43, 0x400, R2 ;  /* 0x000004002b077824 */ /* 0x004fe200078e0202 */
[----:B------:R-:W-:-:S04]  /*19a0*/  DEPBAR.LE SB0, 0x1 ;  /* 0x000080400000791a */ /* 0x000fc80000000000 */
[C---:B------:R-:W-:Y:S01]  /*19b0*/  LEA R4, R7.reuse, 0x100, 0x1 ;  /* 0x0000010007047811 */ /* 0x040fe200078e08ff */
[----:B------:R-:W-:Y:S01]  /*19c0*/  IMAD.SHL.U32 R7, R7, 0x2, RZ ;  /* 0x0000000207077824 */ /* 0x000fe200078e00ff */
[----:B------:R-:W-:Y:S03]  /*19d0*/  BAR.SYNC.DEFER_BLOCKING 0x0 ;  /* 0x0000000000007b1d */ /* 0x000fe60000010000 */
[--C-:B------:R-:W-:Y:S02]  /*19e0*/  IMAD R6, R5, 0x2, R4.reuse ;  /* 0x0000000205067824 */ /* 0x100fe400078e0204 */
[C---:B------:R-:W-:Y:S02]  /*19f0*/  IMAD R4, R3.reuse, 0x2, R4 ;  /* 0x0000000203047824 */ /* 0x040fe400078e0204 */
[----:B------:R-:W-:Y:S01]  /*1a00*/  IMAD R0, R3, 0x2, R6 ;  /* 0x0000000203007824 */ /* 0x000fe200078e0206 */
        /* <DEDUP_REMOVED lines=11> */
[C---:B------:R-:W-:Y:S02]  /*1ac0*/  IADD3 R207, R213.reuse, 0x800, RZ ;  /* 0x00000800d5cf7810 */ /* 0x040fe40007ffe0ff */
[C---:B------:R-:W-:Y:S02]  /*1ad0*/  IADD3 R206, R213.reuse, 0x1000, RZ ;  /* 0x00001000d5ce7810 */ /* 0x040fe40007ffe0ff */
[C---:B------:R-:W-:Y:S02]  /*1ae0*/  IADD3 R205, R213.reuse, 0x1800, RZ ;  /* 0x00001800d5cd7810 */ /* 0x040fe40007ffe0ff */
[C---:B------:R-:W-:Y:S02]  /*1af0*/  IADD3 R204, R213.reuse, 0x2000, RZ ;  /* 0x00002000d5cc7810 */ /* 0x040fe40007ffe0ff */
[C---:B------:R-:W-:Y:S02]  /*1b00*/  IADD3 R203, R213.reuse, 0x2800, RZ ;  /* 0x00002800d5cb7810 */ /* 0x040fe40007ffe0ff */
[----:B------:R-:W-:-:S02]  /*1b10*/  IADD3 R201, R213, 0x3000, RZ ;  /* 0x00003000d5c97810 */ /* 0x000fc40007ffe0ff */
        /* <DEDUP_REMOVED lines=9> */
[----:B------:R-:W-:-:S03]  /*1bb0*/  IADD3 R196, R213, 0x5800, RZ ;  /* 0x00005800d5c47810 */ /* 0x000fc60007ffe0ff */
[----:B------:R-:W-:-:S04]  /*1bc0*/  IMAD.WIDE.U32 R6, R28, c[0x0][0x210], R30 ;  /* 0x000084001c067a25 */ /* 0x000fc800078e001e */
[----:B------:R-:W-:-:S04]  /*1bd0*/  IMAD.IADD R7, R7, 0x1, R29 ;  /* 0x0000000107077824 */ /* 0x000fc800078e021d */
[----:B------:R-:W-:-:S04]  /*1be0*/  IMAD.WIDE.U32 R230, R230, c[0x0][0x218], R6 ;  /* 0x00008600e6e67a25 */ /* 0x000fc800078e0006 */
[----:B------:R-:W-:Y:S02]  /*1bf0*/  IMAD.IADD R233, R231, 0x1, R233 ;  /* 0x00000001e7e97824 */ /* 0x000fe400078e02e9 */
[----:B------:R-:W-:Y:S01]  /*1c00*/  IMAD.MOV.U32 R232, RZ, RZ, R230 ;  /* 0x000000ffffe87224 */ /* 0x000fe200078e00e6 */
[----:B------:R-:W1:Y:S04]  /*1c10*/  LDSM.16.M88.4 R8, [R214+0x8100] ;  /* 0x00810000d608783b */ /* 0x000e680000000200 */
[----:B------:R-:W-:Y:S04]  /*1c20*/  LDSM.16.M88.4 R16, [R213] ;  /* 0x00000000d510783b */ /* 0x000fe80000000200 */
[----:B------:R-:W2:Y:S04]  /*1c30*/  LDSM.16.M88.4 R72, [R214+0x9100] ;  /* 0x00910000d648783b */ /* 0x000ea80000000200 */
[----:B------:R-:W3:Y:S04]  /*1c40*/  LDSM.16.M88.4 R80, [R214+0x8900] ;  /* 0x00890000d650783b */ /* 0x000ee80000000200 */
[----:B------:R-:W4:Y:S04]  /*1c50*/  LDSM.16.M88.4 R20, [R213+0x800] ;  /* 0x00080000d514783b */ /* 0x000f280000000200 */
[----:B------:R-:W-:Y:S04]  /*1c60*/  LDSM.16.M88.4 R64, [R214+0x9900] ;  /* 0x00990000d640783b */ /* 0x000fe80000000200 */
        /* <DEDUP_REMOVED lines=9> */
[C---:B---3--:R-:W-:Y:S08]  /*1d00*/  HMMA.16816.F32.BF16 R84, R120.reuse, R80, RZ ;  /* 0x000000507854723c */ /* 0x048ff000000418ff */
[C---:B------:R-:W-:Y:S08]  /*1d10*/  HMMA.16816.F32.BF16 R80, R120.reuse, R82, RZ ;  /* 0x000000527850723c */ /* 0x040ff000000418ff */
[----:B------:R-:W-:Y:S08]  /*1d20*/  HMMA.16816.F32.BF16 R72, R120, R74, RZ ;  /* 0x0000004a7848723c */ /* 0x000ff000000418ff */
[C---:B----4-:R-:W-:Y:S08]  /*1d30*/  HMMA.16816.F32.BF16 R84, R140.reuse, R20, R84 ;  /* 0x000000148c54723c */ /* 0x050ff00000041854 */
[C---:B------:R-:W-:Y:S01]  /*1d40*/  HMMA.16816.F32.BF16 R80, R140.reuse, R22, R80 ;  /* 0x000000168c50723c */ /* 0x040fe20000041850 */
[----:B------:R-:W2:Y:S07]  /*1d50*/  LDSM.16.M88.4 R20, [R213+0x1800] ;  /* 0x00180000d514783b */ /* 0x000eae0000000200 */
[C---:B-1----:R-:W-:Y:S07]  /*1d60*/  HMMA.16816.F32.BF16 R76, R140.reuse, R16, R76 ;  /* 0x000000108c4c723c */ /* 0x042fee000004184c */
[----:B------:R-:W-:Y:S01]  /*1d70*/  IMAD.WIDE.U32 R16, R112, c[0x0][0x208], RZ ;  /* 0x0000820070107a25 */ /* 0x000fe200078e00ff */
[----:B------:R-:W-:Y:S03]  /*1d80*/  HMMA.16816.F32.BF16 R72, R140, R18, R72 ;  /* 0x000000128c48723c */ /* 0x000fe60000041848 */
[----:B------:R-:W-:-:S02]  /*1d90*/  IMAD.IADD R0, R17, 0x1, R27 ;  /* 0x0000000111007824 */ /* 0x000fc400078e021b */
[----:B------:R-:W-:-:S03]  /*1da0*/  IMAD.WIDE.U32 R16, R16, 0x60, R232 ;  /* 0x0000006010107825 */ /* 0x000fc600078e00e8 */
[----:B------:R-:W-:Y:S01]  /*1db0*/  HMMA.16816.F32.BF16 R68, R120, R64, RZ ;  /* 0x000000407844723c */ /* 0x000fe200000418ff */
[----:B------:R-:W-:Y:S01]  /*1dc0*/  IMAD R0, R0, 0x60, RZ ;  /* 0x0000006000007824 */ /* 0x000fe200078e02ff */
[----:B------:R-:W-:Y:S01]  /*1dd0*/  LEA R6, P0, R16, c[0x0][0x1f8], 0x1 ;  /* 0x00007e0010067a11 */ /* 0x000fe200078008ff */
[----:B------:R-:W-:Y:S02]  /*1de0*/  IMAD.U32 R27, RZ, RZ, UR9 ;  /* 0x00000009ff1b7e24 */ /* 0x000fe4000f8e00ff */
[----:B------:R-:W-:-:S03]  /*1df0*/  IMAD.IADD R0, R17, 0x1, R0 ;  /* 0x0000000111007824 */ /* 0x000fc600078e0200 */
[C---:B------:R-:W-:Y:S02]  /*1e00*/  HMMA.16816.F32.BF16 R64, R120.reuse, R66, RZ ;  /* 0x000000427840723c */ /* 0x040fe400000418ff */
[----:B------:R-:W-:Y:S01]  /*1e10*/  LEA.HI.X R7, R16, c[0x0][0x1fc], R0, 0x1, P0 ;  /* 0x00007f0010077a11 */ /* 0x000fe200000f0c00 */
[----:B------:R-:W-:Y:S01]  /*1e20*/  IMAD.MOV.U32 R0, RZ, RZ, 0x40 ;  /* 0x00000040ff007424 */ /* 0x000fe200078e00ff */
[----:B------:R-:W-:Y:S01]  /*1e30*/  IADD3 R26, P1, P0, R27, 0x80, R6 ;  /* 0x000000801b1a7810 */ /* 0x000fe2000783e006 */
[----:B------:R-:W1:Y:S03]  /*1e40*/  LDSM.16.M88.4 R16, [R213+0x2000] ;  /* 0x00200000d510783b */ /* 0x000e660000000200 */
        /* <DEDUP_REMOVED lines=20> */
[----:B--2---:R-:W-:Y:S01]  /*1f90*/  HMMA.16816.F32.BF16 R68, R140, R20, R68 ;  /* 0x000000148c44723c */ /* 0x004fe20000041844 */
        /* <DEDUP_REMOVED lines=10> */
[C---:B-1----:R-:W-:Y:S02]  /*2040*/  HMMA.16816.F32.BF16 R60, R140.reuse, R16, R60 ;  /* 0x000000108c3c723c */ /* 0x042fe4000004183c */
[----:B------:R-:W1:Y:S04]  /*2050*/  LDSM.16.M88.4 R100, [R211+0x8900] ;  /* 0x00890000d364783b */ /* 0x000e680000000200 */
[----:B----4-:R-:W4:Y:S02]  /*2060*/  LDSM.16.M88.4 R28, [R211+0x9100] ;  /* 0x00910000d31c783b */ /* 0x010f240000000200 */
[C---:B------:R-:W-:Y:S02]  /*2070*/  HMMA.16816.F32.BF16 R56, R140.reuse, R18, R56 ;  /* 0x000000128c38723c */ /* 0x040fe40000041838 */
[----:B-----5:R-:W5:Y:S04]  /*2080*/  LDSM.16.M88.4 R24, [R211+0x9900] ;  /* 0x00990000d318783b */ /* 0x020f680000000200 */
[----:B------:R-:W1:Y:S02]  /*2090*/  LDSM.16.M88.4 R20, [R211+0xa100] ;  /* 0x00a10000d314783b */ /* 0x000e640000000200 */
[C---:B------:R-:W-:Y:S02]  /*20a0*/  HMMA.16816.F32.BF16 R52, R140.reuse, R44, R52 ;  /* 0x0000002c8c34723c */ /* 0x040fe40000041834 */
[----:B------:R-:W4:Y:S04]  /*20b0*/  LDSM.16.M88.4 R16, [R211+0xa900] ;  /* 0x00a90000d310783b */ /* 0x000f280000000200 */
[----:B------:R-:W4:Y:S02]  /*20c0*/  LDSM.16.M88.4 R96, [R202] ;  /* 0x00000000ca60783b */ /* 0x000f240000000200 */
[----:B------:R-:W-:Y:S02]  /*20d0*/  HMMA.16816.F32.BF16 R48, R140, R46, R48 ;  /* 0x0000002e8c30723c */ /* 0x000fe40000041830 */
[----:B------:R-:W4:Y:S04]  /*20e0*/  LDSM.16.M88.4 R92, [R202+0x800] ;  /* 0x00080000ca5c783b */ /* 0x000f280000000200 */
[----:B--2---:R-:W2:Y:S04]  /*20f0*/  LDSM.16.M88.4 R88, [R202+0x1000] ;  /* 0x00100000ca58783b */ /* 0x004ea80000000200 */
[----:B------:R-:W2:Y:S01]  /*2100*/  LDSM.16.M88.4 R44, [R202+0x1800] ;  /* 0x00180000ca2c783b */ /* 0x000ea20000000200 */
[C---:B---3--:R-:W-:Y:S03]  /*2110*/  HMMA.16816.F32.BF16 R12, R152.reuse, R32, R12 ;  /* 0x00000020980c723c */ /* 0x048fe6000004180c */
[----:B------:R-:W-:Y:S04]  /*2120*/  LDSM.16.M88.4 R104, [R211+0xb900] ;  /* 0x00b90000d368783b */ /* 0x000fe80000000200 */
[----:B------:R-:W0:Y:S01]  /*2130*/  LDGDEPBAR ;  /* 0x00000000000079af */ /* 0x000e220000000000 */
[C---:B------:R-:W-:Y:S03]  /*2140*/  HMMA.16816.F32.BF16 R8, R152.reuse, R34, R8 ;  /* 0x000000229808723c */ /* 0x040fe60000041808 */
[----:B------:R-:W3:Y:S05]  /*2150*/  LDSM.16.M88.4 R32, [R202+0x2000] ;  /* 0x00200000ca20783b */ /* 0x000eea0000000200 */
[C---:B-1----:R-:W-:Y:S08]  /*2160*/  HMMA.16816.F32.BF16 R84, R152.reuse, R100, R84 ;  /* 0x000000649854723c */ /* 0x042ff00000041854 */
[C---:B------:R-:W-:Y:S01]  /*2170*/  HMMA.16816.F32.BF16 R80, R152.reuse, R102, R80 ;  /* 0x000000669850723c */ /* 0x040fe20000041850 */
[----:B------:R-:W1:Y:S07]  /*2180*/  LDSM.16.M88.4 R100, [R202+0x2800] ;  /* 0x00280000ca64783b */ /* 0x000e6e0000000200 */
        /* <DEDUP_REMOVED lines=11> */
[----:B------:R-:W1:Y:S07]  /*2240*/  LDSM.16.M88.4 R16, [R214+0xc900] ;  /* 0x00c90000d610783b */ /* 0x000e6e0000000200 */
[C---:B------:R-:W-:Y:S08]  /*2250*/  HMMA.16816.F32.BF16 R12, R168.reuse, R96, R12 ;  /* 0x00000060a80c723c */ /* 0x040ff0000004180c */
        /* <DEDUP_REMOVED lines=11> */
[C---:B---3--:R-:W-:Y:S08]  /*2310*/  HMMA.16816.F32.BF16 R60, R168.reuse, R32, R60 ;  /* 0x00000020a83c723c */ /* 0x048ff0000004183c */
[C---:B------:R-:W-:Y:S01]  /*2320*/  HMMA.16816.F32.BF16 R56, R168.reuse, R34, R56 ;  /* 0x00000022a838723c */ /* 0x040fe20000041838 */
[----:B------:R-:W3:Y:S07]  /*2330*/  LDSM.16.M88.4 R32, [R213+0x4000] ;  /* 0x00400000d520783b */ /* 0x000eee0000000200 */
[C---:B-1----:R-:W-:Y:S08]  /*2340*/  HMMA.16816.F32.BF16 R52, R168.reuse, R100, R52 ;  /* 0x00000064a834723c */ /* 0x042ff00000041834 */
[----:B------:R-:W-:Y:S01]  /*2350*/  HMMA.16816.F32.BF16 R48, R168, R102, R48 ;  /* 0x00000066a830723c */ /* 0x000fe20000041830 */
[----:B------:R-:W-:Y:S07]  /*2360*/  LDSM.16.M88.4 R100, [R211+0xc100] ;  /* 0x00c10000d364783b */ /* 0x000fee0000000200 */
[C---:B----4-:R-:W-:Y:S08]  /*2370*/  HMMA.16816.F32.BF16 R12, R172.reuse, R28, R12 ;  /* 0x0000001cac0c723c */ /* 0x050ff0000004180c */
[C---:B------:R-:W-:Y:S01]  /*2380*/  HMMA.16816.F32.BF16 R8, R172.reuse, R30, R8 ;  /* 0x0000001eac08723c */ /* 0x040fe20000041808 */
[----:B------:R-:W1:Y:S07]  /*2390*/  LDSM.16.M88.4 R28, [R213+0x4800] ;  /* 0x00480000d51c783b */ /* 0x000e6e0000000200 */
        /* <DEDUP_REMOVED lines=8> */
[----:B------:R-:W1:Y:S07]  /*2420*/  LDSM.16.M88.4 R16, [R211+0xb100] ;  /* 0x00b10000d310783b */ /* 0x000e6e0000000200 */
[C---:B------:R-:W-:Y:S08]  /*2430*/  HMMA.16816.F32.BF16 R60, R172.reuse, R96, R60 ;  /* 0x00000060ac3c723c */ /* 0x040ff0000004183c */
[C---:B------:R-:W-:Y:S01]  /*2440*/  HMMA.16816.F32.BF16 R56, R172.reuse, R98, R56 ;  /* 0x00000062ac38723c */ /* 0x040fe20000041838 */
[----:B------:R-:W1:Y:S07]  /*2450*/  LDSM.16.M88.4 R96, [R211+0xc900] ;  /* 0x00c90000d360783b */ /* 0x000e6e0000000200 */
[C---:B------:R-:W-:Y:S08]  /*2460*/  HMMA.16816.F32.BF16 R52, R172.reuse, R92, R52 ;  /* 0x0000005cac34723c */ /* 0x040ff00000041834 */
[----:B------:R-:W-:Y:S01]  /*2470*/  HMMA.16816.F32.BF16 R48, R172, R94, R48 ;  /* 0x0000005eac30723c */ /* 0x000fe20000041830 */
        /* <DEDUP_REMOVED lines=11> */
[C---:B------:R-:W-:Y:S01]  /*2530*/  HMMA.16816.F32.BF16 R64, R176.reuse, R30, R64 ;  /* 0x0000001eb040723c */ /* 0x040fe20000041840 */
[----:B------:R-:W1:Y:S07]  /*2540*/  LDSM.16.M88.4 R28, [R202+0x4000] ;  /* 0x00400000ca1c783b */ /* 0x000e6e0000000200 */
        /* <DEDUP_REMOVED lines=18> */
[C---:B--2---:R-:W-:Y:S08]  /*2670*/  HMMA.16816.F32.BF16 R52, R180.reuse, R88, R52 ;  /* 0x00000058b434723c */ /* 0x044ff00000041834 */
[----:B------:R-:W-:Y:S08]  /*2680*/  HMMA.16816.F32.BF16 R48, R180, R90, R48 ;  /* 0x0000005ab430723c */ /* 0x000ff00000041830 */
[C---:B------:R-:W-:Y:S08]  /*2690*/  HMMA.16816.F32.BF16 R12, R188.reuse, R44, R12 ;  /* 0x0000002cbc0c723c */ /* 0x040ff0000004180c */
[C---:B------:R-:W-:Y:S08]  /*26a0*/  HMMA.16816.F32.BF16 R8, R188.reuse, R46, R8 ;  /* 0x0000002ebc08723c */ /* 0x040ff00000041808 */
[C---:B---3--:R-:W-:Y:S08]  /*26b0*/  HMMA.16816.F32.BF16 R84, R188.reuse, R32, R84 ;  /* 0x00000020bc54723c */ /* 0x048ff00000041854 */
[C---:B------:R-:W-:Y:S08]  /*26c0*/  HMMA.16816.F32.BF16 R80, R188.reuse, R34, R80 ;  /* 0x00000022bc50723c */ /* 0x040ff00000041850 */
[C---:B-1----:R-:W-:Y:S08]  /*26d0*/  HMMA.16816.F32.BF16 R76, R188.reuse, R28, R76 ;  /* 0x0000001cbc4c723c */ /* 0x042ff0000004184c */
        /* <DEDUP_REMOVED lines=35> */
.L_x_231:
[----:B------:R-:W-:Y:S01]  /*2910*/  FMUL.FTZ R8, R8, c[0x0][0x320] ;  /* 0x0000c80008087a20 */ /* 0x000fe20000410000 */
[----:B------:R-:W-:Y:S01]  /*2920*/  LOP3.LUT R25, R108, 0xffffffe0, RZ, 0xc0, !PT ;  /* 0xffffffe06c197812 */ /* 0x000fe200078ec0ff */
[----:B------:R-:W-:Y:S01]  /*2930*/  FMUL.FTZ R0, R12, c[0x0][0x320] ;  /* 0x0000c8000c007a20 */ /* 0x000fe20000410000 */
[-C--:B------:R-:W-:Y:S01]  /*2940*/  LEA.HI R27, R109, R42.reuse, RZ, 0x2 ;  /* 0x0000002a6d1b7211 */ /* 0x080fe200078f10ff */
[----:B-1----:R1:W2:Y:S01]  /*2950*/  MUFU.TANH R21, R8 ;  /* 0x0000000800157308 */ /* 0x0022a20000002400 */
[-C--:B------:R-:W-:Y:S01]  /*2960*/  IADD3 R6, -R25, R42.reuse, RZ ;  /* 0x0000002a19067210 */ /* 0x080fe20007ffe1ff */
[----:B------:R-:W-:Y:S01]  /*2970*/  FMUL.FTZ R23, R13, c[0x0][0x320] ;  /* 0x0000c8000d177a20 */ /* 0x000fe20000410000 */
[----:B------:R-:W-:Y:S01]  /*2980*/  LOP3.LUT R27, R27, 0xfffffffc, RZ, 0xc0, !PT ;  /* 0xfffffffc1b1b7812 */ /* 0x000fe200078ec0ff */
[----:B------:R-:W-:Y:S01]  /*2990*/  FMUL.FTZ R19, R9, c[0x0][0x320] ;  /* 0x0000c80009137a20 */ /* 0x000fe20000410000 */
[----:B------:R-:W-:Y:S01]  /*29a0*/  SHF.R.S32.HI R25, RZ, 0x1f, R6 ;  /* 0x0000001fff197819 */ /* 0x000fe20000011406 */
[----:B------:R-:W-:Y:S01]  /*29b0*/  FMUL.FTZ R17, R84, c[0x0][0x320] ;  /* 0x0000c80054117a20 */ /* 0x000fe20000410000 */
[----:B------:R-:W-:Y:S01]  /*29c0*/  IADD3 R42, -R27, R42, RZ ;  /* 0x0000002a1b2a7210 */ /* 0x000fe20007ffe1ff */
[----:B------:R-:W-:Y:S01]  /*29d0*/  FMUL.FTZ R13, R85, c[0x0][0x320] ;  /* 0x0000c800550d7a20 */ /* 0x000fe20000410000 */
[----:B------:R-:W-:Y:S01]  /*29e0*/  LEA.HI R25, R25, R6, RZ, 0x2 ;  /* 0x0000000619197211 */ /* 0x000fe200078f10ff */
[----:B------:R-:W-:Y:S01]  /*29f0*/  FMUL.FTZ R7, R80, c[0x0][0x320] ;  /* 0x0000c80050077a20 */ /* 0x000fe20000410000 */
[----:B------:R-:W-:Y:S01]  /*2a00*/  LEA.HI R4, R42, R42, RZ, 0x1 ;  /* 0x0000002a2a047211 */ /* 0x000fe200078f08ff */
[----:B------:R-:W-:Y:S01]  /*2a10*/  FMUL.FTZ R9, R81, c[0x0][0x320] ;  /* 0x0000c80051097a20 */ /* 0x000fe20000410000 */
[----:B------:R-:W-:Y:S01]  /*2a20*/  LOP3.LUT R225, R25, 0x7ffffffc, RZ, 0xc0, !PT ;  /* 0x7ffffffc19e17812 */ /* 0x000fe200078ec0ff */
[----:B------:R-:W-:Y:S01]  /*2a30*/  FMUL.FTZ R33, R76, c[0x0][0x320] ;  /* 0x0000c8004c217a20 */ /* 0x000fe20000410000 */
[----:B------:R-:W-:Y:S01]  /*2a40*/  LOP3.LUT R27, R4, 0x1ffffffe, RZ, 0xc0, !PT ;  /* 0x1ffffffe041b7812 */ /* 0x000fe200078ec0ff */
[----:B------:R-:W-:Y:S01]  /*2a50*/  FMUL.FTZ R31, R77, c[0x0][0x320] ;  /* 0x0000c8004d1f7a20 */ /* 0x000fe20000410000 */
[----:B-1----:R-:W-:Y:S01]  /*2a60*/  SHF.R.S32.HI R8, RZ, 0x1f, R43 ;  /* 0x0000001fff087819 */ /* 0x002fe2000001142b */
[----:B------:R-:W-:Y:S01]  /*2a70*/  FMUL.FTZ R29, R72, c[0x0][0x320] ;  /* 0x0000c800481d7a20 */ /* 0x000fe20000410000 */
[----:B------:R-:W-:Y:S01]  /*2a80*/  IADD3 R27, R42, -R27, RZ ;  /* 0x8000001b2a1b7210 */ /* 0x000fe20007ffe0ff */
[----:B------:R-:W-:Y:S01]  /*2a90*/  FMUL.FTZ R131, R49, c[0x0][0x320] ;  /* 0x0000c80031837a20 */ /* 0x000fe20000410000 */
[----:B------:R-:W-:Y:S01]  /*2aa0*/  LEA.HI R8, R8, R43, RZ, 0x3 ;  /* 0x0000002b08087211 */ /* 0x000fe200078f18ff */
[----:B------:R-:W-:Y:S01]  /*2ab0*/  FMUL.FTZ R73, R73, c[0x0][0x320] ;  /* 0x0000c80049497a20 */ /* 0x000fe20000410000 */
[----:B------:R-:W-:Y:S01]  /*2ac0*/  IADD3 R225, R6, -R225, RZ ;  /* 0x800000e106e17210 */ /* 0x000fe20007ffe0ff */
[----:B------:R-:W-:Y:S01]  /*2ad0*/  FMUL.FTZ R68, R68, c[0x0][0x320] ;  /* 0x0000c80044447a20 */ /* 0x000fe20000410000 */
[----:B------:R-:W-:Y:S01]  /*2ae0*/  LOP3.LUT R8, R8, 0xffffff8, RZ, 0xc0, !PT ;  /* 0x0ffffff808087812 */ /* 0x000fe200078ec0ff */
[----:B------:R-:W-:Y:S01]  /*2af0*/  FMUL.FTZ R64, R64, c[0x0][0x320] ;  /* 0x0000c80040407a20 */ /* 0x000fe20000410000 */
[----:B------:R-:W-:Y:S01]  /*2b00*/  IADD3 R6, R216, 0x1, R39 ;  /* 0x00000001d8067810 */ /* 0x000fe20007ffe027 */
[----:B------:R-:W-:Y:S01]  /*2b10*/  FMUL.FTZ R65, R65, c[0x0][0x320] ;  /* 0x0000c80041417a20 */ /* 0x000fe20000410000 */
[----:B------:R-:W-:Y:S01]  /*2b20*/  IADD3 R43, R43, -R8, RZ ;  /* 0x800000082b2b7210 */ /* 0x000fe20007ffe0ff */
[----:B------:R-:W-:Y:S01]  /*2b30*/  FMUL.FTZ R60, R60, c[0x0][0x320] ;  /* 0x0000c8003c3c7a20 */ /* 0x000fe20000410000 */
[----:B------:R-:W-:Y:S01]  /*2b40*/  LEA.HI.SX32 R8, R25, R40, 0x1e ;  /* 0x0000002819087211 */ /* 0x000fe200078ff2ff */
[----:B------:R-:W-:Y:S01]  /*2b50*/  FMUL.FTZ R61, R61, c[0x0][0x320] ;  /* 0x0000c8003d3d7a20 */ /* 0x000fe20000410000 */
[----:B------:R-:W-:Y:S01]  /*2b60*/  SHF.L.U32 R225, R225, 0x1, RZ ;  /* 0x00000001e1e17819 */ /* 0x000fe200000006ff */
[----:B------:R-:W-:Y:S01]  /*2b70*/  FMUL.FTZ R53, R53, c[0x0][0x320] ;  /* 0x0000c80035357a20 */ /* 0x000fe20000410000 */
[----:B------:R-:W1:Y:S01]  /*2b80*/  MUFU.TANH R0, R0 ;  /* 0x0000000000007308 */ /* 0x000e620000002400 */
[----:B------:R-:W-:Y:S01]  /*2b90*/  IMAD R8, R43, 0x10, R8 ;  /* 0x000000102b087824 */ /* 0x000fe200078e0208 */
[----:B------:R-:W-:Y:S01]  /*2ba0*/  IADD3 R49, -R219, R6, -R225 ;  /* 0x00000006db317210 */ /* 0x000fe20007ffe9e1 */
[----:B------:R-:W-:Y:S01]  /*2bb0*/  FMUL.FTZ R69, R69, c[0x0][0x320] ;  /* 0x0000c80045457a20 */ /* 0x000fe20000410000 */
[----:B------:R-:W-:Y:S01]  /*2bc0*/  ULDC UR7, c[0x0][0x324] ;  /* 0x0000c90000077ab9 */ /* 0x000fe20000000800 */
[----:B------:R-:W-:Y:S01]  /*2bd0*/  FMUL.FTZ R52, R52, c[0x0][0x320] ;  /* 0x0000c80034347a20 */ /* 0x000fe20000410000 */
[----:B------:R-:W-:Y:S01]  /*2be0*/  LEA R224, R27, R8, 0x3 ;  /* 0x000000081be07211 */ /* 0x000fe200078e18ff */
[----:B------:R-:W-:Y:S01]  /*2bf0*/  FMUL.FTZ R57, R57, c[0x0][0x320] ;  /* 0x0000c80039397a20 */ /* 0x000fe20000410000 */
[----:B------:R-:W3:Y:S01]  /*2c00*/  MUFU.TANH R23, R23 ;  /* 0x0000001700177308 */ /* 0x000ee20000002400 */
[----:B------:R-:W-:Y:S01]  /*2c10*/  ULOP3.LUT UR7, URZ, UR7, URZ, 0x33, !UPT ;  /* 0x000000073f077292 */ /* 0x000fe2000f8e333f */
[----:B------:R-:W-:Y:S01]  /*2c20*/  FMUL.FTZ R48, R48, c[0x0][0x320] ;  /* 0x0000c80030307a20 */ /* 0x000fe20000410000 */
[----:B------:R-:W0:Y:S01]  /*2c30*/  LDGDEPBAR ;  /* 0x00000000000079af */ /* 0x000e220000000000 */
[----:B------:R-:W-:Y:S01]  /*2c40*/  @P4 IMAD.HI.U32 R4, R224, c[0x0][0x2c8], RZ ;  /* 0x0000b200e0044a27 */ /* 0x000fe200078e00ff */
[----:B------:R-:W-:-:S03]  /*2c50*/  IADD3 R42, R39, -R225, RZ ;  /* 0x800000e1272a7210 */ /* 0x000fc60007ffe0ff */
[----:B------:R-:W-:Y:S01]  /*2c60*/  IMAD.MOV.U32 R12, RZ, RZ, R224 ;  /* 0x000000ffff0c7224 */ /* 0x000fe200078e00e0 */
[----:B------:R-:W-:Y:S01]  /*2c70*/  @P4 SHF.R.U32.HI R12, RZ, c[0x0][0x2cc], R4 ;  /* 0x0000b300ff0c4a19 */ /* 0x000fe20000011604 */
[----:B------:R-:W4:Y:S01]  /*2c80*/  MUFU.TANH R19, R19 ;  /* 0x0000001300137308 */ /* 0x000f220000002400 */
[----:B------:R-:W-:-:S03]  /*2c90*/  FMUL.FTZ R56, R56, c[0x0][0x320] ;  /* 0x0000c80038387a20 */ /* 0x000fc60000410000 */
[----:B------:R-:W5:Y:S04]  /*2ca0*/  SHFL.IDX PT, R4, R12, RZ, 0x1c1f ;  /* 0x001c1fff0c047589 */ /* 0x000f6800000e0000 */
        /* <DEDUP_REMOVED lines=23> */
[----:B-1----:R-:W-:-:S04]  /*2e20*/  IADD3 R48, -R225, R216, R39 ;  /* 0x000000d8e1307210 */ /* 0x002fc80007ffe127 */
[----:B------:R-:W-:Y:S02]  /*2e30*/  IMNMX R57, R57, R48, PT ;  /* 0x0000003039397217 */ /* 0x000fe40003800200 */
[----:B-----5:R-:W-:Y:S01]  /*2e40*/  IADD3 R56, R49, R4, RZ ;  /* 0x0000000431387210 */ /* 0x020fe20007ffe0ff */
[----:B------:R-:W-:Y:S05]  /*2e50*/  @!P3 BRA `(.L_x_232) ;  /* 0x000001200000b947 */ /* 0x000fea0003800000 */
[----:B--234-:R-:W-:Y:S01]  /*2e60*/  IADD3 R25, -R219, R216, R4 ;  /* 0x000000d8db197210 */ /* 0x01cfe20007ffe104 */
[----:B------:R-:W-:Y:S03]  /*2e70*/  BSSY B0, `(.L_x_233) ;  /* 0x000000c000007945 */ /* 0x000fe60003800000 */
        /* <DEDUP_REMOVED lines=8> */
.L_x_234:
[----:B------:R-:W-:-:S13]  /*2f00*/  ISETP.NE.AND P0, PT, R36, 0x1, PT ;  /* 0x000000012400780c */ /* 0x000fda0003f05270 */
[----:B------:R-:W-:-:S05]  /*2f10*/  @P0 IMAD.HI.U32 R4, R25, c[0x0][0x330], RZ ;  /* 0x0000cc0019040a27 */ /* 0x000fca00078e00ff */
[----:B------:R-:W-:Y:S02]  /*2f20*/  @P0 SHF.R.U32.HI R25, RZ, c[0x0][0x334], R4 ;  /* 0x0000cd00ff190a19 */ /* 0x000fe40000011604 */
.L_x_235:
[----:B------:R-:W-:Y:S05]  /*2f30*/  BSYNC B0 ;  /* 0x0000000000007941 */ /* 0x000fea0003800000 */
.L_x_233:
[----:B------:R-:W-:-:S05]  /*2f40*/  IMAD R25, R25, c[0x0][0x32c], R42 ;  /* 0x0000cb0019197a24 */ /* 0x000fca00078e022a */
[----:B------:R-:W-:Y:S02]  /*2f50*/  IADD3 R4, R25, c[0x0][0x32c], RZ ;  /* 0x0000cb0019047a10 */ /* 0x000fe40007ffe0ff */
[----:B------:R-:W-:Y:S02]  /*2f60*/  IMNMX R56, R56, R25, !PT ;  /* 0x0000001938387217 */ /* 0x000fe40007800200 */
[----:B------:R-:W-:Y:S02]  /*2f70*/  IMNMX R57, R57, R4, PT ;  /* 0x0000000439397217 */ /* 0x000fe40003800200 */
.L_x_232:
        /* <DEDUP_REMOVED lines=181> */
.L_x_238:
[----:B------:R-:W-:-:S13]  /*3ad0*/  ISETP.NE.AND P0, PT, R36, 0x1, PT ;  /* 0x000000012400780c */ /* 0x000fda0003f05270 */
[----:B------:R-:W-:-:S05]  /*3ae0*/  @P0 IMAD.HI.U32 R12, R51, c[0x0][0x330], RZ ;  /* 0x0000cc00330c0a27 */ /* 0x000fca00078e00ff */
[----:B------:R-:W-:Y:S02]  /*3af0*/  @P0 SHF.R.U32.HI R51, RZ, c[0x0][0x334], R12 ;  /* 0x0000cd00ff330a19 */ /* 0x000fe4000001160c */
.L_x_239:
[----:B------:R-:W-:Y:S05]  /*3b00*/  BSYNC B0 ;  /* 0x0000000000007941 */ /* 0x000fea0003800000 */
.L_x_237:
[----:B------:R-:W-:-:S05]  /*3b10*/  IMAD R42, R51, c[0x0][0x32c], R42 ;  /* 0x0000cb00332a7a24 */ /* 0x000fca00078e022a */
[----:B------:R-:W-:Y:S02]  /*3b20*/  IADD3 R51, R42, c[0x0][0x32c], RZ ;  /* 0x0000cb002a337a10 */ /* 0x000fe40007ffe0ff */
[----:B------:R-:W-:Y:S02]  /*3b30*/  IMNMX R49, R49, R42, !PT ;  /* 0x0000002a31317217 */ /* 0x000fe40007800200 */
[----:B------:R-:W-:Y:S02]  /*3b40*/  IMNMX R48, R48, R51, PT ;  /* 0x0000003330307217 */ /* 0x000fe40003800200 */
.L_x_236:
        /* <DEDUP_REMOVED lines=171> */
[--C-:B------:R-:W-:Y:S01]  /*4600*/  FFMA.FTZ R46, R17, c[0x0][0x2d0], -R146.reuse ;  /* 0x0000b400112e7a23 */ /* 0x100fe20000010892 */
[C---:B------:R-:W-:Y:S01]  /*4610*/  FSETP.NEU.FTZ.AND P0, PT, R116.reuse, -INF , PT ;  /* 0xff8000007400780b */ /* 0x040fe20003f1d000 */
[----:B------:R-:W-:Y:S01]  /*4620*/  FMUL.FTZ R127, R116, c[0x0][0x2d0] ;  /* 0x0000b400747f7a20 */ /* 0x000fe20000410000 */
[----:B------:R-:W1:Y:S01]  /*4630*/  MUFU.EX2 R49, R49 ;  /* 0x0000003100317308 */ /* 0x000e620000000800 */
[--C-:B------:R-:W-:Y:S02]  /*4640*/  FFMA.FTZ R117, R33, c[0x0][0x2d0], -R146.reuse ;  /* 0x0000b40021757a23 */ /* 0x100fe40000010892 */
[--C-:B------:R-:W-:Y:S01]  /*4650*/  FFMA.FTZ R126, R31, c[0x0][0x2d0], -R146.reuse ;  /* 0x0000b4001f7e7a23 */ /* 0x100fe20000010892 */
[----:B------:R-:W-:Y:S01]  /*4660*/  FSEL R127, R127, RZ, P0 ;  /* 0x000000ff7f7f7208 */ /* 0x000fe20000000000 */
[--C-:B------:R-:W-:Y:S01]  /*4670*/  FFMA.FTZ R128, R29, c[0x0][0x2d0], -R146.reuse ;  /* 0x0000b4001d807a23 */ /* 0x100fe20000010892 */
[----:B------:R-:W-:Y:S01]  /*4680*/  LDSM.16.MT88.4 R32, [R210+0x3900] ;  /* 0x00390000d220783b */ /* 0x000fe20000004200 */
[----:B------:R-:W-:Y:S01]  /*4690*/  FFMA.FTZ R119, R119, c[0x0][0x2d0], -R146 ;  /* 0x0000b40077777a23 */ /* 0x000fe20000010892 */
[----:B------:R-:W-:Y:S01]  /*46a0*/  MUFU.EX2 R48, R48 ;  /* 0x0000003000307308 */ /* 0x000fe20000000800 */
[--C-:B------:R-:W-:Y:S01]  /*46b0*/  FFMA.FTZ R51, R11, c[0x0][0x2d0], -R127.reuse ;  /* 0x0000b4000b337a23 */ /* 0x100fe2000001087f */
[----:B------:R-:W-:Y:S01]  /*46c0*/  LDSM.16.MT88.4 R28, [R209+0x3900] ;  /* 0x00390000d11c783b */ /* 0x000fe20000004200 */
[----:B------:R-:W-:-:S02]  /*46d0*/  FFMA.FTZ R124, R42, c[0x0][0x2d0], -R127 ;  /* 0x0000b4002a7c7a23 */ /* 0x000fc4000001087f */
[--C-:B------:R-:W-:Y:S02]  /*46e0*/  FFMA.FTZ R50, R24, c[0x0][0x2d0], -R127.reuse ;  /* 0x0000b40018327a23 */ /* 0x100fe4000001087f */
[--C-:B------:R-:W-:Y:S01]  /*46f0*/  FFMA.FTZ R47, R18, c[0x0][0x2d0], -R127.reuse ;  /* 0x0000b400122f7a23 */ /* 0x100fe2000001087f */
[----:B------:R-:W2:Y:S01]  /*4700*/  MUFU.EX2 R45, R45 ;  /* 0x0000002d002d7308 */ /* 0x000ea20000000800 */
[----:B------:R-:W-:Y:S01]  /*4710*/  FFMA.FTZ R42, R7, c[0x0][0x2d0], -R146 ;  /* 0x0000b400072a7a23 */ /* 0x000fe20000010892 */
[----:B-1----:R-:W-:Y:S01]  /*4720*/  F2FP.BF16.PACK_AB R64, R49, R118 ;  /* 0x000000763140723e */ /* 0x002fe200000010ff */
[----:B------:R-:W1:Y:S01]  /*4730*/  LDSM.16.MT88.4 R4, [R208+0x3100] ;  /* 0x00310000d004783b */ /* 0x000e620000004200 */
[--C-:B------:R-:W-:Y:S02]  /*4740*/  FFMA.FTZ R44, R14, c[0x0][0x2d0], -R127.reuse ;  /* 0x0000b4000e2c7a23 */ /* 0x100fe4000001087f */
[--C-:B------:R-:W-:Y:S01]  /*4750*/  FFMA.FTZ R41, R12, c[0x0][0x2d0], -R127.reuse ;  /* 0x0000b4000c297a23 */ /* 0x100fe2000001087f */
[----:B------:R-:W-:Y:S01]  /*4760*/  LDSM.16.MT88.4 R24, [R212+0x900] ;  /* 0x00090000d418783b */ /* 0x000fe20000004200 */
[----:B------:R-:W-:Y:S01]  /*4770*/  MUFU.EX2 R51, R51 ;  /* 0x0000003300337308 */ /* 0x000fe20000000800 */
[----:B------:R-:W-:-:S02]  /*4780*/  FFMA.FTZ R3, R10, c[0x0][0x2d0], -R127 ;  /* 0x0000b4000a037a23 */ /* 0x000fc4000001087f */
[----:B------:R-:W3:Y:S01]  /*4790*/  LDSM.16.MT88.4 R12, [R208+0x900] ;  /* 0x00090000d00c783b */ /* 0x000ee20000004200 */
[--C-:B------:R-:W-:Y:S02]  /*47a0*/  FFMA.FTZ R2, R8, c[0x0][0x2d0], -R127.reuse ;  /* 0x0000b40008027a23 */ /* 0x100fe4000001087f */
[--C-:B------:R-:W-:Y:S01]  /*47b0*/  FFMA.FTZ R125, R150, c[0x0][0x2d0], -R127.reuse ;  /* 0x0000b400967d7a23 */ /* 0x100fe2000001087f */
[----:B------:R-:W4:Y:S01]  /*47c0*/  LDSM.16.MT88.4 R8, [R212+0x3900] ;  /* 0x00390000d408783b */ /* 0x000f220000004200 */
[----:B------:R-:W5:Y:S01]  /*47d0*/  MUFU.EX2 R124, R124 ;  /* 0x0000007c007c7308 */ /* 0x000f620000000800 */
[----:B--2---:R-:W-:Y:S01]  /*47e0*/  F2FP.BF16.PACK_AB R66, R45, R48 ;  /* 0x000000302d42723e */ /* 0x004fe200000010ff */
[--C-:B------:R-:W-:Y:S01]  /*47f0*/  FFMA.FTZ R130, R130, c[0x0][0x2d0], -R127.reuse ;  /* 0x0000b40082827a23 */ /* 0x100fe2000001087f */
[----:B------:R-:W2:Y:S01]  /*4800*/  LDSM.16.MT88.4 R16, [R209+0x900] ;  /* 0x00090000d110783b */ /* 0x000ea20000004200 */
[--C-:B------:R-:W-:Y:S02]  /*4810*/  FFMA.FTZ R129, R148, c[0x0][0x2d0], -R127.reuse ;  /* 0x0000b40094817a23 */ /* 0x100fe4000001087f */
[----:B------:R-:W-:-:S02]  /*4820*/  FFMA.FTZ R136, R136, c[0x0][0x2d0], -R127 ;  /* 0x0000b40088887a23 */ /* 0x000fc4000001087f */
[----:B------:R-:W-:Y:S01]  /*4830*/  MUFU.EX2 R50, R50 ;  /* 0x0000003200327308 */ /* 0x000fe20000000800 */
[--C-:B------:R-:W-:Y:S02]  /*4840*/  FFMA.FTZ R148, R151, c[0x0][0x2d0], -R146.reuse ;  /* 0x0000b40097947a23 */ /* 0x100fe40000010892 */
[--C-:B------:R-:W-:Y:S02]  /*4850*/  FFMA.FTZ R150, R147, c[0x0][0x2d0], -R146.reuse ;  /* 0x0000b40093967a23 */ /* 0x100fe40000010892 */
[--C-:B------:R-:W-:Y:S02]  /*4860*/  FFMA.FTZ R139, R139, c[0x0][0x2d0], -R146.reuse ;  /* 0x0000b4008b8b7a23 */ /* 0x100fe40000010892 */
[----:B------:R-:W-:Y:S01]  /*4870*/  FFMA.FTZ R145, R145, c[0x0][0x2d0], -R146 ;  /* 0x0000b40091917a23 */ /* 0x000fe20000010892 */
[----:B------:R-:W1:Y:S01]  /*4880*/  MUFU.EX2 R47, R47 ;  /* 0x0000002f002f7308 */ /* 0x000e620000000800 */
[----:B-----5:R-:W-:Y:S01]  /*4890*/  F2FP.BF16.PACK_AB R65, R124, R51 ;  /* 0x000000337c41723e */ /* 0x020fe200000010ff */
[----:B------:R-:W-:-:S02]  /*48a0*/  FFMA.FTZ R147, R186, c[0x0][0x2d0], -R127 ;  /* 0x0000b400ba937a23 */ /* 0x000fc4000001087f */
[--C-:B------:R-:W-:Y:S02]  /*48b0*/  FFMA.FTZ R158, R158, c[0x0][0x2d0], -R127.reuse ;  /* 0x0000b4009e9e7a23 */ /* 0x100fe4000001087f */
[--C-:B------:R-:W-:Y:S02]  /*48c0*/  FFMA.FTZ R151, R184, c[0x0][0x2d0], -R127.reuse ;  /* 0x0000b400b8977a23 */ /* 0x100fe4000001087f */
[----:B------:R-:W-:Y:S01]  /*48d0*/  MUFU.EX2 R46, R46 ;  /* 0x0000002e002e7308 */ /* 0x000fe20000000800 */
[----:B------:R-:W-:Y:S02]  /*48e0*/  FFMA.FTZ R162, R162, c[0x0][0x2d0], -R127 ;  /* 0x0000b400a2a27a23 */ /* 0x000fe4000001087f */
[--C-:B------:R-:W-:Y:S02]  /*48f0*/  FFMA.FTZ R184, R159, c[0x0][0x2d0], -R146.reuse ;  /* 0x0000b4009fb87a23 */ /* 0x100fe40000010892 */
[--C-:B------:R-:W-:Y:S02]  /*4900*/  FFMA.FTZ R186, R149, c[0x0][0x2d0], -R146.reuse ;  /* 0x0000b40095ba7a23 */ /* 0x100fe40000010892 */
[--C-:B------:R-:W-:Y:S01]  /*4910*/  FFMA.FTZ R161, R161, c[0x0][0x2d0], -R146.reuse ;  /* 0x0000b400a1a17a23 */ /* 0x100fe20000010892 */
[----:B-1----:R-:W-:Y:S01]  /*4920*/  F2FP.BF16.PACK_AB R67, R47, R50 ;  /* 0x000000322f43723e */ /* 0x002fe200000010ff */
[----:B------:R-:W1:Y:S01]  /*4930*/  MUFU.EX2 R43, R43 ;  /* 0x0000002b002b7308 */ /* 0x000e620000000800 */
[----:B------:R-:W-:-:S02]  /*4940*/  FFMA.FTZ R157, R157, c[0x0][0x2d0], -R146 ;  /* 0x0000b4009d9d7a23 */ /* 0x000fc40000010892 */
[--C-:B------:R-:W-:Y:S02]  /*4950*/  FFMA.FTZ R149, R166, c[0x0][0x2d0], -R127.reuse ;  /* 0x0000b400a6957a23 */ /* 0x100fe4000001087f */
[--C-:B------:R-:W-:Y:S01]  /*4960*/  FFMA.FTZ R164, R164, c[0x0][0x2d0], -R127.reuse ;  /* 0x0000b400a4a47a23 */ /* 0x100fe2000001087f */
[C---:B------:R-:W-:Y:S01]  /*4970*/  HMMA.16816.F32.BF16 R88, R64.reuse, R84, RZ ;  /* 0x000000544058723c */ /* 0x040fe200000418ff */
[--C-:B------:R-:W-:Y:S01]  /*4980*/  FFMA.FTZ R159, R160, c[0x0][0x2d0], -R127.reuse ;  /* 0x0000b400a09f7a23 */ /* 0x100fe2000001087f */
[----:B------:R-:W-:Y:S01]  /*4990*/  MUFU.EX2 R42, R42 ;  /* 0x0000002a002a7308 */ /* 0x000fe20000000800 */
[----:B------:R-:W-:Y:S02]  /*49a0*/  FFMA.FTZ R156, R156, c[0x0][0x2d0], -R127 ;  /* 0x0000b4009c9c7a23 */ /* 0x000fe4000001087f */
[--C-:B------:R-:W-:Y:S02]  /*49b0*/  FFMA.FTZ R228, R131, c[0x0][0x2d0], -R146.reuse ;  /* 0x0000b40083e47a23 */ /* 0x100fe40000010892 */
[--C-:B------:R-:W-:Y:S01]  /*49c0*/  FFMA.FTZ R137, R137, c[0x0][0x2d0], -R146.reuse ;  /* 0x0000b40089897a23 */ /* 0x100fe20000010892 */
[----:B------:R-:W-:Y:S01]  /*49d0*/  HMMA.16816.F32.BF16 R84, R64, R86, RZ ;  /* 0x000000564054723c */ /* 0x000fe200000418ff */
[--C-:B------:R-:W-:Y:S01]  /*49e0*/  FFMA.FTZ R160, R135, c[0x0][0x2d0], -R146.reuse ;  /* 0x0000b40087a07a23 */ /* 0x100fe20000010892 */
[----:B------:R-:W-:Y:S01]  /*49f0*/  MUFU.EX2 R39, R39 ;  /* 0x0000002700277308 */ /* 0x000fe20000000800 */
[----:B------:R-:W-:-:S02]  /*4a00*/  FFMA.FTZ R133, R133, c[0x0][0x2d0], -R146 ;  /* 0x0000b40085857a23 */ /* 0x000fc40000010892 */
[--C-:B------:R-:W-:Y:S02]  /*4a10*/  FFMA.FTZ R131, R144, c[0x0][0x2d0], -R127.reuse ;  /* 0x0000b40090837a23 */ /* 0x100fe4000001087f */
[--C-:B------:R-:W-:Y:S01]  /*4a20*/  FFMA.FTZ R138, R138, c[0x0][0x2d0], -R127.reuse ;  /* 0x0000b4008a8a7a23 */ /* 0x100fe2000001087f */
[C---:B------:R-:W-:Y:S01]  /*4a30*/  HMMA.16816.F32.BF16 R80, R64.reuse, R76, RZ ;  /* 0x0000004c4050723c */ /* 0x040fe200000418ff */
[----:B------:R-:W-:Y:S01]  /*4a40*/  FFMA.FTZ R227, R132, c[0x0][0x2d0], -R127 ;  /* 0x0000b40084e37a23 */ /* 0x000fe2000001087f */
[----:B------:R-:W-:Y:S01]  /*4a50*/  MUFU.EX2 R44, R44 ;  /* 0x0000002c002c7308 */ /* 0x000fe20000000800 */
[----:B------:R-:W-:Y:S02]  /*4a60*/  FADD.FTZ R49, R118, R49 ;  /* 0x0000003176317221 */ /* 0x000fe40000010000 */
[----:B------:R-:W-:Y:S02]  /*4a70*/  FADD.FTZ R51, R51, R124 ;  /* 0x0000007c33337221 */ /* 0x000fe40000010000 */
[----:B------:R-:W-:Y:S01]  /*4a80*/  FADD.FTZ R48, R48, R49 ;  /* 0x0000003130307221 */ /* 0x000fe20000010000 */
[----:B------:R-:W-:Y:S01]  /*4a90*/  HMMA.16816.F32.BF16 R76, R64, R78, RZ ;  /* 0x0000004e404c723c */ /* 0x000fe200000418ff */
[----:B------:R-:W-:Y:S01]  /*4aa0*/  FADD.FTZ R50, R50, R51 ;  /* 0x0000003332327221 */ /* 0x000fe20000010000 */
[----:B------:R-:W5:Y:S01]  /*4ab0*/  MUFU.EX2 R41, R41 ;  /* 0x0000002900297308 */ /* 0x000f620000000800 */
[----:B------:R-:W-:-:S02]  /*4ac0*/  FADD.FTZ R45, R45, R48 ;  /* 0x000000302d2d7221 */ /* 0x000fc40000010000 */
[----:B------:R-:W-:-:S03]  /*4ad0*/  FADD.FTZ R47, R47, R50 ;  /* 0x000000322f2f7221 */ /* 0x000fc60000010000 */
        /* <DEDUP_REMOVED lines=19> */
[----:B------:R-:W2:Y:S06]  /*4c10*/  MUFU.EX2 R136, R136 ;  /* 0x0000008800887308 */ /* 0x000eac0000000800 */
[C---:B------:R-:W-:Y:S02]  /*4c20*/  HMMA.16816.F32.BF16 R60, R64.reuse, R4, RZ ;  /* 0x00000004403c723c */ /* 0x040fe400000418ff */
[----:B------:R-:W-:Y:S05]  /*4c30*/  MUFU.EX2 R139, R139 ;  /* 0x0000008b008b7308 */ /* 0x000fea0000000800 */
[----:B-1----:R-:W-:Y:S01]  /*4c40*/  F2FP.BF16.PACK_AB R4, R43, R46 ;  /* 0x0000002e2b04723e */ /* 0x002fe200000010ff */
[----:B------:R-:W-:Y:S01]  /*4c50*/  HMMA.16816.F32.BF16 R64, R64, R6, RZ ;  /* 0x000000064040723c */ /* 0x000fe200000418ff */
[----:B-----5:R-:W-:Y:S01]  /*4c60*/  F2FP.BF16.PACK_AB R5, R41, R44 ;  /* 0x0000002c2905723e */ /* 0x020fe200000010ff */
[----:B------:R-:W1:Y:S01]  /*4c70*/  MUFU.EX2 R148, R148 ;  /* 0x0000009400947308 */ /* 0x000e620000000800 */
[----:B------:R-:W-:-:S04]  /*4c80*/  FADD.FTZ R46, R46, R45 ;  /* 0x0000002d2e2e7221 */ /* 0x000fc80000010000 */
[----:B------:R-:W-:Y:S01]  /*4c90*/  F2FP.BF16.PACK_AB R6, R39, R42 ;  /* 0x0000002a2706723e */ /* 0x000fe200000010ff */
[----:B------:R-:W-:Y:S01]  /*4ca0*/  FADD.FTZ R43, R43, R46 ;  /* 0x0000002e2b2b7221 */ /* 0x000fe20000010000 */
[----:B------:R-:W-:Y:S01]  /*4cb0*/  F2FP.BF16.PACK_AB R7, R2, R3 ;  /* 0x000000030207723e */ /* 0x000fe200000010ff */
[----:B------:R-:W-:Y:S02]  /*4cc0*/  MUFU.EX2 R150, R150 ;  /* 0x0000009600967308 */ /* 0x000fe40000000800 */
[----:B------:R-:W-:-:S04]  /*4cd0*/  FADD.FTZ R42, R42, R43 ;  /* 0x0000002b2a2a7221 */ /* 0x000fc80000010000 */
[C---:B---3--:R-:W-:Y:S02]  /*4ce0*/  HMMA.16816.F32.BF16 R88, R4.reuse, R12, R88 ;  /* 0x0000000c0458723c */ /* 0x048fe40000041858 */
[----:B------:R-:W3:Y:S06]  /*4cf0*/  MUFU.EX2 R145, R145 ;  /* 0x0000009100917308 */ /* 0x000eec0000000800 */
[C---:B------:R-:W-:Y:S01]  /*4d00*/  HMMA.16816.F32.BF16 R84, R4.reuse, R14, R84 ;  /* 0x0000000e0454723c */ /* 0x040fe20000041854 */
[----:B------:R-:W5:Y:S01]  /*4d10*/  LDSM.16.MT88.4 R12, [R208+0x3900] ;  /* 0x00390000d00c783b */ /* 0x000f620000004200 */
[----:B------:R-:W-:Y:S06]  /*4d20*/  MUFU.EX2 R147, R147 ;  /* 0x0000009300937308 */ /* 0x000fec0000000800 */
        /* <DEDUP_REMOVED lines=8> */
[----:B------:R-:W-:Y:S01]  /*4db0*/  LDSM.16.MT88.4 R24, [R212+0x1100] ;  /* 0x00110000d418783b */ /* 0x000fe20000004200 */
[----:B------:R-:W-:Y:S06]  /*4dc0*/  MUFU.EX2 R161, R161 ;  /* 0x000000a100a17308 */ /* 0x000fec0000000800 */
[C---:B------:R-:W-:Y:S02]  /*4dd0*/  HMMA.16816.F32.BF16 R104, R4.reuse, R20, R104 ;  /* 0x000000140468723c */ /* 0x040fe40000041868 */
[----:B------:R-:W1:Y:S06]  /*4de0*/  MUFU.EX2 R184, R184 ;  /* 0x000000b800b87308 */ /* 0x000e6c0000000800 */
[C---:B------:R-:W-:Y:S01]  /*4df0*/  HMMA.16816.F32.BF16 R100, R4.reuse, R22, R100 ;  /* 0x000000160464723c */ /* 0x040fe20000041864 */
[----:B------:R-:W1:Y:S01]  /*4e00*/  LDSM.16.MT88.4 R20, [R210+0x1100] ;  /* 0x00110000d214783b */ /* 0x000e620000004200 */
[----:B------:R-:W-:Y:S06]  /*4e10*/  MUFU.EX2 R157, R157 ;  /* 0x0000009d009d7308 */ /* 0x000fec0000000800 */
[C---:B--2---:R-:W-:Y:S02]  /*4e20*/  HMMA.16816.F32.BF16 R96, R4.reuse, R16, R96 ;  /* 0x000000100460723c */ /* 0x044fe40000041860 */
[----:B------:R-:W2:Y:S06]  /*4e30*/  MUFU.EX2 R186, R186 ;  /* 0x000000ba00ba7308 */ /* 0x000eac0000000800 */
[C---:B------:R-:W-:Y:S01]  /*4e40*/  HMMA.16816.F32.BF16 R92, R4.reuse, R18, R92 ;  /* 0x00000012045c723c */ /* 0x040fe2000004185c */
[----:B------:R-:W-:Y:S01]  /*4e50*/  LDSM.16.MT88.4 R16, [R209+0x1100] ;  /* 0x00110000d110783b */ /* 0x000fe20000004200 */
        /* <DEDUP_REMOVED lines=11> */
[C---:B-----5:R-:W-:Y:S02]  /*4f10*/  HMMA.16816.F32.BF16 R60, R4.reuse, R12, R60 ;  /* 0x0000000c043c723c */ /* 0x060fe4000004183c */
[----:B------:R-:W5:Y:S06]  /*4f20*/  MUFU.EX2 R160, R160 ;  /* 0x000000a000a07308 */ /* 0x000f6c0000000800 */
[----:B------:R-:W-:Y:S01]  /*4f30*/  HMMA.16816.F32.BF16 R64, R4, R14, R64 ;  /* 0x0000000e0440723c */ /* 0x000fe20000041840 */
[----:B------:R-:W2:Y:S01]  /*4f40*/  LDSM.16.MT88.4 R12, [R212+0x4100] ;  /* 0x00410000d40c783b */ /* 0x000ea20000004200 */
[----:B------:R-:W-:Y:S05]  /*4f50*/  MUFU.EX2 R133, R133 ;  /* 0x0000008500857308 */ /* 0x000fea0000000800 */
[----:B------:R-:W-:-:S02]  /*4f60*/  F2FP.BF16.PACK_AB R4, R126, R117 ;  /* 0x000000757e04723e */ /* 0x000fc400000010ff */
[----:B------:R-:W-:Y:S01]  /*4f70*/  F2FP.BF16.PACK_AB R6, R119, R128 ;  /* 0x000000807706723e */ /* 0x000fe200000010ff */
[----:B------:R-:W2:Y:S01]  /*4f80*/  MUFU.EX2 R228, R228 ;  /* 0x000000e400e47308 */ /* 0x000ea20000000800 */
[----:B------:R-:W-:Y:S02]  /*4f90*/  F2FP.BF16.PACK_AB R5, R130, R125 ;  /* 0x0000007d8205723e */ /* 0x000fe400000010ff */
[----:B------:R-:W-:-:S05]  /*4fa0*/  F2FP.BF16.PACK_AB R7, R136, R129 ;  /* 0x000000818807723e */ /* 0x000fca00000010ff */
[----:B------:R-:W-:Y:S02]  /*4fb0*/  MUFU.EX2 R131, R131 ;  /* 0x0000008300837308 */ /* 0x000fe40000000800 */
[C---:B-1----:R-:W-:Y:S06]  /*4fc0*/  HMMA.16816.F32.BF16 R88, R4.reuse, R8, R88 ;  /* 0x000000080458723c */ /* 0x042fec0000041858 */
[----:B------:R-:W1:Y:S02]  /*4fd0*/  MUFU.EX2 R138, R138 ;  /* 0x0000008a008a7308 */ /* 0x000e640000000800 */
[C---:B------:R-:W-:Y:S01]  /*4fe0*/  HMMA.16816.F32.BF16 R84, R4.reuse, R10, R84 ;  /* 0x0000000a0454723c */ /* 0x040fe20000041854 */
[----:B------:R-:W1:Y:S05]  /*4ff0*/  LDSM.16.MT88.4 R8, [R208+0x4100] ;  /* 0x00410000d008783b */ /* 0x000e6a0000004200 */
[----:B------:R-:W-:Y:S02]  /*5000*/  MUFU.EX2 R227, R227 ;  /* 0x000000e300e37308 */ /* 0x000fe40000000800 */
[C---:B------:R-:W-:Y:S08]  /*5010*/  HMMA.16816.F32.BF16 R104, R4.reuse, R20, R104 ;  /* 0x000000140468723c */ /* 0x040ff00000041868 */
[C---:B--2---:R-:W-:Y:S08]  /*5020*/  HMMA.16816.F32.BF16 R80, R4.reuse, R12, R80 ;  /* 0x0000000c0450723c */ /* 0x044ff00000041850 */
[C---:B------:R-:W-:Y:S01]  /*5030*/  HMMA.16816.F32.BF16 R76, R4.reuse, R14, R76 ;  /* 0x0000000e044c723c */ /* 0x040fe2000004184c */
[----:B------:R-:W2:Y:S07]  /*5040*/  LDSM.16.MT88.4 R12, [R208+0x1900] ;  /* 0x00190000d00c783b */ /* 0x000eae0000004200 */
[C---:B------:R-:W-:Y:S01]  /*5050*/  HMMA.16816.F32.BF16 R100, R4.reuse, R22, R100 ;  /* 0x000000160464723c */ /* 0x040fe20000041864 */
[----:B------:R-:W-:Y:S07]  /*5060*/  LDSM.16.MT88.4 R20, [R210+0x1900] ;  /* 0x00190000d214783b */ /* 0x000fee0000004200 */
[C---:B------:R-:W-:Y:S08]  /*5070*/  HMMA.16816.F32.BF16 R72, R4.reuse, R32, R72 ;  /* 0x000000200448723c */ /* 0x040ff00000041848 */
[C---:B-1----:R-:W-:Y:S08]  /*5080*/  HMMA.16816.F32.BF16 R60, R4.reuse, R8, R60 ;  /* 0x00000008043c723c */ /* 0x042ff0000004183c */
[C---:B------:R-:W-:Y:S01]  /*5090*/  HMMA.16816.F32.BF16 R64, R4.reuse, R10, R64 ;  /* 0x0000000a0440723c */ /* 0x040fe20000041840 */
[----:B------:R-:W1:Y:S07]  /*50a0*/  LDSM.16.MT88.4 R8, [R212+0x4900] ;  /* 0x00490000d408783b */ /* 0x000e6e0000004200 */
[C---:B------:R-:W-:Y:S01]  /*50b0*/  HMMA.16816.F32.BF16 R68, R4.reuse, R34, R68 ;  /* 0x000000220444723c */ /* 0x040fe20000041844 */
[----:B------:R-:W1:Y:S07]  /*50c0*/  LDSM.16.MT88.4 R32, [R210+0x4900] ;  /* 0x00490000d220783b */ /* 0x000e6e0000004200 */
[C---:B------:R-:W-:Y:S08]  /*50d0*/  HMMA.16816.F32.BF16 R112, R4.reuse, R24, R112 ;  /* 0x000000180470723c */ /* 0x040ff00000041870 */
[C---:B------:R-:W-:Y:S01]  /*50e0*/  HMMA.16816.F32.BF16 R108, R4.reuse, R26, R108 ;  /* 0x0000001a046c723c */ /* 0x040fe2000004186c */
[----:B------:R-:W1:Y:S07]  /*50f0*/  LDSM.16.MT88.4 R24, [R212+0x1900] ;  /* 0x00190000d418783b */ /* 0x000e6e0000004200 */
[C---:B------:R-:W-:Y:S08]  /*5100*/  HMMA.16816.F32.BF16 R96, R4.reuse, R16, R96 ;  /* 0x000000100460723c */ /* 0x040ff00000041860 */
[C---:B------:R-:W-:Y:S01]  /*5110*/  HMMA.16816.F32.BF16 R92, R4.reuse, R18, R92 ;  /* 0x00000012045c723c */ /* 0x040fe2000004185c */
[----:B------:R-:W1:Y:S07]  /*5120*/  LDSM.16.MT88.4 R16, [R209+0x1900] ;  /* 0x00190000d110783b */ /* 0x000e6e0000004200 */
[C---:B------:R-:W-:Y:S08]  /*5130*/  HMMA.16816.F32.BF16 R52, R4.reuse, R28, R52 ;  /* 0x0000001c0434723c */ /* 0x040ff00000041834 */
[----:B------:R-:W-:Y:S01]  /*5140*/  HMMA.16816.F32.BF16 R56, R4, R30, R56 ;  /* 0x0000001e0438723c */ /* 0x000fe20000041838 */
[----:B------:R-:W5:Y:S06]  /*5150*/  LDSM.16.MT88.4 R28, [R209+0x4900] ;  /* 0x00490000d11c783b */ /* 0x000f6c0000004200 */
[----:B------:R-:W-:-:S02]  /*5160*/  F2FP.BF16.PACK_AB R4, R148, R139 ;  /* 0x0000008b9404723e */ /* 0x000fc400000010ff */
[----:B---3--:R-:W-:Y:S02]  /*5170*/  F2FP.BF16.PACK_AB R6, R145, R150 ;  /* 0x000000969106723e */ /* 0x008fe400000010ff */
[----:B----4-:R-:W-:Y:S02]  /*5180*/  F2FP.BF16.PACK_AB R5, R158, R147 ;  /* 0x000000939e05723e */ /* 0x010fe400000010ff */
[----:B------:R-:W-:-:S07]  /*5190*/  F2FP.BF16.PACK_AB R7, R162, R151 ;  /* 0x00000097a207723e */ /* 0x000fce00000010ff */
[C---:B--2---:R-:W-:Y:S08]  /*51a0*/  HMMA.16816.F32.BF16 R88, R4.reuse, R12, R88 ;  /* 0x0000000c0458723c */ /* 0x044ff00000041858 */
[C---:B------:R-:W-:Y:S01]  /*51b0*/  HMMA.16816.F32.BF16 R84, R4.reuse, R14, R84 ;  /* 0x0000000e0454723c */ /* 0x040fe20000041854 */
[----:B------:R-:W2:Y:S07]  /*51c0*/  LDSM.16.MT88.4 R12, [R208+0x4900] ;  /* 0x00490000d00c783b */ /* 0x000eae0000004200 */
[C---:B-1----:R-:W-:Y:S08]  /*51d0*/  HMMA.16816.F32.BF16 R80, R4.reuse, R8, R80 ;  /* 0x000000080450723c */ /* 0x042ff00000041850 */
[C---:B------:R-:W-:Y:S01]  /*51e0*/  HMMA.16816.F32.BF16 R76, R4.reuse, R10, R76 ;  /* 0x0000000a044c723c */ /* 0x040fe2000004184c */
[----:B------:R-:W1:Y:S07]  /*51f0*/  LDSM.16.MT88.4 R8, [R208+0x2100] ;  /* 0x00210000d008783b */ /* 0x000e6e0000004200 */
[C---:B------:R-:W-:Y:S08]  /*5200*/  HMMA.16816.F32.BF16 R104, R4.reuse, R20, R104 ;  /* 0x000000140468723c */ /* 0x040ff00000041868 */
[C---:B------:R-:W-:Y:S01]  /*5210*/  HMMA.16816.F32.BF16 R100, R4.reuse, R22, R100 ;  /* 0x000000160464723c */ /* 0x040fe20000041864 */
[----:B------:R-:W3:Y:S07]  /*5220*/  LDSM.16.MT88.4 R20, [R210+0x2100] ;  /* 0x00210000d214783b */ /* 0x000eee0000004200 */
[C---:B------:R-:W-:Y:S08]  /*5230*/  HMMA.16816.F32.BF16 R72, R4.reuse, R32, R72 ;  /* 0x000000200448723c */ /* 0x040ff00000041848 */
[C---:B------:R-:W-:Y:S01]  /*5240*/  HMMA.16816.F32.BF16 R68, R4.reuse, R34, R68 ;  /* 0x000000220444723c */ /* 0x040fe20000041844 */
[----:B------:R-:W4:Y:S07]  /*5250*/  LDSM.16.MT88.4 R32, [R210+0x5100] ;  /* 0x00510000d220783b */ /* 0x000f2e0000004200 */
[C---:B------:R-:W-:Y:S08]  /*5260*/  HMMA.16816.F32.BF16 R112, R4.reuse, R24, R112 ;  /* 0x000000180470723c */ /* 0x040ff00000041870 */
[C---:B------:R-:W-:Y:S01]  /*5270*/  HMMA.16816.F32.BF16 R108, R4.reuse, R26, R108 ;  /* 0x0000001a046c723c */ /* 0x040fe2000004186c */
[----:B------:R-:W1:Y:S07]  /*5280*/  LDSM.16.MT88.4 R24, [R212+0x2100] ;  /* 0x00210000d418783b */ /* 0x000e6e0000004200 */
[C---:B------:R-:W-:Y:S08]  /*5290*/  HMMA.16816.F32.BF16 R96, R4.reuse, R16, R96 ;  /* 0x000000100460723c */ /* 0x040ff00000041860 */
[C---:B------:R-:W-:Y:S01]  /*52a0*/  HMMA.16816.F32.BF16 R92, R4.reuse, R18, R92 ;  /* 0x00000012045c723c */ /* 0x040fe2000004185c */
[----:B------:R-:W1:Y:S07]  /*52b0*/  LDSM.16.MT88.4 R16, [R209+0x2100] ;  /* 0x00210000d110783b */ /* 0x000e6e0000004200 */
[C---:B-----5:R-:W-:Y:S08]  /*52c0*/  HMMA.16816.F32.BF16 R52, R4.reuse, R28, R52 ;  /* 0x0000001c0434723c */ /* 0x060ff00000041834 */
[C---:B------:R-:W-:Y:S01]  /*52d0*/  HMMA.16816.F32.BF16 R56, R4.reuse, R30, R56 ;  /* 0x0000001e0438723c */ /* 0x040fe20000041838 */
[----:B------:R-:W-:Y:S07]  /*52e0*/  LDSM.16.MT88.4 R28, [R209+0x5100] ;  /* 0x00510000d11c783b */ /* 0x000fee0000004200 */
[C---:B--2---:R-:W-:Y:S08]  /*52f0*/  HMMA.16816.F32.BF16 R60, R4.reuse, R12, R60 ;  /* 0x0000000c043c723c */ /* 0x044ff0000004183c */
[----:B------:R-:W-:Y:S01]  /*5300*/  HMMA.16816.F32.BF16 R64, R4, R14, R64 ;  /* 0x0000000e0440723c */ /* 0x000fe20000041840 */
[----:B------:R-:W2:Y:S06]  /*5310*/  LDSM.16.MT88.4 R12, [R212+0x5100] ;  /* 0x00510000d40c783b */ /* 0x000eac0000004200 */
[----:B------:R-:W-:-:S02]  /*5320*/  F2FP.BF16.PACK_AB R4, R184, R161 ;  /* 0x000000a1b804723e */ /* 0x000fc400000010ff */
[----:B------:R-:W-:Y:S02]  /*5330*/  F2FP.BF16.PACK_AB R6, R186, R157 ;  /* 0x0000009dba06723e */ /* 0x000fe400000010ff */
[----:B------:R-:W-:Y:S02]  /*5340*/  F2FP.BF16.PACK_AB R5, R164, R149 ;  /* 0x00000095a405723e */ /* 0x000fe400000010ff */
[----:B------:R-:W-:-:S07]  /*5350*/  F2FP.BF16.PACK_AB R7, R156, R159 ;  /* 0x0000009f9c07723e */ /* 0x000fce00000010ff */
[C---:B-1----:R-:W-:Y:S08]  /*5360*/  HMMA.16816.F32.BF16 R88, R4.reuse, R8, R88 ;  /* 0x000000080458723c */ /* 0x042ff00000041858 */
[C---:B------:R-:W-:Y:S01]  /*5370*/  HMMA.16816.F32.BF16 R84, R4.reuse, R10, R84 ;  /* 0x0000000a0454723c */ /* 0x040fe20000041854 */
[----:B------:R-:W1:Y:S07]  /*5380*/  LDSM.16.MT88.4 R8, [R208+0x5100] ;  /* 0x00510000d008783b */ /* 0x000e6e0000004200 */
[C---:B---3--:R-:W-:Y:S08]  /*5390*/  HMMA.16816.F32.BF16 R104, R4.reuse, R20, R104 ;  /* 0x000000140468723c */ /* 0x048ff00000041868 */
[C---:B------:R-:W-:Y:S01]  /*53a0*/  HMMA.16816.F32.BF16 R100, R4.reuse, R22, R100 ;  /* 0x000000160464723c */ /* 0x040fe20000041864 */
[----:B------:R-:W3:Y:S07]  /*53b0*/  LDSM.16.MT88.4 R20, [R210+0x2900] ;  /* 0x00290000d214783b */ /* 0x000eee0000004200 */
[C---:B----4-:R-:W-:Y:S07]  /*53c0*/  HMMA.16816.F32.BF16 R72, R4.reuse, R32, R72 ;  /* 0x000000200448723c */ /* 0x050fee0000041848 */
[----:B------:R-:W-:Y:S01]  /*53d0*/  FFMA.FTZ R32, R134, c[0x0][0x2d0], -R127 ;  /* 0x0000b40086207a23 */ /* 0x000fe2000001087f */
[C---:B------:R-:W-:Y:S05]  /*53e0*/  HMMA.16816.F32.BF16 R112, R4.reuse, R24, R112 ;  /* 0x000000180470723c */ /* 0x040fea0000041870 */
[----:B------:R-:W4:Y:S03]  /*53f0*/  MUFU.EX2 R32, R32 ;  /* 0x0000002000207308 */ /* 0x000f260000000800 */
[C---:B------:R-:W-:Y:S01]  /*5400*/  HMMA.16816.F32.BF16 R108, R4.reuse, R26, R108 ;  /* 0x0000001a046c723c */ /* 0x040fe2000004186c */
[----:B------:R-:W-:Y:S07]  /*5410*/  LDSM.16.MT88.4 R24, [R212+0x2900] ;  /* 0x00290000d418783b */ /* 0x000fee0000004200 */
[C---:B------:R-:W-:Y:S08]  /*5420*/  HMMA.16816.F32.BF16 R96, R4.reuse, R16, R96 ;  /* 0x000000100460723c */ /* 0x040ff00000041860 */
[C---:B------:R-:W-:Y:S01]  /*5430*/  HMMA.16816.F32.BF16 R92, R4.reuse, R18, R92 ;  /* 0x00000012045c723c */ /* 0x040fe2000004185c */
[----:B------:R-:W5:Y:S07]  /*5440*/  LDSM.16.MT88.4 R16, [R209+0x2900] ;  /* 0x00290000d110783b */ /* 0x000f6e0000004200 */
[C---:B--2---:R-:W-:Y:S08]  /*5450*/  HMMA.16816.F32.BF16 R80, R4.reuse, R12, R80 ;  /* 0x0000000c0450723c */ /* 0x044ff00000041850 */
[C---:B------:R-:W-:Y:S01]  /*5460*/  HMMA.16816.F32.BF16 R76, R4.reuse, R14, R76 ;  /* 0x0000000e044c723c */ /* 0x040fe2000004184c */
[----:B------:R-:W2:Y:S07]  /*5470*/  LDSM.16.MT88.4 R12, [R208+0x2900] ;  /* 0x00290000d00c783b */ /* 0x000eae0000004200 */
[C---:B------:R-:W-:Y:S08]  /*5480*/  HMMA.16816.F32.BF16 R68, R4.reuse, R34, R68 ;  /* 0x000000220444723c */ /* 0x040ff00000041844 */
[C---:B------:R-:W-:Y:S08]  /*5490*/  HMMA.16816.F32.BF16 R52, R4.reuse, R28, R52 ;  /* 0x0000001c0434723c */ /* 0x040ff00000041834 */
[C---:B------:R-:W-:Y:S08]  /*54a0*/  HMMA.16816.F32.BF16 R56, R4.reuse, R30, R56 ;  /* 0x0000001e0438723c */ /* 0x040ff00000041838 */
[C---:B-1----:R-:W-:Y:S08]  /*54b0*/  HMMA.16816.F32.BF16 R60, R4.reuse, R8, R60 ;  /* 0x00000008043c723c */ /* 0x042ff0000004183c */
[----:B------:R-:W-:Y:S01]  /*54c0*/  HMMA.16816.F32.BF16 R64, R4, R10, R64 ;  /* 0x0000000a0440723c */ /* 0x000fe20000041840 */
[----:B------:R-:W1:Y:S06]  /*54d0*/  LDSM.16.MT88.4 R8, [R212+0x5900] ;  /* 0x00590000d408783b */ /* 0x000e6c0000004200 */
[----:B------:R-:W-:-:S02]  /*54e0*/  F2FP.BF16.PACK_AB R4, R160, R137 ;  /* 0x00000089a004723e */ /* 0x000fc400000010ff */
[----:B------:R-:W-:Y:S02]  /*54f0*/  F2FP.BF16.PACK_AB R6, R228, R133 ;  /* 0x00000085e406723e */ /* 0x000fe400000010ff */
[----:B------:R-:W-:Y:S02]  /*5500*/  F2FP.BF16.PACK_AB R5, R138, R131 ;  /* 0x000000838a05723e */ /* 0x000fe400000010ff */
[----:B----4-:R-:W-:-:S07]  /*5510*/  F2FP.BF16.PACK_AB R7, R227, R32 ;  /* 0x00000020e307723e */ /* 0x010fce00000010ff */
[C---:B---3--:R-:W-:Y:S07]  /*5520*/  HMMA.16816.F32.BF16 R104, R4.reuse, R20, R104 ;  /* 0x000000140468723c */ /* 0x048fee0000041868 */
[----:B------:R-:W-:Y:S01]  /*5530*/  FADD.FTZ R20, R44, R47 ;  /* 0x0000002f2c147221 */ /* 0x000fe20000010000 */
[----:B-----5:R-:W-:Y:S03]  /*5540*/  HMMA.16816.F32.BF16 R96, R4, R16, R96 ;  /* 0x000000100460723c */ /* 0x020fe60000041860 */
[----:B------:R-:W-:-:S04]  /*5550*/  FADD.FTZ R20, R41, R20 ;  /* 0x0000001429147221 */ /* 0x000fc80000010000 */
[----:B------:R-:W-:Y:S01]  /*5560*/  FADD.FTZ R3, R3, R20 ;  /* 0x0000001403037221 */ /* 0x000fe20000010000 */
[C---:B------:R-:W-:Y:S01]  /*5570*/  HMMA.16816.F32.BF16 R92, R4.reuse, R18, R92 ;  /* 0x00000012045c723c */ /* 0x040fe2000004185c */
[----:B------:R-:W-:Y:S01]  /*5580*/  FADD.FTZ R20, R39, R42 ;  /* 0x0000002a27147221 */ /* 0x000fe20000010000 */
[----:B------:R-:W3:Y:S01]  /*5590*/  LDSM.16.MT88.4 R16, [R210+0x5900] ;  /* 0x00590000d210783b */ /* 0x000ee20000004200 */
        /* <DEDUP_REMOVED lines=8> */
[----:B------:R-:W-:Y:S01]  /*5620*/  HMMA.16816.F32.BF16 R84, R4, R14, R84 ;  /* 0x0000000e0454723c */ /* 0x000fe20000041854 */
[----:B------:R-:W-:Y:S01]  /*5630*/  FADD.FTZ R2, R119, R2 ;  /* 0x0000000277027221 */ /* 0x000fe20000010000 */
[----:B------:R-:W2:Y:S01]  /*5640*/  LDSM.16.MT88.4 R12, [R209+0x5900] ;  /* 0x00590000d10c783b */ /* 0x000ea20000004200 */
        /* <DEDUP_REMOVED lines=9> */
[----:B------:R-:W1:Y:S01]  /*56e0*/  LDSM.16.MT88.4 R8, [R208+0x5900] ;  /* 0x00590000d008783b */ /* 0x000e620000004200 */
        /* <DEDUP_REMOVED lines=9> */
[----:B------:R-:W-:Y:S01]  /*5780*/  HMMA.16816.F32.BF16 R108, R4, R26, R108 ;  /* 0x0000001a046c723c */ /* 0x000fe2000004186c */
[----:B------:R-:W-:Y:S02]  /*5790*/  FADD.FTZ R186, R186, R157 ;  /* 0x0000009dbaba7221 */ /* 0x000fe40000010000 */
[----:B------:R-:W-:Y:S02]  /*57a0*/  FADD.FTZ R156, R156, R159 ;  /* 0x0000009f9c9c7221 */ /* 0x000fe40000010000 */
[----:B------:R-:W-:-:S03]  /*57b0*/  @P4 IMAD.HI.U32 R2, R40, c[0x0][0x2c8], RZ ;  /* 0x0000b20028024a27 */ /* 0x000fc600078e00ff */
[C---:B------:R-:W-:Y:S01]  /*57c0*/  HMMA.16816.F32.BF16 R100, R4.reuse, R22, R100 ;  /* 0x000000160464723c */ /* 0x040fe20000041864 */
[----:B------:R-:W-:Y:S01]  /*57d0*/  FADD.FTZ R137, R137, R186 ;  /* 0x000000ba89897221 */ /* 0x000fe20000010000 */
[----:B------:R-:W-:Y:S01]  /*57e0*/  @P4 SHF.R.U32.HI R40, RZ, c[0x0][0x2cc], R2 ;  /* 0x0000b300ff284a19 */ /* 0x000fe20000011602 */
[----:B------:R-:W-:Y:S02]  /*57f0*/  FADD.FTZ R131, R131, R156 ;  /* 0x0000009c83837221 */ /* 0x000fe40000010000 */
[----:B------:R-:W-:Y:S02]  /*5800*/  FADD.FTZ R160, R160, R137 ;  /* 0x00000089a0a07221 */ /* 0x000fe40000010000 */
[----:B------:R-:W-:Y:S01]  /*5810*/  FADD.FTZ R131, R138, R131 ;  /* 0x000000838a837221 */ /* 0x000fe20000010000 */
[----:B---3--:R-:W-:Y:S01]  /*5820*/  HMMA.16816.F32.BF16 R72, R4, R16, R72 ;  /* 0x000000100448723c */ /* 0x008fe20000041848 */
[----:B------:R-:W-:Y:S02]  /*5830*/  IMAD.IADD R37, R37, 0x1, R40 ;  /* 0x0000000125257824 */ /* 0x000fe400078e0228 */
[----:B------:R-:W-:-:S02]  /*5840*/  FADD.FTZ R133, R133, R160 ;  /* 0x000000a085857221 */ /* 0x000fc40000010000 */
[----:B------:R-:W-:Y:S01]  /*5850*/  FADD.FTZ R32, R32, R131 ;  /* 0x0000008320207221 */ /* 0x000fe20000010000 */
[----:B------:R-:W-:Y:S01]  /*5860*/  IADD3 R2, R37, c[0x0][0x328], RZ ;  /* 0x0000ca0025027a10 */ /* 0x000fe20007ffe0ff */
[----:B------:R-:W-:Y:S01]  /*5870*/  FADD.FTZ R228, R228, R133 ;  /* 0x00000085e4e47221 */ /* 0x000fe20000010000 */
[----:B------:R-:W-:Y:S01]  /*5880*/  HMMA.16816.F32.BF16 R68, R4, R18, R68 ;  /* 0x000000120444723c */ /* 0x000fe20000041844 */
[----:B------:R-:W-:-:S07]  /*5890*/  FADD.FTZ R227, R227, R32 ;  /* 0x00000020e3e37221 */ /* 0x000fce0000010000 */
[C---:B--2---:R-:W-:Y:S08]  /*58a0*/  HMMA.16816.F32.BF16 R52, R4.reuse, R12, R52 ;  /* 0x0000000c0434723c */ /* 0x044ff00000041834 */
[C---:B------:R-:W-:Y:S08]  /*58b0*/  HMMA.16816.F32.BF16 R56, R4.reuse, R14, R56 ;  /* 0x0000000e0438723c */ /* 0x040ff00000041838 */
[C---:B-1----:R-:W-:Y:S08]  /*58c0*/  HMMA.16816.F32.BF16 R60, R4.reuse, R8, R60 ;  /* 0x00000008043c723c */ /* 0x042ff0000004183c */
[----:B------:R-:W-:Y:S01]  /*58d0*/  HMMA.16816.F32.BF16 R64, R4, R10, R64 ;  /* 0x0000000a0440723c */ /* 0x000fe20000041840 */
[----:B------:R-:W-:Y:S07]  /*58e0*/  @!P3 BRA `(.L_x_240) ;  /* 0x000000e00000b947 */ /* 0x000fee0003800000 */
        /* <DEDUP_REMOVED lines=9> */
.L_x_241:
[----:B------:R-:W-:-:S13]  /*5980*/  ISETP.NE.AND P0, PT, R36, 0x1, PT ;  /* 0x000000012400780c */ /* 0x000fda0003f05270 */
[----:B------:R-:W-:-:S05]  /*5990*/  @P0 IMAD.HI.U32 R4, R3, c[0x0][0x330], RZ ;  /* 0x0000cc0003040a27 */ /* 0x000fca00078e00ff */
[----:B------:R-:W-:-:S05]  /*59a0*/  @P0 SHF.R.U32.HI R3, RZ, c[0x0][0x334], R4 ;  /* 0x0000cd00ff030a19 */ /* 0x000fca0000011604 */
.L_x_242:
[----:B------:R-:W-:-:S05]  /*59b0*/  IMAD R3, R3, R36, c[0x0][0x32c] ;  /* 0x0000cb0003037624 */ /* 0x000fca00078e0224 */
[----:B------:R-:W-:-:S05]  /*59c0*/  IMNMX R2, R2, R3, PT ;  /* 0x0000000302027217 */ /* 0x000fca0003800200 */
.L_x_240:
        /* <DEDUP_REMOVED lines=13> */
.L_x_252:
        /* <DEDUP_REMOVED lines=62> */
[----:B------:R-:W-:Y:S05]  /*5e80*/  ISETP.GT.AND P2, PT, R234, R215, PT ;  /* 0x000000d7ea00720c */ /* 0x000fea0003f44270 */
[C---:B----4-:R-:W-:Y:S01]  /*5e90*/  HMMA.16816.F32.BF16 R20, R140.reuse, R132, R20 ;  /* 0x000000848c14723c */ /* 0x050fe20000041814 */
[----:B------:R-:W4:Y:S07]  /*5ea0*/  LDSM.16.M88.4 R116, [R211+0x8100] ;  /* 0x00810000d374783b */ /* 0x000f2e0000000200 */
[C---:B------:R-:W-:Y:S01]  /*5eb0*/  HMMA.16816.F32.BF16 R24, R140.reuse, R134, R24 ;  /* 0x000000868c18723c */ /* 0x040fe20000041818 */
[----:B------:R-:W0:Y:S07]  /*5ec0*/  LDGDEPBAR ;  /* 0x00000000000079af */ /* 0x000e2e0000000000 */
[C---:B-----5:R-:W-:Y:S01]  /*5ed0*/  HMMA.16816.F32.BF16 R28, R140.reuse, R136, R28 ;  /* 0x000000888c1c723c */ /* 0x060fe2000004181c */
[----:B------:R-:W5:Y:S07]  /*5ee0*/  LDSM.16.M88.4 R124, [R211+0x8900] ;  /* 0x00890000d37c783b */ /* 0x000f6e0000000200 */
[C---:B------:R-:W-:Y:S01]  /*5ef0*/  HMMA.16816.F32.BF16 R32, R140.reuse, R138, R32 ;  /* 0x0000008a8c20723c */ /* 0x040fe20000041820 */
[----:B------:R-:W3:Y:S07]  /*5f00*/  LDSM.16.M88.4 R128, [R211+0x9100] ;  /* 0x00910000d380783b */ /* 0x000eee0000000200 */
[C---:B------:R-:W-:Y:S01]  /*5f10*/  HMMA.16816.F32.BF16 R36, R140.reuse, R144, R36 ;  /* 0x000000908c24723c */ /* 0x040fe20000041824 */
[----:B-1----:R-:W1:Y:S07]  /*5f20*/  LDSM.16.M88.4 R156, [R211+0x9900] ;  /* 0x00990000d39c783b */ /* 0x002e6e0000000200 */
        /* <DEDUP_REMOVED lines=98> */
[----:B------:R-:W-:Y:S01]  /*6550*/  FMUL.FTZ R0, R6, c[0x0][0x320] ;  /* 0x0000c80006007a20 */ /* 0x000fe20000410000 */
[----:B------:R-:W-:Y:S01]  /*6560*/  @P2 IADD3 R6, R234, -0x1, RZ ;  /* 0xffffffffea062810 */ /* 0x000fe20007ffe0ff */
[C---:B------:R-:W-:Y:S02]  /*6570*/  HMMA.16816.F32.BF16 R20, R188.reuse, R124, R20 ;  /* 0x0000007cbc14723c */ /* 0x040fe40000041814 */
[----:B------:R-:W2:Y:S02]  /*6580*/  MUFU.TANH R157, R157 ;  /* 0x0000009d009d7308 */ /* 0x000ea40000002400 */
[----:B------:R-:W-:Y:S01]  /*6590*/  FMUL.FTZ R158, R10, c[0x0][0x320] ;  /* 0x0000c8000a9e7a20 */ /* 0x000fe20000410000 */
[----:B------:R-:W-:Y:S01]  /*65a0*/  @P2 SHF.L.U64.HI R10, R195, 0x6, R194 ;  /* 0x00000006c30a2819 */ /* 0x000fe200000102c2 */
[----:B------:R-:W-:Y:S01]  /*65b0*/  FMUL.FTZ R160, R5, c[0x0][0x320] ;  /* 0x0000c80005a07a20 */ /* 0x000fe20000410000 */
[----:B------:R-:W-:Y:S01]  /*65c0*/  @P2 SHF.R.S32.HI R5, RZ, 0x1f, R6 ;  /* 0x0000001fff052819 */ /* 0x000fe20000011406 */
[C---:B------:R-:W-:Y:S01]  /*65d0*/  HMMA.16816.F32.BF16 R24, R188.reuse, R126, R24 ;  /* 0x0000007ebc18723c */ /* 0x040fe20000041818 */
[----:B------:R-:W3:Y:S03]  /*65e0*/  LDSM.16.M88.4 R124, [R202+0x5000] ;  /* 0x00500000ca7c783b */ /* 0x000ee60000000200 */
[----:B------:R-:W4:Y:S01]  /*65f0*/  MUFU.TANH R160, R160 ;  /* 0x000000a000a07308 */ /* 0x000f220000002400 */
[----:B------:R-:W-:Y:S02]  /*6600*/  @P2 IMAD R5, R5, c[0x0][0x1e0], RZ ;  /* 0x0000780005052a24 */ /* 0x000fe400078e02ff */
[----:B------:R-:W-:Y:S02]  /*6610*/  FMUL.FTZ R164, R9, c[0x0][0x320] ;  /* 0x0000c80009a47a20 */ /* 0x000fe40000410000 */
[C---:B------:R-:W-:Y:S03]  /*6620*/  @P2 IMAD R5, R6.reuse, c[0x0][0x1e4], R5 ;  /* 0x0000790006052a24 */ /* 0x040fe600078e0205 */
[----:B------:R-:W-:Y:S02]  /*6630*/  @P2 IMAD.WIDE.U32 R6, R6, c[0x0][0x1e0], RZ ;  /* 0x0000780006062a25 */ /* 0x000fe400078e00ff */
[----:B------:R-:W2:Y:S02]  /*6640*/  MUFU.TANH R0, R0 ;  /* 0x0000000000007308 */ /* 0x000ea40000002400 */
[----:B------:R-:W-:Y:S01]  /*6650*/  FMUL.FTZ R239, R22, c[0x0][0x320] ;  /* 0x0000c80016ef7a20 */ /* 0x000fe20000410000 */
[----:B------:R-:W-:Y:S01]  /*6660*/  @P2 IADD3 R5, R7, R5, RZ ;  /* 0x0000000507052210 */ /* 0x000fe20007ffe0ff */
[----:B------:R-:W-:Y:S02]  /*6670*/  FMUL.FTZ R187, R23, c[0x0][0x320] ;  /* 0x0000c80017bb7a20 */ /* 0x000fe40000410000 */
[----:B------:R-:W-:Y:S01]  /*6680*/  FMUL.FTZ R165, R18, c[0x0][0x320] ;  /* 0x0000c80012a57a20 */ /* 0x000fe20000410000 */
[----:B------:R-:W-:Y:S01]  /*6690*/  @P2 MOV R18, R220 ;  /* 0x000000dc00122202 */ /* 0x000fe20000000f00 */
[----:B------:R-:W-:Y:S01]  /*66a0*/  FMUL.FTZ R163, R19, c[0x0][0x320] ;  /* 0x0000c80013a37a20 */ /* 0x000fe20000410000 */
[----:B------:R-:W-:Y:S01]  /*66b0*/  @P2 MOV R19, R223 ;  /* 0x000000df00132202 */ /* 0x000fe20000000f00 */
[----:B------:R-:W2:Y:S01]  /*66c0*/  MUFU.TANH R164, R164 ;  /* 0x000000a400a47308 */ /* 0x000ea20000002400 */
[C---:B-1----:R-:W-:Y:S03]  /*66d0*/  HMMA.16816.F32.BF16 R28, R188.reuse, R116, R28 ;  /* 0x00000074bc1c723c */ /* 0x042fe6000004181c */
[----:B------:R-:W-:Y:S02]  /*66e0*/  FMUL.FTZ R237, R26, c[0x0][0x320] ;  /* 0x0000c8001aed7a20 */ /* 0x000fe40000410000 */
[----:B------:R-:W-:Y:S02]  /*66f0*/  FMUL.FTZ R235, R27, c[0x0][0x320] ;  /* 0x0000c8001beb7a20 */ /* 0x000fe40000410000 */
[----:B------:R-:W-:Y:S01]  /*6700*/  @P2 IMAD.WIDE.U32 R18, R6, 0x60, R18 ;  /* 0x0000006006122825 */ /* 0x000fe200078e0012 */
[C---:B------:R-:W-:Y:S01]  /*6710*/  HMMA.16816.F32.BF16 R32, R188.reuse, R118, R32 ;  /* 0x00000076bc20723c */ /* 0x040fe20000041820 */
[----:B------:R-:W1:Y:S01]  /*6720*/  MUFU.TANH R158, R158 ;  /* 0x0000009e009e7308 */ /* 0x000e620000002400 */
[----:B------:R-:W5:Y:S01]  /*6730*/  LDSM.16.M88.4 R116, [R202+0x5800] ;  /* 0x00580000ca74783b */ /* 0x000f620000000200 */
[----:B------:R-:W-:Y:S04]  /*6740*/  DEPBAR.LE SB0, 0x0 ;  /* 0x000080000000791a */ /* 0x000fe80000000000 */
[----:B------:R-:W-:Y:S01]  /*6750*/  @P2 SHF.L.U32 R7, R18, 0x1, RZ ;  /* 0x0000000112072819 */ /* 0x000fe200000006ff */
[----:B------:R-:W-:Y:S01]  /*6760*/  @P2 IMAD R6, R5, 0x60, RZ ;  /* 0x0000006005062824 */ /* 0x000fe200078e02ff */
[C---:B---3--:R-:W-:Y:S02]  /*6770*/  HMMA.16816.F32.BF16 R36, R188.reuse, R124, R36 ;  /* 0x0000007cbc24723c */ /* 0x048fe40000041824 */
[----:B------:R-:W3:Y:S01]  /*6780*/  MUFU.TANH R165, R165 ;  /* 0x000000a500a57308 */ /* 0x000ee20000002400 */
[----:B------:R-:W-:Y:S02]  /*6790*/  BAR.SYNC.DEFER_BLOCKING 0x0 ;  /* 0x0000000000007b1d */ /* 0x000fe40000010000 */
[----:B------:R-:W-:Y:S01]  /*67a0*/  @P2 IADD3 R26, P0, R7, c[0x0][0x1c8], RZ ;  /* 0x00007200071a2a10 */ /* 0x000fe20007f1e0ff */
[----:B------:R-:W-:Y:S01]  /*67b0*/  FMUL.FTZ R159, R11, c[0x0][0x320] ;  /* 0x0000c8000b9f7a20 */ /* 0x000fe20000410000 */
[----:B------:R-:W-:Y:S01]  /*67c0*/  @P2 IADD3 R7, P1, R7, 0x80, RZ ;  /* 0x0000008007072810 */ /* 0x000fe20007f3e0ff */
[----:B------:R-:W-:Y:S01]  /*67d0*/  FMUL.FTZ R247, R30, c[0x0][0x320] ;  /* 0x0000c8001ef77a20 */ /* 0x000fe20000410000 */
[----:B------:R-:W-:Y:S01]  /*67e0*/  @P2 IADD3 R6, R19, R6, RZ ;  /* 0x0000000613062210 */ /* 0x000fe20007ffe0ff */
[C---:B------:R-:W-:Y:S02]  /*67f0*/  HMMA.16816.F32.BF16 R40, R188.reuse, R126, R40 ;  /* 0x0000007ebc28723c */ /* 0x040fe40000041828 */
[----:B------:R-:W1:Y:S01]  /*6800*/  MUFU.TANH R159, R159 ;  /* 0x0000009f009f7308 */ /* 0x000e620000002400 */
[----:B------:R-:W-:Y:S01]  /*6810*/  @P2 SHF.L.U64.HI R6, R18, 0x1, R6 ;  /* 0x0000000112062819 */ /* 0x000fe20000010206 */
[----:B------:R-:W-:Y:S01]  /*6820*/  FMUL.FTZ R245, R31, c[0x0][0x320] ;  /* 0x0000c8001ff57a20 */ /* 0x000fe20000410000 */
[----:B------:R-:W-:Y:S01]  /*6830*/  MOV R18, R224 ;  /* 0x000000e000127202 */ /* 0x000fe20000000f00 */
[----:B------:R-:W-:Y:S01]  /*6840*/  FMUL.FTZ R243, R34, c[0x0][0x320] ;  /* 0x0000c80022f37a20 */ /* 0x000fe20000410000 */
[----:B------:R-:W-:Y:S01]  /*6850*/  @P2 IADD3.X R27, R6, c[0x0][0x1cc], RZ, P0, !PT ;  /* 0x00007300061b2a10 */ /* 0x000fe200007fe4ff */
[----:B------:R-:W-:Y:S01]  /*6860*/  FMUL.FTZ R241, R35, c[0x0][0x320] ;  /* 0x0000c80023f17a20 */ /* 0x000fe20000410000 */
[----:B------:R-:W-:Y:S03]  /*6870*/  @P2 IADD3 R22, P0, R7, c[0x0][0x1c8], RZ ;  /* 0x0000720007162a10 */ /* 0x000fe60007f1e0ff */
[----:B------:R-:W1:Y:S01]  /*6880*/  MUFU.TANH R163, R163 ;  /* 0x000000a300a37308 */ /* 0x000e620000002400 */
[----:B------:R-:W-:Y:S01]  /*6890*/  @P2 IADD3.X R23, RZ, c[0x0][0x1cc], R6, P0, P1 ;  /* 0x00007300ff172a10 */ /* 0x000fe200007e2406 */
[----:B------:R-:W-:Y:S01]  /*68a0*/  FMUL.FTZ R251, R36, c[0x0][0x320] ;  /* 0x0000c80024fb7a20 */ /* 0x000fe20000410000 */
[----:B------:R-:W-:Y:S01]  /*68b0*/  @P2 SHF.L.U32 R7, R195, 0x6, RZ ;  /* 0x00000006c3072819 */ /* 0x000fe200000006ff */
[----:B------:R-:W-:Y:S01]  /*68c0*/  FMUL.FTZ R250, R37, c[0x0][0x320] ;  /* 0x0000c80025fa7a20 */ /* 0x000fe20000410000 */
[----:B------:R-:W-:Y:S01]  /*68d0*/  @!PT LDS RZ, [RZ] ;  /* 0x00000000fffff984 */ /* 0x000fe20000000800 */
[----:B------:R-:W-:Y:S01]  /*68e0*/  @!PT LDS RZ, [RZ] ;  /* 0x00000000fffff984 */ /* 0x000fe20000000800 */
[----:B------:R-:W-:Y:S01]  /*68f0*/  @!PT LDS RZ, [RZ] ;  /* 0x00000000fffff984 */ /* 0x000fe20000000800 */
[----:B------:R1:W-:Y:S01]  /*6900*/  @P2 LDGSTS.E.BYPASS.LTC128B.128 [R217+0x8100], [R26.64], !P6 ;  /* 0x081000001ad92fae */ /* 0x0003e2000f101d4a */
[----:B------:R-:W-:Y:S01]  /*6910*/  @P4 MOV R18, R193 ;  /* 0x000000c100124202 */ /* 0x000fe20000000f00 */
[----:B------:R-:W-:Y:S01]  /*6920*/  FMUL.FTZ R156, R4, c[0x0][0x320] ;  /* 0x0000c800049c7a20 */ /* 0x000fe20000410000 */
[-C--:B------:R-:W-:Y:S01]  /*6930*/  @P2 IADD3 R30, P1, R26, R7.reuse, RZ ;  /* 0x000000071a1e2210 */ /* 0x080fe20007f3e0ff */
[----:B------:R-:W-:Y:S01]  /*6940*/  FMUL.FTZ R162, R8, c[0x0][0x320] ;  /* 0x0000c80008a27a20 */ /* 0x000fe20000410000 */
[----:B------:R1:W1:Y:S01]  /*6950*/  MUFU.TANH R11, R251 ;  /* 0x000000fb000b7308 */ /* 0x0002620000002400 */
[C---:B-----5:R-:W-:Y:S02]  /*6960*/  HMMA.16816.F32.BF16 R44, R188.reuse, R116, R44 ;  /* 0x00000074bc2c723c */ /* 0x060fe4000004182c */
[----:B------:R5:W-:Y:S01]  /*6970*/  @P2 LDGSTS.E.BYPASS.LTC128B.128 [R217+0xb100], [R22.64], !P5 ;  /* 0x0b10000016d92fae */ /* 0x000be2000e901d4a */
[-C--:B------:R-:W-:Y:S01]  /*6980*/  @P2 IADD3.X R31, R27, R10.reuse, RZ, P1, !PT ;  /* 0x0000000a1b1f2210 */ /* 0x080fe20000ffe4ff */
[----:B------:R-:W-:Y:S01]  /*6990*/  FMUL.FTZ R184, R12, c[0x0][0x320] ;  /* 0x0000c8000cb87a20 */ /* 0x000fe20000410000 */
[----:B------:R-:W-:Y:S01]  /*69a0*/  @P2 IADD3 R34, P0, R30, R7, RZ ;  /* 0x000000071e222210 */ /* 0x000fe20007f1e0ff */
[----:B------:R-:W-:Y:S02]  /*69b0*/  FMUL.FTZ R166, R13, c[0x0][0x320] ;  /* 0x0000c8000da67a20 */ /* 0x000fe40000410000 */
[----:B------:R-:W-:Y:S01]  /*69c0*/  HMMA.16816.F32.BF16 R48, R188, R118, R48 ;  /* 0x00000076bc30723c */ /* 0x000fe20000041830 */
[----:B------:R1:W1:Y:S01]  /*69d0*/  MUFU.TANH R9, R250 ;  /* 0x000000fa00097308 */ /* 0x0002620000002400 */
[----:B------:R1:W-:Y:S02]  /*69e0*/  @P2 LDGSTS.E.BYPASS.LTC128B.128 [R217+0x9100], [R30.64], !P6 ;  /* 0x091000001ed92fae */ /* 0x0003e4000f101d4a */
[----:B------:R-:W-:Y:S01]  /*69f0*/  @P2 IADD3.X R35, R31, R10, RZ, P0, !PT ;  /* 0x0000000a1f232210 */ /* 0x000fe200007fe4ff */
[----:B------:R-:W-:Y:S02]  /*6a00*/  FMUL.FTZ R167, R14, c[0x0][0x320] ;  /* 0x0000c8000ea77a20 */ /* 0x000fe40000410000 */
[----:B------:R-:W-:Y:S02]  /*6a10*/  FMUL.FTZ R161, R15, c[0x0][0x320] ;  /* 0x0000c8000fa17a20 */ /* 0x000fe40000410000 */
[----:B------:R-:W-:Y:S01]  /*6a20*/  FMUL.FTZ R185, R16, c[0x0][0x320] ;  /* 0x0000c80010b97a20 */ /* 0x000fe20000410000 */
[----:B------:R1:W-:Y:S01]  /*6a30*/  @P2 LDGSTS.E.BYPASS.LTC128B.128 [R217+0xc100], [R30.64+0x80], !P5 ;  /* 0x0c1000801ed92fae */ /* 0x0003e2000e901d4a */
[----:B------:R-:W1:Y:S01]  /*6a40*/  MUFU.TANH R156, R156 ;  /* 0x0000009c009c7308 */ /* 0x000e620000002400 */
[----:B------:R-:W-:Y:S02]  /*6a50*/  FMUL.FTZ R186, R17, c[0x0][0x320] ;  /* 0x0000c80011ba7a20 */ /* 0x000fe40000410000 */
[----:B------:R-:W-:Y:S02]  /*6a60*/  FMUL.FTZ R236, R20, c[0x0][0x320] ;  /* 0x0000c80014ec7a20 */ /* 0x000fe40000410000 */
[----:B------:R-:W-:Y:S02]  /*6a70*/  FMUL.FTZ R192, R21, c[0x0][0x320] ;  /* 0x0000c80015c07a20 */ /* 0x000fe40000410000 */
[----:B------:R2:W-:Y:S01]  /*6a80*/  @P2 LDGSTS.E.BYPASS.LTC128B.128 [R217+0xa100], [R34.64], !P6 ;  /* 0x0a10000022d92fae */ /* 0x0005e2000f101d4a */
[----:B------:R-:W-:Y:S02]  /*6a90*/  FMUL.FTZ R238, R24, c[0x0][0x320] ;  /* 0x0000c80018ee7a20 */ /* 0x000fe40000410000 */
[----:B------:R-:W2:Y:S01]  /*6aa0*/  MUFU.TANH R162, R162 ;  /* 0x000000a200a27308 */ /* 0x000ea20000002400 */
[----:B------:R-:W-:Y:S02]  /*6ab0*/  FMUL.FTZ R240, R25, c[0x0][0x320] ;  /* 0x0000c80019f07a20 */ /* 0x000fe40000410000 */
[----:B------:R-:W-:Y:S02]  /*6ac0*/  FMUL.FTZ R244, R28, c[0x0][0x320] ;  /* 0x0000c8001cf47a20 */ /* 0x000fe40000410000 */
[----:B------:R2:W-:Y:S01]  /*6ad0*/  @P2 LDGSTS.E.BYPASS.LTC128B.128 [R217+0xd100], [R34.64+0x80], !P5 ;  /* 0x0d10008022d92fae */ /* 0x0005e2000e901d4a */
[----:B------:R-:W-:Y:S02]  /*6ae0*/  FMUL.FTZ R242, R29, c[0x0][0x320] ;  /* 0x0000c8001df27a20 */ /* 0x000fe40000410000 */
[----:B------:R-:W-:Y:S02]  /*6af0*/  FMUL.FTZ R249, R32, c[0x0][0x320] ;  /* 0x0000c80020f97a20 */ /* 0x000fe40000410000 */
[----:B------:R-:W2:Y:S01]  /*6b00*/  MUFU.TANH R184, R184 ;  /* 0x000000b800b87308 */ /* 0x000ea20000002400 */
[----:B------:R-:W-:Y:S02]  /*6b10*/  FMUL.FTZ R252, R33, c[0x0][0x320] ;  /* 0x0000c80021fc7a20 */ /* 0x000fe40000410000 */
[----:B------:R-:W0:Y:S01]  /*6b20*/  LDGDEPBAR ;  /* 0x00000000000079af */ /* 0x000e220000000000 */
[----:B------:R-:W-:Y:S02]  /*6b30*/  FMUL.FTZ R248, R38, c[0x0][0x320] ;  /* 0x0000c80026f87a20 */ /* 0x000fe40000410000 */
[----:B------:R-:W-:Y:S02]  /*6b40*/  FMUL.FTZ R246, R39, c[0x0][0x320] ;  /* 0x0000c80027f67a20 */ /* 0x000fe40000410000 */
[----:B------:R-:W-:Y:S02]  /*6b50*/  FMUL.FTZ R13, R40, c[0x0][0x320] ;  /* 0x0000c800280d7a20 */ /* 0x000fe40000410000 */
[----:B------:R-:W2:Y:S01]  /*6b60*/  MUFU.TANH R166, R166 ;  /* 0x000000a600a67308 */ /* 0x000ea20000002400 */
[----:B------:R-:W-:Y:S01]  /*6b70*/  FMUL.FTZ R15, R41, c[0x0][0x320] ;  /* 0x0000c800290f7a20 */ /* 0x000fe20000410000 */
[----:B------:R-:W2:Y:S01]  /*6b80*/  SHFL.IDX PT, R6, R18, RZ, 0x1c1f ;  /* 0x001c1fff12067589 */ /* 0x000ea200000e0000 */
[----:B-1----:R-:W-:Y:S02]  /*6b90*/  FMUL.FTZ R251, R42, c[0x0][0x320] ;  /* 0x0000c8002afb7a20 */ /* 0x002fe40000410000 */
        /* <DEDUP_REMOVED lines=9> */
[----:B------:R-:W1:Y:S01]  /*6c30*/  MUFU.TANH R161, R161 ;  /* 0x000000a100a17308 */ /* 0x000e620000002400 */
[----:B------:R-:W-:Y:S02]  /*6c40*/  FMUL.FTZ R46, R46, c[0x0][0x320] ;  /* 0x0000c8002e2e7a20 */ /* 0x000fe40000410000 */
[----:B------:R-:W-:Y:S05]  /*6c50*/  IMAD R26, R234, -0x60, RZ ;  /* 0xffffffa0ea1a7824 */ /* 0x000fea00078e02ff */
[----:B------:R-:W-:Y:S02]  /*6c60*/  IADD3 R21, -R225, 0x1, R26 ;  /* 0x00000001e1157810 */ /* 0x000fe40007ffe11a */
[----:B------:R-:W1:Y:S02]  /*6c70*/  MUFU.TANH R185, R185 ;  /* 0x000000b900b97308 */ /* 0x000e640000002400 */
[----:B------:R-:W-:Y:S04]  /*6c80*/  IADD3 R21, -R219, R21, R216 ;  /* 0x00000015db157210 */ /* 0x000fe80007ffe1d8 */
[C---:B-----5:R-:W-:Y:S02]  /*6c90*/  IADD3 R22, R21.reuse, c[0x0][0x328], RZ ;  /* 0x0000ca0015167a10 */ /* 0x060fe40007ffe0ff */
[----:B------:R-:W-:Y:S02]  /*6ca0*/  IADD3 R21, R21, UR7, RZ ;  /* 0x0000000715157c10 */ /* 0x000fe4000fffe0ff */
[----:B------:R-:W1:Y:S01]  /*6cb0*/  MUFU.TANH R186, R186 ;  /* 0x000000ba00ba7308 */ /* 0x000e620000002400 */
[----:B--2---:R-:W-:Y:S02]  /*6cc0*/  IADD3 R25, R22, R6, RZ ;  /* 0x0000000616197210 */ /* 0x004fe40007ffe0ff */
[----:B------:R-:W-:Y:S07]  /*6cd0*/  IADD3 R23, R6, R21, RZ ;  /* 0x0000001506177210 */ /* 0x000fee0007ffe0ff */
[----:B------:R-:W2:Y:S10]  /*6ce0*/  MUFU.TANH R236, R236 ;  /* 0x000000ec00ec7308 */ /* 0x000eb40000002400 */
        /* <DEDUP_REMOVED lines=22> */
[----:B------:R1:W1:Y:S10]  /*6e50*/  MUFU.TANH R150, R45 ;  /* 0x0000002d00967308 */ /* 0x0002740000002400 */
[----:B------:R1:W1:Y:S10]  /*6e60*/  MUFU.TANH R147, R46 ;  /* 0x0000002e00937308 */ /* 0x0002740000002400 */
[----:B------:R-:W1:Y:S10]  /*6e70*/  MUFU.TANH R5, R5 ;  /* 0x0000000500057308 */ /* 0x000e740000002400 */
[----:B------:R-:W1:Y:S10]  /*6e80*/  MUFU.TANH R146, R146 ;  /* 0x0000009200927308 */ /* 0x000e740000002400 */
[----:B------:R-:W1:Y:S10]  /*6e90*/  MUFU.TANH R19, R19 ;  /* 0x0000001300137308 */ /* 0x000e740000002400 */
[----:B------:R-:W1:Y:S10]  /*6ea0*/  MUFU.TANH R14, R14 ;  /* 0x0000000e000e7308 */ /* 0x000e740000002400 */
[----:B------:R-:W1:Y:S01]  /*6eb0*/  MUFU.TANH R7, R7 ;  /* 0x0000000700077308 */ /* 0x000e620000002400 */
[----:B------:R-:W-:-:S05]  /*6ec0*/  @!P3 BRA `(.L_x_244) ;  /* 0x000001800000b947 */ /* 0x000fca0003800000 */
[----:B--234-:R-:W-:Y:S01]  /*6ed0*/  IADD3 R6, -R219, R216, R6 ;  /* 0x000000d8db067210 */ /* 0x01cfe20007ffe106 */
[----:B------:R-:W-:Y:S03]  /*6ee0*/  BSSY B0, `(.L_x_245) ;  /* 0x0000011000007945 */ /* 0x000fe60003800000 */
        /* <DEDUP_REMOVED lines=11> */
.L_x_246:
[----:B------:R-:W-:Y:S04]  /*6fa0*/  MOV R4, c[0x0][0x32c] ;  /* 0x0000cb0000047a02 */ /* 0x000fe80000000f00 */
[----:B------:R-:W-:Y:S11]  /*6fb0*/  ISETP.NE.AND P0, PT, R4, 0x1, PT ;  /* 0x000000010400780c */ /* 0x000ff60003f05270 */
[----:B------:R-:W-:Y:S02]  /*6fc0*/  @!UPT UIADD3 URZ, URZ, URZ, URZ ;  /* 0x0000003f3f3ff290 */ /* 0x000fe4000fffe03f */
[----:B------:R-:W-:Y:S05]  /*6fd0*/  @P0 IMAD.HI.U32 R4, R6, c[0x0][0x330], RZ ;  /* 0x0000cc0006040a27 */ /* 0x000fea00078e00ff */
[----:B------:R-:W-:Y:S02]  /*6fe0*/  @P0 SHF.R.U32.HI R6, RZ, c[0x0][0x334], R4 ;  /* 0x0000cd00ff060a19 */ /* 0x000fe40000011604 */
.L_x_247:
[----:B------:R-:W-:Y:S05]  /*6ff0*/  BSYNC B0 ;  /* 0x0000000000007941 */ /* 0x000fea0003800000 */
.L_x_245:
[----:B------:R-:W-:Y:S04]  /*7000*/  IMAD.IADD R27, R26, 0x1, -R225 ;  /* 0x000000011a1b7824 */ /* 0x000fe800078e0ae1 */
[----:B------:R-:W-:Y:S05]  /*7010*/  IMAD R6, R6, c[0x0][0x32c], R27 ;  /* 0x0000cb0006067a24 */ /* 0x000fea00078e021b */
[----:B------:R-:W-:Y:S02]  /*7020*/  IADD3 R4, R6, c[0x0][0x32c], RZ ;  /* 0x0000cb0006047a10 */ /* 0x000fe40007ffe0ff */
[----:B------:R-:W-:Y:S02]  /*7030*/  IMNMX R23, R23, R6, !PT ;  /* 0x0000000617177217 */ /* 0x000fe40007800200 */
[----:B------:R-:W-:Y:S02]  /*7040*/  IMNMX R25, R25, R4, PT ;  /* 0x0000000419197217 */ /* 0x000fe40003800200 */
.L_x_244:
        /* <DEDUP_REMOVED lines=125> */
[----:B------:R-:W-:Y:S02]  /*7820*/  LOP3.LUT R226, R226, 0xfffffffd, RZ, 0xc0, !PT ;  /* 0xfffffffde2e27812 */ /* 0x000fe400078ec0ff */
        /* <DEDUP_REMOVED lines=18> */
[----:B------:R-:W-:Y:S01]  /*7950*/  IADD3 R9, -R219, R216, R4 ;  /* 0x000000d8db097210 */ /* 0x000fe20007ffe104 */
        /* <DEDUP_REMOVED lines=12> */
.L_x_250:
[----:B------:R-:W-:Y:S04]  /*7a20*/  MOV R4, c[0x0][0x32c] ;  /* 0x0000cb0000047a02 */ /* 0x000fe80000000f00 */
[----:B------:R-:W-:Y:S11]  /*7a30*/  ISETP.NE.AND P0, PT, R4, 0x1, PT ;  /* 0x000000010400780c */ /* 0x000ff60003f05270 */
[----:B------:R-:W-:Y:S02]  /*7a40*/  @!UPT UIADD3 URZ, URZ, URZ, URZ ;  /* 0x0000003f3f3ff290 */ /* 0x000fe4000fffe03f */
[----:B------:R-:W-:Y:S05]  /*7a50*/  @P0 IMAD.HI.U32 R4, R9, c[0x0][0x330], RZ ;  /* 0x0000cc0009040a27 */ /* 0x000fea00078e00ff */
[----:B------:R-:W-:Y:S02]  /*7a60*/  @P0 SHF.R.U32.HI R9, RZ, c[0x0][0x334], R4 ;  /* 0x0000cd00ff090a19 */ /* 0x000fe40000011604 */
.L_x_251:
[----:B------:R-:W-:Y:S05]  /*7a70*/  BSYNC B0 ;  /* 0x0000000000007941 */ /* 0x000fea0003800000 */
.L_x_249:
[----:B------:R-:W-:Y:S04]  /*7a80*/  IMAD.IADD R26, R26, 0x1, -R225 ;  /* 0x000000011a1a7824 */ /* 0x000fe800078e0ae1 */
[----:B------:R-:W-:Y:S05]  /*7a90*/  IMAD R26, R9, c[0x0][0x32c], R26 ;  /* 0x0000cb00091a7a24 */ /* 0x000fea00078e021a */
[----:B------:R-:W-:Y:S02]  /*7aa0*/  IADD3 R9, R26, c[0x0][0x32c], RZ ;  /* 0x0000cb001a097a10 */ /* 0x000fe40007ffe0ff */
[----:B------:R-:W-:Y:S02]  /*7ab0*/  IMNMX R21, R21, R26, !PT ;  /* 0x0000001a15157217 */ /* 0x000fe40007800200 */
[----:B------:R-:W-:Y:S02]  /*7ac0*/  IMNMX R22, R22, R9, PT ;  /* 0x0000000916167217 */ /* 0x000fe40003800200 */
.L_x_248:
        /* <DEDUP_REMOVED lines=75> */
[C---:B------:R-:W-:Y:S02]  /*7f80*/  ISETP.GT.AND P0, PT, R21.reuse, 0x28, !P0 ;  /* 0x000000281500780c */ /* 0x040fe40004704270 */
[----:B------:R-:W-:Y:S02]  /*7f90*/  FMNMX.FTZ R19, R150, R19, !PT ;  /* 0x0000001396137209 */ /* 0x000fe40007810000 */
[----:B------:R-:W-:Y:S02]  /*7fa0*/  ISETP.LT.OR P0, PT, R22, 0x29, P0 ;  /* 0x000000291600780c */ /* 0x000fe40000701670 */
[----:B------:R-:W-:Y:S02]  /*7fb0*/  ISETP.GT.AND P2, PT, R21, 0x58, !P2 ;  /* 0x000000581500780c */ /* 0x000fe40005744270 */
        /* <DEDUP_REMOVED lines=339> */
[C---:B------:R-:W-:Y:S04]  /*94f0*/  HMMA.16816.F32.BF16 R12, R68.reuse, R84, R12 ;  /* 0x00000054440c723c */ /* 0x040fe8000004180c */
[----:B------:R-:W-:Y:S04]  /*9500*/  FADD.FTZ R2, R242, R235 ;  /* 0x000000ebf2027221 */ /* 0x000fe80000010000 */
[C---:B------:R-:W-:Y:S01]  /*9510*/  HMMA.16816.F32.BF16 R16, R68.reuse, R86, R16 ;  /* 0x000000564410723c */ /* 0x040fe20000041810 */
[----:B------:R-:W3:Y:S01]  /*9520*/  LDSM.16.MT88.4 R84, [R210+0x4100] ;  /* 0x00410000d254783b */ /* 0x000ee20000004200 */
[----:B------:R-:W4:Y:S02]  /*9530*/  MUFU.EX2 R139, R139 ;  /* 0x0000008b008b7308 */ /* 0x000f240000000800 */
[----:B------:R-:W-:Y:S01]  /*9540*/  FADD.FTZ R2, R245, R2 ;  /* 0x00000002f5027221 */ /* 0x000fe20000010000 */
[----:B-1----:R-:W-:Y:S03]  /*9550*/  F2FP.BF16.PACK_AB R126, R149, R146 ;  /* 0x00000092957e723e */ /* 0x002fe600000010ff */
[C---:B------:R-:W-:Y:S04]  /*9560*/  HMMA.16816.F32.BF16 R20, R68.reuse, R76, R20 ;  /* 0x0000004c4414723c */ /* 0x040fe80000041814 */
[----:B------:R-:W-:Y:S01]  /*9570*/  MUFU.EX2 R135, R135 ;  /* 0x0000008700877308 */ /* 0x000fe20000000800 */
[----:B------:R-:W-:Y:S03]  /*9580*/  FADD.FTZ R3, R243, R2 ;  /* 0x00000002f3037221 */ /* 0x000fe60000010000 */
[C---:B------:R-:W-:Y:S01]  /*9590*/  HMMA.16816.F32.BF16 R24, R68.reuse, R78, R24 ;  /* 0x0000004e4418723c */ /* 0x040fe20000041818 */
[----:B------:R-:W1:Y:S03]  /*95a0*/  LDSM.16.MT88.4 R76, [R209+0x4100] ;  /* 0x00410000d14c783b */ /* 0x000e660000004200 */
[----:B------:R-:W-:Y:S02]  /*95b0*/  FADD.FTZ R3, R244, R3 ;  /* 0x00000003f4037221 */ /* 0x000fe40000010000 */
[----:B------:R-:W3:Y:S02]  /*95c0*/  MUFU.EX2 R134, R134 ;  /* 0x0000008600867308 */ /* 0x000ee40000000800 */
[C---:B-----5:R-:W-:Y:S04]  /*95d0*/  HMMA.16816.F32.BF16 R28, R68.reuse, R80, R28 ;  /* 0x00000050441c723c */ /* 0x060fe8000004181c */
[----:B----4-:R-:W-:Y:S01]  /*95e0*/  F2FP.BF16.PACK_AB R125, R139, R144 ;  /* 0x000000908b7d723e */ /* 0x010fe200000010ff */
[----:B------:R-:W-:Y:S03]  /*95f0*/  FADD.FTZ R2, R166, R3 ;  /* 0x00000003a6027221 */ /* 0x000fe60000010000 */
[C---:B------:R-:W-:Y:S01]  /*9600*/  HMMA.16816.F32.BF16 R32, R68.reuse, R82, R32 ;  /* 0x000000524420723c */ /* 0x040fe20000041820 */
[----:B------:R-:W4:Y:S03]  /*9610*/  LDSM.16.MT88.4 R80, [R212+0x1900] ;  /* 0x00190000d450783b */ /* 0x000f260000004200 */
[----:B------:R-:W-:Y:S04]  /*9620*/  FADD.FTZ R2, R165, R2 ;  /* 0x00000002a5027221 */ /* 0x000fe80000010000 */
[C---:B--2---:R-:W-:Y:S04]  /*9630*/  HMMA.16816.F32.BF16 R36, R68.reuse, R72, R36 ;  /* 0x000000484424723c */ /* 0x044fe80000041824 */
[----:B------:R-:W-:Y:S01]  /*9640*/  FADD.FTZ R3, R161, R2 ;  /* 0x00000002a1037221 */ /* 0x000fe20000010000 */
[----:B---3--:R-:W-:Y:S01]  /*9650*/  F2FP.BF16.PACK_AB R127, R134, R135 ;  /* 0x00000087867f723e */ /* 0x008fe200000010ff */
[----:B------:R-:W-:Y:S02]  /*9660*/  IMAD.MOV.U32 R2, RZ, RZ, R116 ;  /* 0x000000ffff027224 */ /* 0x000fe400078e0074 */
[C---:B------:R-:W-:Y:S01]  /*9670*/  HMMA.16816.F32.BF16 R40, R68.reuse, R74, R40 ;  /* 0x0000004a4428723c */ /* 0x040fe20000041828 */
[----:B------:R-:W2:Y:S03]  /*9680*/  LDSM.16.MT88.4 R72, [R210+0x1900] ;  /* 0x00190000d248783b */ /* 0x000ea60000004200 */
[----:B------:R-:W-:Y:S04]  /*9690*/  FADD.FTZ R3, R192, R3 ;  /* 0x00000003c0037221 */ /* 0x000fe80000010000 */
[C---:B------:R-:W-:Y:S04]  /*96a0*/  HMMA.16816.F32.BF16 R44, R68.reuse, R84, R44 ;  /* 0x00000054442c723c */ /* 0x040fe8000004182c */
[----:B------:R-:W-:Y:S02]  /*96b0*/  FADD.FTZ R144, R144, R3 ;  /* 0x0000000390907221 */ /* 0x000fe40000010000 */
[----:B------:R-:W-:Y:S02]  /*96c0*/  IMAD.MOV.U32 R3, RZ, RZ, R0 ;  /* 0x000000ffff037224 */ /* 0x000fe400078e0000 */
[C---:B------:R-:W-:Y:S01]  /*96d0*/  HMMA.16816.F32.BF16 R48, R68.reuse, R86, R48 ;  /* 0x000000564430723c */ /* 0x040fe20000041830 */
[----:B------:R-:W-:Y:S03]  /*96e0*/  LDSM.16.MT88.4 R84, [R208+0x1900] ;  /* 0x00190000d054783b */ /* 0x000fe60000004200 */
[----:B------:R-:W-:Y:S04]  /*96f0*/  FADD.FTZ R144, R139, R144 ;  /* 0x000000908b907221 */ /* 0x000fe80000010000 */
[C---:B-1----:R-:W-:Y:S04]  /*9700*/  HMMA.16816.F32.BF16 R52, R68.reuse, R76, R52 ;  /* 0x0000004c4434723c */ /* 0x042fe80000041834 */
[----:B------:R-:W-:Y:S04]  /*9710*/  FADD.FTZ R135, R135, R144 ;  /* 0x0000009087877221 */ /* 0x000fe80000010000 */
[C---:B------:R-:W-:Y:S01]  /*9720*/  HMMA.16816.F32.BF16 R56, R68.reuse, R78, R56 ;  /* 0x0000004e4438723c */ /* 0x040fe20000041838 */
[----:B------:R-:W1:Y:S03]  /*9730*/  LDSM.16.MT88.4 R76, [R209+0x1900] ;  /* 0x00190000d14c783b */ /* 0x000e660000004200 */
        /* <DEDUP_REMOVED lines=11> */
[C---:B----4-:R-:W-:Y:S03]  /*97f0*/  HMMA.16816.F32.BF16 R4, R68.reuse, R80, R4 ;  /* 0x000000504404723c */ /* 0x050fe60000041804 */
[----:B------:R-:W-:Y:S05]  /*9800*/  FADD.FTZ R239, R240, R239 ;  /* 0x000000eff0ef7221 */ /* 0x000fea0000010000 */
[C---:B------:R-:W-:Y:S01]  /*9810*/  HMMA.16816.F32.BF16 R8, R68.reuse, R82, R8 ;  /* 0x000000524408723c */ /* 0x040fe20000041808 */
[----:B------:R-:W3:Y:S07]  /*9820*/  LDSM.16.MT88.4 R80, [R212+0x4900] ;  /* 0x00490000d450783b */ /* 0x000eee0000004200 */
        /* <DEDUP_REMOVED lines=8> */
[----:B------:R-:W-:Y:S07]  /*98b0*/  LDSM.16.MT88.4 R84, [R208+0x2100] ;  /* 0x00210000d054783b */ /* 0x000fee0000004200 */
[C---:B---3--:R-:W-:Y:S08]  /*98c0*/  HMMA.16816.F32.BF16 R36, R68.reuse, R80, R36 ;  /* 0x000000504424723c */ /* 0x048ff00000041824 */
        /* <DEDUP_REMOVED lines=66> */
.L_x_243:
[----:B------:R-:W1:Y:S01]  /*9cf0*/  S2R R5, SR_CTAID.X ;  /* 0x0000000000057919 */ /* 0x000e620000002500 */
[----:B------:R-:W-:-:S02]  /*9d00*/  IADD3 R2, R216, 0x1, -R219 ;  /* 0x00000001d8027810 */ /* 0x000fc40007ffe8db */
[----:B-1----:R-:W-:-:S05]  /*9d10*/  LEA R5, R5, 0x7f, 0x7 ;  /* 0x0000007f05057811 */ /* 0x002fca00078e38ff */
[----:B------:R-:W-:-:S05]  /*9d20*/  @P4 IMAD.HI.U32 R3, R5, c[0x0][0x2c8], RZ ;  /* 0x0000b20005034a27 */ /* 0x000fca00078e00ff */
[----:B------:R-:W-:-:S05]  /*9d30*/  @P4 SHF.R.U32.HI R5, RZ, c[0x0][0x2cc], R3 ;  /* 0x0000b300ff054a19 */ /* 0x000fca0000011603 */
[----:B------:R-:W-:-:S05]  /*9d40*/  IMAD.IADD R4, R2, 0x1, R5 ;  /* 0x0000000102047824 */ /* 0x000fca00078e0205 */
        /* <DEDUP_REMOVED lines=11> */
.L_x_254:
[----:B------:R-:W-:-:S04]  /*9e00*/  MOV R2, c[0x0][0x32c] ;  /* 0x0000cb0000027a02 */ /* 0x000fc80000000f00 */
[----:B------:R-:W-:-:S13]  /*9e10*/  ISETP.NE.AND P0, PT, R2, 0x1, PT ;  /* 0x000000010200780c */ /* 0x000fda0003f05270 */
[----:B------:R-:W-:-:S05]  /*9e20*/  @P0 IMAD.HI.U32 R2, R4, c[0x0][0x330], RZ ;  /* 0x0000cc0004020a27 */ /* 0x000fca00078e00ff */
[----:B------:R-:W-:-:S05]  /*9e30*/  @P0 SHF.R.U32.HI R4, RZ, c[0x0][0x334], R2 ;  /* 0x0000cd00ff040a19 */ /* 0x000fca0000011602 */
.L_x_255:
[----:B------:R-:W-:-:S05]  /*9e40*/  IMAD R4, R4, c[0x0][0x32c], RZ ;  /* 0x0000cb0004047a24 */ /* 0x000fca00078e02ff */
[----:B------:R-:W-:-:S04]  /*9e50*/  IMNMX R3, R3, R4, !PT ;  /* 0x0000000403037217 */ /* 0x000fc80007800200 */
.L_x_253:
        /* <DEDUP_REMOVED lines=12> */
.L_x_257:
        /* <DEDUP_REMOVED lines=285> */
[----:B-1----:R-:W-:Y:S01]  /*b0f0*/  FMNMX.FTZ R2, R249, R0, !PT ;  /* 0x00000000f9027209 */ /* 0x002fe20007810000 */
[----:B------:R-:W-:Y:S08]  /*b100*/  FMUL.FTZ R0, R51, c[0x0][0x320] ;  /* 0x0000c80033007a20 */ /* 0x000ff00000410000 */
        /* <DEDUP_REMOVED lines=95> */
[C---:B------:R-:W-:Y:S01]  /*b700*/  FMUL.FTZ R41, R3.reuse, R77 ;  /* 0x0000004d03297220 */ /* 0x040fe20000410000 */
        /* <DEDUP_REMOVED lines=371> */
.L_x_256:
        /* <DEDUP_REMOVED lines=20> */
.L_x_267:
        /* <DEDUP_REMOVED lines=182> */
[----:B------:R-:W1:Y:S01]  /*dae0*/  MUFU.TANH R116, R10 ;  /* 0x0000000a00747308 */ /* 0x000e620000002400 */
[----:B------:R-:W-:Y:S09]  /*daf0*/  IMAD R16, R192, -0x60, RZ ;  /* 0xffffffa0c0107824 */ /* 0x000ff200078e02ff */
[----:B------:R5:W1:Y:S01]  /*db00*/  MUFU.TANH R117, R11 ;  /* 0x0000000b00757308 */ /* 0x000a620000002400 */
[C---:B--2---:R-:W-:Y:S09]  /*db10*/  HMMA.16816.F32.BF16 R20, R188.reuse, R4, R20 ;  /* 0x00000004bc14723c */ /* 0x044ff20000041814 */
[----:B------:R2:W1:Y:S01]  /*db20*/  MUFU.TANH R157, R18 ;  /* 0x00000012009d7308 */ /* 0x0004620000002400 */
[C---:B------:R-:W-:Y:S01]  /*db30*/  HMMA.16816.F32.BF16 R24, R188.reuse, R6, R24 ;  /* 0x00000006bc18723c */ /* 0x040fe20000041818 */
[----:B------:R-:W-:Y:S08]  /*db40*/  LDSM.16.M88.4 R4, [R202+0x5000] ;  /* 0x00500000ca04783b */ /* 0x000ff00000000200 */
[----:B------:R1:W1:Y:S01]  /*db50*/  MUFU.TANH R163, R19 ;  /* 0x0000001300a37308 */ /* 0x0002620000002400 */
[----:B-----5:R-:W5:Y:S04]  /*db60*/  LDSM.16.M88.4 R8, [R202+0x4800] ;  /* 0x00480000ca08783b */ /* 0x020f680000000200 */
[----:B------:R-:W-:Y:S05]  /*db70*/  FMUL.FTZ R22, R22, c[0x0][0x320] ;  /* 0x0000c80016167a20 */ /* 0x000fea0000410000 */
[----:B------:R-:W1:Y:S01]  /*db80*/  MUFU.TANH R151, R15 ;  /* 0x0000000f00977308 */ /* 0x000e620000002400 */
[----:B------:R-:W-:Y:S02]  /*db90*/  FMUL.FTZ R23, R23, c[0x0][0x320] ;  /* 0x0000c80017177a20 */ /* 0x000fe40000410000 */
[----:B------:R-:W-:Y:S02]  /*dba0*/  FMUL.FTZ R21, R21, c[0x0][0x320] ;  /* 0x0000c80015157a20 */ /* 0x000fe40000410000 */
[----:B------:R-:W-:Y:S02]  /*dbb0*/  FMUL.FTZ R186, R20, c[0x0][0x320] ;  /* 0x0000c80014ba7a20 */ /* 0x000fe40000410000 */
[----:B------:R-:W-:Y:S02]  /*dbc0*/  FMUL.FTZ R162, R24, c[0x0][0x320] ;  /* 0x0000c80018a27a20 */ /* 0x000fe40000410000 */
[----:B------:R-:W-:Y:S01]  /*dbd0*/  FMUL.FTZ R25, R25, c[0x0][0x320] ;  /* 0x0000c80019197a20 */ /* 0x000fe20000410000 */
[----:B------:R1:W1:Y:S01]  /*dbe0*/  MUFU.TANH R235, R22 ;  /* 0x0000001600eb7308 */ /* 0x0002620000002400 */
[----:B------:R-:W-:Y:S02]  /*dbf0*/  FMUL.FTZ R26, R26, c[0x0][0x320] ;  /* 0x0000c8001a1a7a20 */ /* 0x000fe40000410000 */
[----:B------:R-:W-:Y:S07]  /*dc00*/  FMUL.FTZ R27, R27, c[0x0][0x320] ;  /* 0x0000c8001b1b7a20 */ /* 0x000fee0000410000 */
[----:B------:R1:W1:Y:S10]  /*dc10*/  MUFU.TANH R187, R23 ;  /* 0x0000001700bb7308 */ /* 0x0002740000002400 */
[----:B------:R1:W1:Y:S01]  /*dc20*/  MUFU.TANH R160, R21 ;  /* 0x0000001500a07308 */ /* 0x0002620000002400 */
        /* <DEDUP_REMOVED lines=26> */
[----:B------:R-:W-:Y:S03]  /*ddd0*/  HMMA.16816.F32.BF16 R48, R188, R10, R48 ;  /* 0x0000000abc30723c */ /* 0x000fe60000041830 */
[----:B------:R-:W-:Y:S01]  /*dde0*/  @P2 IADD3 R4, R7, R4, RZ ;  /* 0x0000000407042210 */ /* 0x000fe20007ffe0ff */
[----:B------:R-:W-:Y:S01]  /*ddf0*/  FMUL.FTZ R184, R40, c[0x0][0x320] ;  /* 0x0000c80028b87a20 */ /* 0x000fe20000410000 */
[----:B------:R-:W-:Y:S01]  /*de00*/  @P2 MOV R8, R220 ;  /* 0x000000dc00082202 */ /* 0x000fe20000000f00 */
[----:B------:R-:W-:Y:S01]  /*de10*/  FMUL.FTZ R34, R34, c[0x0][0x320] ;  /* 0x0000c80022227a20 */ /* 0x000fe20000410000 */
[----:B------:R-:W-:Y:S02]  /*de20*/  @P2 MOV R9, R223 ;  /* 0x000000df00092202 */ /* 0x000fe40000000f00 */
[----:B------:R-:W1:Y:S03]  /*de30*/  MUFU.TANH R13, R13 ;  /* 0x0000000d000d7308 */ /* 0x000e660000002400 */
[----:B------:R-:W-:Y:S02]  /*de40*/  @P2 IMAD R4, R4, 0x60, RZ ;  /* 0x0000006004042824 */ /* 0x000fe400078e02ff */
[----:B------:R-:W-:Y:S01]  /*de50*/  @P2 IMAD.WIDE.U32 R6, R6, 0x60, R8 ;  /* 0x0000006006062825 */ /* 0x000fe200078e0008 */
[----:B------:R-:W-:Y:S03]  /*de60*/  IADD3 R9, -R225, 0x1, R16 ;  /* 0x00000001e1097810 */ /* 0x000fe60007ffe110 */
[----:B------:R-:W-:Y:S01]  /*de70*/  FMUL.FTZ R35, R35, c[0x0][0x320] ;  /* 0x0000c80023237a20 */ /* 0x000fe20000410000 */
[----:B------:R-:W3:Y:S01]  /*de80*/  MUFU.TANH R14, R14 ;  /* 0x0000000e000e7308 */ /* 0x000ee20000002400 */
[----:B------:R-:W-:Y:S01]  /*de90*/  @P2 IADD3 R4, R7, R4, RZ ;  /* 0x0000000407042210 */ /* 0x000fe20007ffe0ff */
[----:B------:R-:W-:Y:S01]  /*dea0*/  FMUL.FTZ R37, R37, c[0x0][0x320] ;  /* 0x0000c80025257a20 */ /* 0x000fe20000410000 */
[----:B------:R-:W-:Y:S01]  /*deb0*/  @P2 SHF.L.U32 R5, R6, 0x1, RZ ;  /* 0x0000000106052819 */ /* 0x000fe200000006ff */
[----:B------:R-:W-:Y:S01]  /*dec0*/  FMUL.FTZ R38, R38, c[0x0][0x320] ;  /* 0x0000c80026267a20 */ /* 0x000fe20000410000 */
[----:B------:R-:W-:Y:S01]  /*ded0*/  @P2 SHF.L.U64.HI R4, R6, 0x1, R4 ;  /* 0x0000000106042819 */ /* 0x000fe20000010204 */
[----:B------:R-:W-:Y:S01]  /*dee0*/  FMUL.FTZ R39, R39, c[0x0][0x320] ;  /* 0x0000c80027277a20 */ /* 0x000fe20000410000 */
[----:B------:R-:W-:Y:S01]  /*def0*/  @P2 IADD3 R6, P0, R5, c[0x0][0x1c8], RZ ;  /* 0x0000720005062a10 */ /* 0x000fe20007f1e0ff */
[----:B------:R-:W-:Y:S01]  /*df00*/  FMUL.FTZ R41, R41, c[0x0][0x320] ;  /* 0x0000c80029297a20 */ /* 0x000fe20000410000 */
[----:B------:R-:W-:Y:S01]  /*df10*/  @P2 IADD3 R5, P1, R5, 0x80, RZ ;  /* 0x0000008005052810 */ /* 0x000fe20007f3e0ff */
[----:B------:R-:W3:Y:S01]  /*df20*/  MUFU.TANH R186, R186 ;  /* 0x000000ba00ba7308 */ /* 0x000ee20000002400 */
        /* <DEDUP_REMOVED lines=11> */
[----:B--2---:R-:W-:Y:S01]  /*dfe0*/  @P2 IADD3 R18, P0, R6, UR15, RZ ;  /* 0x0000000f06122c10 */ /* 0x004fe2000ff1e0ff */
[----:B------:R-:W2:Y:S01]  /*dff0*/  MUFU.TANH R162, R162 ;  /* 0x000000a200a27308 */ /* 0x000ea20000002400 */
[----:B------:R-:W-:Y:S01]  /*e000*/  @P4 SHF.R.U32.HI R5, RZ, c[0x0][0x2cc], R193 ;  /* 0x0000b300ff054a19 */ /* 0x000fe200000116c1 */
[----:B------:R-:W-:Y:S01]  /*e010*/  FMUL.FTZ R44, R44, c[0x0][0x320] ;  /* 0x0000c8002c2c7a20 */ /* 0x000fe20000410000 */
[----:B-1----:R-:W-:Y:S01]  /*e020*/  @P2 IADD3.X R19, R7, UR13, RZ, P0, !PT ;  /* 0x0000000d07132c10 */ /* 0x002fe200087fe4ff */
[----:B------:R1:W-:Y:S01]  /*e030*/  @P2 LDGSTS.E.BYPASS.LTC128B.128 [R217+0xb100], [R10.64], !P5 ;  /* 0x0b1000000ad92fae */ /* 0x0003e2000e901d4a */
[C---:B------:R-:W-:Y:S01]  /*e040*/  @P2 IADD3 R22, P1, R18.reuse, UR15, RZ ;  /* 0x0000000f12162c10 */ /* 0x040fe2000ff3e0ff */
[----:B------:R-:W-:Y:S01]  /*e050*/  FMUL.FTZ R45, R45, c[0x0][0x320] ;  /* 0x0000c8002d2d7a20 */ /* 0x000fe20000410000 */
[----:B------:R-:W-:Y:S01]  /*e060*/  @P2 IADD3 R20, P0, R18, UR6, RZ ;  /* 0x0000000612142c10 */ /* 0x000fe2000ff1e0ff */
[----:B------:R-:W-:Y:S01]  /*e070*/  FMUL.FTZ R46, R46, c[0x0][0x320] ;  /* 0x0000c8002e2e7a20 */ /* 0x000fe20000410000 */
[C---:B------:R-:W-:Y:S01]  /*e080*/  @P2 IADD3.X R23, R19.reuse, UR13, RZ, P1, !PT ;  /* 0x0000000d13172c10 */ /* 0x040fe20008ffe4ff */
[----:B------:R2:W2:Y:S01]  /*e090*/  MUFU.TANH R164, R25 ;  /* 0x0000001900a47308 */ /* 0x0004a20000002400 */
[----:B------:R-:W-:Y:S01]  /*e0a0*/  @P2 IADD3.X R21, R19, UR8, RZ, P0, !PT ;  /* 0x0000000813152c10 */ /* 0x000fe200087fe4ff */
[----:B------:R2:W-:Y:S01]  /*e0b0*/  @P2 LDGSTS.E.BYPASS.LTC128B.128 [R217+0x9100], [R18.64], !P6 ;  /* 0x0910000012d92fae */ /* 0x0005e2000f101d4a */
[----:B------:R-:W-:Y:S01]  /*e0c0*/  FMUL.FTZ R47, R47, c[0x0][0x320] ;  /* 0x0000c8002f2f7a20 */ /* 0x000fe20000410000 */
[----:B------:R-:W-:Y:S01]  /*e0d0*/  IADD3 R9, -R219, R9, R216 ;  /* 0x00000009db097210 */ /* 0x000fe20007ffe1d8 */
[----:B------:R-:W-:Y:S02]  /*e0e0*/  FMUL.FTZ R48, R48, c[0x0][0x320] ;  /* 0x0000c80030307a20 */ /* 0x000fe40000410000 */
[----:B------:R-:W-:Y:S02]  /*e0f0*/  FMUL.FTZ R49, R49, c[0x0][0x320] ;  /* 0x0000c80031317a20 */ /* 0x000fe40000410000 */
[----:B------:R-:W-:Y:S01]  /*e100*/  FMUL.FTZ R50, R50, c[0x0][0x320] ;  /* 0x0000c80032327a20 */ /* 0x000fe20000410000 */
[----:B------:R2:W2:Y:S01]  /*e110*/  MUFU.TANH R233, R26 ;  /* 0x0000001a00e97308 */ /* 0x0004a20000002400 */
[----:B------:R2:W-:Y:S01]  /*e120*/  @P2 LDGSTS.E.BYPASS.LTC128B.128 [R217+0xc100], [R18.64+0x80], !P5 ;  /* 0x0c10008012d92fae */ /* 0x0005e2000e901d4a */
[----:B-----5:R-:W-:Y:S07]  /*e130*/  IADD3 R7, -R225, R16, RZ ;  /* 0x00000010e1077210 */ /* 0x020fee0007ffe1ff */
[----:B------:R2:W-:Y:S01]  /*e140*/  @P2 LDGSTS.E.BYPASS.LTC128B.128 [R217+0xa100], [R22.64], !P6 ;  /* 0x0a10000016d92fae */ /* 0x0005e2000f101d4a */
[----:B------:R2:W2:Y:S01]  /*e150*/  MUFU.TANH R229, R27 ;  /* 0x0000001b00e57308 */ /* 0x0004a20000002400 */
[C---:B-1----:R-:W-:Y:S02]  /*e160*/  IADD3 R11, R9.reuse, c[0x0][0x328], RZ ;  /* 0x0000ca00090b7a10 */ /* 0x042fe40007ffe0ff */
[----:B------:R-:W-:Y:S04]  /*e170*/  IADD3 R9, R9, UR7, RZ ;  /* 0x0000000709097c10 */ /* 0x000fe8000fffe0ff */
[----:B------:R1:W-:Y:S03]  /*e180*/  @P2 LDGSTS.E.BYPASS.LTC128B.128 [R217+0xd100], [R20.64], !P5 ;  /* 0x0d10000014d92fae */ /* 0x0003e6000e901d4a */
[----:B------:R-:W1:Y:S05]  /*e190*/  MUFU.TANH R242, R242 ;  /* 0x000000f200f27308 */ /* 0x000e6a0000002400 */
[----:B------:R-:W0:Y:S05]  /*e1a0*/  LDGDEPBAR ;  /* 0x00000000000079af */ /* 0x000e2a0000000000 */
[----:B------:R1:W1:Y:S03]  /*e1b0*/  MUFU.TANH R236, R29 ;  /* 0x0000001d00ec7308 */ /* 0x0002660000002400 */
[----:B------:R-:W5:Y:S07]  /*e1c0*/  SHFL.IDX PT, R8, R5, RZ, 0x1c1f ;  /* 0x001c1fff05087589 */ /* 0x000f6e00000e0000 */
[----:B------:R1:W1:Y:S10]  /*e1d0*/  MUFU.TANH R239, R30 ;  /* 0x0000001e00ef7308 */ /* 0x0002740000002400 */
        /* <DEDUP_REMOVED lines=37> */
.L_x_261:
[----:B------:R-:W-:Y:S04]  /*e430*/  MOV R6, c[0x0][0x32c] ;  /* 0x0000cb0000067a02 */ /* 0x000fe80000000f00 */
[----:B------:R-:W-:Y:S11]  /*e440*/  ISETP.NE.AND P0, PT, R6, 0x1, PT ;  /* 0x000000010600780c */ /* 0x000ff60003f05270 */
[----:B------:R-:W-:Y:S02]  /*e450*/  @!UPT UIADD3 URZ, URZ, URZ, URZ ;  /* 0x0000003f3f3ff290 */ /* 0x000fe4000fffe03f */
[----:B------:R-:W-:Y:S05]  /*e460*/  @P0 IMAD.HI.U32 R6, R8, c[0x0][0x330], RZ ;  /* 0x0000cc0008060a27 */ /* 0x000fea00078e00ff */
[----:B------:R-:W-:Y:S02]  /*e470*/  @P0 SHF.R.U32.HI R8, RZ, c[0x0][0x334], R6 ;  /* 0x0000cd00ff080a19 */ /* 0x000fe40000011606 */
.L_x_262:
[----:B------:R-:W-:Y:S05]  /*e480*/  BSYNC B0 ;  /* 0x0000000000007941 */ /* 0x000fea0003800000 */
.L_x_260:
[----:B------:R-:W-:Y:S05]  /*e490*/  IMAD R8, R8, c[0x0][0x32c], R7 ;  /* 0x0000cb0008087a24 */ /* 0x000fea00078e0207 */
[----:B------:R-:W-:Y:S02]  /*e4a0*/  IADD3 R6, R8, c[0x0][0x32c], RZ ;  /* 0x0000cb0008067a10 */ /* 0x000fe40007ffe0ff */
[----:B------:R-:W-:Y:S02]  /*e4b0*/  IMNMX R15, R15, R8, !PT ;  /* 0x000000080f0f7217 */ /* 0x000fe40007800200 */
[----:B------:R-:W-:Y:S02]  /*e4c0*/  IMNMX R17, R17, R6, PT ;  /* 0x0000000611117217 */ /* 0x000fe40003800200 */
.L_x_259:
        /* <DEDUP_REMOVED lines=10> */
[----:B------:R-:W-:Y:S02]  /*e570*/  ISETP.GT.AND P0, PT, R15, 0x8, !P1 ;  /* 0x000000080f00780c */ /* 0x000fe40004f04270 */
        /* <DEDUP_REMOVED lines=146> */
.L_x_265:
[----:B------:R-:W-:Y:S04]  /*eea0*/  MOV R5, c[0x0][0x32c] ;  /* 0x0000cb0000057a02 */ /* 0x000fe80000000f00 */
[----:B------:R-:W-:Y:S11]  /*eeb0*/  ISETP.NE.AND P0, PT, R5, 0x1, PT ;  /* 0x000000010500780c */ /* 0x000ff60003f05270 */
[----:B------:R-:W-:Y:S02]  /*eec0*/  @!UPT UIADD3 URZ, URZ, URZ, URZ ;  /* 0x0000003f3f3ff290 */ /* 0x000fe4000fffe03f */
[----:B------:R-:W-:Y:S05]  /*eed0*/  @P0 IMAD.HI.U32 R5, R14, c[0x0][0x330], RZ ;  /* 0x0000cc000e050a27 */ /* 0x000fea00078e00ff */
[----:B------:R-:W-:Y:S02]  /*eee0*/  @P0 SHF.R.U32.HI R14, RZ, c[0x0][0x334], R5 ;  /* 0x0000cd00ff0e0a19 */ /* 0x000fe40000011605 */
.L_x_266:
[----:B------:R-:W-:Y:S05]  /*eef0*/  BSYNC B0 ;  /* 0x0000000000007941 */ /* 0x000fea0003800000 */
.L_x_264:
[----:B------:R-:W-:Y:S05]  /*ef00*/  IMAD R7, R14, c[0x0][0x32c], R7 ;  /* 0x0000cb000e077a24 */ /* 0x000fea00078e0207 */
[----:B------:R-:W-:Y:S02]  /*ef10*/  IADD3 R5, R7, c[0x0][0x32c], RZ ;  /* 0x0000cb0007057a10 */ /* 0x000fe40007ffe0ff */
[----:B------:R-:W-:Y:S02]  /*ef20*/  IMNMX R12, R12, R7, !PT ;  /* 0x000000070c0c7217 */ /* 0x000fe40007800200 */
[----:B------:R-:W-:Y:S02]  /*ef30*/  IMNMX R0, R0, R5, PT ;  /* 0x0000000500007217 */ /* 0x000fe40003800200 */
.L_x_263:
        /* <DEDUP_REMOVED lines=79> */
[----:B------:R-:W-:Y:S02]  /*f430*/  ISETP.GT.AND P2, PT, R12, 0x58, !P2 ;  /* 0x000000580c00780c */ /* 0x000fe40005744270 */
        /* <DEDUP_REMOVED lines=337> */
[----:B--2---:R-:W-:Y:S04]  /*10950*/  F2FP.BF16.PACK_AB R124, R159, R156 ;  /* 0x0000009c9f7c723e */ /* 0x004fe800000010ff */
[C---:B------:R-:W-:Y:S01]  /*10960*/  HMMA.16816.F32.BF16 R16, R68.reuse, R86, R16 ;  /* 0x000000564410723c */ /* 0x040fe20000041810 */
[----:B------:R-:W2:Y:S01]  /*10970*/  LDSM.16.MT88.4 R84, [R210+0x4100] ;  /* 0x00410000d254783b */ /* 0x000ea20000004200 */
[----:B------:R-:W-:Y:S06]  /*10980*/  MUFU.EX2 R144, R144 ;  /* 0x0000009000907308 */ /* 0x000fec0000000800 */
[C---:B-1----:R-:W-:Y:S04]  /*10990*/  HMMA.16816.F32.BF16 R20, R68.reuse, R76, R20 ;  /* 0x0000004c4414723c */ /* 0x042fe80000041814 */
[----:B------:R-:W1:Y:S01]  /*109a0*/  MUFU.EX2 R139, R139 ;  /* 0x0000008b008b7308 */ /* 0x000e620000000800 */
[----:B----4-:R-:W-:Y:S03]  /*109b0*/  F2FP.BF16.PACK_AB R126, R149, R146 ;  /* 0x00000092957e723e */ /* 0x010fe600000010ff */
[C---:B------:R-:W-:Y:S01]  /*109c0*/  HMMA.16816.F32.BF16 R24, R68.reuse, R78, R24 ;  /* 0x0000004e4418723c */ /* 0x040fe20000041818 */
[----:B------:R-:W4:Y:S05]  /*109d0*/  LDSM.16.MT88.4 R76, [R209+0x4100] ;  /* 0x00410000d14c783b */ /* 0x000f2a0000004200 */
[----:B------:R-:W-:Y:S02]  /*109e0*/  MUFU.EX2 R135, R135 ;  /* 0x0000008700877308 */ /* 0x000fe40000000800 */
[C---:B------:R-:W-:Y:S08]  /*109f0*/  HMMA.16816.F32.BF16 R28, R68.reuse, R80, R28 ;  /* 0x00000050441c723c */ /* 0x040ff0000004181c */
[C---:B------:R-:W-:Y:S01]  /*10a00*/  HMMA.16816.F32.BF16 R32, R68.reuse, R82, R32 ;  /* 0x000000524420723c */ /* 0x040fe20000041820 */
[----:B------:R-:W5:Y:S01]  /*10a10*/  LDSM.16.MT88.4 R80, [R212+0x1900] ;  /* 0x00190000d450783b */ /* 0x000f620000004200 */
[----:B------:R-:W4:Y:S02]  /*10a20*/  MUFU.EX2 R134, R134 ;  /* 0x0000008600867308 */ /* 0x000f240000000800 */
[----:B-1----:R-:W-:Y:S04]  /*10a30*/  F2FP.BF16.PACK_AB R125, R139, R144 ;  /* 0x000000908b7d723e */ /* 0x002fe800000010ff */
[C---:B---3--:R-:W-:Y:S08]  /*10a40*/  HMMA.16816.F32.BF16 R36, R68.reuse, R72, R36 ;  /* 0x000000484424723c */ /* 0x048ff00000041824 */
[C---:B------:R-:W-:Y:S01]  /*10a50*/  HMMA.16816.F32.BF16 R40, R68.reuse, R74, R40 ;  /* 0x0000004a4428723c */ /* 0x040fe20000041828 */
[----:B------:R-:W1:Y:S07]  /*10a60*/  LDSM.16.MT88.4 R72, [R210+0x1900] ;  /* 0x00190000d248783b */ /* 0x000e6e0000004200 */
[C---:B--2---:R-:W-:Y:S04]  /*10a70*/  HMMA.16816.F32.BF16 R44, R68.reuse, R84, R44 ;  /* 0x00000054442c723c */ /* 0x044fe8000004182c */
[----:B----4-:R-:W-:Y:S04]  /*10a80*/  F2FP.BF16.PACK_AB R127, R134, R135 ;  /* 0x00000087867f723e */ /* 0x010fe800000010ff */
[C---:B------:R-:W-:Y:S01]  /*10a90*/  HMMA.16816.F32.BF16 R48, R68.reuse, R86, R48 ;  /* 0x000000564430723c */ /* 0x040fe20000041830 */
[----:B------:R-:W-:Y:S07]  /*10aa0*/  LDSM.16.MT88.4 R84, [R208+0x1900] ;  /* 0x00190000d054783b */ /* 0x000fee0000004200 */
[C---:B------:R-:W-:Y:S08]  /*10ab0*/  HMMA.16816.F32.BF16 R52, R68.reuse, R76, R52 ;  /* 0x0000004c4434723c */ /* 0x040ff00000041834 */
[C---:B------:R-:W-:Y:S01]  /*10ac0*/  HMMA.16816.F32.BF16 R56, R68.reuse, R78, R56 ;  /* 0x0000004e4438723c */ /* 0x040fe20000041838 */
[----:B------:R-:W2:Y:S07]  /*10ad0*/  LDSM.16.MT88.4 R76, [R209+0x1900] ;  /* 0x00190000d14c783b */ /* 0x000eae0000004200 */
        /* <DEDUP_REMOVED lines=12> */
[C---:B-----5:R-:W-:Y:S03]  /*10ba0*/  HMMA.16816.F32.BF16 R4, R68.reuse, R80, R4 ;  /* 0x000000504404723c */ /* 0x060fe60000041804 */
[----:B------:R-:W-:Y:S02]  /*10bb0*/  FADD.FTZ R3, R241, R240 ;  /* 0x000000f0f1037221 */ /* 0x000fe40000010000 */
[----:B------:R-:W-:Y:S02]  /*10bc0*/  FADD.FTZ R235, R238, R235 ;  /* 0x000000ebeeeb7221 */ /* 0x000fe40000010000 */
[----:B------:R-:W-:Y:S01]  /*10bd0*/  FADD.FTZ R3, R242, R3 ;  /* 0x00000003f2037221 */ /* 0x000fe20000010000 */
[C---:B------:R-:W-:Y:S01]  /*10be0*/  HMMA.16816.F32.BF16 R8, R68.reuse, R82, R8 ;  /* 0x000000524408723c */ /* 0x040fe20000041808 */
[----:B------:R-:W3:Y:S03]  /*10bf0*/  LDSM.16.MT88.4 R80, [R212+0x4900] ;  /* 0x00490000d450783b */ /* 0x000ee60000004200 */
[----:B------:R-:W-:Y:S04]  /*10c00*/  FADD.FTZ R2, R166, R3 ;  /* 0x00000003a6027221 */ /* 0x000fe80000010000 */
[C---:B-1----:R-:W-:Y:S04]  /*10c10*/  HMMA.16816.F32.BF16 R12, R68.reuse, R72, R12 ;  /* 0x00000048440c723c */ /* 0x042fe8000004180c */
[----:B------:R-:W-:Y:S04]  /*10c20*/  FADD.FTZ R2, R165, R2 ;  /* 0x00000002a5027221 */ /* 0x000fe80000010000 */
[C---:B------:R-:W-:Y:S01]  /*10c30*/  HMMA.16816.F32.BF16 R16, R68.reuse, R74, R16 ;  /* 0x0000004a4410723c */ /* 0x040fe20000041810 */
[----:B------:R-:W1:Y:S03]  /*10c40*/  LDSM.16.MT88.4 R72, [R210+0x4900] ;  /* 0x00490000d248783b */ /* 0x000e660000004200 */
[----:B------:R-:W-:Y:S01]  /*10c50*/  FADD.FTZ R3, R161, R2 ;  /* 0x00000002a1037221 */ /* 0x000fe20000010000 */
[----:B------:R-:W-:Y:S03]  /*10c60*/  IADD3 R2, R192, -0x1, RZ ;  /* 0xffffffffc0027810 */ /* 0x000fe60007ffe0ff */
[C---:B--2---:R-:W-:Y:S04]  /*10c70*/  HMMA.16816.F32.BF16 R20, R68.reuse, R76, R20 ;  /* 0x0000004c4414723c */ /* 0x044fe80000041814 */
[----:B------:R-:W-:Y:S02]  /*10c80*/  FADD.FTZ R3, R232, R3 ;  /* 0x00000003e8037221 */ /* 0x000fe40000010000 */
[----:B------:R-:W-:Y:S02]  /*10c90*/  IMAD.MOV.U32 R192, RZ, RZ, R2 ;  /* 0x000000ffffc07224 */ /* 0x000fe400078e0002 */
[C---:B------:R-:W-:Y:S01]  /*10ca0*/  HMMA.16816.F32.BF16 R24, R68.reuse, R78, R24 ;  /* 0x0000004e4418723c */ /* 0x040fe20000041818 */
[----:B------:R-:W2:Y:S03]  /*10cb0*/  LDSM.16.MT88.4 R76, [R212+0x2100] ;  /* 0x00210000d44c783b */ /* 0x000ea60000004200 */
[----:B------:R-:W-:Y:S02]  /*10cc0*/  FADD.FTZ R144, R144, R3 ;  /* 0x0000000390907221 */ /* 0x000fe40000010000 */
[----:B------:R-:W-:Y:S02]  /*10cd0*/  IMAD.MOV.U32 R3, RZ, RZ, R0 ;  /* 0x000000ffff037224 */ /* 0x000fe400078e0000 */
[C---:B------:R-:W-:Y:S04]  /*10ce0*/  HMMA.16816.F32.BF16 R28, R68.reuse, R84, R28 ;  /* 0x00000054441c723c */ /* 0x040fe8000004181c */
[----:B------:R-:W-:Y:S02]  /*10cf0*/  FADD.FTZ R144, R139, R144 ;  /* 0x000000908b907221 */ /* 0x000fe40000010000 */
[----:B------:R-:W-:Y:S02]  /*10d00*/  IMAD.MOV.U32 R2, RZ, RZ, R116 ;  /* 0x000000ffff027224 */ /* 0x000fe400078e0074 */
[C---:B------:R-:W-:Y:S01]  /*10d10*/  HMMA.16816.F32.BF16 R32, R68.reuse, R86, R32 ;  /* 0x000000564420723c */ /* 0x040fe20000041820 */
[----:B------:R-:W-:Y:S03]  /*10d20*/  LDSM.16.MT88.4 R84, [R208+0x2100] ;  /* 0x00210000d054783b */ /* 0x000fe60000004200 */
[----:B------:R-:W-:Y:S04]  /*10d30*/  FADD.FTZ R135, R135, R144 ;  /* 0x0000009087877221 */ /* 0x000fe80000010000 */
[C---:B---3--:R-:W-:Y:S04]  /*10d40*/  HMMA.16816.F32.BF16 R36, R68.reuse, R80, R36 ;  /* 0x000000504424723c */ /* 0x048fe80000041824 */
[----:B------:R-:W-:Y:S04]  /*10d50*/  FADD.FTZ R227, R134, R135 ;  /* 0x0000008786e37221 */ /* 0x000fe80000010000 */
        /* <DEDUP_REMOVED lines=64> */
.L_x_258:
[----:B------:R-:W1:Y:S01]  /*11160*/  SHFL.BFLY PT, R3, R228, 0x2, 0x1f ;  /* 0x0c401f00e4037f89 */ /* 0x000e6200000e0000 */
[----:B------:R-:W-:-:S02]  /*11170*/  MOV R4, RZ ;  /* 0x000000ff00047202 */ /* 0x000fc40000000f00 */
[----:B------:R-:W-:Y:S01]  /*11180*/  PLOP3.LUT P2, PT, PT, PT, PT, 0x8, 0x0 ;  /* 0x000000000000781c */ /* 0x000fe20003f4e170 */
[----:B------:R-:W2:Y:S01]  /*11190*/  SHFL.BFLY PT, R2, R227, 0x2, 0x1f ;  /* 0x0c401f00e3027f89 */ /* 0x000ea200000e0000 */
[----:B-1----:R-:W-:Y:S01]  /*111a0*/  FADD.FTZ R6, R3, R228 ;  /* 0x000000e403067221 */ /* 0x002fe20000010000 */
[----:B------:R-:W-:Y:S01]  /*111b0*/  MOV R3, RZ ;  /* 0x000000ff00037202 */ /* 0x000fe20000000f00 */
[----:B--2---:R-:W-:-:S03]  /*111c0*/  FADD.FTZ R7, R2, R227 ;  /* 0x000000e302077221 */ /* 0x004fc60000010000 */
[----:B------:R-:W1:Y:S04]  /*111d0*/  SHFL.BFLY PT, R5, R6, 0x1, 0x1f ;  /* 0x0c201f0006057f89 */ /* 0x000e6800000e0000 */
[----:B------:R-:W2:Y:S01]  /*111e0*/  SHFL.BFLY PT, R2, R7, 0x1, 0x1f ;  /* 0x0c201f0007027f89 */ /* 0x000ea200000e0000 */
[----:B-1----:R-:W-:Y:S02]  /*111f0*/  FADD.FTZ R5, R6, R5 ;  /* 0x0000000506057221 */ /* 0x002fe40000010000 */
[----:B--2---:R-:W-:-:S03]  /*11200*/  FADD.FTZ R2, R2, R7 ;  /* 0x0000000702027221 */ /* 0x004fc60000010000 */
[----:B------:R-:W-:Y:S02]  /*11210*/  FSETP.NE.FTZ.AND P1, PT, R5, RZ, PT ;  /* 0x000000ff0500720b */ /* 0x000fe40003f35000 */
[----:B------:R-:W-:-:S11]  /*11220*/  FSETP.NE.FTZ.AND P0, PT, R2, RZ, PT ;  /* 0x000000ff0200720b */ /* 0x000fd60003f15000 */
[----:B------:R-:W1:Y:S01]  /*11230*/  @P1 MUFU.RCP R4, R5 ;  /* 0x0000000500041308 */ /* 0x000e620000001000 */
[----:B------:R-:W-:Y:S02]  /*11240*/  @P1 MOV R7, 0x3f317218 ;  /* 0x3f31721800071802 */ /* 0x000fe40000000f00 */
[----:B------:R-:W-:-:S03]  /*11250*/  @P0 MOV R9, 0x3f317218 ;  /* 0x3f31721800090802 */ /* 0x000fc60000000f00 */
[----:B------:R-:W-:Y:S02]  /*11260*/  @P1 FMUL.FTZ R7, R7, c[0x0][0x2d0] ;  /* 0x0000b40007071a20 */ /* 0x000fe40000410000 */
[----:B------:R-:W2:Y:S01]  /*11270*/  @P1 MUFU.LG2 R5, R5 ;  /* 0x0000000500051308 */ /* 0x000ea20000000c00 */
[----:B------:R-:W-:-:S07]  /*11280*/  @P0 FMUL.FTZ R9, R9, c[0x0][0x2d0] ;  /* 0x0000b40009090a20 */ /* 0x000fce0000410000 */
[----:B------:R-:W3:Y:S01]  /*11290*/  @P0 MUFU.LG2 R6, R2 ;  /* 0x0000000200060308 */ /* 0x000ee20000000c00 */
[C---:B-1----:R-:W-:Y:S02]  /*112a0*/  FMUL.FTZ R112, R4.reuse, R112 ;  /* 0x0000007004707220 */ /* 0x042fe40000410000 */
[C---:B------:R-:W-:Y:S02]  /*112b0*/  FMUL.FTZ R113, R4.reuse, R113 ;  /* 0x0000007104717220 */ /* 0x040fe40000410000 */
[C---:B------:R-:W-:Y:S02]  /*112c0*/  FMUL.FTZ R108, R4.reuse, R108 ;  /* 0x0000006c046c7220 */ /* 0x040fe40000410000 */
[C---:B------:R-:W-:Y:S01]  /*112d0*/  FMUL.FTZ R109, R4.reuse, R109 ;  /* 0x0000006d046d7220 */ /* 0x040fe20000410000 */
[----:B------:R1:W4:Y:S01]  /*112e0*/  @P0 MUFU.RCP R3, R2 ;  /* 0x0000000200030308 */ /* 0x0003220000001000 */
[----:B--2---:R-:W-:Y:S02]  /*112f0*/  @P1 FMUL.FTZ R5, R5, 0.69314718246459960938 ;  /* 0x3f31721805051820 */ /* 0x004fe40000410000 */
[----:B------:R-:W-:-:S02]  /*11300*/  FMUL.FTZ R104, R4, R104 ;  /* 0x0000006804687220 */ /* 0x000fc40000410000 */
[C---:B------:R-:W-:Y:S02]  /*11310*/  FMUL.FTZ R105, R4.reuse, R105 ;  /* 0x0000006904697220 */ /* 0x040fe40000410000 */
[----:B------:R-:W-:Y:S02]  /*11320*/  FMUL.FTZ R100, R4, R100 ;  /* 0x0000006404647220 */ /* 0x000fe40000410000 */
[----:B---3--:R-:W-:Y:S02]  /*11330*/  @P0 FMUL.FTZ R6, R6, 0.69314718246459960938 ;  /* 0x3f31721806060820 */ /* 0x008fe40000410000 */
[C---:B------:R-:W-:Y:S02]  /*11340*/  FMUL.FTZ R101, R4.reuse, R101 ;  /* 0x0000006504657220 */ /* 0x040fe40000410000 */
[C---:B------:R-:W-:Y:S02]  /*11350*/  FMUL.FTZ R96, R4.reuse, R96 ;  /* 0x0000006004607220 */ /* 0x040fe40000410000 */
[C---:B------:R-:W-:Y:S01]  /*11360*/  FMUL.FTZ R97, R4.reuse, R97 ;  /* 0x0000006104617220 */ /* 0x040fe20000410000 */
[----:B-1----:R-:W-:Y:S01]  /*11370*/  MOV R2, 0xff800000 ;  /* 0xff80000000027802 */ /* 0x002fe20000000f00 */
        /* <DEDUP_REMOVED lines=21> */
[----:B------:R-:W-:Y:S01]  /*114d0*/  FMUL.FTZ R65, R4, R65 ;  /* 0x0000004104417220 */ /* 0x000fe20000410000 */
[----:B------:R-:W-:Y:S01]  /*114e0*/  MOV R4, 0xff800000 ;  /* 0xff80000000047802 */ /* 0x000fe20000000f00 */
[C---:B----4-:R-:W-:Y:S02]  /*114f0*/  FMUL.FTZ R114, R3.reuse, R114 ;  /* 0x0000007203727220 */ /* 0x050fe40000410000 */
        /* <DEDUP_REMOVED lines=30> */
[----:B------:R-:W-:Y:S02]  /*116e0*/  FMUL.FTZ R3, R3, R67 ;  /* 0x0000004303037220 */ /* 0x000fe40000410000 */
[----:B------:R-:W-:-:S02]  /*116f0*/  @P1 FFMA.FTZ R2, R7, R0, R5 ;  /* 0x0000000007021223 */ /* 0x000fc40000010005 */
[----:B------:R-:W-:Y:S02]  /*11700*/  @P0 FFMA.FTZ R4, R9, R116, R6 ;  /* 0x0000007409040223 */ /* 0x000fe40000010006 */
.L_x_230:
[----:B------:R-:W-:Y:S05]  /*11710*/  @P2 BRA `(.L_x_268) ;  /* 0x0000127000002947 */ /* 0x000fea0003800000 */
[----:B------:R-:W1:Y:S01]  /*11720*/  S2R R0, SR_TID.X ;  /* 0x0000000000007919 */ /* 0x000e620000002100 */
[----:B------:R-:W-:Y:S02]  /*11730*/  F2FP.BF16.PACK_AB R112, R113, R112 ;  /* 0x000000707170723e */ /* 0x000fe400000010ff */
[----:B------:R-:W-:Y:S01]  /*11740*/  F2FP.BF16.PACK_AB R114, R115, R114 ;  /* 0x000000727372723e */ /* 0x000fe200000010ff */
[----:B------:R-:W-:Y:S01]  /*11750*/  BAR.SYNC.DEFER_BLOCKING 0x1, 0x100 ;  /* 0x0044000000007b1d */ /* 0x000fe20000010000 */
        /* <DEDUP_REMOVED lines=10> */
[----:B-1----:R-:W-:Y:S02]  /*11800*/  SHF.R.S32.HI R5, RZ, 0x1f, R0 ;  /* 0x0000001fff057819 */ /* 0x002fe40000011400 */
[----:B------:R-:W-:Y:S02]  /*11810*/  F2FP.BF16.PACK_AB R88, R89, R88 ;  /* 0x000000585958723e */ /* 0x000fe400000010ff */
[----:B------:R-:W-:Y:S02]  /*11820*/  LEA.HI R6, R5, R0, RZ, 0x2 ;  /* 0x0000000005067211 */ /* 0x000fe400078f10ff */
[----:B------:R-:W-:Y:S02]  /*11830*/  F2FP.BF16.PACK_AB R90, R91, R90 ;  /* 0x0000005a5b5a723e */ /* 0x000fe400000010ff */
[--C-:B------:R-:W-:Y:S02]  /*11840*/  SHF.R.S32.HI R8, RZ, 0x2, R6.reuse ;  /* 0x00000002ff087819 */ /* 0x100fe40000011406 */
[----:B------:R-:W-:-:S02]  /*11850*/  SHF.R.S32.HI R7, RZ, 0x1f, R6 ;  /* 0x0000001fff077819 */ /* 0x000fc40000011406 */
[----:B------:R-:W-:Y:S02]  /*11860*/  LOP3.LUT R9, R6, 0xfffffffc, RZ, 0xc0, !PT ;  /* 0xfffffffc06097812 */ /* 0x000fe400078ec0ff */
[----:B------:R-:W-:Y:S02]  /*11870*/  LEA.HI R7, R7, R8, RZ, 0x3 ;  /* 0x0000000807077211 */ /* 0x000fe400078f18ff */
[----:B------:R-:W-:Y:S01]  /*11880*/  F2FP.BF16.PACK_AB R84, R85, R84 ;  /* 0x000000545554723e */ /* 0x000fe200000010ff */
[----:B------:R-:W-:Y:S01]  /*11890*/  IMAD.IADD R9, R0, 0x1, -R9 ;  /* 0x0000000100097824 */ /* 0x000fe200078e0a09 */
[----:B------:R-:W-:Y:S02]  /*118a0*/  LOP3.LUT R7, R7, 0xfffffff8, RZ, 0xc0, !PT ;  /* 0xfffffff807077812 */ /* 0x000fe400078ec0ff */
[----:B------:R-:W-:Y:S02]  /*118b0*/  F2FP.BF16.PACK_AB R86, R87, R86 ;  /* 0x000000565756723e */ /* 0x000fe400000010ff */
[----:B------:R-:W-:Y:S01]  /*118c0*/  F2FP.BF16.PACK_AB R80, R81, R80 ;  /* 0x000000505150723e */ /* 0x000fe200000010ff */
[----:B------:R-:W-:Y:S01]  /*118d0*/  IMAD.IADD R8, R8, 0x1, -R7 ;  /* 0x0000000108087824 */ /* 0x000fe200078e0a07 */
[----:B------:R-:W-:-:S02]  /*118e0*/  LEA.HI R7, R5, R0, RZ, 0x5 ;  /* 0x0000000005077211 */ /* 0x000fc400078f28ff */
[----:B------:R-:W-:Y:S01]  /*118f0*/  F2FP.BF16.PACK_AB R82, R83, R82 ;  /* 0x000000525352723e */ /* 0x000fe200000010ff */
[C---:B------:R-:W-:Y:S01]  /*11900*/  IMAD.SHL.U32 R10, R8.reuse, 0x40, RZ ;  /* 0x00000040080a7824 */ /* 0x040fe200078e00ff */
[----:B------:R-:W-:Y:S02]  /*11910*/  SHF.R.S32.HI R6, RZ, 0x5, R7 ;  /* 0x00000005ff067819 */ /* 0x000fe40000011407 */
[----:B------:R-:W-:Y:S02]  /*11920*/  LOP3.LUT R12, R8, 0x1, RZ, 0xc0, !PT ;  /* 0x00000001080c7812 */ /* 0x000fe400078ec0ff */
        /* <DEDUP_REMOVED lines=11> */
[----:B------:R-:W-:Y:S02]  /*119e0*/  F2FP.BF16.PACK_AB R72, R73, R72 ;  /* 0x000000484948723e */ /* 0x000fe400000010ff */
[----:B------:R-:W-:Y:S01]  /*119f0*/  F2FP.BF16.PACK_AB R74, R75, R74 ;  /* 0x0000004a4b4a723e */ /* 0x000fe200000010ff */
[C---:B------:R-:W-:Y:S01]  /*11a00*/  IMAD.IADD R15, R11.reuse, 0x1, R8 ;  /* 0x000000010b0f7824 */ /* 0x040fe200078e0208 */
[C---:B------:R-:W-:Y:S01]  /*11a10*/  IADD3 R10, R11.reuse, 0x80, RZ ;  /* 0x000000800b0a7810 */ /* 0x040fe20007ffe0ff */
[----:B------:R-:W-:Y:S01]  /*11a20*/  STS [R11+0x80], R112 ;  /* 0x000080700b007388 */ /* 0x000fe20000000800 */
[----:B------:R-:W-:-:S02]  /*11a30*/  IADD3 R13, R11, 0x70, RZ ;  /* 0x000000700b0d7810 */ /* 0x000fc40007ffe0ff */
[----:B------:R-:W-:Y:S01]  /*11a40*/  @P0 IADD3 R13, R10, 0x10, RZ ;  /* 0x000000100a0d0810 */ /* 0x000fe20007ffe0ff */
[----:B------:R-:W-:Y:S01]  /*11a50*/  IMAD.MOV.U32 R10, RZ, RZ, 0x40 ;  /* 0x00000040ff0a7424 */ /* 0x000fe200078e00ff */
[----:B------:R-:W-:Y:S01]  /*11a60*/  STS [R11+0x480], R114 ;  /* 0x000480720b007388 */ /* 0x000fe20000000800 */
[----:B------:R-:W-:Y:S02]  /*11a70*/  F2FP.BF16.PACK_AB R68, R69, R68 ;  /* 0x000000444544723e */ /* 0x000fe400000010ff */
[--C-:B------:R-:W-:Y:S01]  /*11a80*/  IMAD.IADD R17, R8, 0x1, R13.reuse ;  /* 0x0000000108117824 */ /* 0x100fe200078e020d */
[----:B------:R-:W-:Y:S01]  /*11a90*/  SEL R10, R10, 0xffffffc0, !P2 ;  /* 0xffffffc00a0a7807 */ /* 0x000fe20005000000 */
[----:B------:R-:W-:Y:S01]  /*11aa0*/  STS [R13], R108 ;  /* 0x0000006c0d007388 */ /* 0x000fe20000000800 */
[----:B------:R-:W-:Y:S02]  /*11ab0*/  F2FP.BF16.PACK_AB R70, R71, R70 ;  /* 0x000000464746723e */ /* 0x000fe400000010ff */
        /* <DEDUP_REMOVED lines=8> */
[----:B------:R-:W-:-:S02]  /*11b40*/  F2FP.BF16.PACK_AB R56, R57, R56 ;  /* 0x000000383938723e */ /* 0x000fc400000010ff */
[----:B------:R-:W-:Y:S01]  /*11b50*/  STS [R15+0x480], R106 ;  /* 0x0004806a0f007388 */ /* 0x000fe20000000800 */
[----:B------:R-:W-:Y:S02]  /*11b60*/  F2FP.BF16.PACK_AB R58, R59, R58 ;  /* 0x0000003a3b3a723e */ /* 0x000fe400000010ff */
        /* <DEDUP_REMOVED lines=28> */
[----:B------:R1:W-:Y:S01]  /*11d30*/  STS [R19+0x4480], R54 ;  /* 0x0044803613007388 */ /* 0x0003e20000000800 */
[----:B---3--:R-:W-:-:S03]  /*11d40*/  IMAD.WIDE R12, R218, R11, c[0x0][0x500] ;  /* 0x00014000da0c7625 */ /* 0x008fc600078e020b */
[----:B------:R3:W-:Y:S04]  /*11d50*/  STS [R21+0x4000], R56 ;  /* 0x0040003815007388 */ /* 0x0007e80000000800 */
        /* <DEDUP_REMOVED lines=8> */
[----:B----4-:R-:W4:Y:S04]  /*11de0*/  @P0 LDG.E R15, [R12.64] ;  /* 0x0000000a0c0f0981 */ /* 0x010f28000c1e1900 */
[----:B------:R3:W5:Y:S01]  /*11df0*/  @P1 LDG.E R8, [R10.64] ;  /* 0x0000000a0a081981 */ /* 0x000762000c1e1900 */
[----:B-1----:R-:W-:Y:S02]  /*11e00*/  CS2R R18, SRZ ;  /* 0x0000000000127805 */ /* 0x002fe4000001ff00 */
[--C-:B----4-:R-:W-:Y:S01]  /*11e10*/  @P0 SHF.R.S32.HI R19, RZ, 0x1f, R15.reuse ;  /* 0x0000001fff130819 */ /* 0x110fe2000001140f */
[----:B------:R-:W-:Y:S01]  /*11e20*/  @P0 IMAD.MOV.U32 R18, RZ, RZ, R15 ;  /* 0x000000ffff120224 */ /* 0x000fe200078e000f */
[----:B------:R-:W-:Y:S05]  /*11e30*/  @P1 BRA `(.L_x_269) ;  /* 0x0000004000001947 */ /* 0x000fea0003800000 */
[----:B---3--:R-:W-:Y:S05]  /*11e40*/  @!P0 BRA `(.L_x_269) ;  /* 0x0000003000008947 */ /* 0x008fea0003800000 */
[----:B-----5:R-:W3:Y:S04]  /*11e50*/  LDG.E R8, [R12.64] ;  /* 0x0000000a0c087981 */ /* 0x020ee8000c1e1900 */
[----:B------:R-:W3:Y:S02]  /*11e60*/  LDG.E R3, [R12.64+0x4] ;  /* 0x0000040a0c037981 */ /* 0x000ee4000c1e1900 */
[----:B---3--:R-:W-:-:S02]  /*11e70*/  IADD3 R8, -R8, R3, RZ ;  /* 0x0000000308087210 */ /* 0x008fc40007ffe1ff */
.L_x_269:
[----:B---3--:R-:W1:Y:S01]  /*11e80*/  S2R R10, SR_CTAID.Y ;  /* 0x00000000000a7919 */ /* 0x008e620000002600 */
[----:B------:R-:W-:Y:S01]  /*11e90*/  LOP3.LUT R3, R7, 0xffffffe0, RZ, 0xc0, !PT ;  /* 0xffffffe007037812 */ /* 0x000fe200078ec0ff */
[----:B------:R-:W-:Y:S01]  /*11ea0*/  IMAD.MOV.U32 R13, RZ, RZ, c[0x0][0x4e8] ;  /* 0x00013a00ff0d7624 */ /* 0x000fe200078e00ff */
[----:B------:R-:W-:Y:S01]  /*11eb0*/  SHF.R.S32.HI R7, RZ, 0x1f, R6 ;  /* 0x0000001fff077819 */ /* 0x000fe20000011406 */
[----:B------:R-:W3:Y:S01]  /*11ec0*/  S2R R40, SR_CTAID.X ;  /* 0x0000000000287919 */ /* 0x000ee20000002500 */
[----:B------:R-:W-:Y:S01]  /*11ed0*/  MOV R16, R18 ;  /* 0x0000001200107202 */ /* 0x000fe20000000f00 */
[----:B------:R-:W-:Y:S01]  /*11ee0*/  IMAD.IADD R12, R0, 0x1, -R3 ;  /* 0x00000001000c7824 */ /* 0x000fe200078e0a03 */
[----:B------:R-:W-:Y:S01]  /*11ef0*/  LEA.HI R7, R7, R6, RZ, 0x3 ;  /* 0x0000000607077211 */ /* 0x000fe200078f18ff */
[----:B------:R-:W-:Y:S01]  /*11f00*/  IMAD.MOV.U32 R17, RZ, RZ, R19 ;  /* 0x000000ffff117224 */ /* 0x000fe200078e0013 */
[----:B------:R-:W-:Y:S01]  /*11f10*/  LEA.HI R3, R9, R9, RZ, 0x1 ;  /* 0x0000000909037211 */ /* 0x000fe200078f08ff */
[----:B------:R-:W-:Y:S01]  /*11f20*/  IMAD R15, R19, c[0x0][0x3a0], RZ ;  /* 0x0000e800130f7a24 */ /* 0x000fe200078e02ff */
[----:B------:R-:W-:Y:S01]  /*11f30*/  SHF.R.S32.HI R11, RZ, 0x1f, R12 ;  /* 0x0000001fff0b7819 */ /* 0x000fe2000001140c */
[----:B------:R-:W-:Y:S01]  /*11f40*/  BSSY B0, `(.L_x_270) ;  /* 0x0000074000007945 */ /* 0x000fe20003800000 */
[----:B------:R-:W-:Y:S01]  /*11f50*/  LOP3.LUT R7, R7, 0xffffff8, RZ, 0xc0, !PT ;  /* 0x0ffffff807077812 */ /* 0x000fe200078ec0ff */
[C---:B------:R-:W-:Y:S01]  /*11f60*/  IMAD R15, R18.reuse, c[0x0][0x3a4], R15 ;  /* 0x0000e900120f7a24 */ /* 0x040fe200078e020f */
[----:B------:R-:W-:Y:S01]  /*11f70*/  LEA.HI R11, R11, R12, RZ, 0x2 ;  /* 0x0000000c0b0b7211 */ /* 0x000fe200078f10ff */
[----:B------:R-:W-:Y:S01]  /*11f80*/  IMAD.WIDE.U32 R18, R18, c[0x0][0x3a0], RZ ;  /* 0x0000e80012127a25 */ /* 0x000fe200078e00ff */
[----:B------:R-:W-:-:S02]  /*11f90*/  IADD3 R7, R6, -R7, RZ ;  /* 0x8000000706077210 */ /* 0x000fc40007ffe0ff */
[----:B------:R-:W-:Y:S02]  /*11fa0*/  LOP3.LUT R6, R3, 0x1ffffffe, RZ, 0xc0, !PT ;  /* 0x1ffffffe03067812 */ /* 0x000fe400078ec0ff */
[----:B------:R-:W-:Y:S02]  /*11fb0*/  SHF.R.S32.HI R14, RZ, 0x2, R11 ;  /* 0x00000002ff0e7819 */ /* 0x000fe4000001140b */
[----:B------:R-:W-:Y:S01]  /*11fc0*/  ISETP.NE.AND P1, PT, R13, 0x1, PT ;  /* 0x000000010d00780c */ /* 0x000fe20003f25270 */
[----:B-1----:R-:W-:Y:S01]  /*11fd0*/  IMAD.WIDE.U32 R16, R10, c[0x0][0x490], R16 ;  /* 0x000124000a107a25 */ /* 0x002fe200078e0010 */
[----:B------:R-:W-:Y:S02]  /*11fe0*/  SHF.R.S32.HI R13, RZ, 0x1f, R10 ;  /* 0x0000001fff0d7819 */ /* 0x000fe4000001140a */
[----:B------:R-:W-:Y:S01]  /*11ff0*/  LOP3.LUT P2, RZ, R12, 0x3, RZ, 0xc0, !PT ;  /* 0x000000030cff7812 */ /* 0x000fe2000784c0ff */
[----:B------:R-:W-:Y:S01]  /*12000*/  IMAD.IADD R12, R9, 0x1, -R6 ;  /* 0x00000001090c7824 */ /* 0x000fe200078e0a06 */
[-C--:B------:R-:W-:Y:S01]  /*12010*/  LEA.HI R11, R5, R0.reuse, RZ, 0x3 ;  /* 0x00000000050b7211 */ /* 0x080fe200078f18ff */
[----:B------:R-:W-:Y:S01]  /*12020*/  IMAD R3, R7, 0x10, R14 ;  /* 0x0000001007037824 */ /* 0x000fe200078e020e */
[----:B------:R-:W-:Y:S01]  /*12030*/  LEA.HI R6, R5, R0, RZ, 0x6 ;  /* 0x0000000005067211 */ /* 0x000fe200078f30ff */
[----:B------:R-:W-:Y:S01]  /*12040*/  IMAD R5, R13, c[0x0][0x490], RZ ;  /* 0x000124000d057a24 */ /* 0x000fe200078e02ff */
[----:B------:R-:W-:Y:S01]  /*12050*/  LOP3.LUT R9, R11, 0xfffffff8, RZ, 0xc0, !PT ;  /* 0xfffffff80b097812 */ /* 0x000fe200078ec0ff */
[----:B------:R-:W-:Y:S01]  /*12060*/  IMAD R7, R12, 0x8, R3 ;  /* 0x000000080c077824 */ /* 0x000fe200078e0203 */
[----:B------:R-:W-:Y:S01]  /*12070*/  IADD3 R19, R19, R15, RZ ;  /* 0x0000000f13137210 */ /* 0x000fe20007ffe0ff */
[----:B------:R-:W-:Y:S01]  /*12080*/  IMAD R5, R10, c[0x0][0x494], R5 ;  /* 0x000125000a057a24 */ /* 0x000fe200078e0205 */
[----:B------:R-:W-:Y:S01]  /*12090*/  SHF.R.S32.HI R15, RZ, 0x1f, R218 ;  /* 0x0000001fff0f7819 */ /* 0x000fe200000114da */
[----:B---3--:R-:W-:Y:S01]  /*120a0*/  IMAD R7, R40, 0x80, R7 ;  /* 0x0000008028077824 */ /* 0x008fe200078e0207 */
[----:B------:R-:W-:Y:S01]  /*120b0*/  SEL R14, R218, RZ, !P0 ;  /* 0x000000ffda0e7207 */ /* 0x000fe20004000000 */
[----:B------:R-:W-:Y:S01]  /*120c0*/  IMAD.IADD R0, R0, 0x1, -R9 ;  /* 0x0000000100007824 */ /* 0x000fe200078e0a09 */
[----:B------:R-:W-:Y:S01]  /*120d0*/  IADD3 R17, R17, R5, RZ ;  /* 0x0000000511117210 */ /* 0x000fe20007ffe0ff */
[----:B------:R-:W-:Y:S01]  /*120e0*/  @P1 IMAD.HI.U32 R5, R7, c[0x0][0x4ec], RZ ;  /* 0x00013b0007051a27 */ /* 0x000fe200078e00ff */
[----:B------:R-:W-:-:S03]  /*120f0*/  SEL R15, R15, RZ, !P0 ;  /* 0x000000ff0f0f7207 */ /* 0x000fc60004000000 */
[----:B------:R-:W-:Y:S01]  /*12100*/  IMAD.MOV.U32 R9, RZ, RZ, R7 ;  /* 0x000000ffff097224 */ /* 0x000fe200078e0007 */
[----:B------:R-:W-:Y:S01]  /*12110*/  @P1 SHF.R.U32.HI R9, RZ, c[0x0][0x4f0], R5 ;  /* 0x00013c00ff091a19 */ /* 0x000fe20000011605 */
[----:B------:R-:W-:Y:S01]  /*12120*/  IMAD R13, R13, c[0x0][0x3e8], RZ ;  /* 0x0000fa000d0d7a24 */ /* 0x000fe200078e02ff */
[----:B------:R-:W-:Y:S01]  /*12130*/  SHF.R.S32.HI R5, RZ, 0x3, R11 ;  /* 0x00000003ff057819 */ /* 0x000fe2000001140b */
[----:B------:R-:W-:Y:S01]  /*12140*/  IMAD.WIDE.U32 R18, R10, c[0x0][0x3e8], R18 ;  /* 0x0000fa000a127a25 */ /* 0x000fe200078e0012 */
[----:B------:R-:W-:-:S03]  /*12150*/  SHF.R.S32.HI R20, RZ, 0x1f, R9 ;  /* 0x0000001fff147819 */ /* 0x000fc60000011409 */
[----:B------:R-:W-:Y:S02]  /*12160*/  IMAD R13, R10, c[0x0][0x3ec], R13 ;  /* 0x0000fb000a0d7a24 */ /* 0x000fe400078e020d */
[----:B------:R-:W-:Y:S02]  /*12170*/  IMAD.MOV R10, RZ, RZ, -R9 ;  /* 0x000000ffff0a7224 */ /* 0x000fe400078e0a09 */
[----:B------:R-:W-:Y:S02]  /*12180*/  IMAD R11, R15, c[0x0][0x498], RZ ;  /* 0x000126000f0b7a24 */ /* 0x000fe400078e02ff */
[----:B------:R-:W-:-:S04]  /*12190*/  IMAD.WIDE.U32 R16, R14, c[0x0][0x498], R16 ;  /* 0x000126000e107a25 */ /* 0x000fc800078e0010 */
[----:B------:R-:W-:Y:S01]  /*121a0*/  IMAD R10, R10, c[0x0][0x4e8], R7 ;  /* 0x00013a000a0a7a24 */ /* 0x000fe200078e0207 */
[----:B------:R-:W-:Y:S01]  /*121b0*/  IADD3 R16, P0, R9, R16, RZ ;  /* 0x0000001009107210 */ /* 0x000fe20007f1e0ff */
[----:B------:R-:W-:Y:S01]  /*121c0*/  IMAD.IADD R19, R19, 0x1, R13 ;  /* 0x0000000113137824 */ /* 0x000fe200078e020d */
[----:B------:R-:W-:Y:S01]  /*121d0*/  LEA R13, R0, R5, 0x5 ;  /* 0x00000005000d7211 */ /* 0x000fe200078e28ff */
[----:B------:R-:W-:Y:S01]  /*121e0*/  IMAD R7, R14, c[0x0][0x49c], R11 ;  /* 0x000127000e077a24 */ /* 0x000fe200078e020b */
[----:B------:R-:W-:Y:S01]  /*121f0*/  SHF.R.S32.HI R11, RZ, 0x1f, R10 ;  /* 0x0000001fff0b7819 */ /* 0x000fe2000001140a */
[----:B------:R-:W-:Y:S02]  /*12200*/  IMAD.SHL.U32 R0, R0, 0x8, RZ ;  /* 0x0000000800007824 */ /* 0x000fe400078e00ff */
[----:B------:R-:W-:Y:S01]  /*12210*/  IMAD R13, R40, 0x80, R13 ;  /* 0x00000080280d7824 */ /* 0x000fe200078e020d */
[----:B------:R-:W-:Y:S01]  /*12220*/  IADD3.X R17, R20, R17, R7, P0, !PT ;  /* 0x0000001114117210 */ /* 0x000fe200007fe407 */
[----:B------:R-:W-:Y:S01]  /*12230*/  IMAD R11, R11, c[0x0][0x488], RZ ;  /* 0x000122000b0b7a24 */ /* 0x000fe200078e02ff */
[----:B------:R-:W-:Y:S01]  /*12240*/  IADD3 R36, R0, 0x40, RZ ;  /* 0x0000004000247810 */ /* 0x000fe20007ffe0ff */
[----:B------:R-:W-:Y:S01]  /*12250*/  @P1 IMAD.HI.U32 R12, R13, c[0x0][0x4ec], RZ ;  /* 0x00013b000d0c1a27 */ /* 0x000fe200078e00ff */
[----:B------:R-:W-:-:S03]  /*12260*/  MOV R9, R13 ;  /* 0x0000000d00097202 */ /* 0x000fc60000000f00 */
[----:B------:R-:W-:Y:S01]  /*12270*/  IMAD.WIDE.U32 R16, R10, c[0x0][0x488], R16 ;  /* 0x000122000a107a25 */ /* 0x000fe200078e0010 */
[----:B------:R-:W-:-:S03]  /*12280*/  @P1 SHF.R.U32.HI R9, RZ, c[0x0][0x4f0], R12 ;  /* 0x00013c00ff091a19 */ /* 0x000fc6000001160c */
[----:B------:R-:W-:Y:S01]  /*12290*/  IMAD R11, R10, c[0x0][0x48c], R11 ;  /* 0x000123000a0b7a24 */ /* 0x000fe200078e020b */
[----:B------:R-:W-:Y:S01]  /*122a0*/  LEA R12, P0, R16, c[0x0][0x450], 0x2 ;  /* 0x00011400100c7a11 */ /* 0x000fe200078010ff */
[----:B------:R-:W-:Y:S02]  /*122b0*/  IMAD.SHL.U32 R7, R5, 0x40, RZ ;  /* 0x0000004005077824 */ /* 0x000fe400078e00ff */
[----:B------:R-:W-:Y:S01]  /*122c0*/  IMAD R15, R15, c[0x0][0x3f0], RZ ;  /* 0x0000fc000f0f7a24 */ /* 0x000fe200078e02ff */
[----:B------:R-:W-:Y:S01]  /*122d0*/  IADD3 R11, R17, R11, RZ ;  /* 0x0000000b110b7210 */ /* 0x000fe20007ffe0ff */
[----:B------:R-:W-:Y:S01]  /*122e0*/  SHFL.IDX PT, R42, R12, RZ, 0x1c1f ;  /* 0x001c1fff0c2a7589 */ /* 0x000fe200000e0000 */
[----:B------:R-:W-:Y:S01]  /*122f0*/  LOP3.LUT R7, R7, 0x1c0, RZ, 0xc0, !PT ;  /* 0x000001c007077812 */ /* 0x000fe200078ec0ff */
[----:B------:R-:W-:Y:S01]  /*12300*/  IMAD R17, R14, c[0x0][0x3f4], R15 ;  /* 0x0000fd000e117a24 */ /* 0x000fe200078e020f */
[----:B------:R-:W-:Y:S01]  /*12310*/  LEA.HI.X R11, R16, c[0x0][0x454], R11, 0x2, P0 ;  /* 0x00011500100b7a11 */ /* 0x000fe200000f140b */
[----:B------:R-:W-:Y:S01]  /*12320*/  SHFL.IDX PT, R34, R12, 0x1, 0x1c1f ;  /* 0x003c1f000c227f89 */ /* 0x000fe200000e0000 */
[----:B------:R-:W-:Y:S01]  /*12330*/  LOP3.LUT R10, R7, 0x38, R0, 0xf8, !PT ;  /* 0x00000038070a7812 */ /* 0x000fe200078ef800 */
[----:B------:R-:W-:Y:S01]  /*12340*/  IMAD.WIDE.U32 R14, R14, c[0x0][0x3f0], R18 ;  /* 0x0000fc000e0e7a25 */ /* 0x000fe200078e0012 */
[----:B------:R-:W-:Y:S01]  /*12350*/  SHF.R.U32.HI R7, RZ, 0x3, R7 ;  /* 0x00000003ff077819 */ /* 0x000fe20000011607 */
[----:B------:R-:W1:Y:S01]  /*12360*/  SHFL.IDX PT, R43, R11, RZ, 0x1c1f ;  /* 0x001c1fff0b2b7589 */ /* 0x000e6200000e0000 */
[----:B------:R-:W-:Y:S01]  /*12370*/  LEA R16, R40, R3, 0x7 ;  /* 0x0000000328107211 */ /* 0x000fe200078e38ff */
[--C-:B------:R-:W-:Y:S01]  /*12380*/  IMAD.MOV R32, RZ, RZ, -R9.reuse ;  /* 0x000000ffff207224 */ /* 0x100fe200078e0a09 */
[----:B------:R-:W-:Y:S01]  /*12390*/  LOP3.LUT R7, R10, R7, RZ, 0x3c, !PT ;  /* 0x000000070a077212 */ /* 0x000fe200078e3cff */
[----:B------:R-:W3:Y:S01]  /*123a0*/  SHFL.IDX PT, R35, R11, 0x1, 0x1c1f ;  /* 0x003c1f000b237f89 */ /* 0x000ee200000e0000 */
[----:B------:R-:W-:Y:S01]  /*123b0*/  SHF.R.S32.HI R10, RZ, 0x1f, R9 ;  /* 0x0000001fff0a7819 */ /* 0x000fe20000011409 */
[----:B-----5:R-:W-:Y:S01]  /*123c0*/  IMAD R3, R8, c[0x0][0x4e8], RZ ;  /* 0x00013a0008037a24 */ /* 0x020fe200078e02ff */
[----:B------:R-:W-:Y:S01]  /*123d0*/  IADD3 R8, R16, 0x8, RZ ;  /* 0x0000000810087810 */ /* 0x000fe20007ffe0ff */
[----:B------:R-:W-:Y:S01]  /*123e0*/  IMAD.IADD R15, R15, 0x1, R17 ;  /* 0x000000010f0f7824 */ /* 0x000fe200078e0211 */
[----:B------:R-:W-:Y:S01]  /*123f0*/  LEA R40, R40, R5, 0x7 ;  /* 0x0000000528287211 */ /* 0x000fe200078e38ff */
[----:B------:R-:W-:Y:S01]  /*12400*/  IMAD R32, R32, c[0x0][0x4e8], R13 ;  /* 0x00013a0020207a24 */ /* 0x000fe200078e020d */
[-C--:B------:R-:W-:Y:S01]  /*12410*/  ISETP.GE.OR P0, PT, R16, R3.reuse, P2 ;  /* 0x000000031000720c */ /* 0x080fe20001706670 */
[----:B------:R-:W-:Y:S01]  /*12420*/  IMAD R10, R10, c[0x0][0x3e0], RZ ;  /* 0x0000f8000a0a7a24 */ /* 0x000fe200078e02ff */
[----:B------:R-:W-:Y:S01]  /*12430*/  ISETP.GE.OR P2, PT, R8, R3, P2 ;  /* 0x000000030800720c */ /* 0x000fe20001746670 */
[----:B------:R-:W-:-:S02]  /*12440*/  IMAD.SHL.U32 R6, R6, 0x8, RZ ;  /* 0x0000000806067824 */ /* 0x000fc400078e00ff */
[C---:B------:R-:W-:Y:S02]  /*12450*/  IMAD R10, R9.reuse, c[0x0][0x3e4], R10 ;  /* 0x0000f900090a7a24 */ /* 0x040fe400078e020a */
[----:B------:R-:W-:Y:S01]  /*12460*/  IMAD.WIDE.U32 R14, R9, c[0x0][0x3e0], R14 ;  /* 0x0000f800090e7a25 */ /* 0x000fe200078e000e */
[----:B------:R-:W-:Y:S02]  /*12470*/  SHF.R.S32.HI R9, RZ, 0x1f, R32 ;  /* 0x0000001fff097819 */ /* 0x000fe40000011420 */
[----:B------:R-:W-:Y:S01]  /*12480*/  LOP3.LUT R7, R7, 0x7ffffe00, R6, 0xf8, !PT ;  /* 0x7ffffe0007077812 */ /* 0x000fe200078ef806 */
[----:B------:R-:W-:Y:S02]  /*12490*/  IMAD.IADD R15, R15, 0x1, R10 ;  /* 0x000000010f0f7824 */ /* 0x000fe400078e020a */
[----:B------:R-:W-:Y:S01]  /*124a0*/  IMAD R9, R9, c[0x0][0x3d8], RZ ;  /* 0x0000f60009097a24 */ /* 0x000fe200078e02ff */
[----:B------:R-:W-:Y:S01]  /*124b0*/  SHF.L.U32 R41, R7, 0x1, RZ ;  /* 0x0000000107297819 */ /* 0x000fe200000006ff */
[----:B-1----:R1:W-:Y:S02]  /*124c0*/  @!P0 ST.E [R42.64], R2 ;  /* 0x000000022a008985 */ /* 0x0023e4000c10190a */
[----:B------:R-:W-:-:S02]  /*124d0*/  IMAD R6, R32, c[0x0][0x3dc], R9 ;  /* 0x0000f70020067a24 */ /* 0x000fc400078e0209 */
[----:B------:R-:W-:Y:S01]  /*124e0*/  IMAD.WIDE.U32 R32, R32, c[0x0][0x3d8], R14 ;  /* 0x0000f60020207a25 */ /* 0x000fe200078e000e */
[----:B---3--:R1:W-:Y:S03]  /*124f0*/  @!P2 ST.E [R34.64], R4 ;  /* 0x000000042200a985 */ /* 0x0083e6000c10190a */
[----:B------:R-:W-:Y:S01]  /*12500*/  IMAD.IADD R6, R33, 0x1, R6 ;  /* 0x0000000121067824 */ /* 0x000fe200078e0206 */
[----:B------:R1:W3:Y:S01]  /*12510*/  LDS.128 R28, [R41+0x1080] ;  /* 0x00108000291c7984 */ /* 0x0002e20000000c00 */
[----:B------:R-:W-:-:S03]  /*12520*/  LEA R38, P0, R32, c[0x0][0x380], 0x1 ;  /* 0x0000e00020267a11 */ /* 0x000fc600078008ff */
[----:B------:R1:W4:Y:S01]  /*12530*/  LDS.128 R24, [R41+0x2080] ;  /* 0x0020800029187984 */ /* 0x0003220000000c00 */
[----:B------:R-:W-:Y:S02]  /*12540*/  LEA.HI.X R37, R32, c[0x0][0x384], R6, 0x1, P0 ;  /* 0x0000e10020257a11 */ /* 0x000fe400000f0c06 */
[----:B------:R-:W-:Y:S01]  /*12550*/  ISETP.GE.AND P0, PT, R40, R3, PT ;  /* 0x000000032800720c */ /* 0x000fe20003f06270 */
[----:B------:R1:W2:Y:S04]  /*12560*/  LDS.128 R20, [R41+0x3080] ;  /* 0x0030800029147984 */ /* 0x0002a80000000c00 */
        /* <DEDUP_REMOVED lines=17> */
.L_x_271:
[----:B------:R-:W-:Y:S05]  /*12680*/  BSYNC B0 ;  /* 0x0000000000007941 */ /* 0x000fea0003800000 */
.L_x_270:
        /* <DEDUP_REMOVED lines=15> */
.L_x_273:
[----:B------:R-:W-:Y:S05]  /*12780*/  BSYNC B0 ;  /* 0x0000000000007941 */ /* 0x000fea0003800000 */
.L_x_272:
[----:B------:R-:W-:Y:S01]  /*12790*/  IADD3 R2, R40, 0x40, RZ ;  /* 0x0000004028027810 */ /* 0x000fe20007ffe0ff */
[----:B---34-:R3:W4:Y:S01]  /*127a0*/  SHFL.IDX PT, R7, R37, 0x2, 0x181f ;  /* 0x00581f0025077f89 */ /* 0x01872200000e0000 */
[----:B------:R-:W-:Y:S02]  /*127b0*/  BSSY B0, `(.L_x_274) ;  /* 0x000000d000007945 */ /* 0x000fe40003800000 */
[----:B------:R-:W-:Y:S01]  /*127c0*/  ISETP.GE.AND P0, PT, R2, R3, PT ;  /* 0x000000030200720c */ /* 0x000fe20003f06270 */
[----:B------:R3:W1:-:S12]  /*127d0*/  SHFL.IDX PT, R6, R38, 0x2, 0x181f ;  /* 0x00581f0026067f89 */ /* 0x00065800000e0000 */
[----:B------:R-:W-:Y:S05]  /*127e0*/  @P0 BRA `(.L_x_275) ;  /* 0x0000009000000947 */ /* 0x000fea0003800000 */
[----:B------:R-:W-:Y:S02]  /*127f0*/  ISETP.GE.AND P0, PT, R36, c[0x0][0x3c8], PT ;  /* 0x0000f20024007a0c */ /* 0x000fe40003f06270 */
[----:B------:R-:W-:-:S11]  /*12800*/  ISETP.GE.AND P1, PT, R0, c[0x0][0x3c8], PT ;  /* 0x0000f20000007a0c */ /* 0x000fd60003f26270 */
[----:B------:R-:W-:-:S04]  /*12810*/  @!P0 SHF.R.S32.HI R5, RZ, 0x1f, R36 ;  /* 0x0000001fff058819 */ /* 0x000fc80000011424 */
[----:B------:R-:W-:Y:S01]  /*12820*/  @!P0 LEA.HI R2, R5, R36, RZ, 0x3 ;  /* 0x0000002405028211 */ /* 0x000fe200078f18ff */
[----:B-1--4-:R-:W-:-:S03]  /*12830*/  @!P1 IMAD.WIDE R4, R0, 0x2, R6 ;  /* 0x0000000200049825 */ /* 0x012fc600078e0206 */
[----:B------:R-:W-:Y:S02]  /*12840*/  @!P0 LOP3.LUT R2, R2, 0xfffffff8, RZ, 0xc0, !PT ;  /* 0xfffffff802028812 */ /* 0x000fe400078ec0ff */
[----:B------:R1:W-:Y:S03]  /*12850*/  @!P1 ST.E.128 [R4.64], R24 ;  /* 0x0000001804009985 */ /* 0x0003e6000c101d0a */
[----:B------:R-:W-:-:S05]  /*12860*/  @!P0 IMAD.WIDE R6, R2, 0x2, R6 ;  /* 0x0000000202068825 */ /* 0x000fca00078e0206 */
[----:B------:R1:W-:Y:S02]  /*12870*/  @!P0 ST.E.128 [R6.64], R12 ;  /* 0x0000000c06008985 */ /* 0x0003e4000c101d0a */
.L_x_275:
[----:B------:R-:W-:Y:S05]  /*12880*/  BSYNC B0 ;  /* 0x0000000000007941 */ /* 0x000fea0003800000 */
.L_x_274:
[----:B------:R-:W-:Y:S01]  /*12890*/  IADD3 R40, R40, 0x60, RZ ;  /* 0x0000006028287810 */ /* 0x000fe20007ffe0ff */
[----:B-1----:R1:W3:Y:S03]  /*128a0*/  SHFL.IDX PT, R5, R37, 0x3, 0x181f ;  /* 0x00781f0025057f89 */ /* 0x0022e600000e0000 */
[----:B------:R-:W-:Y:S01]  /*128b0*/  ISETP.GE.AND P0, PT, R40, R3, PT ;  /* 0x000000032800720c */ /* 0x000fe20003f06270 */
[----:B------:R1:W4:-:S12]  /*128c0*/  SHFL.IDX PT, R4, R38, 0x3, 0x181f ;  /* 0x00781f0026047f89 */ /* 0x00031800000e0000 */
[----:B------:R-:W-:Y:S05]  /*128d0*/  @P0 EXIT ;  /* 0x000000000000094d */ /* 0x000fea0003800000 */
[----:B------:R-:W-:-:S13]  /*128e0*/  ISETP.GE.AND P0, PT, R0, c[0x0][0x3c8], PT ;  /* 0x0000f20000007a0c */ /* 0x000fda0003f06270 */
[----:B---34-:R-:W-:-:S05]  /*128f0*/  @!P0 IMAD.WIDE R2, R0, 0x2, R4 ;  /* 0x0000000200028825 */ /* 0x018fca00078e0204 */
[----:B--2---:R2:W-:Y:S01]  /*12900*/  @!P0 ST.E.128 [R2.64], R20 ;  /* 0x0000001402008985 */ /* 0x0045e2000c101d0a */
[----:B------:R-:W-:-:S13]  /*12910*/  ISETP.GE.AND P0, PT, R36, c[0x0][0x3c8], PT ;  /* 0x0000f20024007a0c */ /* 0x000fda0003f06270 */
[----:B------:R-:W-:Y:S05]  /*12920*/  @P0 EXIT ;  /* 0x000000000000094d */ /* 0x000fea0003800000 */
[----:B--2---:R-:W-:-:S04]  /*12930*/  SHF.R.S32.HI R3, RZ, 0x1f, R36 ;  /* 0x0000001fff037819 */ /* 0x004fc80000011424 */
[----:B------:R-:W-:-:S04]  /*12940*/  LEA.HI R3, R3, R36, RZ, 0x3 ;  /* 0x0000002403037211 */ /* 0x000fc800078f18ff */
[----:B------:R-:W-:-:S05]  /*12950*/  LOP3.LUT R3, R3, 0xfffffff8, RZ, 0xc0, !PT ;  /* 0xfffffff803037812 */ /* 0x000fca00078ec0ff */
[----:B------:R-:W-:-:S05]  /*12960*/  IMAD.WIDE R4, R3, 0x2, R4 ;  /* 0x0000000203047825 */ /* 0x000fca00078e0204 */
[----:B------:R-:W-:Y:S01]  /*12970*/  ST.E.128 [R4.64], R8 ;  /* 0x0000000804007985 */ /* 0x000fe2000c101d0a */
[----:B------:R-:W-:Y:S05]  /*12980*/  EXIT ;  /* 0x000000000000794d */ /* 0x000fea0003800000 */
.L_x_268:
        /* <DEDUP_REMOVED lines=8> */
[----:B------:R-:W3:Y:S04]  /*12a10*/  @P1 LDG.E R3, [R4.64] ;  /* 0x0000000a04031981 */ /* 0x000ee8000c1e1900 */
[----:B------:R1:W5:Y:S01]  /*12a20*/  @P0 LDG.E R2, [R6.64] ;  /* 0x0000000a06020981 */ /* 0x000362000c1e1900 */
[----:B------:R-:W-:Y:S02]  /*12a30*/  CS2R R12, SRZ ;  /* 0x00000000000c7805 */ /* 0x000fe4000001ff00 */
[--C-:B---3--:R-:W-:Y:S01]  /*12a40*/  @P1 SHF.R.S32.HI R13, RZ, 0x1f, R3.reuse ;  /* 0x0000001fff0d1819 */ /* 0x108fe20000011403 */
[----:B------:R-:W-:Y:S01]  /*12a50*/  @P1 IMAD.MOV.U32 R12, RZ, RZ, R3 ;  /* 0x000000ffff0c1224 */ /* 0x000fe200078e0003 */
[----:B------:R-:W-:Y:S05]  /*12a60*/  @P0 BRA `(.L_x_276) ;  /* 0x0000004000000947 */ /* 0x000fea0003800000 */
[----:B-1----:R-:W-:Y:S05]  /*12a70*/  @!P1 BRA `(.L_x_276) ;  /* 0x0000003000009947 */ /* 0x002fea0003800000 */
[----:B-----5:R-:W3:Y:S04]  /*12a80*/  LDG.E R2, [R4.64] ;  /* 0x0000000a04027981 */ /* 0x020ee8000c1e1900 */
[----:B------:R-:W3:Y:S02]  /*12a90*/  LDG.E R3, [R4.64+0x4] ;  /* 0x0000040a04037981 */ /* 0x000ee4000c1e1900 */
[----:B---3--:R-:W-:-:S02]  /*12aa0*/  IADD3 R2, -R2, R3, RZ ;  /* 0x0000000302027210 */ /* 0x008fc40007ffe1ff */
.L_x_276:
[----:B-1----:R-:W1:Y:S01]  /*12ab0*/  S2R R0, SR_TID.X ;  /* 0x0000000000007919 */ /* 0x002e620000002100 */
[----:B------:R-:W-:Y:S01]  /*12ac0*/  SHF.R.S32.HI R9, RZ, 0x1f, R218 ;  /* 0x0000001fff097819 */ /* 0x000fe200000114da */
[----:B------:R-:W-:Y:S01]  /*12ad0*/  BSSY B0, `(.L_x_277) ;  /* 0x0000028000007945 */ /* 0x000fe20003800000 */
[----:B------:R-:W-:-:S02]  /*12ae0*/  SEL R218, R218, RZ, !P1 ;  /* 0x000000ffdada7207 */ /* 0x000fc40004800000 */
[----:B------:R-:W-:Y:S02]  /*12af0*/  SEL R9, R9, RZ, !P1 ;  /* 0x000000ff09097207 */ /* 0x000fe40004800000 */
[----:B-1----:R-:W-:-:S13]  /*12b00*/  ISETP.GT.AND P0, PT, R0, 0x7f, PT ;  /* 0x0000007f0000780c */ /* 0x002fda0003f04270 */
        /* <DEDUP_REMOVED lines=36> */
.L_x_278:
[----:B------:R-:W-:Y:S05]  /*12d50*/  BSYNC B0 ;  /* 0x0000000000007941 */ /* 0x000fea0003800000 */
.L_x_277:
[----:B------:R-:W3:Y:S01]  /*12d60*/  S2R R7, SR_CTAID.Y ;  /* 0x0000000000077919 */ /* 0x000ee20000002600 */
        /* <DEDUP_REMOVED lines=18> */
[----:B---3--:R-:W-:Y:S01]  /*12e90*/  SHF.R.S32.HI R6, RZ, 0x1f, R7 ;  /* 0x0000001fff067819 */ /* 0x008fe20000011407 */
        /* <DEDUP_REMOVED lines=26> */
[----:B------:R1:W3:Y:S01]  /*13040*/  SHFL.IDX PT, R6, R3, RZ, 0x181f ;  /* 0x00181fff03067589 */ /* 0x0002e200000e0000 */
[----:B------:R-:W-:-:S03]  /*13050*/  ISETP.GE.AND P0, PT, R9, R2, PT ;  /* 0x000000020900720c */ /* 0x000fc60003f06270 */
[----:B------:R1:W4:Y:S10]  /*13060*/  SHFL.IDX PT, R7, R0, RZ, 0x181f ;  /* 0x00181fff00077589 */ /* 0x00033400000e0000 */
        /* <DEDUP_REMOVED lines=10> */
.L_x_280:
[----:B------:R-:W-:Y:S05]  /*13110*/  BSYNC B0 ;  /* 0x0000000000007941 */ /* 0x000fea0003800000 */
.L_x_279:
[----:B---34-:R-:W-:Y:S01]  /*13120*/  IADD3 R7, R9, 0x20, RZ ;  /* 0x0000002009077810 */ /* 0x018fe20007ffe0ff */
[----:B------:R3:W4:Y:S01]  /*13130*/  SHFL.IDX PT, R11, R0, 0x1, 0x181f ;  /* 0x00381f00000b7f89 */ /* 0x00072200000e0000 */
[----:B------:R-:W-:Y:S02]  /*13140*/  BSSY B0, `(.L_x_281) ;  /* 0x000000d000007945 */ /* 0x000fe40003800000 */
[----:B------:R-:W-:Y:S01]  /*13150*/  ISETP.GE.AND P0, PT, R7, R2, PT ;  /* 0x000000020700720c */ /* 0x000fe20003f06270 */
[----:B------:R3:W1:-:S12]  /*13160*/  SHFL.IDX PT, R10, R3, 0x1, 0x181f ;  /* 0x00381f00030a7f89 */ /* 0x00065800000e0000 */
        /* <DEDUP_REMOVED lines=10> */
.L_x_282:
[----:B------:R-:W-:Y:S05]  /*13210*/  BSYNC B0 ;  /* 0x0000000000007941 */ /* 0x000fea0003800000 */
.L_x_281:
[----:B-1----:R-:W-:Y:S01]  /*13220*/  IADD3 R7, R9, 0x40, RZ ;  /* 0x0000004009077810 */ /* 0x002fe20007ffe0ff */
[----:B----4-:R1:W4:Y:S01]  /*13230*/  SHFL.IDX PT, R11, R0, 0x2, 0x181f ;  /* 0x00581f00000b7f89 */ /* 0x01032200000e0000 */
[----:B------:R-:W-:Y:S02]  /*13240*/  BSSY B0, `(.L_x_283) ;  /* 0x000000d000007945 */ /* 0x000fe40003800000 */
[----:B------:R-:W-:Y:S01]  /*13250*/  ISETP.GE.AND P0, PT, R7, R2, PT ;  /* 0x000000020700720c */ /* 0x000fe20003f06270 */
[----:B------:R1:W2:-:S12]  /*13260*/  SHFL.IDX PT, R10, R3, 0x2, 0x181f ;  /* 0x00581f00030a7f89 */ /* 0x00029800000e0000 */
[----:B------:R-:W-:Y:S05]  /*13270*/  @P0 BRA `(.L_x_284) ;  /* 0x0000009000000947 */ /* 0x000fea0003800000 */
[----:B------:R-:W-:Y:S02]  /*13280*/  ISETP.GE.AND P0, PT, R4, c[0x0][0x3c8], PT ;  /* 0x0000f20004007a0c */ /* 0x000fe40003f06270 */
[----:B------:R-:W-:-:S11]  /*13290*/  ISETP.GE.AND P1, PT, R5, c[0x0][0x3c8], PT ;  /* 0x0000f20005007a0c */ /* 0x000fd60003f26270 */
[----:B------:R-:W-:Y:S02]  /*132a0*/  @!P0 SHF.R.S32.HI R7, RZ, 0x1f, R4 ;  /* 0x0000001fff078819 */ /* 0x000fe40000011404 */
[----:B--2-4-:R-:W-:Y:S02]  /*132b0*/  @!P1 IMAD.WIDE R12, R5, 0x2, R10 ;  /* 0x00000002050c9825 */ /* 0x014fe400078e020a */
[----:B------:R-:W-:-:S03]  /*132c0*/  @!P0 LEA.HI R6, R7, R4, RZ, 0x3 ;  /* 0x0000000407068211 */ /* 0x000fc600078f18ff */
[----:B------:R2:W-:Y:S01]  /*132d0*/  @!P1 ST.E.128 [R12.64], RZ ;  /* 0x000000ff0c009985 */ /* 0x0005e2000c101d0a */
[----:B------:R-:W-:-:S05]  /*132e0*/  @!P0 LOP3.LUT R6, R6, 0xfffffff8, RZ, 0xc0, !PT ;  /* 0xfffffff806068812 */ /* 0x000fca00078ec0ff */
[----:B------:R-:W-:-:S05]  /*132f0*/  @!P0 IMAD.WIDE R6, R6, 0x2, R10 ;  /* 0x0000000206068825 */ /* 0x000fca00078e020a */
[----:B------:R2:W-:Y:S02]  /*13300*/  @!P0 ST.E.128 [R6.64], RZ ;  /* 0x000000ff06008985 */ /* 0x0005e4000c101d0a */
.L_x_284:
[----:B------:R-:W-:Y:S05]  /*13310*/  BSYNC B0 ;  /* 0x0000000000007941 */ /* 0x000fea0003800000 */
.L_x_283:
[----:B------:R-:W-:Y:S01]  /*13320*/  IADD3 R9, R9, 0x60, RZ ;  /* 0x0000006009097810 */ /* 0x000fe20007ffe0ff */
[----:B--2---:R2:W1:Y:S03]  /*13330*/  SHFL.IDX PT, R7, R0, 0x3, 0x181f ;  /* 0x00781f0000077f89 */ /* 0x00446600000e0000 */
        /* <DEDUP_REMOVED lines=14> */
.L_x_285:
        /* <DEDUP_REMOVED lines=14> */
.L_x_1828:


//--------------------- .text._ZN7cutlass13device_kernelIN5flash19enable_sm80_to_sm89INS1_16FlashAttnFwdSm80INS1_25CollectiveMainloopFwdSm80ILi8ELi1ELb1EN4cute5tupleIJNS5_1CILi128EEENS7_ILi96EEES8_EEELi128ENS_10bfloat16_tEfNS_4arch4Sm80ELb0ELb1ELb1ELb1ELb0ELb1ELb1ELb0EEENS1_21CollectiveEpilogueFwdINS6_IJS8_S8_S9_EEENS6_IJNS7_ILi1EEESH_SH_EEESB_SD_Li256ELb1ELb1ELb0ELb0EEENS1_19SingleTileSchedulerILb1ELb0ELb1ELi128EEEEEEEEEvNT_6ParamsE --------------------------
	.section	.text._ZN7cutlass13device_kernelIN5flash19enable_sm80_to_sm89INS1_16FlashAttnFwdSm80INS1_25CollectiveMainloopFwdSm80ILi8ELi1ELb1EN4cute5tupleIJNS5_1CILi128EEENS7_ILi96EEES8_EEELi128ENS_10bfloat16_tEfNS_4arch4Sm80ELb0ELb1ELb1ELb1ELb0ELb1ELb1ELb0EEENS1_21CollectiveEpilogueFwdINS6_IJS8_S8_S9_EEENS6_IJNS7_ILi1EEESH_SH_EEESB_SD_Li256ELb1ELb1ELb0ELb0EEENS1_19SingleTileSchedulerILb1ELb0ELb1ELi128EEEEEEEEEvNT_6ParamsE,"ax",@progbits
	.sectioninfo	@"SHI_REGISTERS=254"
	.align	128
.text._ZN7cutlass13device_kernelIN5flash19enable_sm80_to_sm89INS1_16FlashAttnFwdSm80INS1_25CollectiveMainloopFwdSm80ILi8ELi1ELb1EN4cute5tupleIJNS5_1CILi128EEENS7_ILi96EEES8_EEELi128ENS_10bfloat16_tEfNS_4arch4Sm80ELb0ELb1ELb1ELb1ELb0ELb1ELb1ELb0EEENS1_21CollectiveEpilogueFwdINS6_IJS8_S8_S9_EEENS6_IJNS7_ILi1EEESH_SH_EEESB_SD_Li256ELb1ELb1ELb0ELb0EEENS1_19SingleTileSchedulerILb1ELb0ELb1ELi128EEEEEEEEEvNT_6ParamsE:
        .type           _ZN7cutlass13device_kernelIN5flash19enable_sm80_to_sm89INS1_16FlashAttnFwdSm80INS1_25CollectiveMainloopFwdSm80ILi8ELi1ELb1EN4cute5tupleIJNS5_1CILi128EEENS7_ILi96EEES8_EEELi128ENS_10bfloat16_tEfNS_4arch4Sm80ELb0ELb1ELb1ELb1ELb0ELb1ELb1ELb0EEENS1_21CollectiveEpilogueFwdINS6_IJS8_S8_S9_EEENS6_IJNS7_ILi1EEESH_SH_EEESB_SD_Li256ELb1ELb1ELb0ELb0EEENS1_19SingleTileSchedulerILb1ELb0ELb1ELi128EEEEEEEEEvNT_6ParamsE,@function
        .size           _ZN7cutlass13device_kernelIN5flash19enable_sm80_to_sm89INS1_16FlashAttnFwdSm80INS1_25CollectiveMainloopFwdSm80ILi8ELi1ELb1EN4cute5tupleIJNS5_1CILi128EEENS7_ILi96EEES8_EEELi128ENS_10bfloat16_tEfNS_4arch4Sm80ELb0ELb1ELb1ELb1ELb0ELb1ELb1ELb0EEENS1_21CollectiveEpilogueFwdINS6_IJS8_S8_S9_EEENS6_IJNS7_ILi1EEESH_SH_EEESB_SD_Li256ELb1ELb1ELb0ELb0EEENS1_19SingleTileSchedulerILb1ELb0ELb1ELi128EEEEEEEEEvNT_6ParamsE,(.L_x_1829 - _ZN7cutlass13device_kernelIN5flash19enable_sm80_to_sm89INS1_16FlashAttnFwdSm80INS1_25CollectiveMainloopFwdSm80ILi8ELi1ELb1EN4cute5tupleIJNS5_1CILi128EEENS7_ILi96EEES8_EEELi128ENS_10bfloat16_tEfNS_4arch4Sm80ELb0ELb1ELb1ELb1ELb0ELb1ELb1ELb0EEENS1_21CollectiveEpilogueFwdINS6_IJS8_S8_S9_EEENS6_IJNS7_ILi1EEESH_SH_EEESB_SD_Li256ELb1ELb1ELb0ELb0EEENS1_19SingleTileSchedulerILb1ELb0ELb1ELi128EEEEEEEEEvNT_6ParamsE)
        .other          _ZN7cutlass13device_kernelIN5flash19enable_sm80_to_sm89INS1_16FlashAttnFwdSm80INS1_25CollectiveMainloopFwdSm80ILi8ELi1ELb1EN4cute5tupleIJNS5_1CILi128EEENS7_ILi96EEES8_EEELi128ENS_10bfloat16_tEfNS_4arch4Sm80ELb0ELb1ELb1ELb1ELb0ELb1ELb1ELb0EEENS1_21CollectiveEpilogueFwdINS6_IJS8_S8_S9_EEENS6_IJNS7_ILi1EEESH_SH_EEESB_SD_Li256ELb1ELb1ELb0ELb0EEENS1_19SingleTileSchedulerILb1ELb0ELb1ELi128EEEEEEEEEvNT_6ParamsE,@"STO_CUDA_ENTRY STV_DEFAULT"
_ZN7cutlass13device_kernelIN5flash19enable_sm80_to_sm89INS1_16FlashAttnFwdSm80INS1_25CollectiveMainloopFwdSm80ILi8ELi1ELb1EN4cute5tupleIJNS5_1CILi128EEENS7_ILi96EEES8_EEELi128ENS_10bfloat16_tEfNS_4arch4Sm80ELb0ELb1ELb1ELb1ELb0ELb1ELb1ELb0EEENS1_21CollectiveEpilogueFwdINS6_IJS8_S8_S9_EEENS6_IJNS7_ILi1EEESH_SH_EEESB_SD_Li256ELb1ELb1ELb0ELb0EEENS1_19SingleTileSchedulerILb1ELb0ELb1ELi128EEEEEEEEEvNT_6ParamsE:
        /* <DEDUP_REMOVED lines=16> */
.L_x_287:
        /* <DEDUP_REMOVED lines=8> */
.L_x_289:
[----:B------:R-:W-:-:S04]  /*0180*/  MOV R3, c[0x0][0x54c] ;  /* 0x0001530000037a02 */ /* 0x000fc80000000f00 */
.L_x_288:
[----:B------:R-:W-:Y:S01]  /*0190*/  USHF.L.U32 UR4, UR4, 0x7, URZ ;  /* 0x0000000704047899 */ /* 0x000fe2000800063f */
[----:B-----5:R-:W-:-:S05]  /*01a0*/  IMAD R3, R3, c[0x0][0x548], RZ ;  /* 0x0001520003037a24 */ /* 0x020fca00078e02ff */
[----:B------:R-:W-:-:S04]  /*01b0*/  MOV R118, UR4 ;  /* 0x0000000400767c02 */ /* 0x000fc80008000f00 */
[----:B------:R-:W-:-:S04]  /*01c0*/  ISETP.GE.AND P0, PT, R118, R3, PT ;  /* 0x000000037600720c */ /* 0x000fc80003f06270 */
[----:B------:R-:W-:Y:S01]  /*01d0*/  SEL R221, R221, 0xffffffff, !P0 ;  /* 0xffffffffdddd7807 */ /* 0x000fe20004000000 */
[----:B------:R-:W-:Y:S05]  /*01e0*/  BRA `(.L_x_290) ;  /* 0x0000013000007947 */ /* 0x000fea0003800000 */
.L_x_286:
[----:B------:R-:W-:-:S04]  /*01f0*/  ISETP.NE.U32.AND P0, PT, RZ, c[0x0][0x568], PT ;  /* 0x00015a00ff007a0c */ /* 0x000fc80003f05070 */
[----:B------:R-:W-:-:S13]  /*0200*/  ISETP.NE.AND.EX P0, PT, RZ, c[0x0][0x56c], PT, P0 ;  /* 0x00015b00ff007a0c */ /* 0x000fda0003f05300 */
[----:B------:R-:W-:Y:S05]  /*0210*/  @!P0 BRA `(.L_x_291) ;  /* 0x0000002000008947 */ /* 0x000fea0003800000 */
[----:B------:R1:W5:Y:S01]  /*0220*/  LDG.E R3, [R2.64] ;  /* 0x0000001002037981 */ /* 0x000362000c1e1900 */
[----:B------:R-:W-:Y:S05]  /*0230*/  BRA `(.L_x_292) ;  /* 0x0000009000007947 */ /* 0x000fea0003800000 */
.L_x_291:
        /* <DEDUP_REMOVED lines=8> */
.L_x_293:
[----:B------:R-:W-:-:S04]  /*02c0*/  MOV R3, c[0x0][0x54c] ;  /* 0x0001530000037a02 */ /* 0x000fc80000000f00 */
.L_x_292:
[----:B------:R-:W-:Y:S01]  /*02d0*/  USHF.L.U32 UR4, UR4, 0x7, URZ ;  /* 0x0000000704047899 */ /* 0x000fe2000800063f */
[----:B-----5:R-:W-:-:S05]  /*02e0*/  IMAD R3, R3, c[0x0][0x548], RZ ;  /* 0x0001520003037a24 */ /* 0x020fca00078e02ff */
[----:B------:R-:W-:-:S04]  /*02f0*/  MOV R118, UR4 ;  /* 0x0000000400767c02 */ /* 0x000fc80008000f00 */
[----:B------:R-:W-:-:S04]  /*0300*/  ISETP.GE.AND P0, PT, R118, R3, PT ;  /* 0x000000037600720c */ /* 0x000fc80003f06270 */
[----:B------:R-:W-:-:S04]  /*0310*/  SEL R221, R221, 0xffffffff, !P0 ;  /* 0xffffffffdddd7807 */ /* 0x000fc80004000000 */
.L_x_290:
[----:B------:R-:W-:-:S13]  /*0320*/  ISETP.GE.AND P0, PT, R221, RZ, PT ;  /* 0x000000ffdd00720c */ /* 0x000fda0003f06270 */
[----:B------:R-:W-:Y:S05]  /*0330*/  @!P0 EXIT ;  /* 0x000000000000894d */ /* 0x000fea0003800000 */
[----:B------:R-:W-:Y:S01]  /*0340*/  ISETP.NE.U32.AND P0, PT, RZ, c[0x0][0x370], PT ;  /* 0x0000dc00ff007a0c */ /* 0x000fe20003f05070 */
[----:B------:R-:W-:Y:S01]  /*0350*/  CS2R R126, SRZ ;  /* 0x00000000007e7805 */ /* 0x000fe2000001ff00 */
[----:B------:R-:W-:Y:S01]  /*0360*/  ISETP.NE.U32.AND P1, PT, RZ, c[0x0][0x360], PT ;  /* 0x0000d800ff007a0c */ /* 0x000fe20003f25070 */
[----:B------:R-:W-:Y:S01]  /*0370*/  IMAD.MOV.U32 R220, RZ, RZ, c[0x0][0x168] ;  /* 0x00005a00ffdc7624 */ /* 0x000fe200078e00ff */
[----:B------:R-:W-:Y:S01]  /*0380*/  ISETP.NE.AND.EX P2, PT, RZ, c[0x0][0x374], PT, P0 ;  /* 0x0000dd00ff007a0c */ /* 0x000fe20003f45300 */
[----:B------:R-:W-:Y:S01]  /*0390*/  IMAD.MOV.U32 R80, RZ, RZ, RZ ;  /* 0x000000ffff507224 */ /* 0x000fe200078e00ff */
[----:B------:R-:W-:Y:S01]  /*03a0*/  ISETP.NE.AND.EX P0, PT, RZ, c[0x0][0x364], PT, P1 ;  /* 0x0000d900ff007a0c */ /* 0x000fe20003f05310 */
[----:B-1----:R-:W-:Y:S01]  /*03b0*/  IMAD.MOV.U32 R2, RZ, RZ, RZ ;  /* 0x000000ffff027224 */ /* 0x002fe200078e00ff */
[----:B------:R-:W-:Y:S01]  /*03c0*/  ISETP.NE.U32.AND P1, PT, RZ, c[0x0][0x348], PT ;  /* 0x0000d200ff007a0c */ /* 0x000fe20003f25070 */
[----:B------:R-:W-:Y:S01]  /*03d0*/  IMAD.WIDE R10, R221, R6, c[0x0][0x348] ;  /* 0x0000d200dd0a7625 */ /* 0x000fe200078e0206 */
[----:B------:R-:W-:-:S02]  /*03e0*/  ISETP.NE.U32.AND P4, PT, RZ, c[0x0][0x350], PT ;  /* 0x0000d400ff007a0c */ /* 0x000fc40003f85070 */
[----:B------:R-:W-:Y:S01]  /*03f0*/  ISETP.NE.U32.AND P3, PT, RZ, c[0x0][0x358], PT ;  /* 0x0000d600ff007a0c */ /* 0x000fe20003f65070 */
[CC--:B------:R-:W-:Y:S01]  /*0400*/  IMAD.WIDE R8, R221.reuse, R6.reuse, c[0x0][0x350] ;  /* 0x0000d400dd087625 */ /* 0x0c0fe200078e0206 */
[----:B------:R-:W-:Y:S02]  /*0410*/  ISETP.NE.AND.EX P1, PT, RZ, c[0x0][0x34c], PT, P1 ;  /* 0x0000d300ff007a0c */ /* 0x000fe40003f25310 */
[----:B------:R-:W-:Y:S01]  /*0420*/  ISETP.NE.AND.EX P4, PT, RZ, c[0x0][0x354], PT, P4 ;  /* 0x0000d500ff007a0c */ /* 0x000fe20003f85340 */
[----:B------:R-:W-:Y:S01]  /*0430*/  @P2 IMAD.WIDE R16, R221, R6, c[0x0][0x370] ;  /* 0x0000dc00dd102625 */ /* 0x000fe200078e0206 */
[----:B------:R-:W-:-:S03]  /*0440*/  ISETP.NE.AND.EX P3, PT, RZ, c[0x0][0x35c], PT, P3 ;  /* 0x0000d700ff007a0c */ /* 0x000fc60003f65330 */
[CC--:B------:R-:W-:Y:S01]  /*0450*/  @P0 IMAD.WIDE R14, R221.reuse, R6.reuse, c[0x0][0x360] ;  /* 0x0000d800dd0e0625 */ /* 0x0c0fe200078e0206 */
[----:B------:R1:W5:Y:S03]  /*0460*/  @P2 LDG.E R127, [R16.64] ;  /* 0x00000010107f2981 */ /* 0x000366000c1e1900 */
[----:B------:R-:W-:Y:S01]  /*0470*/  IMAD.WIDE R12, R221, R6, c[0x0][0x358] ;  /* 0x0000d600dd0c7625 */ /* 0x000fe200078e0206 */
[----:B------:R1:W5:Y:S04]  /*0480*/  @P0 LDG.E R220, [R14.64] ;  /* 0x000000100edc0981 */ /* 0x000368000c1e1900 */
[----:B------:R1:W5:Y:S04]  /*0490*/  @P1 LDG.E R80, [R10.64] ;  /* 0x000000100a501981 */ /* 0x000368000c1e1900 */
[----:B------:R1:W5:Y:S04]  /*04a0*/  @P4 LDG.E R126, [R8.64] ;  /* 0x00000010087e4981 */ /* 0x000368000c1e1900 */
[----:B------:R1:W5:Y:S04]  /*04b0*/  @P3 LDG.E R2, [R12.64] ;  /* 0x000000100c023981 */ /* 0x000368000c1e1900 */
[----:B------:R-:W2:Y:S01]  /*04c0*/  S2R R219, SR_CTAID.Y ;  /* 0x0000000000db7919 */ /* 0x000ea20000002600 */
[----:B------:R-:W-:-:S02]  /*04d0*/  IMAD.MOV.U32 R4, RZ, RZ, c[0x0][0x1d0] ;  /* 0x00007400ff047624 */ /* 0x000fc400078e00ff */
[----:B------:R-:W-:Y:S01]  /*04e0*/  IMAD.MOV.U32 R0, RZ, RZ, c[0x0][0x228] ;  /* 0x00008a00ff007624 */ /* 0x000fe200078e00ff */
[----:B--2---:R-:W-:Y:S01]  /*04f0*/  SHF.R.S32.HI R218, RZ, 0x1f, R219 ;  /* 0x0000001fffda7819 */ /* 0x004fe200000114db */
[----:B------:R-:W-:Y:S05]  /*0500*/  @P0 BRA `(.L_x_294) ;  /* 0x0000004000000947 */ /* 0x000fea0003800000 */
[----:B-1----:R-:W-:Y:S05]  /*0510*/  @!P1 BRA `(.L_x_294) ;  /* 0x0000003000009947 */ /* 0x002fea0003800000 */
[----:B-----5:R-:W2:Y:S04]  /*0520*/  LDG.E R220, [R10.64] ;  /* 0x000000100adc7981 */ /* 0x020ea8000c1e1900 */
[----:B------:R-:W2:Y:S02]  /*0530*/  LDG.E R3, [R10.64+0x4] ;  /* 0x000004100a037981 */ /* 0x000ea4000c1e1900 */
[----:B--2---:R-:W-:Y:S02]  /*0540*/  IADD3 R220, -R220, R3, RZ ;  /* 0x00000003dcdc7210 */ /* 0x004fe40007ffe1ff */
.L_x_294:
[----:B-1----:R-:W-:-:S04]  /*0550*/  ISETP.NE.U32.AND P0, PT, RZ, c[0x0][0x368], PT ;  /* 0x0000da00ff007a0c */ /* 0x002fc80003f05070 */
[----:B------:R-:W-:-:S13]  /*0560*/  ISETP.NE.AND.EX P0, PT, RZ, c[0x0][0x36c], PT, P0 ;  /* 0x0000db00ff007a0c */ /* 0x000fda0003f05300 */
[----:B------:R-:W-:Y:S05]  /*0570*/  @!P0 BRA `(.L_x_295) ;  /* 0x0000003000008947 */ /* 0x000fea0003800000 */
[----:B------:R-:W-:-:S06]  /*0580*/  IMAD.WIDE R4, R221, R6, c[0x0][0x368] ;  /* 0x0000da00dd047625 */ /* 0x000fcc00078e0206 */
[----:B------:R1:W5:Y:S01]  /*0590*/  LDG.E R4, [R4.64] ;  /* 0x0000001004047981 */ /* 0x000362000c1e1900 */
[----:B------:R-:W-:Y:S05]  /*05a0*/  BRA `(.L_x_296) ;  /* 0x0000004000007947 */ /* 0x000fea0003800000 */
.L_x_295:
[----:B------:R-:W-:Y:S05]  /*05b0*/  @!P4 BRA `(.L_x_296) ;  /* 0x000000300000c947 */ /* 0x000fea0003800000 */
[----:B------:R-:W2:Y:S04]  /*05c0*/  LDG.E R4, [R8.64] ;  /* 0x0000001008047981 */ /* 0x000ea8000c1e1900 */
[----:B------:R-:W2:Y:S02]  /*05d0*/  LDG.E R3, [R8.64+0x4] ;  /* 0x0000041008037981 */ /* 0x000ea4000c1e1900 */
[----:B--2---:R-:W-:Y:S02]  /*05e0*/  IADD3 R4, -R4, R3, RZ ;  /* 0x0000000304047210 */ /* 0x004fe40007ffe1ff */
.L_x_296:
[----:B------:R-:W2:Y:S01]  /*05f0*/  @P3 LDG.E R3, [R12.64] ;  /* 0x000000100c033981 */ /* 0x000ea2000c1e1900 */
[----:B------:R-:W-:-:S03]  /*0600*/  ISETP.NE.U32.AND P0, PT, RZ, c[0x0][0x378], PT ;  /* 0x0000de00ff007a0c */ /* 0x000fc60003f05070 */
[----:B------:R-:W2:Y:S01]  /*0610*/  @P3 LDG.E R8, [R12.64+0x4] ;  /* 0x000004100c083981 */ /* 0x000ea2000c1e1900 */
[----:B------:R-:W-:Y:S01]  /*0620*/  ISETP.NE.AND.EX P0, PT, RZ, c[0x0][0x37c], PT, P0 ;  /* 0x0000df00ff007a0c */ /* 0x000fe20003f05300 */
[----:B-----5:R-:W-:-:S12]  /*0630*/  IMAD.MOV.U32 R79, RZ, RZ, R4 ;  /* 0x000000ffff4f7224 */ /* 0x020fd800078e0004 */
[----:B------:R-:W-:-:S05]  /*0640*/  @P0 IMAD.WIDE R10, R221, R6, c[0x0][0x378] ;  /* 0x0000de00dd0a0625 */ /* 0x000fca00078e0206 */
[----:B------:R3:W5:Y:S01]  /*0650*/  @P0 LDG.E R79, [R10.64] ;  /* 0x000000100a4f0981 */ /* 0x000762000c1e1900 */
[----:B------:R-:W-:Y:S01]  /*0660*/  IMAD.MOV.U32 R217, RZ, RZ, c[0x0][0x2c4] ;  /* 0x0000b100ffd97624 */ /* 0x000fe200078e00ff */
[----:B------:R-:W-:Y:S01]  /*0670*/  LOP3.LUT R222, R222, 0xffdfffff, RZ, 0xc0, !PT ;  /* 0xffdfffffdede7812 */ /* 0x000fe200078ec0ff */
[----:B------:R-:W-:Y:S01]  /*0680*/  IMAD.MOV.U32 R216, RZ, RZ, c[0x0][0x32c] ;  /* 0x0000cb00ffd87624 */ /* 0x000fe200078e00ff */
[----:B------:R-:W-:Y:S02]  /*0690*/  IADD3 R7, R118, 0x7f, RZ ;  /* 0x0000007f76077810 */ /* 0x000fe40007ffe0ff */
[----:B------:R-:W-:Y:S02]  /*06a0*/  ISETP.NE.AND P2, PT, R217, 0x1, PT ;  /* 0x00000001d900780c */ /* 0x000fe40003f45270 */
[----:B------:R-:W-:-:S11]  /*06b0*/  ISETP.GE.AND P1, PT, R216, 0x1, PT ;  /* 0x00000001d800780c */ /* 0x000fd60003f26270 */
[----:B-1----:R-:W-:Y:S02]  /*06c0*/  @P2 IADD3 R5, R118, 0x7f, RZ ;  /* 0x0000007f76052810 */ /* 0x002fe40007ffe0ff */
[----:B------:R-:W-:-:S03]  /*06d0*/  @P2 LOP3.LUT R222, R222, 0x200000, RZ, 0xfc, !PT ;  /* 0x00200000dede2812 */ /* 0x000fc600078efcff */
[----:B------:R-:W-:Y:S01]  /*06e0*/  @P2 IMAD.HI.U32 R5, R5, c[0x0][0x2c8], RZ ;  /* 0x0000b20005052a27 */ /* 0x000fe200078e00ff */
[----:B------:R-:W-:-:S04]  /*06f0*/  LOP3.LUT R222, R222, 0xffefffff, RZ, 0xc0, !PT ;  /* 0xffefffffdede7812 */ /* 0x000fc800078ec0ff */
[----:B------:R-:W-:Y:S02]  /*0700*/  @P2 SHF.R.U32.HI R7, RZ, c[0x0][0x2cc], R5 ;  /* 0x0000b300ff072a19 */ /* 0x000fe40000011605 */
[----:B------:R-:W-:Y:S01]  /*0710*/  @P1 LOP3.LUT R222, R222, 0x100000, RZ, 0xfc, !PT ;  /* 0x00100000dede1812 */ /* 0x000fe200078efcff */
[----:B--2---:R-:W-:Y:S02]  /*0720*/  @P3 IMAD.IADD R0, R8, 0x1, -R3 ;  /* 0x0000000108003824 */ /* 0x004fe400078e0a03 */
[----:B------:R-:W-:-:S04]  /*0730*/  IMAD.IADD R3, R4, 0x1, -R127 ;  /* 0x0000000104037824 */ /* 0x000fc800078e0a7f */
[----:B------:R-:W-:-:S05]  /*0740*/  IMAD.IADD R215, R3, 0x1, R0 ;  /* 0x0000000103d77824 */ /* 0x000fca00078e0200 */
[----:B------:R-:W-:-:S05]  /*0750*/  IADD3 R100, R215, 0x1, -R220 ;  /* 0x00000001d7647810 */ /* 0x000fca0007ffe8dc */
[----:B------:R-:W-:-:S05]  /*0760*/  IMAD.IADD R7, R100, 0x1, R7 ;  /* 0x0000000164077824 */ /* 0x000fca00078e0207 */
[----:B------:R-:W-:Y:S01]  /*0770*/  IADD3 R9, R7, c[0x0][0x328], RZ ;  /* 0x0000ca0007097a10 */ /* 0x000fe20007ffe0ff */
[----:B------:R-:W-:Y:S05]  /*0780*/  @!P1 BRA `(.L_x_297) ;  /* 0x000000e000009947 */ /* 0x000fea0003800000 */
[C---:B---3--:R-:W-:Y:S02]  /*0790*/  ISETP.GT.AND P0, PT, R7.reuse, RZ, PT ;  /* 0x000000ff0700720c */ /* 0x048fe40003f04270 */
        /* <DEDUP_REMOVED lines=8> */
.L_x_298:
[----:B------:R-:W-:-:S13]  /*0820*/  ISETP.NE.AND P0, PT, R216, 0x1, PT ;  /* 0x00000001d800780c */ /* 0x000fda0003f05270 */
[----:B------:R-:W-:-:S05]  /*0830*/  @P0 IMAD.HI.U32 R7, R5, c[0x0][0x330], RZ ;  /* 0x0000cc0005070a27 */ /* 0x000fca00078e00ff */
[----:B------:R-:W-:-:S05]  /*0840*/  @P0 SHF.R.U32.HI R5, RZ, c[0x0][0x334], R7 ;  /* 0x0000cd00ff050a19 */ /* 0x000fca0000011607 */
.L_x_299:
[----:B------:R-:W-:-:S05]  /*0850*/  IMAD R8, R5, R216, c[0x0][0x32c] ;  /* 0x0000cb0005087624 */ /* 0x000fca00078e02d8 */
[----:B------:R-:W-:Y:S02]  /*0860*/  IMNMX R9, R9, R8, PT ;  /* 0x0000000809097217 */ /* 0x000fe40003800200 */
.L_x_297:
[----:B---3--:R-:W-:Y:S01]  /*0870*/  IADD3 R8, R215, 0x5f, RZ ;  /* 0x0000005fd7087810 */ /* 0x008fe20007ffe0ff */
[----:B------:R-:W-:-:S04]  /*0880*/  @P2 IMAD.HI.U32 R5, R118, c[0x0][0x2c8], RZ ;  /* 0x0000b20076052a27 */ /* 0x000fc800078e00ff */
[----:B------:R-:W-:Y:S01]  /*0890*/  IMAD.MOV.U32 R10, RZ, RZ, R118 ;  /* 0x000000ffff0a7224 */ /* 0x000fe200078e0076 */
[----:B------:R-:W-:Y:S01]  /*08a0*/  @P2 SHF.R.U32.HI R10, RZ, c[0x0][0x2cc], R5 ;  /* 0x0000b300ff0a2a19 */ /* 0x000fe20000011605 */
[----:B------:R-:W-:-:S04]  /*08b0*/  IMAD.HI R8, R8, 0x2aaaaaab, RZ ;  /* 0x2aaaaaab08087827 */ /* 0x000fc800078e02ff */
[----:B------:R-:W-:Y:S01]  /*08c0*/  IMAD.IADD R117, R215, 0x1, -R220 ;  /* 0x00000001d7757824 */ /* 0x000fe200078e0adc */
[----:B------:R-:W-:-:S03]  /*08d0*/  SHF.R.U32.HI R99, RZ, 0x1f, R8 ;  /* 0x0000001fff637819 */ /* 0x000fc60000011608 */
[----:B------:R-:W-:Y:S01]  /*08e0*/  IMAD.IADD R7, R117, 0x1, R10 ;  /* 0x0000000175077824 */ /* 0x000fe200078e020a */
[----:B------:R-:W-:-:S04]  /*08f0*/  LEA.HI.SX32 R99, R8, R99, 0x1c ;  /* 0x0000006308637211 */ /* 0x000fc800078fe2ff */
[----:B------:R-:W-:Y:S01]  /*0900*/  IADD3 R8, R7, -c[0x0][0x324], RZ ;  /* 0x8000c90007087a10 */ /* 0x000fe20007ffe0ff */
[----:B------:R-:W-:Y:S05]  /*0910*/  @!P1 BRA `(.L_x_300) ;  /* 0x000000d000009947 */ /* 0x000fea0003800000 */
        /* <DEDUP_REMOVED lines=8> */
.L_x_301:
[----:B------:R-:W-:-:S13]  /*09a0*/  ISETP.NE.AND P0, PT, R216, 0x1, PT ;  /* 0x00000001d800780c */ /* 0x000fda0003f05270 */
[----:B------:R-:W-:-:S05]  /*09b0*/  @P0 IMAD.HI.U32 R5, R7, c[0x0][0x330], RZ ;  /* 0x0000cc0007050a27 */ /* 0x000fca00078e00ff */
[----:B------:R-:W-:-:S05]  /*09c0*/  @P0 SHF.R.U32.HI R7, RZ, c[0x0][0x334], R5 ;  /* 0x0000cd00ff070a19 */ /* 0x000fca0000011605 */
.L_x_302:
[----:B------:R-:W-:-:S05]  /*09d0*/  IMAD R7, R7, c[0x0][0x32c], RZ ;  /* 0x0000cb0007077a24 */ /* 0x000fca00078e02ff */
[----:B------:R-:W-:-:S04]  /*09e0*/  IMNMX R8, R8, R7, !PT ;  /* 0x0000000708087217 */ /* 0x000fc80007800200 */
.L_x_300:
[----:B------:R-:W-:Y:S01]  /*09f0*/  IADD3 R10, R9, 0x5f, RZ ;  /* 0x0000005f090a7810 */ /* 0x000fe20007ffe0ff */
[----:B------:R-:W-:-:S04]  /*0a00*/  IMAD.HI R8, R8, 0x2aaaaaab, RZ ;  /* 0x2aaaaaab08087827 */ /* 0x000fc800078e02ff */
[----:B------:R-:W-:Y:S01]  /*0a10*/  IMAD.HI R10, R10, 0x2aaaaaab, RZ ;  /* 0x2aaaaaab0a0a7827 */ /* 0x000fe200078e02ff */
[----:B------:R-:W-:-:S04]  /*0a20*/  SHF.R.U32.HI R5, RZ, 0x1f, R8 ;  /* 0x0000001fff057819 */ /* 0x000fc80000011608 */
[----:B------:R-:W-:Y:S02]  /*0a30*/  SHF.R.U32.HI R7, RZ, 0x1f, R10 ;  /* 0x0000001fff077819 */ /* 0x000fe4000001160a */
[----:B------:R-:W-:Y:S02]  /*0a40*/  LEA.HI.SX32 R5, R8, R5, 0x1c ;  /* 0x0000000508057211 */ /* 0x000fe400078fe2ff */
[----:B------:R-:W-:Y:S02]  /*0a50*/  LEA.HI.SX32 R10, R10, R7, 0x1c ;  /* 0x000000070a0a7211 */ /* 0x000fe400078fe2ff */
[----:B------:R-:W-:Y:S02]  /*0a60*/  IMNMX R8, RZ, R5, !PT ;  /* 0x00000005ff087217 */ /* 0x000fe40007800200 */
[----:B------:R-:W-:-:S03]  /*0a70*/  IMNMX R10, R10, R99, PT ;  /* 0x000000630a0a7217 */ /* 0x000fc60003800200 */
[--C-:B------:R-:W-:Y:S02]  /*0a80*/  IMAD R8, R8, 0x60, -R3.reuse ;  /* 0x0000006008087824 */ /* 0x100fe400078e0a03 */
[----:B------:R-:W-:-:S03]  /*0a90*/  IMAD R3, R10, 0x60, -R3 ;  /* 0x000000600a037824 */ /* 0x000fc600078e0a03 */
[----:B------:R-:W-:Y:S02]  /*0aa0*/  IMNMX R11, RZ, R8, !PT ;  /* 0x00000008ff0b7217 */ /* 0x000fe40007800200 */
[----:B------:R-:W-:-:S04]  /*0ab0*/  IMNMX R8, R3, R0, PT ;  /* 0x0000000003087217 */ /* 0x000fc80003800200 */
[----:B------:R-:W-:Y:S01]  /*0ac0*/  ISETP.GT.AND P0, PT, R8, R11, PT ;  /* 0x0000000b0800720c */ /* 0x000fe20003f04270 */
[----:B------:R-:W-:-:S05]  /*0ad0*/  IMAD.WIDE.U32 R10, R11, -0x55555555, RZ ;  /* 0xaaaaaaab0b0a7825 */ /* 0x000fca00078e00ff */
[----:B------:R-:W-:-:S05]  /*0ae0*/  SHF.R.U32.HI R98, RZ, 0x6, R11 ;  /* 0x00000006ff627819 */ /* 0x000fca000001160b */
[----:B------:R-:W-:Y:S02]  /*0af0*/  IMAD.MOV.U32 R9, RZ, RZ, R98 ;  /* 0x000000ffff097224 */ /* 0x000fe400078e0062 */
[----:B------:R-:W-:-:S05]  /*0b00*/  @P0 IADD3 R8, R8, 0x5f, RZ ;  /* 0x0000005f08080810 */ /* 0x000fca0007ffe0ff */
[----:B------:R-:W-:-:S05]  /*0b10*/  @P0 IMAD.HI R8, R8, 0x2aaaaaab, RZ ;  /* 0x2aaaaaab08080827 */ /* 0x000fca00078e02ff */
[----:B------:R-:W-:-:S04]  /*0b20*/  @P0 SHF.R.U32.HI R3, RZ, 0x1f, R8 ;  /* 0x0000001fff030819 */ /* 0x000fc80000011608 */
[----:B------:R-:W-:-:S04]  /*0b30*/  @P0 LEA.HI.SX32 R9, R8, R3, 0x1c ;  /* 0x0000000308090211 */ /* 0x000fc800078fe2ff */
[----:B------:R-:W-:-:S13]  /*0b40*/  ISETP.GT.AND P0, PT, R9, R98, PT ;  /* 0x000000620900720c */ /* 0x000fda0003f04270 */
[----:B------:R-:W-:Y:S05]  /*0b50*/  @!P0 BRA `(.L_x_303) ;  /* 0x0000570000008947 */ /* 0x000fea0003800000 */
[----:B------:R-:W-:Y:S02]  /*0b60*/  ISETP.NE.U32.AND P2, PT, RZ, c[0x0][0x340], PT ;  /* 0x0000d000ff007a0c */ /* 0x000fe40003f45070 */
[----:B------:R-:W-:Y:S01]  /*0b70*/  SHF.R.S32.HI R7, RZ, 0x1f, R78 ;  /* 0x0000001fff077819 */ /* 0x000fe2000001144e */
[----:B------:R-:W-:Y:S01]  /*0b80*/  IMAD.MOV.U32 R146, RZ, RZ, 0x60 ;  /* 0x00000060ff927424 */ /* 0x000fe200078e00ff */
[----:B------:R-:W-:Y:S01]  /*0b90*/  ISETP.NE.AND.EX P2, PT, RZ, c[0x0][0x344], PT, P2 ;  /* 0x0000d100ff007a0c */ /* 0x000fe20003f45320 */
[----:B------:R-:W-:Y:S01]  /*0ba0*/  ULDC.64 UR10, c[0x0][0x238] ;  /* 0x00008e00000a7ab9 */ /* 0x000fe20000000a00 */
[----:B------:R-:W-:Y:S02]  /*0bb0*/  IADD3 R43, R9, -0x1, RZ ;  /* 0xffffffff092b7810 */ /* 0x000fe40007ffe0ff */
[----:B------:R-:W-:Y:S02]  /*0bc0*/  SEL R132, R221, RZ, !P3 ;  /* 0x000000ffdd847207 */ /* 0x000fe40005800000 */
[----:B------:R-:W-:Y:S01]  /*0bd0*/  IADD3 R4, R126, R4, RZ ;  /* 0x000000047e047210 */ /* 0x000fe20007ffe0ff */
[----:B------:R-:W-:-:S02]  /*0be0*/  IMAD.MOV.U32 R101, RZ, RZ, c[0x0][0x27c] ;  /* 0x00009f00ff657624 */ /* 0x000fc400078e00ff */
[C---:B------:R-:W-:Y:S02]  /*0bf0*/  IMAD R144, R218.reuse, c[0x0][0x1e8], RZ ;  /* 0x00007a00da907a24 */ /* 0x040fe400078e02ff */
[----:B------:R-:W-:Y:S01]  /*0c00*/  IMAD R24, R218, c[0x0][0x210], RZ ;  /* 0x00008400da187a24 */ /* 0x000fe200078e02ff */
[----:B------:R-:W-:Y:S01]  /*0c10*/  UMOV UR7, 0x6 ;  /* 0x0000000600077882 */ /* 0x000fe20000000000 */
[----:B------:R-:W-:Y:S01]  /*0c20*/  @P2 IMAD.WIDE R10, R221, R6, c[0x0][0x340] ;  /* 0x0000d000dd0a2625 */ /* 0x000fe200078e0206 */
[----:B------:R-:W-:Y:S02]  /*0c30*/  UMOV UR6, 0x5 ;  /* 0x0000000500067882 */ /* 0x000fe40000000000 */
[----:B------:R-:W-:Y:S02]  /*0c40*/  ULDC UR14, c[0x0][0x1e4] ;  /* 0x00007900000e7ab9 */ /* 0x000fe40000000800 */
[----:B------:R1:W2:Y:S01]  /*0c50*/  @P2 LDG.E R8, [R10.64] ;  /* 0x000000100a082981 */ /* 0x0002a2000c1e1900 */
[CC--:B------:R-:W-:Y:S01]  /*0c60*/  LEA.HI R5, R7.reuse, R78.reuse, RZ, 0x3 ;  /* 0x0000004e07057211 */ /* 0x0c0fe200078f18ff */
[----:B------:R-:W-:Y:S01]  /*0c70*/  IMAD.WIDE.U32 R158, R146, c[0x0][0x238], RZ ;  /* 0x00008e00929e7a25 */ /* 0x000fe200078e00ff */
[----:B------:R-:W-:Y:S01]  /*0c80*/  LEA.HI R20, R7, R78, RZ, 0x6 ;  /* 0x0000004e07147211 */ /* 0x000fe200078f30ff */
[----:B------:R-:W-:Y:S01]  /*0c90*/  UIMAD.WIDE.U32 UR12, UR10, 0x40, URZ ;  /* 0x000000400a0c78a5 */ /* 0x000fe2000f8e003f */
[----:B------:R-:W-:Y:S01]  /*0ca0*/  SHF.R.S32.HI R125, RZ, 0x3, R5 ;  /* 0x00000003ff7d7819 */ /* 0x000fe20000011405 */
[----:B------:R-:W-:Y:S01]  /*0cb0*/  IMAD R6, R218, c[0x0][0x240], RZ ;  /* 0x00009000da067a24 */ /* 0x000fe200078e02ff */
[----:B------:R-:W-:Y:S01]  /*0cc0*/  LOP3.LUT R5, R5, 0xfffffff8, RZ, 0xc0, !PT ;  /* 0xfffffff805057812 */ /* 0x000fe200078ec0ff */
[----:B------:R-:W-:Y:S01]  /*0cd0*/  IMAD.SHL.U32 R20, R20, 0x8, RZ ;  /* 0x0000000814147824 */ /* 0x000fe200078e00ff */
[----:B------:R-:W-:Y:S01]  /*0ce0*/  SHF.R.S32.HI R3, RZ, 0x1f, R125 ;  /* 0x0000001fff037819 */ /* 0x000fe2000001147d */
[----:B------:R-:W-:Y:S01]  /*0cf0*/  IMAD R9, R219, c[0x0][0x244], R6 ;  /* 0x00009100db097a24 */ /* 0x000fe200078e0206 */
[----:B------:R-:W-:Y:S01]  /*0d00*/  IADD3 R93, P0, R125, R2, RZ ;  /* 0x000000027d5d7210 */ /* 0x000fe20007f1e0ff */
[----:B------:R-:W-:Y:S01]  /*0d10*/  IMAD.IADD R14, R78, 0x1, -R5 ;  /* 0x000000014e0e7824 */ /* 0x000fe200078e0a05 */
[----:B------:R-:W-:Y:S01]  /*0d20*/  SHF.R.S32.HI R6, RZ, 0x1f, R43 ;  /* 0x0000001fff067819 */ /* 0x000fe2000001142b */
[----:B------:R-:W-:Y:S01]  /*0d30*/  IMAD R5, R146, c[0x0][0x23c], RZ ;  /* 0x00008f0092057a24 */ /* 0x000fe200078e02ff */
[----:B------:R-:W-:Y:S01]  /*0d40*/  LEA.HI.X.SX32 R91, R2, R3, 0x1, P0 ;  /* 0x00000003025b7211 */ /* 0x000fe200000f0eff */
[----:B------:R-:W-:Y:S01]  /*0d50*/  IMAD.SHL.U32 R12, R14, 0x8, RZ ;  /* 0x000000080e0c7824 */ /* 0x000fe200078e00ff */
[----:B------:R-:W-:Y:S01]  /*0d60*/  SHF.R.S32.HI R2, RZ, 0x1f, R221 ;  /* 0x0000001fff027819 */ /* 0x000fe200000114dd */
[----:B------:R-:W-:Y:S01]  /*0d70*/  IMAD.IADD R102, R159, 0x1, R5 ;  /* 0x000000019f667824 */ /* 0x000fe200078e0205 */
[----:B------:R-:W-:Y:S01]  /*0d80*/  SHF.L.U32 R23, R125, 0x6, RZ ;  /* 0x000000067d177819 */ /* 0x000fe200000006ff */
[----:B------:R-:W-:Y:S01]  /*0d90*/  IMAD R134, R91, c[0x0][0x238], RZ ;  /* 0x00008e005b867a24 */ /* 0x000fe200078e02ff */
[----:B------:R-:W-:Y:S01]  /*0da0*/  SHF.R.S32.HI R13, RZ, 0x1f, R12 ;  /* 0x0000001fff0d7819 */ /* 0x000fe2000001140c */
[----:B------:R-:W-:Y:S01]  /*0db0*/  IMAD R5, R102, R43, RZ ;  /* 0x0000002b66057224 */ /* 0x000fe200078e02ff */
[----:B------:R-:W-:Y:S01]  /*0dc0*/  SEL R87, R2, RZ, !P3 ;  /* 0x000000ff02577207 */ /* 0x000fe20005800000 */
[----:B------:R-:W-:Y:S01]  /*0dd0*/  IMAD R134, R93, c[0x0][0x23c], R134 ;  /* 0x00008f005d867a24 */ /* 0x000fe200078e0286 */
[----:B------:R-:W-:Y:S01]  /*0de0*/  LOP3.LUT R23, R23, 0x1c0, RZ, 0xc0, !PT ;  /* 0x000001c017177812 */ /* 0x000fe200078ec0ff */
[----:B-1----:R-:W-:Y:S01]  /*0df0*/  IMAD.WIDE.U32 R10, R93, c[0x0][0x238], R12 ;  /* 0x00008e005d0a7a25 */ /* 0x002fe200078e000c */
[----:B------:R-:W-:Y:S01]  /*0e00*/  IADD3 R123, R12, 0x40, RZ ;  /* 0x000000400c7b7810 */ /* 0x000fe20007ffe0ff */
[----:B------:R-:W-:Y:S01]  /*0e10*/  USHF.L.U32 UR8, UR11, 0x6, URZ ;  /* 0x000000060b087899 */ /* 0x000fe2000800063f */
[----:B------:R-:W-:Y:S01]  /*0e20*/  LOP3.LUT R20, R20, 0xfffffe00, RZ, 0xc0, !PT ;  /* 0xfffffe0014147812 */ /* 0x000fe200078ec0ff */
[----:B------:R-:W-:Y:S01]  /*0e30*/  IMAD.IADD R90, R0, 0x1, -R125 ;  /* 0x00000001005a7824 */ /* 0x000fe200078e0a7d */
[----:B------:R-:W-:Y:S01]  /*0e40*/  IADD3 R135, R11, R134, RZ ;  /* 0x000000860b877210 */ /* 0x000fe20007ffe0ff */
[----:B------:R-:W-:Y:S01]  /*0e50*/  IMAD.MOV.U32 R134, RZ, RZ, R10 ;  /* 0x000000ffff867224 */ /* 0x000fe200078e000a */
[----:B------:R-:W-:Y:S01]  /*0e60*/  LOP3.LUT R124, R23, 0x38, R12, 0xf8, !PT ;  /* 0x00000038177c7812 */ /* 0x000fe200078ef80c */
[----:B------:R-:W-:Y:S01]  /*0e70*/  IMAD R5, R6, R158, R5 ;  /* 0x0000009e06057224 */ /* 0x000fe200078e0205 */
[----:B------:R-:W-:Y:S01]  /*0e80*/  SHF.R.U32.HI R21, RZ, 0x3, R23 ;  /* 0x00000003ff157819 */ /* 0x000fe20000011617 */
[----:B------:R-:W-:Y:S01]  /*0e90*/  IMAD.WIDE.U32 R134, R219, c[0x0][0x240], R134 ;  /* 0x00009000db867a25 */ /* 0x000fe200078e0086 */
[----:B------:R-:W-:Y:S01]  /*0ea0*/  ISETP.GE.AND P5, PT, R12, c[0x0][0x1d4], PT ;  /* 0x000075000c007a0c */ /* 0x000fe20003fa6270 */
[----:B------:R-:W-:Y:S01]  /*0eb0*/  UIADD3 UR8, UR13, UR8, URZ ;  /* 0x000000080d087290 */ /* 0x000fe2000fffe03f */
[----:B------:R-:W-:Y:S01]  /*0ec0*/  ISETP.GE.AND P6, PT, R123, c[0x0][0x1d4], PT ;  /* 0x000075007b007a0c */ /* 0x000fe20003fc6270 */
[----:B------:R-:W-:Y:S01]  /*0ed0*/  IMAD R6, R43, -0x60, R90 ;  /* 0xffffffa02b067824 */ /* 0x000fe200078e025a */
[----:B------:R-:W-:Y:S01]  /*0ee0*/  IADD3 R135, R135, R9, RZ ;  /* 0x0000000987877210 */ /* 0x000fe20007ffe0ff */
[----:B------:R-:W-:Y:S01]  /*0ef0*/  IMAD R157, R87, c[0x0][0x248], RZ ;  /* 0x00009200579d7a24 */ /* 0x000fe200078e02ff */
[----:B------:R-:W-:Y:S01]  /*0f00*/  LOP3.LUT R124, R20, R124, R21, 0xf6, !PT ;  /* 0x0000007c147c7212 */ /* 0x000fe200078ef615 */
[----:B------:R-:W-:Y:S01]  /*0f10*/  IMAD.SHL.U32 R14, R14, 0x4, RZ ;  /* 0x000000040e0e7824 */ /* 0x000fe200078e00ff */
[----:B------:R-:W-:Y:S01]  /*0f20*/  ISETP.GE.AND P1, PT, R6, 0x1, PT ;  /* 0x000000010600780c */ /* 0x000fe20003f26270 */
[----:B------:R-:W-:Y:S01]  /*0f30*/  IMAD R157, R132, c[0x0][0x24c], R157 ;  /* 0x00009300849d7a24 */ /* 0x000fe200078e029d */
[----:B------:R-:W-:Y:S01]  /*0f40*/  ISETP.GE.AND P0, PT, R6, 0x21, PT ;  /* 0x000000210600780c */ /* 0x000fe20003f06270 */
[----:B------:R-:W-:Y:S01]  /*0f50*/  IMAD.WIDE.U32 R134, R132, c[0x0][0x248], R134 ;  /* 0x0000920084867a25 */ /* 0x000fe200078e0086 */
[----:B------:R-:W-:Y:S01]  /*0f60*/  SHF.L.U32 R124, R124, 0x1, RZ ;  /* 0x000000017c7c7819 */ /* 0x000fe200000006ff */
[----:B------:R-:W-:Y:S01]  /*0f70*/  ULDC.64 UR4, c[0x0][0x1e0] ;  /* 0x0000780000047ab9 */ /* 0x000fe20000000a00 */
[----:B------:R-:W-:Y:S01]  /*0f80*/  SHF.R.S32.HI R84, RZ, 0x1f, R4 ;  /* 0x0000001fff547819 */ /* 0x000fe20000011404 */
[----:B------:R-:W-:Y:S01]  /*0f90*/  IMAD.IADD R157, R135, 0x1, R157 ;  /* 0x00000001879d7824 */ /* 0x000fe200078e029d */
[----:B------:R-:W-:Y:S01]  /*0fa0*/  SHF.R.S32.HI R15, RZ, 0x1f, R14 ;  /* 0x0000001fff0f7819 */ /* 0x000fe2000001140e */
[----:B------:R-:W-:Y:S01]  /*0fb0*/  IMAD.MOV.U32 R156, RZ, RZ, R134 ;  /* 0x000000ffff9c7224 */ /* 0x000fe200078e0086 */
[C---:B------:R-:W-:Y:S01]  /*0fc0*/  IADD3 R122, R125.reuse, 0x20, RZ ;  /* 0x000000207d7a7810 */ /* 0x040fe20007ffe0ff */
[----:B------:R-:W-:Y:S01]  /*0fd0*/  IMAD R7, R84, c[0x0][0x1e0], RZ ;  /* 0x0000780054077a24 */ /* 0x000fe200078e02ff */
[----:B------:R-:W-:Y:S01]  /*0fe0*/  IADD3 R121, R125, 0x40, RZ ;  /* 0x000000407d797810 */ /* 0x000fe20007ffe0ff */
[----:B------:R-:W-:Y:S01]  /*0ff0*/  IMAD.WIDE.U32 R10, R43, R158, R156 ;  /* 0x0000009e2b0a7225 */ /* 0x000fe200078e009c */
[----:B------:R-:W-:Y:S01]  /*1000*/  USHF.L.U64.HI UR11, UR4, UR7, UR5 ;  /* 0x00000007040b7299 */ /* 0x000fe20008010205 */
[----:B------:R-:W-:Y:S01]  /*1010*/  SHF.R.S32.HI R103, RZ, 0x1f, R122 ;  /* 0x0000001fff677819 */ /* 0x000fe2000001147a */
[----:B------:R-:W-:Y:S01]  /*1020*/  USHF.L.U32 UR13, UR4, 0x6, URZ ;  /* 0x00000006040d7899 */ /* 0x000fe2000800063f */
[----:B------:R-:W-:Y:S01]  /*1030*/  IMAD.IADD R5, R11, 0x1, R5 ;  /* 0x000000010b057824 */ /* 0x000fe200078e0205 */
[----:B------:R-:W-:Y:S01]  /*1040*/  USHF.L.U64.HI UR14, UR4, UR6, UR14 ;  /* 0x00000006040e7299 */ /* 0x000fe2000801020e */
[----:B------:R-:W-:Y:S01]  /*1050*/  IMAD R7, R4, c[0x0][0x1e4], R7 ;  /* 0x0000790004077a24 */ /* 0x000fe200078e0207 */
[----:B------:R-:W-:Y:S01]  /*1060*/  USHF.L.U32 UR15, UR4, 0x5, URZ ;  /* 0x00000005040f7899 */ /* 0x000fe2000800063f */
[----:B------:R-:W-:Y:S01]  /*1070*/  IMAD R138, R3, c[0x0][0x280], RZ ;  /* 0x0000a000038a7a24 */ /* 0x000fe200078e02ff */
[----:B------:R-:W-:Y:S01]  /*1080*/  UIMAD.WIDE.U32 UR24, UR4, 0x60, URZ ;  /* 0x00000060041878a5 */ /* 0x000fe2000f8e003f */
[----:B------:R-:W-:Y:S01]  /*1090*/  IMAD R144, R219, c[0x0][0x1ec], R144 ;  /* 0x00007b00db907a24 */ /* 0x000fe200078e0290 */
[----:B------:R-:W-:Y:S01]  /*10a0*/  ULDC UR20, c[0x0][0x284] ;  /* 0x0000a10000147ab9 */ /* 0x000fe20000000800 */
[C---:B------:R-:W-:Y:S01]  /*10b0*/  IMAD R138, R125.reuse, c[0x0][0x284], R138 ;  /* 0x0000a1007d8a7a24 */ /* 0x040fe200078e028a */
[----:B------:R-:W-:Y:S01]  /*10c0*/  ULDC.64 UR4, c[0x0][0x280] ;  /* 0x0000a00000047ab9 */ /* 0x000fe20000000a00 */
[----:B------:R-:W-:Y:S01]  /*10d0*/  IMAD.WIDE.U32 R18, R125, c[0x0][0x280], R12 ;  /* 0x0000a0007d127a25 */ /* 0x000fe200078e000c */
[----:B------:R-:W-:Y:S01]  /*10e0*/  USHF.L.U64.HI UR18, UR4, UR7, UR5 ;  /* 0x0000000704127299 */ /* 0x000fe20008010205 */
[----:B------:R-:W-:Y:S01]  /*10f0*/  P2R R129, PR, RZ, 0x20 ;  /* 0x00000020ff817803 */ /* 0x000fe20000000000 */
[----:B------:R-:W-:Y:S01]  /*1100*/  USHF.L.U32 UR19, UR4, 0x6, URZ ;  /* 0x0000000604137899 */ /* 0x000fe2000800063f */
[----:B------:R-:W-:Y:S01]  /*1110*/  IMAD R136, R3, c[0x0][0x290], RZ ;  /* 0x0000a40003887a24 */ /* 0x000fe200078e02ff */
[----:B------:R-:W-:Y:S01]  /*1120*/  IADD3 R139, R138, R19, RZ ;  /* 0x000000138a8b7210 */ /* 0x000fe20007ffe0ff */
[----:B------:R-:W-:Y:S01]  /*1130*/  IMAD R24, R219, c[0x0][0x214], R24 ;  /* 0x00008500db187a24 */ /* 0x000fe200078e0218 */
[----:B------:R-:W-:Y:S01]  /*1140*/  SHF.L.U32 R19, R122, 0x6, RZ ;  /* 0x000000067a137819 */ /* 0x000fe200000006ff */
[----:B------:R-:W-:Y:S01]  /*1150*/  IMAD.WIDE.U32 R142, R125, c[0x0][0x280], R14 ;  /* 0x0000a0007d8e7a25 */ /* 0x000fe200078e000e */
[----:B------:R-:W-:-:S02]  /*1160*/  USHF.L.U64.HI UR20, UR4, UR6, UR20 ;  /* 0x0000000604147299 */ /* 0x000fc40008010214 */
[----:B------:R-:W-:Y:S01]  /*1170*/  LOP3.LUT R19, R19, 0x1c0, RZ, 0xc0, !PT ;  /* 0x000001c013137812 */ /* 0x000fe200078ec0ff */
[C---:B------:R-:W-:Y:S01]  /*1180*/  IMAD R136, R125.reuse, c[0x0][0x294], R136 ;  /* 0x0000a5007d887a24 */ /* 0x040fe200078e0288 */
[----:B------:R-:W-:Y:S01]  /*1190*/  USHF.L.U32 UR22, UR4, 0x5, URZ ;  /* 0x0000000504167899 */ /* 0x000fe2000800063f */
[----:B------:R-:W-:Y:S01]  /*11a0*/  IMAD.WIDE.U32 R140, R125, c[0x0][0x290], R14 ;  /* 0x0000a4007d8c7a25 */ /* 0x000fe200078e000e */
[----:B------:R-:W-:Y:S02]  /*11b0*/  ULDC UR9, c[0x0][0x23c] ;  /* 0x00008f0000097ab9 */ /* 0x000fe40000000800 */
[----:B------:R-:W-:Y:S01]  /*11c0*/  ULDC UR21, c[0x0][0x294] ;  /* 0x0000a50000157ab9 */ /* 0x000fe20000000800 */
[----:B------:R-:W-:Y:S01]  /*11d0*/  IMAD.IADD R143, R143, 0x1, R138 ;  /* 0x000000018f8f7824 */ /* 0x000fe200078e028a */
[----:B------:R-:W-:Y:S01]  /*11e0*/  MOV R138, R18 ;  /* 0x00000012008a7202 */ /* 0x000fe20000000f00 */
[----:B------:R-:W-:Y:S01]  /*11f0*/  IMAD R87, R87, c[0x0][0x268], RZ ;  /* 0x00009a0057577a24 */ /* 0x000fe200078e02ff */
[----:B------:R-:W-:Y:S01]  /*1200*/  ULDC.64 UR4, c[0x0][0x290] ;  /* 0x0000a40000047ab9 */ /* 0x000fe20000000a00 */
[----:B------:R-:W-:Y:S01]  /*1210*/  IMAD.IADD R141, R141, 0x1, R136 ;  /* 0x000000018d8d7824 */ /* 0x000fe200078e0288 */
[----:B------:R-:W-:Y:S01]  /*1220*/  USHF.L.U64.HI UR9, UR10, UR7, UR9 ;  /* 0x000000070a097299 */ /* 0x000fe20008010209 */
[----:B------:R-:W-:Y:S01]  /*1230*/  IMAD R87, R132, c[0x0][0x26c], R87 ;  /* 0x00009b0084577a24 */ /* 0x000fe200078e0257 */
[----:B------:R-:W-:Y:S01]  /*1240*/  USHF.L.U64.HI UR5, UR4, UR7, UR5 ;  /* 0x0000000704057299 */ /* 0x000fe20008010205 */
[----:B------:R-:W-:Y:S01]  /*1250*/  IMAD.WIDE.U32 R154, R125, c[0x0][0x1e0], RZ ;  /* 0x000078007d9a7a25 */ /* 0x000fe200078e00ff */
[----:B------:R-:W-:-:S02]  /*1260*/  USHF.L.U64.HI UR21, UR4, UR6, UR21 ;  /* 0x0000000604157299 */ /* 0x000fc40008010215 */
[----:B------:R-:W-:Y:S01]  /*1270*/  USHF.L.U32 UR7, UR4, 0x6, URZ ;  /* 0x0000000604077899 */ /* 0x000fe2000800063f */
[C---:B------:R-:W-:Y:S01]  /*1280*/  IMAD R110, R146.reuse, c[0x0][0x1e4], RZ ;  /* 0x00007900926e7a24 */ /* 0x040fe200078e02ff */
[----:B------:R-:W-:Y:S01]  /*1290*/  USHF.L.U32 UR6, UR4, 0x5, URZ ;  /* 0x0000000504067899 */ /* 0x000fe2000800063f */
[----:B------:R-:W-:Y:S01]  /*12a0*/  IMAD.WIDE.U32 R148, R146, c[0x0][0x290], RZ ;  /* 0x0000a40092947a25 */ /* 0x000fe200078e00ff */
[----:B------:R-:W-:Y:S02]  /*12b0*/  USHF.L.U32 UR10, UR10, 0x6, URZ ;  /* 0x000000060a0a7899 */ /* 0x000fe4000800063f */
[----:B------:R-:W-:Y:S01]  /*12c0*/  ULDC.U8 UR4, c[0x0][0x298] ;  /* 0x0000a60000047ab9 */ /* 0x000fe20000000000 */
[----:B------:R-:W-:Y:S01]  /*12d0*/  IMAD R103, R103, c[0x0][0x1e0], RZ ;  /* 0x0000780067677a24 */ /* 0x000fe200078e02ff */
[----:B------:R-:W-:Y:S01]  /*12e0*/  IADD3 R110, R110, UR25, RZ ;  /* 0x000000196e6e7c10 */ /* 0x000fe2000fffe0ff */
[----:B-----5:R-:W-:-:S04]  /*12f0*/  IMAD.WIDE.U32 R140, R79, c[0x0][0x290], R140 ;  /* 0x0000a4004f8c7a25 */ /* 0x020fc800078e008c */
[----:B------:R-:W-:-:S04]  /*1300*/  IMAD.WIDE.U32 R152, R122, c[0x0][0x1e0], RZ ;  /* 0x000078007a987a25 */ /* 0x000fc800078e00ff */
[----:B------:R-:W-:-:S04]  /*1310*/  IMAD.WIDE.U32 R150, R121, c[0x0][0x1e0], RZ ;  /* 0x0000780079967a25 */ /* 0x000fc800078e00ff */
[----:B------:R-:W-:Y:S02]  /*1320*/  IMAD R103, R122, c[0x0][0x1e4], R103 ;  /* 0x000079007a677a24 */ /* 0x000fe400078e0267 */
[----:B------:R-:W-:-:S04]  /*1330*/  IMAD.WIDE.U32 R142, R79, c[0x0][0x280], R142 ;  /* 0x0000a0004f8e7a25 */ /* 0x000fc800078e008e */
[----:B------:R-:W-:-:S04]  /*1340*/  IMAD.WIDE.U32 R138, R79, c[0x0][0x280], R138 ;  /* 0x0000a0004f8a7a25 */ /* 0x000fc800078e008a */
[----:B------:R-:W-:Y:S01]  /*1350*/  IMAD.IADD R103, R153, 0x1, R103 ;  /* 0x0000000199677824 */ /* 0x000fe200078e0267 */
[----:B--2---:R-:W-:Y:S01]  /*1360*/  @P2 SHF.R.S32.HI R9, RZ, 0x1f, R8 ;  /* 0x0000001fff092819 */ /* 0x004fe20000011408 */
[----:B------:R-:W-:Y:S01]  /*1370*/  @!P2 IMAD.MOV.U32 R9, RZ, RZ, R2 ;  /* 0x000000ffff09a224 */ /* 0x000fe200078e0002 */
[----:B------:R-:W-:Y:S02]  /*1380*/  @!P2 MOV R8, R221 ;  /* 0x000000dd0008a202 */ /* 0x000fe40000000f00 */
[----:B------:R-:W-:Y:S02]  /*1390*/  @P1 LEA R16, P2, R10, c[0x0][0x220], 0x1 ;  /* 0x000088000a101a11 */ /* 0x000fe400078408ff */
[----:B------:R-:W-:Y:S01]  /*13a0*/  SEL R130, R8, RZ, !P4 ;  /* 0x000000ff08827207 */ /* 0x000fe20006000000 */
[----:B------:R-:W-:Y:S01]  /*13b0*/  IMAD.MOV.U32 R8, RZ, RZ, c[0x0][0x23c] ;  /* 0x00008f00ff087624 */ /* 0x000fe200078e00ff */
[----:B------:R-:W-:Y:S02]  /*13c0*/  @P1 LEA.HI.X R17, R10, c[0x0][0x224], R5, 0x1, P2 ;  /* 0x000089000a111a11 */ /* 0x000fe400010f0c05 */
[----:B------:R-:W-:Y:S01]  /*13d0*/  ISETP.GT.AND P2, PT, R6, 0x40, PT ;  /* 0x000000400600780c */ /* 0x000fe20003f44270 */
[----:B------:R-:W-:Y:S01]  /*13e0*/  IMAD.MOV.U32 R6, RZ, RZ, c[0x0][0x238] ;  /* 0x00008e00ff067624 */ /* 0x000fe200078e00ff */
[----:B------:R-:W-:Y:S01]  /*13f0*/  SEL R2, R9, RZ, !P4 ;  /* 0x000000ff09027207 */ /* 0x000fe20006000000 */
[----:B------:R-:W-:Y:S01]  /*1400*/  @!PT LDS RZ, [RZ] ;  /* 0x00000000fffff984 */ /* 0x000fe20000000800 */
[----:B------:R-:W-:Y:S01]  /*1410*/  @!PT LDS RZ, [RZ] ;  /* 0x00000000fffff984 */ /* 0x000fe20000000800 */
[----:B------:R-:W-:Y:S01]  /*1420*/  @!PT LDS RZ, [RZ] ;  /* 0x00000000fffff984 */ /* 0x000fe20000000800 */
[----:B------:R1:W-:Y:S01]  /*1430*/  @P1 LDGSTS.E.BYPASS.LTC128B.128 [R124+0x8100], [R16.64], !P5 ;  /* 0x08100000107c1fae */ /* 0x0003e2000e901d50 */
[----:B------:R-:W-:-:S03]  /*1440*/  ISETP.GE.AND P4, PT, R12, c[0x0][0x1d4], PT ;  /* 0x000075000c007a0c */ /* 0x000fc60003f86270 */
[----:B------:R1:W-:Y:S01]  /*1450*/  @P1 LDGSTS.E.BYPASS.LTC128B.128 [R124+0xb100], [R16.64+0x80], !P6 ;  /* 0x0b100080107c1fae */ /* 0x0003e2000f101d50 */
[----:B------:R-:W-:Y:S01]  /*1460*/  @P0 LEA R9, P1, R6, R10, 0x5 ;  /* 0x0000000a06090211 */ /* 0x000fe200078228ff */
[C---:B------:R-:W-:Y:S02]  /*1470*/  IMAD R97, R2.reuse, c[0x0][0x1f0], RZ ;  /* 0x00007c0002617a24 */ /* 0x040fe400078e02ff */
[----:B------:R-:W-:Y:S01]  /*1480*/  IMAD R83, R2, c[0x0][0x218], RZ ;  /* 0x0000860002537a24 */ /* 0x000fe200078e02ff */
[----:B------:R-:W-:Y:S01]  /*1490*/  @P0 LEA.HI.X R8, R6, R5, R8, 0x5, P1 ;  /* 0x0000000506080211 */ /* 0x000fe200008f2c08 */
[----:B------:R-:W-:Y:S01]  /*14a0*/  IMAD R97, R130, c[0x0][0x1f4], R97 ;  /* 0x00007d0082617a24 */ /* 0x000fe200078e0261 */
[----:B------:R-:W-:Y:S01]  /*14b0*/  @P2 IADD3 R6, P1, R10, UR12, RZ ;  /* 0x0000000c0a062c10 */ /* 0x000fe2000ff3e0ff */
[----:B------:R-:W-:Y:S01]  /*14c0*/  IMAD R83, R130, c[0x0][0x21c], R83 ;  /* 0x0000870082537a24 */ /* 0x000fe200078e0253 */
[----:B------:R-:W-:Y:S01]  /*14d0*/  SHF.L.U32 R10, R101, 0x1, RZ ;  /* 0x00000001650a7819 */ /* 0x000fe200000006ff */
[----:B------:R-:W-:Y:S01]  /*14e0*/  UIADD3 UR12, UP0, UR12, 0x80, URZ ;  /* 0x000000800c0c7890 */ /* 0x000fe2000ff1e03f */
[----:B------:R-:W-:-:S02]  /*14f0*/  @P2 IADD3.X R5, R5, UR8, RZ, P1, !PT ;  /* 0x0000000805052c10 */ /* 0x000fc40008ffe4ff */
[C---:B------:R-:W-:Y:S01]  /*1500*/  @P0 LEA R28, P1, R9.reuse, c[0x0][0x220], 0x1 ;  /* 0x00008800091c0a11 */ /* 0x040fe200078208ff */
[----:B------:R-:W-:Y:S01]  /*1510*/  UIADD3.X UR8, URZ, UR8, URZ, UP0, !UPT ;  /* 0x000000083f087290 */ /* 0x000fe200087fe43f */
[----:B------:R-:W-:Y:S02]  /*1520*/  SHF.R.S32.HI R2, RZ, 0x1f, R79 ;  /* 0x0000001fff027819 */ /* 0x000fe4000001144f */
[----:B------:R-:W-:Y:S02]  /*1530*/  @P0 LEA.HI.X R29, R9, c[0x0][0x224], R8, 0x1, P1 ;  /* 0x00008900091d0a11 */ /* 0x000fe400008f0c08 */
[----:B------:R-:W-:-:S03]  /*1540*/  ISETP.GE.AND P1, PT, R12, c[0x0][0x27c], PT ;  /* 0x00009f000c007a0c */ /* 0x000fc60003f26270 */
[----:B------:R2:W-:Y:S04]  /*1550*/  @P0 LDGSTS.E.BYPASS.LTC128B.128 [R124+0x9100], [R28.64], !P5 ;  /* 0x091000001c7c0fae */ /* 0x0005e8000e901d50 */
[----:B------:R2:W-:Y:S01]  /*1560*/  @P0 LDGSTS.E.BYPASS.LTC128B.128 [R124+0xc100], [R28.64+0x80], !P6 ;  /* 0x0c1000801c7c0fae */ /* 0x0005e2000f101d50 */
[----:B-1----:R-:W-:-:S04]  /*1570*/  IMAD.WIDE.U32 R16, R4, c[0x0][0x1e0], RZ ;  /* 0x0000780004107a25 */ /* 0x002fc800078e00ff */
[----:B------:R-:W-:Y:S01]  /*1580*/  IMAD.IADD R17, R17, 0x1, R7 ;  /* 0x0000000111117824 */ /* 0x000fe200078e0207 */
[----:B------:R-:W-:Y:S02]  /*1590*/  SEL R7, RZ, c[0x0][0x27c], !P1 ;  /* 0x00009f00ff077a07 */ /* 0x000fe40004800000 */
[----:B------:R-:W-:Y:S01]  /*15a0*/  @P1 IADD3 R10, -R10, c[0x0][0x1d4], RZ ;  /* 0x000075000a0a1a10 */ /* 0x000fe20007ffe1ff */
[----:B------:R-:W-:Y:S01]  /*15b0*/  IMAD.WIDE.U32 R16, R219, c[0x0][0x1e8], R16 ;  /* 0x00007a00db107a25 */ /* 0x000fe200078e0010 */
[----:B------:R-:W-:-:S03]  /*15c0*/  ISETP.GE.AND P1, PT, R101, 0x1, PT ;  /* 0x000000016500780c */ /* 0x000fc60003f26270 */
[----:B------:R-:W-:Y:S01]  /*15d0*/  IMAD.IADD R8, R12, 0x1, R7 ;  /* 0x000000010c087824 */ /* 0x000fe200078e0207 */
[----:B------:R-:W-:Y:S01]  /*15e0*/  SHF.R.S32.HI R7, RZ, 0x1f, R10 ;  /* 0x0000001fff077819 */ /* 0x000fe2000001140a */
[----:B------:R-:W-:Y:S01]  /*15f0*/  IMAD.IADD R145, R17, 0x1, R144 ;  /* 0x0000000111917824 */ /* 0x000fe200078e0290 */
[----:B------:R-:W-:Y:S02]  /*1600*/  P2R R9, PR, RZ, 0x2 ;  /* 0x00000002ff097803 */ /* 0x000fe40000000000 */
[----:B------:R-:W-:Y:S02]  /*1610*/  SHF.R.S32.HI R27, RZ, 0x1f, R8 ;  /* 0x0000001fff1b7819 */ /* 0x000fe40000011408 */
[----:B------:R-:W-:Y:S01]  /*1620*/  LEA.HI R7, R7, R10, RZ, 0x4 ;  /* 0x0000000a07077211 */ /* 0x000fe200078f20ff */
[----:B------:R-:W-:Y:S01]  /*1630*/  IMAD R10, R218, c[0x0][0x260], RZ ;  /* 0x00009800da0a7a24 */ /* 0x000fe200078e02ff */
[CC--:B------:R-:W-:Y:S02]  /*1640*/  LEA.HI R120, R27.reuse, R8.reuse, RZ, 0x3 ;  /* 0x000000081b787211 */ /* 0x0c0fe400078f18ff */
[----:B------:R-:W-:Y:S01]  /*1650*/  LEA.HI R27, R27, R8, RZ, 0x6 ;  /* 0x000000081b1b7211 */ /* 0x000fe200078f30ff */
[C---:B------:R-:W-:Y:S01]  /*1660*/  IMAD R10, R219.reuse, c[0x0][0x264], R10 ;  /* 0x00009900db0a7a24 */ /* 0x040fe200078e020a */
[----:B------:R-:W-:Y:S01]  /*1670*/  MOV R144, R16 ;  /* 0x0000001000907202 */ /* 0x000fe20000000f00 */
[----:B------:R-:W-:Y:S01]  /*1680*/  IMAD.WIDE.U32 R8, R219, c[0x0][0x260], R12 ;  /* 0x00009800db087a25 */ /* 0x000fe200078e000c */
[----:B------:R-:W-:-:S02]  /*1690*/  SHF.R.S32.HI R27, RZ, 0x6, R27 ;  /* 0x00000006ff1b7819 */ /* 0x000fc4000001141b */
[----:B------:R-:W-:Y:S01]  /*16a0*/  LOP3.LUT R116, R23, 0x38, R120, 0xf8, !PT ;  /* 0x0000003817747812 */ /* 0x000fe200078ef878 */
[----:B------:R-:W-:Y:S01]  /*16b0*/  IMAD.IADD R11, R9, 0x1, R10 ;  /* 0x00000001090b7824 */ /* 0x000fe200078e020a */
[----:B------:R-:W-:Y:S01]  /*16c0*/  MOV R10, R8 ;  /* 0x00000008000a7202 */ /* 0x000fe20000000f00 */
[----:B------:R-:W-:Y:S01]  /*16d0*/  IMAD.WIDE.U32 R8, R219, c[0x0][0x210], R12 ;  /* 0x00008400db087a25 */ /* 0x000fe200078e000c */
[----:B------:R-:W-:Y:S02]  /*16e0*/  LOP3.LUT R116, R116, R21, RZ, 0x3c, !PT ;  /* 0x0000001574747212 */ /* 0x000fe400078e3cff */
[----:B------:R-:W-:Y:S01]  /*16f0*/  SHF.R.S32.HI R7, RZ, 0x4, R7 ;  /* 0x00000004ff077819 */ /* 0x000fe20000011407 */
[----:B------:R-:W-:-:S04]  /*1700*/  IMAD.WIDE.U32 R16, R125, c[0x0][0x290], R12 ;  /* 0x0000a4007d107a25 */ /* 0x000fc800078e000c */
[----:B------:R-:W-:Y:S01]  /*1710*/  IMAD.IADD R25, R9, 0x1, R24 ;  /* 0x0000000109197824 */ /* 0x000fe200078e0218 */
[----:B------:R-:W-:Y:S01]  /*1720*/  SHF.R.S32.HI R9, RZ, 0x1f, R122 ;  /* 0x0000001fff097819 */ /* 0x000fe2000001147a */
[----:B------:R-:W-:Y:S01]  /*1730*/  IMAD.IADD R137, R136, 0x1, R17 ;  /* 0x0000000188897824 */ /* 0x000fe200078e0211 */
[----:B------:R-:W-:Y:S01]  /*1740*/  SHF.R.U32.HI R17, RZ, 0x3, R19 ;  /* 0x00000003ff117819 */ /* 0x000fe20000011613 */
[----:B------:R-:W-:Y:S01]  /*1750*/  IMAD.MOV.U32 R136, RZ, RZ, R16 ;  /* 0x000000ffff887224 */ /* 0x000fe200078e0010 */
[----:B------:R-:W-:Y:S01]  /*1760*/  LEA.HI R18, R9, R122, RZ, 0x3 ;  /* 0x0000007a09127211 */ /* 0x000fe200078f18ff */
[----:B------:R-:W-:Y:S01]  /*1770*/  IMAD.MOV.U32 R24, RZ, RZ, R8 ;  /* 0x000000ffff187224 */ /* 0x000fe200078e0008 */
[----:B------:R-:W-:Y:S01]  /*1780*/  SHF.R.S32.HI R8, RZ, 0x1f, R121 ;  /* 0x0000001fff087819 */ /* 0x000fe20000011479 */
[----:B------:R-:W-:Y:S01]  /*1790*/  IMAD.WIDE.U32 R132, R132, c[0x0][0x268], R10 ;  /* 0x00009a0084847a25 */ /* 0x000fe200078e000a */
[----:B------:R-:W-:Y:S02]  /*17a0*/  SHF.L.U32 R16, R121, 0x6, RZ ;  /* 0x0000000679107819 */ /* 0x000fe400000006ff */
[----:B------:R-:W-:Y:S01]  /*17b0*/  LOP3.LUT R10, R19, 0x38, R120, 0xf8, !PT ;  /* 0x00000038130a7812 */ /* 0x000fe200078ef878 */
[----:B------:R-:W-:Y:S01]  /*17c0*/  IMAD R9, R27, 0x1800, R20 ;  /* 0x000018001b097824 */ /* 0x000fe200078e0214 */
[----:B------:R-:W-:Y:S01]  /*17d0*/  LEA.HI R11, R8, R121, RZ, 0x3 ;  /* 0x00000079080b7211 */ /* 0x000fe200078f18ff */
[----:B------:R-:W-:Y:S01]  /*17e0*/  IMAD.SHL.U32 R18, R18, 0x40, RZ ;  /* 0x0000004012127824 */ /* 0x000fe200078e00ff */
[----:B------:R-:W-:Y:S01]  /*17f0*/  LOP3.LUT R16, R16, 0x1c0, RZ, 0xc0, !PT ;  /* 0x000001c010107812 */ /* 0x000fe200078ec0ff */
[----:B------:R-:W-:Y:S01]  /*1800*/  IMAD.IADD R116, R9, 0x1, R116 ;  /* 0x0000000109747824 */ /* 0x000fe200078e0274 */
[----:B------:R-:W-:Y:S01]  /*1810*/  LOP3.LUT R113, R10, R17, RZ, 0x3c, !PT ;  /* 0x000000110a717212 */ /* 0x000fe200078e3cff */
[----:B------:R-:W-:Y:S01]  /*1820*/  IMAD.SHL.U32 R11, R11, 0x40, RZ ;  /* 0x000000400b0b7824 */ /* 0x000fe200078e00ff */
[----:B------:R-:W-:Y:S01]  /*1830*/  SHF.R.U32.HI R9, RZ, 0x3, R16 ;  /* 0x00000003ff097819 */ /* 0x000fe20000011610 */
[----:B------:R-:W-:Y:S01]  /*1840*/  IMAD.WIDE.U32 R144, R130, c[0x0][0x1f0], R144 ;  /* 0x00007c0082907a25 */ /* 0x000fe200078e0090 */
[----:B------:R-:W-:-:S02]  /*1850*/  LOP3.LUT R10, R16, 0x38, R120, 0xf8, !PT ;  /* 0x00000038100a7812 */ /* 0x000fc400078ef878 */
[----:B------:R-:W-:Y:S01]  /*1860*/  LOP3.LUT R18, R18, 0xfffffe00, RZ, 0xc0, !PT ;  /* 0xfffffe0012127812 */ /* 0x000fe200078ec0ff */
[----:B------:R-:W-:Y:S01]  /*1870*/  IMAD.IADD R97, R145, 0x1, R97 ;  /* 0x0000000191617824 */ /* 0x000fe200078e0261 */
[----:B------:R-:W-:Y:S01]  /*1880*/  LOP3.LUT R109, R10, R9, RZ, 0x3c, !PT ;  /* 0x000000090a6d7212 */ /* 0x000fe200078e3cff */
[----:B------:R-:W-:Y:S01]  /*1890*/  IMAD.WIDE.U32 R130, R130, c[0x0][0x218], R24 ;  /* 0x0000860082827a25 */ /* 0x000fe200078e0018 */
[----:B------:R-:W-:Y:S02]  /*18a0*/  LEA.HI.SX32 R10, R120, R7, 0x1d ;  /* 0x00000007780a7211 */ /* 0x000fe400078feaff */
[----:B------:R-:W-:Y:S01]  /*18b0*/  LOP3.LUT R11, R11, 0xfffffe00, RZ, 0xc0, !PT ;  /* 0xfffffe000b0b7812 */ /* 0x000fe200078ec0ff */
[----:B------:R-:W-:Y:S01]  /*18c0*/  IMAD R8, R27, 0x1800, R18 ;  /* 0x000018001b087824 */ /* 0x000fe200078e0212 */
[----:B------:R-:W-:Y:S01]  /*18d0*/  SHF.R.S32.HI R7, RZ, 0x1f, R10 ;  /* 0x0000001fff077819 */ /* 0x000fe2000001140a */
[----:B------:R-:W-:Y:S01]  /*18e0*/  IMAD.SHL.U32 R119, R10, 0x8, RZ ;  /* 0x000000080a777824 */ /* 0x000fe200078e00ff */
[----:B------:R-:W-:Y:S01]  /*18f0*/  LOP3.LUT R120, R120, 0xfffffff8, RZ, 0xc0, !PT ;  /* 0xfffffff878787812 */ /* 0x000fe200078ec0ff */
[----:B------:R-:W-:Y:S01]  /*1900*/  IMAD.IADD R113, R8, 0x1, R113 ;  /* 0x0000000108717824 */ /* 0x000fe200078e0271 */
[----:B------:R-:W-:Y:S01]  /*1910*/  LEA.HI R7, R7, R10, RZ, 0x3 ;  /* 0x0000000a07077211 */ /* 0x000fe200078f18ff */
[----:B------:R-:W-:Y:S01]  /*1920*/  IMAD R8, R27, 0x1800, R11 ;  /* 0x000018001b087824 */ /* 0x000fe200078e020b */
[----:B------:R-:W-:Y:S01]  /*1930*/  LOP3.LUT R16, R16, 0x38, R119, 0xf8, !PT ;  /* 0x0000003810107812 */ /* 0x000fe200078ef877 */
[----:B------:R-:W-:Y:S01]  /*1940*/  IMAD.WIDE.U32 R136, R79, c[0x0][0x290], R136 ;  /* 0x0000a4004f887a25 */ /* 0x000fe200078e0088 */
[----:B------:R-:W-:-:S02]  /*1950*/  SHF.R.S32.HI R7, RZ, 0x3, R7 ;  /* 0x00000003ff077819 */ /* 0x000fc40000011407 */
[----:B------:R-:W-:Y:S01]  /*1960*/  IADD3 R109, R8, R109, RZ ;  /* 0x0000006d086d7210 */ /* 0x000fe20007ffe0ff */
[----:B------:R-:W-:Y:S01]  /*1970*/  IMAD.IADD R83, R131, 0x1, R83 ;  /* 0x0000000183537824 */ /* 0x000fe200078e0253 */
[----:B------:R-:W-:Y:S01]  /*1980*/  LOP3.LUT R8, R23, 0x38, R119, 0xf8, !PT ;  /* 0x0000003817087812 */ /* 0x000fe200078ef877 */
[C---:B------:R-:W-:Y:S01]  /*1990*/  IMAD R115, R7.reuse, 0x1800, R20 ;  /* 0x0000180007737824 */ /* 0x040fe200078e0214 */
[----:B------:R-:W-:Y:S01]  /*19a0*/  LOP3.LUT R16, R16, R9, RZ, 0x3c, !PT ;  /* 0x0000000910107212 */ /* 0x000fe200078e3cff */
[C---:B------:R-:W-:Y:S01]  /*19b0*/  IMAD R111, R7.reuse, 0x1800, R18 ;  /* 0x00001800076f7824 */ /* 0x040fe200078e0212 */
[----:B------:R-:W-:Y:S01]  /*19c0*/  LOP3.LUT R8, R8, R21, RZ, 0x3c, !PT ;  /* 0x0000001508087212 */ /* 0x000fe200078e3cff */
[----:B------:R-:W-:Y:S01]  /*19d0*/  IMAD R107, R7, 0x1800, R11 ;  /* 0x00001800076b7824 */ /* 0x000fe200078e020b */
[----:B------:R-:W-:Y:S01]  /*19e0*/  LOP3.LUT R10, R19, 0x38, R119, 0xf8, !PT ;  /* 0x00000038130a7812 */ /* 0x000fe200078ef877 */
[----:B------:R-:W-:Y:S01]  /*19f0*/  IMAD R7, R146, c[0x0][0x284], RZ ;  /* 0x0000a10092077a24 */ /* 0x000fe200078e02ff */
[----:B------:R-:W-:Y:S01]  /*1a00*/  IADD3 R87, R133, R87, RZ ;  /* 0x0000005785577210 */ /* 0x000fe20007ffe0ff */
[----:B------:R-:W-:Y:S01]  /*1a10*/  IMAD.IADD R115, R115, 0x1, R8 ;  /* 0x0000000173737824 */ /* 0x000fe200078e0208 */
[----:B------:R-:W-:Y:S01]  /*1a20*/  @P2 LEA R8, P0, R6, c[0x0][0x220], 0x1 ;  /* 0x0000880006082a11 */ /* 0x000fe200078008ff */
[----:B------:R-:W-:Y:S01]  /*1a30*/  IMAD.IADD R107, R107, 0x1, R16 ;  /* 0x000000016b6b7824 */ /* 0x000fe200078e0210 */
[----:B------:R-:W-:Y:S01]  /*1a40*/  LOP3.LUT R10, R10, R17, RZ, 0x3c, !PT ;  /* 0x000000110a0a7212 */ /* 0x000fe200078e3cff */
[----:B------:R-:W-:Y:S01]  /*1a50*/  IMAD.SHL.U32 R113, R113, 0x2, RZ ;  /* 0x0000000271717824 */ /* 0x000fe200078e00ff */
[----:B------:R-:W-:Y:S01]  /*1a60*/  @P2 LEA.HI.X R9, R6, c[0x0][0x224], R5, 0x1, P0 ;  /* 0x0000890006092a11 */ /* 0x000fe200000f0c05 */
[----:B------:R-:W-:Y:S01]  /*1a70*/  IMAD.SHL.U32 R109, R109, 0x2, RZ ;  /* 0x000000026d6d7824 */ /* 0x000fe200078e00ff */
[----:B------:R-:W-:Y:S01]  /*1a80*/  IADD3 R85, P0, R4, R125, RZ ;  /* 0x0000007d04557210 */ /* 0x000fe20007f1e0ff */
[----:B------:R-:W-:Y:S01]  /*1a90*/  IMAD R4, R3, c[0x0][0x1e0], RZ ;  /* 0x0000780003047a24 */ /* 0x000fe200078e02ff */
[----:B------:R-:W-:Y:S01]  /*1aa0*/  IADD3 R111, R111, R10, RZ ;  /* 0x0000000a6f6f7210 */ /* 0x000fe20007ffe0ff */
[----:B------:R1:W-:Y:S01]  /*1ab0*/  @P2 LDGSTS.E.BYPASS.LTC128B.128 [R124+0xa100], [R8.64], !P5 ;  /* 0x0a100000087c2fae */ /* 0x0003e2000e901d50 */
[----:B------:R-:W-:Y:S01]  /*1ac0*/  IADD3 R10, R14, 0x20, RZ ;  /* 0x000000200e0a7810 */ /* 0x000fe20007ffe0ff */
[----:B------:R-:W-:Y:S01]  /*1ad0*/  IMAD R105, R125, c[0x0][0x1e4], R4 ;  /* 0x000079007d697a24 */ /* 0x000fe200078e0204 */
[----:B------:R-:W-:Y:S01]  /*1ae0*/  SHF.R.S32.HI R114, RZ, 0x1f, R120 ;  /* 0x0000001fff727819 */ /* 0x000fe20000011478 */
[----:B------:R1:W-:Y:S01]  /*1af0*/  @P2 LDGSTS.E.BYPASS.LTC128B.128 [R124+0xd100], [R8.64+0x80], !P6 ;  /* 0x0d100080087c2fae */ /* 0x0003e2000f101d50 */
[C---:B------:R-:W-:Y:S01]  /*1b00*/  IMAD R4, R2.reuse, c[0x0][0x280], RZ ;  /* 0x0000a00002047a24 */ /* 0x040fe200078e02ff */
[----:B------:R-:W-:Y:S01]  /*1b10*/  SHF.R.S32.HI R112, RZ, 0x1f, R119 ;  /* 0x0000001fff707819 */ /* 0x000fe20000011477 */
[----:B------:R-:W-:Y:S01]  /*1b20*/  IMAD R2, R2, c[0x0][0x290], RZ ;  /* 0x0000a40002027a24 */ /* 0x000fe200078e02ff */
[----:B------:R-:W0:Y:S01]  /*1b30*/  LDGDEPBAR ;  /* 0x00000000000079af */ /* 0x000e220000000000 */
[----:B------:R-:W-:Y:S01]  /*1b40*/  IMAD.X R84, R84, 0x1, R3, P0 ;  /* 0x0000000154547824 */ /* 0x000fe200000e0603 */
[----:B------:R-:W-:Y:S01]  /*1b50*/  IADD3 R105, R155, R105, RZ ;  /* 0x000000699b697210 */ /* 0x000fe20007ffe0ff */
[C---:B------:R-:W-:Y:S01]  /*1b60*/  IMAD R3, R79.reuse, c[0x0][0x294], R2 ;  /* 0x0000a5004f037a24 */ /* 0x040fe200078e0202 */
[----:B------:R-:W-:Y:S01]  /*1b70*/  SHF.R.S32.HI R2, RZ, 0x1f, R121 ;  /* 0x0000001fff027819 */ /* 0x000fe20000011479 */
[----:B------:R-:W-:Y:S01]  /*1b80*/  IMAD R5, R79, c[0x0][0x284], R4 ;  /* 0x0000a1004f057a24 */ /* 0x000fe200078e0204 */
[----:B------:R-:W-:Y:S01]  /*1b90*/  IADD3 R89, P1, P0, R144, R154, R12 ;  /* 0x0000009a90597210 */ /* 0x000fe2000783e00c */
[----:B------:R-:W-:Y:S01]  /*1ba0*/  IMAD.IADD R92, R3, 0x1, R137 ;  /* 0x00000001035c7824 */ /* 0x000fe200078e0289 */
[----:B------:R-:W-:Y:S01]  /*1bb0*/  IADD3 R95, R141, R3, RZ ;  /* 0x000000038d5f7210 */ /* 0x000fe20007ffe0ff */
[----:B------:R-:W-:Y:S01]  /*1bc0*/  IMAD R2, R2, c[0x0][0x1e0], RZ ;  /* 0x0000780002027a24 */ /* 0x000fe200078e02ff */
[----:B------:R-:W-:Y:S01]  /*1bd0*/  IADD3.X R88, R97, R105, R13, P1, P0 ;  /* 0x0000006961587210 */ /* 0x000fe20000fe040d */
[----:B------:R-:W-:Y:S01]  /*1be0*/  IMAD.IADD R96, R143, 0x1, R5 ;  /* 0x000000018f607824 */ /* 0x000fe200078e0205 */
[----:B------:R-:W-:Y:S01]  /*1bf0*/  BAR.SYNC.DEFER_BLOCKING 0x0 ;  /* 0x0000000000007b1d */ /* 0x000fe20000010000 */
[----:B------:R-:W-:Y:S01]  /*1c00*/  ISETP.NE.AND P0, PT, RZ, UR4, PT ;  /* 0x00000004ff007c0c */ /* 0x000fe2000bf05270 */
[----:B------:R-:W-:Y:S01]  /*1c10*/  IMAD.IADD R94, R5, 0x1, R139 ;  /* 0x00000001055e7824 */ /* 0x000fe200078e028b */
[----:B------:R-:W-:Y:S01]  /*1c20*/  SHF.L.U32 R116, R116, 0x1, RZ ;  /* 0x0000000174747819 */ /* 0x000fe200000006ff */
[----:B------:R-:W-:Y:S01]  /*1c30*/  IMAD.SHL.U32 R111, R111, 0x2, RZ ;  /* 0x000000026f6f7824 */ /* 0x000fe200078e00ff */
[----:B------:R-:W-:-:S02]  /*1c40*/  P2R R128, PR, RZ, 0x1 ;  /* 0x00000001ff807803 */ /* 0x000fc40000000000 */
[----:B------:R-:W-:Y:S02]  /*1c50*/  SHF.L.U32 R115, R115, 0x1, RZ ;  /* 0x0000000173737819 */ /* 0x000fe400000006ff */
[----:B------:R-:W-:Y:S01]  /*1c60*/  SHF.L.U32 R107, R107, 0x1, RZ ;  /* 0x000000016b6b7819 */ /* 0x000fe200000006ff */
[C---:B-1----:R-:W-:Y:S02]  /*1c70*/  IMAD R9, R146.reuse, c[0x0][0x294], RZ ;  /* 0x0000a50092097a24 */ /* 0x042fe400078e02ff */
[----:B------:R-:W-:-:S04]  /*1c80*/  IMAD.WIDE.U32 R146, R146, c[0x0][0x280], RZ ;  /* 0x0000a00092927a25 */ /* 0x000fc800078e00ff */
[----:B------:R-:W-:Y:S01]  /*1c90*/  IMAD.IADD R106, R149, 0x1, R9 ;  /* 0x00000001956a7824 */ /* 0x000fe200078e0209 */
[----:B------:R-:W-:Y:S01]  /*1ca0*/  IADD3 R108, R147, R7, RZ ;  /* 0x00000007936c7210 */ /* 0x000fe20007ffe0ff */
[----:B------:R-:W-:-:S04]  /*1cb0*/  IMAD R7, R121, c[0x0][0x1e4], R2 ;  /* 0x0000790079077a24 */ /* 0x000fc800078e0202 */
[----:B--2---:R-:W-:Y:S02]  /*1cc0*/  IMAD.IADD R104, R151, 0x1, R7 ;  /* 0x0000000197687824 */ /* 0x004fe400078e0207 */
.L_x_338:
[----:B------:R-:W-:Y:S01]  /*1cd0*/  SHF.R.S32.HI R81, RZ, 0x1f, R43 ;  /* 0x0000001fff517819 */ /* 0x000fe2000001142b */
[----:B------:R-:W-:Y:S01]  /*1ce0*/  IMAD R161, R110, R43, RZ ;  /* 0x0000002b6ea17224 */ /* 0x000fe200078e02ff */
[----:B------:R-:W-:Y:S01]  /*1cf0*/  ISETP.GE.AND P2, PT, R101, 0x1, PT ;  /* 0x000000016500780c */ /* 0x000fe20003f46270 */
[----:B------:R-:W-:Y:S01]  /*1d00*/  IMAD.WIDE.U32 R162, R43, UR24, RZ ;  /* 0x000000182ba27c25 */ /* 0x000fe2000f8e00ff */
[----:B------:R-:W-:Y:S04]  /*1d10*/  DEPBAR.LE SB0, 0x0 ;  /* 0x000080000000791a */ /* 0x000fe80000000000 */
[----:B------:R-:W-:Y:S01]  /*1d20*/  BAR.SYNC.DEFER_BLOCKING 0x0 ;  /* 0x0000000000007b1d */ /* 0x000fe20000010000 */
[--C-:B-1----:R-:W-:Y:S01]  /*1d30*/  IADD3 R5, P1, P0, R89, UR15, R162.reuse ;  /* 0x0000000f59057c10 */ /* 0x102fe2000f83e0a2 */
[----:B------:R-:W-:Y:S04]  /*1d40*/  IMAD R161, R81, UR24, R161 ;  /* 0x0000001851a17c24 */ /* 0x000fe8000f8e02a1 */
[----:B------:R-:W-:Y:S05]  /*1d50*/  IMAD.IADD R161, R163, 0x1, R161 ;  /* 0x00000001a3a17824 */ /* 0x000fea00078e02a1 */
[C-C-:B------:R-:W-:Y:S02]  /*1d60*/  IADD3.X R4, R88.reuse, UR14, R161.reuse, P1, P0 ;  /* 0x0000000e58047c10 */ /* 0x140fe40008fe04a1 */
[C---:B------:R-:W-:Y:S04]  /*1d70*/  IADD3 R3, P1, P0, R89.reuse, UR13, R162 ;  /* 0x0000000d59037c10 */ /* 0x040fe8000f83e0a2 */
[----:B------:R-:W-:Y:S02]  /*1d80*/  IADD3.X R2, R88, UR11, R161, P1, P0 ;  /* 0x0000000b58027c10 */ /* 0x000fe40008fe04a1 */
[----:B------:R-:W-:Y:S05]  /*1d90*/  IADD3 R7, P0, R89, R162, RZ ;  /* 0x000000a259077210 */ /* 0x000fea0007f1e0ff */
[----:B------:R-:W-:Y:S01]  /*1da0*/  IMAD.X R6, R161, 0x1, R88, P0 ;  /* 0x00000001a1067824 */ /* 0x000fe200000e0658 */
[C---:B------:R-:W-:Y:S01]  /*1db0*/  LEA R74, P0, R7.reuse, c[0x0][0x1c8], 0x1 ;  /* 0x00007200074a7a11 */ /* 0x040fe200078008ff */
[----:B------:R-:W-:Y:S03]  /*1dc0*/  BSSY B2, `(.L_x_304) ;  /* 0x00003bc000027945 */ /* 0x000fe60003800000 */
[----:B------:R-:W-:Y:S02]  /*1dd0*/  LEA.HI.X R75, R7, c[0x0][0x1cc], R6, 0x1, P0 ;  /* 0x00007300074b7a11 */ /* 0x000fe400000f0c06 */
[C---:B------:R-:W-:Y:S04]  /*1de0*/  LEA R72, P0, R5.reuse, c[0x0][0x1c8], 0x1 ;  /* 0x0000720005487a11 */ /* 0x040fe800078008ff */
[----:B------:R-:W-:Y:S02]  /*1df0*/  LEA.HI.X R73, R5, c[0x0][0x1cc], R4, 0x1, P0 ;  /* 0x0000730005497a11 */ /* 0x000fe400000f0c04 */
[C---:B------:R-:W-:Y:S04]  /*1e00*/  LEA R70, P0, R3.reuse, c[0x0][0x1c8], 0x1 ;  /* 0x0000720003467a11 */ /* 0x040fe800078008ff */
[----:B------:R-:W-:Y:S01]  /*1e10*/  LEA.HI.X R71, R3, c[0x0][0x1cc], R2, 0x1, P0 ;  /* 0x0000730003477a11 */ /* 0x000fe200000f0c02 */
[----:B-----5:R-:W-:-:S05]  /*1e20*/  @!P2 BRA `(.L_x_305) ;  /* 0x000039400000a947 */ /* 0x020fca0003800000 */
        /* <DEDUP_REMOVED lines=23> */
[----:B------:R-:W-:Y:S01]  /*1fa0*/  CS2R R38, SRZ ;  /* 0x0000000000267805 */ /* 0x000fe2000001ff00 */
[----:B------:R-:W-:Y:S01]  /*1fb0*/  CS2R R66, SRZ ;  /* 0x0000000000427805 */ /* 0x000fe2000001ff00 */
[----:B------:R-:W-:Y:S01]  /*1fc0*/  IMAD.X R2, R21, 0x1, R96, P0 ;  /* 0x0000000115027824 */ /* 0x000fe200000e0660 */
[----:B------:R-:W-:Y:S05]  /*1fd0*/  IADD3 R5, P0, R140, R22, RZ ;  /* 0x000000168c057210 */ /* 0x000fea0007f1e0ff */
[----:B------:R-:W-:Y:S01]  /*1fe0*/  IMAD.X R4, R20, 0x1, R95, P0 ;  /* 0x0000000114047824 */ /* 0x000fe200000e065f */
        /* <DEDUP_REMOVED lines=12> */
.L_x_308:
[----:B------:R-:W-:Y:S05]  /*20b0*/  BSYNC B0 ;  /* 0x0000000000007941 */ /* 0x000fea0003800000 */
.L_x_307:
[----:B------:R-:W-:Y:S01]  /*20c0*/  ISETP.GE.AND P3, PT, R122, R82, PT ;  /* 0x000000527a00720c */ /* 0x000fe20003f66270 */
[----:B-----5:R-:W-:Y:S01]  /*20d0*/  IMAD.MOV.U32 R5, RZ, RZ, R38 ;  /* 0x000000ffff057224 */ /* 0x020fe200078e0026 */
[----:B------:R-:W-:Y:S01]  /*20e0*/  BSSY B0, `(.L_x_309) ;  /* 0x0000028000007945 */ /* 0x000fe20003800000 */
[----:B------:R-:W-:Y:S01]  /*20f0*/  IMAD.MOV.U32 R4, RZ, RZ, R39 ;  /* 0x000000ffff047224 */ /* 0x000fe200078e0027 */
[----:B------:R-:W-:Y:S01]  /*2100*/  CS2R R32, SRZ ;  /* 0x0000000000207805 */ /* 0x000fe2000001ff00 */
[----:B-1----:R-:W-:Y:S01]  /*2110*/  IMAD.MOV.U32 R3, RZ, RZ, R36 ;  /* 0x000000ffff037224 */ /* 0x002fe200078e0024 */
[----:B------:R-:W-:Y:S01]  /*2120*/  PRMT R30, R5, 0x7610, R30 ;  /* 0x00007610051e7816 */ /* 0x000fe2000000001e */
[----:B------:R-:W-:Y:S01]  /*2130*/  IMAD.MOV.U32 R2, RZ, RZ, R37 ;  /* 0x000000ffff027224 */ /* 0x000fe200078e0025 */
        /* <DEDUP_REMOVED lines=9> */
[----:B------:R-:W-:Y:S01]  /*21d0*/  CS2R R58, SRZ ;  /* 0x00000000003a7805 */ /* 0x000fe2000001ff00 */
[----:B------:R-:W-:Y:S01]  /*21e0*/  PRMT R40, R7, 0x7610, R40 ;  /* 0x0000761007287816 */ /* 0x000fe20000000028 */
[----:B------:R-:W-:Y:S01]  /*21f0*/  CS2R R62, SRZ ;  /* 0x00000000003e7805 */ /* 0x000fe2000001ff00 */
[----:B------:R-:W-:Y:S01]  /*2200*/  PRMT R44, R6, 0x7610, R44 ;  /* 0x00007610062c7816 */ /* 0x000fe2000000002c */
[----:B------:R-:W-:-:S05]  /*2210*/  @P3 BRA `(.L_x_310) ;  /* 0x0000014000003947 */ /* 0x000fca0003800000 */
[----:B------:R-:W-:Y:S01]  /*2220*/  IADD3 R3, P1, P0, R142, UR22, R48 ;  /* 0x000000168e037c10 */ /* 0x000fe2000f83e030 */
[----:B------:R-:W-:Y:S01]  /*2230*/  CS2R R32, SRZ ;  /* 0x0000000000207805 */ /* 0x000fe2000001ff00 */
[----:B------:R-:W-:Y:S01]  /*2240*/  CS2R R62, SRZ ;  /* 0x00000000003e7805 */ /* 0x000fe2000001ff00 */
[----:B------:R-:W-:Y:S01]  /*2250*/  CS2R R28, SRZ ;  /* 0x00000000001c7805 */ /* 0x000fe2000001ff00 */
[----:B------:R-:W-:Y:S01]  /*2260*/  IADD3.X R2, R96, UR20, R21, P1, P0 ;  /* 0x0000001460027c10 */ /* 0x000fe20008fe0415 */
[----:B------:R-:W-:Y:S01]  /*2270*/  CS2R R58, SRZ ;  /* 0x00000000003a7805 */ /* 0x000fe2000001ff00 */
[----:B------:R-:W-:Y:S04]  /*2280*/  IADD3 R5, P1, P0, R140, UR6, R22 ;  /* 0x000000068c057c10 */ /* 0x000fe8000f83e016 */
[----:B------:R-:W-:Y:S02]  /*2290*/  IADD3.X R4, R95, UR21, R20, P1, P0 ;  /* 0x000000155f047c10 */ /* 0x000fe40008fe0414 */
        /* <DEDUP_REMOVED lines=12> */
.L_x_310:
[----:B------:R-:W-:Y:S05]  /*2360*/  BSYNC B0 ;  /* 0x0000000000007941 */ /* 0x000fea0003800000 */
.L_x_309:
        /* <DEDUP_REMOVED lines=21> */
[----:B------:R-:W-:Y:S01]  /*24c0*/  CS2R R54, SRZ ;  /* 0x0000000000367805 */ /* 0x000fe2000001ff00 */
[----:B------:R-:W-:-:S05]  /*24d0*/  @P2 BRA `(.L_x_312) ;  /* 0x0000012000002947 */ /* 0x000fca0003800000 */
[----:B------:R-:W-:Y:S01]  /*24e0*/  IADD3 R2, P1, P0, R142, UR19, R48 ;  /* 0x000000138e027c10 */ /* 0x000fe2000f83e030 */
[----:B------:R-:W-:Y:S01]  /*24f0*/  CS2R R8, SRZ ;  /* 0x0000000000087805 */ /* 0x000fe2000001ff00 */
[----:B------:R-:W-:Y:S02]  /*2500*/  CS2R R50, SRZ ;  /* 0x0000000000327805 */ /* 0x000fe4000001ff00 */
[----:B------:R-:W-:Y:S02]  /*2510*/  IADD3.X R21, R96, UR18, R21, P1, P0 ;  /* 0x0000001260157c10 */ /* 0x000fe40008fe0415 */
        /* <DEDUP_REMOVED lines=14> */
.L_x_312:
[----:B------:R-:W-:Y:S05]  /*2600*/  BSYNC B0 ;  /* 0x0000000000007941 */ /* 0x000fea0003800000 */
.L_x_311:
[----:B-1---5:R-:W-:Y:S01]  /*2610*/  IMAD.MOV.U32 R5, RZ, RZ, R8 ;  /* 0x000000ffff057224 */ /* 0x022fe200078e0008 */
[----:B------:R-:W-:Y:S01]  /*2620*/  BSSY B1, `(.L_x_313) ;  /* 0x000007f000017945 */ /* 0x000fe20003800000 */
[----:B------:R-:W-:Y:S02]  /*2630*/  IMAD.MOV.U32 R4, RZ, RZ, R9 ;  /* 0x000000ffff047224 */ /* 0x000fe400078e0009 */
        /* <DEDUP_REMOVED lines=11> */
[----:B------:R-:W-:Y:S02]  /*26f0*/  PRMT R47, R22, 0x7610, R47 ;  /* 0x00007610162f7816 */ /* 0x000fe4000000002f */
[----:B------:R-:W-:Y:S02]  /*2700*/  PRMT R52, R21, 0x7610, R52 ;  /* 0x0000761015347816 */ /* 0x000fe40000000034 */
[----:B------:R-:W-:Y:S01]  /*2710*/  PRMT R49, R20, 0x7610, R49 ;  /* 0x0000761014317816 */ /* 0x000fe20000000031 */
[----:B------:R-:W-:-:S05]  /*2720*/  @P5 BRA `(.L_x_314) ;  /* 0x000006e000005947 */ /* 0x000fca0003800000 */
[----:B------:R-:W-:Y:S01]  /*2730*/  BSSY B0, `(.L_x_315) ;  /* 0x0000036000007945 */ /* 0x000fe20003800000 */
        /* <DEDUP_REMOVED lines=8> */
[----:B------:R-:W-:Y:S02]  /*27c0*/  @!P0 SHF.R.U32.HI R41, RZ, 0x10, R69 ;  /* 0x00000010ff298819 */ /* 0x000fe40000011645 */
[----:B------:R-:W-:Y:S02]  /*27d0*/  @!P0 PRMT R34, R34, 0x5410, R35 ;  /* 0x0000541022228816 */ /* 0x000fe40000000023 */
[----:B------:R-:W-:Y:S02]  /*27e0*/  @!P0 PRMT R31, R31, 0x5410, R36 ;  /* 0x000054101f1f8816 */ /* 0x000fe40000000024 */
[----:B------:R-:W-:Y:S01]  /*27f0*/  @!P0 PRMT R44, R44, 0x5410, R41 ;  /* 0x000054102c2c8816 */ /* 0x000fe20000000029 */
[C---:B------:R-:W-:Y:S01]  /*2800*/  @!P0 IMAD.U32 R41, R42.reuse, 0x10000, RZ ;  /* 0x000100002a298824 */ /* 0x040fe200078e00ff */
[----:B------:R-:W-:Y:S01]  /*2810*/  @!P0 LOP3.LUT R42, R42, 0xffff0000, RZ, 0xc0, !PT ;  /* 0xffff00002a2a8812 */ /* 0x000fe200078ec0ff */
[C---:B------:R-:W-:Y:S01]  /*2820*/  @!P0 IMAD.U32 R35, R34.reuse, 0x10000, RZ ;  /* 0x0001000022238824 */ /* 0x040fe200078e00ff */
[----:B------:R-:W-:Y:S01]  /*2830*/  @!P0 LOP3.LUT R34, R34, 0xffff0000, RZ, 0xc0, !PT ;  /* 0xffff000022228812 */ /* 0x000fe200078ec0ff */
[C---:B-1----:R-:W-:Y:S01]  /*2840*/  @!P0 IMAD.U32 R45, R21.reuse, 0x10000, RZ ;  /* 0x00010000152d8824 */ /* 0x042fe200078e00ff */
[C---:B------:R-:W-:Y:S02]  /*2850*/  @!P0 LOP3.LUT R36, R20.reuse, 0xffff0000, RZ, 0xc0, !PT ;  /* 0xffff000014248812 */ /* 0x040fe400078ec0ff */
[----:B------:R-:W-:Y:S02]  /*2860*/  @!P0 LOP3.LUT R37, R21, 0xffff0000, RZ, 0xc0, !PT ;  /* 0xffff000015258812 */ /* 0x000fe400078ec0ff */
[----:B------:R-:W-:Y:S01]  /*2870*/  @!P0 SHF.L.U32 R40, R20, 0x10, RZ ;  /* 0x0000001014288819 */ /* 0x000fe200000006ff */
[C---:B------:R-:W-:Y:S01]  /*2880*/  @!P0 FMUL.FTZ R65, R36.reuse, R41 ;  /* 0x0000002924418220 */ /* 0x040fe20000410000 */
[----:B------:R-:W-:Y:S01]  /*2890*/  @!P0 SHF.L.U32 R46, R23, 0x10, RZ ;  /* 0x00000010172e8819 */ /* 0x000fe200000006ff */
[----:B------:R-:W-:Y:S02]  /*28a0*/  @!P0 FMUL.FTZ R76, R37, R42 ;  /* 0x0000002a254c8220 */ /* 0x000fe40000410000 */
[-C--:B------:R-:W-:Y:S01]  /*28b0*/  @!P0 FMUL.FTZ R2, R36, R35.reuse ;  /* 0x0000002324028220 */ /* 0x080fe20000410000 */
[----:B------:R-:W-:Y:S01]  /*28c0*/  @!P0 LOP3.LUT R36, R23, 0xffff0000, RZ, 0xc0, !PT ;  /* 0xffff000017248812 */ /* 0x000fe200078ec0ff */
[----:B------:R-:W-:Y:S01]  /*28d0*/  @!P0 FFMA.FTZ R65, R40, R35, -R65 ;  /* 0x0000002328418223 */ /* 0x000fe20000010841 */
[C---:B------:R-:W-:Y:S01]  /*28e0*/  @!P0 LOP3.LUT R35, R22.reuse, 0xffff0000, RZ, 0xc0, !PT ;  /* 0xffff000016238812 */ /* 0x040fe200078ec0ff */
[-C--:B------:R-:W-:Y:S02]  /*28f0*/  @!P0 FMUL.FTZ R3, R37, R34.reuse ;  /* 0x0000002225038220 */ /* 0x080fe40000410000 */
[----:B------:R-:W-:Y:S02]  /*2900*/  @!P0 FFMA.FTZ R76, R45, R34, -R76 ;  /* 0x000000222d4c8223 */ /* 0x000fe4000001084c */
[C---:B------:R-:W-:Y:S01]  /*2910*/  @!P0 IMAD.U32 R34, R31.reuse, 0x10000, RZ ;  /* 0x000100001f228824 */ /* 0x040fe200078e00ff */
[----:B------:R-:W-:Y:S01]  /*2920*/  @!P0 LOP3.LUT R31, R31, 0xffff0000, RZ, 0xc0, !PT ;  /* 0xffff00001f1f8812 */ /* 0x000fe200078ec0ff */
[----:B------:R-:W-:Y:S01]  /*2930*/  @!P0 FFMA.FTZ R2, R41, R40, R2 ;  /* 0x0000002829028223 */ /* 0x000fe20000010002 */
[----:B------:R-:W-:Y:S01]  /*2940*/  @!P0 SHF.L.U32 R41, R22, 0x10, RZ ;  /* 0x0000001016298819 */ /* 0x000fe200000006ff */
[C---:B------:R-:W-:Y:S01]  /*2950*/  @!P0 IMAD.U32 R40, R44.reuse, 0x10000, RZ ;  /* 0x000100002c288824 */ /* 0x040fe200078e00ff */
[----:B------:R-:W-:Y:S01]  /*2960*/  @!P0 LOP3.LUT R44, R44, 0xffff0000, RZ, 0xc0, !PT ;  /* 0xffff00002c2c8812 */ /* 0x000fe200078ec0ff */
[C---:B------:R-:W-:Y:S01]  /*2970*/  @!P0 FMUL.FTZ R4, R35.reuse, R34 ;  /* 0x0000002223048220 */ /* 0x040fe20000410000 */
[----:B------:R-:W-:Y:S01]  /*2980*/  @!P0 F2FP.BF16.PACK_AB R65, R2, R65 ;  /* 0x000000410241823e */ /* 0x000fe200000010ff */
[----:B------:R-:W-:Y:S02]  /*2990*/  @!P0 FMUL.FTZ R77, R35, R40 ;  /* 0x00000028234d8220 */ /* 0x000fe40000410000 */
        /* <DEDUP_REMOVED lines=9> */
[----:B------:R-:W-:Y:S01]  /*2a30*/  @!P0 IMAD.MOV.U32 R20, RZ, RZ, R65 ;  /* 0x000000ffff148224 */ /* 0x000fe200078e0041 */
[----:B------:R-:W-:Y:S02]  /*2a40*/  @!P0 MOV R21, R76 ;  /* 0x0000004c00158202 */ /* 0x000fe40000000f00 */
[----:B------:R-:W-:Y:S01]  /*2a50*/  @!P0 F2FP.BF16.PACK_AB R82, R5, R82 ;  /* 0x000000520552823e */ /* 0x000fe200000010ff */
[----:B------:R-:W-:Y:S03]  /*2a60*/  @!P0 IMAD.MOV.U32 R22, RZ, RZ, R77 ;  /* 0x000000ffff168224 */ /* 0x000fe600078e004d */
[----:B------:R-:W-:Y:S05]  /*2a70*/  @!P0 MOV R23, R82 ;  /* 0x0000005200178202 */ /* 0x000fea0000000f00 */
[----:B------:R1:W-:Y:S02]  /*2a80*/  STG.E.128 [R74.64], R20 ;  /* 0x000000144a007986 */ /* 0x0003e4000c101d10 */
.L_x_316:
[----:B------:R-:W-:Y:S05]  /*2a90*/  BSYNC B0 ;  /* 0x0000000000007941 */ /* 0x000fea0003800000 */
.L_x_315:
[----:B------:R-:W-:Y:S11]  /*2aa0*/  ISETP.GE.AND P0, PT, R123, c[0x0][0x1d4], PT ;  /* 0x000075007b007a0c */ /* 0x000ff60003f06270 */
[----:B------:R-:W-:Y:S02]  /*2ab0*/  @!UPT UIADD3 URZ, URZ, URZ, URZ ;  /* 0x0000003f3f3ff290 */ /* 0x000fe4000fffe03f */
[----:B------:R-:W-:-:S05]  /*2ac0*/  @P0 BRA `(.L_x_314) ;  /* 0x0000034000000947 */ /* 0x000fca0003800000 */
[----:B------:R-:W-:Y:S01]  /*2ad0*/  ISETP.GE.AND P0, PT, R10, c[0x0][0x27c], PT ;  /* 0x00009f000a007a0c */ /* 0x000fe20003f06270 */
[----:B-1----:R-:W1:Y:S11]  /*2ae0*/  LDS.128 R20, [R124+0xb100] ;  /* 0x00b100007c147984 */ /* 0x002e760000000c00 */
[----:B------:R-:W-:Y:S01]  /*2af0*/  @!UPT UIADD3 URZ, URZ, URZ, URZ ;  /* 0x0000003f3f3ff290 */ /* 0x000fe2000fffe03f */
[----:B------:R-:W-:Y:S02]  /*2b00*/  @!P0 SHF.R.U64 R37, R66, 0x10, R67 ;  /* 0x0000001042258819 */ /* 0x000fe40000001243 */
[----:B------:R-:W-:Y:S02]  /*2b10*/  @!P0 SHF.R.U64 R31, R38, 0x10, R39 ;  /* 0x00000010261f8819 */ /* 0x000fe40000001227 */
[----:B------:R-:W-:Y:S02]  /*2b20*/  @!P0 PRMT R64, R64, 0x5410, R37 ;  /* 0x0000541040408816 */ /* 0x000fe40000000025 */
[----:B------:R-:W-:Y:S02]  /*2b30*/  @!P0 PRMT R30, R30, 0x5410, R31 ;  /* 0x000054101e1e8816 */ /* 0x000fe4000000001f */
[C---:B------:R-:W-:Y:S01]  /*2b40*/  @!P0 LOP3.LUT R40, R64.reuse, 0xffff0000, RZ, 0xc0, !PT ;  /* 0xffff000040288812 */ /* 0x040fe200078ec0ff */
[----:B------:R-:W-:Y:S01]  /*2b50*/  @!P0 IMAD.U32 R37, R64, 0x10000, RZ ;  /* 0x0001000040258824 */ /* 0x000fe200078e00ff */
[----:B------:R-:W-:Y:S01]  /*2b60*/  @!P0 SHF.R.U32.HI R38, RZ, 0x10, R39 ;  /* 0x00000010ff268819 */ /* 0x000fe20000011627 */
[C---:B------:R-:W-:Y:S01]  /*2b70*/  @!P0 IMAD.U32 R31, R30.reuse, 0x10000, RZ ;  /* 0x000100001e1f8824 */ /* 0x040fe200078e00ff */
[----:B------:R-:W-:Y:S02]  /*2b80*/  @!P0 SHF.R.U32.HI R66, RZ, 0x10, R67 ;  /* 0x00000010ff428819 */ /* 0x000fe40000011643 */
[----:B------:R-:W-:Y:S02]  /*2b90*/  @!P0 LOP3.LUT R30, R30, 0xffff0000, RZ, 0xc0, !PT ;  /* 0xffff00001e1e8812 */ /* 0x000fe400078ec0ff */
[----:B------:R-:W-:Y:S02]  /*2ba0*/  @!P0 PRMT R25, R25, 0x5410, R38 ;  /* 0x0000541019198816 */ /* 0x000fe40000000026 */
[----:B------:R-:W-:Y:S04]  /*2bb0*/  @!P0 PRMT R61, R61, 0x5410, R66 ;  /* 0x000054103d3d8816 */ /* 0x000fe80000000042 */
        /* <DEDUP_REMOVED lines=18> */
[----:B------:R-:W-:Y:S02]  /*2ce0*/  @!P0 IMAD.U32 R36, R61, 0x10000, RZ ;  /* 0x000100003d248824 */ /* 0x000fe400078e00ff */
        /* <DEDUP_REMOVED lines=17> */
[----:B------:R1:W-:Y:S02]  /*2e00*/  STG.E.128 [R74.64+0x80], R20 ;  /* 0x000080144a007986 */ /* 0x0003e4000c101d10 */
.L_x_314:
[----:B------:R-:W-:Y:S05]  /*2e10*/  BSYNC B1 ;  /* 0x0000000000017941 */ /* 0x000fea0003800000 */
.L_x_313:
[----:B------:R-:W-:Y:S01]  /*2e20*/  BSSY B1, `(.L_x_317) ;  /* 0x0000070000017945 */ /* 0x000fe20003800000 */
[----:B------:R-:W-:-:S05]  /*2e30*/  @P3 BRA `(.L_x_318) ;  /* 0x000006e000003947 */ /* 0x000fca0003800000 */
[----:B------:R-:W-:Y:S01]  /*2e40*/  BSSY B0, `(.L_x_319) ;  /* 0x0000036000007945 */ /* 0x000fe20003800000 */
        /* <DEDUP_REMOVED lines=53> */
.L_x_320:
[----:B------:R-:W-:Y:S05]  /*31a0*/  BSYNC B0 ;  /* 0x0000000000007941 */ /* 0x000fea0003800000 */
.L_x_319:
        /* <DEDUP_REMOVED lines=55> */
.L_x_318:
[----:B------:R-:W-:Y:S05]  /*3520*/  BSYNC B1 ;  /* 0x0000000000017941 */ /* 0x000fea0003800000 */
.L_x_317:
        /* <DEDUP_REMOVED lines=55> */
.L_x_323:
[----:B------:R-:W-:Y:S05]  /*38a0*/  BSYNC B0 ;  /* 0x0000000000007941 */ /* 0x000fea0003800000 */
.L_x_322:
[----:B------:R-:W-:Y:S11]  /*38b0*/  ISETP.GE.AND P0, PT, R123, c[0x0][0x1d4], PT ;  /* 0x000075007b007a0c */ /* 0x000ff60003f06270 */
[----:B------:R-:W-:Y:S02]  /*38c0*/  @!UPT UIADD3 URZ, URZ, URZ, URZ ;  /* 0x0000003f3f3ff290 */ /* 0x000fe4000fffe03f */
[----:B------:R-:W-:-:S05]  /*38d0*/  @P0 BRA `(.L_x_321) ;  /* 0x000020a000000947 */ /* 0x000fca0003800000 */
[----:B------:R-:W-:Y:S01]  /*38e0*/  ISETP.GE.AND P0, PT, R10, c[0x0][0x27c], PT ;  /* 0x00009f000a007a0c */ /* 0x000fe20003f06270 */
[----:B------:R-:W2:Y:S11]  /*38f0*/  LDS.128 R16, [R124+0xd100] ;  /* 0x00d100007c107984 */ /* 0x000eb60000000c00 */
[----:B------:R-:W-:Y:S01]  /*3900*/  @!UPT UIADD3 URZ, URZ, URZ, URZ ;  /* 0x0000003f3f3ff290 */ /* 0x000fe2000fffe03f */
[----:B------:R-:W-:Y:S02]  /*3910*/  @!P0 SHF.R.U64 R11, R50, 0x10, R51 ;  /* 0x00000010320b8819 */ /* 0x000fe40000001233 */
[--C-:B------:R-:W-:Y:S02]  /*3920*/  @!P0 SHF.R.U64 R8, R8, 0x10, R9.reuse ;  /* 0x0000001008088819 */ /* 0x100fe40000001209 */
[----:B------:R-:W-:Y:S02]  /*3930*/  @!P0 SHF.R.U32.HI R9, RZ, 0x10, R9 ;  /* 0x00000010ff098819 */ /* 0x000fe40000011609 */
[----:B------:R-:W-:Y:S02]  /*3940*/  @!P0 PRMT R48, R48, 0x5410, R11 ;  /* 0x0000541030308816 */ /* 0x000fe4000000000b */
[----:B------:R-:W-:Y:S02]  /*3950*/  @!P0 PRMT R7, R7, 0x5410, R8 ;  /* 0x0000541007078816 */ /* 0x000fe40000000008 */
[----:B------:R-:W-:Y:S01]  /*3960*/  @!P0 PRMT R6, R6, 0x5410, R9 ;  /* 0x0000541006068816 */ /* 0x000fe20000000009 */
[C---:B------:R-:W-:Y:S01]  /*3970*/  @!P0 IMAD.U32 R11, R48.reuse, 0x10000, RZ ;  /* 0x00010000300b8824 */ /* 0x040fe200078e00ff */
[----:B-1----:R-:W-:Y:S01]  /*3980*/  @!P0 LOP3.LUT R22, R48, 0xffff0000, RZ, 0xc0, !PT ;  /* 0xffff000030168812 */ /* 0x002fe200078ec0ff */
[C---:B------:R-:W-:Y:S01]  /*3990*/  @!P0 IMAD.U32 R8, R7.reuse, 0x10000, RZ ;  /* 0x0001000007088824 */ /* 0x040fe200078e00ff */
[----:B------:R-:W-:Y:S02]  /*39a0*/  @!P0 SHF.R.U32.HI R50, RZ, 0x10, R51 ;  /* 0x00000010ff328819 */ /* 0x000fe40000011633 */
[----:B------:R-:W-:Y:S02]  /*39b0*/  @!P0 LOP3.LUT R7, R7, 0xffff0000, RZ, 0xc0, !PT ;  /* 0xffff000007078812 */ /* 0x000fe400078ec0ff */
[----:B------:R-:W-:Y:S04]  /*39c0*/  @!P0 PRMT R47, R47, 0x5410, R50 ;  /* 0x000054102f2f8816 */ /* 0x000fe80000000032 */
[----:B------:R-:W-:Y:S01]  /*39d0*/  @!P0 LOP3.LUT R28, R47, 0xffff0000, RZ, 0xc0, !PT ;  /* 0xffff00002f1c8812 */ /* 0x000fe200078ec0ff */
[C---:B--2---:R-:W-:Y:S01]  /*39e0*/  @!P0 IMAD.U32 R24, R17.reuse, 0x10000, RZ ;  /* 0x0001000011188824 */ /* 0x044fe200078e00ff */
        /* <DEDUP_REMOVED lines=9> */
[----:B------:R-:W-:Y:S01]  /*3a80*/  @!P0 LOP3.LUT R8, R18, 0xffff0000, RZ, 0xc0, !PT ;  /* 0xffff000012088812 */ /* 0x000fe200078ec0ff */
[-C--:B------:R-:W-:Y:S02]  /*3a90*/  @!P0 FMUL.FTZ R3, R20, R7.reuse ;  /* 0x0000000714038220 */ /* 0x080fe40000410000 */
[----:B------:R-:W-:Y:S02]  /*3aa0*/  @!P0 FFMA.FTZ R30, R24, R7, -R30 ;  /* 0x00000007181e8223 */ /* 0x000fe4000001081e */
[C---:B------:R-:W-:Y:S01]  /*3ab0*/  @!P0 IMAD.U32 R7, R6.reuse, 0x10000, RZ ;  /* 0x0001000006078824 */ /* 0x040fe200078e00ff */
[----:B------:R-:W-:Y:S01]  /*3ac0*/  @!P0 LOP3.LUT R6, R6, 0xffff0000, RZ, 0xc0, !PT ;  /* 0xffff000006068812 */ /* 0x000fe200078ec0ff */
[----:B------:R-:W-:Y:S01]  /*3ad0*/  @!P0 FFMA.FTZ R2, R11, R21, R2 ;  /* 0x000000150b028223 */ /* 0x000fe20000010002 */
[----:B------:R-:W-:Y:S01]  /*3ae0*/  @!P0 SHF.L.U32 R21, R19, 0x10, RZ ;  /* 0x0000001013158819 */ /* 0x000fe200000006ff */
[----:B------:R-:W-:Y:S02]  /*3af0*/  @!P0 IMAD.U32 R11, R47, 0x10000, RZ ;  /* 0x000100002f0b8824 */ /* 0x000fe400078e00ff */
[----:B------:R-:W-:Y:S01]  /*3b00*/  @!P0 FMUL.FTZ R4, R8, R7 ;  /* 0x0000000708048220 */ /* 0x000fe20000410000 */
        /* <DEDUP_REMOVED lines=16> */
[----:B------:R1:W-:Y:S01]  /*3c10*/  STG.E.128 [R70.64+0x80], R16 ;  /* 0x0000801046007986 */ /* 0x0003e2000c101d10 */
[----:B------:R-:W-:-:S05]  /*3c20*/  BRA `(.L_x_321) ;  /* 0x00001d5000007947 */ /* 0x000fca0003800000 */
.L_x_306:
[-C--:B------:R-:W-:Y:S01]  /*3c30*/  ISETP.GE.AND P0, PT, R122, R82.reuse, PT ;  /* 0x000000527a00720c */ /* 0x080fe20003f06270 */
        /* <DEDUP_REMOVED lines=14> */
[----:B------:R-:W-:Y:S04]  /*3d20*/  @!P2 IADD3 R40, P1, P0, R138, UR22, R48 ;  /* 0x000000168a28ac10 */ /* 0x000fe8000f83e030 */
[--C-:B------:R-:W-:Y:S02]  /*3d30*/  @!P2 IADD3.X R23, R94, UR20, R21.reuse, P1, P0 ;  /* 0x000000145e17ac10 */ /* 0x100fe40008fe0415 */
[----:B------:R-:W-:Y:S04]  /*3d40*/  @!P2 IADD3 R42, P1, P0, R136, UR6, R22 ;  /* 0x00000006882aac10 */ /* 0x000fe8000f83e016 */
[----:B------:R-:W-:Y:S02]  /*3d50*/  @!P2 IADD3.X R35, R92, UR21, R20, P1, P0 ;  /* 0x000000155c23ac10 */ /* 0x000fe40008fe0414 */
[-C--:B------:R-:W-:Y:S04]  /*3d60*/  ISETP.GE.AND P0, PT, R121, R82.reuse, PT ;  /* 0x000000527900720c */ /* 0x080fe80003f06270 */
[----:B------:R-:W-:Y:S11]  /*3d70*/  ISETP.GE.OR P1, PT, R12, c[0x0][0x27c], P0 ;  /* 0x00009f000c007a0c */ /* 0x000ff60000726670 */
[----:B------:R-:W-:Y:S02]  /*3d80*/  @!UPT UIADD3 URZ, URZ, URZ, URZ ;  /* 0x0000003f3f3ff290 */ /* 0x000fe4000fffe03f */
[----:B------:R-:W-:Y:S04]  /*3d90*/  @!P1 IADD3 R50, P3, P0, R138, UR19, R48 ;  /* 0x000000138a329c10 */ /* 0x000fe8000f87e030 */
[----:B------:R-:W-:Y:S02]  /*3da0*/  @!P1 IADD3.X R41, R94, UR18, R21, P3, P0 ;  /* 0x000000125e299c10 */ /* 0x000fe40009fe0415 */
[----:B------:R-:W-:Y:S04]  /*3db0*/  @!P1 IADD3 R52, P3, P0, R136, UR7, R22 ;  /* 0x0000000788349c10 */ /* 0x000fe8000f87e016 */
[----:B------:R-:W-:Y:S02]  /*3dc0*/  @!P1 IADD3.X R49, R92, UR5, R20, P3, P0 ;  /* 0x000000055c319c10 */ /* 0x000fe40009fe0414 */
[C---:B------:R-:W-:Y:S04]  /*3dd0*/  @!P2 LEA R68, P0, R40.reuse, c[0x0][0x270], 0x1 ;  /* 0x00009c002844aa11 */ /* 0x040fe800078008ff */
[----:B------:R-:W-:Y:S02]  /*3de0*/  @!P2 LEA.HI.X R69, R40, c[0x0][0x274], R23, 0x1, P0 ;  /* 0x00009d002845aa11 */ /* 0x000fe400000f0c17 */
[C---:B------:R-:W-:Y:S03]  /*3df0*/  @!P2 LEA R70, P0, R42.reuse, c[0x0][0x288], 0x1 ;  /* 0x0000a2002a46aa11 */ /* 0x040fe600078008ff */
[----:B------:R-:W2:Y:S01]  /*3e00*/  @!P2 LDG.E.128 R24, [R68.64] ;  /* 0x000000104418a981 */ /* 0x000ea2000c1e1d00 */
[----:B------:R-:W-:Y:S02]  /*3e10*/  @!P2 LEA.HI.X R71, R42, c[0x0][0x28c], R35, 0x1, P0 ;  /* 0x0000a3002a47aa11 */ /* 0x000fe400000f0c23 */
[C---:B------:R-:W-:Y:S04]  /*3e20*/  @!P1 LEA R54, P0, R50.reuse, c[0x0][0x270], 0x1 ;  /* 0x00009c0032369a11 */ /* 0x040fe800078008ff */
[----:B------:R-:W-:Y:S01]  /*3e30*/  @!P1 LEA.HI.X R55, R50, c[0x0][0x274], R41, 0x1, P0 ;  /* 0x00009d0032379a11 */ /* 0x000fe200000f0c29 */
[----:B------:R-:W3:Y:S01]  /*3e40*/  @!P2 LDG.E.128 R64, [R70.64] ;  /* 0x000000104640a981 */ /* 0x000ee2000c1e1d00 */
[C---:B------:R-:W-:Y:S04]  /*3e50*/  @!P1 LEA R50, P0, R52.reuse, c[0x0][0x288], 0x1 ;  /* 0x0000a20034329a11 */ /* 0x040fe800078008ff */
[----:B------:R-:W-:Y:S02]  /*3e60*/  @!P1 LEA.HI.X R51, R52, c[0x0][0x28c], R49, 0x1, P0 ;  /* 0x0000a30034339a11 */ /* 0x000fe400000f0c31 */
[----:B------:R-:W-:Y:S01]  /*3e70*/  ISETP.GE.AND P0, PT, R125, R82, PT ;  /* 0x000000527d00720c */ /* 0x000fe20003f06270 */
[----:B------:R-:W4:Y:S03]  /*3e80*/  @!P1 LDG.E.128 R16, [R54.64] ;  /* 0x0000001036109981 */ /* 0x000f26000c1e1d00 */
[----:B------:R-:W-:Y:S05]  /*3e90*/  ISETP.GE.OR P0, PT, R12, c[0x0][0x27c], P0 ;  /* 0x00009f000c007a0c */ /* 0x000fea0000706670 */
[----:B------:R-:W4:Y:S08]  /*3ea0*/  @!P1 LDG.E.128 R60, [R50.64] ;  /* 0x00000010323c9981 */ /* 0x000f30000c1e1d00 */
[----:B------:R-:W-:Y:S05]  /*3eb0*/  @!P0 IADD3 R48, P1, R138, R48, RZ ;  /* 0x000000308a308210 */ /* 0x000fea0007f3e0ff */
[----:B------:R-:W-:Y:S01]  /*3ec0*/  @!P0 IMAD.X R21, R21, 0x1, R94, P1 ;  /* 0x0000000115158824 */ /* 0x000fe200008e065e */
[C---:B------:R-:W-:Y:S04]  /*3ed0*/  @!P0 LEA R40, P1, R48.reuse, c[0x0][0x270], 0x1 ;  /* 0x00009c0030288a11 */ /* 0x040fe800078208ff */
[----:B------:R-:W-:Y:S02]  /*3ee0*/  @!P0 LEA.HI.X R41, R48, c[0x0][0x274], R21, 0x1, P1 ;  /* 0x00009d0030298a11 */ /* 0x000fe400008f0c15 */
[----:B------:R-:W-:Y:S03]  /*3ef0*/  @!P0 IADD3 R22, P1, R136, R22, RZ ;  /* 0x0000001688168210 */ /* 0x000fe60007f3e0ff */
[----:B------:R1:W5:Y:S02]  /*3f00*/  @!P0 LDG.E.128 R36, [R40.64] ;  /* 0x0000001028248981 */ /* 0x000364000c1e1d00 */
[----:B------:R-:W-:Y:S01]  /*3f10*/  @!P0 IMAD.X R21, R20, 0x1, R92, P1 ;  /* 0x0000000114158824 */ /* 0x000fe200008e065c */
[C---:B------:R-:W-:Y:S04]  /*3f20*/  @!P0 LEA R48, P1, R22.reuse, c[0x0][0x288], 0x1 ;  /* 0x0000a20016308a11 */ /* 0x040fe800078208ff */
[----:B------:R-:W-:Y:S02]  /*3f30*/  @!P0 LEA.HI.X R49, R22, c[0x0][0x28c], R21, 0x1, P1 ;  /* 0x0000a30016318a11 */ /* 0x000fe400008f0c15 */
[----:B------:R-:W-:Y:S03]  /*3f40*/  ISETP.GE.AND P1, PT, R12, c[0x0][0x27c], PT ;  /* 0x00009f000c007a0c */ /* 0x000fe60003f26270 */
[----:B------:R1:W5:Y:S01]  /*3f50*/  @!P0 LDG.E.128 R44, [R48.64] ;  /* 0x00000010302c8981 */ /* 0x000362000c1e1d00 */
[----:B------:R-:W-:Y:S01]  /*3f60*/  ISETP.GE.OR P0, PT, R125, R82, P4 ;  /* 0x000000527d00720c */ /* 0x000fe20002706670 */
[----:B--2---:R-:W-:Y:S02]  /*3f70*/  IMAD.MOV.U32 R5, RZ, RZ, R26 ;  /* 0x000000ffff057224 */ /* 0x004fe400078e001a */
[----:B------:R-:W-:Y:S02]  /*3f80*/  IMAD.MOV.U32 R4, RZ, RZ, R27 ;  /* 0x000000ffff047224 */ /* 0x000fe400078e001b */
[----:B------:R-:W-:Y:S01]  /*3f90*/  IMAD.MOV.U32 R3, RZ, RZ, R24 ;  /* 0x000000ffff037224 */ /* 0x000fe200078e0018 */
[----:B------:R-:W-:Y:S01]  /*3fa0*/  PRMT R34, R5, 0x7610, R34 ;  /* 0x0000761005227816 */ /* 0x000fe20000000022 */
[----:B------:R-:W-:Y:S01]  /*3fb0*/  IMAD.MOV.U32 R2, RZ, RZ, R25 ;  /* 0x000000ffff027224 */ /* 0x000fe200078e0019 */
[----:B------:R-:W-:Y:S01]  /*3fc0*/  PRMT R33, R4, 0x7610, R33 ;  /* 0x0000761004217816 */ /* 0x000fe20000000021 */
[----:B---3--:R-:W-:Y:S01]  /*3fd0*/  IMAD.MOV.U32 R9, RZ, RZ, R66 ;  /* 0x000000ffff097224 */ /* 0x008fe200078e0042 */
[----:B------:R-:W-:Y:S01]  /*3fe0*/  PRMT R32, R3, 0x7610, R32 ;  /* 0x0000761003207816 */ /* 0x000fe20000000020 */
[----:B------:R-:W-:Y:S01]  /*3ff0*/  IMAD.MOV.U32 R8, RZ, RZ, R67 ;  /* 0x000000ffff087224 */ /* 0x000fe200078e0043 */
[----:B------:R-:W-:Y:S01]  /*4000*/  PRMT R31, R2, 0x7610, R31 ;  /* 0x00007610021f7816 */ /* 0x000fe2000000001f */
[----:B------:R-:W-:Y:S01]  /*4010*/  IMAD.MOV.U32 R7, RZ, RZ, R64 ;  /* 0x000000ffff077224 */ /* 0x000fe200078e0040 */
[----:B------:R-:W-:Y:S01]  /*4020*/  PRMT R74, R9, 0x7610, R74 ;  /* 0x00007610094a7816 */ /* 0x000fe2000000004a */
[----:B------:R-:W-:Y:S01]  /*4030*/  IMAD.MOV.U32 R6, RZ, RZ, R65 ;  /* 0x000000ffff067224 */ /* 0x000fe200078e0041 */
[----:B------:R-:W-:Y:S01]  /*4040*/  PRMT R75, R8, 0x7610, R75 ;  /* 0x00007610084b7816 */ /* 0x000fe2000000004b */
[----:B----4-:R-:W-:Y:S01]  /*4050*/  IMAD.MOV.U32 R5, RZ, RZ, R18 ;  /* 0x000000ffff057224 */ /* 0x010fe200078e0012 */
        /* <DEDUP_REMOVED lines=18> */
[----:B-1----:R-:W-:Y:S01]  /*4180*/  IADD3 R165, P0, R154, R162, RZ ;  /* 0x000000a29aa57210 */ /* 0x002fe20007f1e0ff */
[----:B------:R-:W1:Y:S01]  /*4190*/  LDS.128 R20, [R115+0x8100] ;  /* 0x0081000073147984 */ /* 0x000e620000000c00 */
[----:B-----5:R-:W-:Y:S01]  /*41a0*/  @!P1 SHF.R.U64 R41, R36, 0x10, R37 ;  /* 0x0000001024299819 */ /* 0x020fe20000001225 */
[----:B------:R-:W-:Y:S01]  /*41b0*/  IMAD.MOV.U32 R49, RZ, RZ, R44 ;  /* 0x000000ffff317224 */ /* 0x000fe200078e002c */
[----:B------:R-:W-:Y:S01]  /*41c0*/  @!P1 SHF.R.U64 R44, R44, 0x10, R45 ;  /* 0x000000102c2c9819 */ /* 0x000fe2000000122d */
[----:B------:R-:W-:Y:S01]  /*41d0*/  IMAD.X R86, R105, 0x1, R161, P0 ;  /* 0x0000000169567824 */ /* 0x000fe200000e06a1 */
[----:B------:R-:W-:Y:S01]  /*41e0*/  IADD3 R167, P2, P0, R144, R165, R120 ;  /* 0x000000a590a77210 */ /* 0x000fe2000785e078 */
[--C-:B------:R-:W-:Y:S01]  /*41f0*/  IMAD.MOV.U32 R48, RZ, RZ, R45.reuse ;  /* 0x000000ffff307224 */ /* 0x100fe200078e002d */
[----:B------:R-:W-:Y:S01]  /*4200*/  @!P1 SHF.R.U32.HI R45, RZ, 0x10, R45 ;  /* 0x00000010ff2d9819 */ /* 0x000fe2000001162d */
[----:B------:R-:W2:Y:S01]  /*4210*/  LDS.128 R68, [R116+0x8100] ;  /* 0x0081000074447984 */ /* 0x000ea20000000c00 */
[-C--:B------:R-:W-:Y:S01]  /*4220*/  IADD3.X R160, R97, R86.reuse, R114, P2, P0 ;  /* 0x0000005661a07210 */ /* 0x080fe200017e0472 */
[----:B------:R-:W-:Y:S01]  /*4230*/  IMAD.MOV.U32 R40, RZ, RZ, R36 ;  /* 0x000000ffff287224 */ /* 0x000fe200078e0024 */
[----:B------:R-:W-:Y:S01]  /*4240*/  ISETP.GE.AND P0, PT, R119, c[0x0][0x1d4], PT ;  /* 0x0000750077007a0c */ /* 0x000fe20003f06270 */
[----:B------:R-:W-:Y:S01]  /*4250*/  IMAD.MOV.U32 R36, RZ, RZ, R39 ;  /* 0x000000ffff247224 */ /* 0x000fe200078e0027 */
[----:B------:R-:W-:Y:S01]  /*4260*/  MOV R35, R37 ;  /* 0x0000002500237202 */ /* 0x000fe20000000f00 */
[----:B------:R-:W-:Y:S01]  /*4270*/  IMAD.MOV.U32 R52, RZ, RZ, R46 ;  /* 0x000000ffff347224 */ /* 0x000fe200078e002e */
[----:B------:R-:W-:Y:S01]  /*4280*/  @!P1 SHF.R.U32.HI R42, RZ, 0x10, R37 ;  /* 0x00000010ff2a9819 */ /* 0x000fe20000011625 */
[--C-:B------:R-:W-:Y:S01]  /*4290*/  IMAD.MOV.U32 R56, RZ, RZ, R47.reuse ;  /* 0x000000ffff387224 */ /* 0x100fe200078e002f */
[----:B------:R-:W-:Y:S02]  /*42a0*/  @!P1 SHF.R.U64 R51, R46, 0x10, R47 ;  /* 0x000000102e339819 */ /* 0x000fe4000000122f */
[----:B------:R-:W-:Y:S02]  /*42b0*/  @!P1 PRMT R46, R49, 0x5410, R44 ;  /* 0x00005410312e9816 */ /* 0x000fe4000000002c */
[----:B------:R-:W-:Y:S02]  /*42c0*/  @!P1 PRMT R40, R40, 0x5410, R41 ;  /* 0x0000541028289816 */ /* 0x000fe40000000029 */
[----:B------:R-:W-:Y:S01]  /*42d0*/  @!P1 PRMT R48, R48, 0x5410, R45 ;  /* 0x0000541030309816 */ /* 0x000fe2000000002d */
[----:B------:R-:W-:Y:S01]  /*42e0*/  @!P1 IMAD.U32 R44, R46, 0x10000, RZ ;  /* 0x000100002e2c9824 */ /* 0x000fe200078e00ff */
[----:B------:R-:W-:Y:S02]  /*42f0*/  @!P0 IADD3 R165, P3, P2, R144, R165, R119 ;  /* 0x000000a590a58210 */ /* 0x000fe40007a7e077 */
[----:B------:R-:W-:Y:S02]  /*4300*/  @!P1 PRMT R52, R52, 0x5410, R51 ;  /* 0x0000541034349816 */ /* 0x000fe40000000033 */
[----:B------:R-:W-:Y:S02]  /*4310*/  @!P0 IADD3.X R86, R97, R86, R112, P3, P2 ;  /* 0x0000005661568210 */ /* 0x000fe40001fe4470 */
[C---:B------:R-:W-:Y:S01]  /*4320*/  LEA R166, P2, R167.reuse, c[0x0][0x1c8], 0x1 ;  /* 0x00007200a7a67a11 */ /* 0x040fe200078408ff */
[----:B------:R-:W-:Y:S01]  /*4330*/  @!P1 IMAD.U32 R50, R52, 0x10000, RZ ;  /* 0x0001000034329824 */ /* 0x000fe200078e00ff */
[--C-:B------:R-:W-:Y:S02]  /*4340*/  @!P1 SHF.R.U64 R37, R38, 0x10, R39.reuse ;  /* 0x0000001026259819 */ /* 0x100fe40000001227 */
[----:B------:R-:W-:Y:S02]  /*4350*/  LEA.HI.X R167, R167, c[0x0][0x1cc], R160, 0x1, P2 ;  /* 0x00007300a7a77a11 */ /* 0x000fe400010f0ca0 */
[C---:B------:R-:W-:Y:S02]  /*4360*/  @!P0 LEA R164, P2, R165.reuse, c[0x0][0x1c8], 0x1 ;  /* 0x00007200a5a48a11 */ /* 0x040fe400078408ff */
[----:B------:R-:W-:Y:S01]  /*4370*/  @!P1 SHF.R.U32.HI R39, RZ, 0x10, R39 ;  /* 0x00000010ff279819 */ /* 0x000fe20000011627 */
[----:B-1----:R-:W-:Y:S01]  /*4380*/  @!P1 IMAD.U32 R41, R20, 0x10000, RZ ;  /* 0x0001000014299824 */ /* 0x002fe200078e00ff */
[----:B------:R-:W-:Y:S02]  /*4390*/  @!P0 LEA.HI.X R165, R165, c[0x0][0x1cc], R86, 0x1, P2 ;  /* 0x00007300a5a58a11 */ /* 0x000fe400010f0c56 */
[----:B------:R-:W-:Y:S01]  /*43a0*/  @!P1 PRMT R42, R35, 0x5410, R42 ;  /* 0x00005410232a9816 */ /* 0x000fe2000000002a */
[----:B------:R-:W-:Y:S01]  /*43b0*/  @!P1 FMUL.FTZ R86, R41, R44 ;  /* 0x0000002c29569220 */ /* 0x000fe20000410000 */
[----:B------:R-:W-:Y:S02]  /*43c0*/  @!P1 PRMT R35, R36, 0x5410, R39 ;  /* 0x0000541024239816 */ /* 0x000fe40000000027 */
[----:B------:R-:W-:Y:S01]  /*43d0*/  @!P1 SHF.L.U32 R39, R21, 0x10, RZ ;  /* 0x0000001015279819 */ /* 0x000fe200000006ff */
[----:B------:R-:W-:Y:S01]  /*43e0*/  @!P1 IMAD.U32 R36, R42, 0x10000, RZ ;  /* 0x000100002a249824 */ /* 0x000fe200078e00ff */
[----:B--2---:R-:W-:Y:S01]  /*43f0*/  @!P1 SHF.L.U32 R45, R68, 0x10, RZ ;  /* 0x00000010442d9819 */ /* 0x004fe200000006ff */
[----:B------:R-:W-:Y:S01]  /*4400*/  @!P1 IMAD.U32 R49, R69, 0x10000, RZ ;  /* 0x0001000045319824 */ /* 0x000fe200078e00ff */
[C---:B------:R-:W-:Y:S01]  /*4410*/  @!P1 LOP3.LUT R54, R70.reuse, 0xffff0000, RZ, 0xc0, !PT ;  /* 0xffff000046369812 */ /* 0x040fe200078ec0ff */
[----:B------:R-:W-:Y:S01]  /*4420*/  @!P1 FMUL.FTZ R4, R39, R36 ;  /* 0x0000002427049220 */ /* 0x000fe20000410000 */
[----:B------:R-:W-:Y:S02]  /*4430*/  @!P1 SHF.L.U32 R51, R70, 0x10, RZ ;  /* 0x0000001046339819 */ /* 0x000fe400000006ff */
[C---:B------:R-:W-:Y:S02]  /*4440*/  @!P1 SHF.L.U32 R55, R71.reuse, 0x10, RZ ;  /* 0x0000001047379819 */ /* 0x040fe400000006ff */
[----:B------:R-:W-:Y:S02]  /*4450*/  @!P1 LOP3.LUT R58, R71, 0xffff0000, RZ, 0xc0, !PT ;  /* 0xffff0000473a9812 */ /* 0x000fe400078ec0ff */
[----:B------:R-:W-:Y:S01]  /*4460*/  @!P1 PRMT R37, R38, 0x5410, R37 ;  /* 0x0000541026259816 */ /* 0x000fe20000000025 */
[----:B------:R-:W-:Y:S01]  /*4470*/  @!P1 IMAD.U32 R38, R40, 0x10000, RZ ;  /* 0x0001000028269824 */ /* 0x000fe200078e00ff */
[----:B------:R-:W-:Y:S02]  /*4480*/  @!P1 LOP3.LUT R52, R52, 0xffff0000, RZ, 0xc0, !PT ;  /* 0xffff000034349812 */ /* 0x000fe400078ec0ff */
[----:B------:R-:W-:Y:S01]  /*4490*/  @!P1 SHF.R.U32.HI R47, RZ, 0x10, R47 ;  /* 0x00000010ff2f9819 */ /* 0x000fe2000001162f */
[-C--:B------:R-:W-:Y:S01]  /*44a0*/  @!P1 FMUL.FTZ R2, R41, R38.reuse ;  /* 0x0000002629029220 */ /* 0x080fe20000410000 */
[----:B------:R-:W-:Y:S01]  /*44b0*/  @!P1 LOP3.LUT R41, R21, 0xffff0000, RZ, 0xc0, !PT ;  /* 0xffff000015299812 */ /* 0x000fe200078ec0ff */
[----:B------:R-:W-:Y:S01]  /*44c0*/  @!P1 FFMA.FTZ R86, R45, R38, -R86 ;  /* 0x000000262d569223 */ /* 0x000fe20000010856 */
[----:B------:R-:W-:Y:S01]  /*44d0*/  @!P1 LOP3.LUT R38, R42, 0xffff0000, RZ, 0xc0, !PT ;  /* 0xffff00002a269812 */ /* 0x000fe200078ec0ff */
[----:B------:R-:W-:Y:S01]  /*44e0*/  @!P1 FFMA.FTZ R2, R44, R45, R2 ;  /* 0x0000002d2c029223 */ /* 0x000fe20000010002 */
[----:B------:R-:W-:Y:S02]  /*44f0*/  @!P1 LOP3.LUT R45, R69, 0xffff0000, RZ, 0xc0, !PT ;  /* 0xffff0000452d9812 */ /* 0x000fe400078ec0ff */
[----:B------:R-:W-:Y:S01]  /*4500*/  @!P1 LOP3.LUT R44, R46, 0xffff0000, RZ, 0xc0, !PT ;  /* 0xffff00002e2c9812 */ /* 0x000fe200078ec0ff */
[----:B------:R-:W-:Y:S01]  /*4510*/  @!P1 FMUL.FTZ R5, R41, R38 ;  /* 0x0000002629059220 */ /* 0x000fe20000410000 */
[----:B------:R-:W-:Y:S01]  /*4520*/  @!P1 PRMT R56, R56, 0x5410, R47 ;  /* 0x0000541038389816 */ /* 0x000fe2000000002f */
[----:B------:R-:W-:Y:S01]  /*4530*/  @!P1 IMAD.U32 R47, R48, 0x10000, RZ ;  /* 0x00010000302f9824 */ /* 0x000fe200078e00ff */
[----:B------:R-:W-:Y:S02]  /*4540*/  @!P1 LOP3.LUT R46, R68, 0xffff0000, RZ, 0xc0, !PT ;  /* 0xffff0000442e9812 */ /* 0x000fe400078ec0ff */
[----:B------:R-:W-:Y:S01]  /*4550*/  @!P1 LOP3.LUT R48, R48, 0xffff0000, RZ, 0xc0, !PT ;  /* 0xffff000030309812 */ /* 0x000fe200078ec0ff */
[----:B------:R-:W-:Y:S01]  /*4560*/  @!P1 FMUL.FTZ R160, R39, R47 ;  /* 0x0000002f27a09220 */ /* 0x000fe20000410000 */
[----:B------:R-:W-:Y:S01]  /*4570*/  @!P1 LOP3.LUT R39, R40, 0xffff0000, RZ, 0xc0, !PT ;  /* 0xffff000028279812 */ /* 0x000fe200078ec0ff */
[C---:B------:R-:W-:Y:S01]  /*4580*/  @!P1 IMAD.U32 R53, R56.reuse, 0x10000, RZ ;  /* 0x0001000038359824 */ /* 0x040fe200078e00ff */
[----:B------:R-:W-:Y:S01]  /*4590*/  @!P1 LOP3.LUT R56, R56, 0xffff0000, RZ, 0xc0, !PT ;  /* 0xffff000038389812 */ /* 0x000fe200078ec0ff */
[----:B------:R-:W-:Y:S01]  /*45a0*/  @!P1 FFMA.FTZ R160, R49, R36, -R160 ;  /* 0x0000002431a09223 */ /* 0x000fe200000108a0 */
[----:B------:R-:W-:Y:S01]  /*45b0*/  @!P1 LOP3.LUT R36, R20, 0xffff0000, RZ, 0xc0, !PT ;  /* 0xffff000014249812 */ /* 0x000fe200078ec0ff */
[----:B------:R-:W-:Y:S04]  /*45c0*/  @!P1 FMUL.FTZ R169, R41, R48 ;  /* 0x0000003029a99220 */ /* 0x000fe80000410000 */
[----:B------:R-:W-:Y:S02]  /*45d0*/  @!P1 FMUL.FTZ R171, R36, R44 ;  /* 0x0000002c24ab9220 */ /* 0x000fe40000410000 */
[----:B------:R-:W-:Y:S01]  /*45e0*/  @!P1 FFMA.FTZ R169, R45, R38, -R169 ;  /* 0x000000262da99223 */ /* 0x000fe200000108a9 */
[----:B------:R-:W-:Y:S01]  /*45f0*/  @!P1 LOP3.LUT R38, R22, 0xffff0000, RZ, 0xc0, !PT ;  /* 0xffff000016269812 */ /* 0x000fe200078ec0ff */
[-C--:B------:R-:W-:Y:S02]  /*4600*/  @!P1 FMUL.FTZ R3, R36, R39.reuse ;  /* 0x0000002724039220 */ /* 0x080fe40000410000 */
[C---:B------:R-:W-:Y:S01]  /*4610*/  @!P1 IMAD.U32 R36, R37.reuse, 0x10000, RZ ;  /* 0x0001000025249824 */ /* 0x040fe200078e00ff */
[----:B------:R-:W-:Y:S01]  /*4620*/  @!P1 LOP3.LUT R37, R37, 0xffff0000, RZ, 0xc0, !PT ;  /* 0xffff000025259812 */ /* 0x000fe200078ec0ff */
[----:B------:R-:W-:Y:S01]  /*4630*/  @!P1 FFMA.FTZ R171, R46, R39, -R171 ;  /* 0x000000272eab9223 */ /* 0x000fe200000108ab */
[----:B------:R-:W-:Y:S01]  /*4640*/  @!P1 F2FP.BF16.PACK_AB R160, R169, R160 ;  /* 0x000000a0a9a0923e */ /* 0x000fe200000010ff */
[----:B------:R-:W-:Y:S02]  /*4650*/  @!P1 IMAD.U32 R39, R22, 0x10000, RZ ;  /* 0x0001000016279824 */ /* 0x000fe400078e00ff */
[C---:B------:R-:W-:Y:S01]  /*4660*/  @!P1 FMUL.FTZ R173, R38.reuse, R52 ;  /* 0x0000003426ad9220 */ /* 0x040fe20000410000 */
[----:B------:R-:W-:Y:S01]  /*4670*/  @!P1 F2FP.BF16.PACK_AB R171, R171, R86 ;  /* 0x00000056abab923e */ /* 0x000fe200000010ff */
[----:B------:R-:W-:Y:S02]  /*4680*/  @!P1 FMUL.FTZ R168, R39, R50 ;  /* 0x0000003227a89220 */ /* 0x000fe40000410000 */
[-C--:B------:R-:W-:Y:S01]  /*4690*/  @!P1 FMUL.FTZ R7, R38, R37.reuse ;  /* 0x0000002526079220 */ /* 0x080fe20000410000 */
[C---:B------:R-:W-:Y:S01]  /*46a0*/  @!P1 LOP3.LUT R38, R23.reuse, 0xffff0000, RZ, 0xc0, !PT ;  /* 0xffff000017269812 */ /* 0x040fe200078ec0ff */
[----:B------:R-:W-:Y:S01]  /*46b0*/  @!P1 FFMA.FTZ R173, R54, R37, -R173 ;  /* 0x0000002536ad9223 */ /* 0x000fe200000108ad */
[----:B------:R-:W-:Y:S01]  /*46c0*/  @!P1 MOV R68, R171 ;  /* 0x000000ab00449202 */ /* 0x000fe20000000f00 */
[----:B------:R-:W-:Y:S02]  /*46d0*/  @!P1 IMAD.U32 R37, R23, 0x10000, RZ ;  /* 0x0001000017259824 */ /* 0x000fe400078e00ff */
[-C--:B------:R-:W-:Y:S02]  /*46e0*/  @!P1 FMUL.FTZ R6, R39, R36.reuse ;  /* 0x0000002427069220 */ /* 0x080fe40000410000 */
[----:B------:R-:W-:Y:S02]  /*46f0*/  @!P1 FFMA.FTZ R168, R51, R36, -R168 ;  /* 0x0000002433a89223 */ /* 0x000fe400000108a8 */
        /* <DEDUP_REMOVED lines=15> */
[----:B------:R-:W-:Y:S02]  /*47f0*/  @!P1 FMUL.FTZ R9, R38, R35 ;  /* 0x0000002326099220 */ /* 0x000fe40000410000 */
[----:B------:R-:W-:Y:S01]  /*4800*/  @!P1 FFMA.FTZ R7, R52, R54, R7 ;  /* 0x0000003634079223 */ /* 0x000fe20000010007 */
[----:B------:R-:W-:Y:S01]  /*4810*/  @!P1 MOV R71, R175 ;  /* 0x000000af00479202 */ /* 0x000fe20000000f00 */
[----:B------:R-:W-:Y:S02]  /*4820*/  @!P1 FFMA.FTZ R8, R53, R55, R8 ;  /* 0x0000003735089223 */ /* 0x000fe40000010008 */
[----:B------:R-:W-:Y:S02]  /*4830*/  @!P1 FFMA.FTZ R9, R56, R58, R9 ;  /* 0x0000003a38099223 */ /* 0x000fe40000010009 */
        /* <DEDUP_REMOVED lines=10> */
.L_x_325:
[----:B-1----:R-:W-:Y:S05]  /*48e0*/  BSYNC B0 ;  /* 0x0000000000007941 */ /* 0x002fea0003800000 */
.L_x_324:
[----:B------:R-:W-:Y:S01]  /*48f0*/  ISETP.GE.OR P0, PT, R122, R82, P4 ;  /* 0x000000527a00720c */ /* 0x000fe20002706670 */
[----:B------:R-:W-:Y:S01]  /*4900*/  @!UPT UIADD3 URZ, URZ, URZ, URZ ;  /* 0x0000003f3f3ff290 */ /* 0x000fe2000fffe03f */
[----:B------:R-:W-:Y:S11]  /*4910*/  BSSY B0, `(.L_x_326) ;  /* 0x0000071000007945 */ /* 0x000ff60003800000 */
[----:B------:R-:W-:-:S05]  /*4920*/  @P0 BRA `(.L_x_327) ;  /* 0x000006f000000947 */ /* 0x000fca0003800000 */
[----:B------:R-:W-:Y:S01]  /*4930*/  IADD3 R69, P0, R152, R162, RZ ;  /* 0x000000a298457210 */ /* 0x000fe20007f1e0ff */
[----:B------:R-:W1:Y:S01]  /*4940*/  LDS.128 R20, [R111+0x8100] ;  /* 0x008100006f147984 */ /* 0x000e620000000c00 */
[--C-:B-----5:R-:W-:Y:S02]  /*4950*/  @!P1 SHF.R.U64 R38, R64, 0x10, R65.reuse ;  /* 0x0000001040269819 */ /* 0x120fe40000001241 */
[----:B------:R-:W-:Y:S01]  /*4960*/  @!P1 SHF.R.U32.HI R65, RZ, 0x10, R65 ;  /* 0x00000010ff419819 */ /* 0x000fe20000011641 */
[----:B------:R-:W-:Y:S01]  /*4970*/  IMAD.X R56, R161, 0x1, R103, P0 ;  /* 0x00000001a1387824 */ /* 0x000fe200000e0667 */
[-C--:B------:R-:W-:Y:S02]  /*4980*/  IADD3 R71, P2, P0, R144, R69.reuse, R120 ;  /* 0x0000004590477210 */ /* 0x080fe4000785e078 */
[--C-:B------:R-:W-:Y:S01]  /*4990*/  @!P1 SHF.R.U64 R35, R24, 0x10, R25.reuse ;  /* 0x0000001018239819 */ /* 0x100fe20000001219 */
[----:B------:R-:W2:Y:S01]  /*49a0*/  LDS.128 R52, [R113+0x8100] ;  /* 0x0081000071347984 */ /* 0x000ea20000000c00 */
[-C--:B------:R-:W-:Y:S02]  /*49b0*/  IADD3.X R58, R97, R56.reuse, R114, P2, P0 ;  /* 0x00000038613a7210 */ /* 0x080fe400017e0472 */
[----:B------:R-:W-:Y:S02]  /*49c0*/  ISETP.GE.AND P0, PT, R119, c[0x0][0x1d4], PT ;  /* 0x0000750077007a0c */ /* 0x000fe40003f06270 */
[----:B------:R-:W-:Y:S02]  /*49d0*/  @!P1 PRMT R77, R77, 0x5410, R38 ;  /* 0x000054104d4d9816 */ /* 0x000fe40000000026 */
[----:B------:R-:W-:Y:S02]  /*49e0*/  @!P1 SHF.R.U32.HI R24, RZ, 0x10, R25 ;  /* 0x00000010ff189819 */ /* 0x000fe40000011619 */
[--C-:B------:R-:W-:Y:S01]  /*49f0*/  @!P1 SHF.R.U32.HI R36, RZ, 0x10, R27.reuse ;  /* 0x00000010ff249819 */ /* 0x100fe2000001161b */
[----:B------:R-:W-:Y:S01]  /*4a00*/  @!P1 IMAD.U32 R37, R77, 0x10000, RZ ;  /* 0x000100004d259824 */ /* 0x000fe200078e00ff */
[----:B------:R-:W-:Y:S02]  /*4a10*/  @!P1 SHF.R.U64 R27, R26, 0x10, R27 ;  /* 0x000000101a1b9819 */ /* 0x000fe4000000121b */
[----:B------:R-:W-:Y:S02]  /*4a20*/  @!P1 PRMT R32, R32, 0x5410, R35 ;  /* 0x0000541020209816 */ /* 0x000fe40000000023 */
[----:B------:R-:W-:Y:S02]  /*4a30*/  @!P1 PRMT R34, R34, 0x5410, R27 ;  /* 0x0000541022229816 */ /* 0x000fe4000000001b */
[----:B------:R-:W-:Y:S01]  /*4a40*/  @!P0 IADD3 R69, P3, P2, R144, R69, R119 ;  /* 0x0000004590458210 */ /* 0x000fe20007a7e077 */
[----:B------:R-:W-:Y:S01]  /*4a50*/  @!P1 IMAD.U32 R25, R32, 0x10000, RZ ;  /* 0x0001000020199824 */ /* 0x000fe200078e00ff */
[----:B------:R-:W-:Y:S02]  /*4a60*/  @!P1 PRMT R31, R31, 0x5410, R24 ;  /* 0x000054101f1f9816 */ /* 0x000fe40000000018 */
[----:B------:R-:W-:Y:S02]  /*4a70*/  @!P0 IADD3.X R56, R97, R56, R112, P3, P2 ;  /* 0x0000003861388210 */ /* 0x000fe40001fe4470 */
[----:B------:R-:W-:Y:S01]  /*4a80*/  LEA R70, P2, R71, c[0x0][0x1c8], 0x1 ;  /* 0x0000720047467a11 */ /* 0x000fe200078408ff */
[----:B------:R-:W-:Y:S01]  /*4a90*/  @!P1 IMAD.U32 R24, R31, 0x10000, RZ ;  /* 0x000100001f189824 */ /* 0x000fe200078e00ff */
[----:B------:R-:W-:Y:S02]  /*4aa0*/  @!P1 PRMT R76, R76, 0x5410, R65 ;  /* 0x000054104c4c9816 */ /* 0x000fe40000000041 */
[----:B------:R-:W-:Y:S02]  /*4ab0*/  LEA.HI.X R71, R71, c[0x0][0x1cc], R58, 0x1, P2 ;  /* 0x0000730047477a11 */ /* 0x000fe400010f0c3a */
[C---:B------:R-:W-:Y:S01]  /*4ac0*/  @!P0 LEA R68, P2, R69.reuse, c[0x0][0x1c8], 0x1 ;  /* 0x0000720045448a11 */ /* 0x040fe200078408ff */
[----:B------:R-:W-:Y:S01]  /*4ad0*/  @!P1 IMAD.U32 R39, R76, 0x10000, RZ ;  /* 0x000100004c279824 */ /* 0x000fe200078e00ff */
[----:B------:R-:W-:Y:S01]  /*4ae0*/  @!P1 SHF.R.U32.HI R40, RZ, 0x10, R67 ;  /* 0x00000010ff289819 */ /* 0x000fe20000011643 */
[----:B-1----:R-:W-:Y:S01]  /*4af0*/  @!P1 IMAD.U32 R26, R20, 0x10000, RZ ;  /* 0x00010000141a9824 */ /* 0x002fe200078e00ff */
[----:B------:R-:W-:Y:S02]  /*4b00*/  @!P0 LEA.HI.X R69, R69, c[0x0][0x1cc], R56, 0x1, P2 ;  /* 0x0000730045458a11 */ /* 0x000fe400010f0c38 */
[----:B------:R-:W-:Y:S01]  /*4b10*/  @!P1 SHF.L.U32 R27, R21, 0x10, RZ ;  /* 0x00000010151b9819 */ /* 0x000fe200000006ff */
[C---:B------:R-:W-:Y:S01]  /*4b20*/  @!P1 FMUL.FTZ R2, R26.reuse, R25 ;  /* 0x000000191a029220 */ /* 0x040fe20000410000 */
[----:B------:R-:W-:Y:S01]  /*4b30*/  @!P1 PRMT R75, R75, 0x5410, R40 ;  /* 0x000054104b4b9816 */ /* 0x000fe20000000028 */
[----:B------:R-:W-:Y:S01]  /*4b40*/  @!P1 FMUL.FTZ R56, R26, R37 ;  /* 0x000000251a389220 */ /* 0x000fe20000410000 */
[----:B------:R-:W-:Y:S01]  /*4b50*/  @!P1 LOP3.LUT R26, R21, 0xffff0000, RZ, 0xc0, !PT ;  /* 0xffff0000151a9812 */ /* 0x000fe200078ec0ff */
[----:B--2---:R-:W-:Y:S01]  /*4b60*/  @!P1 IMAD.U32 R38, R52, 0x10000, RZ ;  /* 0x0001000034269824 */ /* 0x004fe200078e00ff */
[C---:B------:R-:W-:Y:S01]  /*4b70*/  @!P1 LOP3.LUT R42, R53.reuse, 0xffff0000, RZ, 0xc0, !PT ;  /* 0xffff0000352a9812 */ /* 0x040fe200078ec0ff */
[----:B------:R-:W-:Y:S01]  /*4b80*/  @!P1 IMAD.U32 R41, R53, 0x10000, RZ ;  /* 0x0001000035299824 */ /* 0x000fe200078e00ff */
[----:B------:R-:W-:Y:S01]  /*4b90*/  @!P1 LOP3.LUT R51, R55, 0xffff0000, RZ, 0xc0, !PT ;  /* 0xffff000037339812 */ /* 0x000fe200078ec0ff */
[----:B------:R-:W-:Y:S01]  /*4ba0*/  @!P1 FMUL.FTZ R58, R27, R39 ;  /* 0x000000271b3a9220 */ /* 0x000fe20000410000 */
[----:B------:R-:W-:Y:S01]  /*4bb0*/  @!P1 LOP3.LUT R47, R54, 0xffff0000, RZ, 0xc0, !PT ;  /* 0xffff0000362f9812 */ /* 0x000fe200078ec0ff */
[----:B------:R-:W-:Y:S01]  /*4bc0*/  @!P1 FFMA.FTZ R2, R37, R38, R2 ;  /* 0x0000002625029223 */ /* 0x000fe20000010002 */
[----:B------:R-:W-:Y:S01]  /*4bd0*/  @!P1 LOP3.LUT R37, R77, 0xffff0000, RZ, 0xc0, !PT ;  /* 0xffff00004d259812 */ /* 0x000fe200078ec0ff */
[-C--:B------:R-:W-:Y:S01]  /*4be0*/  @!P1 FMUL.FTZ R4, R27, R24.reuse ;  /* 0x000000181b049220 */ /* 0x080fe20000410000 */
[----:B------:R-:W-:Y:S01]  /*4bf0*/  @!P1 LOP3.LUT R27, R32, 0xffff0000, RZ, 0xc0, !PT ;  /* 0xffff0000201b9812 */ /* 0x000fe200078ec0ff */
[----:B------:R-:W-:Y:S01]  /*4c00*/  @!P1 FFMA.FTZ R58, R41, R24, -R58 ;  /* 0x00000018293a9223 */ /* 0x000fe2000001083a */
[----:B------:R-:W-:Y:S01]  /*4c10*/  @!P1 LOP3.LUT R24, R20, 0xffff0000, RZ, 0xc0, !PT ;  /* 0xffff000014189812 */ /* 0x000fe200078ec0ff */
[----:B------:R-:W-:Y:S01]  /*4c20*/  @!P1 FFMA.FTZ R56, R38, R25, -R56 ;  /* 0x0000001926389223 */ /* 0x000fe20000010838 */
[----:B------:R-:W-:Y:S01]  /*4c30*/  @!P1 LOP3.LUT R38, R52, 0xffff0000, RZ, 0xc0, !PT ;  /* 0xffff000034269812 */ /* 0x000fe200078ec0ff */
[----:B------:R-:W-:Y:S01]  /*4c40*/  @!P1 IMAD.U32 R49, R75, 0x10000, RZ ;  /* 0x000100004b319824 */ /* 0x000fe200078e00ff */
[----:B------:R-:W-:Y:S01]  /*4c50*/  @!P1 LOP3.LUT R40, R76, 0xffff0000, RZ, 0xc0, !PT ;  /* 0xffff00004c289812 */ /* 0x000fe200078ec0ff */
[C---:B------:R-:W-:Y:S01]  /*4c60*/  @!P1 FMUL.FTZ R167, R24.reuse, R37 ;  /* 0x0000002518a79220 */ /* 0x040fe20000410000 */
[----:B------:R-:W-:Y:S01]  /*4c70*/  @!P1 LOP3.LUT R25, R31, 0xffff0000, RZ, 0xc0, !PT ;  /* 0xffff00001f199812 */ /* 0x000fe200078ec0ff */
[----:B------:R-:W-:Y:S01]  /*4c80*/  @!P1 FMUL.FTZ R3, R24, R27 ;  /* 0x0000001b18039220 */ /* 0x000fe20000410000 */
[----:B------:R-:W-:Y:S01]  /*4c90*/  @!P1 LOP3.LUT R50, R75, 0xffff0000, RZ, 0xc0, !PT ;  /* 0xffff00004b329812 */ /* 0x000fe200078ec0ff */
[C---:B------:R-:W-:Y:S01]  /*4ca0*/  @!P1 FMUL.FTZ R165, R26.reuse, R40 ;  /* 0x000000281aa59220 */ /* 0x040fe20000410000 */
[----:B------:R-:W-:Y:S01]  /*4cb0*/  @!P1 PRMT R33, R33, 0x5410, R36 ;  /* 0x0000541021219816 */ /* 0x000fe20000000024 */
[----:B------:R-:W-:Y:S01]  /*4cc0*/  @!P1 FMUL.FTZ R5, R26, R25 ;  /* 0x000000191a059220 */ /* 0x000fe20000410000 */
[C---:B------:R-:W-:Y:S01]  /*4cd0*/  @!P1 SHF.L.U32 R26, R23.reuse, 0x10, RZ ;  /* 0x00000010171a9819 */ /* 0x040fe200000006ff */
[----:B------:R-:W-:Y:S01]  /*4ce0*/  @!P1 FFMA.FTZ R167, R38, R27, -R167 ;  /* 0x0000001b26a79223 */ /* 0x000fe200000108a7 */
[----:B------:R-:W-:Y:S01]  /*4cf0*/  @!P1 SHF.R.U64 R67, R66, 0x10, R67 ;  /* 0x0000001042439819 */ /* 0x000fe20000001243 */
[----:B------:R-:W-:Y:S01]  /*4d00*/  @!P1 FFMA.FTZ R165, R42, R25, -R165 ;  /* 0x000000192aa59223 */ /* 0x000fe200000108a5 */
[----:B------:R-:W-:Y:S01]  /*4d10*/  @!P1 LOP3.LUT R27, R23, 0xffff0000, RZ, 0xc0, !PT ;  /* 0xffff0000171b9812 */ /* 0x000fe200078ec0ff */
[C---:B------:R-:W-:Y:S01]  /*4d20*/  @!P1 IMAD.U32 R25, R33.reuse, 0x10000, RZ ;  /* 0x0001000021199824 */ /* 0x040fe200078e00ff */
[----:B------:R-:W-:Y:S01]  /*4d30*/  @!P1 LOP3.LUT R24, R33, 0xffff0000, RZ, 0xc0, !PT ;  /* 0xffff000021189812 */ /* 0x000fe200078ec0ff */
[----:B------:R-:W-:Y:S01]  /*4d40*/  @!P1 IMAD.U32 R48, R55, 0x10000, RZ ;  /* 0x0001000037309824 */ /* 0x000fe200078e00ff */
[----:B------:R-:W-:Y:S01]  /*4d50*/  @!P1 PRMT R74, R74, 0x5410, R67 ;  /* 0x000054104a4a9816 */ /* 0x000fe20000000043 */
[C---:B------:R-:W-:Y:S01]  /*4d60*/  @!P1 FMUL.FTZ R86, R26.reuse, R49 ;  /* 0x000000311a569220 */ /* 0x040fe20000410000 */
[----:B------:R-:W-:Y:S01]  /*4d70*/  @!P1 F2FP.BF16.PACK_AB R167, R167, R56 ;  /* 0x00000038a7a7923e */ /* 0x000fe200000010ff */
[----:B------:R-:W-:Y:S01]  /*4d80*/  @!P1 FMUL.FTZ R169, R27, R50 ;  /* 0x000000321ba99220 */ /* 0x000fe20000410000 */
[----:B------:R-:W-:Y:S01]  /*4d90*/  @!P1 F2FP.BF16.PACK_AB R58, R165, R58 ;  /* 0x0000003aa53a923e */ /* 0x000fe200000010ff */
[-C--:B------:R-:W-:Y:S01]  /*4da0*/  @!P1 FMUL.FTZ R8, R26, R25.reuse ;  /* 0x000000191a089220 */ /* 0x080fe20000410000 */
[C---:B------:R-:W-:Y:S01]  /*4db0*/  @!P1 SHF.L.U32 R26, R22.reuse, 0x10, RZ ;  /* 0x00000010161a9819 */ /* 0x040fe200000006ff */
[----:B------:R-:W-:Y:S01]  /*4dc0*/  @!P1 FMUL.FTZ R9, R27, R24 ;  /* 0x000000181b099220 */ /* 0x000fe20000410000 */
[----:B------:R-:W-:Y:S01]  /*4dd0*/  @!P1 LOP3.LUT R27, R22, 0xffff0000, RZ, 0xc0, !PT ;  /* 0xffff0000161b9812 */ /* 0x000fe200078ec0ff */
[C---:B------:R-:W-:Y:S01]  /*4de0*/  @!P1 IMAD.U32 R45, R74.reuse, 0x10000, RZ ;  /* 0x000100004a2d9824 */ /* 0x040fe200078e00ff */
[----:B------:R-:W-:Y:S01]  /*4df0*/  @!P1 LOP3.LUT R46, R74, 0xffff0000, RZ, 0xc0, !PT ;  /* 0xffff00004a2e9812 */ /* 0x000fe200078ec0ff */
[----:B------:R-:W-:Y:S01]  /*4e00*/  @!P1 FFMA.FTZ R86, R48, R25, -R86 ;  /* 0x0000001930569223 */ /* 0x000fe20000010856 */
[----:B------:R-:W-:Y:S01]  /*4e10*/  @!P1 MOV R53, R58 ;  /* 0x0000003a00359202 */ /* 0x000fe20000000f00 */
[C---:B------:R-:W-:Y:S02]  /*4e20*/  @!P1 IMAD.U32 R25, R34.reuse, 0x10000, RZ ;  /* 0x0001000022199824 */ /* 0x040fe400078e00ff */
[----:B------:R-:W-:Y:S01]  /*4e30*/  @!P1 FFMA.FTZ R169, R51, R24, -R169 ;  /* 0x0000001833a99223 */ /* 0x000fe200000108a9 */
[----:B------:R-:W-:Y:S01]  /*4e40*/  @!P1 LOP3.LUT R24, R34, 0xffff0000, RZ, 0xc0, !PT ;  /* 0xffff000022189812 */ /* 0x000fe200078ec0ff */
[----:B------:R-:W-:Y:S02]  /*4e50*/  @!P1 IMAD.U32 R44, R54, 0x10000, RZ ;  /* 0x00010000362c9824 */ /* 0x000fe400078e00ff */
[C---:B------:R-:W-:Y:S01]  /*4e60*/  @!P1 FMUL.FTZ R171, R26.reuse, R45 ;  /* 0x0000002d1aab9220 */ /* 0x040fe20000410000 */
[----:B------:R-:W-:Y:S01]  /*4e70*/  @!P1 F2FP.BF16.PACK_AB R86, R169, R86 ;  /* 0x00000056a956923e */ /* 0x000fe200000010ff */
[----:B------:R-:W-:Y:S02]  /*4e80*/  @!P1 FMUL.FTZ R160, R27, R46 ;  /* 0x0000002e1ba09220 */ /* 0x000fe40000410000 */
[----:B------:R-:W-:Y:S02]  /*4e90*/  @!P1 FFMA.FTZ R3, R37, R38, R3 ;  /* 0x0000002625039223 */ /* 0x000fe40000010003 */
[----:B------:R-:W-:Y:S02]  /*4ea0*/  @!P1 FMUL.FTZ R6, R26, R25 ;  /* 0x000000191a069220 */ /* 0x000fe40000410000 */
[----:B------:R-:W-:Y:S01]  /*4eb0*/  @!P1 FFMA.FTZ R4, R39, R41, R4 ;  /* 0x0000002927049223 */ /* 0x000fe20000010004 */
[----:B------:R-:W-:Y:S01]  /*4ec0*/  @!P1 F2FP.BF16.PACK_AB R56, R3, R2 ;  /* 0x000000020338923e */ /* 0x000fe200000010ff */
[----:B------:R-:W-:Y:S02]  /*4ed0*/  @!P1 FFMA.FTZ R171, R44, R25, -R171 ;  /* 0x000000192cab9223 */ /* 0x000fe400000108ab */
[-C--:B------:R-:W-:Y:S02]  /*4ee0*/  @!P1 FMUL.FTZ R7, R27, R24.reuse ;  /* 0x000000181b079220 */ /* 0x080fe40000410000 */
[----:B------:R-:W-:Y:S02]  /*4ef0*/  @!P1 FFMA.FTZ R160, R47, R24, -R160 ;  /* 0x000000182fa09223 */ /* 0x000fe400000108a0 */
[----:B------:R-:W-:Y:S02]  /*4f00*/  @!P1 FFMA.FTZ R5, R40, R42, R5 ;  /* 0x0000002a28059223 */ /* 0x000fe40000010005 */
[----:B------:R-:W-:Y:S01]  /*4f10*/  @!P1 FFMA.FTZ R6, R45, R44, R6 ;  /* 0x0000002c2d069223 */ /* 0x000fe20000010006 */
[----:B------:R-:W-:Y:S01]  /*4f20*/  @!P1 F2FP.BF16.PACK_AB R171, R160, R171 ;  /* 0x000000aba0ab923e */ /* 0x000fe200000010ff */
[----:B------:R-:W-:Y:S01]  /*4f30*/  @!P1 FFMA.FTZ R7, R46, R47, R7 ;  /* 0x0000002f2e079223 */ /* 0x000fe20000010007 */
[----:B------:R-:W-:Y:S01]  /*4f40*/  @!P1 F2FP.BF16.PACK_AB R165, R5, R4 ;  /* 0x0000000405a5923e */ /* 0x000fe200000010ff */
[----:B------:R-:W-:Y:S02]  /*4f50*/  @!P1 FFMA.FTZ R8, R49, R48, R8 ;  /* 0x0000003031089223 */ /* 0x000fe40000010008 */
        /* <DEDUP_REMOVED lines=12> */
.L_x_327:
[----:B------:R-:W-:Y:S05]  /*5020*/  BSYNC B0 ;  /* 0x0000000000007941 */ /* 0x000fea0003800000 */
.L_x_326:
[----:B------:R-:W-:Y:S05]  /*5030*/  IADD3 R163, P0, R150, R162, RZ ;  /* 0x000000a296a37210 */ /* 0x000fea0007f1e0ff */
[----:B------:R-:W-:Y:S01]  /*5040*/  IMAD.X R161, R161, 0x1, R104, P0 ;  /* 0x00000001a1a17824 */ /* 0x000fe200000e0668 */
[----:B------:R-:W-:Y:S11]  /*5050*/  ISETP.GE.OR P0, PT, R121, R82, P4 ;  /* 0x000000527900720c */ /* 0x000ff60002706670 */
[----:B------:R-:W-:Y:S02]  /*5060*/  @!UPT UIADD3 URZ, URZ, URZ, URZ ;  /* 0x0000003f3f3ff290 */ /* 0x000fe4000fffe03f */
[----:B------:R-:W-:-:S05]  /*5070*/  @P0 BRA `(.L_x_321) ;  /* 0x0000090000000947 */ /* 0x000fca0003800000 */
[----:B------:R-:W-:Y:S01]  /*5080*/  @!P1 SHF.R.U64 R25, R16, 0x10, R17 ;  /* 0x0000001010199819 */ /* 0x000fe20000001211 */
[----:B-1----:R-:W1:Y:S01]  /*5090*/  LDS.128 R20, [R107+0x8100] ;  /* 0x008100006b147984 */ /* 0x002e620000000c00 */
[--C-:B------:R-:W-:Y:S02]  /*50a0*/  @!P1 SHF.R.U64 R26, R60, 0x10, R61.reuse ;  /* 0x000000103c1a9819 */ /* 0x100fe4000000123d */
[----:B------:R-:W-:Y:S02]  /*50b0*/  @!P1 SHF.R.U32.HI R61, RZ, 0x10, R61 ;  /* 0x00000010ff3d9819 */ /* 0x000fe4000001163d */
[----:B------:R-:W-:Y:S02]  /*50c0*/  @!P1 PRMT R28, R28, 0x5410, R25 ;  /* 0x000054101c1c9816 */ /* 0x000fe40000000019 */
[----:B------:R-:W-:Y:S01]  /*50d0*/  IADD3 R50, P2, P0, R144, R163, R120 ;  /* 0x000000a390327210 */ /* 0x000fe2000785e078 */
[----:B-----5:R-:W2:Y:S01]  /*50e0*/  LDS.128 R44, [R109+0x8100] ;  /* 0x008100006d2c7984 */ /* 0x020ea20000000c00 */
[----:B------:R-:W-:Y:S02]  /*50f0*/  @!P1 PRMT R73, R73, 0x5410, R26 ;  /* 0x0000541049499816 */ /* 0x000fe4000000001a */
[----:B------:R-:W-:Y:S02]  /*5100*/  IADD3.X R49, R97, R161, R114, P2, P0 ;  /* 0x000000a161317210 */ /* 0x000fe400017e0472 */
[C---:B------:R-:W-:Y:S01]  /*5110*/  LEA R48, P0, R50.reuse, c[0x0][0x1c8], 0x1 ;  /* 0x0000720032307a11 */ /* 0x040fe200078008ff */
[----:B------:R-:W-:Y:S01]  /*5120*/  @!P1 IMAD.U32 R27, R73, 0x10000, RZ ;  /* 0x00010000491b9824 */ /* 0x000fe200078e00ff */
[----:B------:R-:W-:Y:S02]  /*5130*/  @!P1 SHF.R.U32.HI R32, RZ, 0x10, R63 ;  /* 0x00000010ff209819 */ /* 0x000fe4000001163f */
[----:B------:R-:W-:Y:S02]  /*5140*/  LEA.HI.X R49, R50, c[0x0][0x1cc], R49, 0x1, P0 ;  /* 0x0000730032317a11 */ /* 0x000fe400000f0c31 */
[----:B------:R-:W-:Y:S02]  /*5150*/  @!P1 PRMT R59, R59, 0x5410, R32 ;  /* 0x000054103b3b9816 */ /* 0x000fe40000000020 */
[----:B------:R-:W-:Y:S02]  /*5160*/  @!P1 SHF.R.U32.HI R16, RZ, 0x10, R17 ;  /* 0x00000010ff109819 */ /* 0x000fe40000011611 */
[----:B------:R-:W-:Y:S02]  /*5170*/  @!P1 SHF.L.U32 R17, R28, 0x10, RZ ;  /* 0x000000101c119819 */ /* 0x000fe400000006ff */
[----:B------:R-:W-:Y:S02]  /*5180*/  @!P1 PRMT R11, R11, 0x5410, R16 ;  /* 0x000054100b0b9816 */ /* 0x000fe40000000010 */
[C---:B------:R-:W-:Y:S02]  /*5190*/  @!P1 SHF.L.U32 R39, R59.reuse, 0x10, RZ ;  /* 0x000000103b279819 */ /* 0x040fe400000006ff */
[----:B------:R-:W-:Y:S01]  /*51a0*/  @!P1 LOP3.LUT R40, R59, 0xffff0000, RZ, 0xc0, !PT ;  /* 0xffff00003b289812 */ /* 0x000fe200078ec0ff */
[C---:B------:R-:W-:Y:S01]  /*51b0*/  @!P1 IMAD.U32 R16, R11.reuse, 0x10000, RZ ;  /* 0x000100000b109824 */ /* 0x040fe200078e00ff */
[----:B------:R-:W-:Y:S02]  /*51c0*/  @!P1 LOP3.LUT R11, R11, 0xffff0000, RZ, 0xc0, !PT ;  /* 0xffff00000b0b9812 */ /* 0x000fe400078ec0ff */
[----:B------:R-:W-:Y:S02]  /*51d0*/  @!P1 PRMT R72, R72, 0x5410, R61 ;  /* 0x0000541048489816 */ /* 0x000fe4000000003d */
[--C-:B------:R-:W-:Y:S02]  /*51e0*/  @!P1 SHF.R.U32.HI R24, RZ, 0x10, R19.reuse ;  /* 0x00000010ff189819 */ /* 0x100fe40000011613 */
[----:B------:R-:W-:Y:S01]  /*51f0*/  @!P1 SHF.R.U64 R19, R18, 0x10, R19 ;  /* 0x0000001012139819 */ /* 0x000fe20000001213 */
[----:B------:R-:W-:Y:S01]  /*5200*/  @!P1 IMAD.U32 R31, R72, 0x10000, RZ ;  /* 0x00010000481f9824 */ /* 0x000fe200078e00ff */
[----:B------:R-:W-:Y:S01]  /*5210*/  @!P1 PRMT R29, R29, 0x5410, R24 ;  /* 0x000054101d1d9816 */ /* 0x000fe20000000018 */
[----:B-1----:R-:W-:Y:S01]  /*5220*/  @!P1 IMAD.U32 R18, R20, 0x10000, RZ ;  /* 0x0001000014129824 */ /* 0x002fe200078e00ff */
[----:B------:R-:W-:Y:S01]  /*5230*/  @!P1 PRMT R30, R30, 0x5410, R19 ;  /* 0x000054101e1e9816 */ /* 0x000fe20000000013 */
[----:B------:R-:W-:Y:S01]  /*5240*/  @!P1 IMAD.U32 R19, R21, 0x10000, RZ ;  /* 0x0001000015139824 */ /* 0x000fe200078e00ff */
[----:B------:R-:W-:Y:S01]  /*5250*/  @!P1 SHF.R.U64 R62, R62, 0x10, R63 ;  /* 0x000000103e3e9819 */ /* 0x000fe2000000123f */
[C---:B------:R-:W-:Y:S01]  /*5260*/  @!P1 FMUL.FTZ R2, R18.reuse, R17 ;  /* 0x0000001112029220 */ /* 0x040fe20000410000 */
[----:B------:R-:W-:Y:S01]  /*5270*/  ISETP.GE.AND P0, PT, R119, c[0x0][0x1d4], PT ;  /* 0x0000750077007a0c */ /* 0x000fe20003f06270 */
[----:B------:R-:W-:Y:S01]  /*5280*/  @!P1 FMUL.FTZ R50, R18, R27 ;  /* 0x0000001b12329220 */ /* 0x000fe20000410000 */
[----:B------:R-:W-:Y:S01]  /*5290*/  @!P1 LOP3.LUT R18, R21, 0xffff0000, RZ, 0xc0, !PT ;  /* 0xffff000015129812 */ /* 0x000fe200078ec0ff */
[C---:B--2---:R-:W-:Y:S01]  /*52a0*/  @!P1 IMAD.U32 R26, R44.reuse, 0x10000, RZ ;  /* 0x000100002c1a9824 */ /* 0x044fe200078e00ff */
[----:B------:R-:W-:Y:S01]  /*52b0*/  @!P1 SHF.L.U32 R33, R45, 0x10, RZ ;  /* 0x000000102d219819 */ /* 0x000fe200000006ff */
[----:B------:R-:W-:Y:S01]  /*52c0*/  @!P1 FMUL.FTZ R51, R19, R31 ;  /* 0x0000001f13339220 */ /* 0x000fe20000410000 */
[----:B------:R-:W-:Y:S01]  /*52d0*/  @!P1 LOP3.LUT R34, R45, 0xffff0000, RZ, 0xc0, !PT ;  /* 0xffff00002d229812 */ /* 0x000fe200078ec0ff */
[----:B------:R-:W-:Y:S01]  /*52e0*/  @!P1 FFMA.FTZ R2, R27, R26, R2 ;  /* 0x0000001a1b029223 */ /* 0x000fe20000010002 */
[----:B------:R-:W-:Y:S01]  /*52f0*/  @!P1 LOP3.LUT R32, R44, 0xffff0000, RZ, 0xc0, !PT ;  /* 0xffff00002c209812 */ /* 0x000fe200078ec0ff */
[----:B------:R-:W-:Y:S01]  /*5300*/  @!P1 FFMA.FTZ R50, R26, R17, -R50 ;  /* 0x000000111a329223 */ /* 0x000fe20000010832 */
[----:B------:R-:W-:Y:S01]  /*5310*/  @!P1 LOP3.LUT R42, R47, 0xffff0000, RZ, 0xc0, !PT ;  /* 0xffff00002f2a9812 */ /* 0x000fe200078ec0ff */
[-C--:B------:R-:W-:Y:S01]  /*5320*/  @!P1 FMUL.FTZ R4, R19, R16.reuse ;  /* 0x0000001013049220 */ /* 0x080fe20000410000 */
[----:B------:R-:W-:Y:S01]  /*5330*/  @!P1 LOP3.LUT R38, R46, 0xffff0000, RZ, 0xc0, !PT ;  /* 0xffff00002e269812 */ /* 0x000fe200078ec0ff */
[----:B------:R-:W-:Y:S01]  /*5340*/  @!P1 FFMA.FTZ R51, R33, R16, -R51 ;  /* 0x0000001021339223 */ /* 0x000fe20000010833 */
[----:B------:R-:W-:Y:S01]  /*5350*/  @!P1 LOP3.LUT R17, R28, 0xffff0000, RZ, 0xc0, !PT ;  /* 0xffff00001c119812 */ /* 0x000fe200078ec0ff */
[----:B------:R-:W-:Y:S01]  /*5360*/  @!P1 FMUL.FTZ R5, R18, R11 ;  /* 0x0000000b12059220 */ /* 0x000fe20000410000 */
[----:B------:R-:W-:Y:S01]  /*5370*/  @!P1 LOP3.LUT R27, R72, 0xffff0000, RZ, 0xc0, !PT ;  /* 0xffff0000481b9812 */ /* 0x000fe200078ec0ff */
[----:B------:R-:W-:Y:S01]  /*5380*/  @!P1 IMAD.U32 R41, R47, 0x10000, RZ ;  /* 0x000100002f299824 */ /* 0x000fe200078e00ff */
[----:B------:R-:W-:Y:S01]  /*5390*/  @!P1 LOP3.LUT R16, R20, 0xffff0000, RZ, 0xc0, !PT ;  /* 0xffff000014109812 */ /* 0x000fe200078ec0ff */
[----:B------:R-:W-:Y:S01]  /*53a0*/  @!P1 IMAD.U32 R37, R46, 0x10000, RZ ;  /* 0x000100002e259824 */ /* 0x000fe200078e00ff */
[----:B------:R-:W-:Y:S01]  /*53b0*/  @!P1 LOP3.LUT R26, R73, 0xffff0000, RZ, 0xc0, !PT ;  /* 0xffff0000491a9812 */ /* 0x000fe200078ec0ff */
[----:B------:R-:W-:Y:S01]  /*53c0*/  @!P1 FMUL.FTZ R52, R18, R27 ;  /* 0x0000001b12349220 */ /* 0x000fe20000410000 */
[----:B------:R-:W-:Y:S01]  /*53d0*/  @!P1 LOP3.LUT R18, R23, 0xffff0000, RZ, 0xc0, !PT ;  /* 0xffff000017129812 */ /* 0x000fe200078ec0ff */
[C---:B------:R-:W-:Y:S01]  /*53e0*/  @!P1 FMUL.FTZ R3, R16.reuse, R17 ;  /* 0x0000001110039220 */ /* 0x040fe20000410000 */
[----:B------:R-:W-:Y:S01]  /*53f0*/  @!P1 PRMT R57, R57, 0x5410, R62 ;  /* 0x0000541039399816 */ /* 0x000fe2000000003e */
[----:B------:R-:W-:Y:S02]  /*5400*/  @!P1 FMUL.FTZ R53, R16, R26 ;  /* 0x0000001a10359220 */ /* 0x000fe40000410000 */
[----:B------:R-:W-:Y:S01]  /*5410*/  @!P1 FFMA.FTZ R52, R34, R11, -R52 ;  /* 0x0000000b22349223 */ /* 0x000fe20000010834 */
[----:B------:R-:W-:Y:S01]  /*5420*/  @!P1 LOP3.LUT R11, R29, 0xffff0000, RZ, 0xc0, !PT ;  /* 0xffff00001d0b9812 */ /* 0x000fe200078ec0ff */
[----:B------:R-:W-:Y:S01]  /*5430*/  @!P1 FFMA.FTZ R53, R32, R17, -R53 ;  /* 0x0000001120359223 */ /* 0x000fe20000010835 */
[----:B------:R-:W-:Y:S01]  /*5440*/  @!P1 LOP3.LUT R36, R57, 0xffff0000, RZ, 0xc0, !PT ;  /* 0xffff000039249812 */ /* 0x000fe200078ec0ff */
[----:B------:R-:W-:Y:S01]  /*5450*/  @!P1 IMAD.U32 R17, R23, 0x10000, RZ ;  /* 0x0001000017119824 */ /* 0x000fe200078e00ff */
[----:B------:R-:W-:Y:S01]  /*5460*/  @!P1 F2FP.BF16.PACK_AB R51, R52, R51 ;  /* 0x000000333433923e */ /* 0x000fe200000010ff */
[----:B------:R-:W-:Y:S01]  /*5470*/  @!P1 IMAD.U32 R16, R29, 0x10000, RZ ;  /* 0x000100001d109824 */ /* 0x000fe200078e00ff */
[----:B------:R-:W-:Y:S01]  /*5480*/  @!P1 F2FP.BF16.PACK_AB R50, R53, R50 ;  /* 0x000000323532923e */ /* 0x000fe200000010ff */
[C---:B------:R-:W-:Y:S02]  /*5490*/  @!P1 FMUL.FTZ R54, R17.reuse, R39 ;  /* 0x0000002711369220 */ /* 0x040fe40000410000 */
[----:B------:R-:W-:Y:S01]  /*54a0*/  @!P1 FMUL.FTZ R65, R18, R40 ;  /* 0x0000002812419220 */ /* 0x000fe20000410000 */
[----:B------:R-:W-:Y:S01]  /*54b0*/  @!P1 MOV R44, R50 ;  /* 0x00000032002c9202 */ /* 0x000fe20000000f00 */
[-C--:B------:R-:W-:Y:S01]  /*54c0*/  @!P1 FMUL.FTZ R8, R17, R16.reuse ;  /* 0x0000001011089220 */ /* 0x080fe20000410000 */
[----:B------:R-:W-:Y:S01]  /*54d0*/  @!P1 SHF.L.U32 R17, R22, 0x10, RZ ;  /* 0x0000001016119819 */ /* 0x000fe200000006ff */
[-C--:B------:R-:W-:Y:S01]  /*54e0*/  @!P1 FMUL.FTZ R9, R18, R11.reuse ;  /* 0x0000000b12099220 */ /* 0x080fe20000410000 */
[----:B------:R-:W-:Y:S01]  /*54f0*/  @!P1 LOP3.LUT R18, R22, 0xffff0000, RZ, 0xc0, !PT ;  /* 0xffff000016129812 */ /* 0x000fe200078ec0ff */
[----:B------:R-:W-:Y:S02]  /*5500*/  @!P1 IMAD.U32 R35, R57, 0x10000, RZ ;  /* 0x0001000039239824 */ /* 0x000fe400078e00ff */
[----:B------:R-:W-:Y:S01]  /*5510*/  @!P1 FFMA.FTZ R65, R42, R11, -R65 ;  /* 0x0000000b2a419223 */ /* 0x000fe20000010841 */
[C---:B------:R-:W-:Y:S01]  /*5520*/  @!P1 LOP3.LUT R11, R30.reuse, 0xffff0000, RZ, 0xc0, !PT ;  /* 0xffff00001e0b9812 */ /* 0x040fe200078ec0ff */
[----:B------:R-:W-:Y:S02]  /*5530*/  @!P1 FFMA.FTZ R54, R41, R16, -R54 ;  /* 0x0000001029369223 */ /* 0x000fe40000010836 */
[----:B------:R-:W-:Y:S02]  /*5540*/  @!P1 IMAD.U32 R16, R30, 0x10000, RZ ;  /* 0x000100001e109824 */ /* 0x000fe400078e00ff */
[----:B------:R-:W-:Y:S01]  /*5550*/  @!P1 FMUL.FTZ R55, R17, R35 ;  /* 0x0000002311379220 */ /* 0x000fe20000410000 */
[----:B------:R-:W-:Y:S01]  /*5560*/  @!P1 F2FP.BF16.PACK_AB R54, R65, R54 ;  /* 0x000000364136923e */ /* 0x000fe200000010ff */
[----:B------:R-:W-:Y:S02]  /*5570*/  @!P1 FMUL.FTZ R56, R18, R36 ;  /* 0x0000002412389220 */ /* 0x000fe40000410000 */
[----:B------:R-:W-:Y:S01]  /*5580*/  @!P1 FFMA.FTZ R55, R37, R16, -R55 ;  /* 0x0000001025379223 */ /* 0x000fe20000010837 */
[----:B------:R-:W-:Y:S01]  /*5590*/  @!P1 MOV R47, R54 ;  /* 0x00000036002f9202 */ /* 0x000fe20000000f00 */
[----:B------:R-:W-:Y:S02]  /*55a0*/  @!P1 FFMA.FTZ R56, R38, R11, -R56 ;  /* 0x0000000b26389223 */ /* 0x000fe40000010838 */
[----:B------:R-:W-:Y:S02]  /*55b0*/  @!P1 IMAD.MOV.U32 R45, RZ, RZ, R51 ;  /* 0x000000ffff2d9224 */ /* 0x000fe400078e0033 */
[----:B------:R-:W-:Y:S01]  /*55c0*/  @!P1 FFMA.FTZ R3, R26, R32, R3 ;  /* 0x000000201a039223 */ /* 0x000fe20000010003 */
[----:B------:R-:W-:Y:S01]  /*55d0*/  @!P1 F2FP.BF16.PACK_AB R55, R56, R55 ;  /* 0x000000373837923e */ /* 0x000fe200000010ff */
[----:B------:R-:W-:Y:S02]  /*55e0*/  @!P1 FMUL.FTZ R6, R17, R16 ;  /* 0x0000001011069220 */ /* 0x000fe40000410000 */
[----:B------:R-:W-:Y:S01]  /*55f0*/  @!P1 FFMA.FTZ R4, R31, R33, R4 ;  /* 0x000000211f049223 */ /* 0x000fe20000010004 */
[----:B------:R-:W-:Y:S01]  /*5600*/  @!P1 F2FP.BF16.PACK_AB R52, R3, R2 ;  /* 0x000000020334923e */ /* 0x000fe200000010ff */
[----:B------:R-:W-:Y:S02]  /*5610*/  @!P1 IMAD.MOV.U32 R46, RZ, RZ, R55 ;  /* 0x000000ffff2e9224 */ /* 0x000fe400078e0037 */
[----:B------:R-:W-:Y:S02]  /*5620*/  @!P1 FMUL.FTZ R7, R18, R11 ;  /* 0x0000000b12079220 */ /* 0x000fe40000410000 */
[----:B------:R-:W-:Y:S01]  /*5630*/  @!P1 FFMA.FTZ R5, R27, R34, R5 ;  /* 0x000000221b059223 */ /* 0x000fe20000010005 */
[----:B------:R1:W-:Y:S01]  /*5640*/  STG.E.128 [R48.64], R44 ;  /* 0x0000002c30007986 */ /* 0x0003e2000c101d10 */
[----:B------:R-:W-:Y:S02]  /*5650*/  @!P1 FFMA.FTZ R6, R35, R37, R6 ;  /* 0x0000002523069223 */ /* 0x000fe40000010006 */
[----:B------:R-:W-:Y:S01]  /*5660*/  @!P1 FFMA.FTZ R7, R36, R38, R7 ;  /* 0x0000002624079223 */ /* 0x000fe20000010007 */
[----:B------:R-:W-:Y:S01]  /*5670*/  @!P1 F2FP.BF16.PACK_AB R53, R5, R4 ;  /* 0x000000040535923e */ /* 0x000fe200000010ff */
        /* <DEDUP_REMOVED lines=15> */
.L_x_305:
[----:B------:R-:W-:Y:S01]  /*5770*/  IMAD R2, R43, -0x60, R0 ;  /* 0xffffffa02b027824 */ /* 0x000fe200078e0200 */
[----:B------:R-:W-:Y:S04]  /*5780*/  BSSY B0, `(.L_x_328) ;  /* 0x000000b000007945 */ /* 0x000fe80003800000 */
[----:B------:R-:W-:Y:S04]  /*5790*/  IMNMX R8, R2, 0x60, PT ;  /* 0x0000006002087817 */ /* 0x000fe80003800200 */
[----:B------:R-:W-:Y:S11]  /*57a0*/  ISETP.GE.AND P0, PT, R125, R8, PT ;  /* 0x000000087d00720c */ /* 0x000ff60003f06270 */
[----:B------:R-:W-:Y:S02]  /*57b0*/  @!UPT UIADD3 URZ, URZ, URZ, URZ ;  /* 0x0000003f3f3ff290 */ /* 0x000fe4000fffe03f */
[----:B------:R-:W-:-:S05]  /*57c0*/  @P0 BRA `(.L_x_329) ;  /* 0x0000006000000947 */ /* 0x000fca0003800000 */
[----:B------:R-:W1:Y:S01]  /*57d0*/  @!P4 LDS.128 R16, [R124+0x8100] ;  /* 0x008100007c10c984 */ /* 0x000e620000000c00 */
[----:B------:R-:W-:Y:S11]  /*57e0*/  ISETP.GE.AND P0, PT, R123, c[0x0][0x1d4], PT ;  /* 0x000075007b007a0c */ /* 0x000ff60003f06270 */
[----:B------:R-:W-:Y:S02]  /*57f0*/  @!UPT UIADD3 URZ, URZ, URZ, URZ ;  /* 0x0000003f3f3ff290 */ /* 0x000fe4000fffe03f */
[----:B------:R-:W2:Y:S04]  /*5800*/  @!P0 LDS.128 R4, [R124+0xb100] ;  /* 0x00b100007c048984 */ /* 0x000ea80000000c00 */
[----:B-1----:R1:W-:Y:S04]  /*5810*/  @!P4 STG.E.128 [R74.64], R16 ;  /* 0x000000104a00c986 */ /* 0x0023e8000c101d10 */
[----:B--2---:R1:W-:Y:S02]  /*5820*/  @!P0 STG.E.128 [R74.64+0x80], R4 ;  /* 0x000080044a008986 */ /* 0x0043e4000c101d10 */
.L_x_329:
[----:B------:R-:W-:Y:S05]  /*5830*/  BSYNC B0 ;  /* 0x0000000000007941 */ /* 0x000fea0003800000 */
.L_x_328:
[----:B------:R-:W-:Y:S01]  /*5840*/  ISETP.GE.AND P0, PT, R122, R8, PT ;  /* 0x000000087a00720c */ /* 0x000fe20003f06270 */
[----:B------:R-:W-:Y:S01]  /*5850*/  @!UPT UIADD3 URZ, URZ, URZ, URZ ;  /* 0x0000003f3f3ff290 */ /* 0x000fe2000fffe03f */
[----:B------:R-:W-:Y:S11]  /*5860*/  BSSY B0, `(.L_x_330) ;  /* 0x0000008000007945 */ /* 0x000ff60003800000 */
[----:B------:R-:W-:-:S05]  /*5870*/  @P0 BRA `(.L_x_331) ;  /* 0x0000006000000947 */ /* 0x000fca0003800000 */
[----:B-1----:R-:W1:Y:S01]  /*5880*/  @!P4 LDS.128 R16, [R124+0x9100] ;  /* 0x009100007c10c984 */ /* 0x002e620000000c00 */
[----:B------:R-:W-:Y:S11]  /*5890*/  ISETP.GE.AND P0, PT, R123, c[0x0][0x1d4], PT ;  /* 0x000075007b007a0c */ /* 0x000ff60003f06270 */
[----:B------:R-:W-:Y:S02]  /*58a0*/  @!UPT UIADD3 URZ, URZ, URZ, URZ ;  /* 0x0000003f3f3ff290 */ /* 0x000fe4000fffe03f */
[----:B------:R-:W2:Y:S04]  /*58b0*/  @!P0 LDS.128 R4, [R124+0xc100] ;  /* 0x00c100007c048984 */ /* 0x000ea80000000c00 */
[----:B-1----:R1:W-:Y:S04]  /*58c0*/  @!P4 STG.E.128 [R72.64], R16 ;  /* 0x000000104800c986 */ /* 0x0023e8000c101d10 */
[----:B--2---:R1:W-:Y:S02]  /*58d0*/  @!P0 STG.E.128 [R72.64+0x80], R4 ;  /* 0x0000800448008986 */ /* 0x0043e4000c101d10 */
.L_x_331:
[----:B------:R-:W-:Y:S05]  /*58e0*/  BSYNC B0 ;  /* 0x0000000000007941 */ /* 0x000fea0003800000 */
.L_x_330:
[----:B------:R-:W-:Y:S11]  /*58f0*/  ISETP.GE.AND P0, PT, R121, R8, PT ;  /* 0x000000087900720c */ /* 0x000ff60003f06270 */
[----:B------:R-:W-:Y:S02]  /*5900*/  @!UPT UIADD3 URZ, URZ, URZ, URZ ;  /* 0x0000003f3f3ff290 */ /* 0x000fe4000fffe03f */
[----:B------:R-:W-:-:S05]  /*5910*/  @P0 BRA `(.L_x_321) ;  /* 0x0000006000000947 */ /* 0x000fca0003800000 */
[----:B-1----:R-:W1:Y:S01]  /*5920*/  @!P4 LDS.128 R16, [R124+0xa100] ;  /* 0x00a100007c10c984 */ /* 0x002e620000000c00 */
[----:B------:R-:W-:Y:S11]  /*5930*/  ISETP.GE.AND P0, PT, R123, c[0x0][0x1d4], PT ;  /* 0x000075007b007a0c */ /* 0x000ff60003f06270 */
[----:B------:R-:W-:Y:S02]  /*5940*/  @!UPT UIADD3 URZ, URZ, URZ, URZ ;  /* 0x0000003f3f3ff290 */ /* 0x000fe4000fffe03f */
[----:B------:R-:W2:Y:S04]  /*5950*/  @!P0 LDS.128 R4, [R124+0xd100] ;  /* 0x00d100007c048984 */ /* 0x000ea80000000c00 */
[----:B-1----:R1:W-:Y:S04]  /*5960*/  @!P4 STG.E.128 [R70.64], R16 ;  /* 0x000000104600c986 */ /* 0x0023e8000c101d10 */
[----:B--2---:R1:W-:Y:S02]  /*5970*/  @!P0 STG.E.128 [R70.64+0x80], R4 ;  /* 0x0000800446008986 */ /* 0x0043e4000c101d10 */
.L_x_321:
[----:B------:R-:W-:Y:S05]  /*5980*/  BSYNC B2 ;  /* 0x0000000000027941 */ /* 0x000fea0003800000 */
.L_x_304:
[----:B-12---:R-:W-:Y:S01]  /*5990*/  IMAD R5, R43, -0x60, RZ ;  /* 0xffffffa02b057824 */ /* 0x006fe200078e02ff */
[----:B------:R-:W-:Y:S01]  /*59a0*/  ISETP.NE.AND P5, PT, R129, RZ, PT ;  /* 0x000000ff8100720c */ /* 0x000fe20003fa5270 */
[----:B------:R-:W-:Y:S01]  /*59b0*/  IMAD.WIDE.U32 R16, R43, 0x60, RZ ;  /* 0x000000602b107825 */ /* 0x000fe200078e00ff */
[----:B------:R-:W-:Y:S02]  /*59c0*/  BSSY B0, `(.L_x_332) ;  /* 0x0000041000007945 */ /* 0x000fe40003800000 */
[----:B------:R-:W-:Y:S01]  /*59d0*/  IADD3 R4, R90, R5, RZ ;  /* 0x000000055a047210 */ /* 0x000fe20007ffe0ff */
[----:B------:R-:W-:Y:S01]  /*59e0*/  IMAD R81, R81, 0x60, RZ ;  /* 0x0000006051517824 */ /* 0x000fe200078e02ff */
[----:B------:R-:W-:Y:S02]  /*59f0*/  IADD3 R7, P0, R93, R16, RZ ;  /* 0x000000105d077210 */ /* 0x000fe40007f1e0ff */
[----:B------:R-:W-:Y:S01]  /*5a00*/  ISETP.GE.AND P1, PT, R4, 0x21, PT ;  /* 0x000000210400780c */ /* 0x000fe20003f26270 */
[----:B------:R-:W-:Y:S04]  /*5a10*/  IMAD.IADD R2, R17, 0x1, R81 ;  /* 0x0000000111027824 */ /* 0x000fe800078e0251 */
[----:B------:R-:W-:Y:S08]  /*5a20*/  IMAD.X R3, R2, 0x1, R91, P0 ;  /* 0x0000000102037824 */ /* 0x000ff000000e065b */
[----:B------:R-:W-:Y:S05]  /*5a30*/  @P1 IADD3 R9, P0, R7, 0x20, RZ ;  /* 0x0000002007091810 */ /* 0x000fea0007f1e0ff */
[----:B------:R-:W-:Y:S01]  /*5a40*/  @P1 IMAD.X R6, RZ, RZ, R3, P0 ;  /* 0x000000ffff061224 */ /* 0x000fe200000e0603 */
[----:B------:R-:W-:Y:S03]  /*5a50*/  ISETP.GE.AND P0, PT, R4, 0x41, PT ;  /* 0x000000410400780c */ /* 0x000fe60003f06270 */
[----:B------:R-:W-:Y:S04]  /*5a60*/  @P1 IMAD R6, R6, c[0x0][0x258], RZ ;  /* 0x0000960006061a24 */ /* 0x000fe800078e02ff */
[----:B------:R-:W-:Y:S06]  /*5a70*/  @P1 IMAD R6, R9, c[0x0][0x25c], R6 ;  /* 0x0000970009061a24 */ /* 0x000fec00078e0206 */
[----:B------:R-:W-:Y:S04]  /*5a80*/  @P0 IADD3 R11, P2, R7, 0x40, RZ ;  /* 0x00000040070b0810 */ /* 0x000fe80007f5e0ff */
[----:B------:R-:W-:Y:S02]  /*5a90*/  @P0 IADD3.X R8, RZ, R3, RZ, P2, !PT ;  /* 0x00000003ff080210 */ /* 0x000fe400017fe4ff */
[----:B------:R-:W-:Y:S03]  /*5aa0*/  ISETP.GE.AND P2, PT, R4, 0x1, PT ;  /* 0x000000010400780c */ /* 0x000fe60003f46270 */
[----:B------:R-:W-:Y:S04]  /*5ab0*/  @P0 IMAD R8, R8, c[0x0][0x258], RZ ;  /* 0x0000960008080a24 */ /* 0x000fe800078e02ff */
[----:B------:R-:W-:Y:S06]  /*5ac0*/  @P0 IMAD R8, R11, c[0x0][0x25c], R8 ;  /* 0x000097000b080a24 */ /* 0x000fec00078e0208 */
[----:B------:R-:W-:Y:S02]  /*5ad0*/  @P2 IMAD.MOV.U32 R86, RZ, RZ, R132 ;  /* 0x000000ffff562224 */ /* 0x000fe400078e0084 */
[----:B------:R-:W-:Y:S02]  /*5ae0*/  @P2 IMAD R4, R3, c[0x0][0x258], RZ ;  /* 0x0000960003042a24 */ /* 0x000fe400078e02ff */
[C---:B------:R-:W-:Y:S04]  /*5af0*/  @P2 IMAD.WIDE.U32 R20, R7.reuse, c[0x0][0x258], R86 ;  /* 0x0000960007142a25 */ /* 0x040fe800078e0056 */
[----:B------:R-:W-:Y:S01]  /*5b00*/  @P2 IMAD R4, R7, c[0x0][0x25c], R4 ;  /* 0x0000970007042a24 */ /* 0x000fe200078e0204 */
[C---:B------:R-:W-:Y:S01]  /*5b10*/  @P2 LEA R18, P3, R20.reuse, c[0x0][0x250], 0x1 ;  /* 0x0000940014122a11 */ /* 0x040fe200078608ff */
[----:B------:R-:W-:Y:S03]  /*5b20*/  @P1 IMAD.MOV.U32 R86, RZ, RZ, R132 ;  /* 0x000000ffff561224 */ /* 0x000fe600078e0084 */
[----:B------:R-:W-:Y:S01]  /*5b30*/  @P2 IADD3 R4, R21, R4, RZ ;  /* 0x0000000415042210 */ /* 0x000fe20007ffe0ff */
[----:B------:R-:W-:Y:S03]  /*5b40*/  @P1 IMAD.WIDE.U32 R22, R9, c[0x0][0x258], R86 ;  /* 0x0000960009161a25 */ /* 0x000fe600078e0056 */
[----:B------:R-:W-:Y:S01]  /*5b50*/  @P2 LEA.HI.X R19, R20, c[0x0][0x254], R4, 0x1, P3 ;  /* 0x0000950014132a11 */ /* 0x000fe200018f0c04 */
[----:B------:R-:W-:Y:S01]  /*5b60*/  @P0 IMAD.MOV.U32 R86, RZ, RZ, R132 ;  /* 0x000000ffff560224 */ /* 0x000fe200078e0084 */
[C---:B------:R-:W-:Y:S02]  /*5b70*/  @P1 LEA R20, P3, R22.reuse, c[0x0][0x250], 0x1 ;  /* 0x0000940016141a11 */ /* 0x040fe400078608ff */
[----:B------:R-:W-:Y:S01]  /*5b80*/  @P1 IADD3 R6, R23, R6, RZ ;  /* 0x0000000617061210 */ /* 0x000fe20007ffe0ff */
[----:B------:R-:W-:Y:S01]  /*5b90*/  @!PT LDS RZ, [RZ] ;  /* 0x00000000fffff984 */ /* 0x000fe20000000800 */
[----:B------:R-:W-:Y:S01]  /*5ba0*/  @!PT LDS RZ, [RZ] ;  /* 0x00000000fffff984 */ /* 0x000fe20000000800 */
[----:B------:R-:W-:Y:S01]  /*5bb0*/  @!PT LDS RZ, [RZ] ;  /* 0x00000000fffff984 */ /* 0x000fe20000000800 */
[----:B------:R1:W-:Y:S03]  /*5bc0*/  @P2 LDGSTS.E.BYPASS.LTC128B.128 [R124+0x100], [R18.64], !P5 ;  /* 0x00100000127c2fae */ /* 0x0003e6000e901d50 */
[----:B------:R-:W-:Y:S01]  /*5bd0*/  @P1 LEA.HI.X R21, R22, c[0x0][0x254], R6, 0x1, P3 ;  /* 0x0000950016151a11 */ /* 0x000fe200018f0c06 */
[----:B------:R-:W-:Y:S01]  /*5be0*/  @P0 IMAD.WIDE.U32 R6, R11, c[0x0][0x258], R86 ;  /* 0x000096000b060a25 */ /* 0x000fe200078e0056 */
[----:B------:R1:W-:Y:S01]  /*5bf0*/  @P2 LDGSTS.E.BYPASS.LTC128B.128 [R124+0x3100], [R18.64+0x80], !P6 ;  /* 0x03100080127c2fae */ /* 0x0003e2000f101d50 */
[----:B------:R-:W-:Y:S03]  /*5c00*/  IADD3 R3, P2, R85, R16, RZ ;  /* 0x0000001055037210 */ /* 0x000fe60007f5e0ff */
[----:B------:R-:W-:Y:S01]  /*5c10*/  @P0 LEA R22, P3, R6, c[0x0][0x250], 0x1 ;  /* 0x0000940006160a11 */ /* 0x000fe200078608ff */
[----:B------:R1:W-:Y:S01]  /*5c20*/  @P1 LDGSTS.E.BYPASS.LTC128B.128 [R124+0x1100], [R20.64], !P5 ;  /* 0x01100000147c1fae */ /* 0x0003e2000e901d50 */
[----:B------:R-:W-:Y:S01]  /*5c30*/  @P0 IADD3 R8, R7, R8, RZ ;  /* 0x0000000807080210 */ /* 0x000fe20007ffe0ff */
[----:B------:R-:W-:Y:S03]  /*5c40*/  IMAD.X R2, R2, 0x1, R84, P2 ;  /* 0x0000000102027824 */ /* 0x000fe600010e0654 */
[----:B------:R1:W-:Y:S01]  /*5c50*/  @P1 LDGSTS.E.BYPASS.LTC128B.128 [R124+0x4100], [R20.64+0x80], !P6 ;  /* 0x04100080147c1fae */ /* 0x0003e2000f101d50 */
[----:B------:R-:W-:Y:S02]  /*5c60*/  @P0 LEA.HI.X R23, R6, c[0x0][0x254], R8, 0x1, P3 ;  /* 0x0000950006170a11 */ /* 0x000fe400018f0c08 */
[----:B------:R-:W-:Y:S03]  /*5c70*/  IADD3 R8, R5, R0, RZ ;  /* 0x0000000005087210 */ /* 0x000fe60007ffe0ff */
[----:B------:R1:W-:Y:S01]  /*5c80*/  @P0 LDGSTS.E.BYPASS.LTC128B.128 [R124+0x2100], [R22.64], !P5 ;  /* 0x02100000167c0fae */ /* 0x0003e2000e901d50 */
[----:B------:R-:W-:Y:S04]  /*5c90*/  IMNMX R8, R8, 0x60, PT ;  /* 0x0000006008087817 */ /* 0x000fe80003800200 */
[----:B------:R1:W-:Y:S01]  /*5ca0*/  @P0 LDGSTS.E.BYPASS.LTC128B.128 [R124+0x5100], [R22.64+0x80], !P6 ;  /* 0x05100080167c0fae */ /* 0x0003e2000f101d50 */
[----:B------:R-:W-:Y:S04]  /*5cb0*/  ISETP.GE.AND P0, PT, R125, R8, PT ;  /* 0x000000087d00720c */ /* 0x000fe80003f06270 */
[----:B------:R-:W0:Y:S01]  /*5cc0*/  LDGDEPBAR ;  /* 0x00000000000079af */ /* 0x000e220000000000 */
[----:B------:R-:W-:Y:S04]  /*5cd0*/  DEPBAR.LE SB0, 0x0 ;  /* 0x000080000000791a */ /* 0x000fe80000000000 */
[----:B------:R-:W-:Y:S06]  /*5ce0*/  BAR.SYNC.DEFER_BLOCKING 0x0 ;  /* 0x0000000000007b1d */ /* 0x000fec0000010000 */
[----:B------:R-:W-:-:S05]  /*5cf0*/  @P0 BRA `(.L_x_333) ;  /* 0x000000d000000947 */ /* 0x000fca0003800000 */
[----:B-1----:R-:W1:Y:S01]  /*5d00*/  @!P4 LDS.128 R16, [R124+0x100] ;  /* 0x000100007c10c984 */ /* 0x002e620000000c00 */
[----:B------:R-:W-:Y:S01]  /*5d10*/  MOV R82, R130 ;  /* 0x0000008200527202 */ /* 0x000fe20000000f00 */
[----:B------:R-:W-:Y:S04]  /*5d20*/  IMAD R9, R2, c[0x0][0x208], RZ ;  /* 0x0000820002097a24 */ /* 0x000fe800078e02ff */
[C---:B------:R-:W-:Y:S04]  /*5d30*/  IMAD.WIDE.U32 R22, R3.reuse, c[0x0][0x208], R82 ;  /* 0x0000820003167a25 */ /* 0x040fe800078e0052 */
[----:B------:R-:W-:Y:S01]  /*5d40*/  IMAD R9, R3, c[0x0][0x20c], R9 ;  /* 0x0000830003097a24 */ /* 0x000fe200078e0209 */
[C---:B------:R-:W-:Y:S04]  /*5d50*/  LEA R20, P0, R22.reuse, c[0x0][0x1f8], 0x1 ;  /* 0x00007e0016147a11 */ /* 0x040fe800078008ff */
[----:B------:R-:W-:Y:S04]  /*5d60*/  IADD3 R9, R23, R9, RZ ;  /* 0x0000000917097210 */ /* 0x000fe80007ffe0ff */
[----:B------:R-:W-:Y:S02]  /*5d70*/  LEA.HI.X R21, R22, c[0x0][0x1fc], R9, 0x1, P0 ;  /* 0x00007f0016157a11 */ /* 0x000fe400000f0c09 */
[----:B------:R-:W-:Y:S11]  /*5d80*/  ISETP.GE.AND P0, PT, R123, c[0x0][0x1d4], PT ;  /* 0x000075007b007a0c */ /* 0x000ff60003f06270 */
[----:B------:R-:W-:Y:S02]  /*5d90*/  @!UPT UIADD3 URZ, URZ, URZ, URZ ;  /* 0x0000003f3f3ff290 */ /* 0x000fe4000fffe03f */
[----:B------:R-:W2:Y:S04]  /*5da0*/  @!P0 LDS.128 R4, [R124+0x3100] ;  /* 0x003100007c048984 */ /* 0x000ea80000000c00 */
[----:B-1----:R1:W-:Y:S04]  /*5db0*/  @!P4 STG.E.128 [R20.64], R16 ;  /* 0x000000101400c986 */ /* 0x0023e8000c101d10 */
[----:B--2---:R1:W-:Y:S02]  /*5dc0*/  @!P0 STG.E.128 [R20.64+0x80], R4 ;  /* 0x0000800414008986 */ /* 0x0043e4000c101d10 */
.L_x_333:
[----:B-1----:R-:W-:Y:S05]  /*5dd0*/  BSYNC B0 ;  /* 0x0000000000007941 */ /* 0x002fea0003800000 */
.L_x_332:
[----:B------:R-:W-:Y:S01]  /*5de0*/  ISETP.GE.AND P0, PT, R122, R8, PT ;  /* 0x000000087a00720c */ /* 0x000fe20003f06270 */
[----:B------:R-:W-:Y:S01]  /*5df0*/  @!UPT UIADD3 URZ, URZ, URZ, URZ ;  /* 0x0000003f3f3ff290 */ /* 0x000fe2000fffe03f */
[----:B------:R-:W-:Y:S11]  /*5e00*/  BSSY B0, `(.L_x_334) ;  /* 0x0000011000007945 */ /* 0x000ff60003800000 */
[----:B------:R-:W-:-:S05]  /*5e10*/  @P0 BRA `(.L_x_335) ;  /* 0x000000f000000947 */ /* 0x000fca0003800000 */
[----:B------:R-:W1:Y:S01]  /*5e20*/  @!P4 LDS.128 R16, [R124+0x1100] ;  /* 0x001100007c10c984 */ /* 0x000e620000000c00 */
[----:B------:R-:W-:Y:S02]  /*5e30*/  IADD3 R4, P0, R3, 0x20, RZ ;  /* 0x0000002003047810 */ /* 0x000fe40007f1e0ff */
[----:B------:R-:W-:Y:S03]  /*5e40*/  MOV R82, R130 ;  /* 0x0000008200527202 */ /* 0x000fe60000000f00 */
[----:B------:R-:W-:Y:S02]  /*5e50*/  IMAD.X R9, RZ, RZ, R2, P0 ;  /* 0x000000ffff097224 */ /* 0x000fe400000e0602 */
[----:B------:R-:W-:Y:S04]  /*5e60*/  IMAD.WIDE.U32 R22, R4, c[0x0][0x208], R82 ;  /* 0x0000820004167a25 */ /* 0x000fe800078e0052 */
[----:B------:R-:W-:Y:S01]  /*5e70*/  IMAD R9, R9, c[0x0][0x208], RZ ;  /* 0x0000820009097a24 */ /* 0x000fe200078e02ff */
[----:B------:R-:W-:Y:S03]  /*5e80*/  LEA R20, P0, R22, c[0x0][0x1f8], 0x1 ;  /* 0x00007e0016147a11 */ /* 0x000fe600078008ff */
[----:B------:R-:W-:Y:S04]  /*5e90*/  IMAD R9, R4, c[0x0][0x20c], R9 ;  /* 0x0000830004097a24 */ /* 0x000fe800078e0209 */
[----:B------:R-:W-:Y:S05]  /*5ea0*/  IMAD.IADD R9, R23, 0x1, R9 ;  /* 0x0000000117097824 */ /* 0x000fea00078e0209 */
[----:B------:R-:W-:Y:S02]  /*5eb0*/  LEA.HI.X R21, R22, c[0x0][0x1fc], R9, 0x1, P0 ;  /* 0x00007f0016157a11 */ /* 0x000fe400000f0c09 */
[----:B------:R-:W-:Y:S11]  /*5ec0*/  ISETP.GE.AND P0, PT, R123, c[0x0][0x1d4], PT ;  /* 0x000075007b007a0c */ /* 0x000ff60003f06270 */
[----:B------:R-:W-:Y:S02]  /*5ed0*/  @!UPT UIADD3 URZ, URZ, URZ, URZ ;  /* 0x0000003f3f3ff290 */ /* 0x000fe4000fffe03f */
[----:B------:R-:W2:Y:S04]  /*5ee0*/  @!P0 LDS.128 R4, [R124+0x4100] ;  /* 0x004100007c048984 */ /* 0x000ea80000000c00 */
[----:B-1----:R1:W-:Y:S04]  /*5ef0*/  @!P4 STG.E.128 [R20.64], R16 ;  /* 0x000000101400c986 */ /* 0x0023e8000c101d10 */
[----:B--2---:R1:W-:Y:S02]  /*5f00*/  @!P0 STG.E.128 [R20.64+0x80], R4 ;  /* 0x0000800414008986 */ /* 0x0043e4000c101d10 */
.L_x_335:
[----:B------:R-:W-:Y:S05]  /*5f10*/  BSYNC B0 ;  /* 0x0000000000007941 */ /* 0x000fea0003800000 */
.L_x_334:
[----:B------:R-:W-:Y:S01]  /*5f20*/  ISETP.GE.AND P0, PT, R121, R8, PT ;  /* 0x000000087900720c */ /* 0x000fe20003f06270 */
[----:B------:R-:W-:Y:S01]  /*5f30*/  @!UPT UIADD3 URZ, URZ, URZ, URZ ;  /* 0x0000003f3f3ff290 */ /* 0x000fe2000fffe03f */
[----:B------:R-:W-:Y:S11]  /*5f40*/  BSSY B0, `(.L_x_336) ;  /* 0x0000011000007945 */ /* 0x000ff60003800000 */
[----:B------:R-:W-:-:S05]  /*5f50*/  @P0 BRA `(.L_x_337) ;  /* 0x000000f000000947 */ /* 0x000fca0003800000 */
[----:B-1----:R-:W1:Y:S01]  /*5f60*/  @!P4 LDS.128 R16, [R124+0x2100] ;  /* 0x002100007c10c984 */ /* 0x002e620000000c00 */
[----:B------:R-:W-:Y:S02]  /*5f70*/  IADD3 R3, P0, R3, 0x40, RZ ;  /* 0x0000004003037810 */ /* 0x000fe40007f1e0ff */
[----:B------:R-:W-:Y:S03]  /*5f80*/  MOV R82, R130 ;  /* 0x0000008200527202 */ /* 0x000fe60000000f00 */
[----:B------:R-:W-:Y:S02]  /*5f90*/  IMAD.X R2, RZ, RZ, R2, P0 ;  /* 0x000000ffff027224 */ /* 0x000fe400000e0602 */
[C---:B------:R-:W-:Y:S04]  /*5fa0*/  IMAD.WIDE.U32 R20, R3.reuse, c[0x0][0x208], R82 ;  /* 0x0000820003147a25 */ /* 0x040fe800078e0052 */
[----:B------:R-:W-:Y:S01]  /*5fb0*/  IMAD R2, R2, c[0x0][0x208], RZ ;  /* 0x0000820002027a24 */ /* 0x000fe200078e02ff */
[C---:B------:R-:W-:Y:S03]  /*5fc0*/  LEA R8, P0, R20.reuse, c[0x0][0x1f8], 0x1 ;  /* 0x00007e0014087a11 */ /* 0x040fe600078008ff */
        /* <DEDUP_REMOVED lines=8> */
.L_x_337:
[----:B------:R-:W-:Y:S05]  /*6050*/  BSYNC B0 ;  /* 0x0000000000007941 */ /* 0x000fea0003800000 */
.L_x_336:
[C---:B------:R-:W-:Y:S02]  /*6060*/  ISETP.GT.AND P0, PT, R43.reuse, R98, PT ;  /* 0x000000622b00720c */ /* 0x040fe40003f04270 */
[----:B------:R-:W-:Y:S11]  /*6070*/  IADD3 R43, R43, -0x1, RZ ;  /* 0xffffffff2b2b7810 */ /* 0x000ff60007ffe0ff */
[----:B------:R-:W-:Y:S01]  /*6080*/  @P0 SHF.R.S32.HI R2, RZ, 0x1f, R43 ;  /* 0x0000001fff020819 */ /* 0x000fe2000001142b */
[----:B-1----:R-:W-:Y:S02]  /*6090*/  @P0 IMAD.MOV.U32 R4, RZ, RZ, R134 ;  /* 0x000000ffff040224 */ /* 0x002fe400078e0086 */
[----:B------:R-:W-:Y:S02]  /*60a0*/  @P0 IMAD.MOV.U32 R5, RZ, RZ, R157 ;  /* 0x000000ffff050224 */ /* 0x000fe400078e009d */
[----:B------:R-:W-:Y:S02]  /*60b0*/  @P0 IMAD R3, R102, R43, RZ ;  /* 0x0000002b66030224 */ /* 0x000fe400078e02ff */
[-C--:B------:R-:W-:Y:S04]  /*60c0*/  @P0 IMAD.WIDE.U32 R4, R43, R158.reuse, R4 ;  /* 0x0000009e2b040225 */ /* 0x080fe800078e0004 */
[----:B------:R-:W-:Y:S01]  /*60d0*/  @P0 IMAD R3, R2, R158, R3 ;  /* 0x0000009e02030224 */ /* 0x000fe200078e0203 */
[C---:B------:R-:W-:Y:S01]  /*60e0*/  @P0 LEA R6, P1, R4.reuse, c[0x0][0x220], 0x1 ;  /* 0x0000880004060a11 */ /* 0x040fe200078208ff */
[----:B------:R-:W-:Y:S02]  /*60f0*/  IMAD.U32 R2, RZ, RZ, UR10 ;  /* 0x0000000aff027e24 */ /* 0x000fe4000f8e00ff */
[----:B------:R-:W-:Y:S05]  /*6100*/  @P0 IMAD.IADD R3, R5, 0x1, R3 ;  /* 0x0000000105030824 */ /* 0x000fea00078e0203 */
[----:B------:R-:W-:Y:S02]  /*6110*/  @P0 LEA.HI.X R7, R4, c[0x0][0x224], R3, 0x1, P1 ;  /* 0x0000890004070a11 */ /* 0x000fe400008f0c03 */
[----:B------:R-:W-:Y:S03]  /*6120*/  @P0 IADD3 R8, P2, P1, R2, 0x80, R6 ;  /* 0x0000008002080810 */ /* 0x000fe6000795e006 */
[----:B------:R-:W-:Y:S01]  /*6130*/  @!PT LDS RZ, [RZ] ;  /* 0x00000000fffff984 */ /* 0x000fe20000000800 */
[----:B------:R-:W-:Y:S01]  /*6140*/  @!PT LDS RZ, [RZ] ;  /* 0x00000000fffff984 */ /* 0x000fe20000000800 */
[----:B------:R-:W-:Y:S01]  /*6150*/  @!PT LDS RZ, [RZ] ;  /* 0x00000000fffff984 */ /* 0x000fe20000000800 */
[----:B------:R1:W-:Y:S01]  /*6160*/  @P0 LDGSTS.E.BYPASS.LTC128B.128 [R124+0x8100], [R6.64], !P5 ;  /* 0x08100000067c0fae */ /* 0x0003e2000e901d50 */
[----:B------:R-:W-:Y:S02]  /*6170*/  @P0 IADD3.X R9, RZ, UR9, R7, P2, P1 ;  /* 0x00000009ff090c10 */ /* 0x000fe400097e2407 */
[----:B------:R-:W-:Y:S01]  /*6180*/  @P0 IADD3 R16, P1, R6, UR10, RZ ;  /* 0x0000000a06100c10 */ /* 0x000fe2000ff3e0ff */
[----:B------:R1:W-:Y:S03]  /*6190*/  @P0 LDGSTS.E.BYPASS.LTC128B.128 [R124+0xb100], [R6.64+0x80], !P6 ;  /* 0x0b100080067c0fae */ /* 0x0003e6000f101d50 */
[----:B------:R-:W-:Y:S02]  /*61a0*/  @P0 IADD3.X R17, R7, UR9, RZ, P1, !PT ;  /* 0x0000000907110c10 */ /* 0x000fe40008ffe4ff */
[C---:B------:R-:W-:Y:S03]  /*61b0*/  @P0 IADD3 R4, P1, R16.reuse, UR10, RZ ;  /* 0x0000000a10040c10 */ /* 0x040fe6000ff3e0ff */
[----:B------:R1:W-:Y:S01]  /*61c0*/  @P0 LDGSTS.E.BYPASS.LTC128B.128 [R124+0x9100], [R16.64], !P5 ;  /* 0x09100000107c0fae */ /* 0x0003e2000e901d50 */
[C---:B------:R-:W-:Y:S02]  /*61d0*/  @P0 IADD3.X R5, R17.reuse, UR9, RZ, P1, !PT ;  /* 0x0000000911050c10 */ /* 0x040fe40008ffe4ff */
[----:B------:R-:W-:Y:S01]  /*61e0*/  @P0 IADD3 R2, P1, R16, UR12, RZ ;  /* 0x0000000c10020c10 */ /* 0x000fe2000ff3e0ff */
[----:B------:R1:W-:Y:S03]  /*61f0*/  @P0 LDGSTS.E.BYPASS.LTC128B.128 [R124+0xc100], [R8.64], !P6 ;  /* 0x0c100000087c0fae */ /* 0x0003e6000f101d50 */
[----:B------:R-:W-:Y:S01]  /*6200*/  @P0 IADD3.X R3, R17, UR8, RZ, P1, !PT ;  /* 0x0000000811030c10 */ /* 0x000fe20008ffe4ff */
[----:B------:R1:W-:Y:S04]  /*6210*/  @P0 LDGSTS.E.BYPASS.LTC128B.128 [R124+0xa100], [R4.64], !P5 ;  /* 0x0a100000047c0fae */ /* 0x0003e8000e901d50 */
[----:B------:R1:W-:Y:S04]  /*6220*/  @P0 LDGSTS.E.BYPASS.LTC128B.128 [R124+0xd100], [R2.64], !P6 ;  /* 0x0d100000027c0fae */ /* 0x0003e8000f101d50 */
[----:B------:R-:W0:Y:S01]  /*6230*/  LDGDEPBAR ;  /* 0x00000000000079af */ /* 0x000e220000000000 */
[----:B------:R-:W-:-:S05]  /*6240*/  @P0 BRA `(.L_x_338) ;  /* 0xffffba8000000947 */ /* 0x000fca000383ffff */
[----:B------:R-:W-:Y:S06]  /*6250*/  BAR.SYNC.DEFER_BLOCKING 0x0 ;  /* 0x0000000000007b1d */ /* 0x000fec0000010000 */
.L_x_303:
[----:B------:R-:W-:Y:S01]  /*6260*/  ISETP.NE.AND P3, PT, R217, 0x1, PT ;  /* 0x00000001d900780c */ /* 0x000fe20003f65270 */
[----:B------:R-:W-:Y:S01]  /*6270*/  IMAD.IADD R127, R126, 0x1, R127 ;  /* 0x000000017e7f7824 */ /* 0x000fe200078e027f */
[----:B-1----:R-:W-:-:S02]  /*6280*/  IADD3 R2, R118, 0x7f, RZ ;  /* 0x0000007f76027810 */ /* 0x002fc40007ffe0ff */
[----:B------:R-:W-:-:S09]  /*6290*/  ISETP.GE.AND P1, PT, R216, 0x1, PT ;  /* 0x00000001d800780c */ /* 0x000fd20003f26270 */
[----:B------:R-:W-:-:S05]  /*62a0*/  @P3 IMAD.HI.U32 R0, R2, c[0x0][0x2c8], RZ ;  /* 0x0000b20002003a27 */ /* 0x000fca00078e00ff */
[----:B------:R-:W-:-:S05]  /*62b0*/  @P3 SHF.R.U32.HI R2, RZ, c[0x0][0x2cc], R0 ;  /* 0x0000b300ff023a19 */ /* 0x000fca0000011600 */
[----:B------:R-:W-:-:S05]  /*62c0*/  IMAD.IADD R100, R100, 0x1, R2 ;  /* 0x0000000164647824 */ /* 0x000fca00078e0202 */
[----:B------:R-:W-:Y:S01]  /*62d0*/  IADD3 R2, R100, c[0x0][0x328], RZ ;  /* 0x0000ca0064027a10 */ /* 0x000fe20007ffe0ff */
[----:B------:R-:W-:Y:S05]  /*62e0*/  @!P1 BRA `(.L_x_339) ;  /* 0x000000f000009947 */ /* 0x000fea0003800000 */
        /* <DEDUP_REMOVED lines=10> */
.L_x_340:
[----:B------:R-:W-:-:S13]  /*6390*/  ISETP.NE.AND P0, PT, R0, 0x1, PT ;  /* 0x000000010000780c */ /* 0x000fda0003f05270 */
[----:B------:R-:W-:-:S05]  /*63a0*/  @P0 IMAD.HI.U32 R4, R3, c[0x0][0x330], RZ ;  /* 0x0000cc0003040a27 */ /* 0x000fca00078e00ff */
[----:B------:R-:W-:-:S05]  /*63b0*/  @P0 SHF.R.U32.HI R3, RZ, c[0x0][0x334], R4 ;  /* 0x0000cd00ff030a19 */ /* 0x000fca0000011604 */
.L_x_341:
[----:B------:R-:W-:-:S05]  /*63c0*/  IMAD R3, R3, R0, c[0x0][0x32c] ;  /* 0x0000cb0003037624 */ /* 0x000fca00078e0200 */
[----:B------:R-:W-:-:S04]  /*63d0*/  IMNMX R2, R2, R3, PT ;  /* 0x0000000302027217 */ /* 0x000fc80003800200 */
.L_x_339:
[----:B------:R-:W-:Y:S01]  /*63e0*/  IADD3 R5, R2, 0x5f, RZ ;  /* 0x0000005f02057810 */ /* 0x000fe20007ffe0ff */
[----:B------:R-:W-:-:S04]  /*63f0*/  @P3 IMAD.HI.U32 R0, R118, c[0x0][0x2c8], RZ ;  /* 0x0000b20076003a27 */ /* 0x000fc800078e00ff */
[----:B------:R-:W-:-:S04]  /*6400*/  IMAD.HI R5, R5, 0x2aaaaaab, RZ ;  /* 0x2aaaaaab05057827 */ /* 0x000fc800078e02ff */
[----:B------:R-:W-:Y:S01]  /*6410*/  IMAD.MOV.U32 R2, RZ, RZ, R118 ;  /* 0x000000ffff027224 */ /* 0x000fe200078e0076 */
[----:B------:R-:W-:Y:S02]  /*6420*/  @P3 SHF.R.U32.HI R2, RZ, c[0x0][0x2cc], R0 ;  /* 0x0000b300ff023a19 */ /* 0x000fe40000011600 */
[----:B------:R-:W-:-:S03]  /*6430*/  SHF.R.U32.HI R0, RZ, 0x1f, R5 ;  /* 0x0000001fff007819 */ /* 0x000fc60000011605 */
[----:B------:R-:W-:Y:S01]  /*6440*/  IMAD.IADD R3, R117, 0x1, R2 ;  /* 0x0000000175037824 */ /* 0x000fe200078e0202 */
[----:B-----5:R-:W-:-:S04]  /*6450*/  LEA.HI.SX32 R36, R5, R0, 0x1c ;  /* 0x0000000005247211 */ /* 0x020fc800078fe2ff */
[----:B------:R-:W-:Y:S02]  /*6460*/  IADD3 R0, R3, -c[0x0][0x324], RZ ;  /* 0x8000c90003007a10 */ /* 0x000fe40007ffe0ff */
[----:B------:R-:W-:Y:S01]  /*6470*/  IMNMX R36, R36, R99, PT ;  /* 0x0000006324247217 */ /* 0x000fe20003800200 */
        /* <DEDUP_REMOVED lines=10> */
.L_x_343:
[----:B------:R-:W-:-:S04]  /*6520*/  MOV R2, c[0x0][0x32c] ;  /* 0x0000cb0000027a02 */ /* 0x000fc80000000f00 */
[----:B------:R-:W-:-:S13]  /*6530*/  ISETP.NE.AND P0, PT, R2, 0x1, PT ;  /* 0x000000010200780c */ /* 0x000fda0003f05270 */
[----:B------:R-:W-:-:S05]  /*6540*/  @P0 IMAD.HI.U32 R2, R3, c[0x0][0x330], RZ ;  /* 0x0000cc0003020a27 */ /* 0x000fca00078e00ff */
[----:B------:R-:W-:-:S05]  /*6550*/  @P0 SHF.R.U32.HI R3, RZ, c[0x0][0x334], R2 ;  /* 0x0000cd00ff030a19 */ /* 0x000fca0000011602 */
.L_x_344:
[----:B------:R-:W-:-:S05]  /*6560*/  IMAD R3, R3, c[0x0][0x32c], RZ ;  /* 0x0000cb0003037a24 */ /* 0x000fca00078e02ff */
[----:B------:R-:W-:-:S05]  /*6570*/  IMNMX R0, R0, R3, !PT ;  /* 0x0000000300007217 */ /* 0x000fca0007800200 */
.L_x_342:
        /* <DEDUP_REMOVED lines=20> */
[----:B------:R-:W-:Y:S01]  /*66c0*/  IMAD.MOV.U32 R4, RZ, RZ, RZ ;  /* 0x000000ffff047224 */ /* 0x000fe200078e00ff */
        /* <DEDUP_REMOVED lines=21> */
[----:B------:R-:W-:Y:S02]  /*6820*/  ISETP.NE.U32.AND P0, PT, RZ, c[0x0][0x340], PT ;  /* 0x0000d000ff007a0c */ /* 0x000fe40003f05070 */
[----:B------:R-:W-:-:S02]  /*6830*/  SHF.R.S32.HI R37, RZ, 0x1f, R78 ;  /* 0x0000001fff257819 */ /* 0x000fc4000001144e */
[----:B------:R-:W-:Y:S01]  /*6840*/  SHF.R.S32.HI R3, RZ, 0x1f, R80 ;  /* 0x0000001fff037819 */ /* 0x000fe20000011450 */
[----:B------:R-:W-:Y:S01]  /*6850*/  IMAD.WIDE.U32 R10, R80, c[0x0][0x178], RZ ;  /* 0x00005e00500a7a25 */ /* 0x000fe200078e00ff */
[----:B------:R-:W-:Y:S01]  /*6860*/  ISETP.NE.AND.EX P1, PT, RZ, c[0x0][0x344], PT, P0 ;  /* 0x0000d100ff007a0c */ /* 0x000fe20003f25300 */
[----:B------:R-:W-:-:S12]  /*6870*/  ULDC.64 UR10, c[0x0][0x1e0] ;  /* 0x00007800000a7ab9 */ /* 0x000fd80000000a00 */
[----:B------:R-:W-:-:S04]  /*6880*/  @P1 IMAD.MOV.U32 R6, RZ, RZ, 0x4 ;  /* 0x00000004ff061424 */ /* 0x000fc800078e00ff */
[----:B------:R-:W-:-:S05]  /*6890*/  @P1 IMAD.WIDE R6, R221, R6, c[0x0][0x340] ;  /* 0x0000d000dd061625 */ /* 0x000fca00078e0206 */
[----:B------:R1:W2:Y:S01]  /*68a0*/  @P1 LDG.E R2, [R6.64] ;  /* 0x0000001006021981 */ /* 0x0002a2000c1e1900 */
[----:B------:R-:W-:Y:S01]  /*68b0*/  LEA.HI R4, R37, R78, RZ, 0x3 ;  /* 0x0000004e25047211 */ /* 0x000fe200078f18ff */
[----:B------:R-:W-:Y:S01]  /*68c0*/  IMAD R3, R3, c[0x0][0x178], RZ ;  /* 0x00005e0003037a24 */ /* 0x000fe200078e02ff */
[----:B------:R-:W-:Y:S01]  /*68d0*/  ISETP.NE.U32.AND P0, PT, RZ, c[0x0][0x348], PT ;  /* 0x0000d200ff007a0c */ /* 0x000fe20003f05070 */
[----:B------:R-:W-:Y:S01]  /*68e0*/  IMAD R0, R218, c[0x0][0x1b8], RZ ;  /* 0x00006e00da007a24 */ /* 0x000fe200078e02ff */
[----:B------:R-:W-:Y:S01]  /*68f0*/  LOP3.LUT R29, R4, 0xfffffff8, RZ, 0xc0, !PT ;  /* 0xfffffff8041d7812 */ /* 0x000fe200078ec0ff */
[----:B------:R-:W-:Y:S01]  /*6900*/  IMAD R3, R80, c[0x0][0x17c], R3 ;  /* 0x00005f0050037a24 */ /* 0x000fe200078e0203 */
[----:B------:R-:W-:Y:S01]  /*6910*/  SHF.R.S32.HI R4, RZ, 0x3, R4 ;  /* 0x00000003ff047819 */ /* 0x000fe20000011404 */
[----:B------:R-:W-:Y:S01]  /*6920*/  IMAD R5, R219, c[0x0][0x1bc], R0 ;  /* 0x00006f00db057a24 */ /* 0x000fe200078e0200 */
[----:B------:R-:W-:Y:S01]  /*6930*/  ISETP.NE.AND.EX P0, PT, RZ, c[0x0][0x34c], PT, P0 ;  /* 0x0000d300ff007a0c */ /* 0x000fe20003f05300 */
[----:B------:R-:W-:Y:S01]  /*6940*/  IMAD.IADD R29, R78, 0x1, -R29 ;  /* 0x000000014e1d7824 */ /* 0x000fe200078e0a1d */
[----:B------:R-:W-:Y:S01]  /*6950*/  ISETP.NE.U32.AND P2, PT, RZ, c[0x0][0x350], PT ;  /* 0x0000d400ff007a0c */ /* 0x000fe20003f45070 */
[----:B------:R-:W-:Y:S01]  /*6960*/  IMAD.IADD R11, R11, 0x1, R3 ;  /* 0x000000010b0b7824 */ /* 0x000fe200078e0203 */
[----:B------:R-:W-:Y:S01]  /*6970*/  SEL R12, R221, RZ, !P0 ;  /* 0x000000ffdd0c7207 */ /* 0x000fe20004000000 */
[----:B------:R-:W-:Y:S01]  /*6980*/  IMAD R3, R29, 0x20, R4 ;  /* 0x000000201d037824 */ /* 0x000fe200078e0204 */
[----:B------:R-:W-:Y:S01]  /*6990*/  IADD3 R110, R36, -0x1, RZ ;  /* 0xffffffff246e7810 */ /* 0x000fe20007ffe0ff */
[----:B------:R-:W-:Y:S01]  /*69a0*/  IMAD.WIDE.U32 R10, R219, c[0x0][0x1b8], R10 ;  /* 0x00006e00db0a7a25 */ /* 0x000fe200078e000a */
[----:B------:R-:W-:Y:S01]  /*69b0*/  UIMAD.WIDE.U32 UR12, UR10, 0x40, URZ ;  /* 0x000000400a0c78a5 */ /* 0x000fe2000f8e003f */
[----:B------:R-:W-:Y:S01]  /*69c0*/  LOP3.LUT R222, R222, 0xfffbffff, RZ, 0xc0, !PT ;  /* 0xfffbffffdede7812 */ /* 0x000fe200078ec0ff */
[----:B------:R-:W-:Y:S01]  /*69d0*/  USHF.L.U32 UR6, UR11, 0x6, URZ ;  /* 0x000000060b067899 */ /* 0x000fe2000800063f */
[----:B------:R-:W-:Y:S01]  /*69e0*/  IMAD.IADD R3, R118, 0x1, R3 ;  /* 0x0000000176037824 */ /* 0x000fe200078e0203 */
[----:B------:R-:W-:Y:S01]  /*69f0*/  SHF.R.S32.HI R31, RZ, 0x1f, R110 ;  /* 0x0000001fff1f7819 */ /* 0x000fe2000001146e */
[----:B------:R-:W-:Y:S01]  /*6a00*/  IMAD.IADD R11, R11, 0x1, R5 ;  /* 0x000000010b0b7824 */ /* 0x000fe200078e0205 */
[----:B------:R-:W-:Y:S01]  /*6a10*/  UIADD3 UR6, UR13, UR6, URZ ;  /* 0x000000060d067290 */ /* 0x000fe2000fffe03f */
[----:B------:R-:W-:Y:S01]  /*6a20*/  @P3 IMAD.HI.U32 R0, R3, c[0x0][0x2c8], RZ ;  /* 0x0000b20003003a27 */ /* 0x000fe200078e00ff */
[----:B-1----:R-:W-:-:S02]  /*6a30*/  SHF.R.S32.HI R6, RZ, 0x1f, R221 ;  /* 0x0000001fff067819 */ /* 0x002fc400000114dd */
[----:B------:R-:W-:Y:S01]  /*6a40*/  SHF.R.S32.HI R7, RZ, 0x1f, R127 ;  /* 0x0000001fff077819 */ /* 0x000fe2000001147f */
[----:B------:R-:W-:Y:S01]  /*6a50*/  IMAD.MOV.U32 R5, RZ, RZ, R3 ;  /* 0x000000ffff057224 */ /* 0x000fe200078e0003 */
[----:B------:R-:W-:Y:S01]  /*6a60*/  SEL R9, R6, RZ, !P0 ;  /* 0x000000ff06097207 */ /* 0x000fe20004000000 */
[----:B------:R-:W-:Y:S01]  /*6a70*/  IMAD.SHL.U32 R82, R29, 0x8, RZ ;  /* 0x000000081d527824 */ /* 0x000fe200078e00ff */
[----:B------:R-:W-:Y:S01]  /*6a80*/  @P3 SHF.R.U32.HI R5, RZ, c[0x0][0x2cc], R0 ;  /* 0x0000b300ff053a19 */ /* 0x000fe20000011600 */
[----:B------:R-:W-:Y:S01]  /*6a90*/  BAR.SYNC.DEFER_BLOCKING 0x0 ;  /* 0x0000000000007b1d */ /* 0x000fe20000010000 */
[C---:B------:R-:W-:Y:S01]  /*6aa0*/  IADD3 R127, P0, R4.reuse, R127, RZ ;  /* 0x0000007f047f7210 */ /* 0x040fe20007f1e0ff */
[----:B------:R-:W-:Y:S01]  /*6ab0*/  IMAD R9, R9, c[0x0][0x1c0], RZ ;  /* 0x0000700009097a24 */ /* 0x000fe200078e02ff */
[----:B------:R-:W-:Y:S01]  /*6ac0*/  SHF.R.S32.HI R83, RZ, 0x1f, R82 ;  /* 0x0000001fff537819 */ /* 0x000fe20000011452 */
[----:B------:R-:W-:Y:S01]  /*6ad0*/  IMAD.MOV R8, RZ, RZ, -R5 ;  /* 0x000000ffff087224 */ /* 0x000fe200078e0a05 */
[----:B------:R-:W-:Y:S01]  /*6ae0*/  LEA.HI.X.SX32 R0, R4, R7, 0x1, P0 ;  /* 0x0000000704007211 */ /* 0x000fe200000f0eff */
[C---:B------:R-:W-:Y:S01]  /*6af0*/  IMAD R9, R12.reuse, c[0x0][0x1c4], R9 ;  /* 0x000071000c097a24 */ /* 0x040fe200078e0209 */
[----:B------:R-:W-:Y:S01]  /*6b00*/  SHF.R.S32.HI R7, RZ, 0x1f, R5 ;  /* 0x0000001fff077819 */ /* 0x000fe20000011405 */
[----:B------:R-:W-:-:S04]  /*6b10*/  IMAD.WIDE.U32 R12, R12, c[0x0][0x1c0], R10 ;  /* 0x000070000c0c7a25 */ /* 0x000fc800078e000a */
[----:B------:R-:W-:Y:S02]  /*6b20*/  IMAD R3, R8, c[0x0][0x2c4], R3 ;  /* 0x0000b10008037a24 */ /* 0x000fe400078e0203 */
[----:B------:R-:W-:Y:S02]  /*6b30*/  IMAD.MOV.U32 R8, RZ, RZ, R12 ;  /* 0x000000ffff087224 */ /* 0x000fe400078e000c */
[----:B------:R-:W-:Y:S02]  /*6b40*/  IMAD.IADD R9, R13, 0x1, R9 ;  /* 0x000000010d097824 */ /* 0x000fe400078e0209 */
[----:B------:R-:W-:Y:S02]  /*6b50*/  IMAD R12, R7, c[0x0][0x1b0], RZ ;  /* 0x00006c00070c7a24 */ /* 0x000fe400078e02ff */
[----:B------:R-:W-:Y:S02]  /*6b60*/  IMAD R10, R0, c[0x0][0x1e0], RZ ;  /* 0x00007800000a7a24 */ /* 0x000fe400078e02ff */
[----:B------:R-:W-:-:S02]  /*6b70*/  IMAD R12, R5, c[0x0][0x1b4], R12 ;  /* 0x00006d00050c7a24 */ /* 0x000fc400078e020c */
[----:B------:R-:W-:Y:S01]  /*6b80*/  IMAD.WIDE.U32 R16, R5, c[0x0][0x1b0], R8 ;  /* 0x00006c0005107a25 */ /* 0x000fe200078e0008 */
[----:B------:R-:W-:-:S03]  /*6b90*/  SHF.R.S32.HI R5, RZ, 0x1f, R3 ;  /* 0x0000001fff057819 */ /* 0x000fc60000011403 */
[C---:B------:R-:W-:Y:S02]  /*6ba0*/  IMAD R10, R127.reuse, c[0x0][0x1e4], R10 ;  /* 0x000079007f0a7a24 */ /* 0x040fe400078e020a */
[----:B------:R-:W-:-:S04]  /*6bb0*/  IMAD.WIDE.U32 R14, R127, c[0x0][0x1e0], R82 ;  /* 0x000078007f0e7a25 */ /* 0x000fc800078e0052 */
[----:B------:R-:W-:Y:S02]  /*6bc0*/  IMAD.IADD R15, R15, 0x1, R10 ;  /* 0x000000010f0f7824 */ /* 0x000fe400078e020a */
[----:B------:R-:W-:Y:S02]  /*6bd0*/  IMAD.IADD R17, R17, 0x1, R12 ;  /* 0x0000000111117824 */ /* 0x000fe400078e020c */
[----:B------:R-:W-:Y:S02]  /*6be0*/  IMAD R10, R5, c[0x0][0x1a8], RZ ;  /* 0x00006a00050a7a24 */ /* 0x000fe400078e02ff */
[----:B------:R-:W-:-:S04]  /*6bf0*/  IMAD.WIDE.U32 R16, R3, c[0x0][0x1a8], R16 ;  /* 0x00006a0003107a25 */ /* 0x000fc800078e0010 */
[----:B------:R-:W-:Y:S02]  /*6c00*/  IMAD R10, R3, c[0x0][0x1ac], R10 ;  /* 0x00006b00030a7a24 */ /* 0x000fe400078e020a */
[----:B------:R-:W-:Y:S02]  /*6c10*/  IMAD R8, R218, c[0x0][0x1e8], RZ ;  /* 0x00007a00da087a24 */ /* 0x000fe400078e02ff */
[----:B------:R-:W-:Y:S01]  /*6c20*/  IMAD.IADD R5, R17, 0x1, R10 ;  /* 0x0000000111057824 */ /* 0x000fe200078e020a */
[C---:B------:R-:W-:Y:S01]  /*6c30*/  LEA R10, P0, R16.reuse, c[0x0][0x160], 0x1 ;  /* 0x00005800100a7a11 */ /* 0x040fe200078008ff */
[C---:B------:R-:W-:Y:S02]  /*6c40*/  IMAD R8, R219.reuse, c[0x0][0x1ec], R8 ;  /* 0x00007b00db087a24 */ /* 0x040fe400078e0208 */
[----:B------:R-:W-:Y:S01]  /*6c50*/  IMAD.WIDE.U32 R224, R219, c[0x0][0x1e8], R14 ;  /* 0x00007a00dbe07a25 */ /* 0x000fe200078e000e */
[----:B------:R-:W-:Y:S01]  /*6c60*/  LEA.HI.X R5, R16, c[0x0][0x164], R5, 0x1, P0 ;  /* 0x0000590010057a11 */ /* 0x000fe200000f0c05 */
[----:B------:R-:W1:Y:S01]  /*6c70*/  SHFL.IDX PT, R44, R10, RZ, 0x181f ;  /* 0x00181fff0a2c7589 */ /* 0x000e6200000e0000 */
[----:B------:R-:W-:Y:S01]  /*6c80*/  ISETP.NE.AND.EX P0, PT, RZ, c[0x0][0x354], PT, P2 ;  /* 0x0000d500ff007a0c */ /* 0x000fe20003f05320 */
[----:B------:R-:W-:-:S02]  /*6c90*/  IMAD.MOV.U32 R3, RZ, RZ, 0x60 ;  /* 0x00000060ff037424 */ /* 0x000fc400078e00ff */
[----:B------:R-:W-:Y:S01]  /*6ca0*/  IMAD.IADD R225, R8, 0x1, R225 ;  /* 0x0000000108e17824 */ /* 0x000fe200078e02e1 */
[----:B------:R-:W-:Y:S01]  /*6cb0*/  SHFL.IDX PT, R42, R10, 0x1, 0x181f ;  /* 0x00381f000a2a7f89 */ /* 0x000fe200000e0000 */
[----:B------:R-:W-:Y:S02]  /*6cc0*/  IMAD R38, R36, -0x60, R3 ;  /* 0xffffffa024267824 */ /* 0x000fe400078e0203 */
[C---:B------:R-:W-:Y:S01]  /*6cd0*/  IMAD R39, R3.reuse, c[0x0][0x1e4], RZ ;  /* 0x0000790003277a24 */ /* 0x040fe200078e02ff */
[----:B------:R-:W3:Y:S01]  /*6ce0*/  SHFL.IDX PT, R45, R5, RZ, 0x181f ;  /* 0x00181fff052d7589 */ /* 0x000ee200000e0000 */
[----:B------:R-:W-:Y:S01]  /*6cf0*/  IMAD.WIDE.U32 R108, R3, c[0x0][0x1e0], RZ ;  /* 0x00007800036c7a25 */ /* 0x000fe200078e00ff */
[----:B------:R-:W-:Y:S02]  /*6d00*/  IADD3 R28, R38, R215, -R4 ;  /* 0x000000d7261c7210 */ /* 0x000fe40007ffe804 */
[----:B------:R-:W4:Y:S01]  /*6d10*/  SHFL.IDX PT, R43, R5, 0x1, 0x181f ;  /* 0x00381f00052b7f89 */ /* 0x000f2200000e0000 */
[----:B------:R-:W-:Y:S01]  /*6d20*/  IMAD.IADD R39, R39, 0x1, R109 ;  /* 0x0000000127277824 */ /* 0x000fe200078e026d */
[C---:B------:R-:W-:Y:S01]  /*6d30*/  ISETP.GE.AND P2, PT, R28.reuse, 0x1, PT ;  /* 0x000000011c00780c */ /* 0x040fe20003f46270 */
[----:B------:R-:W-:Y:S01]  /*6d40*/  IMAD.MOV.U32 R11, RZ, RZ, c[0x0][0x1e4] ;  /* 0x00007900ff0b7624 */ /* 0x000fe200078e00ff */
[C---:B------:R-:W-:Y:S01]  /*6d50*/  ISETP.GE.AND P5, PT, R28.reuse, 0x21, PT ;  /* 0x000000211c00780c */ /* 0x040fe20003fa6270 */
[----:B------:R-:W-:Y:S01]  /*6d60*/  IMAD R3, R39, R110, RZ ;  /* 0x0000006e27037224 */ /* 0x000fe200078e02ff */
[----:B------:R-:W-:Y:S01]  /*6d70*/  ISETP.GE.AND P3, PT, R28, 0x41, PT ;  /* 0x000000411c00780c */ /* 0x000fe20003f66270 */
[----:B------:R-:W-:Y:S01]  /*6d80*/  IMAD R7, R220, c[0x0][0x2c4], RZ ;  /* 0x0000b100dc077a24 */ /* 0x000fe200078e02ff */
[----:B------:R-:W5:Y:S01]  /*6d90*/  SHFL.IDX PT, R40, R10, 0x2, 0x181f ;  /* 0x00581f000a287f89 */ /* 0x000f6200000e0000 */
[----:B------:R-:W-:-:S02]  /*6da0*/  IMAD R3, R31, R108, R3 ;  /* 0x0000006c1f037224 */ /* 0x000fc400078e0203 */
[----:B------:R-:W-:Y:S01]  /*6db0*/  IMAD R0, R0, c[0x0][0x208], RZ ;  /* 0x0000820000007a24 */ /* 0x000fe200078e02ff */
[----:B------:R-:W1:Y:S03]  /*6dc0*/  SHFL.IDX PT, R41, R5, 0x2, 0x181f ;  /* 0x00581f0005297f89 */ /* 0x000e6600000e0000 */
[----:B------:R-:W-:Y:S01]  /*6dd0*/  IMAD R0, R127, c[0x0][0x20c], R0 ;  /* 0x000083007f007a24 */ /* 0x000fe200078e0200 */
[----:B------:R1:W1:Y:S04]  /*6de0*/  SHFL.IDX PT, R18, R10, 0x3, 0x181f ;  /* 0x00781f000a127f89 */ /* 0x00026800000e0000 */
[----:B------:R1:W1:Y:S01]  /*6df0*/  SHFL.IDX PT, R19, R5, 0x3, 0x181f ;  /* 0x00781f0005137f89 */ /* 0x00026200000e0000 */
[----:B--2---:R-:W-:Y:S01]  /*6e00*/  @P1 SHF.R.S32.HI R9, RZ, 0x1f, R2 ;  /* 0x0000001fff091819 */ /* 0x004fe20000011402 */
[----:B------:R-:W-:-:S02]  /*6e10*/  @!P1 IMAD.MOV.U32 R9, RZ, RZ, R6 ;  /* 0x000000ffff099224 */ /* 0x000fc400078e0006 */
[----:B------:R-:W-:Y:S02]  /*6e20*/  @P1 IMAD.MOV.U32 R8, RZ, RZ, R2 ;  /* 0x000000ffff081224 */ /* 0x000fe400078e0002 */
[----:B------:R-:W-:Y:S01]  /*6e30*/  @!P1 IMAD.MOV.U32 R8, RZ, RZ, R221 ;  /* 0x000000ffff089224 */ /* 0x000fe200078e00dd */
[----:B------:R-:W-:Y:S01]  /*6e40*/  SEL R2, R9, RZ, !P0 ;  /* 0x000000ff09027207 */ /* 0x000fe20004000000 */
[----:B------:R-:W-:Y:S02]  /*6e50*/  IMAD.U32 R9, RZ, RZ, UR10 ;  /* 0x0000000aff097e24 */ /* 0x000fe4000f8e00ff */
[----:B------:R-:W-:Y:S01]  /*6e60*/  IMAD.IADD R6, R118, 0x1, R4 ;  /* 0x0000000176067824 */ /* 0x000fe200078e0204 */
[----:B------:R-:W-:Y:S01]  /*6e70*/  SEL R234, R8, RZ, !P0 ;  /* 0x000000ff08ea7207 */ /* 0x000fe20004000000 */
[----:B------:R-:W-:Y:S02]  /*6e80*/  IMAD R227, R2, c[0x0][0x1f0], RZ ;  /* 0x00007c0002e37a24 */ /* 0x000fe400078e02ff */
[----:B------:R-:W-:Y:S01]  /*6e90*/  IMAD.U32 R8, RZ, RZ, UR10 ;  /* 0x0000000aff087e24 */ /* 0x000fe2000f8e00ff */
[----:B------:R-:W-:Y:S01]  /*6ea0*/  ISETP.GE.AND P4, PT, R6, R7, PT ;  /* 0x000000070600720c */ /* 0x000fe20003f86270 */
[----:B------:R-:W-:-:S02]  /*6eb0*/  IMAD R227, R234, c[0x0][0x1f4], R227 ;  /* 0x00007d00eae37a24 */ /* 0x000fc400078e02e3 */
[----:B------:R-:W-:-:S04]  /*6ec0*/  IMAD.WIDE.U32 R224, R234, c[0x0][0x1f0], R224 ;  /* 0x00007c00eae07a25 */ /* 0x000fc800078e00e0 */
[----:B------:R-:W-:Y:S02]  /*6ed0*/  IMAD.IADD R227, R225, 0x1, R227 ;  /* 0x00000001e1e37824 */ /* 0x000fe400078e02e3 */
[----:B------:R-:W-:Y:S02]  /*6ee0*/  IMAD.MOV.U32 R226, RZ, RZ, R224 ;  /* 0x000000ffffe27224 */ /* 0x000fe400078e00e0 */
[----:B------:R-:W-:Y:S02]  /*6ef0*/  IMAD R237, R2, c[0x0][0x218], RZ ;  /* 0x0000860002ed7a24 */ /* 0x000fe400078e02ff */
[----:B------:R-:W-:Y:S01]  /*6f00*/  IMAD.WIDE.U32 R12, R110, R108, R226 ;  /* 0x0000006c6e0c7225 */ /* 0x000fe200078e00e2 */
[----:B-1----:R-:W-:-:S03]  /*6f10*/  @!P4 LEA R34, P1, R82, R44, 0x1 ;  /* 0x0000002c5222c211 */ /* 0x002fc600078208ff */
[----:B------:R-:W-:Y:S01]  /*6f20*/  IMAD.IADD R3, R13, 0x1, R3 ;  /* 0x000000010d037824 */ /* 0x000fe200078e0203 */
[----:B------:R-:W-:Y:S01]  /*6f30*/  @P2 LEA R26, P0, R12, c[0x0][0x1c8], 0x1 ;  /* 0x000072000c1a2a11 */ /* 0x000fe200078008ff */
[----:B------:R-:W-:Y:S01]  /*6f40*/  IMAD R237, R234, c[0x0][0x21c], R237 ;  /* 0x00008700eaed7a24 */ /* 0x000fe200078e02ed */
[----:B---3--:R-:W-:Y:S02]  /*6f50*/  @!P4 LEA.HI.X R35, R82, R45, R83, 0x1, P1 ;  /* 0x0000002d5223c211 */ /* 0x008fe400008f0c53 */
[----:B------:R-:W-:Y:S02]  /*6f60*/  @P2 LEA.HI.X R27, R12, c[0x0][0x1cc], R3, 0x1, P0 ;  /* 0x000073000c1b2a11 */ /* 0x000fe400000f0c03 */
[----:B------:R-:W-:Y:S02]  /*6f70*/  @P5 LEA R9, P0, R9, R12, 0x5 ;  /* 0x0000000c09095211 */ /* 0x000fe400078028ff */
[----:B------:R-:W-:Y:S02]  /*6f80*/  ISETP.GE.AND P1, PT, R82, c[0x0][0x198], PT ;  /* 0x0000660052007a0c */ /* 0x000fe40003f26270 */
[----:B------:R-:W-:Y:S01]  /*6f90*/  @P5 LEA.HI.X R8, R8, R3, R11, 0x5, P0 ;  /* 0x0000000308085211 */ /* 0x000fe200000f2c0b */
[----:B------:R-:W-:Y:S01]  /*6fa0*/  IMAD.SHL.U32 R11, R4, 0x40, RZ ;  /* 0x00000040040b7824 */ /* 0x000fe200078e00ff */
[----:B------:R-:W-:-:S04]  /*6fb0*/  @P5 LEA R16, P0, R9, c[0x0][0x1c8], 0x1 ;  /* 0x0000720009105a11 */ /* 0x000fc800078008ff */
[----:B------:R-:W-:Y:S02]  /*6fc0*/  @P5 LEA.HI.X R17, R9, c[0x0][0x1cc], R8, 0x1, P0 ;  /* 0x0000730009115a11 */ /* 0x000fe400000f0c08 */
[----:B------:R-:W-:Y:S02]  /*6fd0*/  @P3 IADD3 R8, P0, R12, UR12, RZ ;  /* 0x0000000c0c083c10 */ /* 0x000fe4000ff1e0ff */
[----:B------:R-:W-:Y:S02]  /*6fe0*/  IADD3 R12, R6, 0x20, RZ ;  /* 0x00000020060c7810 */ /* 0x000fe40007ffe0ff */
[----:B------:R-:W-:Y:S02]  /*6ff0*/  @P3 IADD3.X R3, R3, UR6, RZ, P0, !PT ;  /* 0x0000000603033c10 */ /* 0x000fe400087fe4ff */
[----:B------:R-:W-:Y:S02]  /*7000*/  @P3 LEA R14, P0, R8, c[0x0][0x1c8], 0x1 ;  /* 0x00007200080e3a11 */ /* 0x000fe400078008ff */
[----:B------:R-:W-:-:S02]  /*7010*/  LEA.HI R9, R37, R78, RZ, 0x6 ;  /* 0x0000004e25097211 */ /* 0x000fc400078f30ff */
[----:B------:R-:W-:Y:S02]  /*7020*/  @P3 LEA.HI.X R15, R8, c[0x0][0x1cc], R3, 0x1, P0 ;  /* 0x00007300080f3a11 */ /* 0x000fe400000f0c03 */
[-C--:B------:R-:W-:Y:S01]  /*7030*/  ISETP.GE.AND P3, PT, R12, R7.reuse, PT ;  /* 0x000000070c00720c */ /* 0x080fe20003f66270 */
[----:B------:R-:W-:Y:S01]  /*7040*/  IMAD.SHL.U32 R9, R9, 0x8, RZ ;  /* 0x0000000809097824 */ /* 0x000fe200078e00ff */
[----:B------:R-:W-:Y:S02]  /*7050*/  IADD3 R8, R6, 0x40, RZ ;  /* 0x0000004006087810 */ /* 0x000fe40007ffe0ff */
[----:B------:R-:W-:Y:S02]  /*7060*/  LOP3.LUT R11, R11, 0x1c0, RZ, 0xc0, !PT ;  /* 0x000001c00b0b7812 */ /* 0x000fe400078ec0ff */
[----:B------:R-:W-:Y:S02]  /*7070*/  ISETP.GE.AND P5, PT, R8, R7, PT ;  /* 0x000000070800720c */ /* 0x000fe40003fa6270 */
[----:B------:R-:W-:-:S02]  /*7080*/  IADD3 R8, R6, 0x60, RZ ;  /* 0x0000006006087810 */ /* 0x000fc40007ffe0ff */
[----:B------:R-:W-:Y:S02]  /*7090*/  LOP3.LUT R9, R9, 0xfffffe00, RZ, 0xc0, !PT ;  /* 0xfffffe0009097812 */ /* 0x000fe400078ec0ff */
[----:B------:R-:W-:Y:S02]  /*70a0*/  ISETP.GE.AND P6, PT, R8, R7, PT ;  /* 0x000000070800720c */ /* 0x000fe40003fc6270 */
[C---:B------:R-:W-:Y:S02]  /*70b0*/  @!P3 LEA R24, P0, R82.reuse, R42, 0x1 ;  /* 0x0000002a5218b211 */ /* 0x040fe400078008ff */
[----:B------:R-:W-:Y:S02]  /*70c0*/  LOP3.LUT R30, R11, 0x38, R82, 0xf8, !PT ;  /* 0x000000380b1e7812 */ /* 0x000fe400078ef852 */
[----:B------:R-:W-:Y:S02]  /*70d0*/  SHF.R.U32.HI R8, RZ, 0x3, R11 ;  /* 0x00000003ff087819 */ /* 0x000fe4000001160b */
[----:B----4-:R-:W-:-:S02]  /*70e0*/  @!P3 LEA.HI.X R25, R82, R43, R83, 0x1, P0 ;  /* 0x0000002b5219b211 */ /* 0x010fc400000f0c53 */
[C---:B------:R-:W-:Y:S02]  /*70f0*/  IADD3 R12, R82.reuse, 0x40, RZ ;  /* 0x00000040520c7810 */ /* 0x040fe40007ffe0ff */
[C---:B-----5:R-:W-:Y:S02]  /*7100*/  @!P5 LEA R22, P0, R82.reuse, R40, 0x1 ;  /* 0x000000285216d211 */ /* 0x060fe400078008ff */
[----:B------:R-:W-:Y:S02]  /*7110*/  LOP3.LUT R30, R9, R30, R8, 0xf6, !PT ;  /* 0x0000001e091e7212 */ /* 0x000fe400078ef608 */
[----:B------:R-:W-:Y:S02]  /*7120*/  @!P4 SHF.R.S32.HI R3, RZ, 0x1f, R12 ;  /* 0x0000001fff03c819 */ /* 0x000fe4000001140c */
[----:B------:R-:W-:Y:S01]  /*7130*/  @!P5 LEA.HI.X R23, R82, R41, R83, 0x1, P0 ;  /* 0x000000295217d211 */ /* 0x000fe200000f0c53 */
[----:B------:R-:W-:Y:S01]  /*7140*/  @!P4 IMAD.SHL.U32 R10, R30, 0x2, RZ ;  /* 0x000000021e0ac824 */ /* 0x000fe200078e00ff */
[----:B------:R-:W-:-:S02]  /*7150*/  @!P6 LEA R20, P0, R82, R18, 0x1 ;  /* 0x000000125214e211 */ /* 0x000fc400078008ff */
[--C-:B------:R-:W-:Y:S02]  /*7160*/  @!P3 SHF.R.S32.HI R5, RZ, 0x1f, R12.reuse ;  /* 0x0000001fff05b819 */ /* 0x100fe4000001140c */
[-C--:B------:R-:W-:Y:S01]  /*7170*/  @!P4 LEA.HI R32, R3, R12.reuse, RZ, 0x3 ;  /* 0x0000000c0320c211 */ /* 0x080fe200078f18ff */
[----:B------:R1:W-:Y:S01]  /*7180*/  @!P4 LDGSTS.E.BYPASS.LTC128B.128 [R10+0x100], [R34.64], !P1 ;  /* 0x00100000220acfae */ /* 0x0003e2000c901d50 */
[----:B------:R-:W-:Y:S02]  /*7190*/  @!P5 SHF.R.S32.HI R3, RZ, 0x1f, R12 ;  /* 0x0000001fff03d819 */ /* 0x000fe4000001140c */
[----:B------:R-:W-:Y:S02]  /*71a0*/  @!P6 LEA.HI.X R21, R82, R19, R83, 0x1, P0 ;  /* 0x000000135215e211 */ /* 0x000fe400000f0c53 */
[----:B------:R-:W-:Y:S02]  /*71b0*/  @!P3 LEA.HI R5, R5, R12, RZ, 0x3 ;  /* 0x0000000c0505b211 */ /* 0x000fe400078f18ff */
[----:B------:R-:W-:-:S02]  /*71c0*/  ISETP.GE.AND P0, PT, R12, c[0x0][0x198], PT ;  /* 0x000066000c007a0c */ /* 0x000fc40003f06270 */
[----:B------:R-:W-:Y:S02]  /*71d0*/  @!P5 LEA.HI R3, R3, R12, RZ, 0x3 ;  /* 0x0000000c0303d211 */ /* 0x000fe400078f18ff */
[----:B------:R-:W-:Y:S02]  /*71e0*/  @!P4 LOP3.LUT R32, R32, 0xfffffff8, RZ, 0xc0, !PT ;  /* 0xfffffff82020c812 */ /* 0x000fe400078ec0ff */
[----:B------:R-:W-:Y:S02]  /*71f0*/  @!P3 LOP3.LUT R5, R5, 0xfffffff8, RZ, 0xc0, !PT ;  /* 0xfffffff80505b812 */ /* 0x000fe400078ec0ff */
[----:B------:R-:W-:Y:S01]  /*7200*/  @!P5 LOP3.LUT R3, R3, 0xfffffff8, RZ, 0xc0, !PT ;  /* 0xfffffff80303d812 */ /* 0x000fe200078ec0ff */
[----:B------:R-:W-:Y:S01]  /*7210*/  @!P4 IMAD.WIDE R32, R32, 0x2, R44 ;  /* 0x000000022020c825 */ /* 0x000fe200078e022c */
[----:B------:R-:W-:-:S03]  /*7220*/  P2R R13, PR, RZ, 0x8 ;  /* 0x00000008ff0d7803 */ /* 0x000fc60000000000 */
[----:B------:R-:W-:Y:S01]  /*7230*/  @!P3 IMAD.WIDE R42, R5, 0x2, R42 ;  /* 0x00000002052ab825 */ /* 0x000fe200078e022a */
[----:B------:R2:W-:Y:S03]  /*7240*/  @!P4 LDGSTS.E.BYPASS.LTC128B.128 [R10+0x4100], [R32.64], !P0 ;  /* 0x04100000200acfae */ /* 0x0005e6000c101d50 */
[C---:B------:R-:W-:Y:S02]  /*7250*/  @!P3 IMAD.SHL.U32 R5, R30.reuse, 0x2, RZ ;  /* 0x000000021e05b824 */ /* 0x040fe400078e00ff */
[----:B------:R-:W-:Y:S01]  /*7260*/  @!P5 IMAD.WIDE R44, R3, 0x2, R40 ;  /* 0x00000002032cd825 */ /* 0x000fe200078e0228 */
[----:B-1----:R-:W-:Y:S02]  /*7270*/  @!P6 SHF.R.S32.HI R35, RZ, 0x1f, R12 ;  /* 0x0000001fff23e819 */ /* 0x002fe4000001140c */
[----:B------:R1:W-:Y:S01]  /*7280*/  @!P3 LDGSTS.E.BYPASS.LTC128B.128 [R5+0x1100], [R24.64], !P1 ;  /* 0x011000001805bfae */ /* 0x0003e2000c901d50 */
[C---:B------:R-:W-:Y:S01]  /*7290*/  @!P5 IMAD.SHL.U32 R3, R30.reuse, 0x2, RZ ;  /* 0x000000021e03d824 */ /* 0x040fe200078e00ff */
[----:B------:R-:W-:Y:S01]  /*72a0*/  @!P6 LEA.HI R35, R35, R12, RZ, 0x3 ;  /* 0x0000000c2323e211 */ /* 0x000fe200078f18ff */
[----:B------:R-:W-:Y:S01]  /*72b0*/  @!P6 IMAD.SHL.U32 R41, R30, 0x2, RZ ;  /* 0x000000021e29e824 */ /* 0x000fe200078e00ff */
[----:B------:R3:W-:Y:S01]  /*72c0*/  @!P3 LDGSTS.E.BYPASS.LTC128B.128 [R5+0x5100], [R42.64], !P0 ;  /* 0x051000002a05bfae */ /* 0x0007e2000c101d50 */
[----:B------:R-:W-:-:S02]  /*72d0*/  ISETP.GE.AND P3, PT, R28, 0x21, PT ;  /* 0x000000211c00780c */ /* 0x000fc40003f66270 */
[----:B------:R-:W-:Y:S01]  /*72e0*/  @!P6 LOP3.LUT R35, R35, 0xfffffff8, RZ, 0xc0, !PT ;  /* 0xfffffff82323e812 */ /* 0x000fe200078ec0ff */
[----:B------:R4:W-:Y:S04]  /*72f0*/  @!P5 LDGSTS.E.BYPASS.LTC128B.128 [R3+0x2100], [R22.64], !P1 ;  /* 0x021000001603dfae */ /* 0x0009e8000c901d50 */
[----:B------:R5:W-:Y:S04]  /*7300*/  @!P5 LDGSTS.E.BYPASS.LTC128B.128 [R3+0x6100], [R44.64], !P0 ;  /* 0x061000002c03dfae */ /* 0x000be8000c101d50 */
[----:B------:R5:W-:Y:S01]  /*7310*/  @!P6 LDGSTS.E.BYPASS.LTC128B.128 [R41+0x3100], [R20.64], !P1 ;  /* 0x031000001429efae */ /* 0x000be2000c901d50 */
[----:B--2---:R-:W-:Y:S01]  /*7320*/  @!P6 IMAD.WIDE R32, R35, 0x2, R18 ;  /* 0x000000022320e825 */ /* 0x004fe200078e0212 */
[----:B------:R-:W-:-:S02]  /*7330*/  LEA.HI R19, R37, R78, RZ, 0x4 ;  /* 0x0000004e25137211 */ /* 0x000fc400078f20ff */
[----:B------:R-:W-:Y:S02]  /*7340*/  P2R R10, PR, RZ, 0x10 ;  /* 0x00000010ff0a7803 */ /* 0x000fe40000000000 */
[----:B------:R2:W-:Y:S01]  /*7350*/  @!P6 LDGSTS.E.BYPASS.LTC128B.128 [R41+0x7100], [R32.64], !P0 ;  /* 0x071000002029efae */ /* 0x0005e2000c101d50 */
[----:B------:R-:W-:Y:S02]  /*7360*/  ISETP.GE.AND P0, PT, R12, c[0x0][0x1d4], PT ;  /* 0x000075000c007a0c */ /* 0x000fe40003f06270 */
[----:B------:R-:W-:Y:S01]  /*7370*/  ISETP.GE.AND P4, PT, R82, c[0x0][0x1d4], PT ;  /* 0x0000750052007a0c */ /* 0x000fe20003f86270 */
[----:B-1----:R-:W-:Y:S01]  /*7380*/  @P2 IMAD.SHL.U32 R25, R30, 0x2, RZ ;  /* 0x000000021e192824 */ /* 0x002fe200078e00ff */
[----:B------:R-:W0:Y:S01]  /*7390*/  LDGDEPBAR ;  /* 0x00000000000079af */ /* 0x000e220000000000 */
[----:B---3--:R-:W-:Y:S02]  /*73a0*/  IMAD.MOV.U32 R5, RZ, RZ, 0x10 ;  /* 0x00000010ff057424 */ /* 0x008fe400078e00ff */
[----:B----4-:R-:W-:Y:S01]  /*73b0*/  IMAD.WIDE.U32 R22, R127, c[0x0][0x208], R82 ;  /* 0x000082007f167a25 */ /* 0x010fe200078e0052 */
[----:B-----5:R-:W-:-:S07]  /*73c0*/  LOP3.LUT R3, R19, 0xfffffff0, RZ, 0xc0, !PT ;  /* 0xfffffff013037812 */ /* 0x020fce00078ec0ff */
[----:B------:R2:W-:Y:S01]  /*73d0*/  @P2 LDGSTS.E.BYPASS.LTC128B.128 [R25+0x8100], [R26.64], !P4 ;  /* 0x081000001a192fae */ /* 0x0005e2000e101d50 */
[----:B------:R-:W-:Y:S01]  /*73e0*/  @P4 LOP3.LUT R222, R222, 0x40000, RZ, 0xfc, !PT ;  /* 0x00040000dede4812 */ /* 0x000fe200078efcff */
[----:B------:R-:W-:Y:S02]  /*73f0*/  @P3 IMAD.SHL.U32 R21, R30, 0x2, RZ ;  /* 0x000000021e153824 */ /* 0x000fe400078e00ff */
[----:B------:R2:W-:Y:S01]  /*7400*/  @P2 LDGSTS.E.BYPASS.LTC128B.128 [R25+0xb100], [R26.64+0x80], !P0 ;  /* 0x0b1000801a192fae */ /* 0x0005e2000c101d50 */
[----:B------:R-:W-:Y:S01]  /*7410*/  IMAD.IADD R3, R78, 0x1, -R3 ;  /* 0x000000014e037824 */ /* 0x000fe200078e0a03 */
[----:B------:R-:W-:Y:S01]  /*7420*/  LOP3.LUT R222, R222, 0xfffdffff, RZ, 0xc0, !PT ;  /* 0xfffdffffdede7812 */ /* 0x000fe200078ec0ff */
[----:B------:R-:W-:Y:S01]  /*7430*/  IMAD.MOV.U32 R20, RZ, RZ, R22 ;  /* 0x000000ffff147224 */ /* 0x000fe200078e0016 */
[----:B------:R1:W-:Y:S02]  /*7440*/  @P3 LDGSTS.E.BYPASS.LTC128B.128 [R21+0x9100], [R16.64], !P4 ;  /* 0x0910000010153fae */ /* 0x0003e4000e101d50 */
[----:B------:R-:W-:-:S02]  /*7450*/  SHF.R.S32.HI R12, RZ, 0x1f, R3 ;  /* 0x0000001fff0c7819 */ /* 0x000fc40000011403 */
[----:B------:R1:W-:Y:S01]  /*7460*/  @P3 LDGSTS.E.BYPASS.LTC128B.128 [R21+0xc100], [R16.64+0x80], !P0 ;  /* 0x0c10008010153fae */ /* 0x0003e2000c101d50 */
[----:B------:R-:W-:Y:S02]  /*7470*/  @P0 LOP3.LUT R222, R222, 0x20000, RZ, 0xfc, !PT ;  /* 0x00020000dede0812 */ /* 0x000fe400078efcff */
[----:B------:R-:W-:-:S04]  /*7480*/  LEA.HI R12, R12, R3, RZ, 0x3 ;  /* 0x000000030c0c7211 */ /* 0x000fc800078f18ff */
[----:B------:R-:W-:-:S05]  /*7490*/  LOP3.LUT R18, R12, 0xfffffff8, RZ, 0xc0, !PT ;  /* 0xfffffff80c127812 */ /* 0x000fca00078ec0ff */
[----:B------:R-:W-:Y:S02]  /*74a0*/  IMAD.IADD R18, R3, 0x1, -R18 ;  /* 0x0000000103127824 */ /* 0x000fe400078e0a12 */
[----:B------:R-:W-:-:S03]  /*74b0*/  IMAD.MOV.U32 R3, RZ, RZ, 0x20 ;  /* 0x00000020ff037424 */ /* 0x000fc600078e00ff */
[C---:B------:R-:W-:Y:S01]  /*74c0*/  R2P PR, R18.reuse, 0x6 ;  /* 0x0000000612007804 */ /* 0x040fe20000000000 */
[----:B------:R-:W-:Y:S01]  /*74d0*/  IMAD.SHL.U32 R18, R18, 0x40, RZ ;  /* 0x0000004012127824 */ /* 0x000fe200078e00ff */
[----:B------:R-:W-:-:S03]  /*74e0*/  ISETP.NE.AND P3, PT, R13, RZ, PT ;  /* 0x000000ff0d00720c */ /* 0x000fc60003f65270 */
[----:B------:R-:W-:Y:S02]  /*74f0*/  SEL R5, R5, 0xfffffff0, !P1 ;  /* 0xfffffff005057807 */ /* 0x000fe40004800000 */
[----:B------:R-:W-:Y:S02]  /*7500*/  ISETP.GE.AND P1, PT, R28, 0x41, PT ;  /* 0x000000411c00780c */ /* 0x000fe40003f26270 */
[----:B------:R-:W-:Y:S01]  /*7510*/  SEL R3, R3, 0xffffffe0, !P2 ;  /* 0xffffffe003037807 */ /* 0x000fe20005000000 */
[----:B-1----:R-:W-:Y:S02]  /*7520*/  IMAD.IADD R21, R23, 0x1, R0 ;  /* 0x0000000117157824 */ /* 0x002fe400078e0200 */
[----:B------:R-:W-:Y:S02]  /*7530*/  IMAD R16, R218, c[0x0][0x210], RZ ;  /* 0x00008400da107a24 */ /* 0x000fe400078e02ff */
[----:B------:R-:W-:-:S04]  /*7540*/  IMAD.WIDE.U32 R20, R219, c[0x0][0x210], R20 ;  /* 0x00008400db147a25 */ /* 0x000fc800078e0014 */
[----:B------:R-:W-:Y:S02]  /*7550*/  IMAD R16, R219, c[0x0][0x214], R16 ;  /* 0x00008500db107a24 */ /* 0x000fe400078e0210 */
[----:B------:R-:W-:Y:S02]  /*7560*/  @P1 IMAD.SHL.U32 R13, R30, 0x2, RZ ;  /* 0x000000021e0d1824 */ /* 0x000fe400078e00ff */
[----:B------:R-:W-:-:S03]  /*7570*/  IMAD.IADD R21, R16, 0x1, R21 ;  /* 0x0000000110157824 */ /* 0x000fc600078e0215 */
[----:B------:R1:W-:Y:S01]  /*7580*/  @P1 LDGSTS.E.BYPASS.LTC128B.128 [R13+0xa100], [R14.64], !P4 ;  /* 0x0a1000000e0d1fae */ /* 0x0003e2000e101d50 */
[----:B------:R-:W-:Y:S01]  /*7590*/  ISETP.NE.AND P4, PT, R10, RZ, PT ;  /* 0x000000ff0a00720c */ /* 0x000fe20003f85270 */
[----:B------:R-:W-:Y:S01]  /*75a0*/  IMAD.WIDE.U32 R234, R234, c[0x0][0x218], R20 ;  /* 0x00008600eaea7a25 */ /* 0x000fe200078e0014 */
[----:B------:R-:W-:Y:S01]  /*75b0*/  SHF.R.S32.HI R10, RZ, 0x4, R19 ;  /* 0x00000004ff0a7819 */ /* 0x000fe20000011413 */
[----:B------:R1:W-:Y:S01]  /*75c0*/  @P1 LDGSTS.E.BYPASS.LTC128B.128 [R13+0xd100], [R14.64+0x80], !P0 ;  /* 0x0d1000800e0d1fae */ /* 0x0003e2000c101d50 */
[----:B------:R-:W-:Y:S01]  /*75d0*/  ISETP.LT.AND P0, PT, RZ, c[0x0][0x27c], PT ;  /* 0x00009f00ff007a0c */ /* 0x000fe20003f01270 */
[----:B------:R-:W-:Y:S01]  /*75e0*/  IMAD.IADD R237, R235, 0x1, R237 ;  /* 0x00000001ebed7824 */ /* 0x000fe200078e02ed */
[----:B------:R-:W-:Y:S01]  /*75f0*/  LEA.HI R19, R19, R10, RZ, 0x1 ;  /* 0x0000000a13137211 */ /* 0x000fe200078f08ff */
[----:B------:R-:W0:Y:S03]  /*7600*/  LDGDEPBAR ;  /* 0x00000000000079af */ /* 0x000e260000000000 */
[----:B------:R-:W-:-:S05]  /*7610*/  LOP3.LUT R17, R19, 0xfffffffe, RZ, 0xc0, !PT ;  /* 0xfffffffe13117812 */ /* 0x000fca00078ec0ff */
[----:B------:R-:W-:-:S04]  /*7620*/  IMAD.IADD R0, R10, 0x1, -R17 ;  /* 0x000000010a007824 */ /* 0x000fc800078e0a11 */
[----:B------:R-:W-:Y:S01]  /*7630*/  IMAD.SHL.U32 R10, R0, 0x8, RZ ;  /* 0x00000008000a7824 */ /* 0x000fe200078e00ff */
[----:B-1----:R-:W-:-:S04]  /*7640*/  LOP3.LUT R13, R18, 0x1c0, RZ, 0xc0, !PT ;  /* 0x000001c0120d7812 */ /* 0x002fc800078ec0ff */
[----:B------:R-:W-:Y:S02]  /*7650*/  LOP3.LUT R10, R13, 0x8, R10, 0xf8, !PT ;  /* 0x000000080d0a7812 */ /* 0x000fe400078ef80a */
[----:B------:R-:W-:-:S04]  /*7660*/  SHF.R.U32.HI R13, RZ, 0x3, R13 ;  /* 0x00000003ff0d7819 */ /* 0x000fc8000001160d */
[----:B------:R-:W-:Y:S01]  /*7670*/  LOP3.LUT R2, R10, R13, RZ, 0x3c, !PT ;  /* 0x0000000d0a027212 */ /* 0x000fe200078e3cff */
[----:B------:R-:W-:-:S05]  /*7680*/  IMAD.SHL.U32 R13, R12, 0x40, RZ ;  /* 0x000000400c0d7824 */ /* 0x000fca00078e00ff */
[----:B------:R-:W-:Y:S01]  /*7690*/  LOP3.LUT R2, R2, 0xfffffe00, R13, 0xf8, !PT ;  /* 0xfffffe0002027812 */ /* 0x000fe200078ef80d */
[----:B------:R-:W-:Y:S05]  /*76a0*/  @P0 BRA `(.L_x_346) ;  /* 0x0000002000000947 */ /* 0x000fea0003800000 */
[----:B--2---:R-:W-:-:S04]  /*76b0*/  DEPBAR.LE SB0, 0x1 ;  /* 0x000080400000791a */ /* 0x004fc80000000000 */
[----:B------:R-:W-:Y:S05]  /*76c0*/  BRA `(.L_x_347) ;  /* 0x00004ea000007947 */ /* 0x000fea0003800000 */
.L_x_346:
[----:B--2---:R-:W-:Y:S01]  /*76d0*/  ULDC.U8 UR4, c[0x0][0x298] ;  /* 0x0000a60000047ab9 */ /* 0x004fe20000000000 */
[----:B------:R-:W-:Y:S01]  /*76e0*/  SHF.R.S32.HI R12, RZ, 0x1f, R79 ;  /* 0x0000001fff0c7819 */ /* 0x000fe2000001144f */
[C---:B------:R-:W-:Y:S01]  /*76f0*/  IMAD.WIDE.U32 R14, R79.reuse, c[0x0][0x280], RZ ;  /* 0x0000a0004f0e7a25 */ /* 0x040fe200078e00ff */
[----:B------:R-:W-:Y:S01]  /*7700*/  ISETP.NE.AND P0, PT, RZ, UR4, PT ;  /* 0x00000004ff007c0c */ /* 0x000fe2000bf05270 */
[----:B------:R-:W-:Y:S02]  /*7710*/  BSSY B2, `(.L_x_347) ;  /* 0x00004e5000027945 */ /* 0x000fe40003800000 */
[C---:B------:R-:W-:Y:S02]  /*7720*/  IMAD R10, R12.reuse, c[0x0][0x280], RZ ;  /* 0x0000a0000c0a7a24 */ /* 0x040fe400078e02ff */
[----:B------:R-:W-:Y:S02]  /*7730*/  IMAD R12, R12, c[0x0][0x290], RZ ;  /* 0x0000a4000c0c7a24 */ /* 0x000fe400078e02ff */
[----:B------:R-:W-:Y:S01]  /*7740*/  IMAD R13, R79, c[0x0][0x284], R10 ;  /* 0x0000a1004f0d7a24 */ /* 0x000fe200078e020a */
[----:B------:R-:W-:Y:S01]  /*7750*/  LEA R10, R29, R6, 0x5 ;  /* 0x000000061d0a7211 */ /* 0x000fe200078e28ff */
[C---:B------:R-:W-:Y:S01]  /*7760*/  IMAD R12, R79.reuse, c[0x0][0x294], R12 ;  /* 0x0000a5004f0c7a24 */ /* 0x040fe200078e020c */
[----:B------:R-:W-:Y:S01]  /*7770*/  SHF.L.U32 R6, R30, 0x1, RZ ;  /* 0x000000011e067819 */ /* 0x000fe200000006ff */
[----:B------:R-:W-:Y:S01]  /*7780*/  IMAD.WIDE.U32 R18, R79, c[0x0][0x290], RZ ;  /* 0x0000a4004f127a25 */ /* 0x000fe200078e00ff */
[----:B------:R-:W-:-:S04]  /*7790*/  IADD3 R17, R13, R15, RZ ;  /* 0x0000000f0d117210 */ /* 0x000fc80007ffe0ff */
[----:B------:R-:W-:Y:S01]  /*77a0*/  IADD3 R21, R12, R19, RZ ;  /* 0x000000130c157210 */ /* 0x000fe20007ffe0ff */
[----:B------:R-:W-:Y:S05]  /*77b0*/  @!P0 BRA `(.L_x_348) ;  /* 0x0000268000008947 */ /* 0x000fea0003800000 */
[----:B------:R-:W-:Y:S01]  /*77c0*/  ISETP.NE.AND P1, PT, R217, 0x1, PT ;  /* 0x00000001d900780c */ /* 0x000fe20003f25270 */
[----:B------:R-:W-:Y:S01]  /*77d0*/  IMAD.MOV.U32 R20, RZ, RZ, R18 ;  /* 0x000000ffff147224 */ /* 0x000fe200078e0012 */
[----:B------:R-:W-:Y:S01]  /*77e0*/  MOV R16, R14 ;  /* 0x0000000e00107202 */ /* 0x000fe20000000f00 */
[----:B------:R-:W-:Y:S01]  /*77f0*/  BSSY B0, `(.L_x_349) ;  /* 0x000002d000007945 */ /* 0x000fe20003800000 */
[----:B------:R-:W-:Y:S01]  /*7800*/  CS2R R68, SRZ ;  /* 0x0000000000447805 */ /* 0x000fe2000001ff00 */
[----:B------:R-:W-:Y:S01]  /*7810*/  CS2R R88, SRZ ;  /* 0x0000000000587805 */ /* 0x000fe2000001ff00 */
[----:B------:R-:W-:Y:S01]  /*7820*/  CS2R R76, SRZ ;  /* 0x00000000004c7805 */ /* 0x000fe2000001ff00 */
[----:B------:R-:W-:Y:S01]  /*7830*/  CS2R R86, SRZ ;  /* 0x0000000000567805 */ /* 0x000fe2000001ff00 */
[----:B------:R-:W-:-:S05]  /*7840*/  CS2R R80, SRZ ;  /* 0x0000000000507805 */ /* 0x000fca000001ff00 */
[----:B------:R-:W-:-:S05]  /*7850*/  @P1 IMAD.HI.U32 R8, R10, c[0x0][0x2c8], RZ ;  /* 0x0000b2000a081a27 */ /* 0x000fca00078e00ff */
[----:B------:R-:W-:-:S04]  /*7860*/  @P1 SHF.R.U32.HI R10, RZ, c[0x0][0x2cc], R8 ;  /* 0x0000b300ff0a1a19 */ /* 0x000fc80000011608 */
[----:B------:R-:W-:Y:S01]  /*7870*/  SHF.R.S32.HI R8, RZ, 0x1f, R10 ;  /* 0x0000001fff087819 */ /* 0x000fe2000001140a */
[----:B------:R-:W-:-:S04]  /*7880*/  IMAD.WIDE.U32 R12, R10, c[0x0][0x280], R16 ;  /* 0x0000a0000a0c7a25 */ /* 0x000fc800078e0010 */
[----:B------:R-:W-:Y:S01]  /*7890*/  IMAD R9, R8, c[0x0][0x280], RZ ;  /* 0x0000a00008097a24 */ /* 0x000fe200078e02ff */
[----:B------:R-:W-:Y:S01]  /*78a0*/  LEA R16, P0, R12, c[0x0][0x270], 0x1 ;  /* 0x00009c000c107a11 */ /* 0x000fe200078008ff */
[----:B------:R-:W-:-:S04]  /*78b0*/  IMAD.WIDE.U32 R20, R10, c[0x0][0x290], R20 ;  /* 0x0000a4000a147a25 */ /* 0x000fc800078e0014 */
[----:B------:R-:W-:Y:S01]  /*78c0*/  IMAD R9, R10, c[0x0][0x284], R9 ;  /* 0x0000a1000a097a24 */ /* 0x000fe200078e0209 */
[----:B------:R1:W2:Y:S04]  /*78d0*/  SHFL.IDX PT, R14, R16, RZ, 0x181f ;  /* 0x00181fff100e7589 */ /* 0x0002a800000e0000 */
[----:B------:R-:W-:Y:S01]  /*78e0*/  IADD3 R19, R13, R9, RZ ;  /* 0x000000090d137210 */ /* 0x000fe20007ffe0ff */
[----:B------:R-:W-:Y:S02]  /*78f0*/  IMAD R9, R8, c[0x0][0x290], RZ ;  /* 0x0000a40008097a24 */ /* 0x000fe400078e02ff */
[----:B------:R-:W-:Y:S01]  /*7900*/  IMAD.SHL.U32 R13, R29, 0x4, RZ ;  /* 0x000000041d0d7824 */ /* 0x000fe200078e00ff */
[----:B------:R-:W-:Y:S01]  /*7910*/  LEA.HI.X R19, R12, c[0x0][0x274], R19, 0x1, P0 ;  /* 0x00009d000c137a11 */ /* 0x000fe200000f0c13 */
[----:B------:R-:W-:Y:S01]  /*7920*/  IMAD R9, R10, c[0x0][0x294], R9 ;  /* 0x0000a5000a097a24 */ /* 0x000fe200078e0209 */
[----:B------:R-:W-:-:S03]  /*7930*/  LEA R12, P0, R20, c[0x0][0x288], 0x1 ;  /* 0x0000a200140c7a11 */ /* 0x000fc600078008ff */
[----:B------:R1:W3:Y:S01]  /*7940*/  SHFL.IDX PT, R15, R19, RZ, 0x181f ;  /* 0x00181fff130f7589 */ /* 0x0002e200000e0000 */
[----:B------:R-:W-:-:S03]  /*7950*/  IADD3 R18, R21, R9, RZ ;  /* 0x0000000915127210 */ /* 0x000fc60007ffe0ff */
[----:B------:R1:W4:Y:S01]  /*7960*/  SHFL.IDX PT, R10, R12, RZ, 0x181f ;  /* 0x00181fff0c0a7589 */ /* 0x00032200000e0000 */
[----:B------:R-:W-:-:S05]  /*7970*/  LEA.HI.X R18, R20, c[0x0][0x28c], R18, 0x1, P0 ;  /* 0x0000a30014127a11 */ /* 0x000fca00000f0c12 */
[----:B------:R1:W1:Y:S01]  /*7980*/  SHFL.IDX PT, R11, R18, RZ, 0x181f ;  /* 0x00181fff120b7589 */ /* 0x00026200000e0000 */
[----:B------:R-:W-:Y:S05]  /*7990*/  @P4 BRA `(.L_x_350) ;  /* 0x0000012000004947 */ /* 0x000fea0003800000 */
[C---:B--2---:R-:W-:Y:S01]  /*79a0*/  ISETP.GE.AND P0, PT, R13.reuse, c[0x0][0x27c], PT ;  /* 0x00009f000d007a0c */ /* 0x044fe20003f06270 */
[----:B------:R-:W-:Y:S01]  /*79b0*/  CS2R R76, SRZ ;  /* 0x00000000004c7805 */ /* 0x000fe2000001ff00 */
[----:B------:R-:W-:Y:S01]  /*79c0*/  CS2R R80, SRZ ;  /* 0x0000000000507805 */ /* 0x000fe2000001ff00 */
[----:B------:R-:W-:-:S10]  /*79d0*/  IADD3 R8, R13, 0x20, RZ ;  /* 0x000000200d087810 */ /* 0x000fd40007ffe0ff */
[----:B---3--:R-:W-:-:S04]  /*79e0*/  @!P0 IMAD.WIDE R22, R13, 0x2, R14 ;  /* 0x000000020d168825 */ /* 0x008fc800078e020e */
[----:B-1--4-:R-:W-:Y:S01]  /*79f0*/  @!P0 IMAD.WIDE R20, R13, 0x2, R10 ;  /* 0x000000020d148825 */ /* 0x012fe200078e020a */
[----:B------:R1:W5:Y:S04]  /*7a00*/  @!P0 LD.E.64 R76, [R22.64] ;  /* 0x00000010164c8980 */ /* 0x000368000c101b00 */
[----:B------:R1:W5:Y:S01]  /*7a10*/  @!P0 LD.E.64 R80, [R20.64] ;  /* 0x0000001014508980 */ /* 0x000362000c101b00 */
[----:B------:R-:W-:Y:S01]  /*7a20*/  ISETP.GE.AND P0, PT, R8, c[0x0][0x27c], PT ;  /* 0x00009f0008007a0c */ /* 0x000fe20003f06270 */
[----:B------:R-:W-:Y:S01]  /*7a30*/  CS2R R88, SRZ ;  /* 0x0000000000587805 */ /* 0x000fe2000001ff00 */
[----:B------:R-:W-:-:S11]  /*7a40*/  CS2R R86, SRZ ;  /* 0x0000000000567805 */ /* 0x000fd6000001ff00 */
[----:B------:R-:W-:-:S04]  /*7a50*/  @!P0 SHF.R.S32.HI R9, RZ, 0x1f, R8 ;  /* 0x0000001fff098819 */ /* 0x000fc80000011408 */
[----:B------:R-:W-:-:S04]  /*7a60*/  @!P0 LEA.HI R8, R9, R8, RZ, 0x2 ;  /* 0x0000000809088211 */ /* 0x000fc800078f10ff */
[----:B------:R-:W-:-:S05]  /*7a70*/  @!P0 LOP3.LUT R8, R8, 0xfffffffc, RZ, 0xc0, !PT ;  /* 0xfffffffc08088812 */ /* 0x000fca00078ec0ff */
[----:B------:R-:W-:-:S04]  /*7a80*/  @!P0 IMAD.WIDE R14, R8, 0x2, R14 ;  /* 0x00000002080e8825 */ /* 0x000fc800078e020e */
[----:B------:R-:W-:Y:S01]  /*7a90*/  @!P0 IMAD.WIDE R8, R8, 0x2, R10 ;  /* 0x0000000208088825 */ /* 0x000fe200078e020a */
[----:B------:R1:W5:Y:S04]  /*7aa0*/  @!P0 LD.E.64 R88, [R14.64] ;  /* 0x000000100e588980 */ /* 0x000368000c101b00 */
[----:B------:R1:W5:Y:S02]  /*7ab0*/  @!P0 LD.E.64 R86, [R8.64] ;  /* 0x0000001008568980 */ /* 0x000364000c101b00 */
.L_x_350:
[----:B--2---:R-:W-:Y:S05]  /*7ac0*/  BSYNC B0 ;  /* 0x0000000000007941 */ /* 0x004fea0003800000 */
.L_x_349:
[----:B-1---5:R-:W-:Y:S01]  /*7ad0*/  IMAD.MOV.U32 R11, RZ, RZ, R88 ;  /* 0x000000ffff0b7224 */ /* 0x022fe200078e0058 */
[----:B------:R1:W2:Y:S01]  /*7ae0*/  SHFL.IDX PT, R21, R19, 0x1, 0x181f ;  /* 0x00381f0013157f89 */ /* 0x0002a200000e0000 */
[----:B----4-:R-:W-:Y:S01]  /*7af0*/  IMAD.MOV.U32 R10, RZ, RZ, R89 ;  /* 0x000000ffff0a7224 */ /* 0x010fe200078e0059 */
[----:B------:R-:W-:Y:S01]  /*7b00*/  BSSY B0, `(.L_x_351) ;  /* 0x0000028000007945 */ /* 0x000fe20003800000 */
        /* <DEDUP_REMOVED lines=9> */
[----:B------:R1:W4:Y:S01]  /*7ba0*/  SHFL.IDX PT, R20, R16, 0x1, 0x181f ;  /* 0x00381f0010147f89 */ /* 0x00032200000e0000 */
[----:B------:R-:W-:Y:S01]  /*7bb0*/  IMAD.MOV.U32 R8, RZ, RZ, R81 ;  /* 0x000000ffff087224 */ /* 0x000fe200078e0051 */
[----:B------:R-:W-:Y:S01]  /*7bc0*/  PRMT R62, R11, 0x7610, R62 ;  /* 0x000076100b3e7816 */ /* 0x000fe2000000003e */
[----:B------:R-:W-:Y:S01]  /*7bd0*/  CS2R R84, SRZ ;  /* 0x0000000000547805 */ /* 0x000fe2000001ff00 */
[----:B---3--:R1:W3:Y:S01]  /*7be0*/  SHFL.IDX PT, R15, R18, 0x1, 0x181f ;  /* 0x00381f00120f7f89 */ /* 0x0082e200000e0000 */
[----:B------:R-:W-:Y:S01]  /*7bf0*/  PRMT R53, R10, 0x7610, R53 ;  /* 0x000076100a357816 */ /* 0x000fe20000000035 */
[----:B------:R-:W-:Y:S01]  /*7c00*/  CS2R R66, SRZ ;  /* 0x0000000000427805 */ /* 0x000fe2000001ff00 */
[----:B------:R-:W-:Y:S01]  /*7c10*/  PRMT R70, R9, 0x7610, R70 ;  /* 0x0000761009467816 */ /* 0x000fe20000000046 */
[----:B------:R1:W1:Y:S01]  /*7c20*/  SHFL.IDX PT, R14, R12, 0x1, 0x181f ;  /* 0x00381f000c0e7f89 */ /* 0x00026200000e0000 */
[----:B------:R-:W-:Y:S01]  /*7c30*/  PRMT R65, R8, 0x7610, R65 ;  /* 0x0000761008417816 */ /* 0x000fe20000000041 */
[----:B------:R-:W-:Y:S01]  /*7c40*/  CS2R R82, SRZ ;  /* 0x0000000000527805 */ /* 0x000fe2000001ff00 */
[----:B------:R-:W-:Y:S05]  /*7c50*/  @P3 BRA `(.L_x_352) ;  /* 0x0000012000003947 */ /* 0x000fea0003800000 */
[C---:B------:R-:W-:Y:S01]  /*7c60*/  ISETP.GE.AND P0, PT, R13.reuse, c[0x0][0x27c], PT ;  /* 0x00009f000d007a0c */ /* 0x040fe20003f06270 */
[----:B------:R-:W-:Y:S01]  /*7c70*/  CS2R R84, SRZ ;  /* 0x0000000000547805 */ /* 0x000fe2000001ff00 */
[----:B------:R-:W-:Y:S01]  /*7c80*/  CS2R R82, SRZ ;  /* 0x0000000000527805 */ /* 0x000fe2000001ff00 */
[----:B------:R-:W-:-:S10]  /*7c90*/  IADD3 R9, R13, 0x20, RZ ;  /* 0x000000200d097810 */ /* 0x000fd40007ffe0ff */
[----:B--2-4-:R-:W-:-:S04]  /*7ca0*/  @!P0 IMAD.WIDE R22, R13, 0x2, R20 ;  /* 0x000000020d168825 */ /* 0x014fc800078e0214 */
[----:B-1-3--:R-:W-:Y:S01]  /*7cb0*/  @!P0 IMAD.WIDE R10, R13, 0x2, R14 ;  /* 0x000000020d0a8825 */ /* 0x00afe200078e020e */
        /* <DEDUP_REMOVED lines=12> */
.L_x_352:
[----:B------:R-:W-:Y:S05]  /*7d80*/  BSYNC B0 ;  /* 0x0000000000007941 */ /* 0x000fea0003800000 */
.L_x_351:
[----:B-1---5:R-:W-:Y:S01]  /*7d90*/  IMAD.MOV.U32 R11, RZ, RZ, R68 ;  /* 0x000000ffff0b7224 */ /* 0x022fe200078e0044 */
[----:B--2---:R1:W2:Y:S01]  /*7da0*/  SHFL.IDX PT, R21, R19, 0x2, 0x181f ;  /* 0x00581f0013157f89 */ /* 0x0042a200000e0000 */
[----:B------:R-:W-:Y:S01]  /*7db0*/  IMAD.MOV.U32 R10, RZ, RZ, R69 ;  /* 0x000000ffff0a7224 */ /* 0x000fe200078e0045 */
        /* <DEDUP_REMOVED lines=10> */
[----:B----4-:R1:W4:Y:S01]  /*7e60*/  SHFL.IDX PT, R20, R16, 0x2, 0x181f ;  /* 0x00581f0010147f89 */ /* 0x01032200000e0000 */
        /* <DEDUP_REMOVED lines=10> */
[----:B------:R-:W-:Y:S01]  /*7f10*/  CS2R R54, SRZ ;  /* 0x0000000000367805 */ /* 0x000fe2000001ff00 */
[----:B------:R-:W-:Y:S01]  /*7f20*/  CS2R R58, SRZ ;  /* 0x00000000003a7805 */ /* 0x000fe2000001ff00 */
[----:B------:R-:W-:Y:S05]  /*7f30*/  @P5 BRA `(.L_x_354) ;  /* 0x0000012000005947 */ /* 0x000fea0003800000 */
[C---:B--2---:R-:W-:Y:S01]  /*7f40*/  IADD3 R9, R13.reuse, 0x20, RZ ;  /* 0x000000200d097810 */ /* 0x044fe20007ffe0ff */
[----:B------:R-:W-:Y:S01]  /*7f50*/  CS2R R60, SRZ ;  /* 0x00000000003c7805 */ /* 0x000fe2000001ff00 */
[----:B------:R-:W-:Y:S01]  /*7f60*/  ISETP.GE.AND P1, PT, R13, c[0x0][0x27c], PT ;  /* 0x00009f000d007a0c */ /* 0x000fe20003f26270 */
[----:B------:R-:W-:Y:S01]  /*7f70*/  CS2R R58, SRZ ;  /* 0x00000000003a7805 */ /* 0x000fe2000001ff00 */
[----:B------:R-:W-:Y:S01]  /*7f80*/  ISETP.GE.AND P0, PT, R9, c[0x0][0x27c], PT ;  /* 0x00009f0009007a0c */ /* 0x000fe20003f06270 */
[----:B------:R-:W-:Y:S01]  /*7f90*/  CS2R R56, SRZ ;  /* 0x0000000000387805 */ /* 0x000fe2000001ff00 */
[----:B------:R-:W-:-:S09]  /*7fa0*/  CS2R R54, SRZ ;  /* 0x0000000000367805 */ /* 0x000fd2000001ff00 */
[----:B----4-:R-:W-:Y:S02]  /*7fb0*/  @!P1 IMAD.WIDE R10, R13, 0x2, R20 ;  /* 0x000000020d0a9825 */ /* 0x010fe400078e0214 */
[----:B------:R-:W-:-:S03]  /*7fc0*/  @!P0 SHF.R.S32.HI R8, RZ, 0x1f, R9 ;  /* 0x0000001fff088819 */ /* 0x000fc60000011409 */
[----:B------:R2:W5:Y:S01]  /*7fd0*/  @!P1 LD.E.64 R60, [R10.64] ;  /* 0x000000100a3c9980 */ /* 0x000562000c101b00 */
[----:B------:R-:W-:-:S04]  /*7fe0*/  @!P0 LEA.HI R8, R8, R9, RZ, 0x2 ;  /* 0x0000000908088211 */ /* 0x000fc800078f10ff */
[----:B------:R-:W-:-:S05]  /*7ff0*/  @!P0 LOP3.LUT R8, R8, 0xfffffffc, RZ, 0xc0, !PT ;  /* 0xfffffffc08088812 */ /* 0x000fca00078ec0ff */
[----:B------:R-:W-:-:S04]  /*8000*/  @!P0 IMAD.WIDE R20, R8, 0x2, R20 ;  /* 0x0000000208148825 */ /* 0x000fc800078e0214 */
[--C-:B-1-3--:R-:W-:Y:S01]  /*8010*/  @!P0 IMAD.WIDE R8, R8, 0x2, R14.reuse ;  /* 0x0000000208088825 */ /* 0x10afe200078e020e */
[----:B------:R2:W5:Y:S03]  /*8020*/  @!P0 LD.E.64 R56, [R20.64] ;  /* 0x0000001014388980 */ /* 0x000566000c101b00 */
[----:B------:R-:W-:Y:S01]  /*8030*/  @!P1 IMAD.WIDE R14, R13, 0x2, R14 ;  /* 0x000000020d0e9825 */ /* 0x000fe200078e020e */
[----:B------:R2:W5:Y:S04]  /*8040*/  @!P0 LD.E.64 R54, [R8.64] ;  /* 0x0000001008368980 */ /* 0x000568000c101b00 */
[----:B------:R2:W5:Y:S02]  /*8050*/  @!P1 LD.E.64 R58, [R14.64] ;  /* 0x000000100e3a9980 */ /* 0x000564000c101b00 */
.L_x_354:
[----:B--2---:R-:W-:Y:S05]  /*8060*/  BSYNC B0 ;  /* 0x0000000000007941 */ /* 0x004fea0003800000 */
.L_x_353:
[----:B-----5:R-:W-:Y:S01]  /*8070*/  IMAD.MOV.U32 R11, RZ, RZ, R56 ;  /* 0x000000ffff0b7224 */ /* 0x020fe200078e0038 */
[----:B------:R2:W4:Y:S01]  /*8080*/  SHFL.IDX PT, R17, R19, 0x3, 0x181f ;  /* 0x00781f0013117f89 */ /* 0x00052200000e0000 */
        /* <DEDUP_REMOVED lines=11> */
[----:B-1----:R-:W1:Y:S01]  /*8140*/  SHFL.IDX PT, R16, R16, 0x3, 0x181f ;  /* 0x00781f0010107f89 */ /* 0x002e6200000e0000 */
[----:B------:R-:W-:Y:S01]  /*8150*/  IMAD.MOV.U32 R8, RZ, RZ, R59 ;  /* 0x000000ffff087224 */ /* 0x000fe200078e003b */
[----:B------:R-:W-:Y:S01]  /*8160*/  PRMT R22, R11, 0x7610, R22 ;  /* 0x000076100b167816 */ /* 0x000fe20000000016 */
[----:B------:R-:W-:Y:S01]  /*8170*/  CS2R R48, SRZ ;  /* 0x0000000000307805 */ /* 0x000fe2000001ff00 */
[----:B---3--:R2:W3:Y:S01]  /*8180*/  SHFL.IDX PT, R15, R18, 0x3, 0x181f ;  /* 0x00781f00120f7f89 */ /* 0x0084e200000e0000 */
[----:B----4-:R-:W-:Y:S01]  /*8190*/  PRMT R20, R10, 0x7610, R20 ;  /* 0x000076100a147816 */ /* 0x010fe20000000014 */
[----:B------:R-:W-:Y:S01]  /*81a0*/  CS2R R34, SRZ ;  /* 0x0000000000227805 */ /* 0x000fe2000001ff00 */
[----:B------:R-:W-:Y:S01]  /*81b0*/  PRMT R26, R9, 0x7610, R26 ;  /* 0x00007610091a7816 */ /* 0x000fe2000000001a */
[----:B------:R2:W4:Y:S01]  /*81c0*/  SHFL.IDX PT, R14, R12, 0x3, 0x181f ;  /* 0x00781f000c0e7f89 */ /* 0x00052200000e0000 */
[----:B------:R-:W-:Y:S01]  /*81d0*/  PRMT R25, R8, 0x7610, R25 ;  /* 0x0000761008197816 */ /* 0x000fe20000000019 */
[----:B------:R-:W-:Y:S01]  /*81e0*/  CS2R R46, SRZ ;  /* 0x00000000002e7805 */ /* 0x000fe2000001ff00 */
[----:B------:R-:W-:Y:S05]  /*81f0*/  @P6 BRA `(.L_x_356) ;  /* 0x0000012000006947 */ /* 0x000fea0003800000 */
[C---:B------:R-:W-:Y:S01]  /*8200*/  IADD3 R9, R13.reuse, 0x20, RZ ;  /* 0x000000200d097810 */ /* 0x040fe20007ffe0ff */
[----:B------:R-:W-:Y:S01]  /*8210*/  CS2R R48, SRZ ;  /* 0x0000000000307805 */ /* 0x000fe2000001ff00 */
[----:B------:R-:W-:Y:S01]  /*8220*/  ISETP.GE.AND P1, PT, R13, c[0x0][0x27c], PT ;  /* 0x00009f000d007a0c */ /* 0x000fe20003f26270 */
[----:B------:R-:W-:Y:S01]  /*8230*/  CS2R R46, SRZ ;  /* 0x00000000002e7805 */ /* 0x000fe2000001ff00 */
[----:B------:R-:W-:Y:S01]  /*8240*/  ISETP.GE.AND P0, PT, R9, c[0x0][0x27c], PT ;  /* 0x00009f0009007a0c */ /* 0x000fe20003f06270 */
[----:B------:R-:W-:Y:S01]  /*8250*/  CS2R R40, SRZ ;  /* 0x0000000000287805 */ /* 0x000fe2000001ff00 */
[----:B------:R-:W-:-:S09]  /*8260*/  CS2R R34, SRZ ;  /* 0x0000000000227805 */ /* 0x000fd2000001ff00 */
[----:B-1----:R-:W-:Y:S02]  /*8270*/  @!P1 IMAD.WIDE R10, R13, 0x2, R16 ;  /* 0x000000020d0a9825 */ /* 0x002fe400078e0210 */
[----:B------:R-:W-:-:S03]  /*8280*/  @!P0 SHF.R.S32.HI R8, RZ, 0x1f, R9 ;  /* 0x0000001fff088819 */ /* 0x000fc60000011409 */
[----:B------:R1:W5:Y:S01]  /*8290*/  @!P1 LD.E.64 R48, [R10.64] ;  /* 0x000000100a309980 */ /* 0x000362000c101b00 */
[----:B------:R-:W-:-:S04]  /*82a0*/  @!P0 LEA.HI R8, R8, R9, RZ, 0x2 ;  /* 0x0000000908088211 */ /* 0x000fc800078f10ff */
[----:B------:R-:W-:-:S05]  /*82b0*/  @!P0 LOP3.LUT R8, R8, 0xfffffffc, RZ, 0xc0, !PT ;  /* 0xfffffffc08088812 */ /* 0x000fca00078ec0ff */
[----:B------:R-:W-:-:S04]  /*82c0*/  @!P0 IMAD.WIDE R16, R8, 0x2, R16 ;  /* 0x0000000208108825 */ /* 0x000fc800078e0210 */
[--C-:B---34-:R-:W-:Y:S01]  /*82d0*/  @!P0 IMAD.WIDE R8, R8, 0x2, R14.reuse ;  /* 0x0000000208088825 */ /* 0x118fe200078e020e */
[----:B------:R1:W5:Y:S03]  /*82e0*/  @!P0 LD.E.64 R40, [R16.64] ;  /* 0x0000001010288980 */ /* 0x000366000c101b00 */
[----:B------:R-:W-:Y:S01]  /*82f0*/  @!P1 IMAD.WIDE R14, R13, 0x2, R14 ;  /* 0x000000020d0e9825 */ /* 0x000fe200078e020e */
[----:B------:R1:W5:Y:S04]  /*8300*/  @!P0 LD.E.64 R34, [R8.64] ;  /* 0x0000001008228980 */ /* 0x000368000c101b00 */
[----:B------:R1:W5:Y:S02]  /*8310*/  @!P1 LD.E.64 R46, [R14.64] ;  /* 0x000000100e2e9980 */ /* 0x000364000c101b00 */
.L_x_356:
[----:B------:R-:W-:Y:S05]  /*8320*/  BSYNC B0 ;  /* 0x0000000000007941 */ /* 0x000fea0003800000 */
.L_x_355:
[----:B------:R-:W-:Y:S01]  /*8330*/  IMAD.IADD R21, R7, 0x1, -R118 ;  /* 0x0000000107157824 */ /* 0x000fe200078e0a76 */
[----:B------:R-:W-:-:S04]  /*8340*/  DEPBAR.LE SB0, 0x1 ;  /* 0x000080400000791a */ /* 0x000fc80000000000 */
[----:B------:R-:W-:Y:S01]  /*8350*/  IMNMX R21, R21, 0x80, PT ;  /* 0x0000008015157817 */ /* 0x000fe20003800200 */
[----:B-1---5:R-:W-:Y:S01]  /*8360*/  IMAD.MOV.U32 R8, RZ, RZ, R40 ;  /* 0x000000ffff087224 */ /* 0x022fe200078e0028 */
[----:B------:R-:W-:Y:S01]  /*8370*/  BSSY B1, `(.L_x_357) ;  /* 0x0000075000017945 */ /* 0x000fe20003800000 */
[----:B------:R-:W-:Y:S01]  /*8380*/  IMAD.MOV.U32 R9, RZ, RZ, R41 ;  /* 0x000000ffff097224 */ /* 0x000fe200078e0029 */
[----:B------:R-:W-:Y:S01]  /*8390*/  BAR.SYNC.DEFER_BLOCKING 0x0 ;  /* 0x0000000000007b1d */ /* 0x000fe20000010000 */
[----:B------:R-:W-:Y:S01]  /*83a0*/  ISETP.GE.AND P0, PT, R4, R21, PT ;  /* 0x000000150400720c */ /* 0x000fe20003f06270 */
[----:B------:R-:W-:Y:S01]  /*83b0*/  IMAD.MOV.U32 R7, RZ, RZ, R49 ;  /* 0x000000ffff077224 */ /* 0x000fe200078e0031 */
[----:B--2---:R-:W-:Y:S01]  /*83c0*/  PRMT R12, R8, 0x7610, R12 ;  /* 0x00007610080c7816 */ /* 0x004fe2000000000c */
[----:B------:R-:W-:Y:S01]  /*83d0*/  IMAD.MOV.U32 R8, RZ, RZ, R48 ;  /* 0x000000ffff087224 */ /* 0x000fe200078e0030 */
[----:B---3--:R-:W-:Y:S01]  /*83e0*/  PRMT R15, R9, 0x7610, R15 ;  /* 0x00007610090f7816 */ /* 0x008fe2000000000f */
[----:B------:R-:W-:Y:S01]  /*83f0*/  IMAD.MOV.U32 R10, RZ, RZ, R34 ;  /* 0x000000ffff0a7224 */ /* 0x000fe200078e0022 */
[----:B------:R-:W-:Y:S01]  /*8400*/  PRMT R18, R7, 0x7610, R18 ;  /* 0x0000761007127816 */ /* 0x000fe20000000012 */
[----:B------:R-:W-:Y:S01]  /*8410*/  IMAD.MOV.U32 R9, RZ, RZ, R46 ;  /* 0x000000ffff097224 */ /* 0x000fe200078e002e */
[----:B------:R-:W-:Y:S01]  /*8420*/  PRMT R19, R8, 0x7610, R19 ;  /* 0x0000761008137816 */ /* 0x000fe20000000013 */
[----:B------:R-:W-:Y:S01]  /*8430*/  IMAD.MOV.U32 R8, RZ, RZ, R47 ;  /* 0x000000ffff087224 */ /* 0x000fe200078e002f */
[----:B----4-:R-:W-:Y:S01]  /*8440*/  PRMT R14, R10, 0x7610, R14 ;  /* 0x000076100a0e7816 */ /* 0x010fe2000000000e */
[----:B------:R-:W-:Y:S01]  /*8450*/  IMAD.MOV.U32 R7, RZ, RZ, R35 ;  /* 0x000000ffff077224 */ /* 0x000fe200078e0023 */
[----:B------:R-:W-:-:S02]  /*8460*/  PRMT R17, R9, 0x7610, R17 ;  /* 0x0000761009117816 */ /* 0x000fc40000000011 */
[----:B------:R-:W-:Y:S01]  /*8470*/  PRMT R16, R8, 0x7610, R16 ;  /* 0x0000761008107816 */ /* 0x000fe20000000010 */
[----:B------:R-:W-:Y:S05]  /*8480*/  @P0 BRA `(.L_x_358) ;  /* 0x0000063000000947 */ /* 0x000fea0003800000 */
[----:B------:R-:W-:Y:S01]  /*8490*/  ISETP.GE.AND P0, PT, R13, c[0x0][0x27c], PT ;  /* 0x00009f000d007a0c */ /* 0x000fe20003f06270 */
[----:B------:R-:W-:-:S12]  /*84a0*/  BSSY B0, `(.L_x_359) ;  /* 0x0000030000007945 */ /* 0x000fd80003800000 */
[----:B------:R-:W-:Y:S05]  /*84b0*/  @P0 BRA `(.L_x_360) ;  /* 0x000002e000000947 */ /* 0x000fea0003800000 */
[----:B------:R-:W1:Y:S01]  /*84c0*/  LDS.128 R8, [R6+0x100] ;  /* 0x0001000006087984 */ /* 0x000e620000000c00 */
[----:B------:R-:W-:Y:S02]  /*84d0*/  SHF.R.U64 R75, R76, 0x10, R77 ;  /* 0x000000104c4b7819 */ /* 0x000fe4000000124d */
[----:B------:R-:W-:Y:S02]  /*84e0*/  SHF.R.U32.HI R74, RZ, 0x10, R81 ;  /* 0x00000010ff4a7819 */ /* 0x000fe40000011651 */
[----:B------:R-:W-:Y:S02]  /*84f0*/  SHF.R.U32.HI R76, RZ, 0x10, R77 ;  /* 0x00000010ff4c7819 */ /* 0x000fe4000001164d */
[----:B------:R-:W-:Y:S02]  /*8500*/  SHF.R.U64 R73, R80, 0x10, R81 ;  /* 0x0000001050497819 */ /* 0x000fe40000001251 */
[----:B------:R-:W-:Y:S02]  /*8510*/  PRMT R65, R65, 0x5410, R74 ;  /* 0x0000541041417816 */ /* 0x000fe4000000004a */
[----:B------:R-:W-:-:S02]  /*8520*/  PRMT R71, R71, 0x5410, R76 ;  /* 0x0000541047477816 */ /* 0x000fc4000000004c */
[----:B------:R-:W-:Y:S02]  /*8530*/  PRMT R70, R70, 0x5410, R73 ;  /* 0x0000541046467816 */ /* 0x000fe40000000049 */
[----:B------:R-:W-:Y:S02]  /*8540*/  PRMT R72, R72, 0x5410, R75 ;  /* 0x0000541048487816 */ /* 0x000fe4000000004b */
[----:B------:R-:W-:Y:S01]  /*8550*/  LOP3.LUT R80, R71, 0xffff0000, RZ, 0xc0, !PT ;  /* 0xffff000047507812 */ /* 0x000fe200078ec0ff */
[C---:B-1----:R-:W-:Y:S01]  /*8560*/  IMAD.U32 R74, R10.reuse, 0x10000, RZ ;  /* 0x000100000a4a7824 */ /* 0x042fe200078e00ff */
[----:B------:R-:W-:Y:S01]  /*8570*/  LOP3.LUT R73, R10, 0xffff0000, RZ, 0xc0, !PT ;  /* 0xffff00000a497812 */ /* 0x000fe200078ec0ff */
[----:B------:R-:W-:Y:S01]  /*8580*/  IMAD.U32 R10, R11, 0x10000, RZ ;  /* 0x000100000b0a7824 */ /* 0x000fe200078e00ff */
[C---:B------:R-:W-:Y:S02]  /*8590*/  SHF.L.U32 R79, R8.reuse, 0x10, RZ ;  /* 0x00000010084f7819 */ /* 0x040fe400000006ff */
[----:B------:R-:W-:Y:S01]  /*85a0*/  LOP3.LUT R77, R8, 0xffff0000, RZ, 0xc0, !PT ;  /* 0xffff0000084d7812 */ /* 0x000fe200078ec0ff */
[----:B------:R-:W-:Y:S01]  /*85b0*/  IMAD.U32 R8, R65, 0x10000, RZ ;  /* 0x0001000041087824 */ /* 0x000fe200078e00ff */
[----:B------:R-:W-:Y:S01]  /*85c0*/  LOP3.LUT R75, R11, 0xffff0000, RZ, 0xc0, !PT ;  /* 0xffff00000b4b7812 */ /* 0x000fe200078ec0ff */
[----:B------:R-:W-:Y:S01]  /*85d0*/  IMAD.U32 R11, R71, 0x10000, RZ ;  /* 0x00010000470b7824 */ /* 0x000fe200078e00ff */
[----:B------:R-:W-:Y:S01]  /*85e0*/  LOP3.LUT R65, R65, 0xffff0000, RZ, 0xc0, !PT ;  /* 0xffff000041417812 */ /* 0x000fe200078ec0ff */
[----:B------:R-:W-:Y:S01]  /*85f0*/  FMUL.FTZ R71, R73, R8 ;  /* 0x0000000849477220 */ /* 0x000fe20000410000 */
[----:B------:R-:W-:Y:S01]  /*8600*/  SHF.L.U32 R76, R9, 0x10, RZ ;  /* 0x00000010094c7819 */ /* 0x000fe200000006ff */
[----:B------:R-:W-:Y:S01]  /*8610*/  FMUL.FTZ R73, R73, R11 ;  /* 0x0000000b49497220 */ /* 0x000fe20000410000 */
[----:B------:R-:W-:Y:S01]  /*8620*/  LOP3.LUT R81, R9, 0xffff0000, RZ, 0xc0, !PT ;  /* 0xffff000009517812 */ /* 0x000fe200078ec0ff */
[----:B------:R-:W-:-:S02]  /*8630*/  FMUL.FTZ R9, R75, R65 ;  /* 0x000000414b097220 */ /* 0x000fc40000410000 */
[C---:B------:R-:W-:Y:S02]  /*8640*/  FFMA.FTZ R71, R74.reuse, R11, -R71 ;  /* 0x0000000b4a477223 */ /* 0x040fe40000010847 */
[----:B------:R-:W-:Y:S02]  /*8650*/  FFMA.FTZ R8, R74, R8, R73 ;  /* 0x000000084a087223 */ /* 0x000fe40000010049 */
[-C--:B------:R-:W-:Y:S02]  /*8660*/  FMUL.FTZ R75, R75, R80.reuse ;  /* 0x000000504b4b7220 */ /* 0x080fe40000410000 */
[----:B------:R-:W-:Y:S01]  /*8670*/  FFMA.FTZ R9, R10, R80, -R9 ;  /* 0x000000500a097223 */ /* 0x000fe20000010809 */
[----:B------:R-:W-:Y:S01]  /*8680*/  SHF.L.U32 R80, R72, 0x10, RZ ;  /* 0x0000001048507819 */ /* 0x000fe200000006ff */
[C---:B------:R-:W-:Y:S01]  /*8690*/  IMAD.U32 R74, R70.reuse, 0x10000, RZ ;  /* 0x00010000464a7824 */ /* 0x040fe200078e00ff */
[----:B------:R-:W-:Y:S01]  /*86a0*/  LOP3.LUT R70, R70, 0xffff0000, RZ, 0xc0, !PT ;  /* 0xffff000046467812 */ /* 0x000fe200078ec0ff */
[----:B------:R-:W-:Y:S01]  /*86b0*/  FFMA.FTZ R90, R10, R65, R75 ;  /* 0x000000410a5a7223 */ /* 0x000fe2000001004b */
[----:B------:R-:W-:Y:S01]  /*86c0*/  LOP3.LUT R72, R72, 0xffff0000, RZ, 0xc0, !PT ;  /* 0xffff000048487812 */ /* 0x000fe200078ec0ff */
[----:B------:R-:W-:-:S02]  /*86d0*/  FMUL.FTZ R10, R77, R74 ;  /* 0x0000004a4d0a7220 */ /* 0x000fc40000410000 */
[----:B------:R-:W-:Y:S02]  /*86e0*/  FMUL.FTZ R11, R81, R70 ;  /* 0x00000046510b7220 */ /* 0x000fe40000410000 */
[----:B------:R-:W-:Y:S02]  /*86f0*/  FMUL.FTZ R77, R77, R80 ;  /* 0x000000504d4d7220 */ /* 0x000fe40000410000 */
[----:B------:R-:W-:Y:S02]  /*8700*/  FMUL.FTZ R81, R81, R72 ;  /* 0x0000004851517220 */ /* 0x000fe40000410000 */
[C---:B------:R-:W-:Y:S01]  /*8710*/  FFMA.FTZ R80, R79.reuse, R80, -R10 ;  /* 0x000000504f507223 */ /* 0x040fe2000001080a */
[----:B------:R-:W-:Y:S01]  /*8720*/  F2FP.BF16.PACK_AB R10, R8, R71 ;  /* 0x00000047080a723e */ /* 0x000fe200000010ff */
[----:B------:R-:W-:Y:S02]  /*8730*/  FFMA.FTZ R77, R79, R74, R77 ;  /* 0x0000004a4f4d7223 */ /* 0x000fe4000001004d */
[----:B------:R-:W-:Y:S01]  /*8740*/  FFMA.FTZ R72, R76, R72, -R11 ;  /* 0x000000484c487223 */ /* 0x000fe2000001080b */
[----:B------:R-:W-:Y:S01]  /*8750*/  F2FP.BF16.PACK_AB R11, R90, R9 ;  /* 0x000000095a0b723e */ /* 0x000fe200000010ff */
[----:B------:R-:W-:Y:S01]  /*8760*/  FFMA.FTZ R81, R76, R70, R81 ;  /* 0x000000464c517223 */ /* 0x000fe20000010051 */
[----:B------:R-:W-:-:S04]  /*8770*/  F2FP.BF16.PACK_AB R8, R77, R80 ;  /* 0x000000504d08723e */ /* 0x000fc800000010ff */
[----:B------:R-:W-:-:S05]  /*8780*/  F2FP.BF16.PACK_AB R9, R81, R72 ;  /* 0x000000485109723e */ /* 0x000fca00000010ff */
[----:B------:R1:W-:Y:S02]  /*8790*/  STS.128 [R6+0x100], R8 ;  /* 0x0001000806007388 */ /* 0x0003e40000000c00 */
.L_x_360:
[----:B------:R-:W-:Y:S05]  /*87a0*/  BSYNC B0 ;  /* 0x0000000000007941 */ /* 0x000fea0003800000 */
.L_x_359:
[----:B-1----:R-:W-:-:S04]  /*87b0*/  IADD3 R8, R13, 0x20, RZ ;  /* 0x000000200d087810 */ /* 0x002fc80007ffe0ff */
[----:B------:R-:W-:-:S13]  /*87c0*/  ISETP.GE.AND P0, PT, R8, c[0x0][0x27c], PT ;  /* 0x00009f0008007a0c */ /* 0x000fda0003f06270 */
[----:B------:R-:W-:Y:S05]  /*87d0*/  @P0 BRA `(.L_x_358) ;  /* 0x000002e000000947 */ /* 0x000fea0003800000 */
[----:B------:R-:W1:Y:S01]  /*87e0*/  LDS.128 R8, [R6+0x4100] ;  /* 0x0041000006087984 */ /* 0x000e620000000c00 */
[--C-:B------:R-:W-:Y:S02]  /*87f0*/  SHF.R.U64 R71, R86, 0x10, R87.reuse ;  /* 0x0000001056477819 */ /* 0x100fe40000001257 */
[----:B------:R-:W-:Y:S02]  /*8800*/  SHF.R.U32.HI R86, RZ, 0x10, R87 ;  /* 0x00000010ff567819 */ /* 0x000fe40000011657 */
[--C-:B------:R-:W-:Y:S02]  /*8810*/  SHF.R.U64 R65, R88, 0x10, R89.reuse ;  /* 0x0000001058417819 */ /* 0x100fe40000001259 */
[----:B------:R-:W-:Y:S02]  /*8820*/  SHF.R.U32.HI R88, RZ, 0x10, R89 ;  /* 0x00000010ff587819 */ /* 0x000fe40000011659 */
[----:B------:R-:W-:Y:S02]  /*8830*/  PRMT R53, R53, 0x5410, R86 ;  /* 0x0000541035357816 */ /* 0x000fe40000000056 */
[----:B------:R-:W-:-:S02]  /*8840*/  PRMT R63, R63, 0x5410, R88 ;  /* 0x000054103f3f7816 */ /* 0x000fc40000000058 */
[----:B------:R-:W-:Y:S02]  /*8850*/  PRMT R64, R64, 0x5410, R65 ;  /* 0x0000541040407816 */ /* 0x000fe40000000041 */
[----:B------:R-:W-:Y:S02]  /*8860*/  PRMT R62, R62, 0x5410, R71 ;  /* 0x000054103e3e7816 */ /* 0x000fe40000000047 */
[----:B------:R-:W-:Y:S02]  /*8870*/  LOP3.LUT R75, R63, 0xffff0000, RZ, 0xc0, !PT ;  /* 0xffff00003f4b7812 */ /* 0x000fe400078ec0ff */
[----:B------:R-:W-:Y:S02]  /*8880*/  LOP3.LUT R77, R64, 0xffff0000, RZ, 0xc0, !PT ;  /* 0xffff0000404d7812 */ /* 0x000fe400078ec0ff */
[----:B-1----:R-:W-:Y:S01]  /*8890*/  SHF.L.U32 R74, R8, 0x10, RZ ;  /* 0x00000010084a7819 */ /* 0x002fe200000006ff */
[----:B------:R-:W-:Y:S01]  /*88a0*/  IMAD.U32 R70, R10, 0x10000, RZ ;  /* 0x000100000a467824 */ /* 0x000fe200078e00ff */
[----:B------:R-:W-:Y:S01]  /*88b0*/  LOP3.LUT R73, R8, 0xffff0000, RZ, 0xc0, !PT ;  /* 0xffff000008497812 */ /* 0x000fe200078ec0ff */
[----:B------:R-:W-:Y:S01]  /*88c0*/  IMAD.U32 R8, R53, 0x10000, RZ ;  /* 0x0001000035087824 */ /* 0x000fe200078e00ff */
[----:B------:R-:W-:Y:S01]  /*88d0*/  LOP3.LUT R65, R10, 0xffff0000, RZ, 0xc0, !PT ;  /* 0xffff00000a417812 */ /* 0x000fe200078ec0ff */
[C---:B------:R-:W-:Y:S01]  /*88e0*/  IMAD.U32 R10, R11.reuse, 0x10000, RZ ;  /* 0x000100000b0a7824 */ /* 0x040fe200078e00ff */
        /* <DEDUP_REMOVED lines=8> */
[-C--:B------:R-:W-:Y:S02]  /*8970*/  FMUL.FTZ R71, R71, R75.reuse ;  /* 0x0000004b47477220 */ /* 0x080fe40000410000 */
[----:B------:R-:W-:Y:S01]  /*8980*/  FFMA.FTZ R9, R10, R75, -R9 ;  /* 0x0000004b0a097223 */ /* 0x000fe20000010809 */
[----:B------:R-:W-:Y:S01]  /*8990*/  LOP3.LUT R75, R62, 0xffff0000, RZ, 0xc0, !PT ;  /* 0xffff00003e4b7812 */ /* 0x000fe200078ec0ff */
[C---:B------:R-:W-:Y:S02]  /*89a0*/  FFMA.FTZ R63, R70.reuse, R11, -R63 ;  /* 0x0000000b463f7223 */ /* 0x040fe4000001083f */
[----:B------:R-:W-:Y:S01]  /*89b0*/  FFMA.FTZ R8, R70, R8, R65 ;  /* 0x0000000846087223 */ /* 0x000fe20000010041 */
[----:B------:R-:W-:Y:S01]  /*89c0*/  SHF.L.U32 R65, R64, 0x10, RZ ;  /* 0x0000001040417819 */ /* 0x000fe200000006ff */
[----:B------:R-:W-:Y:S02]  /*89d0*/  IMAD.U32 R11, R62, 0x10000, RZ ;  /* 0x000100003e0b7824 */ /* 0x000fe400078e00ff */
[----:B------:R-:W-:-:S02]  /*89e0*/  FFMA.FTZ R62, R10, R53, R71 ;  /* 0x000000350a3e7223 */ /* 0x000fc40000010047 */
[C---:B------:R-:W-:Y:S02]  /*89f0*/  FMUL.FTZ R10, R73.reuse, R11 ;  /* 0x0000000b490a7220 */ /* 0x040fe40000410000 */
[C---:B------:R-:W-:Y:S02]  /*8a00*/  FMUL.FTZ R53, R76.reuse, R75 ;  /* 0x0000004b4c357220 */ /* 0x040fe40000410000 */
[----:B------:R-:W-:Y:S02]  /*8a10*/  FMUL.FTZ R73, R73, R65 ;  /* 0x0000004149497220 */ /* 0x000fe40000410000 */
        /* <DEDUP_REMOVED lines=10> */
.L_x_358:
[----:B------:R-:W-:Y:S05]  /*8ac0*/  BSYNC B1 ;  /* 0x0000000000017941 */ /* 0x000fea0003800000 */
.L_x_357:
[----:B-1----:R-:W-:Y:S01]  /*8ad0*/  IADD3 R8, R4, 0x20, RZ ;  /* 0x0000002004087810 */ /* 0x002fe20007ffe0ff */
[----:B------:R-:W-:Y:S03]  /*8ae0*/  BSSY B1, `(.L_x_361) ;  /* 0x0000066000017945 */ /* 0x000fe60003800000 */
[----:B------:R-:W-:-:S13]  /*8af0*/  ISETP.GE.AND P0, PT, R8, R21, PT ;  /* 0x000000150800720c */ /* 0x000fda0003f06270 */
[----:B------:R-:W-:Y:S05]  /*8b00*/  @P0 BRA `(.L_x_362) ;  /* 0x0000063000000947 */ /* 0x000fea0003800000 */
[----:B------:R-:W-:Y:S01]  /*8b10*/  ISETP.GE.AND P0, PT, R13, c[0x0][0x27c], PT ;  /* 0x00009f000d007a0c */ /* 0x000fe20003f06270 */
[----:B------:R-:W-:-:S12]  /*8b20*/  BSSY B0, `(.L_x_363) ;  /* 0x0000030000007945 */ /* 0x000fd80003800000 */
        /* <DEDUP_REMOVED lines=47> */
.L_x_364:
[----:B------:R-:W-:Y:S05]  /*8e20*/  BSYNC B0 ;  /* 0x0000000000007941 */ /* 0x000fea0003800000 */
.L_x_363:
        /* <DEDUP_REMOVED lines=49> */
.L_x_362:
[----:B------:R-:W-:Y:S05]  /*9140*/  BSYNC B1 ;  /* 0x0000000000017941 */ /* 0x000fea0003800000 */
.L_x_361:
        /* <DEDUP_REMOVED lines=53> */
.L_x_368:
[----:B------:R-:W-:Y:S05]  /*94a0*/  BSYNC B0 ;  /* 0x0000000000007941 */ /* 0x000fea0003800000 */
.L_x_367:
        /* <DEDUP_REMOVED lines=49> */
.L_x_366:
[----:B------:R-:W-:Y:S05]  /*97c0*/  BSYNC B1 ;  /* 0x0000000000017941 */ /* 0x000fea0003800000 */
.L_x_365:
[----:B-1----:R-:W-:-:S04]  /*97d0*/  IADD3 R8, R4, 0x60, RZ ;  /* 0x0000006004087810 */ /* 0x002fc80007ffe0ff */
[----:B------:R-:W-:-:S13]  /*97e0*/  ISETP.GE.AND P0, PT, R8, R21, PT ;  /* 0x000000150800720c */ /* 0x000fda0003f06270 */
[----:B------:R-:W-:Y:S05]  /*97f0*/  @P0 BRA `(.L_x_369) ;  /* 0x00002d6000000947 */ /* 0x000fea0003800000 */
[----:B------:R-:W-:Y:S01]  /*9800*/  ISETP.GE.AND P0, PT, R13, c[0x0][0x27c], PT ;  /* 0x00009f000d007a0c */ /* 0x000fe20003f06270 */
[----:B------:R-:W-:-:S12]  /*9810*/  BSSY B0, `(.L_x_370) ;  /* 0x0000030000007945 */ /* 0x000fd80003800000 */
[----:B------:R-:W-:Y:S05]  /*9820*/  @P0 BRA `(.L_x_371) ;  /* 0x000002e000000947 */ /* 0x000fea0003800000 */
[----:B------:R-:W1:Y:S01]  /*9830*/  LDS.128 R8, [R6+0x3100] ;  /* 0x0031000006087984 */ /* 0x000e620000000c00 */
[----:B------:R-:W-:Y:S02]  /*9840*/  SHF.R.U64 R22, R46, 0x10, R47 ;  /* 0x000000102e167819 */ /* 0x000fe4000000122f */
[----:B------:R-:W-:Y:S02]  /*9850*/  SHF.R.U64 R20, R48, 0x10, R49 ;  /* 0x0000001030147819 */ /* 0x000fe40000001231 */
[----:B------:R-:W-:Y:S02]  /*9860*/  SHF.R.U32.HI R47, RZ, 0x10, R47 ;  /* 0x00000010ff2f7819 */ /* 0x000fe4000001162f */
[----:B------:R-:W-:Y:S02]  /*9870*/  SHF.R.U32.HI R49, RZ, 0x10, R49 ;  /* 0x00000010ff317819 */ /* 0x000fe40000011631 */
[----:B------:R-:W-:Y:S02]  /*9880*/  PRMT R16, R16, 0x5410, R47 ;  /* 0x0000541010107816 */ /* 0x000fe4000000002f */
[----:B------:R-:W-:-:S02]  /*9890*/  PRMT R18, R18, 0x5410, R49 ;  /* 0x0000541012127816 */ /* 0x000fc40000000031 */
[----:B------:R-:W-:Y:S02]  /*98a0*/  PRMT R19, R19, 0x5410, R20 ;  /* 0x0000541013137816 */ /* 0x000fe40000000014 */
[----:B------:R-:W-:Y:S02]  /*98b0*/  PRMT R17, R17, 0x5410, R22 ;  /* 0x0000541011117816 */ /* 0x000fe40000000016 */
[----:B------:R-:W-:Y:S02]  /*98c0*/  LOP3.LUT R27, R16, 0xffff0000, RZ, 0xc0, !PT ;  /* 0xffff0000101b7812 */ /* 0x000fe400078ec0ff */
[----:B------:R-:W-:Y:S01]  /*98d0*/  LOP3.LUT R33, R18, 0xffff0000, RZ, 0xc0, !PT ;  /* 0xffff000012217812 */ /* 0x000fe200078ec0ff */
[C---:B-1----:R-:W-:Y:S01]  /*98e0*/  IMAD.U32 R21, R10.reuse, 0x10000, RZ ;  /* 0x000100000a157824 */ /* 0x042fe200078e00ff */
[----:B------:R-:W-:Y:S01]  /*98f0*/  LOP3.LUT R20, R10, 0xffff0000, RZ, 0xc0, !PT ;  /* 0xffff00000a147812 */ /* 0x000fe200078ec0ff */
[----:B------:R-:W-:Y:S01]  /*9900*/  IMAD.U32 R10, R11, 0x10000, RZ ;  /* 0x000100000b0a7824 */ /* 0x000fe200078e00ff */
[----:B------:R-:W-:-:S02]  /*9910*/  SHF.L.U32 R25, R8, 0x10, RZ ;  /* 0x0000001008197819 */ /* 0x000fc400000006ff */
[----:B------:R-:W-:Y:S01]  /*9920*/  LOP3.LUT R24, R8, 0xffff0000, RZ, 0xc0, !PT ;  /* 0xffff000008187812 */ /* 0x000fe200078ec0ff */
[----:B------:R-:W-:Y:S01]  /*9930*/  IMAD.U32 R8, R16, 0x10000, RZ ;  /* 0x0001000010087824 */ /* 0x000fe200078e00ff */
[----:B------:R-:W-:Y:S01]  /*9940*/  LOP3.LUT R22, R11, 0xffff0000, RZ, 0xc0, !PT ;  /* 0xffff00000b167812 */ /* 0x000fe200078ec0ff */
[----:B------:R-:W-:Y:S01]  /*9950*/  IMAD.U32 R11, R18, 0x10000, RZ ;  /* 0x00010000120b7824 */ /* 0x000fe200078e00ff */
[C---:B------:R-:W-:Y:S01]  /*9960*/  SHF.L.U32 R23, R9.reuse, 0x10, RZ ;  /* 0x0000001009177819 */ /* 0x040fe200000006ff */
[CC--:B------:R-:W-:Y:S01]  /*9970*/  FMUL.FTZ R16, R20.reuse, R8.reuse ;  /* 0x0000000814107220 */ /* 0x0c0fe20000410000 */
[----:B------:R-:W-:Y:S01]  /*9980*/  LOP3.LUT R18, R9, 0xffff0000, RZ, 0xc0, !PT ;  /* 0xffff000009127812 */ /* 0x000fe200078ec0ff */
[-C--:B------:R-:W-:Y:S02]  /*9990*/  FMUL.FTZ R20, R20, R11.reuse ;  /* 0x0000000b14147220 */ /* 0x080fe40000410000 */
[----:B------:R-:W-:Y:S01]  /*99a0*/  FFMA.FTZ R16, R21, R11, -R16 ;  /* 0x0000000b15107223 */ /* 0x000fe20000010810 */
[----:B------:R-:W-:Y:S01]  /*99b0*/  SHF.L.U32 R11, R19, 0x10, RZ ;  /* 0x00000010130b7819 */ /* 0x000fe200000006ff */
[----:B------:R-:W-:Y:S01]  /*99c0*/  FFMA.FTZ R21, R21, R8, R20 ;  /* 0x0000000815157223 */ /* 0x000fe20000010014 */
[----:B------:R-:W-:Y:S01]  /*99d0*/  LOP3.LUT R19, R19, 0xffff0000, RZ, 0xc0, !PT ;  /* 0xffff000013137812 */ /* 0x000fe200078ec0ff */
[----:B------:R-:W-:-:S02]  /*99e0*/  FMUL.FTZ R9, R22, R27 ;  /* 0x0000001b16097220 */ /* 0x000fc40000410000 */
[C---:B------:R-:W-:Y:S01]  /*99f0*/  IMAD.U32 R8, R17.reuse, 0x10000, RZ ;  /* 0x0001000011087824 */ /* 0x040fe200078e00ff */
[----:B------:R-:W-:Y:S01]  /*9a00*/  LOP3.LUT R17, R17, 0xffff0000, RZ, 0xc0, !PT ;  /* 0xffff000011117812 */ /* 0x000fe200078ec0ff */
[-C--:B------:R-:W-:Y:S02]  /*9a10*/  FMUL.FTZ R22, R22, R33.reuse ;  /* 0x0000002116167220 */ /* 0x080fe40000410000 */
[C---:B------:R-:W-:Y:S02]  /*9a20*/  FFMA.FTZ R9, R10.reuse, R33, -R9 ;  /* 0x000000210a097223 */ /* 0x040fe40000010809 */
[----:B------:R-:W-:Y:S02]  /*9a30*/  FFMA.FTZ R22, R10, R27, R22 ;  /* 0x0000001b0a167223 */ /* 0x000fe40000010016 */
[----:B------:R-:W-:Y:S02]  /*9a40*/  FMUL.FTZ R10, R24, R8 ;  /* 0x00000008180a7220 */ /* 0x000fe40000410000 */
[----:B------:R-:W-:-:S02]  /*9a50*/  FMUL.FTZ R20, R18, R17 ;  /* 0x0000001112147220 */ /* 0x000fc40000410000 */
[----:B------:R-:W-:Y:S02]  /*9a60*/  FMUL.FTZ R24, R24, R11 ;  /* 0x0000000b18187220 */ /* 0x000fe40000410000 */
[----:B------:R-:W-:Y:S02]  /*9a70*/  FMUL.FTZ R18, R18, R19 ;  /* 0x0000001312127220 */ /* 0x000fe40000410000 */
[C---:B------:R-:W-:Y:S01]  /*9a80*/  FFMA.FTZ R26, R25.reuse, R11, -R10 ;  /* 0x0000000b191a7223 */ /* 0x040fe2000001080a */
[----:B------:R-:W-:Y:S01]  /*9a90*/  F2FP.BF16.PACK_AB R11, R22, R9 ;  /* 0x00000009160b723e */ /* 0x000fe200000010ff */
[----:B------:R-:W-:Y:S01]  /*9aa0*/  FFMA.FTZ R25, R25, R8, R24 ;  /* 0x0000000819197223 */ /* 0x000fe20000010018 */
[----:B------:R-:W-:Y:S01]  /*9ab0*/  F2FP.BF16.PACK_AB R10, R21, R16 ;  /* 0x00000010150a723e */ /* 0x000fe200000010ff */
[C---:B------:R-:W-:Y:S02]  /*9ac0*/  FFMA.FTZ R20, R23.reuse, R19, -R20 ;  /* 0x0000001317147223 */ /* 0x040fe40000010814 */
[----:B------:R-:W-:Y:S01]  /*9ad0*/  FFMA.FTZ R17, R23, R17, R18 ;  /* 0x0000001117117223 */ /* 0x000fe20000010012 */
[----:B------:R-:W-:-:S04]  /*9ae0*/  F2FP.BF16.PACK_AB R8, R25, R26 ;  /* 0x0000001a1908723e */ /* 0x000fc800000010ff */
[----:B------:R-:W-:-:S05]  /*9af0*/  F2FP.BF16.PACK_AB R9, R17, R20 ;  /* 0x000000141109723e */ /* 0x000fca00000010ff */
[----:B------:R1:W-:Y:S02]  /*9b00*/  STS.128 [R6+0x3100], R8 ;  /* 0x0031000806007388 */ /* 0x0003e40000000c00 */
.L_x_371:
[----:B------:R-:W-:Y:S05]  /*9b10*/  BSYNC B0 ;  /* 0x0000000000007941 */ /* 0x000fea0003800000 */
.L_x_370:
[----:B------:R-:W-:-:S04]  /*9b20*/  IADD3 R13, R13, 0x20, RZ ;  /* 0x000000200d0d7810 */ /* 0x000fc80007ffe0ff */
[----:B------:R-:W-:-:S13]  /*9b30*/  ISETP.GE.AND P0, PT, R13, c[0x0][0x27c], PT ;  /* 0x00009f000d007a0c */ /* 0x000fda0003f06270 */
[----:B------:R-:W-:Y:S05]  /*9b40*/  @P0 BRA `(.L_x_369) ;  /* 0x00002a1000000947 */ /* 0x000fea0003800000 */
[----:B-1----:R-:W1:Y:S01]  /*9b50*/  LDS.128 R8, [R6+0x7100] ;  /* 0x0071000006087984 */ /* 0x002e620000000c00 */
        /* <DEDUP_REMOVED lines=36> */
[C---:B------:R-:W-:Y:S02]  /*9da0*/  FFMA.FTZ R7, R20.reuse, R13, -R7 ;  /* 0x0000000d14077223 */ /* 0x040fe40000010807 */
[----:B------:R-:W-:Y:S01]  /*9db0*/  FFMA.FTZ R20, R20, R11, R19 ;  /* 0x0000000b14147223 */ /* 0x000fe20000010013 */
[----:B------:R-:W-:Y:S01]  /*9dc0*/  F2FP.BF16.PACK_AB R11, R12, R9 ;  /* 0x000000090c0b723e */ /* 0x000fe200000010ff */
[----:B------:R-:W-:Y:S01]  /*9dd0*/  FFMA.FTZ R23, R18, R23, -R10 ;  /* 0x0000001712177223 */ /* 0x000fe2000001080a */
[----:B------:R-:W-:Y:S01]  /*9de0*/  F2FP.BF16.PACK_AB R10, R8, R15 ;  /* 0x0000000f080a723e */ /* 0x000fe200000010ff */
[----:B------:R-:W-:Y:S01]  /*9df0*/  FFMA.FTZ R22, R18, R21, R22 ;  /* 0x0000001512167223 */ /* 0x000fe20000010016 */
[----:B------:R-:W-:-:S04]  /*9e00*/  F2FP.BF16.PACK_AB R8, R20, R7 ;  /* 0x000000071408723e */ /* 0x000fc800000010ff */
[----:B------:R-:W-:-:S05]  /*9e10*/  F2FP.BF16.PACK_AB R9, R22, R23 ;  /* 0x000000171609723e */ /* 0x000fca00000010ff */
[----:B------:R1:W-:Y:S01]  /*9e20*/  STS.128 [R6+0x7100], R8 ;  /* 0x0071000806007388 */ /* 0x0003e20000000c00 */
[----:B------:R-:W-:Y:S05]  /*9e30*/  BRA `(.L_x_369) ;  /* 0x0000272000007947 */ /* 0x000fea0003800000 */
.L_x_348:
[----:B------:R-:W-:Y:S01]  /*9e40*/  ISETP.NE.AND P0, PT, R217, 0x1, PT ;  /* 0x00000001d900780c */ /* 0x000fe20003f05270 */
[----:B------:R-:W-:Y:S01]  /*9e50*/  IMAD.MOV.U32 R16, RZ, RZ, R14 ;  /* 0x000000ffff107224 */ /* 0x000fe200078e000e */
[----:B------:R-:W-:Y:S01]  /*9e60*/  CS2R R54, SRZ ;  /* 0x0000000000367805 */ /* 0x000fe2000001ff00 */
[----:B------:R-:W-:-:S10]  /*9e70*/  CS2R R52, SRZ ;  /* 0x0000000000347805 */ /* 0x000fd4000001ff00 */
[----:B------:R-:W-:-:S05]  /*9e80*/  @P0 IMAD.HI.U32 R12, R10, c[0x0][0x2c8], RZ ;  /* 0x0000b2000a0c0a27 */ /* 0x000fca00078e00ff */
[----:B------:R-:W-:-:S04]  /*9e90*/  @P0 SHF.R.U32.HI R10, RZ, c[0x0][0x2cc], R12 ;  /* 0x0000b300ff0a0a19 */ /* 0x000fc8000001160c */
[----:B------:R-:W-:Y:S01]  /*9ea0*/  SHF.R.S32.HI R15, RZ, 0x1f, R10 ;  /* 0x0000001fff0f7819 */ /* 0x000fe2000001140a */
[----:B------:R-:W-:-:S04]  /*9eb0*/  IMAD.WIDE.U32 R16, R10, c[0x0][0x280], R16 ;  /* 0x0000a0000a107a25 */ /* 0x000fc800078e0010 */
[C---:B------:R-:W-:Y:S02]  /*9ec0*/  IMAD R13, R15.reuse, c[0x0][0x280], RZ ;  /* 0x0000a0000f0d7a24 */ /* 0x040fe400078e02ff */
[----:B------:R-:W-:Y:S02]  /*9ed0*/  IMAD R15, R15, c[0x0][0x290], RZ ;  /* 0x0000a4000f0f7a24 */ /* 0x000fe400078e02ff */
[----:B------:R-:W-:Y:S01]  /*9ee0*/  IMAD R14, R10, c[0x0][0x284], R13 ;  /* 0x0000a1000a0e7a24 */ /* 0x000fe200078e020d */
[----:B------:R-:W-:Y:S01]  /*9ef0*/  LEA R13, P0, R16, c[0x0][0x270], 0x1 ;  /* 0x00009c00100d7a11 */ /* 0x000fe200078008ff */
[----:B------:R-:W-:Y:S02]  /*9f00*/  IMAD R12, R10, c[0x0][0x294], R15 ;  /* 0x0000a5000a0c7a24 */ /* 0x000fe400078e020f */
[----:B------:R-:W-:Y:S02]  /*9f10*/  IMAD.IADD R14, R17, 0x1, R14 ;  /* 0x00000001110e7824 */ /* 0x000fe400078e020e */
[----:B------:R-:W-:Y:S01]  /*9f20*/  IMAD.MOV.U32 R17, RZ, RZ, R21 ;  /* 0x000000ffff117224 */ /* 0x000fe200078e0015 */
[----:B------:R-:W1:Y:S02]  /*9f30*/  SHFL.IDX PT, R15, R13, RZ, 0x181f ;  /* 0x00181fff0d0f7589 */ /* 0x000e6400000e0000 */
[----:B------:R-:W-:Y:S01]  /*9f40*/  LEA.HI.X R14, R16, c[0x0][0x274], R14, 0x1, P0 ;  /* 0x00009d00100e7a11 */ /* 0x000fe200000f0c0e */
[----:B------:R-:W-:-:S04]  /*9f50*/  IMAD.MOV.U32 R16, RZ, RZ, R18 ;  /* 0x000000ffff107224 */ /* 0x000fc800078e0012 */
[----:B------:R-:W-:-:S04]  /*9f60*/  IMAD.WIDE.U32 R16, R10, c[0x0][0x290], R16 ;  /* 0x0000a4000a107a25 */ /* 0x000fc800078e0010 */
[----:B------:R-:W-:Y:S01]  /*9f70*/  IMAD.IADD R12, R17, 0x1, R12 ;  /* 0x00000001110c7824 */ /* 0x000fe200078e020c */
[----:B------:R-:W-:-:S04]  /*9f80*/  LEA R10, P0, R16, c[0x0][0x288], 0x1 ;  /* 0x0000a200100a7a11 */ /* 0x000fc800078008ff */
[----:B------:R-:W-:Y:S02]  /*9f90*/  LEA.HI.X R12, R16, c[0x0][0x28c], R12, 0x1, P0 ;  /* 0x0000a300100c7a11 */ /* 0x000fe400000f0c0c */
[----:B------:R-:W2:Y:S01]  /*9fa0*/  SHFL.IDX PT, R16, R14, RZ, 0x181f ;  /* 0x00181fff0e107589 */ /* 0x000ea200000e0000 */
[----:B------:R-:W-:-:S13]  /*9fb0*/  ISETP.GE.OR P0, PT, R82, c[0x0][0x27c], P4 ;  /* 0x00009f0052007a0c */ /* 0x000fda0002706670 */
[C---:B------:R-:W-:Y:S02]  /*9fc0*/  @!P0 SHF.L.U32 R18, R82.reuse, 0x1, RZ ;  /* 0x0000000152128819 */ /* 0x040fe400000006ff */
[----:B------:R-:W-:Y:S02]  /*9fd0*/  @!P0 SHF.L.U64.HI R17, R82, 0x1, R83 ;  /* 0x0000000152118819 */ /* 0x000fe40000010253 */
[----:B-1----:R-:W-:Y:S02]  /*9fe0*/  @!P0 IADD3 R20, P1, R15, R18, RZ ;  /* 0x000000120f148210 */ /* 0x002fe40007f3e0ff */
[----:B------:R-:W1:Y:S03]  /*9ff0*/  SHFL.IDX PT, R15, R10, RZ, 0x181f ;  /* 0x00181fff0a0f7589 */ /* 0x000e6600000e0000 */
[----:B--2---:R-:W-:Y:S02]  /*a000*/  @!P0 IMAD.X R21, R16, 0x1, R17, P1 ;  /* 0x0000000110158824 */ /* 0x004fe400008e0611 */
[----:B------:R-:W2:Y:S01]  /*a010*/  SHFL.IDX PT, R16, R12, RZ, 0x181f ;  /* 0x00181fff0c107589 */ /* 0x000ea200000e0000 */
[----:B------:R-:W-:Y:S01]  /*a020*/  CS2R R50, SRZ ;  /* 0x0000000000327805 */ /* 0x000fe2000001ff00 */
[----:B------:R-:W-:-:S02]  /*a030*/  CS2R R48, SRZ ;  /* 0x0000000000307805 */ /* 0x000fc4000001ff00 */
[----:B------:R-:W3:Y:S01]  /*a040*/  @!P0 LD.E.128 R52, [R20.64] ;  /* 0x0000001014348980 */ /* 0x000ee2000c101d00 */
[----:B-1----:R-:W-:-:S05]  /*a050*/  @!P0 IADD3 R22, P1, R15, R18, RZ ;  /* 0x000000120f168210 */ /* 0x002fca0007f3e0ff */
[----:B--2---:R-:W-:-:S05]  /*a060*/  @!P0 IMAD.X R23, R16, 0x1, R17, P1 ;  /* 0x0000000110178824 */ /* 0x004fca00008e0611 */
[----:B------:R-:W2:Y:S01]  /*a070*/  @!P0 LD.E.128 R48, [R22.64] ;  /* 0x0000001016308980 */ /* 0x000ea2000c101d00 */
[----:B------:R-:W-:Y:S01]  /*a080*/  BSSY B0, `(.L_x_372) ;  /* 0x0000027000007945 */ /* 0x000fe20003800000 */
[----:B------:R-:W-:Y:S01]  /*a090*/  CS2R R46, SRZ ;  /* 0x00000000002e7805 */ /* 0x000fe2000001ff00 */
[----:B------:R-:W-:Y:S01]  /*a0a0*/  CS2R R44, SRZ ;  /* 0x00000000002c7805 */ /* 0x000fe2000001ff00 */
[----:B------:R-:W-:Y:S01]  /*a0b0*/  CS2R R42, SRZ ;  /* 0x00000000002a7805 */ /* 0x000fe2000001ff00 */
[----:B------:R-:W-:Y:S01]  /*a0c0*/  CS2R R40, SRZ ;  /* 0x0000000000287805 */ /* 0x000fe2000001ff00 */
[----:B------:R-:W-:Y:S01]  /*a0d0*/  ISETP.GE.AND P1, PT, R82, c[0x0][0x27c], PT ;  /* 0x00009f0052007a0c */ /* 0x000fe20003f26270 */
[----:B---3--:R-:W-:Y:S01]  /*a0e0*/  IMAD.MOV.U32 R18, RZ, RZ, R54 ;  /* 0x000000ffff127224 */ /* 0x008fe200078e0036 */
[----:B------:R-:W-:Y:S01]  /*a0f0*/  MOV R17, R55 ;  /* 0x0000003700117202 */ /* 0x000fe20000000f00 */
[----:B------:R-:W-:Y:S02]  /*a100*/  IMAD.MOV.U32 R16, RZ, RZ, R52 ;  /* 0x000000ffff107224 */ /* 0x000fe400078e0034 */
[----:B------:R-:W-:Y:S01]  /*a110*/  IMAD.MOV.U32 R15, RZ, RZ, R53 ;  /* 0x000000ffff0f7224 */ /* 0x000fe200078e0035 */
[----:B------:R-:W-:-:S02]  /*a120*/  PRMT R91, R18, 0x7610, R91 ;  /* 0x00007610125b7816 */ /* 0x000fc4000000005b */
[----:B------:R-:W-:Y:S01]  /*a130*/  PRMT R90, R17, 0x7610, R90 ;  /* 0x00007610115a7816 */ /* 0x000fe2000000005a */
[----:B------:R1:W3:Y:S01]  /*a140*/  SHFL.IDX PT, R18, R14, 0x1, 0x181f ;  /* 0x00381f000e127f89 */ /* 0x0002e200000e0000 */
[----:B------:R-:W-:Y:S02]  /*a150*/  PRMT R89, R16, 0x7610, R89 ;  /* 0x0000761010597816 */ /* 0x000fe40000000059 */
[----:B------:R-:W-:Y:S01]  /*a160*/  PRMT R88, R15, 0x7610, R88 ;  /* 0x000076100f587816 */ /* 0x000fe20000000058 */
[----:B------:R1:W4:Y:S04]  /*a170*/  SHFL.IDX PT, R17, R13, 0x1, 0x181f ;  /* 0x00381f000d117f89 */ /* 0x00032800000e0000 */
[----:B------:R1:W1:Y:S04]  /*a180*/  SHFL.IDX PT, R15, R10, 0x1, 0x181f ;  /* 0x00381f000a0f7f89 */ /* 0x00026800000e0000 */
[----:B------:R1:W1:Y:S01]  /*a190*/  SHFL.IDX PT, R16, R12, 0x1, 0x181f ;  /* 0x00381f000c107f89 */ /* 0x00026200000e0000 */
[----:B--2---:R-:W-:Y:S01]  /*a1a0*/  IMAD.MOV.U32 R22, RZ, RZ, R50 ;  /* 0x000000ffff167224 */ /* 0x004fe200078e0032 */
[----:B------:R-:W-:Y:S01]  /*a1b0*/  MOV R21, R51 ;  /* 0x0000003300157202 */ /* 0x000fe20000000f00 */
[----:B------:R-:W-:-:S02]  /*a1c0*/  IMAD.MOV.U32 R20, RZ, RZ, R48 ;  /* 0x000000ffff147224 */ /* 0x000fc400078e0030 */
[----:B------:R-:W-:Y:S01]  /*a1d0*/  IMAD.MOV.U32 R19, RZ, RZ, R49 ;  /* 0x000000ffff137224 */ /* 0x000fe200078e0031 */
[----:B------:R-:W-:Y:S02]  /*a1e0*/  PRMT R87, R22, 0x7610, R87 ;  /* 0x0000761016577816 */ /* 0x000fe40000000057 */
[----:B------:R-:W-:Y:S02]  /*a1f0*/  PRMT R86, R21, 0x7610, R86 ;  /* 0x0000761015567816 */ /* 0x000fe40000000056 */
[----:B------:R-:W-:Y:S02]  /*a200*/  PRMT R85, R20, 0x7610, R85 ;  /* 0x0000761014557816 */ /* 0x000fe40000000055 */
[----:B------:R-:W-:Y:S01]  /*a210*/  PRMT R84, R19, 0x7610, R84 ;  /* 0x0000761013547816 */ /* 0x000fe20000000054 */
[----:B------:R-:W-:Y:S05]  /*a220*/  @P3 BRA `(.L_x_373) ;  /* 0x000000c000003947 */ /* 0x000fea0003800000 */
[----:B---34-:R-:W-:Y:S01]  /*a230*/  CS2R R44, SRZ ;  /* 0x00000000002c7805 */ /* 0x018fe2000001ff00 */
[----:B------:R-:W-:Y:S01]  /*a240*/  CS2R R42, SRZ ;  /* 0x00000000002a7805 */ /* 0x000fe2000001ff00 */
[----:B------:R-:W-:Y:S01]  /*a250*/  CS2R R40, SRZ ;  /* 0x0000000000287805 */ /* 0x000fe2000001ff00 */
[----:B------:R-:W-:Y:S05]  /*a260*/  @P1 BRA `(.L_x_373) ;  /* 0x0000008000001947 */ /* 0x000fea0003800000 */
[C---:B------:R-:W-:Y:S01]  /*a270*/  IMAD.SHL.U32 R20, R82.reuse, 0x2, RZ ;  /* 0x0000000252147824 */ /* 0x040fe200078e00ff */
[----:B------:R-:W-:-:S04]  /*a280*/  SHF.L.U64.HI R19, R82, 0x1, R83 ;  /* 0x0000000152137819 */ /* 0x000fc80000010253 */
[----:B------:R-:W-:-:S05]  /*a290*/  IADD3 R44, P0, R17, R20, RZ ;  /* 0x00000014112c7210 */ /* 0x000fca0007f1e0ff */
[----:B------:R-:W-:Y:S01]  /*a2a0*/  IMAD.X R45, R18, 0x1, R19, P0 ;  /* 0x00000001122d7824 */ /* 0x000fe200000e0613 */
[----:B-1----:R-:W-:-:S05]  /*a2b0*/  IADD3 R20, P0, R15, R20, RZ ;  /* 0x000000140f147210 */ /* 0x002fca0007f1e0ff */
[----:B------:R-:W-:Y:S01]  /*a2c0*/  IMAD.X R21, R16, 0x1, R19, P0 ;  /* 0x0000000110157824 */ /* 0x000fe200000e0613 */
[----:B------:R-:W5:Y:S04]  /*a2d0*/  LD.E.128 R44, [R44.64] ;  /* 0x000000102c2c7980 */ /* 0x000f68000c101d00 */
[----:B------:R1:W5:Y:S03]  /*a2e0*/  LD.E.128 R40, [R20.64] ;  /* 0x0000001014287980 */ /* 0x000366000c101d00 */
.L_x_373:
[----:B---34-:R-:W-:Y:S05]  /*a2f0*/  BSYNC B0 ;  /* 0x0000000000007941 */ /* 0x018fea0003800000 */
.L_x_372:
[----:B------:R-:W2:Y:S01]  /*a300*/  SHFL.IDX PT, R18, R13, 0x2, 0x181f ;  /* 0x00581f000d127f89 */ /* 0x000ea200000e0000 */
[C---:B------:R-:W-:Y:S01]  /*a310*/  ISETP.GE.OR P0, PT, R82.reuse, c[0x0][0x27c], P5 ;  /* 0x00009f0052007a0c */ /* 0x040fe20002f06670 */
[----:B------:R-:W-:Y:S01]  /*a320*/  CS2R R34, SRZ ;  /* 0x0000000000227805 */ /* 0x000fe2000001ff00 */
[----:B------:R-:W-:Y:S01]  /*a330*/  CS2R R32, SRZ ;  /* 0x0000000000207805 */ /* 0x000fe2000001ff00 */
[----:B------:R-:W3:Y:S10]  /*a340*/  SHFL.IDX PT, R17, R14, 0x2, 0x181f ;  /* 0x00581f000e117f89 */ /* 0x000ef400000e0000 */
[C---:B-1----:R-:W-:Y:S01]  /*a350*/  @!P0 IMAD.SHL.U32 R15, R82.reuse, 0x2, RZ ;  /* 0x00000002520f8824 */ /* 0x042fe200078e00ff */
[----:B------:R-:W-:-:S04]  /*a360*/  @!P0 SHF.L.U64.HI R16, R82, 0x1, R83 ;  /* 0x0000000152108819 */ /* 0x000fc80000010253 */
[-C--:B--2---:R-:W-:Y:S02]  /*a370*/  @!P0 IADD3 R20, P2, R18, R15.reuse, RZ ;  /* 0x0000000f12148210 */ /* 0x084fe40007f5e0ff */
[----:B------:R-:W1:Y:S03]  /*a380*/  SHFL.IDX PT, R18, R10, 0x2, 0x181f ;  /* 0x00581f000a127f89 */ /* 0x000e6600000e0000 */
[----:B---3--:R-:W-:Y:S02]  /*a390*/  @!P0 IMAD.X R21, R17, 0x1, R16, P2 ;  /* 0x0000000111158824 */ /* 0x008fe400010e0610 */
[----:B------:R-:W2:Y:S01]  /*a3a0*/  SHFL.IDX PT, R17, R12, 0x2, 0x181f ;  /* 0x00581f000c117f89 */ /* 0x000ea200000e0000 */
[----:B------:R-:W-:Y:S01]  /*a3b0*/  CS2R R26, SRZ ;  /* 0x00000000001a7805 */ /* 0x000fe2000001ff00 */
[----:B------:R-:W-:Y:S02]  /*a3c0*/  CS2R R24, SRZ ;  /* 0x0000000000187805 */ /* 0x000fe4000001ff00 */
[----:B------:R3:W4:Y:S01]  /*a3d0*/  @!P0 LD.E.128 R32, [R20.64] ;  /* 0x0000001014208980 */ /* 0x000722000c101d00 */
[----:B-1----:R-:W-:-:S05]  /*a3e0*/  @!P0 IADD3 R22, P2, R18, R15, RZ ;  /* 0x0000000f12168210 */ /* 0x002fca0007f5e0ff */
[----:B--2---:R-:W-:-:S05]  /*a3f0*/  @!P0 IMAD.X R23, R17, 0x1, R16, P2 ;  /* 0x0000000111178824 */ /* 0x004fca00010e0610 */
[----:B------:R1:W2:Y:S01]  /*a400*/  @!P0 LD.E.128 R24, [R22.64] ;  /* 0x0000001016188980 */ /* 0x0002a2000c101d00 */
[----:B-----5:R-:W-:Y:S02]  /*a410*/  IMAD.MOV.U32 R18, RZ, RZ, R46 ;  /* 0x000000ffff127224 */ /* 0x020fe400078e002e */
[----:B------:R-:W-:Y:S02]  /*a420*/  IMAD.MOV.U32 R17, RZ, RZ, R47 ;  /* 0x000000ffff117224 */ /* 0x000fe400078e002f */
        /* <DEDUP_REMOVED lines=10> */
[----:B------:R-:W-:-:S02]  /*a4d0*/  PRMT R75, R18, 0x7610, R75 ;  /* 0x00007610124b7816 */ /* 0x000fc4000000004b */
[----:B------:R-:W-:Y:S02]  /*a4e0*/  PRMT R74, R17, 0x7610, R74 ;  /* 0x00007610114a7816 */ /* 0x000fe4000000004a */
[----:B------:R-:W-:Y:S02]  /*a4f0*/  PRMT R73, R16, 0x7610, R73 ;  /* 0x0000761010497816 */ /* 0x000fe40000000049 */
[----:B------:R-:W-:Y:S01]  /*a500*/  PRMT R72, R15, 0x7610, R72 ;  /* 0x000076100f487816 */ /* 0x000fe20000000048 */
[----:B------:R-:W2:Y:S01]  /*a510*/  SHFL.IDX PT, R14, R14, 0x3, 0x181f ;  /* 0x00781f000e0e7f89 */ /* 0x000ea200000e0000 */
[----:B------:R-:W-:Y:S03]  /*a520*/  BSSY B0, `(.L_x_374) ;  /* 0x0000025000007945 */ /* 0x000fe60003800000 */
[----:B------:R-:W2:Y:S01]  /*a530*/  SHFL.IDX PT, R13, R13, 0x3, 0x181f ;  /* 0x00781f000d0d7f89 */ /* 0x000ea200000e0000 */
[----:B-1----:R-:W-:-:S03]  /*a540*/  CS2R R22, SRZ ;  /* 0x0000000000167805 */ /* 0x002fc6000001ff00 */
[----:B------:R-:W1:Y:S01]  /*a550*/  SHFL.IDX PT, R10, R10, 0x3, 0x181f ;  /* 0x00781f000a0a7f89 */ /* 0x000e6200000e0000 */
[----:B---3--:R-:W-:-:S03]  /*a560*/  CS2R R20, SRZ ;  /* 0x0000000000147805 */ /* 0x008fc6000001ff00 */
[----:B------:R-:W3:Y:S01]  /*a570*/  SHFL.IDX PT, R12, R12, 0x3, 0x181f ;  /* 0x00781f000c0c7f89 */ /* 0x000ee200000e0000 */
[----:B----4-:R-:W-:Y:S02]  /*a580*/  IMAD.MOV.U32 R18, RZ, RZ, R34 ;  /* 0x000000ffff127224 */ /* 0x010fe400078e0022 */
[----:B------:R-:W-:Y:S02]  /*a590*/  IMAD.MOV.U32 R17, RZ, RZ, R35 ;  /* 0x000000ffff117224 */ /* 0x000fe400078e0023 */
[----:B------:R-:W-:Y:S02]  /*a5a0*/  IMAD.MOV.U32 R16, RZ, RZ, R32 ;  /* 0x000000ffff107224 */ /* 0x000fe400078e0020 */
[----:B------:R-:W-:Y:S01]  /*a5b0*/  IMAD.MOV.U32 R15, RZ, RZ, R33 ;  /* 0x000000ffff0f7224 */ /* 0x000fe200078e0021 */
[----:B------:R-:W-:Y:S02]  /*a5c0*/  PRMT R71, R18, 0x7610, R71 ;  /* 0x0000761012477816 */ /* 0x000fe40000000047 */
[----:B------:R-:W-:-:S02]  /*a5d0*/  PRMT R70, R17, 0x7610, R70 ;  /* 0x0000761011467816 */ /* 0x000fc40000000046 */
[----:B------:R-:W-:Y:S02]  /*a5e0*/  PRMT R69, R16, 0x7610, R69 ;  /* 0x0000761010457816 */ /* 0x000fe40000000045 */
[----:B------:R-:W-:Y:S01]  /*a5f0*/  PRMT R68, R15, 0x7610, R68 ;  /* 0x000076100f447816 */ /* 0x000fe20000000044 */
[----:B--2---:R-:W-:Y:S02]  /*a600*/  IMAD.MOV.U32 R18, RZ, RZ, R26 ;  /* 0x000000ffff127224 */ /* 0x004fe400078e001a */
[----:B------:R-:W-:Y:S02]  /*a610*/  IMAD.MOV.U32 R17, RZ, RZ, R27 ;  /* 0x000000ffff117224 */ /* 0x000fe400078e001b */
[----:B------:R-:W-:Y:S02]  /*a620*/  IMAD.MOV.U32 R16, RZ, RZ, R24 ;  /* 0x000000ffff107224 */ /* 0x000fe400078e0018 */
[----:B------:R-:W-:Y:S01]  /*a630*/  IMAD.MOV.U32 R15, RZ, RZ, R25 ;  /* 0x000000ffff0f7224 */ /* 0x000fe200078e0019 */
[----:B------:R-:W-:-:S02]  /*a640*/  PRMT R67, R18, 0x7610, R67 ;  /* 0x0000761012437816 */ /* 0x000fc40000000043 */
[----:B------:R-:W-:Y:S01]  /*a650*/  PRMT R66, R17, 0x7610, R66 ;  /* 0x0000761011427816 */ /* 0x000fe20000000042 */
[----:B------:R-:W-:Y:S01]  /*a660*/  CS2R R18, SRZ ;  /* 0x0000000000127805 */ /* 0x000fe2000001ff00 */
[----:B------:R-:W-:Y:S02]  /*a670*/  PRMT R65, R16, 0x7610, R65 ;  /* 0x0000761010417816 */ /* 0x000fe40000000041 */
[----:B------:R-:W-:Y:S01]  /*a680*/  PRMT R64, R15, 0x7610, R64 ;  /* 0x000076100f407816 */ /* 0x000fe20000000040 */
[----:B------:R-:W-:Y:S01]  /*a690*/  CS2R R16, SRZ ;  /* 0x0000000000107805 */ /* 0x000fe2000001ff00 */
[----:B------:R-:W-:Y:S05]  /*a6a0*/  @P6 BRA `(.L_x_375) ;  /* 0x000000c000006947 */ /* 0x000fea0003800000 */
[----:B-1-3--:R-:W-:Y:S01]  /*a6b0*/  CS2R R20, SRZ ;  /* 0x0000000000147805 */ /* 0x00afe2000001ff00 */
[----:B------:R-:W-:Y:S01]  /*a6c0*/  CS2R R18, SRZ ;  /* 0x0000000000127805 */ /* 0x000fe2000001ff00 */
[----:B------:R-:W-:Y:S01]  /*a6d0*/  CS2R R16, SRZ ;  /* 0x0000000000107805 */ /* 0x000fe2000001ff00 */
[----:B------:R-:W-:Y:S05]  /*a6e0*/  @P1 BRA `(.L_x_375) ;  /* 0x0000008000001947 */ /* 0x000fea0003800000 */
[C---:B------:R-:W-:Y:S01]  /*a6f0*/  IMAD.SHL.U32 R15, R82.reuse, 0x2, RZ ;  /* 0x00000002520f7824 */ /* 0x040fe200078e00ff */
[----:B------:R-:W-:-:S04]  /*a700*/  SHF.L.U64.HI R17, R82, 0x1, R83 ;  /* 0x0000000152117819 */ /* 0x000fc80000010253 */
[-C--:B------:R-:W-:Y:S02]  /*a710*/  IADD3 R20, P2, R13, R15.reuse, RZ ;  /* 0x0000000f0d147210 */ /* 0x080fe40007f5e0ff */
[----:B------:R-:W-:-:S03]  /*a720*/  IADD3 R16, P0, R10, R15, RZ ;  /* 0x0000000f0a107210 */ /* 0x000fc60007f1e0ff */
[--C-:B------:R-:W-:Y:S02]  /*a730*/  IMAD.X R21, R14, 0x1, R17.reuse, P2 ;  /* 0x000000010e157824 */ /* 0x100fe400010e0611 */
[----:B------:R-:W-:-:S04]  /*a740*/  IMAD.X R17, R12, 0x1, R17, P0 ;  /* 0x000000010c117824 */ /* 0x000fc800000e0611 */
[----:B------:R-:W5:Y:S04]  /*a750*/  LD.E.128 R20, [R20.64] ;  /* 0x0000001014147980 */ /* 0x000f68000c101d00 */
[----:B------:R-:W5:Y:S02]  /*a760*/  LD.E.128 R16, [R16.64] ;  /* 0x0000001010107980 */ /* 0x000f64000c101d00 */
.L_x_375:
[----:B-1-3--:R-:W-:Y:S05]  /*a770*/  BSYNC B0 ;  /* 0x0000000000007941 */ /* 0x00afea0003800000 */
.L_x_374:
[----:B------:R-:W-:Y:S01]  /*a780*/  IMAD.IADD R63, R7, 0x1, -R118 ;  /* 0x00000001073f7824 */ /* 0x000fe200078e0a76 */
[----:B------:R-:W-:-:S04]  /*a790*/  DEPBAR.LE SB0, 0x1 ;  /* 0x000080400000791a */ /* 0x000fc80000000000 */
[----:B------:R-:W-:Y:S01]  /*a7a0*/  IMNMX R63, R63, 0x80, PT ;  /* 0x000000803f3f7817 */ /* 0x000fe20003800200 */
[----:B-----5:R-:W-:Y:S01]  /*a7b0*/  IMAD.MOV.U32 R10, RZ, RZ, R22 ;  /* 0x000000ffff0a7224 */ /* 0x020fe200078e0016 */
[----:B------:R-:W-:Y:S01]  /*a7c0*/  BSSY B0, `(.L_x_376) ;  /* 0x0000079000007945 */ /* 0x000fe20003800000 */
[----:B------:R-:W-:Y:S01]  /*a7d0*/  IMAD.MOV.U32 R12, RZ, RZ, R23 ;  /* 0x000000ffff0c7224 */ /* 0x000fe200078e0017 */
[----:B------:R-:W-:Y:S01]  /*a7e0*/  BAR.SYNC.DEFER_BLOCKING 0x0 ;  /* 0x0000000000007b1d */ /* 0x000fe20000010000 */
[----:B------:R-:W-:Y:S01]  /*a7f0*/  ISETP.GE.OR P0, PT, R4, R63, P1 ;  /* 0x0000003f0400720c */ /* 0x000fe20000f06670 */
        /* <DEDUP_REMOVED lines=12> */
[----:B------:R-:W-:Y:S01]  /*a8c0*/  PRMT R56, R10, 0x7610, R56 ;  /* 0x000076100a387816 */ /* 0x000fe20000000038 */
[----:B------:R-:W-:Y:S05]  /*a8d0*/  @P0 BRA `(.L_x_377) ;  /* 0x0000067000000947 */ /* 0x000fea0003800000 */
[----:B------:R-:W-:Y:S01]  /*a8e0*/  IMAD.MOV.U32 R10, RZ, RZ, c[0x0][0x27c] ;  /* 0x00009f00ff0a7624 */ /* 0x000fe200078e00ff */
[----:B------:R-:W-:Y:S02]  /*a8f0*/  SHF.R.U64 R48, R48, 0x10, R49 ;  /* 0x0000001030307819 */ /* 0x000fe40000001231 */
[----:B------:R-:W-:Y:S02]  /*a900*/  SHF.R.U64 R52, R52, 0x10, R53 ;  /* 0x0000001034347819 */ /* 0x000fe40000001235 */
[----:B------:R-:W-:Y:S02]  /*a910*/  LEA.HI R13, R10, R29, RZ, 0x1d ;  /* 0x0000001d0a0d7211 */ /* 0x000fe400078fe8ff */
[----:B------:R-:W-:Y:S02]  /*a920*/  SHF.R.U64 R50, R50, 0x10, R51 ;  /* 0x0000001032327819 */ /* 0x000fe40000001233 */
[----:B------:R-:W-:Y:S01]  /*a930*/  SHF.R.S32.HI R10, RZ, 0x1f, R13 ;  /* 0x0000001fff0a7819 */ /* 0x000fe2000001140d */
[----:B------:R-:W-:Y:S01]  /*a940*/  IMAD.SHL.U32 R12, R13, 0x8, RZ ;  /* 0x000000080d0c7824 */ /* 0x000fe200078e00ff */
[----:B------:R-:W-:-:S02]  /*a950*/  SHF.R.U32.HI R51, RZ, 0x10, R51 ;  /* 0x00000010ff337819 */ /* 0x000fc40000011633 */
[----:B------:R-:W-:Y:S02]  /*a960*/  LEA.HI R10, R10, R13, RZ, 0x3 ;  /* 0x0000000d0a0a7211 */ /* 0x000fe400078f18ff */
[----:B------:R-:W-:Y:S02]  /*a970*/  LOP3.LUT R11, R11, 0x38, R12, 0xf8, !PT ;  /* 0x000000380b0b7812 */ /* 0x000fe400078ef80c */
[----:B------:R-:W1:Y:S01]  /*a980*/  LDS.128 R12, [R6+0x100] ;  /* 0x00010000060c7984 */ /* 0x000e620000000c00 */
[----:B------:R-:W-:Y:S01]  /*a990*/  IMAD.SHL.U32 R10, R10, 0x400, RZ ;  /* 0x000004000a0a7824 */ /* 0x000fe200078e00ff */
[----:B------:R-:W-:Y:S02]  /*a9a0*/  LOP3.LUT R8, R11, R8, RZ, 0x3c, !PT ;  /* 0x000000080b087212 */ /* 0x000fe400078e3cff */
[----:B------:R-:W-:Y:S02]  /*a9b0*/  PRMT R85, R85, 0x5410, R48 ;  /* 0x0000541055557816 */ /* 0x000fe40000000030 */
[----:B------:R-:W-:-:S02]  /*a9c0*/  LOP3.LUT R10, R10, 0x7fffe000, RZ, 0xc0, !PT ;  /* 0x7fffe0000a0a7812 */ /* 0x000fc400078ec0ff */
[----:B------:R-:W-:Y:S01]  /*a9d0*/  PRMT R89, R89, 0x5410, R52 ;  /* 0x0000541059597816 */ /* 0x000fe20000000034 */
[----:B------:R-:W-:Y:S01]  /*a9e0*/  IMAD.U32 R96, R85, 0x10000, RZ ;  /* 0x0001000055607824 */ /* 0x000fe200078e00ff */
[----:B------:R-:W-:Y:S02]  /*a9f0*/  IADD3 R81, R8, R10, R9 ;  /* 0x0000000a08517210 */ /* 0x000fe40007ffe009 */
[----:B------:R-:W-:Y:S01]  /*aa00*/  SHF.R.U64 R54, R54, 0x10, R55 ;  /* 0x0000001036367819 */ /* 0x000fe20000001237 */
[----:B------:R-:W-:Y:S01]  /*aa10*/  IMAD.U32 R92, R89, 0x10000, RZ ;  /* 0x00010000595c7824 */ /* 0x000fe200078e00ff */
[----:B------:R-:W-:Y:S01]  /*aa20*/  SHF.R.U32.HI R53, RZ, 0x10, R53 ;  /* 0x00000010ff357819 */ /* 0x000fe20000011635 */
[----:B------:R-:W-:Y:S01]  /*aa30*/  IMAD.SHL.U32 R81, R81, 0x2, RZ ;  /* 0x0000000251517824 */ /* 0x000fe200078e00ff */
[----:B------:R-:W-:Y:S02]  /*aa40*/  SHF.R.U32.HI R49, RZ, 0x10, R49 ;  /* 0x00000010ff317819 */ /* 0x000fe40000011631 */
[----:B------:R-:W-:-:S02]  /*aa50*/  PRMT R86, R86, 0x5410, R51 ;  /* 0x0000541056567816 */ /* 0x000fc40000000033 */
[----:B------:R-:W2:Y:S01]  /*aa60*/  LDS.128 R8, [R81+0x100] ;  /* 0x0001000051087984 */ /* 0x000ea20000000c00 */
[----:B------:R-:W-:Y:S02]  /*aa70*/  PRMT R91, R91, 0x5410, R54 ;  /* 0x000054105b5b7816 */ /* 0x000fe40000000036 */
[----:B------:R-:W-:Y:S02]  /*aa80*/  SHF.R.U32.HI R55, RZ, 0x10, R55 ;  /* 0x00000010ff377819 */ /* 0x000fe40000011637 */
[----:B------:R-:W-:Y:S02]  /*aa90*/  PRMT R88, R88, 0x5410, R53 ;  /* 0x0000541058587816 */ /* 0x000fe40000000035 */
[----:B------:R-:W-:Y:S02]  /*aaa0*/  PRMT R84, R84, 0x5410, R49 ;  /* 0x0000541054547816 */ /* 0x000fe40000000031 */
[----:B------:R-:W-:Y:S02]  /*aab0*/  PRMT R90, R90, 0x5410, R55 ;  /* 0x000054105a5a7816 */ /* 0x000fe40000000037 */
[----:B------:R-:W-:Y:S01]  /*aac0*/  LOP3.LUT R85, R85, 0xffff0000, RZ, 0xc0, !PT ;  /* 0xffff000055557812 */ /* 0x000fe200078ec0ff */
[----:B------:R-:W-:Y:S01]  /*aad0*/  IMAD.U32 R94, R84, 0x10000, RZ ;  /* 0x00010000545e7824 */ /* 0x000fe200078e00ff */
[----:B------:R-:W-:-:S02]  /*aae0*/  LOP3.LUT R89, R89, 0xffff0000, RZ, 0xc0, !PT ;  /* 0xffff000059597812 */ /* 0x000fc400078ec0ff */
[----:B------:R-:W-:Y:S02]  /*aaf0*/  PRMT R87, R87, 0x5410, R50 ;  /* 0x0000541057577816 */ /* 0x000fe40000000032 */
[----:B------:R-:W-:Y:S02]  /*ab00*/  LOP3.LUT R84, R84, 0xffff0000, RZ, 0xc0, !PT ;  /* 0xffff000054547812 */ /* 0x000fe400078ec0ff */
[C---:B-1----:R-:W-:Y:S01]  /*ab10*/  SHF.L.U32 R48, R13.reuse, 0x10, RZ ;  /* 0x000000100d307819 */ /* 0x042fe200000006ff */
[----:B------:R-:W-:Y:S01]  /*ab20*/  IMAD.U32 R49, R12, 0x10000, RZ ;  /* 0x000100000c317824 */ /* 0x000fe200078e00ff */
[----:B------:R-:W-:Y:S01]  /*ab30*/  LOP3.LUT R51, R13, 0xffff0000, RZ, 0xc0, !PT ;  /* 0xffff00000d337812 */ /* 0x000fe200078ec0ff */
[C---:B------:R-:W-:Y:S01]  /*ab40*/  IMAD.U32 R13, R15.reuse, 0x10000, RZ ;  /* 0x000100000f0d7824 */ /* 0x040fe200078e00ff */
[----:B------:R-:W-:Y:S01]  /*ab50*/  LOP3.LUT R52, R15, 0xffff0000, RZ, 0xc0, !PT ;  /* 0xffff00000f347812 */ /* 0x000fe200078ec0ff */
[----:B------:R-:W-:Y:S01]  /*ab60*/  IMAD.U32 R50, R14, 0x10000, RZ ;  /* 0x000100000e327824 */ /* 0x000fe200078e00ff */
[----:B------:R-:W-:-:S02]  /*ab70*/  LOP3.LUT R12, R12, 0xffff0000, RZ, 0xc0, !PT ;  /* 0xffff00000c0c7812 */ /* 0x000fc400078ec0ff */
[----:B------:R-:W-:Y:S01]  /*ab80*/  LOP3.LUT R14, R14, 0xffff0000, RZ, 0xc0, !PT ;  /* 0xffff00000e0e7812 */ /* 0x000fe200078ec0ff */
[----:B--2---:R-:W-:Y:S01]  /*ab90*/  IMAD.U32 R95, R8, 0x10000, RZ ;  /* 0x00010000085f7824 */ /* 0x004fe200078e00ff */
[----:B------:R-:W-:Y:S01]  /*aba0*/  SHF.L.U32 R15, R9, 0x10, RZ ;  /* 0x00000010090f7819 */ /* 0x000fe200000006ff */
[----:B------:R-:W-:Y:S01]  /*abb0*/  IMAD.U32 R55, R11, 0x10000, RZ ;  /* 0x000100000b377824 */ /* 0x000fe200078e00ff */
[----:B------:R-:W-:Y:S02]  /*abc0*/  LOP3.LUT R54, R9, 0xffff0000, RZ, 0xc0, !PT ;  /* 0xffff000009367812 */ /* 0x000fe400078ec0ff */
[C---:B------:R-:W-:Y:S01]  /*abd0*/  SHF.L.U32 R53, R10.reuse, 0x10, RZ ;  /* 0x000000100a357819 */ /* 0x040fe200000006ff */
[----:B------:R-:W-:Y:S01]  /*abe0*/  FMUL.FTZ R97, R15, R94 ;  /* 0x0000005e0f617220 */ /* 0x000fe20000410000 */
[----:B------:R-:W-:Y:S01]  /*abf0*/  LOP3.LUT R9, R10, 0xffff0000, RZ, 0xc0, !PT ;  /* 0xffff00000a097812 */ /* 0x000fe200078ec0ff */
[----:B------:R-:W-:Y:S01]  /*ac00*/  FMUL.FTZ R10, R95, R96 ;  /* 0x000000605f0a7220 */ /* 0x000fe20000410000 */
[----:B------:R-:W-:Y:S01]  /*ac10*/  LOP3.LUT R93, R11, 0xffff0000, RZ, 0xc0, !PT ;  /* 0xffff00000b5d7812 */ /* 0x000fe200078ec0ff */
[-C--:B------:R-:W-:Y:S01]  /*ac20*/  FMUL.FTZ R95, R95, R92.reuse ;  /* 0x0000005c5f5f7220 */ /* 0x080fe20000410000 */
[----:B------:R-:W-:Y:S01]  /*ac30*/  LOP3.LUT R8, R8, 0xffff0000, RZ, 0xc0, !PT ;  /* 0xffff000008087812 */ /* 0x000fe200078ec0ff */
[----:B------:R-:W-:-:S02]  /*ac40*/  FFMA.FTZ R11, R49, R92, -R10 ;  /* 0x0000005c310b7223 */ /* 0x000fc4000001080a */
[C---:B------:R-:W-:Y:S01]  /*ac50*/  IMAD.U32 R10, R88.reuse, 0x10000, RZ ;  /* 0x00010000580a7824 */ /* 0x040fe200078e00ff */
[----:B------:R-:W-:Y:S01]  /*ac60*/  LOP3.LUT R88, R88, 0xffff0000, RZ, 0xc0, !PT ;  /* 0xffff000058587812 */ /* 0x000fe200078ec0ff */
[----:B------:R-:W-:Y:S01]  /*ac70*/  FFMA.FTZ R49, R49, R96, R95 ;  /* 0x0000006031317223 */ /* 0x000fe2000001005f */
[----:B------:R-:W-:Y:S01]  /*ac80*/  SHF.L.U32 R96, R90, 0x10, RZ ;  /* 0x000000105a607819 */ /* 0x000fe200000006ff */
[C---:B------:R-:W-:Y:S01]  /*ac90*/  IMAD.U32 R92, R86.reuse, 0x10000, RZ ;  /* 0x00010000565c7824 */ /* 0x040fe200078e00ff */
[----:B------:R-:W-:Y:S01]  /*aca0*/  LOP3.LUT R86, R86, 0xffff0000, RZ, 0xc0, !PT ;  /* 0xffff000056567812 */ /* 0x000fe200078ec0ff */
[----:B------:R-:W-:Y:S01]  /*acb0*/  FMUL.FTZ R95, R15, R10 ;  /* 0x0000000a0f5f7220 */ /* 0x000fe20000410000 */
[----:B------:R-:W-:Y:S01]  /*acc0*/  LOP3.LUT R90, R90, 0xffff0000, RZ, 0xc0, !PT ;  /* 0xffff00005a5a7812 */ /* 0x000fe200078ec0ff */
[C---:B------:R-:W-:Y:S02]  /*acd0*/  FMUL.FTZ R15, R55.reuse, R92 ;  /* 0x0000005c370f7220 */ /* 0x040fe40000410000 */
[----:B------:R-:W-:-:S02]  /*ace0*/  FMUL.FTZ R55, R55, R96 ;  /* 0x0000006037377220 */ /* 0x000fc40000410000 */
[C---:B------:R-:W-:Y:S02]  /*acf0*/  FFMA.FTZ R15, R13.reuse, R96, -R15 ;  /* 0x000000600d0f7223 */ /* 0x040fe4000001080f */
[----:B------:R-:W-:Y:S02]  /*ad00*/  FFMA.FTZ R55, R13, R92, R55 ;  /* 0x0000005c0d377223 */ /* 0x000fe40000010037 */
[----:B------:R-:W-:Y:S02]  /*ad10*/  FMUL.FTZ R13, R8, R85 ;  /* 0x00000055080d7220 */ /* 0x000fe40000410000 */
[----:B------:R-:W-:Y:S02]  /*ad20*/  FFMA.FTZ R10, R48, R10, -R97 ;  /* 0x0000000a300a7223 */ /* 0x000fe40000010861 */
[-C--:B------:R-:W-:Y:S02]  /*ad30*/  FMUL.FTZ R8, R8, R89.reuse ;  /* 0x0000005908087220 */ /* 0x080fe40000410000 */
[----:B------:R-:W-:-:S02]  /*ad40*/  FFMA.FTZ R92, R12, R89, -R13 ;  /* 0x000000590c5c7223 */ /* 0x000fc4000001080d */
[----:B------:R-:W-:Y:S02]  /*ad50*/  FFMA.FTZ R48, R48, R94, R95 ;  /* 0x0000005e30307223 */ /* 0x000fe4000001005f */
[C---:B------:R-:W-:Y:S01]  /*ad60*/  IMAD.U32 R89, R87.reuse, 0x10000, RZ ;  /* 0x0001000057597824 */ /* 0x040fe200078e00ff */
[----:B------:R-:W-:Y:S01]  /*ad70*/  LOP3.LUT R87, R87, 0xffff0000, RZ, 0xc0, !PT ;  /* 0xffff000057577812 */ /* 0x000fe200078ec0ff */
[C---:B------:R-:W-:Y:S01]  /*ad80*/  IMAD.U32 R94, R91.reuse, 0x10000, RZ ;  /* 0x000100005b5e7824 */ /* 0x040fe200078e00ff */
[----:B------:R-:W-:Y:S01]  /*ad90*/  LOP3.LUT R91, R91, 0xffff0000, RZ, 0xc0, !PT ;  /* 0xffff00005b5b7812 */ /* 0x000fe200078ec0ff */
[----:B------:R-:W-:Y:S01]  /*ada0*/  FFMA.FTZ R8, R12, R85, R8 ;  /* 0x000000550c087223 */ /* 0x000fe20000010008 */
[----:B------:R-:W-:Y:S01]  /*adb0*/  F2FP.BF16.PACK_AB R12, R92, R11 ;  /* 0x0000000b5c0c723e */ /* 0x000fe200000010ff */
[----:B------:R-:W-:Y:S02]  /*adc0*/  FMUL.FTZ R13, R54, R84 ;  /* 0x00000054360d7220 */ /* 0x000fe40000410000 */
[----:B------:R-:W-:Y:S01]  /*add0*/  FMUL.FTZ R85, R53, R89 ;  /* 0x0000005935557220 */ /* 0x000fe20000410000 */
[----:B------:R-:W-:Y:S01]  /*ade0*/  F2FP.BF16.PACK_AB R8, R8, R49 ;  /* 0x000000310808723e */ /* 0x000fe200000010ff */
[----:B------:R-:W-:-:S02]  /*adf0*/  FMUL.FTZ R54, R54, R88 ;  /* 0x0000005836367220 */ /* 0x000fc40000410000 */
[----:B------:R-:W-:Y:S02]  /*ae00*/  FMUL.FTZ R53, R53, R94 ;  /* 0x0000005e35357220 */ /* 0x000fe40000410000 */
[C---:B------:R-:W-:Y:S02]  /*ae10*/  FFMA.FTZ R13, R51.reuse, R88, -R13 ;  /* 0x00000058330d7223 */ /* 0x040fe4000001080d */
[----:B------:R-:W-:Y:S02]  /*ae20*/  FFMA.FTZ R51, R51, R84, R54 ;  /* 0x0000005433337223 */ /* 0x000fe40000010036 */
[C---:B------:R-:W-:Y:S01]  /*ae30*/  FFMA.FTZ R85, R50.reuse, R94, -R85 ;  /* 0x0000005e32557223 */ /* 0x040fe20000010855 */
[----:B------:R-:W-:Y:S01]  /*ae40*/  F2FP.BF16.PACK_AB R13, R13, R10 ;  /* 0x0000000a0d0d723e */ /* 0x000fe200000010ff */
[----:B------:R-:W-:Y:S02]  /*ae50*/  FFMA.FTZ R53, R50, R89, R53 ;  /* 0x0000005932357223 */ /* 0x000fe40000010035 */
[----:B------:R-:W-:-:S02]  /*ae60*/  FMUL.FTZ R50, R9, R87 ;  /* 0x0000005709327220 */ /* 0x000fc40000410000 */
[-C--:B------:R-:W-:Y:S02]  /*ae70*/  FMUL.FTZ R54, R9, R91.reuse ;  /* 0x0000005b09367220 */ /* 0x080fe40000410000 */
[C---:B------:R-:W-:Y:S02]  /*ae80*/  FMUL.FTZ R9, R93.reuse, R86 ;  /* 0x000000565d097220 */ /* 0x040fe40000410000 */
[-C--:B------:R-:W-:Y:S02]  /*ae90*/  FMUL.FTZ R93, R93, R90.reuse ;  /* 0x0000005a5d5d7220 */ /* 0x080fe40000410000 */
[----:B------:R-:W-:Y:S02]  /*aea0*/  FFMA.FTZ R50, R14, R91, -R50 ;  /* 0x0000005b0e327223 */ /* 0x000fe40000010832 */
[----:B------:R-:W-:Y:S01]  /*aeb0*/  FFMA.FTZ R90, R52, R90, -R9 ;  /* 0x0000005a345a7223 */ /* 0x000fe20000010809 */
[----:B------:R-:W-:Y:S01]  /*aec0*/  F2FP.BF16.PACK_AB R9, R51, R48 ;  /* 0x000000303309723e */ /* 0x000fe200000010ff */
[----:B------:R-:W-:Y:S01]  /*aed0*/  FFMA.FTZ R54, R14, R87, R54 ;  /* 0x000000570e367223 */ /* 0x000fe20000010036 */
[----:B------:R-:W-:Y:S01]  /*aee0*/  F2FP.BF16.PACK_AB R14, R50, R85 ;  /* 0x00000055320e723e */ /* 0x000fe200000010ff */
[----:B------:R-:W-:Y:S01]  /*aef0*/  FFMA.FTZ R52, R52, R86, R93 ;  /* 0x0000005634347223 */ /* 0x000fe2000001005d */
[----:B------:R-:W-:-:S02]  /*af00*/  F2FP.BF16.PACK_AB R15, R90, R15 ;  /* 0x0000000f5a0f723e */ /* 0x000fc400000010ff */
[----:B------:R-:W-:Y:S02]  /*af10*/  F2FP.BF16.PACK_AB R10, R54, R53 ;  /* 0x00000035360a723e */ /* 0x000fe400000010ff */
[----:B------:R-:W-:Y:S01]  /*af20*/  F2FP.BF16.PACK_AB R11, R52, R55 ;  /* 0x00000037340b723e */ /* 0x000fe200000010ff */
[----:B------:R1:W-:Y:S04]  /*af30*/  STS.128 [R6+0x100], R12 ;  /* 0x0001000c06007388 */ /* 0x0003e80000000c00 */
[----:B------:R1:W-:Y:S02]  /*af40*/  STS.128 [R81+0x100], R8 ;  /* 0x0001000851007388 */ /* 0x0003e40000000c00 */
.L_x_377:
[----:B------:R-:W-:Y:S05]  /*af50*/  BSYNC B0 ;  /* 0x0000000000007941 */ /* 0x000fea0003800000 */
.L_x_376:
[----:B-1----:R-:W-:Y:S01]  /*af60*/  IADD3 R9, R4, 0x20, RZ ;  /* 0x0000002004097810 */ /* 0x002fe20007ffe0ff */
[----:B------:R-:W-:Y:S03]  /*af70*/  BSSY B0, `(.L_x_378) ;  /* 0x0000074000007945 */ /* 0x000fe60003800000 */
[----:B------:R-:W-:-:S13]  /*af80*/  ISETP.GE.OR P0, PT, R9, R63, P1 ;  /* 0x0000003f0900720c */ /* 0x000fda0000f06670 */
[----:B------:R-:W-:Y:S05]  /*af90*/  @P0 BRA `(.L_x_379) ;  /* 0x0000071000000947 */ /* 0x000fea0003800000 */
[----:B------:R-:W-:Y:S01]  /*afa0*/  IMAD.MOV.U32 R8, RZ, RZ, c[0x0][0x27c] ;  /* 0x00009f00ff087624 */ /* 0x000fe200078e00ff */
[----:B------:R-:W-:Y:S01]  /*afb0*/  SHF.R.S32.HI R6, RZ, 0x1f, R9 ;  /* 0x0000001fff067819 */ /* 0x000fe20000011409 */
[----:B------:R-:W-:Y:S01]  /*afc0*/  IMAD.SHL.U32 R10, R9, 0x40, RZ ;  /* 0x00000040090a7824 */ /* 0x000fe200078e00ff */
[----:B------:R-:W-:Y:S02]  /*afd0*/  SHF.R.U64 R40, R40, 0x10, R41 ;  /* 0x0000001028287819 */ /* 0x000fe40000001229 */
[----:B------:R-:W-:Y:S02]  /*afe0*/  LEA.HI R11, R8, R29, RZ, 0x1d ;  /* 0x0000001d080b7211 */ /* 0x000fe400078fe8ff */
[----:B------:R-:W-:Y:S02]  /*aff0*/  LEA.HI R6, R6, R9, RZ, 0x3 ;  /* 0x0000000906067211 */ /* 0x000fe400078f18ff */
[----:B------:R-:W-:Y:S01]  /*b000*/  SHF.R.S32.HI R8, RZ, 0x1f, R11 ;  /* 0x0000001fff087819 */ /* 0x000fe2000001140b */
[----:B------:R-:W-:Y:S01]  /*b010*/  IMAD.SHL.U32 R9, R11, 0x8, RZ ;  /* 0x000000080b097824 */ /* 0x000fe200078e00ff */
[----:B------:R-:W-:Y:S01]  /*b020*/  LOP3.LUT R10, R10, 0x1c0, RZ, 0xc0, !PT ;  /* 0x000001c00a0a7812 */ /* 0x000fe200078ec0ff */
[----:B------:R-:W-:Y:S01]  /*b030*/  IMAD.SHL.U32 R6, R6, 0x40, RZ ;  /* 0x0000004006067824 */ /* 0x000fe200078e00ff */
[----:B------:R-:W-:-:S02]  /*b040*/  LEA.HI R8, R8, R11, RZ, 0x3 ;  /* 0x0000000b08087211 */ /* 0x000fc400078f18ff */
[----:B------:R-:W-:Y:S02]  /*b050*/  LOP3.LUT R12, R10, 0x38, R82, 0xf8, !PT ;  /* 0x000000380a0c7812 */ /* 0x000fe400078ef852 */
[----:B------:R-:W-:Y:S01]  /*b060*/  SHF.R.U32.HI R13, RZ, 0x3, R10 ;  /* 0x00000003ff0d7819 */ /* 0x000fe2000001160a */
[----:B------:R-:W-:Y:S01]  /*b070*/  IMAD.SHL.U32 R8, R8, 0x400, RZ ;  /* 0x0000040008087824 */ /* 0x000fe200078e00ff */
[----:B------:R-:W-:Y:S02]  /*b080*/  LOP3.LUT R6, R6, 0xfffffe00, RZ, 0xc0, !PT ;  /* 0xfffffe0006067812 */ /* 0x000fe400078ec0ff */
[----:B------:R-:W-:Y:S02]  /*b090*/  LOP3.LUT R10, R10, 0x38, R9, 0xf8, !PT ;  /* 0x000000380a0a7812 */ /* 0x000fe400078ef809 */
[----:B------:R-:W-:Y:S02]  /*b0a0*/  LOP3.LUT R12, R6, R12, R13, 0xf6, !PT ;  /* 0x0000000c060c7212 */ /* 0x000fe400078ef60d */
[----:B------:R-:W-:-:S02]  /*b0b0*/  LOP3.LUT R13, R10, R13, RZ, 0x3c, !PT ;  /* 0x0000000d0a0d7212 */ /* 0x000fc400078e3cff */
[----:B------:R-:W-:Y:S01]  /*b0c0*/  LOP3.LUT R8, R8, 0x7fffe000, RZ, 0xc0, !PT ;  /* 0x7fffe00008087812 */ /* 0x000fe200078ec0ff */
[----:B------:R-:W-:Y:S01]  /*b0d0*/  IMAD.SHL.U32 R48, R12, 0x2, RZ ;  /* 0x000000020c307824 */ /* 0x000fe200078e00ff */
[----:B------:R-:W-:Y:S02]  /*b0e0*/  SHF.R.U32.HI R41, RZ, 0x10, R41 ;  /* 0x00000010ff297819 */ /* 0x000fe40000011629 */
[----:B------:R-:W-:Y:S02]  /*b0f0*/  IADD3 R6, R13, R8, R6 ;  /* 0x000000080d067210 */ /* 0x000fe40007ffe006 */
[----:B------:R-:W1:Y:S01]  /*b100*/  LDS.128 R12, [R48+0x100] ;  /* 0x00010000300c7984 */ /* 0x000e620000000c00 */
[----:B------:R-:W-:Y:S02]  /*b110*/  SHF.R.U64 R42, R42, 0x10, R43 ;  /* 0x000000102a2a7819 */ /* 0x000fe4000000122b */
[----:B------:R-:W-:Y:S01]  /*b120*/  IMAD.SHL.U32 R6, R6, 0x2, RZ ;  /* 0x0000000206067824 */ /* 0x000fe200078e00ff */
[----:B------:R-:W-:-:S02]  /*b130*/  SHF.R.U64 R44, R44, 0x10, R45 ;  /* 0x000000102c2c7819 */ /* 0x000fc4000000122d */
[----:B------:R-:W-:Y:S02]  /*b140*/  SHF.R.U32.HI R43, RZ, 0x10, R43 ;  /* 0x00000010ff2b7819 */ /* 0x000fe4000001162b */
[----:B------:R-:W2:Y:S01]  /*b150*/  LDS.128 R8, [R6+0x100] ;  /* 0x0001000006087984 */ /* 0x000ea20000000c00 */
[----:B------:R-:W-:Y:S02]  /*b160*/  SHF.R.U32.HI R45, RZ, 0x10, R45 ;  /* 0x00000010ff2d7819 */ /* 0x000fe4000001162d */
[----:B------:R-:W-:Y:S02]  /*b170*/  PRMT R73, R73, 0x5410, R40 ;  /* 0x0000541049497816 */ /* 0x000fe40000000028 */
[----:B------:R-:W-:Y:S02]  /*b180*/  PRMT R72, R72, 0x5410, R41 ;  /* 0x0000541048487816 */ /* 0x000fe40000000029 */
[----:B------:R-:W-:Y:S02]  /*b190*/  PRMT R74, R74, 0x5410, R43 ;  /* 0x000054104a4a7816 */ /* 0x000fe4000000002b */
[----:B------:R-:W-:Y:S01]  /*b1a0*/  PRMT R77, R77, 0x5410, R44 ;  /* 0x000054104d4d7816 */ /* 0x000fe2000000002c */
[----:B------:R-:W-:Y:S01]  /*b1b0*/  IMAD.U32 R53, R72, 0x10000, RZ ;  /* 0x0001000048357824 */ /* 0x000fe200078e00ff */
[----:B------:R-:W-:-:S02]  /*b1c0*/  PRMT R76, R76, 0x5410, R45 ;  /* 0x000054104c4c7816 */ /* 0x000fc4000000002d */
[--C-:B------:R-:W-:Y:S02]  /*b1d0*/  SHF.R.U64 R49, R46, 0x10, R47.reuse ;  /* 0x000000102e317819 */ /* 0x100fe4000000122f */
[----:B------:R-:W-:Y:S01]  /*b1e0*/  SHF.R.U32.HI R46, RZ, 0x10, R47 ;  /* 0x00000010ff2e7819 */ /* 0x000fe2000001162f */
[C---:B------:R-:W-:Y:S01]  /*b1f0*/  IMAD.U32 R47, R77.reuse, 0x10000, RZ ;  /* 0x000100004d2f7824 */ /* 0x040fe200078e00ff */
[----:B------:R-:W-:Y:S02]  /*b200*/  PRMT R80, R80, 0x5410, R49 ;  /* 0x0000541050507816 */ /* 0x000fe40000000031 */
[----:B------:R-:W-:Y:S02]  /*b210*/  LOP3.LUT R52, R77, 0xffff0000, RZ, 0xc0, !PT ;  /* 0xffff00004d347812 */ /* 0x000fe400078ec0ff */
[----:B------:R-:W-:Y:S01]  /*b220*/  PRMT R79, R79, 0x5410, R46 ;  /* 0x000054104f4f7816 */ /* 0x000fe2000000002e */
[----:B------:R-:W-:Y:S01]  /*b230*/  IMAD.U32 R55, R80, 0x10000, RZ ;  /* 0x0001000050377824 */ /* 0x000fe200078e00ff */
[----:B------:R-:W-:-:S02]  /*b240*/  LOP3.LUT R72, R72, 0xffff0000, RZ, 0xc0, !PT ;  /* 0xffff000048487812 */ /* 0x000fc400078ec0ff */
[----:B------:R-:W-:Y:S02]  /*b250*/  PRMT R75, R75, 0x5410, R42 ;  /* 0x000054104b4b7816 */ /* 0x000fe4000000002a */
[----:B------:R-:W-:Y:S01]  /*b260*/  LOP3.LUT R80, R80, 0xffff0000, RZ, 0xc0, !PT ;  /* 0xffff000050507812 */ /* 0x000fe200078ec0ff */
[C---:B-1----:R-:W-:Y:S01]  /*b270*/  IMAD.U32 R41, R12.reuse, 0x10000, RZ ;  /* 0x000100000c297824 */ /* 0x042fe200078e00ff */
[----:B------:R-:W-:Y:S01]  /*b280*/  LOP3.LUT R40, R12, 0xffff0000, RZ, 0xc0, !PT ;  /* 0xffff00000c287812 */ /* 0x000fe200078ec0ff */
[C---:B------:R-:W-:Y:S01]  /*b290*/  IMAD.U32 R12, R13.reuse, 0x10000, RZ ;  /* 0x000100000d0c7824 */ /* 0x040fe200078e00ff */
[----:B------:R-:W-:Y:S01]  /*b2a0*/  LOP3.LUT R43, R13, 0xffff0000, RZ, 0xc0, !PT ;  /* 0xffff00000d2b7812 */ /* 0x000fe200078ec0ff */
[C---:B------:R-:W-:Y:S01]  /*b2b0*/  IMAD.U32 R13, R15.reuse, 0x10000, RZ ;  /* 0x000100000f0d7824 */ /* 0x040fe200078e00ff */
[----:B------:R-:W-:Y:S01]  /*b2c0*/  LOP3.LUT R45, R15, 0xffff0000, RZ, 0xc0, !PT ;  /* 0xffff00000f2d7812 */ /* 0x000fe200078ec0ff */
[C---:B------:R-:W-:Y:S01]  /*b2d0*/  IMAD.U32 R42, R14.reuse, 0x10000, RZ ;  /* 0x000100000e2a7824 */ /* 0x040fe200078e00ff */
[----:B------:R-:W-:Y:S01]  /*b2e0*/  LOP3.LUT R14, R14, 0xffff0000, RZ, 0xc0, !PT ;  /* 0xffff00000e0e7812 */ /* 0x000fe200078ec0ff */
[----:B--2---:R-:W-:Y:S01]  /*b2f0*/  IMAD.U32 R50, R10, 0x10000, RZ ;  /* 0x000100000a327824 */ /* 0x004fe200078e00ff */
[C---:B------:R-:W-:Y:S01]  /*b300*/  SHF.L.U32 R44, R8.reuse, 0x10, RZ ;  /* 0x00000010082c7819 */ /* 0x040fe200000006ff */
[----:B------:R-:W-:Y:S01]  /*b310*/  IMAD.U32 R46, R11, 0x10000, RZ ;  /* 0x000100000b2e7824 */ /* 0x000fe200078e00ff */
[----:B------:R-:W-:Y:S01]  /*b320*/  LOP3.LUT R15, R8, 0xffff0000, RZ, 0xc0, !PT ;  /* 0xffff0000080f7812 */ /* 0x000fe200078ec0ff */
[C---:B------:R-:W-:Y:S01]  /*b330*/  IMAD.U32 R8, R9.reuse, 0x10000, RZ ;  /* 0x0001000009087824 */ /* 0x040fe200078e00ff */
[----:B------:R-:W-:Y:S01]  /*b340*/  LOP3.LUT R51, R9, 0xffff0000, RZ, 0xc0, !PT ;  /* 0xffff000009337812 */ /* 0x000fe200078ec0ff */
[----:B------:R-:W-:Y:S01]  /*b350*/  IMAD.U32 R9, R73, 0x10000, RZ ;  /* 0x0001000049097824 */ /* 0x000fe200078e00ff */
[----:B------:R-:W-:-:S02]  /*b360*/  LOP3.LUT R49, R10, 0xffff0000, RZ, 0xc0, !PT ;  /* 0xffff00000a317812 */ /* 0x000fc400078ec0ff */
[----:B------:R-:W-:Y:S01]  /*b370*/  LOP3.LUT R73, R73, 0xffff0000, RZ, 0xc0, !PT ;  /* 0xffff000049497812 */ /* 0x000fe200078ec0ff */
[C---:B------:R-:W-:Y:S01]  /*b380*/  FMUL.FTZ R10, R44.reuse, R9 ;  /* 0x000000092c0a7220 */ /* 0x040fe20000410000 */
[----:B------:R-:W-:Y:S01]  /*b390*/  LOP3.LUT R11, R11, 0xffff0000, RZ, 0xc0, !PT ;  /* 0xffff00000b0b7812 */ /* 0x000fe200078ec0ff */
[-C--:B------:R-:W-:Y:S02]  /*b3a0*/  FMUL.FTZ R44, R44, R47.reuse ;  /* 0x0000002f2c2c7220 */ /* 0x080fe40000410000 */
[C---:B------:R-:W-:Y:S02]  /*b3b0*/  FFMA.FTZ R10, R41.reuse, R47, -R10 ;  /* 0x0000002f290a7223 */ /* 0x040fe4000001080a */
[----:B------:R-:W-:Y:S01]  /*b3c0*/  FFMA.FTZ R44, R41, R9, R44 ;  /* 0x00000009292c7223 */ /* 0x000fe2000001002c */
[C---:B------:R-:W-:Y:S01]  /*b3d0*/  SHF.L.U32 R9, R76.reuse, 0x10, RZ ;  /* 0x000000104c097819 */ /* 0x040fe200000006ff */
[C---:B------:R-:W-:Y:S01]  /*b3e0*/  FMUL.FTZ R47, R15.reuse, R73 ;  /* 0x000000490f2f7220 */ /* 0x040fe20000410000 */
[----:B------:R-:W-:Y:S01]  /*b3f0*/  LOP3.LUT R76, R76, 0xffff0000, RZ, 0xc0, !PT ;  /* 0xffff00004c4c7812 */ /* 0x000fe200078ec0ff */
[----:B------:R-:W-:-:S02]  /*b400*/  FMUL.FTZ R15, R15, R52 ;  /* 0x000000340f0f7220 */ /* 0x000fc40000410000 */
[----:B------:R-:W-:Y:S02]  /*b410*/  FMUL.FTZ R41, R8, R53 ;  /* 0x0000003508297220 */ /* 0x000fe40000410000 */
[----:B------:R-:W-:Y:S02]  /*b420*/  FFMA.FTZ R47, R40, R52, -R47 ;  /* 0x00000034282f7223 */ /* 0x000fe4000001082f */
[----:B------:R-:W-:Y:S02]  /*b430*/  FMUL.FTZ R8, R8, R9 ;  /* 0x0000000908087220 */ /* 0x000fe40000410000 */
[C---:B------:R-:W-:Y:S01]  /*b440*/  IMAD.U32 R52, R74.reuse, 0x10000, RZ ;  /* 0x000100004a347824 */ /* 0x040fe200078e00ff */
[----:B------:R-:W-:Y:S01]  /*b450*/  LOP3.LUT R74, R74, 0xffff0000, RZ, 0xc0, !PT ;  /* 0xffff00004a4a7812 */ /* 0x000fe200078ec0ff */
[----:B------:R-:W-:Y:S02]  /*b460*/  FFMA.FTZ R15, R40, R73, R15 ;  /* 0x00000049280f7223 */ /* 0x000fe4000001000f */
[----:B------:R-:W-:-:S02]  /*b470*/  FFMA.FTZ R41, R12, R9, -R41 ;  /* 0x000000090c297223 */ /* 0x000fc40000010829 */
[----:B------:R-:W-:Y:S02]  /*b480*/  IMAD.U32 R40, R79, 0x10000, RZ ;  /* 0x000100004f287824 */ /* 0x000fe400078e00ff */
[----:B------:R-:W-:Y:S02]  /*b490*/  FFMA.FTZ R9, R12, R53, R8 ;  /* 0x000000350c097223 */ /* 0x000fe40000010008 */
[C---:B------:R-:W-:Y:S02]  /*b4a0*/  FMUL.FTZ R8, R46.reuse, R52 ;  /* 0x000000342e087220 */ /* 0x040fe40000410000 */
[-C--:B------:R-:W-:Y:S02]  /*b4b0*/  FMUL.FTZ R46, R46, R40.reuse ;  /* 0x000000282e2e7220 */ /* 0x080fe40000410000 */
[----:B------:R-:W-:Y:S02]  /*b4c0*/  FFMA.FTZ R40, R13, R40, -R8 ;  /* 0x000000280d287223 */ /* 0x000fe40000010808 */
[----:B------:R-:W-:-:S02]  /*b4d0*/  FMUL.FTZ R8, R51, R72 ;  /* 0x0000004833087220 */ /* 0x000fc40000410000 */
[C---:B------:R-:W-:Y:S01]  /*b4e0*/  IMAD.U32 R53, R75.reuse, 0x10000, RZ ;  /* 0x000100004b357824 */ /* 0x040fe200078e00ff */
[----:B------:R-:W-:Y:S01]  /*b4f0*/  LOP3.LUT R75, R75, 0xffff0000, RZ, 0xc0, !PT ;  /* 0xffff00004b4b7812 */ /* 0x000fe200078ec0ff */
[-C--:B------:R-:W-:Y:S02]  /*b500*/  FMUL.FTZ R51, R51, R76.reuse ;  /* 0x0000004c33337220 */ /* 0x080fe40000410000 */
[----:B------:R-:W-:Y:S01]  /*b510*/  FFMA.FTZ R76, R43, R76, -R8 ;  /* 0x0000004c2b4c7223 */ /* 0x000fe20000010808 */
[----:B------:R-:W-:Y:S01]  /*b520*/  LOP3.LUT R8, R79, 0xffff0000, RZ, 0xc0, !PT ;  /* 0xffff00004f087812 */ /* 0x000fe200078ec0ff */
[----:B------:R-:W-:Y:S02]  /*b530*/  FMUL.FTZ R12, R50, R53 ;  /* 0x00000035320c7220 */ /* 0x000fe40000410000 */
[----:B------:R-:W-:Y:S02]  /*b540*/  FFMA.FTZ R52, R13, R52, R46 ;  /* 0x000000340d347223 */ /* 0x000fe4000001002e */
[----:B------:R-:W-:-:S02]  /*b550*/  FFMA.FTZ R72, R43, R72, R51 ;  /* 0x000000482b487223 */ /* 0x000fc40000010033 */
[-C--:B------:R-:W-:Y:S02]  /*b560*/  FMUL.FTZ R50, R50, R55.reuse ;  /* 0x0000003732327220 */ /* 0x080fe40000410000 */
[----:B------:R-:W-:Y:S01]  /*b570*/  FFMA.FTZ R55, R42, R55, -R12 ;  /* 0x000000372a377223 */ /* 0x000fe2000001080c */
[----:B------:R-:W-:Y:S01]  /*b580*/  F2FP.BF16.PACK_AB R9, R72, R9 ;  /* 0x000000094809723e */ /* 0x000fe200000010ff */
[----:B------:R-:W-:Y:S02]  /*b590*/  FMUL.FTZ R43, R49, R75 ;  /* 0x0000004b312b7220 */ /* 0x000fe40000410000 */
[----:B------:R-:W-:Y:S02]  /*b5a0*/  FMUL.FTZ R13, R11, R74 ;  /* 0x0000004a0b0d7220 */ /* 0x000fe40000410000 */
[----:B------:R-:W-:Y:S02]  /*b5b0*/  FMUL.FTZ R49, R49, R80 ;  /* 0x0000005031317220 */ /* 0x000fe40000410000 */
[----:B------:R-:W-:-:S02]  /*b5c0*/  FMUL.FTZ R12, R11, R8 ;  /* 0x000000080b0c7220 */ /* 0x000fc40000410000 */
[----:B------:R-:W-:Y:S02]  /*b5d0*/  FFMA.FTZ R80, R14, R80, -R43 ;  /* 0x000000500e507223 */ /* 0x000fe4000001082b */
[----:B------:R-:W-:Y:S01]  /*b5e0*/  FFMA.FTZ R11, R45, R8, -R13 ;  /* 0x000000082d0b7223 */ /* 0x000fe2000001080d */
[----:B------:R-:W-:Y:S01]  /*b5f0*/  F2FP.BF16.PACK_AB R8, R15, R44 ;  /* 0x0000002c0f08723e */ /* 0x000fe200000010ff */
[----:B------:R-:W-:Y:S01]  /*b600*/  FFMA.FTZ R50, R42, R53, R50 ;  /* 0x000000352a327223 */ /* 0x000fe20000010032 */
[----:B------:R-:W-:Y:S01]  /*b610*/  F2FP.BF16.PACK_AB R13, R76, R41 ;  /* 0x000000294c0d723e */ /* 0x000fe200000010ff */
[----:B------:R-:W-:Y:S01]  /*b620*/  FFMA.FTZ R75, R14, R75, R49 ;  /* 0x0000004b0e4b7223 */ /* 0x000fe20000010031 */
[----:B------:R-:W-:Y:S01]  /*b630*/  F2FP.BF16.PACK_AB R14, R80, R55 ;  /* 0x00000037500e723e */ /* 0x000fe200000010ff */
[----:B------:R-:W-:Y:S01]  /*b640*/  FFMA.FTZ R45, R45, R74, R12 ;  /* 0x0000004a2d2d7223 */ /* 0x000fe2000001000c */
[----:B------:R-:W-:Y:S02]  /*b650*/  F2FP.BF16.PACK_AB R12, R47, R10 ;  /* 0x0000000a2f0c723e */ /* 0x000fe400000010ff */
[----:B------:R-:W-:-:S02]  /*b660*/  F2FP.BF16.PACK_AB R15, R11, R40 ;  /* 0x000000280b0f723e */ /* 0x000fc400000010ff */
[----:B------:R-:W-:Y:S02]  /*b670*/  F2FP.BF16.PACK_AB R10, R75, R50 ;  /* 0x000000324b0a723e */ /* 0x000fe400000010ff */
[----:B------:R-:W-:Y:S01]  /*b680*/  F2FP.BF16.PACK_AB R11, R45, R52 ;  /* 0x000000342d0b723e */ /* 0x000fe200000010ff */
[----:B------:R1:W-:Y:S04]  /*b690*/  STS.128 [R48+0x100], R12 ;  /* 0x0001000c30007388 */ /* 0x0003e80000000c00 */
[----:B------:R1:W-:Y:S02]  /*b6a0*/  STS.128 [R6+0x100], R8 ;  /* 0x0001000806007388 */ /* 0x0003e40000000c00 */
.L_x_379:
[----:B------:R-:W-:Y:S05]  /*b6b0*/  BSYNC B0 ;  /* 0x0000000000007941 */ /* 0x000fea0003800000 */
.L_x_378:
        /* <DEDUP_REMOVED lines=35> */
[----:B------:R-:W-:Y:S02]  /*b8f0*/  SHF.R.U64 R34, R34, 0x10, R35 ;  /* 0x0000001022227819 */ /* 0x000fe40000001223 */
[----:B------:R-:W-:Y:S01]  /*b900*/  PRMT R66, R66, 0x5410, R27 ;  /* 0x0000541042427816 */ /* 0x000fe2000000001b */
[----:B------:R-:W-:Y:S01]  /*b910*/  IMAD.U32 R45, R64, 0x10000, RZ ;  /* 0x00010000402d7824 */ /* 0x000fe200078e00ff */
[----:B------:R-:W-:-:S02]  /*b920*/  SHF.R.U32.HI R35, RZ, 0x10, R35 ;  /* 0x00000010ff237819 */ /* 0x000fc40000011623 */
[----:B------:R-:W-:Y:S02]  /*b930*/  PRMT R69, R69, 0x5410, R32 ;  /* 0x0000541045457816 */ /* 0x000fe40000000020 */
[----:B------:R-:W-:Y:S02]  /*b940*/  PRMT R68, R68, 0x5410, R33 ;  /* 0x0000541044447816 */ /* 0x000fe40000000021 */
[----:B------:R-:W-:Y:S01]  /*b950*/  PRMT R70, R70, 0x5410, R35 ;  /* 0x0000541046467816 */ /* 0x000fe20000000023 */
[C---:B------:R-:W-:Y:S01]  /*b960*/  IMAD.U32 R35, R69.reuse, 0x10000, RZ ;  /* 0x0001000045237824 */ /* 0x040fe200078e00ff */
[----:B------:R-:W-:Y:S02]  /*b970*/  LOP3.LUT R44, R69, 0xffff0000, RZ, 0xc0, !PT ;  /* 0xffff0000452c7812 */ /* 0x000fe400078ec0ff */
[----:B------:R-:W-:Y:S02]  /*b980*/  PRMT R67, R67, 0x5410, R26 ;  /* 0x0000541043437816 */ /* 0x000fe4000000001a */
[----:B------:R-:W-:-:S02]  /*b990*/  PRMT R71, R71, 0x5410, R34 ;  /* 0x0000541047477816 */ /* 0x000fc40000000022 */
[----:B------:R-:W-:-:S03]  /*b9a0*/  LOP3.LUT R64, R64, 0xffff0000, RZ, 0xc0, !PT ;  /* 0xffff000040407812 */ /* 0x000fc600078ec0ff */
[C---:B------:R-:W-:Y:S01]  /*b9b0*/  IMAD.U32 R47, R71.reuse, 0x10000, RZ ;  /* 0x00010000472f7824 */ /* 0x040fe200078e00ff */
        /* <DEDUP_REMOVED lines=24> */
[----:B------:R-:W-:Y:S01]  /*bb40*/  FMUL.FTZ R35, R15, R65 ;  /* 0x000000410f237220 */ /* 0x000fe20000410000 */
[----:B------:R-:W-:Y:S01]  /*bb50*/  LOP3.LUT R68, R68, 0xffff0000, RZ, 0xc0, !PT ;  /* 0xffff000044447812 */ /* 0x000fe200078ec0ff */
[----:B------:R-:W-:-:S02]  /*bb60*/  FMUL.FTZ R25, R8, R45 ;  /* 0x0000002d08197220 */ /* 0x000fc40000410000 */
[-C--:B------:R-:W-:Y:S02]  /*bb70*/  FMUL.FTZ R15, R15, R44.reuse ;  /* 0x0000002c0f0f7220 */ /* 0x080fe40000410000 */
[-C--:B------:R-:W-:Y:S02]  /*bb80*/  FMUL.FTZ R8, R8, R9.reuse ;  /* 0x0000000908087220 */ /* 0x080fe40000410000 */
[----:B------:R-:W-:Y:S02]  /*bb90*/  FFMA.FTZ R35, R24, R44, -R35 ;  /* 0x0000002c18237223 */ /* 0x000fe40000010823 */
[C---:B------:R-:W-:Y:S01]  /*bba0*/  IMAD.U32 R44, R66.reuse, 0x10000, RZ ;  /* 0x00010000422c7824 */ /* 0x040fe200078e00ff */
[----:B------:R-:W-:Y:S01]  /*bbb0*/  LOP3.LUT R66, R66, 0xffff0000, RZ, 0xc0, !PT ;  /* 0xffff000042427812 */ /* 0x000fe200078ec0ff */
[----:B------:R-:W-:Y:S02]  /*bbc0*/  FFMA.FTZ R25, R12, R9, -R25 ;  /* 0x000000090c197223 */ /* 0x000fe40000010819 */
[----:B------:R-:W-:-:S02]  /*bbd0*/  FFMA.FTZ R15, R24, R65, R15 ;  /* 0x00000041180f7223 */ /* 0x000fc4000001000f */
[----:B------:R-:W-:Y:S02]  /*bbe0*/  FFMA.FTZ R9, R12, R45, R8 ;  /* 0x0000002d0c097223 */ /* 0x000fe40000010008 */
[C---:B------:R-:W-:Y:S01]  /*bbf0*/  IMAD.U32 R24, R70.reuse, 0x10000, RZ ;  /* 0x0001000046187824 */ /* 0x040fe200078e00ff */
[----:B------:R-:W-:Y:S01]  /*bc00*/  LOP3.LUT R70, R70, 0xffff0000, RZ, 0xc0, !PT ;  /* 0xffff000046467812 */ /* 0x000fe200078ec0ff */
[C---:B------:R-:W-:Y:S01]  /*bc10*/  IMAD.U32 R45, R67.reuse, 0x10000, RZ ;  /* 0x00010000432d7824 */ /* 0x040fe200078e00ff */
[----:B------:R-:W-:Y:S01]  /*bc20*/  LOP3.LUT R67, R67, 0xffff0000, RZ, 0xc0, !PT ;  /* 0xffff000043437812 */ /* 0x000fe200078ec0ff */
[C---:B------:R-:W-:Y:S02]  /*bc30*/  FMUL.FTZ R8, R34.reuse, R44 ;  /* 0x0000002c22087220 */ /* 0x040fe40000410000 */
[----:B------:R-:W-:Y:S02]  /*bc40*/  FMUL.FTZ R34, R34, R24 ;  /* 0x0000001822227220 */ /* 0x000fe40000410000 */
[----:B------:R-:W-:-:S02]  /*bc50*/  FMUL.FTZ R12, R42, R45 ;  /* 0x0000002d2a0c7220 */ /* 0x000fc40000410000 */
[----:B------:R-:W-:Y:S02]  /*bc60*/  FFMA.FTZ R24, R13, R24, -R8 ;  /* 0x000000180d187223 */ /* 0x000fe40000010808 */
[-C--:B------:R-:W-:Y:S02]  /*bc70*/  FMUL.FTZ R42, R42, R47.reuse ;  /* 0x0000002f2a2a7220 */ /* 0x080fe40000410000 */
[C---:B------:R-:W-:Y:S02]  /*bc80*/  FMUL.FTZ R8, R43.reuse, R64 ;  /* 0x000000402b087220 */ /* 0x040fe40000410000 */
[----:B------:R-:W-:Y:S02]  /*bc90*/  FMUL.FTZ R43, R43, R68 ;  /* 0x000000442b2b7220 */ /* 0x000fe40000410000 */
[C---:B------:R-:W-:Y:S02]  /*bca0*/  FFMA.FTZ R47, R26.reuse, R47, -R12 ;  /* 0x0000002f1a2f7223 */ /* 0x040fe4000001080c */
[----:B------:R-:W-:-:S02]  /*bcb0*/  FFMA.FTZ R42, R26, R45, R42 ;  /* 0x0000002d1a2a7223 */ /* 0x000fc4000001002a */
[----:B------:R-:W-:Y:S02]  /*bcc0*/  FFMA.FTZ R68, R27, R68, -R8 ;  /* 0x000000441b447223 */ /* 0x000fe40000010808 */
[----:B------:R-:W-:Y:S02]  /*bcd0*/  FMUL.FTZ R26, R41, R67 ;  /* 0x00000043291a7220 */ /* 0x000fe40000410000 */
[----:B------:R-:W-:Y:S02]  /*bce0*/  FMUL.FTZ R12, R11, R66 ;  /* 0x000000420b0c7220 */ /* 0x000fe40000410000 */
[-C--:B------:R-:W-:Y:S02]  /*bcf0*/  FMUL.FTZ R41, R41, R71.reuse ;  /* 0x0000004729297220 */ /* 0x080fe40000410000 */
[----:B------:R-:W-:Y:S02]  /*bd00*/  FMUL.FTZ R8, R11, R70 ;  /* 0x000000460b087220 */ /* 0x000fe40000410000 */
[----:B------:R-:W-:-:S02]  /*bd10*/  FFMA.FTZ R26, R14, R71, -R26 ;  /* 0x000000470e1a7223 */ /* 0x000fc4000001081a */
[----:B------:R-:W-:Y:S01]  /*bd20*/  FFMA.FTZ R11, R33, R70, -R12 ;  /* 0x00000046210b7223 */ /* 0x000fe2000001080c */
[----:B------:R-:W-:Y:S01]  /*bd30*/  F2FP.BF16.PACK_AB R12, R35, R10 ;  /* 0x0000000a230c723e */ /* 0x000fe200000010ff */
[----:B------:R-:W-:Y:S01]  /*bd40*/  FFMA.FTZ R44, R13, R44, R34 ;  /* 0x0000002c0d2c7223 */ /* 0x000fe20000010022 */
[----:B------:R-:W-:Y:S01]  /*bd50*/  F2FP.BF16.PACK_AB R13, R68, R25 ;  /* 0x00000019440d723e */ /* 0x000fe200000010ff */
[----:B------:R-:W-:Y:S02]  /*bd60*/  FFMA.FTZ R64, R27, R64, R43 ;  /* 0x000000401b407223 */ /* 0x000fe4000001002b */
[----:B------:R-:W-:Y:S01]  /*bd70*/  FFMA.FTZ R67, R14, R67, R41 ;  /* 0x000000430e437223 */ /* 0x000fe20000010029 */
[----:B------:R-:W-:Y:S01]  /*bd80*/  F2FP.BF16.PACK_AB R14, R26, R47 ;  /* 0x0000002f1a0e723e */ /* 0x000fe200000010ff */
[----:B------:R-:W-:Y:S01]  /*bd90*/  FFMA.FTZ R33, R33, R66, R8 ;  /* 0x0000004221217223 */ /* 0x000fe20000010008 */
[----:B------:R-:W-:Y:S02]  /*bda0*/  F2FP.BF16.PACK_AB R8, R15, R32 ;  /* 0x000000200f08723e */ /* 0x000fe400000010ff */
[----:B------:R-:W-:-:S02]  /*bdb0*/  F2FP.BF16.PACK_AB R15, R11, R24 ;  /* 0x000000180b0f723e */ /* 0x000fc400000010ff */
[----:B------:R-:W-:Y:S02]  /*bdc0*/  F2FP.BF16.PACK_AB R9, R64, R9 ;  /* 0x000000094009723e */ /* 0x000fe400000010ff */
[----:B------:R-:W-:Y:S01]  /*bdd0*/  F2FP.BF16.PACK_AB R10, R67, R42 ;  /* 0x0000002a430a723e */ /* 0x000fe200000010ff */
[----:B------:R1:W-:Y:S01]  /*bde0*/  STS.128 [R40+0x100], R12 ;  /* 0x0001000c28007388 */ /* 0x0003e20000000c00 */
[----:B------:R-:W-:-:S05]  /*bdf0*/  F2FP.BF16.PACK_AB R11, R33, R44 ;  /* 0x0000002c210b723e */ /* 0x000fca00000010ff */
[----:B------:R1:W-:Y:S02]  /*be00*/  STS.128 [R6+0x100], R8 ;  /* 0x0001000806007388 */ /* 0x0003e40000000c00 */
.L_x_381:
[----:B------:R-:W-:Y:S05]  /*be10*/  BSYNC B0 ;  /* 0x0000000000007941 */ /* 0x000fea0003800000 */
.L_x_380:
[----:B-1----:R-:W-:-:S04]  /*be20*/  IADD3 R8, R4, 0x60, RZ ;  /* 0x0000006004087810 */ /* 0x002fc80007ffe0ff */
        /* <DEDUP_REMOVED lines=25> */
[--C-:B------:R-:W-:Y:S02]  /*bfc0*/  SHF.R.U64 R21, R22, 0x10, R23.reuse ;  /* 0x0000001016157819 */ /* 0x100fe40000001217 */
[----:B------:R-:W-:Y:S01]  /*bfd0*/  IMAD.SHL.U32 R6, R6, 0x2, RZ ;  /* 0x0000000206067824 */ /* 0x000fe200078e00ff */
[----:B------:R-:W-:-:S02]  /*bfe0*/  SHF.R.U32.HI R22, RZ, 0x10, R23 ;  /* 0x00000010ff167819 */ /* 0x000fc40000011617 */
[--C-:B------:R-:W-:Y:S02]  /*bff0*/  SHF.R.U64 R23, R16, 0x10, R17.reuse ;  /* 0x0000001010177819 */ /* 0x100fe40000001211 */
[----:B------:R-:W2:Y:S01]  /*c000*/  LDS.128 R8, [R6+0x100] ;  /* 0x0001000006087984 */ /* 0x000ea20000000c00 */
[----:B------:R-:W-:Y:S02]  /*c010*/  SHF.R.U32.HI R16, RZ, 0x10, R17 ;  /* 0x00000010ff107819 */ /* 0x000fe40000011611 */
[----:B------:R-:W-:Y:S02]  /*c020*/  SHF.R.U64 R17, R18, 0x10, R19 ;  /* 0x0000001012117819 */ /* 0x000fe40000001213 */
[----:B------:R-:W-:Y:S02]  /*c030*/  PRMT R7, R7, 0x5410, R16 ;  /* 0x0000541007077816 */ /* 0x000fe40000000010 */
[----:B------:R-:W-:Y:S02]  /*c040*/  PRMT R58, R58, 0x5410, R17 ;  /* 0x000054103a3a7816 */ /* 0x000fe40000000011 */
[----:B------:R-:W-:Y:S01]  /*c050*/  SHF.R.U32.HI R18, RZ, 0x10, R19 ;  /* 0x00000010ff127819 */ /* 0x000fe20000011613 */
[----:B------:R-:W-:Y:S01]  /*c060*/  IMAD.U32 R33, R7, 0x10000, RZ ;  /* 0x0001000007217824 */ /* 0x000fe200078e00ff */
[----:B------:R-:W-:-:S02]  /*c070*/  PRMT R56, R56, 0x5410, R23 ;  /* 0x0000541038387816 */ /* 0x000fc40000000017 */
[----:B------:R-:W-:Y:S02]  /*c080*/  PRMT R60, R60, 0x5410, R25 ;  /* 0x000054103c3c7816 */ /* 0x000fe40000000019 */
[----:B------:R-:W-:Y:S02]  /*c090*/  PRMT R62, R62, 0x5410, R21 ;  /* 0x000054103e3e7816 */ /* 0x000fe40000000015 */
[----:B------:R-:W-:Y:S01]  /*c0a0*/  PRMT R59, R59, 0x5410, R20 ;  /* 0x000054103b3b7816 */ /* 0x000fe20000000014 */
[C---:B------:R-:W-:Y:S01]  /*c0b0*/  IMAD.U32 R23, R60.reuse, 0x10000, RZ ;  /* 0x000100003c177824 */ /* 0x040fe200078e00ff */
[----:B------:R-:W-:Y:S01]  /*c0c0*/  LOP3.LUT R60, R60, 0xffff0000, RZ, 0xc0, !PT ;  /* 0xffff00003c3c7812 */ /* 0x000fe200078ec0ff */
[----:B------:R-:W-:Y:S01]  /*c0d0*/  IMAD.U32 R35, R62, 0x10000, RZ ;  /* 0x000100003e237824 */ /* 0x000fe200078e00ff */
[----:B------:R-:W-:Y:S02]  /*c0e0*/  PRMT R57, R57, 0x5410, R18 ;  /* 0x0000541039397816 */ /* 0x000fe40000000012 */
[----:B------:R-:W-:-:S02]  /*c0f0*/  PRMT R61, R61, 0x5410, R22 ;  /* 0x000054103d3d7816 */ /* 0x000fc40000000016 */
[----:B------:R-:W-:Y:S01]  /*c100*/  LOP3.LUT R34, R7, 0xffff0000, RZ, 0xc0, !PT ;  /* 0xffff000007227812 */ /* 0x000fe200078ec0ff */
[----:B------:R-:W-:Y:S01]  /*c110*/  IMAD.U32 R32, R57, 0x10000, RZ ;  /* 0x0001000039207824 */ /* 0x000fe200078e00ff */
        /* <DEDUP_REMOVED lines=23> */
[----:B------:R-:W-:Y:S01]  /*c290*/  SHF.L.U32 R9, R59, 0x10, RZ ;  /* 0x000000103b097819 */ /* 0x000fe200000006ff */
[----:B------:R-:W-:Y:S02]  /*c2a0*/  FMUL.FTZ R23, R15, R56 ;  /* 0x000000380f177220 */ /* 0x000fe40000410000 */
[----:B------:R-:W-:-:S02]  /*c2b0*/  FMUL.FTZ R17, R8, R33 ;  /* 0x0000002108117220 */ /* 0x000fc40000410000 */
[-C--:B------:R-:W-:Y:S02]  /*c2c0*/  FMUL.FTZ R15, R15, R60.reuse ;  /* 0x0000003c0f0f7220 */ /* 0x080fe40000410000 */
[-C--:B------:R-:W-:Y:S02]  /*c2d0*/  FMUL.FTZ R8, R8, R9.reuse ;  /* 0x0000000908087220 */ /* 0x080fe40000410000 */
[----:B------:R-:W-:Y:S02]  /*c2e0*/  FFMA.FTZ R17, R12, R9, -R17 ;  /* 0x000000090c117223 */ /* 0x000fe40000010811 */
[C---:B------:R-:W-:Y:S02]  /*c2f0*/  FFMA.FTZ R23, R16.reuse, R60, -R23 ;  /* 0x0000003c10177223 */ /* 0x040fe40000010817 */
[----:B------:R-:W-:Y:S02]  /*c300*/  FFMA.FTZ R15, R16, R56, R15 ;  /* 0x00000038100f7223 */ /* 0x000fe4000001000f */
[----:B------:R-:W-:Y:S01]  /*c310*/  FFMA.FTZ R9, R12, R33, R8 ;  /* 0x000000210c097223 */ /* 0x000fe20000010008 */
[----:B------:R-:W-:Y:S01]  /*c320*/  LOP3.LUT R8, R59, 0xffff0000, RZ, 0xc0, !PT ;  /* 0xffff00003b087812 */ /* 0x000fe200078ec0ff */
[----:B------:R-:W-:-:S02]  /*c330*/  IMAD.U32 R16, R61, 0x10000, RZ ;  /* 0x000100003d107824 */ /* 0x000fc400078e00ff */
[C---:B------:R-:W-:Y:S02]  /*c340*/  FMUL.FTZ R12, R22.reuse, R32 ;  /* 0x00000020160c7220 */ /* 0x040fe40000410000 */
[-C--:B------:R-:W-:Y:S02]  /*c350*/  FMUL.FTZ R22, R22, R16.reuse ;  /* 0x0000001016167220 */ /* 0x080fe40000410000 */
[----:B------:R-:W-:Y:S02]  /*c360*/  FFMA.FTZ R7, R13, R16, -R12 ;  /* 0x000000100d077223 */ /* 0x000fe4000001080c */
[C---:B------:R-:W-:Y:S01]  /*c370*/  IMAD.U32 R33, R58.reuse, 0x10000, RZ ;  /* 0x000100003a217824 */ /* 0x040fe200078e00ff */
[----:B------:R-:W-:Y:S01]  /*c380*/  LOP3.LUT R58, R58, 0xffff0000, RZ, 0xc0, !PT ;  /* 0xffff00003a3a7812 */ /* 0x000fe200078ec0ff */
[----:B------:R-:W-:Y:S02]  /*c390*/  FMUL.FTZ R12, R27, R34 ;  /* 0x000000221b0c7220 */ /* 0x000fe40000410000 */
[----:B------:R-:W-:-:S02]  /*c3a0*/  FFMA.FTZ R32, R13, R32, R22 ;  /* 0x000000200d207223 */ /* 0x000fc40000010016 */
[-C--:B------:R-:W-:Y:S02]  /*c3b0*/  FMUL.FTZ R27, R27, R8.reuse ;  /* 0x000000081b1b7220 */ /* 0x080fe40000410000 */
[C---:B------:R-:W-:Y:S02]  /*c3c0*/  FMUL.FTZ R13, R26.reuse, R33 ;  /* 0x000000211a0d7220 */ /* 0x040fe40000410000 */
[----:B------:R-:W-:Y:S01]  /*c3d0*/  FFMA.FTZ R16, R19, R8, -R12 ;  /* 0x0000000813107223 */ /* 0x000fe2000001080c */
[----:B------:R-:W-:Y:S01]  /*c3e0*/  LOP3.LUT R8, R57, 0xffff0000, RZ, 0xc0, !PT ;  /* 0xffff000039087812 */ /* 0x000fe200078ec0ff */
[-C--:B------:R-:W-:Y:S01]  /*c3f0*/  FMUL.FTZ R26, R26, R35.reuse ;  /* 0x000000231a1a7220 */ /* 0x080fe20000410000 */
[----:B------:R-:W-:Y:S01]  /*c400*/  LOP3.LUT R12, R61, 0xffff0000, RZ, 0xc0, !PT ;  /* 0xffff00003d0c7812 */ /* 0x000fe200078ec0ff */
[----:B------:R-:W-:Y:S02]  /*c410*/  FFMA.FTZ R34, R19, R34, R27 ;  /* 0x0000002213227223 */ /* 0x000fe4000001001b */
[----:B------:R-:W-:-:S02]  /*c420*/  FFMA.FTZ R35, R18, R35, -R13 ;  /* 0x0000002312237223 */ /* 0x000fc4000001080d */
[----:B------:R-:W-:Y:S01]  /*c430*/  FFMA.FTZ R26, R18, R33, R26 ;  /* 0x00000021121a7223 */ /* 0x000fe2000001001a */
[----:B------:R-:W-:Y:S01]  /*c440*/  F2FP.BF16.PACK_AB R9, R34, R9 ;  /* 0x000000092209723e */ /* 0x000fe200000010ff */
[C---:B------:R-:W-:Y:S02]  /*c450*/  FMUL.FTZ R19, R25.reuse, R58 ;  /* 0x0000003a19137220 */ /* 0x040fe40000410000 */
[----:B------:R-:W-:Y:S02]  /*c460*/  FMUL.FTZ R25, R25, R62 ;  /* 0x0000003e19197220 */ /* 0x000fe40000410000 */
[C---:B------:R-:W-:Y:S02]  /*c470*/  FMUL.FTZ R18, R11.reuse, R8 ;  /* 0x000000080b127220 */ /* 0x040fe40000410000 */
[----:B------:R-:W-:Y:S02]  /*c480*/  FMUL.FTZ R13, R11, R12 ;  /* 0x0000000c0b0d7220 */ /* 0x000fe40000410000 */
[----:B------:R-:W-:-:S02]  /*c490*/  FFMA.FTZ R62, R14, R62, -R19 ;  /* 0x0000003e0e3e7223 */ /* 0x000fc40000010813 */
[----:B------:R-:W-:Y:S02]  /*c4a0*/  FFMA.FTZ R11, R14, R58, R25 ;  /* 0x0000003a0e0b7223 */ /* 0x000fe40000010019 */
[----:B------:R-:W-:Y:S01]  /*c4b0*/  FFMA.FTZ R18, R21, R12, -R18 ;  /* 0x0000000c15127223 */ /* 0x000fe20000010812 */
[----:B------:R-:W-:Y:S01]  /*c4c0*/  F2FP.BF16.PACK_AB R12, R23, R10 ;  /* 0x0000000a170c723e */ /* 0x000fe200000010ff */
[----:B------:R-:W-:Y:S01]  /*c4d0*/  FFMA.FTZ R21, R21, R8, R13 ;  /* 0x0000000815157223 */ /* 0x000fe2000001000d */
[----:B------:R-:W-:Y:S02]  /*c4e0*/  F2FP.BF16.PACK_AB R8, R15, R20 ;  /* 0x000000140f08723e */ /* 0x000fe400000010ff */
[----:B------:R-:W-:Y:S02]  /*c4f0*/  F2FP.BF16.PACK_AB R13, R16, R17 ;  /* 0x00000011100d723e */ /* 0x000fe400000010ff */
[----:B------:R-:W-:Y:S02]  /*c500*/  F2FP.BF16.PACK_AB R14, R62, R35 ;  /* 0x000000233e0e723e */ /* 0x000fe400000010ff */
[----:B------:R-:W-:-:S02]  /*c510*/  F2FP.BF16.PACK_AB R10, R11, R26 ;  /* 0x0000001a0b0a723e */ /* 0x000fc400000010ff */
[----:B------:R-:W-:Y:S02]  /*c520*/  F2FP.BF16.PACK_AB R15, R18, R7 ;  /* 0x00000007120f723e */ /* 0x000fe400000010ff */
[----:B------:R-:W-:-:S03]  /*c530*/  F2FP.BF16.PACK_AB R11, R21, R32 ;  /* 0x00000020150b723e */ /* 0x000fc600000010ff */
[----:B------:R1:W-:Y:S04]  /*c540*/  STS.128 [R24+0x100], R12 ;  /* 0x0001000c18007388 */ /* 0x0003e80000000c00 */
[----:B------:R1:W-:Y:S02]  /*c550*/  STS.128 [R6+0x100], R8 ;  /* 0x0001000806007388 */ /* 0x0003e40000000c00 */
.L_x_369:
[----:B------:R-:W-:Y:S05]  /*c560*/  BSYNC B2 ;  /* 0x0000000000027941 */ /* 0x000fea0003800000 */
.L_x_347:
[----:B-1----:R-:W-:Y:S01]  /*c570*/  IMAD.SHL.U32 R6, R29, 0x40, RZ ;  /* 0x000000401d067824 */ /* 0x002fe200078e00ff */
[----:B------:R-:W-:Y:S01]  /*c580*/  LEA.HI R76, R37, R78, RZ, 0x5 ;  /* 0x0000004e254c7211 */ /* 0x000fe200078f28ff */
[----:B------:R-:W-:Y:S01]  /*c590*/  IMAD.SHL.U32 R9, R4, 0x8, RZ ;  /* 0x0000000804097824 */ /* 0x000fe200078e00ff */
[----:B------:R-:W-:Y:S01]  /*c5a0*/  BAR.SYNC.DEFER_BLOCKING 0x0 ;  /* 0x0000000000007b1d */ /* 0x000fe20000010000 */
[----:B------:R-:W-:Y:S01]  /*c5b0*/  LOP3.LUT P0, RZ, R29, 0x2, RZ, 0xc0, !PT ;  /* 0x000000021dff7812 */ /* 0x000fe2000780c0ff */
[----:B------:R-:W-:Y:S01]  /*c5c0*/  IMAD.MOV.U32 R236, RZ, RZ, R234 ;  /* 0x000000ffffec7224 */ /* 0x000fe200078e00ea */
[----:B------:R-:W-:Y:S01]  /*c5d0*/  LOP3.LUT R4, R6, 0x1c0, RZ, 0xc0, !PT ;  /* 0x000001c006047812 */ /* 0x000fe200078ec0ff */
[----:B------:R-:W-:Y:S01]  /*c5e0*/  IMAD.SHL.U32 R228, R30, 0x2, RZ ;  /* 0x000000021ee47824 */ /* 0x000fe200078e00ff */
[----:B------:R-:W-:Y:S01]  /*c5f0*/  SHF.R.S32.HI R77, RZ, 0x5, R76 ;  /* 0x00000005ff4d7819 */ /* 0x000fe2000001144c */
[----:B------:R-:W-:Y:S01]  /*c600*/  ULDC.64 UR4, c[0x0][0x208] ;  /* 0x0000820000047ab9 */ /* 0x000fe20000000a00 */
[----:B------:R-:W-:Y:S01]  /*c610*/  LOP3.LUT R9, R4, 0x8, R9, 0xf8, !PT ;  /* 0x0000000804097812 */ /* 0x000fe200078ef809 */
[----:B------:R-:W-:Y:S01]  /*c620*/  USHF.L.U32 UR8, UR4, 0x6, URZ ;  /* 0x0000000604087899 */ /* 0x000fe2000800063f */
[----:B------:R-:W-:Y:S01]  /*c630*/  SHF.R.U32.HI R4, RZ, 0x3, R4 ;  /* 0x00000003ff047819 */ /* 0x000fe20000011604 */
[----:B------:R-:W-:Y:S01]  /*c640*/  IMAD R7, R77, 0x400, R2 ;  /* 0x000004004d077824 */ /* 0x000fe200078e0202 */
[----:B------:R-:W-:Y:S01]  /*c650*/  UMOV UR9, 0x6 ;  /* 0x0000000600097882 */ /* 0x000fe20000000000 */
[----:B------:R-:W-:Y:S01]  /*c660*/  LOP3.LUT P5, RZ, R222, 0x40000, RZ, 0xc0, !PT ;  /* 0x00040000deff7812 */ /* 0x000fe200078ac0ff */
[----:B------:R-:W-:Y:S01]  /*c670*/  USHF.L.U64.HI UR7, UR4, UR9, UR5 ;  /* 0x0000000904077299 */ /* 0x000fe20008010205 */
[----:B------:R-:W-:-:S02]  /*c680*/  LOP3.LUT R9, R9, R4, RZ, 0x3c, !PT ;  /* 0x0000000409097212 */ /* 0x000fc400078e3cff */
[C---:B------:R-:W-:Y:S01]  /*c690*/  LEA R4, R7.reuse, 0x100, 0x1 ;  /* 0x0000010007047811 */ /* 0x040fe200078e08ff */
[----:B------:R-:W-:Y:S01]  /*c6a0*/  IMAD.SHL.U32 R7, R7, 0x2, RZ ;  /* 0x0000000207077824 */ /* 0x000fe200078e00ff */
[----:B------:R-:W-:Y:S01]  /*c6b0*/  LOP3.LUT P4, RZ, R222, 0x20000, RZ, 0xc0, !PT ;  /* 0x00020000deff7812 */ /* 0x000fe2000788c0ff */
[----:B------:R-:W-:Y:S01]  /*c6c0*/  IMAD R214, R0, 0x200, R9 ;  /* 0x0000020000d67824 */ /* 0x000fe200078e0209 */
[C---:B------:R-:W-:Y:S01]  /*c6d0*/  ISETP.LT.OR P3, PT, R28.reuse, 0x1, P5 ;  /* 0x000000011c00780c */ /* 0x040fe20002f61670 */
[--C-:B------:R-:W-:Y:S01]  /*c6e0*/  IMAD R6, R5, 0x2, R4.reuse ;  /* 0x0000000205067824 */ /* 0x100fe200078e0204 */
[----:B------:R-:W-:Y:S01]  /*c6f0*/  ISETP.LT.OR P2, PT, R28, 0x1, P4 ;  /* 0x000000011c00780c */ /* 0x000fe20002741670 */
[C---:B------:R-:W-:Y:S01]  /*c700*/  IMAD R4, R3.reuse, 0x2, R4 ;  /* 0x0000000203047824 */ /* 0x040fe200078e0204 */
[----:B------:R-:W-:Y:S01]  /*c710*/  LDSM.16.M88.4 R120, [R7+0x100] ;  /* 0x000100000778783b */ /* 0x000fe20000000200 */
[----:B------:R-:W-:Y:S02]  /*c720*/  IMAD R0, R3, 0x2, R6 ;  /* 0x0000000203007824 */ /* 0x000fe400078e0206 */
[----:B------:R-:W-:Y:S01]  /*c730*/  IMAD.SHL.U32 R214, R214, 0x2, RZ ;  /* 0x00000002d6d67824 */ /* 0x000fe200078e00ff */
[----:B------:R1:W-:Y:S04]  /*c740*/  LDSM.16.M88.4 R172, [R7+0x4100] ;  /* 0x0041000007ac783b */ /* 0x0003e80000000200 */
[----:B------:R-:W-:Y:S01]  /*c750*/  LDSM.16.M88.4 R140, [R6] ;  /* 0x00000000068c783b */ /* 0x000fe20000000200 */
[----:B------:R-:W-:-:S03]  /*c760*/  IADD3 R213, R214, 0x8120, RZ ;  /* 0x00008120d6d57810 */ /* 0x000fc60007ffe0ff */
[----:B------:R2:W-:Y:S04]  /*c770*/  LDSM.16.M88.4 R176, [R6+0x4000] ;  /* 0x0040000006b0783b */ /* 0x0005e80000000200 */
[----:B------:R-:W-:Y:S04]  /*c780*/  LDSM.16.M88.4 R152, [R4] ;  /* 0x000000000498783b */ /* 0x000fe80000000200 */
[----:B------:R-:W-:Y:S04]  /*c790*/  LDSM.16.M88.4 R180, [R4+0x4000] ;  /* 0x0040000004b4783b */ /* 0x000fe80000000200 */
[----:B------:R-:W-:Y:S01]  /*c7a0*/  LDSM.16.M88.4 R168, [R0] ;  /* 0x0000000000a8783b */ /* 0x000fe20000000200 */
[----:B-1----:R-:W-:-:S03]  /*c7b0*/  IMAD R7, R31, c[0x0][0x208], RZ ;  /* 0x000082001f077a24 */ /* 0x002fc600078e02ff */
[----:B------:R-:W-:Y:S01]  /*c7c0*/  LDSM.16.M88.4 R188, [R0+0x4000] ;  /* 0x0040000000bc783b */ /* 0x000fe20000000200 */
[----:B------:R-:W-:-:S03]  /*c7d0*/  IMAD R7, R110, c[0x0][0x20c], R7 ;  /* 0x000083006e077a24 */ /* 0x000fc600078e0207 */
[----:B------:R-:W-:Y:S01]  /*c7e0*/  BAR.SYNC.DEFER_BLOCKING 0x0 ;  /* 0x0000000000007b1d */ /* 0x000fe20000010000 */
[----:B--2---:R-:W-:-:S04]  /*c7f0*/  IADD3 R6, R214, 0x8100, RZ ;  /* 0x00008100d6067810 */ /* 0x004fc80007ffe0ff */
[----:B------:R-:W-:-:S04]  /*c800*/  @P0 IADD3 R213, R6, -0x20, RZ ;  /* 0xffffffe006d50810 */ /* 0x000fc80007ffe0ff */
[C---:B------:R-:W-:Y:S02]  /*c810*/  IADD3 R207, R213.reuse, 0x800, RZ ;  /* 0x00000800d5cf7810 */ /* 0x040fe40007ffe0ff */
[C---:B------:R-:W-:Y:S02]  /*c820*/  IADD3 R206, R213.reuse, 0x1000, RZ ;  /* 0x00001000d5ce7810 */ /* 0x040fe40007ffe0ff */
        /* <DEDUP_REMOVED lines=11> */
[----:B------:R-:W1:Y:S04]  /*c8e0*/  LDSM.16.M88.4 R8, [R214+0x8100] ;  /* 0x00810000d608783b */ /* 0x000e680000000200 */
[----:B------:R-:W2:Y:S04]  /*c8f0*/  LDSM.16.M88.4 R68, [R214+0x9100] ;  /* 0x00910000d644783b */ /* 0x000ea80000000200 */
[----:B------:R-:W3:Y:S04]  /*c900*/  LDSM.16.M88.4 R24, [R213] ;  /* 0x00000000d518783b */ /* 0x000ee80000000200 */
[----:B------:R-:W4:Y:S04]  /*c910*/  LDSM.16.M88.4 R80, [R214+0x8900] ;  /* 0x00890000d650783b */ /* 0x000f280000000200 */
[----:B------:R-:W5:Y:S04]  /*c920*/  LDSM.16.M88.4 R16, [R213+0x1000] ;  /* 0x00100000d510783b */ /* 0x000f680000000200 */
[----:B------:R-:W3:Y:S04]  /*c930*/  LDSM.16.M88.4 R20, [R213+0x800] ;  /* 0x00080000d514783b */ /* 0x000ee80000000200 */
[----:B------:R-:W3:Y:S04]  /*c940*/  LDSM.16.M88.4 R60, [R214+0x9900] ;  /* 0x00990000d63c783b */ /* 0x000ee80000000200 */
[----:B------:R-:W4:Y:S04]  /*c950*/  LDSM.16.M88.4 R52, [R214+0xa100] ;  /* 0x00a10000d634783b */ /* 0x000f280000000200 */
[----:B------:R-:W4:Y:S04]  /*c960*/  LDSM.16.M88.4 R44, [R214+0xa900] ;  /* 0x00a90000d62c783b */ /* 0x000f280000000200 */
[----:B------:R-:W-:Y:S01]  /*c970*/  LDSM.16.M88.4 R40, [R213+0x2800] ;  /* 0x00280000d528783b */ /* 0x000fe20000000200 */
[C---:B-1----:R-:W-:Y:S08]  /*c980*/  HMMA.16816.F32.BF16 R12, R120.reuse, R8, RZ ;  /* 0x00000008780c723c */ /* 0x042ff000000418ff */
[C---:B--2---:R-:W-:Y:S08]  /*c990*/  HMMA.16816.F32.BF16 R72, R120.reuse, R68, RZ ;  /* 0x000000447848723c */ /* 0x044ff000000418ff */
[----:B------:R-:W-:Y:S08]  /*c9a0*/  HMMA.16816.F32.BF16 R8, R120, R10, RZ ;  /* 0x0000000a7808723c */ /* 0x000ff000000418ff */
[----:B---3--:R-:W-:Y:S07]  /*c9b0*/  HMMA.16816.F32.BF16 R12, R140, R24, R12 ;  /* 0x000000188c0c723c */ /* 0x008fee000004180c */
[----:B------:R-:W-:Y:S01]  /*c9c0*/  IMAD.WIDE.U32 R24, R110, c[0x0][0x208], RZ ;  /* 0x000082006e187a25 */ /* 0x000fe200078e00ff */
[----:B----4-:R-:W-:Y:S03]  /*c9d0*/  HMMA.16816.F32.BF16 R84, R120, R80, RZ ;  /* 0x000000507854723c */ /* 0x010fe600000418ff */
[----:B------:R-:W-:-:S02]  /*c9e0*/  IMAD.IADD R7, R25, 0x1, R7 ;  /* 0x0000000119077824 */ /* 0x000fc400078e0207 */
[----:B------:R-:W-:Y:S02]  /*c9f0*/  IMAD.U32 R25, RZ, RZ, UR8 ;  /* 0x00000008ff197e24 */ /* 0x000fe4000f8e00ff */
[----:B------:R-:W-:Y:S01]  /*ca00*/  IMAD R7, R7, 0x60, RZ ;  /* 0x0000006007077824 */ /* 0x000fe200078e02ff */
[----:B------:R-:W-:Y:S08]  /*ca10*/  HMMA.16816.F32.BF16 R80, R120, R82, RZ ;  /* 0x000000527850723c */ /* 0x000ff000000418ff */
[----:B-----5:R-:W-:Y:S07]  /*ca20*/  HMMA.16816.F32.BF16 R72, R140, R16, R72 ;  /* 0x000000108c48723c */ /* 0x020fee0000041848 */
[----:B------:R-:W-:Y:S01]  /*ca30*/  IMAD.WIDE.U32 R16, R24, 0x60, R236 ;  /* 0x0000006018107825 */ /* 0x000fe200078e00ec */
[----:B------:R-:W-:Y:S03]  /*ca40*/  HMMA.16816.F32.BF16 R68, R120, R70, RZ ;  /* 0x000000467844723c */ /* 0x000fe600000418ff */
[----:B------:R-:W-:Y:S01]  /*ca50*/  IMAD.IADD R0, R17, 0x1, R7 ;  /* 0x0000000111007824 */ /* 0x000fe200078e0207 */
[----:B------:R-:W-:-:S04]  /*ca60*/  LEA R6, P0, R16, c[0x0][0x1f8], 0x1 ;  /* 0x00007e0010067a11 */ /* 0x000fc800078008ff */
[----:B------:R-:W-:Y:S01]  /*ca70*/  LEA.HI.X R7, R16, c[0x0][0x1fc], R0, 0x1, P0 ;  /* 0x00007f0010077a11 */ /* 0x000fe200000f0c00 */
[----:B------:R-:W-:Y:S01]  /*ca80*/  HMMA.16816.F32.BF16 R8, R140, R26, R8 ;  /* 0x0000001a8c08723c */ /* 0x000fe20000041808 */
[----:B------:R-:W-:Y:S01]  /*ca90*/  IADD3 R24, P1, P0, R25, 0x80, R6 ;  /* 0x0000008019187810 */ /* 0x000fe2000783e006 */
[----:B------:R-:W-:-:S03]  /*caa0*/  IMAD.MOV.U32 R0, RZ, RZ, 0x40 ;  /* 0x00000040ff007424 */ /* 0x000fc600078e00ff */
[----:B------:R-:W-:Y:S02]  /*cab0*/  IADD3.X R25, RZ, UR7, R7, P1, P0 ;  /* 0x00000007ff197c10 */ /* 0x000fe40008fe0407 */
[----:B------:R-:W-:Y:S01]  /*cac0*/  IADD3 R26, P0, R6, UR8, RZ ;  /* 0x00000008061a7c10 */ /* 0x000fe2000ff1e0ff */
[----:B------:R-:W-:Y:S01]  /*cad0*/  HMMA.16816.F32.BF16 R84, R140, R20, R84 ;  /* 0x000000148c54723c */ /* 0x000fe20000041854 */
[C---:B------:R-:W-:Y:S02]  /*cae0*/  ISETP.LT.OR P1, PT, R28.reuse, 0x21, P4 ;  /* 0x000000211c00780c */ /* 0x040fe40002721670 */
[----:B------:R-:W-:Y:S02]  /*caf0*/  IADD3.X R27, R7, UR7, RZ, P0, !PT ;  /* 0x00000007071b7c10 */ /* 0x000fe400087fe4ff */
[----:B------:R-:W-:-:S03]  /*cb00*/  ISETP.LT.OR P0, PT, R28, 0x21, P5 ;  /* 0x000000211c00780c */ /* 0x000fc60002f01670 */
[C---:B------:R-:W-:Y:S01]  /*cb10*/  HMMA.16816.F32.BF16 R80, R140.reuse, R22, R80 ;  /* 0x000000168c50723c */ /* 0x040fe20000041850 */
[----:B------:R-:W1:Y:S07]  /*cb20*/  LDSM.16.M88.4 R20, [R213+0x1800] ;  /* 0x00180000d514783b */ /* 0x000e6e0000000200 */
[----:B------:R-:W-:Y:S01]  /*cb30*/  HMMA.16816.F32.BF16 R68, R140, R18, R68 ;  /* 0x000000128c44723c */ /* 0x000fe20000041844 */
[----:B------:R-:W2:Y:S04]  /*cb40*/  LDSM.16.M88.4 R16, [R213+0x2000] ;  /* 0x00200000d510783b */ /* 0x000ea80000000200 */
[----:B------:R-:W-:Y:S01]  /*cb50*/  @!PT LDS RZ, [RZ] ;  /* 0x00000000fffff984 */ /* 0x000fe20000000800 */
[----:B------:R-:W-:Y:S01]  /*cb60*/  @!PT LDS RZ, [RZ] ;  /* 0x00000000fffff984 */ /* 0x000fe20000000800 */
[----:B------:R-:W-:Y:S01]  /*cb70*/  @!PT LDS RZ, [RZ] ;  /* 0x00000000fffff984 */ /* 0x000fe20000000800 */
[----:B------:R3:W-:Y:S03]  /*cb80*/  LDGSTS.E.BYPASS.LTC128B.128 [R228+0x100], [R6.64], !P3 ;  /* 0x0010000006e47fae */ /* 0x0007e6000d901d50 */
[----:B------:R-:W-:Y:S01]  /*cb90*/  HMMA.16816.F32.BF16 R64, R120, R60, RZ ;  /* 0x0000003c7840723c */ /* 0x000fe200000418ff */
[----:B------:R3:W-:Y:S01]  /*cba0*/  LDGSTS.E.BYPASS.LTC128B.128 [R228+0x3100], [R6.64+0x80], !P2 ;  /* 0x0310008006e47fae */ /* 0x0007e2000d101d50 */
[----:B------:R-:W-:-:S03]  /*cbb0*/  LOP3.LUT P2, RZ, R29, 0x4, RZ, 0xc0, !PT ;  /* 0x000000041dff7812 */ /* 0x000fc6000784c0ff */
[----:B------:R4:W-:Y:S01]  /*cbc0*/  LDGSTS.E.BYPASS.LTC128B.128 [R228+0x1100], [R26.64], !P0 ;  /* 0x011000001ae47fae */ /* 0x0009e2000c101d50 */
[----:B------:R-:W-:Y:S02]  /*cbd0*/  IADD3 R88, P0, R26, UR8, RZ ;  /* 0x000000081a587c10 */ /* 0x000fe4000ff1e0ff */
[C---:B------:R-:W-:Y:S01]  /*cbe0*/  HMMA.16816.F32.BF16 R60, R120.reuse, R62, RZ ;  /* 0x0000003e783c723c */ /* 0x040fe200000418ff */
[----:B------:R4:W-:Y:S01]  /*cbf0*/  LDGSTS.E.BYPASS.LTC128B.128 [R228+0x4100], [R24.64], !P1 ;  /* 0x0410000018e47fae */ /* 0x0009e2000c901d50 */
[----:B------:R-:W-:Y:S02]  /*cc00*/  IADD3.X R89, R27, UR7, RZ, P0, !PT ;  /* 0x000000071b597c10 */ /* 0x000fe400087fe4ff */
[C---:B------:R-:W-:Y:S02]  /*cc10*/  ISETP.LT.OR P1, PT, R28.reuse, 0x41, P5 ;  /* 0x000000411c00780c */ /* 0x040fe40002f21670 */
[----:B------:R-:W-:Y:S02]  /*cc20*/  ISETP.LT.OR P0, PT, R28, 0x41, P4 ;  /* 0x000000411c00780c */ /* 0x000fe40002701670 */
[----:B------:R-:W-:Y:S01]  /*cc30*/  HMMA.16816.F32.BF16 R56, R120, R52, RZ ;  /* 0x000000347838723c */ /* 0x000fe200000418ff */
[----:B------:R-:W-:-:S05]  /*cc40*/  SEL R0, R0, 0xffffffc0, !P2 ;  /* 0xffffffc000007807 */ /* 0x000fca0005000000 */
[----:B------:R-:W-:Y:S02]  /*cc50*/  IMAD.IADD R211, R214, 0x1, R0 ;  /* 0x00000001d6d37824 */ /* 0x000fe400078e0200 */
[----:B------:R-:W-:Y:S01]  /*cc60*/  HMMA.16816.F32.BF16 R52, R120, R54, RZ ;  /* 0x000000367834723c */ /* 0x000fe200000418ff */
[----:B------:R5:W-:Y:S01]  /*cc70*/  LDGSTS.E.BYPASS.LTC128B.128 [R228+0x2100], [R88.64], !P1 ;  /* 0x0210000058e47fae */ /* 0x000be2000c901d50 */
[----:B------:R-:W-:-:S03]  /*cc80*/  IMAD.IADD R202, R0, 0x1, R213 ;  /* 0x0000000100ca7824 */ /* 0x000fc600078e02d5 */
[----:B------:R5:W-:Y:S01]  /*cc90*/  LDGSTS.E.BYPASS.LTC128B.128 [R228+0x5100], [R88.64+0x80], !P0 ;  /* 0x0510008058e47fae */ /* 0x000be2000c101d50 */
[----:B------:R-:W-:Y:S02]  /*cca0*/  ISETP.GT.AND P0, PT, R110, R223, PT ;  /* 0x000000df6e00720c */ /* 0x000fe40003f04270 */
[----:B------:R-:W-:Y:S01]  /*ccb0*/  HMMA.16816.F32.BF16 R48, R120, R44, RZ ;  /* 0x0000002c7830723c */ /* 0x000fe200000418ff */
[----:B------:R-:W3:Y:S04]  /*ccc0*/  LDSM.16.M88.4 R32, [R211+0x8100] ;  /* 0x00810000d320783b */ /* 0x000ee80000000200 */
[----:B------:R-:W3:Y:S03]  /*ccd0*/  LDSM.16.M88.4 R100, [R211+0x8900] ;  /* 0x00890000d364783b */ /* 0x000ee60000000200 */
[C---:B-1----:R-:W-:Y:S01]  /*cce0*/  HMMA.16816.F32.BF16 R64, R140.reuse, R20, R64 ;  /* 0x000000148c40723c */ /* 0x042fe20000041840 */
[----:B------:R-:W1:Y:S04]  /*ccf0*/  LDSM.16.M88.4 R28, [R211+0x9100] ;  /* 0x00910000d31c783b */ /* 0x000e680000000200 */
[----:B----4-:R-:W4:Y:S03]  /*cd00*/  LDSM.16.M88.4 R24, [R211+0x9900] ;  /* 0x00990000d318783b */ /* 0x010f260000000200 */
[----:B------:R-:W-:Y:S01]  /*cd10*/  HMMA.16816.F32.BF16 R60, R140, R22, R60 ;  /* 0x000000168c3c723c */ /* 0x000fe2000004183c */
[----:B------:R-:W1:Y:S04]  /*cd20*/  LDSM.16.M88.4 R20, [R211+0xa100] ;  /* 0x00a10000d314783b */ /* 0x000e680000000200 */
[----:B------:R-:W-:Y:S03]  /*cd30*/  LDSM.16.M88.4 R96, [R202] ;  /* 0x00000000ca60783b */ /* 0x000fe60000000200 */
[----:B------:R-:W-:Y:S01]  /*cd40*/  HMMA.16816.F32.BF16 R44, R120, R46, RZ ;  /* 0x0000002e782c723c */ /* 0x000fe200000418ff */
[----:B------:R-:W-:Y:S04]  /*cd50*/  LDSM.16.M88.4 R92, [R202+0x800] ;  /* 0x00080000ca5c783b */ /* 0x000fe80000000200 */
[----:B-----5:R-:W-:Y:S03]  /*cd60*/  LDSM.16.M88.4 R88, [R202+0x1000] ;  /* 0x00100000ca58783b */ /* 0x020fe60000000200 */
[C---:B--2---:R-:W-:Y:S01]  /*cd70*/  HMMA.16816.F32.BF16 R56, R140.reuse, R16, R56 ;  /* 0x000000108c38723c */ /* 0x044fe20000041838 */
[----:B------:R-:W-:Y:S04]  /*cd80*/  LDSM.16.M88.4 R104, [R211+0xb900] ;  /* 0x00b90000d368783b */ /* 0x000fe80000000200 */
[----:B------:R-:W0:Y:S03]  /*cd90*/  LDGDEPBAR ;  /* 0x00000000000079af */ /* 0x000e260000000000 */
[C---:B------:R-:W-:Y:S01]  /*cda0*/  HMMA.16816.F32.BF16 R52, R140.reuse, R18, R52 ;  /* 0x000000128c34723c */ /* 0x040fe20000041834 */
[----:B------:R-:W2:Y:S07]  /*cdb0*/  LDSM.16.M88.4 R16, [R211+0xa900] ;  /* 0x00a90000d310783b */ /* 0x000eae0000000200 */
[C---:B------:R-:W-:Y:S08]  /*cdc0*/  HMMA.16816.F32.BF16 R48, R140.reuse, R40, R48 ;  /* 0x000000288c30723c */ /* 0x040ff00000041830 */
[----:B------:R-:W-:Y:S01]  /*cdd0*/  HMMA.16816.F32.BF16 R44, R140, R42, R44 ;  /* 0x0000002a8c2c723c */ /* 0x000fe2000004182c */
[----:B------:R-:W5:Y:S07]  /*cde0*/  LDSM.16.M88.4 R40, [R202+0x1800] ;  /* 0x00180000ca28783b */ /* 0x000f6e0000000200 */
[C---:B---3--:R-:W-:Y:S08]  /*cdf0*/  HMMA.16816.F32.BF16 R12, R152.reuse, R32, R12 ;  /* 0x00000020980c723c */ /* 0x048ff0000004180c */
[C---:B------:R-:W-:Y:S01]  /*ce00*/  HMMA.16816.F32.BF16 R8, R152.reuse, R34, R8 ;  /* 0x000000229808723c */ /* 0x040fe20000041808 */
[----:B------:R-:W3:Y:S07]  /*ce10*/  LDSM.16.M88.4 R32, [R202+0x2000] ;  /* 0x00200000ca20783b */ /* 0x000eee0000000200 */
[C---:B------:R-:W-:Y:S08]  /*ce20*/  HMMA.16816.F32.BF16 R84, R152.reuse, R100, R84 ;  /* 0x000000649854723c */ /* 0x040ff00000041854 */
[C---:B------:R-:W-:Y:S01]  /*ce30*/  HMMA.16816.F32.BF16 R80, R152.reuse, R102, R80 ;  /* 0x000000669850723c */ /* 0x040fe20000041850 */
[----:B------:R-:W2:Y:S07]  /*ce40*/  LDSM.16.M88.4 R100, [R202+0x2800] ;  /* 0x00280000ca64783b */ /* 0x000eae0000000200 */
[C---:B-1----:R-:W-:Y:S08]  /*ce50*/  HMMA.16816.F32.BF16 R72, R152.reuse, R28, R72 ;  /* 0x0000001c9848723c */ /* 0x042ff00000041848 */
[C---:B------:R-:W-:Y:S01]  /*ce60*/  HMMA.16816.F32.BF16 R68, R152.reuse, R30, R68 ;  /* 0x0000001e9844723c */ /* 0x040fe20000041844 */
        /* <DEDUP_REMOVED lines=8> */
[----:B------:R-:W-:Y:S01]  /*cef0*/  HMMA.16816.F32.BF16 R44, R152, R18, R44 ;  /* 0x00000012982c723c */ /* 0x000fe2000004182c */
[----:B------:R-:W2:Y:S07]  /*cf00*/  LDSM.16.M88.4 R16, [R214+0xc900] ;  /* 0x00c90000d610783b */ /* 0x000eae0000000200 */
        /* <DEDUP_REMOVED lines=14> */
[----:B------:R-:W3:Y:S07]  /*cff0*/  LDSM.16.M88.4 R32, [R213+0x4000] ;  /* 0x00400000d520783b */ /* 0x000eee0000000200 */
[C---:B------:R-:W-:Y:S08]  /*d000*/  HMMA.16816.F32.BF16 R48, R168.reuse, R100, R48 ;  /* 0x00000064a830723c */ /* 0x040ff00000041830 */
[----:B------:R-:W-:Y:S01]  /*d010*/  HMMA.16816.F32.BF16 R44, R168, R102, R44 ;  /* 0x00000066a82c723c */ /* 0x000fe2000004182c */
[----:B------:R-:W-:Y:S07]  /*d020*/  LDSM.16.M88.4 R100, [R211+0xc100] ;  /* 0x00c10000d364783b */ /* 0x000fee0000000200 */
        /* <DEDUP_REMOVED lines=20> */
[----:B------:R-:W2:Y:S07]  /*d170*/  LDSM.16.M88.4 R88, [R211+0xd900] ;  /* 0x00d90000d358783b */ /* 0x000eae0000000200 */
[C---:B-----5:R-:W-:Y:S08]  /*d180*/  HMMA.16816.F32.BF16 R84, R176.reuse, R40, R84 ;  /* 0x00000028b054723c */ /* 0x060ff00000041854 */
[C---:B------:R-:W-:Y:S01]  /*d190*/  HMMA.16816.F32.BF16 R80, R176.reuse, R42, R80 ;  /* 0x0000002ab050723c */ /* 0x040fe20000041850 */
[----:B------:R-:W5:Y:S07]  /*d1a0*/  LDSM.16.M88.4 R40, [R202+0x3000] ;  /* 0x00300000ca28783b */ /* 0x000f6e0000000200 */
        /* <DEDUP_REMOVED lines=9> */
[C---:B------:R-:W-:Y:S08]  /*d240*/  HMMA.16816.F32.BF16 R48, R176.reuse, R20, R48 ;  /* 0x00000014b030723c */ /* 0x040ff00000041830 */
[----:B------:R-:W-:Y:S01]  /*d250*/  HMMA.16816.F32.BF16 R44, R176, R22, R44 ;  /* 0x00000016b02c723c */ /* 0x000fe2000004182c */
[----:B------:R-:W1:Y:S07]  /*d260*/  LDSM.16.M88.4 R20, [R202+0x5000] ;  /* 0x00500000ca14783b */ /* 0x000e6e0000000200 */
[C---:B--2---:R-:W-:Y:S08]  /*d270*/  HMMA.16816.F32.BF16 R12, R180.reuse, R16, R12 ;  /* 0x00000010b40c723c */ /* 0x044ff0000004180c */
[----:B------:R-:W-:Y:S01]  /*d280*/  HMMA.16816.F32.BF16 R8, R180, R18, R8 ;  /* 0x00000012b408723c */ /* 0x000fe20000041808 */
[----:B------:R-:W2:Y:S01]  /*d290*/  LDSM.16.M88.4 R16, [R202+0x5800] ;  /* 0x00580000ca10783b */ /* 0x000ea20000000200 */
        /* <DEDUP_REMOVED lines=13> */
[C---:B---3--:R-:W-:Y:S08]  /*d370*/  HMMA.16816.F32.BF16 R84, R188.reuse, R32, R84 ;  /* 0x00000020bc54723c */ /* 0x048ff00000041854 */
[C---:B------:R-:W-:Y:S08]  /*d380*/  HMMA.16816.F32.BF16 R80, R188.reuse, R34, R80 ;  /* 0x00000022bc50723c */ /* 0x040ff00000041850 */
[C---:B-1----:R-:W-:Y:S08]  /*d390*/  HMMA.16816.F32.BF16 R72, R188.reuse, R28, R72 ;  /* 0x0000001cbc48723c */ /* 0x042ff00000041848 */
[C---:B------:R-:W-:Y:S08]  /*d3a0*/  HMMA.16816.F32.BF16 R68, R188.reuse, R30, R68 ;  /* 0x0000001ebc44723c */ /* 0x040ff00000041844 */
[C---:B----4-:R-:W-:Y:S08]  /*d3b0*/  HMMA.16816.F32.BF16 R64, R188.reuse, R24, R64 ;  /* 0x00000018bc40723c */ /* 0x050ff00000041840 */
[C---:B------:R-:W-:Y:S08]  /*d3c0*/  HMMA.16816.F32.BF16 R60, R188.reuse, R26, R60 ;  /* 0x0000001abc3c723c */ /* 0x040ff0000004183c */
[C---:B------:R-:W-:Y:S08]  /*d3d0*/  HMMA.16816.F32.BF16 R56, R188.reuse, R20, R56 ;  /* 0x00000014bc38723c */ /* 0x040ff00000041838 */
[C---:B------:R-:W-:Y:S08]  /*d3e0*/  HMMA.16816.F32.BF16 R52, R188.reuse, R22, R52 ;  /* 0x00000016bc34723c */ /* 0x040ff00000041834 */
[C---:B--2---:R-:W-:Y:S08]  /*d3f0*/  HMMA.16816.F32.BF16 R48, R188.reuse, R16, R48 ;  /* 0x00000010bc30723c */ /* 0x044ff00000041830 */
[----:B------:R-:W-:Y:S01]  /*d400*/  HMMA.16816.F32.BF16 R44, R188, R18, R44 ;  /* 0x00000012bc2c723c */ /* 0x000fe2000004182c */
[----:B------:R-:W-:Y:S06]  /*d410*/  BAR.SYNC.DEFER_BLOCKING 0x0 ;  /* 0x0000000000007b1d */ /* 0x000fec0000010000 */
[----:B------:R-:W-:Y:S05]  /*d420*/  @!P0 BRA `(.L_x_382) ;  /* 0x000001b000008947 */ /* 0x000fea0003800000 */
[----:B------:R-:W-:Y:S01]  /*d430*/  IADD3 R17, R36, -0x2, RZ ;  /* 0xfffffffe24117810 */ /* 0x000fe20007ffe0ff */
[----:B------:R-:W-:-:S02]  /*d440*/  USHF.L.U32 UR5, UR10, 0x6, URZ ;  /* 0x000000060a057899 */ /* 0x000fc4000800063f */
[----:B------:R-:W-:Y:S01]  /*d450*/  ULDC UR4, c[0x0][0x1e4] ;  /* 0x0000790000047ab9 */ /* 0x000fe20000000800 */
[----:B------:R-:W-:Y:S01]  /*d460*/  SHF.R.S32.HI R7, RZ, 0x1f, R17 ;  /* 0x0000001fff077819 */ /* 0x000fe20000011411 */
[----:B------:R-:W-:Y:S01]  /*d470*/  IMAD R39, R39, R17, RZ ;  /* 0x0000001127277224 */ /* 0x000fe200078e02ff */
[----:B------:R-:W-:Y:S01]  /*d480*/  USHF.L.U64.HI UR4, UR10, UR9, UR4 ;  /* 0x000000090a047299 */ /* 0x000fe20008010204 */
        /* <DEDUP_REMOVED lines=21> */
.L_x_382:
[-C--:B-1----:R-:W-:Y:S01]  /*d5e0*/  LEA.HI R21, R37, R78.reuse, RZ, 0x2 ;  /* 0x0000004e25157211 */ /* 0x082fe200078f10ff */
[----:B------:R-:W-:Y:S01]  /*d5f0*/  FMUL.FTZ R19, R9, c[0x0][0x320] ;  /* 0x0000c80009137a20 */ /* 0x000fe20000410000 */
[----:B------:R-:W-:Y:S01]  /*d600*/  LOP3.LUT R23, R76, 0xffffffe0, RZ, 0xc0, !PT ;  /* 0xffffffe04c177812 */ /* 0x000fe200078ec0ff */
[----:B------:R-:W-:Y:S01]  /*d610*/  FMUL.FTZ R17, R84, c[0x0][0x320] ;  /* 0x0000c80054117a20 */ /* 0x000fe20000410000 */
[----:B------:R-:W-:Y:S01]  /*d620*/  SHF.R.S32.HI R16, RZ, 0x1f, R77 ;  /* 0x0000001fff107819 */ /* 0x000fe2000001144d */
[----:B------:R-:W-:Y:S01]  /*d630*/  FMUL.FTZ R0, R85, c[0x0][0x320] ;  /* 0x0000c80055007a20 */ /* 0x000fe20000410000 */
[----:B------:R-:W-:Y:S01]  /*d640*/  LOP3.LUT R21, R21, 0xfffffffc, RZ, 0xc0, !PT ;  /* 0xfffffffc15157812 */ /* 0x000fe200078ec0ff */
[----:B------:R-:W-:Y:S01]  /*d650*/  FMUL.FTZ R7, R80, c[0x0][0x320] ;  /* 0x0000c80050077a20 */ /* 0x000fe20000410000 */
[-C--:B------:R-:W-:Y:S01]  /*d660*/  IADD3 R4, -R23, R78.reuse, RZ ;  /* 0x0000004e17047210 */ /* 0x080fe20007ffe1ff */
[----:B------:R-:W-:Y:S01]  /*d670*/  FMUL.FTZ R9, R81, c[0x0][0x320] ;  /* 0x0000c80051097a20 */ /* 0x000fe20000410000 */
[----:B------:R-:W-:Y:S01]  /*d680*/  LEA.HI R16, R16, R77, RZ, 0x3 ;  /* 0x0000004d10107211 */ /* 0x000fe200078f18ff */
[----:B------:R-:W-:Y:S01]  /*d690*/  FMUL.FTZ R33, R72, c[0x0][0x320] ;  /* 0x0000c80048217a20 */ /* 0x000fe20000410000 */
[----:B------:R-:W-:Y:S01]  /*d6a0*/  IADD3 R78, -R21, R78, RZ ;  /* 0x0000004e154e7210 */ /* 0x000fe20007ffe1ff */
[----:B------:R-:W-:Y:S01]  /*d6b0*/  FMUL.FTZ R31, R73, c[0x0][0x320] ;  /* 0x0000c800491f7a20 */ /* 0x000fe20000410000 */
[----:B------:R-:W-:Y:S01]  /*d6c0*/  SHF.R.S32.HI R25, RZ, 0x1f, R4 ;  /* 0x0000001fff197819 */ /* 0x000fe20000011404 */
[----:B------:R-:W-:Y:S01]  /*d6d0*/  FMUL.FTZ R29, R68, c[0x0][0x320] ;  /* 0x0000c800441d7a20 */ /* 0x000fe20000410000 */
[----:B------:R-:W-:Y:S01]  /*d6e0*/  LOP3.LUT R16, R16, 0xffffff8, RZ, 0xc0, !PT ;  /* 0x0ffffff810107812 */ /* 0x000fe200078ec0ff */
[----:B------:R-:W-:Y:S01]  /*d6f0*/  FMUL.FTZ R69, R69, c[0x0][0x320] ;  /* 0x0000c80045457a20 */ /* 0x000fe20000410000 */
[----:B------:R-:W-:Y:S01]  /*d700*/  LEA.HI R6, R78, R78, RZ, 0x1 ;  /* 0x0000004e4e067211 */ /* 0x000fe200078f08ff */
[----:B------:R-:W-:Y:S01]  /*d710*/  FMUL.FTZ R64, R64, c[0x0][0x320] ;  /* 0x0000c80040407a20 */ /* 0x000fe20000410000 */
[----:B------:R-:W-:Y:S01]  /*d720*/  LEA.HI R25, R25, R4, RZ, 0x2 ;  /* 0x0000000419197211 */ /* 0x000fe200078f10ff */
[----:B------:R-:W-:Y:S01]  /*d730*/  IMAD.IADD R77, R77, 0x1, -R16 ;  /* 0x000000014d4d7824 */ /* 0x000fe200078e0a10 */
[----:B------:R-:W-:Y:S01]  /*d740*/  LOP3.LUT R21, R6, 0x1ffffffe, RZ, 0xc0, !PT ;  /* 0x1ffffffe06157812 */ /* 0x000fe200078ec0ff */
[----:B------:R-:W-:Y:S01]  /*d750*/  FMUL.FTZ R65, R65, c[0x0][0x320] ;  /* 0x0000c80041417a20 */ /* 0x000fe20000410000 */
[----:B------:R-:W-:Y:S01]  /*d760*/  LEA.HI.SX32 R16, R25, R118, 0x1e ;  /* 0x0000007619107211 */ /* 0x000fe200078ff2ff */
[----:B------:R-:W-:Y:S01]  /*d770*/  FMUL.FTZ R61, R61, c[0x0][0x320] ;  /* 0x0000c8003d3d7a20 */ /* 0x000fe20000410000 */
[----:B------:R-:W-:Y:S01]  /*d780*/  ISETP.NE.AND P0, PT, R217, 0x1, PT ;  /* 0x00000001d900780c */ /* 0x000fe20003f05270 */
[----:B------:R-:W-:Y:S01]  /*d790*/  IMAD.IADD R21, R78, 0x1, -R21 ;  /* 0x000000014e157824 */ /* 0x000fe200078e0a15 */
[----:B------:R-:W-:Y:S01]  /*d7a0*/  LEA R16, R77, R16, 0x4 ;  /* 0x000000104d107211 */ /* 0x000fe200078e20ff */
[----:B------:R-:W-:Y:S01]  /*d7b0*/  FMUL.FTZ R56, R56, c[0x0][0x320] ;  /* 0x0000c80038387a20 */ /* 0x000fe20000410000 */
[----:B------:R-:W-:Y:S01]  /*d7c0*/  LOP3.LUT R25, R25, 0x7ffffffc, RZ, 0xc0, !PT ;  /* 0x7ffffffc19197812 */ /* 0x000fe200078ec0ff */
[----:B------:R-:W-:Y:S01]  /*d7d0*/  FMUL.FTZ R57, R57, c[0x0][0x320] ;  /* 0x0000c80039397a20 */ /* 0x000fe20000410000 */
[----:B------:R-:W-:Y:S01]  /*d7e0*/  LEA R229, R21, R16, 0x3 ;  /* 0x0000001015e57211 */ /* 0x000fe200078e18ff */
[----:B------:R-:W-:Y:S01]  /*d7f0*/  FMUL.FTZ R21, R8, c[0x0][0x320] ;  /* 0x0000c80008157a20 */ /* 0x000fe20000410000 */
[----:B------:R-:W-:Y:S01]  /*d800*/  IADD3 R230, R4, -R25, RZ ;  /* 0x8000001904e67210 */ /* 0x000fe20007ffe0ff */
[----:B------:R-:W-:Y:S01]  /*d810*/  FMUL.FTZ R52, R52, c[0x0][0x320] ;  /* 0x0000c80034347a20 */ /* 0x000fe20000410000 */
[----:B------:R-:W-:Y:S01]  /*d820*/  IADD3 R43, R215, 0x1, R38 ;  /* 0x00000001d72b7810 */ /* 0x000fe20007ffe026 */
[----:B------:R-:W-:Y:S01]  /*d830*/  IMAD.MOV.U32 R6, RZ, RZ, R229 ;  /* 0x000000ffff067224 */ /* 0x000fe200078e00e5 */
[----:B------:R-:W-:Y:S01]  /*d840*/  SHF.L.U32 R230, R230, 0x1, RZ ;  /* 0x00000001e6e67819 */ /* 0x000fe200000006ff */
[----:B------:R-:W-:Y:S01]  /*d850*/  @P0 IMAD.HI.U32 R16, R229, c[0x0][0x2c8], RZ ;  /* 0x0000b200e5100a27 */ /* 0x000fe200078e00ff */
[----:B------:R-:W1:Y:S01]  /*d860*/  MUFU.TANH R19, R19 ;  /* 0x0000001300137308 */ /* 0x000e620000002400 */
[----:B------:R-:W-:Y:S01]  /*d870*/  ULDC UR10, c[0x0][0x324] ;  /* 0x0000c900000a7ab9 */ /* 0x000fe20000000800 */
[----:B------:R-:W-:Y:S01]  /*d880*/  IADD3 R43, -R220, R43, -R230 ;  /* 0x0000002bdc2b7210 */ /* 0x000fe20007ffe9e6 */
[----:B------:R-:W-:Y:S01]  /*d890*/  FMUL.FTZ R53, R53, c[0x0][0x320] ;  /* 0x0000c80035357a20 */ /* 0x000fe20000410000 */
[----:B------:R-:W-:Y:S01]  /*d8a0*/  @P0 SHF.R.U32.HI R6, RZ, c[0x0][0x2cc], R16 ;  /* 0x0000b300ff060a19 */ /* 0x000fe20000011610 */
[----:B------:R-:W-:Y:S01]  /*d8b0*/  FMUL.FTZ R48, R48, c[0x0][0x320] ;  /* 0x0000c80030307a20 */ /* 0x000fe20000410000 */
[----:B------:R-:W-:Y:S01]  /*d8c0*/  ISETP.GE.AND P0, PT, R216, 0x1, PT ;  /* 0x00000001d800780c */ /* 0x000fe20003f06270 */
[----:B------:R-:W-:Y:S01]  /*d8d0*/  FMUL.FTZ R49, R49, c[0x0][0x320] ;  /* 0x0000c80031317a20 */ /* 0x000fe20000410000 */
[----:B------:R-:W2:Y:S01]  /*d8e0*/  MUFU.TANH R17, R17 ;  /* 0x0000001100117308 */ /* 0x000ea20000002400 */
[----:B------:R-:W3:Y:S01]  /*d8f0*/  SHFL.IDX PT, R8, R6, RZ, 0x1c1f ;  /* 0x001c1fff06087589 */ /* 0x000ee200000e0000 */
[----:B------:R-:W-:Y:S01]  /*d900*/  FMUL.FTZ R45, R45, c[0x0][0x320] ;  /* 0x0000c8002d2d7a20 */ /* 0x000fe20000410000 */
[----:B------:R-:W-:Y:S01]  /*d910*/  ULOP3.LUT UR10, URZ, UR10, URZ, 0x33, !UPT ;  /* 0x0000000a3f0a7292 */ /* 0x000fe2000f8e333f */
[----:B------:R-:W-:Y:S01]  /*d920*/  FMUL.FTZ R13, R13, c[0x0][0x320] ;  /* 0x0000c8000d0d7a20 */ /* 0x000fe20000410000 */
[----:B------:R-:W-:Y:S01]  /*d930*/  IADD3 R42, -R230, R215, R38 ;  /* 0x000000d7e62a7210 */ /* 0x000fe20007ffe126 */
[----:B------:R-:W-:Y:S01]  /*d940*/  FMUL.FTZ R12, R12, c[0x0][0x320] ;  /* 0x0000c8000c0c7a20 */ /* 0x000fe20000410000 */
[----:B------:R-:W0:Y:S01]  /*d950*/  LDGDEPBAR ;  /* 0x00000000000079af */ /* 0x000e220000000000 */
[----:B------:R-:W-:Y:S01]  /*d960*/  FMUL.FTZ R60, R60, c[0x0][0x320] ;  /* 0x0000c8003c3c7a20 */ /* 0x000fe20000410000 */
[----:B------:R-:W4:Y:S01]  /*d970*/  MUFU.TANH R0, R0 ;  /* 0x0000000000007308 */ /* 0x000f220000002400 */
[----:B------:R-:W-:Y:S01]  /*d980*/  FMUL.FTZ R44, R44, c[0x0][0x320] ;  /* 0x0000c8002c2c7a20 */ /* 0x000fe20000410000 */
[----:B------:R-:W-:-:S06]  /*d990*/  IADD3 R30, R38, -R230, RZ ;  /* 0x800000e6261e7210 */ /* 0x000fcc0007ffe0ff */
        /* <DEDUP_REMOVED lines=20> */
[----:B------:R5:W1:Y:S02]  /*dae0*/  MUFU.TANH R133, R44 ;  /* 0x0000002c00857308 */ /* 0x000a640000002400 */
[----:B-----5:R-:W-:-:S02]  /*daf0*/  IADD3 R44, R43, c[0x0][0x328], RZ ;  /* 0x0000ca002b2c7a10 */ /* 0x020fc40007ffe0ff */
[----:B------:R-:W-:-:S03]  /*db00*/  IADD3 R43, R43, UR10, RZ ;  /* 0x0000000a2b2b7c10 */ /* 0x000fc6000fffe0ff */
[----:B---3--:R-:W-:Y:S01]  /*db10*/  IMAD.IADD R41, R44, 0x1, R8 ;  /* 0x000000012c297824 */ /* 0x008fe200078e0208 */
[----:B------:R-:W-:-:S04]  /*db20*/  IADD3 R24, R43, R8, RZ ;  /* 0x000000082b187210 */ /* 0x000fc80007ffe0ff */
[----:B------:R-:W-:Y:S01]  /*db30*/  IMNMX R41, R41, R42, PT ;  /* 0x0000002a29297217 */ /* 0x000fe20003800200 */
[----:B------:R-:W-:Y:S05]  /*db40*/  @!P0 BRA `(.L_x_383) ;  /* 0x0000014000008947 */ /* 0x000fea0003800000 */
[----:B-12-4-:R-:W-:Y:S01]  /*db50*/  IADD3 R13, -R220, R215, R8 ;  /* 0x000000d7dc0d7210 */ /* 0x016fe20007ffe108 */
[----:B------:R-:W-:Y:S03]  /*db60*/  BSSY B0, `(.L_x_384) ;  /* 0x000000e000007945 */ /* 0x000fe60003800000 */
        /* <DEDUP_REMOVED lines=9> */
.L_x_385:
[----:B------:R-:W-:-:S04]  /*dc00*/  MOV R8, c[0x0][0x32c] ;  /* 0x0000cb0000087a02 */ /* 0x000fc80000000f00 */
[----:B------:R-:W-:-:S13]  /*dc10*/  ISETP.NE.AND P0, PT, R8, 0x1, PT ;  /* 0x000000010800780c */ /* 0x000fda0003f05270 */
[----:B------:R-:W-:-:S05]  /*dc20*/  @P0 IMAD.HI.U32 R8, R13, c[0x0][0x330], RZ ;  /* 0x0000cc000d080a27 */ /* 0x000fca00078e00ff */
[----:B------:R-:W-:Y:S02]  /*dc30*/  @P0 SHF.R.U32.HI R13, RZ, c[0x0][0x334], R8 ;  /* 0x0000cd00ff0d0a19 */ /* 0x000fe40000011608 */
.L_x_386:
[----:B------:R-:W-:Y:S05]  /*dc40*/  BSYNC B0 ;  /* 0x0000000000007941 */ /* 0x000fea0003800000 */
.L_x_384:
[----:B------:R-:W-:-:S05]  /*dc50*/  IMAD R13, R13, c[0x0][0x32c], R30 ;  /* 0x0000cb000d0d7a24 */ /* 0x000fca00078e021e */
[----:B------:R-:W-:Y:S02]  /*dc60*/  IADD3 R8, R13, c[0x0][0x32c], RZ ;  /* 0x0000cb000d087a10 */ /* 0x000fe40007ffe0ff */
[----:B------:R-:W-:Y:S02]  /*dc70*/  IMNMX R24, R24, R13, !PT ;  /* 0x0000000d18187217 */ /* 0x000fe40007800200 */
[----:B------:R-:W-:Y:S02]  /*dc80*/  IMNMX R41, R41, R8, PT ;  /* 0x0000000829297217 */ /* 0x000fe40003800200 */
.L_x_383:
[C---:B-12-4-:R-:W-:Y:S01]  /*dc90*/  ISETP.GE.AND P0, PT, R38.reuse, 0x2, PT ;  /* 0x000000022600780c */ /* 0x056fe20003f06270 */
        /* <DEDUP_REMOVED lines=40> */
[----:B------:R2:W3:Y:S01]  /*df20*/  MUFU.TANH R156, R67 ;  /* 0x00000043009c7308 */ /* 0x0004e20000002400 */
[----:B------:R-:W-:Y:S01]  /*df30*/  P2R R12, PR, RZ, 0x2 ;  /* 0x00000002ff0c7803 */ /* 0x000fe20000000000 */
[--C-:B-1----:R-:W-:Y:S01]  /*df40*/  IMAD.IADD R11, R44, 0x1, R6.reuse ;  /* 0x000000012c0b7824 */ /* 0x102fe200078e0206 */
[----:B------:R-:W-:Y:S01]  /*df50*/  FSEL R17, R17, -INF , !P0 ;  /* 0xff80000011117808 */ /* 0x000fe20004000000 */
[----:B------:R-:W-:Y:S01]  /*df60*/  IMAD.IADD R43, R43, 0x1, R6 ;  /* 0x000000012b2b7824 */ /* 0x000fe200078e0206 */
[----:B------:R-:W-:-:S02]  /*df70*/  ISETP.GT.AND P0, PT, R24, 0x11, !P1 ;  /* 0x000000111800780c */ /* 0x000fc40004f04270 */
[----:B------:R-:W-:Y:S01]  /*df80*/  ISETP.GE.AND P1, PT, R38, 0x19, PT ;  /* 0x000000192600780c */ /* 0x000fe20003f26270 */
[----:B------:R2:W1:Y:S01]  /*df90*/  MUFU.TANH R166, R62 ;  /* 0x0000003e00a67308 */ /* 0x0004620000002400 */
[----:B------:R-:W-:Y:S02]  /*dfa0*/  ISETP.LT.OR P0, PT, R41, 0x12, P0 ;  /* 0x000000122900780c */ /* 0x000fe40000701670 */
[----:B------:R-:W-:Y:S02]  /*dfb0*/  P2R R37, PR, RZ, 0x2 ;  /* 0x00000002ff257803 */ /* 0x000fe40000000000 */
[----:B------:R-:W-:Y:S02]  /*dfc0*/  FSEL R13, R0, -INF , !P0 ;  /* 0xff800000000d7808 */ /* 0x000fe40004000000 */
[----:B------:R-:W-:Y:S01]  /*dfd0*/  ISETP.GT.AND P0, PT, R24, 0x18, !P1 ;  /* 0x000000181800780c */ /* 0x000fe20004f04270 */
[----:B------:R2:W4:Y:S01]  /*dfe0*/  MUFU.TANH R160, R63 ;  /* 0x0000003f00a07308 */ /* 0x0005220000002400 */
[----:B------:R-:W-:-:S02]  /*dff0*/  ISETP.GE.AND P1, PT, R38, 0x1a, PT ;  /* 0x0000001a2600780c */ /* 0x000fc40003f26270 */
[----:B------:R-:W-:Y:S02]  /*e000*/  ISETP.LT.OR P0, PT, R41, 0x19, P0 ;  /* 0x000000192900780c */ /* 0x000fe40000701670 */
[----:B------:R-:W-:Y:S02]  /*e010*/  P2R R8, PR, RZ, 0x2 ;  /* 0x00000002ff087803 */ /* 0x000fe40000000000 */
[----:B------:R-:W-:Y:S01]  /*e020*/  FSEL R7, R7, -INF , !P0 ;  /* 0xff80000007077808 */ /* 0x000fe20004000000 */
[----:B------:R2:W1:Y:S01]  /*e030*/  MUFU.TANH R164, R58 ;  /* 0x0000003a00a47308 */ /* 0x0004620000002400 */
[----:B------:R-:W-:Y:S02]  /*e040*/  ISETP.GT.AND P0, PT, R24, 0x19, !P1 ;  /* 0x000000191800780c */ /* 0x000fe40004f04270 */
[----:B------:R-:W-:Y:S02]  /*e050*/  ISETP.GE.AND P1, PT, R38, 0x21, PT ;  /* 0x000000212600780c */ /* 0x000fe40003f26270 */
[----:B------:R-:W-:-:S02]  /*e060*/  ISETP.LT.OR P0, PT, R41, 0x1a, P0 ;  /* 0x0000001a2900780c */ /* 0x000fc40000701670 */
[----:B------:R-:W-:Y:S01]  /*e070*/  P2R R35, PR, RZ, 0x2 ;  /* 0x00000002ff237803 */ /* 0x000fe20000000000 */
[----:B------:R2:W1:Y:S01]  /*e080*/  MUFU.TANH R162, R59 ;  /* 0x0000003b00a27308 */ /* 0x0004620000002400 */
[----:B------:R-:W-:Y:S02]  /*e090*/  FSEL R9, R9, -INF , !P0 ;  /* 0xff80000009097808 */ /* 0x000fe40004000000 */
[----:B------:R-:W-:Y:S02]  /*e0a0*/  ISETP.GT.AND P0, PT, R24, 0x20, !P1 ;  /* 0x000000201800780c */ /* 0x000fe40004f04270 */
[----:B------:R-:W-:Y:S02]  /*e0b0*/  ISETP.GE.AND P1, PT, R38, 0x22, PT ;  /* 0x000000222600780c */ /* 0x000fe40003f26270 */
[----:B------:R-:W-:Y:S01]  /*e0c0*/  ISETP.LT.OR P0, PT, R41, 0x21, P0 ;  /* 0x000000212900780c */ /* 0x000fe20000701670 */
[----:B------:R2:W1:Y:S01]  /*e0d0*/  MUFU.TANH R148, R74 ;  /* 0x0000004a00947308 */ /* 0x0004620000002400 */
[----:B------:R-:W-:-:S02]  /*e0e0*/  P2R R34, PR, RZ, 0x2 ;  /* 0x00000002ff227803 */ /* 0x000fc40000000000 */
[----:B------:R-:W-:Y:S02]  /*e0f0*/  FSEL R33, R33, -INF , !P0 ;  /* 0xff80000021217808 */ /* 0x000fe40004000000 */
[----:B------:R-:W-:Y:S02]  /*e100*/  ISETP.GT.AND P0, PT, R24, 0x21, !P1 ;  /* 0x000000211800780c */ /* 0x000fe40004f04270 */
[----:B------:R-:W-:Y:S01]  /*e110*/  ISETP.GE.AND P1, PT, R38, 0x29, PT ;  /* 0x000000292600780c */ /* 0x000fe20003f26270 */
[----:B------:R2:W1:Y:S01]  /*e120*/  MUFU.TANH R158, R54 ;  /* 0x00000036009e7308 */ /* 0x0004620000002400 */
[----:B------:R-:W-:Y:S02]  /*e130*/  ISETP.LT.OR P0, PT, R41, 0x22, P0 ;  /* 0x000000222900780c */ /* 0x000fe40000701670 */
[----:B------:R-:W-:Y:S02]  /*e140*/  P2R R32, PR, RZ, 0x2 ;  /* 0x00000002ff207803 */ /* 0x000fe40000000000 */
[----:B------:R-:W-:-:S02]  /*e150*/  FSEL R31, R31, -INF , !P0 ;  /* 0xff8000001f1f7808 */ /* 0x000fc40004000000 */
[----:B------:R-:W-:Y:S01]  /*e160*/  ISETP.GT.AND P0, PT, R24, 0x28, !P1 ;  /* 0x000000281800780c */ /* 0x000fe20004f04270 */
[----:B------:R2:W1:Y:S01]  /*e170*/  MUFU.TANH R150, R55 ;  /* 0x0000003700967308 */ /* 0x0004620000002400 */
[----:B------:R-:W-:Y:S02]  /*e180*/  ISETP.GE.AND P1, PT, R38, 0x2a, PT ;  /* 0x0000002a2600780c */ /* 0x000fe40003f26270 */
[----:B------:R-:W-:Y:S02]  /*e190*/  ISETP.LT.OR P0, PT, R41, 0x29, P0 ;  /* 0x000000292900780c */ /* 0x000fe40000701670 */
[----:B------:R-:W-:Y:S02]  /*e1a0*/  P2R R28, PR, RZ, 0x2 ;  /* 0x00000002ff1c7803 */ /* 0x000fe40000000000 */
[----:B------:R-:W-:Y:S01]  /*e1b0*/  FSEL R29, R29, -INF , !P0 ;  /* 0xff8000001d1d7808 */ /* 0x000fe20004000000 */
[----:B------:R2:W1:Y:S01]  /*e1c0*/  MUFU.TANH R128, R75 ;  /* 0x0000004b00807308 */ /* 0x0004620000002400 */
[----:B------:R-:W-:-:S02]  /*e1d0*/  ISETP.GT.AND P0, PT, R24, 0x29, !P1 ;  /* 0x000000291800780c */ /* 0x000fc40004f04270 */
[----:B------:R-:W-:Y:S02]  /*e1e0*/  ISETP.GE.AND P1, PT, R38, 0x31, PT ;  /* 0x000000312600780c */ /* 0x000fe40003f26270 */
[----:B------:R-:W-:Y:S02]  /*e1f0*/  ISETP.LT.OR P0, PT, R41, 0x2a, P0 ;  /* 0x0000002a2900780c */ /* 0x000fe40000701670 */
[----:B------:R-:W-:Y:S01]  /*e200*/  P2R R27, PR, RZ, 0x2 ;  /* 0x00000002ff1b7803 */ /* 0x000fe20000000000 */
[----:B------:R2:W1:Y:S01]  /*e210*/  MUFU.TANH R136, R51 ;  /* 0x0000003300887308 */ /* 0x0004620000002400 */
        /* <DEDUP_REMOVED lines=9> */
[----:B------:R2:W1:Y:S01]  /*e2b0*/  MUFU.TANH R146, R70 ;  /* 0x0000004600927308 */ /* 0x0004620000002400 */
[----:B------:R-:W-:-:S02]  /*e2c0*/  ISETP.LT.OR P0, PT, R41, 0x32, P0 ;  /* 0x000000322900780c */ /* 0x000fc40000701670 */
[----:B------:R-:W-:Y:S02]  /*e2d0*/  P2R R25, PR, RZ, 0x2 ;  /* 0x00000002ff197803 */ /* 0x000fe40000000000 */
[----:B------:R-:W-:Y:S02]  /*e2e0*/  FSEL R151, R151, -INF , !P0 ;  /* 0xff80000097977808 */ /* 0x000fe40004000000 */
[----:B------:R-:W-:Y:S01]  /*e2f0*/  ISETP.GT.AND P0, PT, R24, 0x38, !P1 ;  /* 0x000000381800780c */ /* 0x000fe20004f04270 */
[----:B------:R-:W1:Y:S01]  /*e300*/  MUFU.TANH R132, R132 ;  /* 0x0000008400847308 */ /* 0x000e620000002400 */
[C---:B------:R-:W-:Y:S02]  /*e310*/  ISETP.GE.AND P1, PT, R38.reuse, 0x3a, PT ;  /* 0x0000003a2600780c */ /* 0x040fe40003f26270 */
[----:B------:R-:W-:Y:S02]  /*e320*/  ISETP.LT.OR P0, PT, R41, 0x39, P0 ;  /* 0x000000392900780c */ /* 0x000fe40000701670 */
[----:B------:R-:W-:-:S02]  /*e330*/  ISETP.GE.AND P5, PT, R38, 0x42, PT ;  /* 0x000000422600780c */ /* 0x000fc40003fa6270 */
[----:B------:R-:W-:Y:S01]  /*e340*/  FSEL R147, R147, -INF , !P0 ;  /* 0xff80000093937808 */ /* 0x000fe20004000000 */
[----:B------:R2:W1:Y:S01]  /*e350*/  MUFU.TANH R130, R47 ;  /* 0x0000002f00827308 */ /* 0x0004620000002400 */
[----:B------:R-:W-:Y:S02]  /*e360*/  ISETP.GT.AND P0, PT, R24, 0x39, !P1 ;  /* 0x000000391800780c */ /* 0x000fe40004f04270 */
[C---:B------:R-:W-:Y:S02]  /*e370*/  ISETP.GE.AND P4, PT, R38.reuse, 0x49, PT ;  /* 0x000000492600780c */ /* 0x040fe40003f86270 */
[----:B------:R-:W-:Y:S02]  /*e380*/  ISETP.LT.OR P0, PT, R41, 0x3a, P0 ;  /* 0x0000003a2900780c */ /* 0x000fe40000701670 */
[----:B------:R-:W-:Y:S01]  /*e390*/  ISETP.GE.AND P3, PT, R38, 0x4a, PT ;  /* 0x0000004a2600780c */ /* 0x000fe20003f66270 */
[----:B------:R2:W1:Y:S01]  /*e3a0*/  MUFU.TANH R134, R71 ;  /* 0x0000004700867308 */ /* 0x0004620000002400 */
[----:B------:R-:W-:-:S02]  /*e3b0*/  FSEL R145, R145, -INF , !P0 ;  /* 0xff80000091917808 */ /* 0x000fc40004000000 */
[----:B------:R-:W-:Y:S02]  /*e3c0*/  ISETP.GT.AND P0, PT, R24, 0x40, !P6 ;  /* 0x000000401800780c */ /* 0x000fe40007704270 */
[----:B------:R-:W-:Y:S02]  /*e3d0*/  ISETP.GE.AND P2, PT, R38, 0x51, PT ;  /* 0x000000512600780c */ /* 0x000fe40003f46270 */
[----:B------:R-:W-:Y:S01]  /*e3e0*/  ISETP.LT.OR P0, PT, R41, 0x41, P0 ;  /* 0x000000412900780c */ /* 0x000fe20000701670 */
[----:B------:R-:W1:Y:S01]  /*e3f0*/  MUFU.TANH R46, R46 ;  /* 0x0000002e002e7308 */ /* 0x000e620000002400 */
        /* <DEDUP_REMOVED lines=9> */
[----:B------:R2:W1:Y:S01]  /*e490*/  MUFU.TANH R184, R66 ;  /* 0x0000004200b87308 */ /* 0x0004620000002400 */
[----:B------:R-:W-:-:S02]  /*e4a0*/  IMNMX R42, R11, R42, PT ;  /* 0x0000002a0b2a7217 */ /* 0x000fc40003800200 */
[----:B------:R-:W-:-:S04]  /*e4b0*/  ISETP.LT.OR P0, PT, R41, 0x49, P0 ;  /* 0x000000492900780c */ /* 0x000fc80000701670 */
[----:B------:R-:W-:Y:S01]  /*e4c0*/  FSEL R157, R157, -INF , !P0 ;  /* 0xff8000009d9d7808 */ /* 0x000fe20004000000 */
[----:B------:R2:W1:Y:S01]  /*e4d0*/  MUFU.TANH R138, R50 ;  /* 0x00000032008a7308 */ /* 0x0004620000002400 */
[----:B------:R-:W-:-:S04]  /*e4e0*/  ISETP.GT.AND P0, PT, R24, 0x49, !P3 ;  /* 0x000000491800780c */ /* 0x000fc80005f04270 */
[----:B------:R-:W-:-:S04]  /*e4f0*/  ISETP.LT.OR P0, PT, R41, 0x4a, P0 ;  /* 0x0000004a2900780c */ /* 0x000fc80000701670 */
[----:B------:R-:W-:Y:S02]  /*e500*/  FSEL R149, R149, -INF , !P0 ;  /* 0xff80000095957808 */ /* 0x000fe40004000000 */
[----:B------:R-:W-:-:S04]  /*e510*/  ISETP.GT.AND P0, PT, R24, 0x50, !P2 ;  /* 0x000000501800780c */ /* 0x000fc80005704270 */
[----:B------:R-:W-:-:S04]  /*e520*/  ISETP.LT.OR P0, PT, R41, 0x51, P0 ;  /* 0x000000512900780c */ /* 0x000fc80000701670 */
[----:B------:R-:W-:Y:S02]  /*e530*/  FSEL R137, R137, -INF , !P0 ;  /* 0xff80000089897808 */ /* 0x000fe40004000000 */
[----:B------:R-:W-:Y:S02]  /*e540*/  ISETP.GT.AND P0, PT, R24, 0x51, !P1 ;  /* 0x000000511800780c */ /* 0x000fe40004f04270 */
[----:B------:R-:W-:Y:S02]  /*e550*/  ISETP.GE.AND P1, PT, R38, 0x59, PT ;  /* 0x000000592600780c */ /* 0x000fe40003f26270 */
[----:B------:R-:W-:Y:S02]  /*e560*/  ISETP.LT.OR P0, PT, R41, 0x52, P0 ;  /* 0x000000522900780c */ /* 0x000fe40000701670 */
[----:B------:R-:W-:Y:S02]  /*e570*/  P2R R18, PR, RZ, 0x2 ;  /* 0x00000002ff127803 */ /* 0x000fe40000000000 */
[----:B------:R-:W-:-:S02]  /*e580*/  FSEL R135, R135, -INF , !P0 ;  /* 0xff80000087877808 */ /* 0x000fc40004000000 */
[----:B------:R-:W-:Y:S02]  /*e590*/  ISETP.GT.AND P0, PT, R24, 0x58, !P1 ;  /* 0x000000581800780c */ /* 0x000fe40004f04270 */
[----:B------:R-:W-:Y:S02]  /*e5a0*/  ISETP.GE.AND P1, PT, R38, 0x1, PT ;  /* 0x000000012600780c */ /* 0x000fe40003f26270 */
[----:B------:R-:W-:-:S04]  /*e5b0*/  ISETP.LT.OR P0, PT, R41, 0x59, P0 ;  /* 0x000000592900780c */ /* 0x000fc80000701670 */
[----:B------:R-:W-:Y:S02]  /*e5c0*/  FSEL R133, R133, -INF , !P0 ;  /* 0xff80000085857808 */ /* 0x000fe40004000000 */
[----:B------:R-:W-:-:S04]  /*e5d0*/  ISETP.GT.AND P0, PT, R24, RZ, !P1 ;  /* 0x000000ff1800720c */ /* 0x000fc80004f04270 */
[----:B------:R-:W-:-:S04]  /*e5e0*/  ISETP.LT.OR P0, PT, R41, 0x1, P0 ;  /* 0x000000012900780c */ /* 0x000fc80000701670 */
[----:B------:R-:W-:Y:S02]  /*e5f0*/  FSEL R4, R4, -INF , !P0 ;  /* 0xff80000004047808 */ /* 0x000fe40004000000 */
[----:B------:R-:W-:Y:S01]  /*e600*/  ISETP.GE.AND P0, PT, R38, 0x5a, PT ;  /* 0x0000005a2600780c */ /* 0x000fe20003f06270 */
[----:B------:R-:W-:-:S03]  /*e610*/  FMUL.FTZ R38, R82, c[0x0][0x320] ;  /* 0x0000c80052267a20 */ /* 0x000fc60000410000 */
[----:B------:R-:W-:Y:S02]  /*e620*/  P2R R20, PR, RZ, 0x1 ;  /* 0x00000001ff147803 */ /* 0x000fe40000000000 */
        /* <DEDUP_REMOVED lines=8> */
[----:B------:R-:W-:Y:S01]  /*e6b0*/  ISETP.GE.AND P0, PT, R216, 0x1, PT ;  /* 0x00000001d800780c */ /* 0x000fe20003f06270 */
        /* <DEDUP_REMOVED lines=16> */
.L_x_389:
[----:B------:R-:W-:-:S04]  /*e7c0*/  MOV R6, c[0x0][0x32c] ;  /* 0x0000cb0000067a02 */ /* 0x000fc80000000f00 */
[----:B------:R-:W-:-:S13]  /*e7d0*/  ISETP.NE.AND P0, PT, R6, 0x1, PT ;  /* 0x000000010600780c */ /* 0x000fda0003f05270 */
[----:B------:R-:W-:-:S05]  /*e7e0*/  @P0 IMAD.HI.U32 R6, R11, c[0x0][0x330], RZ ;  /* 0x0000cc000b060a27 */ /* 0x000fca00078e00ff */
[----:B------:R-:W-:Y:S02]  /*e7f0*/  @P0 SHF.R.U32.HI R11, RZ, c[0x0][0x334], R6 ;  /* 0x0000cd00ff0b0a19 */ /* 0x000fe40000011606 */
.L_x_390:
[----:B------:R-:W-:Y:S05]  /*e800*/  BSYNC B0 ;  /* 0x0000000000007941 */ /* 0x000fea0003800000 */
.L_x_388:
[----:B------:R-:W-:-:S05]  /*e810*/  IMAD R30, R11, c[0x0][0x32c], R30 ;  /* 0x0000cb000b1e7a24 */ /* 0x000fca00078e021e */
[----:B------:R-:W-:Y:S02]  /*e820*/  IADD3 R11, R30, c[0x0][0x32c], RZ ;  /* 0x0000cb001e0b7a10 */ /* 0x000fe40007ffe0ff */
[----:B------:R-:W-:Y:S02]  /*e830*/  IMNMX R43, R43, R30, !PT ;  /* 0x0000001e2b2b7217 */ /* 0x000fe40007800200 */
[----:B------:R-:W-:Y:S02]  /*e840*/  IMNMX R42, R42, R11, PT ;  /* 0x0000000b2a2a7217 */ /* 0x000fe40003800200 */
.L_x_387:
[----:B--234-:R-:W-:Y:S01]  /*e850*/  ISETP.NE.AND P0, PT, R45, RZ, PT ;  /* 0x000000ff2d00720c */ /* 0x01cfe20003f05270 */
[----:B------:R-:W-:Y:S01]  /*e860*/  IMAD.SHL.U32 R212, R2, 0x2, RZ ;  /* 0x0000000202d47824 */ /* 0x000fe200078e00ff */
[----:B------:R-:W-:Y:S02]  /*e870*/  IADD3 R192, R36, -0x2, RZ ;  /* 0xfffffffe24c07810 */ /* 0x000fe40007ffe0ff */
[----:B------:R-:W-:Y:S01]  /*e880*/  ISETP.GT.AND P0, PT, R43, 0x1, !P0 ;  /* 0x000000012b00780c */ /* 0x000fe20004704270 */
[--C-:B------:R-:W-:Y:S01]  /*e890*/  IMAD R210, R5, 0x2, R212.reuse ;  /* 0x0000000205d27824 */ /* 0x100fe200078e02d4 */
[----:B------:R-:W-:Y:S01]  /*e8a0*/  LDSM.16.MT88.4 R76, [R212+0x3100] ;  /* 0x00310000d44c783b */ /* 0x000fe20000004200 */
[C---:B------:R-:W-:Y:S01]  /*e8b0*/  IMAD R209, R3.reuse, 0x2, R212 ;  /* 0x0000000203d17824 */ /* 0x040fe200078e02d4 */
[----:B------:R-:W-:Y:S01]  /*e8c0*/  ISETP.LT.OR P0, PT, R42, 0x2, P0 ;  /* 0x000000022a00780c */ /* 0x000fe20000701670 */
[----:B------:R-:W-:Y:S01]  /*e8d0*/  IMAD R208, R3, 0x2, R210 ;  /* 0x0000000203d07824 */ /* 0x000fe200078e02d2 */
[----:B------:R-:W-:Y:S02]  /*e8e0*/  LDSM.16.MT88.4 R108, [R212+0x100] ;  /* 0x00010000d46c783b */ /* 0x000fe40000004200 */
[----:B-1----:R-:W-:-:S02]  /*e8f0*/  FSEL R30, R14, -INF , !P0 ;  /* 0xff8000000e1e7808 */ /* 0x002fc40004000000 */
[----:B------:R-:W-:Y:S01]  /*e900*/  ISETP.NE.AND P0, PT, R16, RZ, PT ;  /* 0x000000ff1000720c */ /* 0x000fe20003f05270 */
[----:B------:R-:W-:Y:S03]  /*e910*/  LDSM.16.MT88.4 R84, [R208+0x100] ;  /* 0x00010000d054783b */ /* 0x000fe60000004200 */
[----:B------:R-:W-:Y:S01]  /*e920*/  ISETP.GT.AND P0, PT, R43, 0x8, !P0 ;  /* 0x000000082b00780c */ /* 0x000fe20004704270 */
[----:B------:R-:W-:Y:S03]  /*e930*/  LDSM.16.MT88.4 R100, [R210+0x100] ;  /* 0x00010000d264783b */ /* 0x000fe60000004200 */
[----:B------:R-:W-:Y:S01]  /*e940*/  ISETP.LT.OR P0, PT, R42, 0x9, P0 ;  /* 0x000000092a00780c */ /* 0x000fe20000701670 */
[----:B------:R-:W-:Y:S03]  /*e950*/  LDSM.16.MT88.4 R92, [R209+0x100] ;  /* 0x00010000d15c783b */ /* 0x000fe60000004200 */
[----:B------:R-:W-:Y:S01]  /*e960*/  FSEL R16, R46, -INF , !P0 ;  /* 0xff8000002e107808 */ /* 0x000fe20004000000 */
[----:B------:R-:W-:Y:S01]  /*e970*/  LDSM.16.MT88.4 R68, [R210+0x3100] ;  /* 0x00310000d244783b */ /* 0x000fe20000004200 */
[----:B------:R-:W-:-:S03]  /*e980*/  ISETP.NE.AND P0, PT, R40, RZ, PT ;  /* 0x000000ff2800720c */ /* 0x000fc60003f05270 */
[----:B------:R-:W-:Y:S01]  /*e990*/  LDSM.16.MT88.4 R56, [R209+0x3100] ;  /* 0x00310000d138783b */ /* 0x000fe20000004200 */
        /* <DEDUP_REMOVED lines=51> */
[----:B------:R-:W-:Y:S02]  /*ecd0*/  ISETP.GT.AND P0, PT, R43, 0x40, !P6 ;  /* 0x000000402b00780c */ /* 0x000fe40007704270 */
[----:B------:R-:W-:Y:S02]  /*ece0*/  ISETP.NE.AND P6, PT, R20, RZ, PT ;  /* 0x000000ff1400720c */ /* 0x000fe40003fc5270 */
        /* <DEDUP_REMOVED lines=8> */
[----:B------:R-:W-:Y:S02]  /*ed70*/  ISETP.LT.OR P0, PT, R42, 0x49, P0 ;  /* 0x000000492a00780c */ /* 0x000fe40000701670 */
[----:B------:R-:W-:Y:S02]  /*ed80*/  FMNMX.FTZ R0, R4, R23, !PT ;  /* 0x0000001704007209 */ /* 0x000fe40007810000 */
[----:B------:R-:W-:-:S02]  /*ed90*/  FSEL R158, R158, -INF , !P0 ;  /* 0xff8000009e9e7808 */ /* 0x000fc40004000000 */
[----:B------:R-:W-:Y:S02]  /*eda0*/  ISETP.GT.AND P0, PT, R43, 0x49, !P3 ;  /* 0x000000492b00780c */ /* 0x000fe40005f04270 */
[----:B------:R-:W-:Y:S02]  /*edb0*/  FMNMX.FTZ R0, R21, R0, !PT ;  /* 0x0000000015007209 */ /* 0x000fe40007810000 */
[----:B------:R-:W-:Y:S02]  /*edc0*/  ISETP.LT.OR P0, PT, R42, 0x4a, P0 ;  /* 0x0000004a2a00780c */ /* 0x000fe40000701670 */
[----:B------:R-:W-:Y:S02]  /*edd0*/  FMNMX.FTZ R0, R19, R0, !PT ;  /* 0x0000000013007209 */ /* 0x000fe40007810000 */
[----:B------:R-:W-:Y:S02]  /*ede0*/  FSEL R150, R150, -INF , !P0 ;  /* 0xff80000096967808 */ /* 0x000fe40004000000 */
[----:B------:R-:W-:-:S02]  /*edf0*/  ISETP.GT.AND P0, PT, R43, 0x50, !P2 ;  /* 0x000000502b00780c */ /* 0x000fc40005704270 */
[----:B------:R-:W-:Y:S02]  /*ee00*/  FMNMX.FTZ R0, R17, R0, !PT ;  /* 0x0000000011007209 */ /* 0x000fe40007810000 */
[----:B------:R-:W-:Y:S02]  /*ee10*/  ISETP.LT.OR P0, PT, R42, 0x51, P0 ;  /* 0x000000512a00780c */ /* 0x000fe40000701670 */
[----:B------:R-:W-:Y:S02]  /*ee20*/  FMNMX.FTZ R0, R13, R0, !PT ;  /* 0x000000000d007209 */ /* 0x000fe40007810000 */
[----:B------:R-:W-:Y:S02]  /*ee30*/  FSEL R138, R138, -INF , !P0 ;  /* 0xff8000008a8a7808 */ /* 0x000fe40004000000 */
[----:B------:R-:W-:Y:S02]  /*ee40*/  ISETP.GT.AND P0, PT, R43, RZ, !P1 ;  /* 0x000000ff2b00720c */ /* 0x000fe40004f04270 */
[----:B------:R-:W-:-:S02]  /*ee50*/  FMNMX.FTZ R0, R7, R0, !PT ;  /* 0x0000000007007209 */ /* 0x000fc40007810000 */
[----:B------:R-:W-:Y:S02]  /*ee60*/  ISETP.LT.OR P0, PT, R42, 0x1, P0 ;  /* 0x000000012a00780c */ /* 0x000fe40000701670 */
[----:B------:R-:W-:Y:S02]  /*ee70*/  FMNMX.FTZ R0, R9, R0, !PT ;  /* 0x0000000009007209 */ /* 0x000fe40007810000 */
[----:B------:R-:W-:Y:S02]  /*ee80*/  FSEL R24, R24, -INF , !P0 ;  /* 0xff80000018187808 */ /* 0x000fe40004000000 */
        /* <DEDUP_REMOVED lines=24> */
[----:B------:R-:W-:Y:S02]  /*f010*/  ISETP.GT.AND P0, PT, R43, 0x51, !P4 ;  /* 0x000000512b00780c */ /* 0x000fe40006704270 */
[----:B------:R-:W-:Y:S02]  /*f020*/  FMNMX.FTZ R15, R156, R15, !PT ;  /* 0x0000000f9c0f7209 */ /* 0x000fe40007810000 */
[----:B------:R-:W-:-:S02]  /*f030*/  FMNMX.FTZ R0, R137, R0, !PT ;  /* 0x0000000089007209 */ /* 0x000fc40007810000 */
[----:B------:R-:W-:Y:S02]  /*f040*/  FMNMX.FTZ R15, R166, R15, !PT ;  /* 0x0000000fa60f7209 */ /* 0x000fe40007810000 */
[----:B------:R-:W-:Y:S02]  /*f050*/  ISETP.GT.AND P1, PT, R43, 0x58, !P5 ;  /* 0x000000582b00780c */ /* 0x000fe40006f24270 */
[----:B------:R-:W-:Y:S02]  /*f060*/  FMNMX.FTZ R15, R160, R15, !PT ;  /* 0x0000000fa00f7209 */ /* 0x000fe40007810000 */
[----:B------:R-:W-:Y:S02]  /*f070*/  ISETP.LT.OR P2, PT, R42, 0x52, P0 ;  /* 0x000000522a00780c */ /* 0x000fe40000741670 */
[----:B------:R-:W-:Y:S02]  /*f080*/  FMNMX.FTZ R15, R164, R15, !PT ;  /* 0x0000000fa40f7209 */ /* 0x000fe40007810000 */
[----:B------:R-:W-:-:S02]  /*f090*/  FMNMX.FTZ R0, R135, R0, !PT ;  /* 0x0000000087007209 */ /* 0x000fc40007810000 */
[----:B------:R-:W-:Y:S02]  /*f0a0*/  FMNMX.FTZ R15, R162, R15, !PT ;  /* 0x0000000fa20f7209 */ /* 0x000fe40007810000 */
[----:B------:R-:W-:Y:S02]  /*f0b0*/  ISETP.GT.AND P0, PT, R43, 0x59, !P6 ;  /* 0x000000592b00780c */ /* 0x000fe40007704270 */
[----:B------:R-:W-:Y:S02]  /*f0c0*/  FMNMX.FTZ R15, R158, R15, !PT ;  /* 0x0000000f9e0f7209 */ /* 0x000fe40007810000 */
[----:B------:R-:W-:Y:S02]  /*f0d0*/  ISETP.LT.OR P1, PT, R42, 0x59, P1 ;  /* 0x000000592a00780c */ /* 0x000fe40000f21670 */
[----:B------:R-:W-:Y:S02]  /*f0e0*/  FMNMX.FTZ R15, R150, R15, !PT ;  /* 0x0000000f960f7209 */ /* 0x000fe40007810000 */
[----:B------:R-:W-:-:S02]  /*f0f0*/  FSEL R136, R136, -INF , !P2 ;  /* 0xff80000088887808 */ /* 0x000fc40005000000 */
[----:B------:R-:W-:Y:S02]  /*f100*/  FMNMX.FTZ R15, R138, R15, !PT ;  /* 0x0000000f8a0f7209 */ /* 0x000fe40007810000 */
[----:B------:R-:W-:Y:S02]  /*f110*/  FMNMX.FTZ R0, R133, R0, !PT ;  /* 0x0000000085007209 */ /* 0x000fe40007810000 */
[----:B------:R-:W-:Y:S02]  /*f120*/  ISETP.LT.OR P0, PT, R42, 0x5a, P0 ;  /* 0x0000005a2a00780c */ /* 0x000fe40000701670 */
[----:B------:R-:W-:Y:S02]  /*f130*/  FSEL R132, R132, -INF , !P1 ;  /* 0xff80000084847808 */ /* 0x000fe40004800000 */
[----:B------:R-:W-:Y:S02]  /*f140*/  FMNMX.FTZ R15, R136, R15, !PT ;  /* 0x0000000f880f7209 */ /* 0x000fe40007810000 */
[----:B------:R-:W-:-:S02]  /*f150*/  FMNMX.FTZ R11, R131, R0, !PT ;  /* 0x00000000830b7209 */ /* 0x000fc40007810000 */
[----:B------:R-:W-:Y:S02]  /*f160*/  FSEL R130, R130, -INF , !P0 ;  /* 0xff80000082827808 */ /* 0x000fe40004000000 */
[----:B------:R-:W-:Y:S01]  /*f170*/  FMNMX.FTZ R15, R132, R15, !PT ;  /* 0x0000000f840f7209 */ /* 0x000fe20007810000 */
[----:B------:R-:W1:Y:S01]  /*f180*/  SHFL.BFLY PT, R0, R11, 0x2, 0x1f ;  /* 0x0c401f000b007f89 */ /* 0x000e6200000e0000 */
[----:B------:R-:W-:Y:S02]  /*f190*/  ISETP.NE.AND P6, PT, R217, 0x1, PT ;  /* 0x00000001d900780c */ /* 0x000fe40003fc5270 */
[----:B------:R-:W-:Y:S02]  /*f1a0*/  FMNMX.FTZ R15, R130, R15, !PT ;  /* 0x0000000f820f7209 */ /* 0x000fe40007810000 */
[----:B------:R-:W-:-:S03]  /*f1b0*/  ISETP.GE.AND P5, PT, R216, 0x1, PT ;  /* 0x00000001d800780c */ /* 0x000fc60003fa6270 */
[----:B------:R-:W2:Y:S01]  /*f1c0*/  SHFL.BFLY PT, R18, R15, 0x2, 0x1f ;  /* 0x0c401f000f127f89 */ /* 0x000ea200000e0000 */
[----:B-1----:R-:W-:-:S05]  /*f1d0*/  FMNMX.FTZ R25, R11, R0, !PT ;  /* 0x000000000b197209 */ /* 0x002fca0007810000 */
[----:B------:R-:W1:Y:S01]  /*f1e0*/  SHFL.BFLY PT, R0, R25, 0x1, 0x1f ;  /* 0x0c201f0019007f89 */ /* 0x000e6200000e0000 */
[----:B--2---:R-:W-:-:S05]  /*f1f0*/  FMNMX.FTZ R11, R15, R18, !PT ;  /* 0x000000120f0b7209 */ /* 0x004fca0007810000 */
[----:B------:R-:W2:Y:S01]  /*f200*/  SHFL.BFLY PT, R116, R11, 0x1, 0x1f ;  /* 0x0c201f000b747f89 */ /* 0x000ea200000e0000 */
[----:B-1----:R-:W-:-:S04]  /*f210*/  FMNMX.FTZ R0, R25, R0, !PT ;  /* 0x0000000019007209 */ /* 0x002fc80007810000 */
[C---:B------:R-:W-:Y:S01]  /*f220*/  FSETP.NEU.FTZ.AND P0, PT, R0.reuse, -INF , PT ;  /* 0xff8000000000780b */ /* 0x040fe20003f1d000 */
[----:B------:R-:W-:Y:S01]  /*f230*/  FMUL.FTZ R144, R0, c[0x0][0x2d0] ;  /* 0x0000b40000907a20 */ /* 0x000fe20000410000 */
[----:B--2---:R-:W-:-:S04]  /*f240*/  FMNMX.FTZ R116, R11, R116, !PT ;  /* 0x000000740b747209 */ /* 0x004fc80007810000 */
[----:B------:R-:W-:Y:S02]  /*f250*/  FSEL R144, R144, RZ, P0 ;  /* 0x000000ff90907208 */ /* 0x000fe40000000000 */
[C---:B------:R-:W-:Y:S01]  /*f260*/  FSETP.NEU.FTZ.AND P0, PT, R116.reuse, -INF , PT ;  /* 0xff8000007400780b */ /* 0x040fe20003f1d000 */
[----:B------:R-:W-:Y:S02]  /*f270*/  FMUL.FTZ R127, R116, c[0x0][0x2d0] ;  /* 0x0000b400747f7a20 */ /* 0x000fe40000410000 */
        /* <DEDUP_REMOVED lines=9> */
[--C-:B------:R-:W-:Y:S01]  /*f310*/  FFMA.FTZ R46, R16, c[0x0][0x2d0], -R127.reuse ;  /* 0x0000b400102e7a23 */ /* 0x100fe2000001087f */
[----:B------:R-:W-:Y:S01]  /*f320*/  LDSM.16.MT88.4 R24, [R212+0x900] ;  /* 0x00090000d418783b */ /* 0x000fe20000004200 */
[--C-:B------:R-:W-:Y:S01]  /*f330*/  FFMA.FTZ R45, R6, c[0x0][0x2d0], -R127.reuse ;  /* 0x0000b400062d7a23 */ /* 0x100fe2000001087f */
[----:B------:R-:W1:Y:S01]  /*f340*/  MUFU.EX2 R47, R47 ;  /* 0x0000002f002f7308 */ /* 0x000e620000000800 */
[--C-:B------:R-:W-:Y:S02]  /*f350*/  FFMA.FTZ R38, R7, c[0x0][0x2d0], -R144.reuse ;  /* 0x0000b40007267a23 */ /* 0x100fe40000010890 */
[----:B------:R-:W2:Y:S01]  /*f360*/  LDSM.16.MT88.4 R4, [R208+0x3100] ;  /* 0x00310000d004783b */ /* 0x000ea20000004200 */
[----:B------:R-:W-:Y:S02]  /*f370*/  FFMA.FTZ R41, R13, c[0x0][0x2d0], -R144 ;  /* 0x0000b4000d297a23 */ /* 0x000fe40000010890 */
[--C-:B------:R-:W-:Y:S02]  /*f380*/  FFMA.FTZ R40, R14, c[0x0][0x2d0], -R127.reuse ;  /* 0x0000b4000e287a23 */ /* 0x100fe4000001087f */
[----:B------:R-:W-:Y:S01]  /*f390*/  MUFU.EX2 R44, R44 ;  /* 0x0000002c002c7308 */ /* 0x000fe20000000800 */
[----:B------:R-:W-:-:S02]  /*f3a0*/  FFMA.FTZ R39, R12, c[0x0][0x2d0], -R127 ;  /* 0x0000b4000c277a23 */ /* 0x000fc4000001087f */
[----:B------:R-:W3:Y:S01]  /*f3b0*/  LDSM.16.MT88.4 R12, [R208+0x900] ;  /* 0x00090000d00c783b */ /* 0x000ee20000004200 */
[--C-:B------:R-:W-:Y:S02]  /*f3c0*/  FFMA.FTZ R37, R9, c[0x0][0x2d0], -R144.reuse ;  /* 0x0000b40009257a23 */ /* 0x100fe40000010890 */
[--C-:B------:R-:W-:Y:S02]  /*f3d0*/  FFMA.FTZ R3, R10, c[0x0][0x2d0], -R127.reuse ;  /* 0x0000b4000a037a23 */ /* 0x100fe4000001087f */
[----:B------:R-:W4:Y:S01]  /*f3e0*/  MUFU.EX2 R43, R43 ;  /* 0x0000002b002b7308 */ /* 0x000f220000000800 */
[----:B------:R-:W-:Y:S01]  /*f3f0*/  FFMA.FTZ R2, R8, c[0x0][0x2d0], -R127 ;  /* 0x0000b40008027a23 */ /* 0x000fe2000001087f */
[----:B-1----:R-:W-:Y:S01]  /*f400*/  F2FP.BF16.PACK_AB R64, R47, R48 ;  /* 0x000000302f40723e */ /* 0x002fe200000010ff */
[----:B------:R-:W1:Y:S01]  /*f410*/  LDSM.16.MT88.4 R8, [R212+0x3900] ;  /* 0x00390000d408783b */ /* 0x000e620000004200 */
[--C-:B------:R-:W-:Y:S02]  /*f420*/  FFMA.FTZ R42, R17, c[0x0][0x2d0], -R144.reuse ;  /* 0x0000b400112a7a23 */ /* 0x100fe40000010890 */
[--C-:B------:R-:W-:Y:S01]  /*f430*/  FFMA.FTZ R51, R33, c[0x0][0x2d0], -R144.reuse ;  /* 0x0000b40021337a23 */ /* 0x100fe20000010890 */
[----:B------:R-:W5:Y:S01]  /*f440*/  LDSM.16.MT88.4 R16, [R209+0x900] ;  /* 0x00090000d110783b */ /* 0x000f620000004200 */
[----:B------:R-:W-:Y:S01]  /*f450*/  MUFU.EX2 R49, R49 ;  /* 0x0000003100317308 */ /* 0x000fe20000000800 */
[----:B------:R-:W-:-:S02]  /*f460*/  FFMA.FTZ R124, R31, c[0x0][0x2d0], -R144 ;  /* 0x0000b4001f7c7a23 */ /* 0x000fc40000010890 */
[--C-:B------:R-:W-:Y:S01]  /*f470*/  FFMA.FTZ R126, R29, c[0x0][0x2d0], -R144.reuse ;  /* 0x0000b4001d7e7a23 */ /* 0x100fe20000010890 */
[----:B------:R-:W1:Y:S01]  /*f480*/  LDSM.16.MT88.4 R32, [R210+0x3900] ;  /* 0x00390000d220783b */ /* 0x000e620000004200 */
[----:B------:R-:W-:Y:S02]  /*f490*/  FFMA.FTZ R119, R119, c[0x0][0x2d0], -R144 ;  /* 0x0000b40077777a23 */ /* 0x000fe40000010890 */
[--C-:B------:R-:W-:Y:S01]  /*f4a0*/  FFMA.FTZ R125, R148, c[0x0][0x2d0], -R127.reuse ;  /* 0x0000b400947d7a23 */ /* 0x100fe2000001087f */
[----:B------:R-:W2:Y:S01]  /*f4b0*/  MUFU.EX2 R50, R50 ;  /* 0x0000003200327308 */ /* 0x000ea20000000800 */
[----:B----4-:R-:W-:Y:S01]  /*f4c0*/  F2FP.BF16.PACK_AB R66, R43, R44 ;  /* 0x0000002c2b42723e */ /* 0x010fe200000010ff */
[----:B------:R-:W4:Y:S01]  /*f4d0*/  LDSM.16.MT88.4 R28, [R209+0x3900] ;  /* 0x00390000d11c783b */ /* 0x000f220000004200 */
[--C-:B------:R-:W-:Y:S02]  /*f4e0*/  FFMA.FTZ R128, R128, c[0x0][0x2d0], -R127.reuse ;  /* 0x0000b40080807a23 */ /* 0x100fe4000001087f */
[----:B------:R-:W-:-:S02]  /*f4f0*/  FFMA.FTZ R129, R146, c[0x0][0x2d0], -R127 ;  /* 0x0000b40092817a23 */ /* 0x000fc4000001087f */
[--C-:B------:R-:W-:Y:S01]  /*f500*/  FFMA.FTZ R134, R134, c[0x0][0x2d0], -R127.reuse ;  /* 0x0000b40086867a23 */ /* 0x100fe2000001087f */
[----:B------:R-:W-:Y:S01]  /*f510*/  MUFU.EX2 R46, R46 ;  /* 0x0000002e002e7308 */ /* 0x000fe20000000800 */
[--C-:B------:R-:W-:Y:S02]  /*f520*/  FFMA.FTZ R146, R151, c[0x0][0x2d0], -R144.reuse ;  /* 0x0000b40097927a23 */ /* 0x100fe40000010890 */
[--C-:B------:R-:W-:Y:S02]  /*f530*/  FFMA.FTZ R148, R147, c[0x0][0x2d0], -R144.reuse ;  /* 0x0000b40093947a23 */ /* 0x100fe40000010890 */
[--C-:B------:R-:W-:Y:S02]  /*f540*/  FFMA.FTZ R139, R139, c[0x0][0x2d0], -R144.reuse ;  /* 0x0000b4008b8b7a23 */ /* 0x100fe40000010890 */
[----:B------:R-:W-:Y:S01]  /*f550*/  FFMA.FTZ R145, R145, c[0x0][0x2d0], -R144 ;  /* 0x0000b40091917a23 */ /* 0x000fe20000010890 */
[----:B------:R-:W3:Y:S01]  /*f560*/  MUFU.EX2 R45, R45 ;  /* 0x0000002d002d7308 */ /* 0x000ee20000000800 */
[----:B--2---:R-:W-:Y:S01]  /*f570*/  F2FP.BF16.PACK_AB R65, R50, R49 ;  /* 0x000000313241723e */ /* 0x004fe200000010ff */
        /* <DEDUP_REMOVED lines=8> */
[----:B---3--:R-:W-:Y:S01]  /*f600*/  F2FP.BF16.PACK_AB R67, R45, R46 ;  /* 0x0000002e2d43723e */ /* 0x008fe200000010ff */
        /* <DEDUP_REMOVED lines=24> */
[----:B------:R-:W3:Y:S01]  /*f790*/  MUFU.EX2 R39, R39 ;  /* 0x0000002700277308 */ /* 0x000ee20000000800 */
        /* <DEDUP_REMOVED lines=23> */
[----:B------:R-:W-:Y:S05]  /*f910*/  MUFU.EX2 R139, R139 ;  /* 0x0000008b008b7308 */ /* 0x000fea0000000800 */
[----:B--2---:R-:W-:Y:S01]  /*f920*/  F2FP.BF16.PACK_AB R4, R41, R42 ;  /* 0x0000002a2904723e */ /* 0x004fe200000010ff */
[----:B------:R-:W-:Y:S01]  /*f930*/  HMMA.16816.F32.BF16 R64, R64, R6, RZ ;  /* 0x000000064040723c */ /* 0x000fe200000418ff */
[----:B---3--:R-:W-:Y:S01]  /*f940*/  F2FP.BF16.PACK_AB R5, R39, R40 ;  /* 0x000000282705723e */ /* 0x008fe200000010ff */
[----:B------:R-:W2:Y:S01]  /*f950*/  MUFU.EX2 R146, R146 ;  /* 0x0000009200927308 */ /* 0x000ea20000000800 */
[----:B------:R-:W-:-:S04]  /*f960*/  FADD.FTZ R42, R42, R43 ;  /* 0x0000002b2a2a7221 */ /* 0x000fc80000010000 */
[----:B------:R-:W-:Y:S01]  /*f970*/  F2FP.BF16.PACK_AB R6, R37, R38 ;  /* 0x000000262506723e */ /* 0x000fe200000010ff */
[----:B------:R-:W-:Y:S01]  /*f980*/  FADD.FTZ R41, R41, R42 ;  /* 0x0000002a29297221 */ /* 0x000fe20000010000 */
[----:B-1----:R-:W-:Y:S01]  /*f990*/  F2FP.BF16.PACK_AB R7, R2, R3 ;  /* 0x000000030207723e */ /* 0x002fe200000010ff */
[----:B------:R-:W-:Y:S02]  /*f9a0*/  MUFU.EX2 R148, R148 ;  /* 0x0000009400947308 */ /* 0x000fe40000000800 */
[----:B------:R-:W-:-:S04]  /*f9b0*/  FADD.FTZ R38, R38, R41 ;  /* 0x0000002926267221 */ /* 0x000fc80000010000 */
[C---:B------:R-:W-:Y:S02]  /*f9c0*/  HMMA.16816.F32.BF16 R88, R4.reuse, R12, R88 ;  /* 0x0000000c0458723c */ /* 0x040fe40000041858 */
[----:B------:R-:W1:Y:S06]  /*f9d0*/  MUFU.EX2 R145, R145 ;  /* 0x0000009100917308 */ /* 0x000e6c0000000800 */
[C---:B------:R-:W-:Y:S01]  /*f9e0*/  HMMA.16816.F32.BF16 R84, R4.reuse, R14, R84 ;  /* 0x0000000e0454723c */ /* 0x040fe20000041854 */
[----:B------:R-:W3:Y:S01]  /*f9f0*/  LDSM.16.MT88.4 R12, [R208+0x3900] ;  /* 0x00390000d00c783b */ /* 0x000ee20000004200 */
[----:B------:R-:W-:Y:S06]  /*fa00*/  MUFU.EX2 R147, R147 ;  /* 0x0000009300937308 */ /* 0x000fec0000000800 */
[C---:B------:R-:W-:Y:S02]  /*fa10*/  HMMA.16816.F32.BF16 R80, R4.reuse, R8, R80 ;  /* 0x000000080450723c */ /* 0x040fe40000041850 */
[----:B------:R-:W1:Y:S06]  /*fa20*/  MUFU.EX2 R156, R156 ;  /* 0x0000009c009c7308 */ /* 0x000e6c0000000800 */
        /* <DEDUP_REMOVED lines=13> */
[C---:B-----5:R-:W-:Y:S02]  /*fb00*/  HMMA.16816.F32.BF16 R96, R4.reuse, R16, R96 ;  /* 0x000000100460723c */ /* 0x060fe40000041860 */
[----:B------:R-:W5:Y:S06]  /*fb10*/  MUFU.EX2 R184, R184 ;  /* 0x000000b800b87308 */ /* 0x000f6c0000000800 */
        /* <DEDUP_REMOVED lines=8> */
[C---:B----4-:R-:W-:Y:S02]  /*fba0*/  HMMA.16816.F32.BF16 R52, R4.reuse, R28, R52 ;  /* 0x0000001c0434723c */ /* 0x050fe40000041834 */
[----:B------:R-:W4:Y:S06]  /*fbb0*/  MUFU.EX2 R159, R159 ;  /* 0x0000009f009f7308 */ /* 0x000f2c0000000800 */
[C---:B------:R-:W-:Y:S01]  /*fbc0*/  HMMA.16816.F32.BF16 R56, R4.reuse, R30, R56 ;  /* 0x0000001e0438723c */ /* 0x040fe20000041838 */
[----:B------:R-:W-:Y:S01]  /*fbd0*/  LDSM.16.MT88.4 R28, [R209+0x4100] ;  /* 0x00410000d11c783b */ /* 0x000fe20000004200 */
[----:B------:R-:W-:Y:S06]  /*fbe0*/  MUFU.EX2 R137, R137 ;  /* 0x0000008900897308 */ /* 0x000fec0000000800 */
[C---:B---3--:R-:W-:Y:S02]  /*fbf0*/  HMMA.16816.F32.BF16 R60, R4.reuse, R12, R60 ;  /* 0x0000000c043c723c */ /* 0x048fe4000004183c */
[----:B------:R-:W3:Y:S06]  /*fc00*/  MUFU.EX2 R150, R150 ;  /* 0x0000009600967308 */ /* 0x000eec0000000800 */
        /* <DEDUP_REMOVED lines=34> */
[----:B------:R-:W3:Y:S06]  /*fe30*/  LDSM.16.MT88.4 R28, [R209+0x4900] ;  /* 0x00490000d11c783b */ /* 0x000eec0000004200 */
[----:B------:R-:W-:-:S02]  /*fe40*/  F2FP.BF16.PACK_AB R4, R146, R139 ;  /* 0x0000008b9204723e */ /* 0x000fc400000010ff */
[----:B------:R-:W-:Y:S02]  /*fe50*/  F2FP.BF16.PACK_AB R6, R145, R148 ;  /* 0x000000949106723e */ /* 0x000fe400000010ff */
[----:B------:R-:W-:Y:S02]  /*fe60*/  F2FP.BF16.PACK_AB R5, R156, R147 ;  /* 0x000000939c05723e */ /* 0x000fe400000010ff */
        /* <DEDUP_REMOVED lines=19> */
[C---:B---3--:R-:W-:Y:S08]  /*ffa0*/  HMMA.16816.F32.BF16 R52, R4.reuse, R28, R52 ;  /* 0x0000001c0434723c */ /* 0x048ff00000041834 */
[C---:B------:R-:W-:Y:S01]  /*ffb0*/  HMMA.16816.F32.BF16 R56, R4.reuse, R30, R56 ;  /* 0x0000001e0438723c */ /* 0x040fe20000041838 */
[----:B------:R-:W-:Y:S07]  /*ffc0*/  LDSM.16.MT88.4 R28, [R209+0x5100] ;  /* 0x00510000d11c783b */ /* 0x000fee0000004200 */
[C---:B--2---:R-:W-:Y:S08]  /*ffd0*/  HMMA.16816.F32.BF16 R60, R4.reuse, R12, R60 ;  /* 0x0000000c043c723c */ /* 0x044ff0000004183c */
[----:B------:R-:W-:Y:S01]  /*ffe0*/  HMMA.16816.F32.BF16 R64, R4, R14, R64 ;  /* 0x0000000e0440723c */ /* 0x000fe20000041840 */
[----:B------:R-:W2:Y:S06]  /*fff0*/  LDSM.16.MT88.4 R12, [R212+0x5100] ;  /* 0x00510000d40c783b */ /* 0x000eac0000004200 */
[----:B------:R-:W-:-:S02]  /*10000*/  F2FP.BF16.PACK_AB R4, R166, R161 ;  /* 0x000000a1a604723e */ /* 0x000fc400000010ff */
[----:B-----5:R-:W-:Y:S02]  /*10010*/  F2FP.BF16.PACK_AB R6, R184, R157 ;  /* 0x0000009db806723e */ /* 0x020fe400000010ff */
[----:B------:R-:W-:Y:S02]  /*10020*/  F2FP.BF16.PACK_AB R5, R162, R149 ;  /* 0x00000095a205723e */ /* 0x000fe400000010ff */
[----:B----4-:R-:W-:-:S07]  /*10030*/  F2FP.BF16.PACK_AB R7, R159, R158 ;  /* 0x0000009e9f07723e */ /* 0x010fce00000010ff */
[C---:B-1----:R-:W-:Y:S08]  /*10040*/  HMMA.16816.F32.BF16 R88, R4.reuse, R8, R88 ;  /* 0x000000080458723c */ /* 0x042ff00000041858 */
[C---:B------:R-:W-:Y:S01]  /*10050*/  HMMA.16816.F32.BF16 R84, R4.reuse, R10, R84 ;  /* 0x0000000a0454723c */ /* 0x040fe20000041854 */
[----:B------:R-:W1:Y:S07]  /*10060*/  LDSM.16.MT88.4 R8, [R208+0x5100] ;  /* 0x00510000d008783b */ /* 0x000e6e0000004200 */
[C---:B------:R-:W-:Y:S08]  /*10070*/  HMMA.16816.F32.BF16 R104, R4.reuse, R20, R104 ;  /* 0x000000140468723c */ /* 0x040ff00000041868 */
[C---:B------:R-:W-:Y:S01]  /*10080*/  HMMA.16816.F32.BF16 R100, R4.reuse, R22, R100 ;  /* 0x000000160464723c */ /* 0x040fe20000041864 */
[----:B------:R-:W3:Y:S07]  /*10090*/  LDSM.16.MT88.4 R20, [R210+0x2900] ;  /* 0x00290000d214783b */ /* 0x000eee0000004200 */
[C---:B------:R-:W-:Y:S07]  /*100a0*/  HMMA.16816.F32.BF16 R72, R4.reuse, R32, R72 ;  /* 0x000000200448723c */ /* 0x040fee0000041848 */
        /* <DEDUP_REMOVED lines=65> */
[----:B------:R-:W-:-:S04]  /*104c0*/  @P6 IMAD.HI.U32 R2, R118, c[0x0][0x2c8], RZ ;  /* 0x0000b20076026a27 */ /* 0x000fc800078e00ff */
[----:B------:R-:W-:Y:S01]  /*104d0*/  FADD.FTZ R150, R150, R137 ;  /* 0x0000008996967221 */ /* 0x000fe20000010000 */
[----:B------:R-:W-:Y:S01]  /*104e0*/  @P6 SHF.R.U32.HI R118, RZ, c[0x0][0x2cc], R2 ;  /* 0x0000b300ff766a19 */ /* 0x000fe20000011602 */
[----:B------:R-:W-:Y:S01]  /*104f0*/  FADD.FTZ R131, R136, R131 ;  /* 0x0000008388837221 */ /* 0x000fe20000010000 */
[C---:B---3--:R-:W-:Y:S01]  /*10500*/  HMMA.16816.F32.BF16 R72, R4.reuse, R16, R72 ;  /* 0x000000100448723c */ /* 0x048fe20000041848 */
[----:B------:R-:W-:Y:S02]  /*10510*/  FADD.FTZ R133, R133, R150 ;  /* 0x0000009685857221 */ /* 0x000fe40000010000 */
[----:B------:R-:W-:Y:S02]  /*10520*/  IMAD.IADD R117, R117, 0x1, R118 ;  /* 0x0000000175757824 */ /* 0x000fe400078e0276 */
[----:B------:R-:W-:Y:S02]  /*10530*/  FADD.FTZ R32, R32, R131 ;  /* 0x0000008320207221 */ /* 0x000fe40000010000 */
[----:B------:R-:W-:Y:S01]  /*10540*/  FADD.FTZ R232, R232, R133 ;  /* 0x00000085e8e87221 */ /* 0x000fe20000010000 */
[----:B------:R-:W-:Y:S01]  /*10550*/  HMMA.16816.F32.BF16 R68, R4, R18, R68 ;  /* 0x000000120444723c */ /* 0x000fe20000041844 */
[----:B------:R-:W-:Y:S01]  /*10560*/  FADD.FTZ R231, R231, R32 ;  /* 0x00000020e7e77221 */ /* 0x000fe20000010000 */
[----:B------:R-:W-:-:S06]  /*10570*/  IADD3 R3, R117, c[0x0][0x328], RZ ;  /* 0x0000ca0075037a10 */ /* 0x000fcc0007ffe0ff */
[C---:B--2---:R-:W-:Y:S08]  /*10580*/  HMMA.16816.F32.BF16 R52, R4.reuse, R12, R52 ;  /* 0x0000000c0434723c */ /* 0x044ff00000041834 */
[C---:B------:R-:W-:Y:S08]  /*10590*/  HMMA.16816.F32.BF16 R56, R4.reuse, R14, R56 ;  /* 0x0000000e0438723c */ /* 0x040ff00000041838 */
[C---:B-1----:R-:W-:Y:S08]  /*105a0*/  HMMA.16816.F32.BF16 R60, R4.reuse, R8, R60 ;  /* 0x00000008043c723c */ /* 0x042ff0000004183c */
        /* <DEDUP_REMOVED lines=12> */
.L_x_392:
[----:B------:R-:W-:-:S13]  /*10670*/  ISETP.NE.AND P0, PT, R2, 0x1, PT ;  /* 0x000000010200780c */ /* 0x000fda0003f05270 */
[----:B------:R-:W-:-:S05]  /*10680*/  @P0 IMAD.HI.U32 R4, R5, c[0x0][0x330], RZ ;  /* 0x0000cc0005040a27 */ /* 0x000fca00078e00ff */
[----:B------:R-:W-:-:S05]  /*10690*/  @P0 SHF.R.U32.HI R5, RZ, c[0x0][0x334], R4 ;  /* 0x0000cd00ff050a19 */ /* 0x000fca0000011604 */
.L_x_393:
[----:B------:R-:W-:-:S05]  /*106a0*/  IMAD R2, R5, R2, c[0x0][0x32c] ;  /* 0x0000cb0005027624 */ /* 0x000fca00078e0202 */
[----:B------:R-:W-:-:S05]  /*106b0*/  IMNMX R3, R3, R2, PT ;  /* 0x0000000203037217 */ /* 0x000fca0003800200 */
.L_x_391:
        /* <DEDUP_REMOVED lines=11> */
[----:B------:R-:W-:Y:S01]  /*10770*/  IMAD.MOV.U32 R194, RZ, RZ, 0x6 ;  /* 0x00000006ffc27424 */ /* 0x000fe200078e00ff */
[----:B------:R-:W-:Y:S02]  /*10780*/  MOV R195, c[0x0][0x1e0] ;  /* 0x0000780000c37a02 */ /* 0x000fe40000000f00 */
.L_x_403:
[----:B------:R-:W-:Y:S04]  /*10790*/  DEPBAR.LE SB0, 0x0 ;  /* 0x000080000000791a */ /* 0x000fe80000000000 */
[----:B------:R-:W-:Y:S01]  /*107a0*/  BAR.SYNC.DEFER_BLOCKING 0x0 ;  /* 0x0000000000007b1d */ /* 0x000fe20000010000 */
[----:B------:R-:W-:Y:S02]  /*107b0*/  ISETP.GT.AND P0, PT, R223, R238, PT ;  /* 0x000000eedf00720c */ /* 0x000fe40003f04270 */
[C---:B------:R-:W-:Y:S02]  /*107c0*/  LOP3.LUT P4, RZ, R222.reuse, 0x40000, RZ, 0xc0, !PT ;  /* 0x00040000deff7812 */ /* 0x040fe4000788c0ff */
[----:B------:R-:W-:Y:S02]  /*107d0*/  LOP3.LUT P3, RZ, R222, 0x20000, RZ, 0xc0, !PT ;  /* 0x00020000deff7812 */ /* 0x000fe4000786c0ff */
[----:B------:R-:W-:Y:S07]  /*107e0*/  ISETP.NE.AND P5, PT, R217, 0x1, PT ;  /* 0x00000001d900780c */ /* 0x000fee0003fa5270 */
        /* <DEDUP_REMOVED lines=180> */
[----:B------:R-:W-:Y:S02]  /*11330*/  FMUL.FTZ R158, R12, c[0x0][0x320] ;  /* 0x0000c8000c9e7a20 */ /* 0x000fe40000410000 */
[----:B------:R-:W-:Y:S02]  /*11340*/  FMUL.FTZ R156, R13, c[0x0][0x320] ;  /* 0x0000c8000d9c7a20 */ /* 0x000fe40000410000 */
[----:B------:R-:W-:Y:S02]  /*11350*/  FMUL.FTZ R167, R14, c[0x0][0x320] ;  /* 0x0000c8000ea77a20 */ /* 0x000fe40000410000 */
[----:B------:R-:W-:Y:S02]  /*11360*/  FMUL.FTZ R151, R15, c[0x0][0x320] ;  /* 0x0000c8000f977a20 */ /* 0x000fe40000410000 */
[----:B------:R-:W-:Y:S01]  /*11370*/  FMUL.FTZ R159, R16, c[0x0][0x320] ;  /* 0x0000c800109f7a20 */ /* 0x000fe20000410000 */
[----:B------:R-:W2:Y:S01]  /*11380*/  MUFU.TANH R146, R146 ;  /* 0x0000009200927308 */ /* 0x000ea20000002400 */
[C---:B-1----:R-:W-:Y:S03]  /*11390*/  HMMA.16816.F32.BF16 R28, R188.reuse, R116, R28 ;  /* 0x00000074bc1c723c */ /* 0x042fe6000004181c */
[----:B------:R-:W-:Y:S02]  /*113a0*/  FMUL.FTZ R160, R17, c[0x0][0x320] ;  /* 0x0000c80011a07a20 */ /* 0x000fe40000410000 */
[----:B------:R-:W-:Y:S02]  /*113b0*/  FMUL.FTZ R157, R18, c[0x0][0x320] ;  /* 0x0000c800129d7a20 */ /* 0x000fe40000410000 */
[----:B------:R-:W-:Y:S01]  /*113c0*/  FMUL.FTZ R163, R19, c[0x0][0x320] ;  /* 0x0000c80013a37a20 */ /* 0x000fe20000410000 */
        /* <DEDUP_REMOVED lines=8> */
[----:B------:R-:W-:Y:S02]  /*11450*/  FMUL.FTZ R161, R21, c[0x0][0x320] ;  /* 0x0000c80015a17a20 */ /* 0x000fe40000410000 */
[----:B------:R-:W-:Y:S01]  /*11460*/  FMUL.FTZ R243, R22, c[0x0][0x320] ;  /* 0x0000c80016f37a20 */ /* 0x000fe20000410000 */
[C---:B------:R-:W-:Y:S04]  /*11470*/  HMMA.16816.F32.BF16 R40, R188.reuse, R126, R40 ;  /* 0x0000007ebc28723c */ /* 0x040fe80000041828 */
[----:B------:R-:W-:Y:S01]  /*11480*/  FMUL.FTZ R187, R23, c[0x0][0x320] ;  /* 0x0000c80017bb7a20 */ /* 0x000fe20000410000 */
[----:B------:R-:W1:Y:S01]  /*11490*/  MUFU.TANH R147, R147 ;  /* 0x0000009300937308 */ /* 0x000e620000002400 */
[----:B------:R-:W-:Y:S02]  /*114a0*/  FMUL.FTZ R162, R24, c[0x0][0x320] ;  /* 0x0000c80018a27a20 */ /* 0x000fe40000410000 */
[----:B------:R-:W-:Y:S04]  /*114b0*/  FMUL.FTZ R35, R35, c[0x0][0x320] ;  /* 0x0000c80023237a20 */ /* 0x000fe80000410000 */
        /* <DEDUP_REMOVED lines=8> */
[----:B------:R1:W1:Y:S01]  /*11540*/  MUFU.TANH R192, R37 ;  /* 0x0000002500c07308 */ /* 0x0002620000002400 */
[C---:B-----5:R-:W-:Y:S03]  /*11550*/  HMMA.16816.F32.BF16 R44, R188.reuse, R116, R44 ;  /* 0x00000074bc2c723c */ /* 0x060fe6000004182c */
[----:B------:R-:W-:Y:S02]  /*11560*/  FMUL.FTZ R41, R41, c[0x0][0x320] ;  /* 0x0000c80029297a20 */ /* 0x000fe40000410000 */
[----:B------:R-:W-:Y:S01]  /*11570*/  FMUL.FTZ R184, R40, c[0x0][0x320] ;  /* 0x0000c80028b87a20 */ /* 0x000fe20000410000 */
[----:B------:R-:W-:Y:S01]  /*11580*/  @P0 MOV R40, R224 ;  /* 0x000000e000280202 */ /* 0x000fe20000000f00 */
[----:B------:R-:W-:Y:S01]  /*11590*/  FMUL.FTZ R39, R39, c[0x0][0x320] ;  /* 0x0000c80027277a20 */ /* 0x000fe20000410000 */
[----:B------:R-:W-:Y:S01]  /*115a0*/  HMMA.16816.F32.BF16 R48, R188, R118, R48 ;  /* 0x00000076bc30723c */ /* 0x000fe20000041830 */
[----:B------:R5:W2:Y:S03]  /*115b0*/  MUFU.TANH R247, R34 ;  /* 0x0000002200f77308 */ /* 0x000aa60000002400 */
[----:B------:R-:W-:Y:S02]  /*115c0*/  FMUL.FTZ R164, R25, c[0x0][0x320] ;  /* 0x0000c80019a47a20 */ /* 0x000fe40000410000 */
[----:B------:R-:W-:Y:S02]  /*115d0*/  FMUL.FTZ R241, R26, c[0x0][0x320] ;  /* 0x0000c8001af17a20 */ /* 0x000fe40000410000 */
[----:B------:R-:W-:Y:S03]  /*115e0*/  FMUL.FTZ R239, R27, c[0x0][0x320] ;  /* 0x0000c8001bef7a20 */ /* 0x000fe60000410000 */
[----:B------:R2:W2:Y:S01]  /*115f0*/  MUFU.TANH R166, R41 ;  /* 0x0000002900a67308 */ /* 0x0004a20000002400 */
[----:B------:R-:W-:Y:S02]  /*11600*/  FMUL.FTZ R248, R28, c[0x0][0x320] ;  /* 0x0000c8001cf87a20 */ /* 0x000fe40000410000 */
[----:B------:R-:W-:Y:S01]  /*11610*/  FMUL.FTZ R242, R29, c[0x0][0x320] ;  /* 0x0000c8001df27a20 */ /* 0x000fe20000410000 */
[----:B-1----:R-:W-:Y:S01]  /*11620*/  @P0 IADD3 R37, R238, -0x1, RZ ;  /* 0xffffffffee250810 */ /* 0x002fe20007ffe0ff */
[----:B------:R-:W-:Y:S02]  /*11630*/  FMUL.FTZ R35, R46, c[0x0][0x320] ;  /* 0x0000c8002e237a20 */ /* 0x000fe40000410000 */
[----:B------:R-:W-:Y:S02]  /*11640*/  FMUL.FTZ R251, R30, c[0x0][0x320] ;  /* 0x0000c8001efb7a20 */ /* 0x000fe40000410000 */
[----:B------:R-:W-:Y:S01]  /*11650*/  FMUL.FTZ R249, R31, c[0x0][0x320] ;  /* 0x0000c8001ff97a20 */ /* 0x000fe20000410000 */
[----:B------:R1:W1:Y:S03]  /*11660*/  MUFU.TANH R185, R38 ;  /* 0x0000002600b97308 */ /* 0x0002660000002400 */
[----:B------:R-:W-:Y:S01]  /*11670*/  FMUL.FTZ R43, R49, c[0x0][0x320] ;  /* 0x0000c800312b7a20 */ /* 0x000fe20000410000 */
[----:B-----5:R-:W-:Y:S05]  /*11680*/  @P0 SHF.R.S32.HI R34, RZ, 0x1f, R37 ;  /* 0x0000001fff220819 */ /* 0x020fea0000011425 */
[----:B------:R-:W-:Y:S01]  /*11690*/  @P0 IMAD R34, R34, c[0x0][0x1e0], RZ ;  /* 0x0000780022220a24 */ /* 0x000fe200078e02ff */
[----:B------:R5:W3:Y:S03]  /*116a0*/  MUFU.TANH R244, R33 ;  /* 0x0000002100f47308 */ /* 0x000ae60000002400 */
[C---:B------:R-:W-:Y:S01]  /*116b0*/  @P0 IMAD R34, R37.reuse, c[0x0][0x1e4], R34 ;  /* 0x0000790025220a24 */ /* 0x040fe200078e0222 */
[----:B--2---:R-:W-:Y:S01]  /*116c0*/  @P0 MOV R41, R227 ;  /* 0x000000e300290202 */ /* 0x004fe20000000f00 */
[----:B------:R-:W-:Y:S05]  /*116d0*/  @P0 IMAD.WIDE.U32 R36, R37, c[0x0][0x1e0], RZ ;  /* 0x0000780025240a25 */ /* 0x000fea00078e00ff */
[----:B------:R2:W2:Y:S01]  /*116e0*/  MUFU.TANH R165, R39 ;  /* 0x0000002700a57308 */ /* 0x0004a20000002400 */
[----:B------:R-:W-:Y:S01]  /*116f0*/  @P0 IADD3 R34, R37, R34, RZ ;  /* 0x0000002225220210 */ /* 0x000fe20007ffe0ff */
[----:B------:R-:W-:Y:S04]  /*11700*/  @P0 IMAD.WIDE.U32 R40, R36, 0x60, R40 ;  /* 0x0000006024280825 */ /* 0x000fe800078e0028 */
[----:B------:R-:W-:Y:S01]  /*11710*/  @P0 IMAD R36, R34, 0x60, RZ ;  /* 0x0000006022240824 */ /* 0x000fe200078e02ff */
[----:B------:R-:W-:Y:S01]  /*11720*/  @P0 SHF.L.U32 R37, R40, 0x1, RZ ;  /* 0x0000000128250819 */ /* 0x000fe200000006ff */
[----:B------:R-:W-:Y:S02]  /*11730*/  FMUL.FTZ R34, R47, c[0x0][0x320] ;  /* 0x0000c8002f227a20 */ /* 0x000fe40000410000 */
[----:B------:R-:W3:Y:S01]  /*11740*/  MUFU.TANH R148, R148 ;  /* 0x0000009400947308 */ /* 0x000ee20000002400 */
[C---:B------:R-:W-:Y:S01]  /*11750*/  @P0 IADD3 R6, P1, R37.reuse, c[0x0][0x1c8], RZ ;  /* 0x0000720025060a10 */ /* 0x040fe20007f3e0ff */
[----:B-1----:R-:W-:Y:S01]  /*11760*/  FMUL.FTZ R38, R44, c[0x0][0x320] ;  /* 0x0000c8002c267a20 */ /* 0x002fe20000410000 */
[----:B------:R-:W-:Y:S01]  /*11770*/  @P0 IADD3 R37, P2, R37, 0x80, RZ ;  /* 0x0000008025250810 */ /* 0x000fe20007f5e0ff */
[----:B------:R-:W-:Y:S01]  /*11780*/  FMUL.FTZ R44, R48, c[0x0][0x320] ;  /* 0x0000c800302c7a20 */ /* 0x000fe20000410000 */
[----:B------:R-:W-:Y:S01]  /*11790*/  @P0 IADD3 R36, R41, R36, RZ ;  /* 0x0000002429240210 */ /* 0x000fe20007ffe0ff */
[----:B-----5:R-:W-:Y:S01]  /*117a0*/  FMUL.FTZ R33, R42, c[0x0][0x320] ;  /* 0x0000c8002a217a20 */ /* 0x020fe20000410000 */
[----:B------:R-:W-:Y:S02]  /*117b0*/  MOV R41, R229 ;  /* 0x000000e500297202 */ /* 0x000fe40000000f00 */
[----:B------:R-:W-:Y:S01]  /*117c0*/  @P0 SHF.L.U64.HI R36, R40, 0x1, R36 ;  /* 0x0000000128240819 */ /* 0x000fe20000010224 */
[----:B------:R-:W1:Y:S01]  /*117d0*/  MUFU.TANH R158, R158 ;  /* 0x0000009e009e7308 */ /* 0x000e620000002400 */
[----:B------:R-:W-:Y:S02]  /*117e0*/  @P5 MOV R41, R193 ;  /* 0x000000c100295202 */ /* 0x000fe40000000f00 */
[----:B------:R-:W-:Y:S01]  /*117f0*/  @P0 IADD3.X R7, R36, c[0x0][0x1cc], RZ, P1, !PT ;  /* 0x0000730024070a10 */ /* 0x000fe20000ffe4ff */
[----:B--2---:R-:W-:Y:S01]  /*11800*/  FMUL.FTZ R39, R45, c[0x0][0x320] ;  /* 0x0000c8002d277a20 */ /* 0x004fe20000410000 */
[----:B------:R-:W-:Y:S01]  /*11810*/  @P0 IADD3 R46, P1, R37, c[0x0][0x1c8], RZ ;  /* 0x00007200252e0a10 */ /* 0x000fe20007f3e0ff */
[----:B------:R-:W2:Y:S01]  /*11820*/  SHFL.IDX PT, R40, R41, RZ, 0x1c1f ;  /* 0x001c1fff29287589 */ /* 0x000ea200000e0000 */
[C---:B------:R-:W-:Y:S02]  /*11830*/  @P0 SHF.L.U32 R37, R195.reuse, 0x6, RZ ;  /* 0x00000006c3250819 */ /* 0x040fe400000006ff */
[----:B------:R-:W-:Y:S01]  /*11840*/  @P0 IADD3.X R47, RZ, c[0x0][0x1cc], R36, P1, P2 ;  /* 0x00007300ff2f0a10 */ /* 0x000fe20000fe4424 */
[----:B------:R-:W1:Y:S01]  /*11850*/  MUFU.TANH R156, R156 ;  /* 0x0000009c009c7308 */ /* 0x000e620000002400 */
[-C--:B------:R-:W-:Y:S02]  /*11860*/  @P0 IADD3 R48, P2, R6, R37.reuse, RZ ;  /* 0x0000002506300210 */ /* 0x080fe40007f5e0ff */
[----:B------:R-:W-:Y:S01]  /*11870*/  @P0 SHF.L.U64.HI R36, R195, R194, c[0x0][0x1e4] ;  /* 0x00007900c3240619 */ /* 0x000fe200000102c2 */
[----:B------:R-:W-:Y:S01]  /*11880*/  @!PT LDS RZ, [RZ] ;  /* 0x00000000fffff984 */ /* 0x000fe20000000800 */
[----:B------:R-:W-:Y:S01]  /*11890*/  @!PT LDS RZ, [RZ] ;  /* 0x00000000fffff984 */ /* 0x000fe20000000800 */
[----:B------:R1:W-:Y:S01]  /*118a0*/  @P0 LDGSTS.E.BYPASS.LTC128B.128 [R228+0x8100], [R6.64], !P4 ;  /* 0x0810000006e40fae */ /* 0x0003e2000e101d50 */
[----:B------:R-:W-:Y:S01]  /*118b0*/  @P0 IADD3 R10, P1, R48, R37, RZ ;  /* 0x00000025300a0210 */ /* 0x000fe20007f3e0ff */
[----:B------:R-:W-:Y:S01]  /*118c0*/  FMUL.FTZ R37, R50, c[0x0][0x320] ;  /* 0x0000c80032257a20 */ /* 0x000fe20000410000 */
[-C--:B------:R-:W-:Y:S03]  /*118d0*/  @P0 IADD3.X R49, R7, R36.reuse, RZ, P2, !PT ;  /* 0x0000002407310210 */ /* 0x080fe600017fe4ff */
[----:B------:R-:W1:Y:S01]  /*118e0*/  MUFU.TANH R167, R167 ;  /* 0x000000a700a77308 */ /* 0x000e620000002400 */
[----:B------:R-:W-:Y:S01]  /*118f0*/  @P0 IADD3.X R11, R49, R36, RZ, P1, !PT ;  /* 0x00000024310b0210 */ /* 0x000fe20000ffe4ff */
[----:B------:R5:W-:Y:S01]  /*11900*/  @P0 LDGSTS.E.BYPASS.LTC128B.128 [R228+0xb100], [R46.64], !P3 ;  /* 0x0b1000002ee40fae */ /* 0x000be2000d901d50 */
[----:B------:R-:W-:Y:S07]  /*11910*/  FMUL.FTZ R36, R51, c[0x0][0x320] ;  /* 0x0000c80033247a20 */ /* 0x000fee0000410000 */
[----:B------:R-:W1:Y:S01]  /*11920*/  MUFU.TANH R151, R151 ;  /* 0x0000009700977308 */ /* 0x000e620000002400 */
[----:B------:R1:W-:Y:S08]  /*11930*/  @P0 LDGSTS.E.BYPASS.LTC128B.128 [R228+0x9100], [R48.64], !P4 ;  /* 0x0910000030e40fae */ /* 0x0003f0000e101d50 */
[----:B------:R1:W-:Y:S01]  /*11940*/  @P0 LDGSTS.E.BYPASS.LTC128B.128 [R228+0xc100], [R48.64+0x80], !P3 ;  /* 0x0c10008030e40fae */ /* 0x0003e2000d901d50 */
[----:B------:R-:W1:Y:S07]  /*11950*/  MUFU.TANH R159, R159 ;  /* 0x0000009f009f7308 */ /* 0x000e6e0000002400 */
[----:B------:R3:W-:Y:S01]  /*11960*/  @P0 LDGSTS.E.BYPASS.LTC128B.128 [R228+0xa100], [R10.64], !P4 ;  /* 0x0a1000000ae40fae */ /* 0x0007e2000e101d50 */
[----:B-----5:R-:W-:Y:S02]  /*11970*/  IMAD R47, R238, -0x60, RZ ;  /* 0xffffffa0ee2f7824 */ /* 0x020fe400078e02ff */
[----:B------:R-:W3:Y:S03]  /*11980*/  MUFU.TANH R160, R160 ;  /* 0x000000a000a07308 */ /* 0x000ee60000002400 */
[----:B------:R-:W-:Y:S02]  /*11990*/  IADD3 R45, -R230, 0x1, R47 ;  /* 0x00000001e62d7810 */ /* 0x000fe40007ffe12f */
[----:B------:R3:W-:Y:S01]  /*119a0*/  @P0 LDGSTS.E.BYPASS.LTC128B.128 [R228+0xd100], [R10.64+0x80], !P3 ;  /* 0x0d1000800ae40fae */ /* 0x0007e2000d901d50 */
[----:B------:R-:W-:Y:S02]  /*119b0*/  ISETP.GE.AND P3, PT, R216, 0x1, PT ;  /* 0x00000001d800780c */ /* 0x000fe40003f66270 */
[----:B------:R-:W-:Y:S02]  /*119c0*/  IADD3 R45, -R220, R45, R215 ;  /* 0x0000002ddc2d7210 */ /* 0x000fe40007ffe1d7 */
[----:B------:R-:W3:Y:S02]  /*119d0*/  MUFU.TANH R157, R157 ;  /* 0x0000009d009d7308 */ /* 0x000ee40000002400 */
[C---:B------:R-:W-:Y:S01]  /*119e0*/  IADD3 R46, R45.reuse, c[0x0][0x328], RZ ;  /* 0x0000ca002d2e7a10 */ /* 0x040fe20007ffe0ff */
[----:B------:R-:W0:Y:S01]  /*119f0*/  LDGDEPBAR ;  /* 0x00000000000079af */ /* 0x000e220000000000 */
[----:B------:R-:W-:Y:S02]  /*11a00*/  IADD3 R45, R45, UR10, RZ ;  /* 0x0000000a2d2d7c10 */ /* 0x000fe4000fffe0ff */
[----:B--2---:R-:W-:Y:S02]  /*11a10*/  IADD3 R51, R46, R40, RZ ;  /* 0x000000282e337210 */ /* 0x004fe40007ffe0ff */
[----:B-1----:R-:W-:Y:S02]  /*11a20*/  IADD3 R49, R40, R45, RZ ;  /* 0x0000002d28317210 */ /* 0x002fe40007ffe0ff */
[----:B------:R-:W1:Y:S10]  /*11a30*/  MUFU.TANH R163, R163 ;  /* 0x000000a300a37308 */ /* 0x000e740000002400 */
        /* <DEDUP_REMOVED lines=39> */
.L_x_397:
[----:B------:R-:W-:Y:S04]  /*11cb0*/  MOV R4, c[0x0][0x32c] ;  /* 0x0000cb0000047a02 */ /* 0x000fe80000000f00 */
[----:B------:R-:W-:Y:S11]  /*11cc0*/  ISETP.NE.AND P0, PT, R4, 0x1, PT ;  /* 0x000000010400780c */ /* 0x000ff60003f05270 */
[----:B------:R-:W-:Y:S02]  /*11cd0*/  @!UPT UIADD3 URZ, URZ, URZ, URZ ;  /* 0x0000003f3f3ff290 */ /* 0x000fe4000fffe03f */
[----:B------:R-:W-:Y:S05]  /*11ce0*/  @P0 IMAD.HI.U32 R4, R5, c[0x0][0x330], RZ ;  /* 0x0000cc0005040a27 */ /* 0x000fea00078e00ff */
[----:B------:R-:W-:Y:S02]  /*11cf0*/  @P0 SHF.R.U32.HI R5, RZ, c[0x0][0x334], R4 ;  /* 0x0000cd00ff050a19 */ /* 0x000fe40000011604 */
.L_x_398:
[----:B------:R-:W-:Y:S05]  /*11d00*/  BSYNC B0 ;  /* 0x0000000000007941 */ /* 0x000fea0003800000 */
.L_x_396:
[----:B------:R-:W-:Y:S04]  /*11d10*/  IMAD.IADD R6, R47, 0x1, -R230 ;  /* 0x000000012f067824 */ /* 0x000fe800078e0ae6 */
[----:B------:R-:W-:Y:S05]  /*11d20*/  IMAD R6, R5, c[0x0][0x32c], R6 ;  /* 0x0000cb0005067a24 */ /* 0x000fea00078e0206 */
[----:B------:R-:W-:Y:S02]  /*11d30*/  IADD3 R4, R6, c[0x0][0x32c], RZ ;  /* 0x0000cb0006047a10 */ /* 0x000fe40007ffe0ff */
[----:B------:R-:W-:Y:S02]  /*11d40*/  IMNMX R49, R49, R6, !PT ;  /* 0x0000000631317217 */ /* 0x000fe40007800200 */
[----:B------:R-:W-:Y:S02]  /*11d50*/  IMNMX R51, R51, R4, PT ;  /* 0x0000000433337217 */ /* 0x000fe40003800200 */
.L_x_395:
[C---:B--234-:R-:W-:Y:S01]  /*11d60*/  ISETP.GE.AND P0, PT, R47.reuse, 0x1, PT ;  /* 0x000000012f00780c */ /* 0x05cfe20003f06270 */
[----:B------:R-:W2:Y:S01]  /*11d70*/  SHFL.IDX PT, R4, R41, 0x1, 0x1c1f ;  /* 0x003c1f0029047f89 */ /* 0x000ea200000e0000 */
[C---:B------:R-:W-:Y:S02]  /*11d80*/  ISETP.GE.AND P1, PT, R47.reuse, 0x2, PT ;  /* 0x000000022f00780c */ /* 0x040fe40003f26270 */
[----:B------:R-:W-:Y:S02]  /*11d90*/  LOP3.LUT R222, R222, 0xffff7fff, RZ, 0xc0, !PT ;  /* 0xffff7fffdede7812 */ /* 0x000fe400078ec0ff */
[C---:B------:R-:W-:Y:S02]  /*11da0*/  ISETP.GE.AND P6, PT, R47.reuse, 0x42, PT ;  /* 0x000000422f00780c */ /* 0x040fe40003fc6270 */
[C---:B------:R-:W-:Y:S02]  /*11db0*/  ISETP.GE.AND P5, PT, R47.reuse, 0x49, PT ;  /* 0x000000492f00780c */ /* 0x040fe40003fa6270 */
[C---:B------:R-:W-:Y:S02]  /*11dc0*/  ISETP.GE.AND P4, PT, R47.reuse, 0x4a, PT ;  /* 0x0000004a2f00780c */ /* 0x040fe40003f86270 */
[----:B------:R-:W-:Y:S02]  /*11dd0*/  ISETP.GE.AND P3, PT, R47, 0x51, PT ;  /* 0x000000512f00780c */ /* 0x000fe40003f66270 */
[----:B------:R-:W-:Y:S02]  /*11de0*/  @P0 LOP3.LUT R222, R222, 0x8000, RZ, 0xfc, !PT ;  /* 0x00008000dede0812 */ /* 0x000fe400078efcff */
[----:B------:R-:W-:Y:S02]  /*11df0*/  ISETP.GT.AND P0, PT, R49, RZ, !P0 ;  /* 0x000000ff3100720c */ /* 0x000fe40004704270 */
[----:B------:R-:W-:Y:S02]  /*11e00*/  LOP3.LUT R222, R222, 0xfffeffff, RZ, 0xc0, !PT ;  /* 0xfffeffffdede7812 */ /* 0x000fe400078ec0ff */
[----:B------:R-:W-:Y:S02]  /*11e10*/  ISETP.LT.OR P0, PT, R51, 0x1, P0 ;  /* 0x000000013300780c */ /* 0x000fe40000701670 */
[----:B------:R-:W-:Y:S02]  /*11e20*/  @P1 LOP3.LUT R222, R222, 0x10000, RZ, 0xfc, !PT ;  /* 0x00010000dede1812 */ /* 0x000fe400078efcff */
[----:B------:R-:W-:Y:S01]  /*11e30*/  FSEL R12, R144, -INF , !P0 ;  /* 0xff800000900c7808 */ /* 0x000fe20004000000 */
[--C-:B--2---:R-:W-:Y:S01]  /*11e40*/  IMAD.IADD R46, R46, 0x1, R4.reuse ;  /* 0x000000012e2e7824 */ /* 0x104fe200078e0204 */
[----:B------:R-:W-:Y:S01]  /*11e50*/  ISETP.GT.AND P0, PT, R49, 0x1, !P1 ;  /* 0x000000013100780c */ /* 0x000fe20004f04270 */
[----:B------:R-:W-:Y:S01]  /*11e60*/  IMAD.IADD R45, R45, 0x1, R4 ;  /* 0x000000012d2d7824 */ /* 0x000fe200078e0204 */
[----:B------:R-:W-:Y:S02]  /*11e70*/  ISETP.GE.AND P1, PT, R47, 0x9, PT ;  /* 0x000000092f00780c */ /* 0x000fe40003f26270 */
[----:B------:R-:W-:Y:S02]  /*11e80*/  ISETP.LT.OR P0, PT, R51, 0x2, P0 ;  /* 0x000000023300780c */ /* 0x000fe40000701670 */
[----:B------:R-:W-:Y:S02]  /*11e90*/  LOP3.LUT R222, R222, 0xffffbfff, RZ, 0xc0, !PT ;  /* 0xffffbfffdede7812 */ /* 0x000fe400078ec0ff */
[----:B------:R-:W-:Y:S02]  /*11ea0*/  FSEL R10, R146, -INF , !P0 ;  /* 0xff800000920a7808 */ /* 0x000fe40004000000 */
[----:B------:R-:W-:Y:S02]  /*11eb0*/  ISETP.GT.AND P0, PT, R49, 0x8, !P1 ;  /* 0x000000083100780c */ /* 0x000fe40004f04270 */
[----:B------:R-:W-:Y:S02]  /*11ec0*/  ISETP.GE.AND P2, PT, R47, 0x52, PT ;  /* 0x000000522f00780c */ /* 0x000fe40003f46270 */
        /* <DEDUP_REMOVED lines=91> */
[----:B------:R-:W-:Y:S02]  /*12480*/  ISETP.GT.AND P0, PT, R49, 0x48, !P5 ;  /* 0x000000483100780c */ /* 0x000fe40006f04270 */
[----:B------:R-:W-:Y:S02]  /*12490*/  LOP3.LUT R222, R222, 0xfff7ffff, RZ, 0xc0, !PT ;  /* 0xfff7ffffdede7812 */ /* 0x000fe400078ec0ff */
[----:B------:R-:W-:Y:S04]  /*124a0*/  ISETP.LT.OR P0, PT, R51, 0x49, P0 ;  /* 0x000000493300780c */ /* 0x000fe80000701670 */
[----:B------:R-:W-:Y:S02]  /*124b0*/  FSEL R184, R184, -INF , !P0 ;  /* 0xff800000b8b87808 */ /* 0x000fe40004000000 */
[----:B------:R-:W-:Y:S04]  /*124c0*/  ISETP.GT.AND P0, PT, R49, 0x49, !P4 ;  /* 0x000000493100780c */ /* 0x000fe80006704270 */
        /* <DEDUP_REMOVED lines=11> */
[----:B------:R-:W-:Y:S11]  /*12580*/  ISETP.GE.AND P0, PT, R47, 0x5a, PT ;  /* 0x0000005a2f00780c */ /* 0x000ff60003f06270 */
[----:B------:R-:W-:Y:S02]  /*12590*/  @!UPT UIADD3 URZ, URZ, URZ, URZ ;  /* 0x0000003f3f3ff290 */ /* 0x000fe4000fffe03f */
[----:B------:R-:W-:Y:S02]  /*125a0*/  @P0 LOP3.LUT R222, R222, 0x80000, RZ, 0xfc, !PT ;  /* 0x00080000dede0812 */ /* 0x000fe400078efcff */
[----:B------:R-:W-:Y:S04]  /*125b0*/  ISETP.GT.AND P0, PT, R49, 0x59, !P0 ;  /* 0x000000593100780c */ /* 0x000fe80004704270 */
[----:B------:R-:W-:Y:S04]  /*125c0*/  ISETP.LT.OR P0, PT, R51, 0x5a, P0 ;  /* 0x0000005a3300780c */ /* 0x000fe80000701670 */
[----:B------:R-:W-:Y:S02]  /*125d0*/  FSEL R144, R43, -INF , !P0 ;  /* 0xff8000002b907808 */ /* 0x000fe40004000000 */
[----:B------:R-:W-:Y:S11]  /*125e0*/  ISETP.GE.AND P0, PT, R216, 0x1, PT ;  /* 0x00000001d800780c */ /* 0x000ff60003f06270 */
[----:B------:R-:W-:Y:S02]  /*125f0*/  @!UPT UIADD3 URZ, URZ, URZ, URZ ;  /* 0x0000003f3f3ff290 */ /* 0x000fe4000fffe03f */
        /* <DEDUP_REMOVED lines=14> */
.L_x_401:
[----:B------:R-:W-:Y:S04]  /*126e0*/  MOV R4, c[0x0][0x32c] ;  /* 0x0000cb0000047a02 */ /* 0x000fe80000000f00 */
[----:B------:R-:W-:Y:S11]  /*126f0*/  ISETP.NE.AND P0, PT, R4, 0x1, PT ;  /* 0x000000010400780c */ /* 0x000ff60003f05270 */
[----:B------:R-:W-:Y:S02]  /*12700*/  @!UPT UIADD3 URZ, URZ, URZ, URZ ;  /* 0x0000003f3f3ff290 */ /* 0x000fe4000fffe03f */
[----:B------:R-:W-:Y:S05]  /*12710*/  @P0 IMAD.HI.U32 R4, R5, c[0x0][0x330], RZ ;  /* 0x0000cc0005040a27 */ /* 0x000fea00078e00ff */
[----:B------:R-:W-:Y:S02]  /*12720*/  @P0 SHF.R.U32.HI R5, RZ, c[0x0][0x334], R4 ;  /* 0x0000cd00ff050a19 */ /* 0x000fe40000011604 */
.L_x_402:
[----:B------:R-:W-:Y:S05]  /*12730*/  BSYNC B0 ;  /* 0x0000000000007941 */ /* 0x000fea0003800000 */
.L_x_400:
[----:B------:R-:W-:Y:S04]  /*12740*/  IMAD.IADD R4, R47, 0x1, -R230 ;  /* 0x000000012f047824 */ /* 0x000fe800078e0ae6 */
[----:B------:R-:W-:Y:S05]  /*12750*/  IMAD R4, R5, c[0x0][0x32c], R4 ;  /* 0x0000cb0005047a24 */ /* 0x000fea00078e0204 */
[----:B------:R-:W-:Y:S02]  /*12760*/  IADD3 R5, R4, c[0x0][0x32c], RZ ;  /* 0x0000cb0004057a10 */ /* 0x000fe40007ffe0ff */
[----:B------:R-:W-:Y:S02]  /*12770*/  IMNMX R45, R45, R4, !PT ;  /* 0x000000042d2d7217 */ /* 0x000fe40007800200 */
[----:B------:R-:W-:Y:S02]  /*12780*/  IMNMX R46, R46, R5, PT ;  /* 0x000000052e2e7217 */ /* 0x000fe40003800200 */
.L_x_399:
        /* <DEDUP_REMOVED lines=83> */
[C---:B------:R-:W-:Y:S02]  /*12cc0*/  ISETP.LT.OR P0, PT, R46.reuse, 0x2a, P0 ;  /* 0x0000002a2e00780c */ /* 0x040fe40000701670 */
[----:B------:R-:W-:Y:S02]  /*12cd0*/  ISETP.LT.OR P1, PT, R46, 0x59, P1 ;  /* 0x000000592e00780c */ /* 0x000fe40000f21670 */
[----:B------:R-:W-:Y:S02]  /*12ce0*/  FSEL R239, R239, -INF , !P0 ;  /* 0xff800000efef7808 */ /* 0x000fe40004000000 */
[----:B------:R-:W-:Y:S02]  /*12cf0*/  LOP3.LUT P0, RZ, R222, 0x10, RZ, 0xc0, !PT ;  /* 0x00000010deff7812 */ /* 0x000fe4000780c0ff */
[----:B------:R-:W-:Y:S02]  /*12d00*/  FMNMX.FTZ R0, R239, R0, !PT ;  /* 0x00000000ef007209 */ /* 0x000fe40007810000 */
[----:B------:R-:W-:Y:S02]  /*12d10*/  ISETP.GT.AND P0, PT, R45, 0x30, !P0 ;  /* 0x000000302d00780c */ /* 0x000fe40004704270 */
[----:B------:R-:W-:Y:S02]  /*12d20*/  FMNMX.FTZ R5, R144, R7, !PT ;  /* 0x0000000790057209 */ /* 0x000fe40007810000 */
[----:B------:R-:W-:Y:S02]  /*12d30*/  ISETP.LT.OR P0, PT, R46, 0x31, P0 ;  /* 0x000000312e00780c */ /* 0x000fe40000701670 */
[----:B------:R-:W-:Y:S01]  /*12d40*/  FSEL R135, R37, -INF , !P1 ;  /* 0xff80000025877808 */ /* 0x000fe20004800000 */
[----:B------:R-:W1:Y:S01]  /*12d50*/  SHFL.BFLY PT, R14, R5, 0x2, 0x1f ;  /* 0x0c401f00050e7f89 */ /* 0x000e6200000e0000 */
        /* <DEDUP_REMOVED lines=21> */
[C---:B------:R-:W-:Y:S04]  /*12eb0*/  ISETP.LT.OR P0, PT, R46.reuse, 0x41, P0 ;  /* 0x000000412e00780c */ /* 0x040fe80000701670 */
[----:B------:R-:W-:Y:S02]  /*12ec0*/  FSEL R185, R185, -INF , !P0 ;  /* 0xff800000b9b97808 */ /* 0x000fe40004000000 */
[----:B------:R-:W-:Y:S02]  /*12ed0*/  ISETP.GT.AND P0, PT, R45, 0x41, !P6 ;  /* 0x000000412d00780c */ /* 0x000fe40007704270 */
[----:B------:R-:W-:Y:S02]  /*12ee0*/  FMNMX.FTZ R0, R185, R0, !PT ;  /* 0x00000000b9007209 */ /* 0x000fe40007810000 */
[----:B------:R-:W-:Y:S02]  /*12ef0*/  ISETP.LT.OR P0, PT, R46, 0x42, P0 ;  /* 0x000000422e00780c */ /* 0x000fe40000701670 */
[----:B------:R-:W-:Y:S02]  /*12f00*/  LOP3.LUT P6, RZ, R222, 0x80000, RZ, 0xc0, !PT ;  /* 0x00080000deff7812 */ /* 0x000fe400078cc0ff */
[----:B------:R-:W-:Y:S02]  /*12f10*/  FSEL R165, R165, -INF , !P0 ;  /* 0xff800000a5a57808 */ /* 0x000fe40004000000 */
[----:B------:R-:W-:Y:S02]  /*12f20*/  ISETP.GT.AND P0, PT, R45, 0x48, !P5 ;  /* 0x000000482d00780c */ /* 0x000fe40006f04270 */
[----:B------:R-:W-:Y:S02]  /*12f30*/  FMNMX.FTZ R0, R165, R0, !PT ;  /* 0x00000000a5007209 */ /* 0x000fe40007810000 */
[C---:B------:R-:W-:Y:S04]  /*12f40*/  ISETP.LT.OR P0, PT, R46.reuse, 0x49, P0 ;  /* 0x000000492e00780c */ /* 0x040fe80000701670 */
[----:B------:R-:W-:Y:S02]  /*12f50*/  FSEL R161, R33, -INF , !P0 ;  /* 0xff80000021a17808 */ /* 0x000fe40004000000 */
[----:B------:R-:W-:Y:S02]  /*12f60*/  ISETP.GT.AND P0, PT, R45, 0x49, !P4 ;  /* 0x000000492d00780c */ /* 0x000fe40006704270 */
[----:B------:R-:W-:Y:S02]  /*12f70*/  FMNMX.FTZ R0, R161, R0, !PT ;  /* 0x00000000a1007209 */ /* 0x000fe40007810000 */
[----:B------:R-:W-:Y:S04]  /*12f80*/  ISETP.LT.OR P0, PT, R46, 0x4a, P0 ;  /* 0x0000004a2e00780c */ /* 0x000fe80000701670 */
[----:B------:R-:W-:Y:S02]  /*12f90*/  FSEL R159, R32, -INF , !P0 ;  /* 0xff800000209f7808 */ /* 0x000fe40004000000 */
[----:B------:R-:W-:Y:S02]  /*12fa0*/  ISETP.GT.AND P0, PT, R45, 0x50, !P3 ;  /* 0x000000502d00780c */ /* 0x000fe40005f04270 */
[----:B------:R-:W-:Y:S02]  /*12fb0*/  FMNMX.FTZ R0, R159, R0, !PT ;  /* 0x000000009f007209 */ /* 0x000fe40007810000 */
[C---:B------:R-:W-:Y:S04]  /*12fc0*/  ISETP.LT.OR P0, PT, R46.reuse, 0x51, P0 ;  /* 0x000000512e00780c */ /* 0x040fe80000701670 */
[----:B------:R-:W-:Y:S02]  /*12fd0*/  FSEL R147, R35, -INF , !P0 ;  /* 0xff80000023937808 */ /* 0x000fe40004000000 */
[----:B------:R-:W-:Y:S02]  /*12fe0*/  ISETP.GT.AND P0, PT, R45, 0x51, !P2 ;  /* 0x000000512d00780c */ /* 0x000fe40005704270 */
[----:B------:R-:W-:Y:S02]  /*12ff0*/  FMNMX.FTZ R0, R147, R0, !PT ;  /* 0x0000000093007209 */ /* 0x000fe40007810000 */
[----:B------:R-:W-:Y:S02]  /*13000*/  ISETP.LT.OR P2, PT, R46, 0x52, P0 ;  /* 0x000000522e00780c */ /* 0x000fe40000741670 */
[----:B------:R-:W-:Y:S02]  /*13010*/  ISETP.GT.AND P0, PT, R45, 0x59, !P6 ;  /* 0x000000592d00780c */ /* 0x000fe40007704270 */
[----:B------:R-:W-:Y:S02]  /*13020*/  FSEL R139, R34, -INF , !P2 ;  /* 0xff800000228b7808 */ /* 0x000fe40005000000 */
[----:B------:R-:W-:Y:S02]  /*13030*/  ISETP.LT.OR P0, PT, R46, 0x5a, P0 ;  /* 0x0000005a2e00780c */ /* 0x000fe40000701670 */
[----:B------:R-:W-:Y:S01]  /*13040*/  FMNMX.FTZ R0, R139, R0, !PT ;  /* 0x000000008b007209 */ /* 0x000fe20007810000 */
[----:B------:R-:W-:Y:S01]  /*13050*/  LDSM.16.MT88.4 R44, [R212+0x3100] ;  /* 0x00310000d42c783b */ /* 0x000fe20000004200 */
[----:B------:R-:W-:Y:S02]  /*13060*/  FSEL R117, R36, -INF , !P0 ;  /* 0xff80000024757808 */ /* 0x000fe40004000000 */
[----:B------:R-:W-:Y:S04]  /*13070*/  FMNMX.FTZ R0, R135, R0, !PT ;  /* 0x0000000087007209 */ /* 0x000fe80007810000 */
[----:B------:R-:W-:Y:S01]  /*13080*/  FMNMX.FTZ R7, R117, R0, !PT ;  /* 0x0000000075077209 */ /* 0x000fe20007810000 */
[----:B------:R-:W-:Y:S01]  /*13090*/  LDSM.16.MT88.4 R36, [R208+0x100] ;  /* 0x00010000d024783b */ /* 0x000fe20000004200 */
[----:B-1----:R-:W-:Y:S04]  /*130a0*/  FMNMX.FTZ R0, R14, R15, !PT ;  /* 0x0000000f0e007209 */ /* 0x002fe80007810000 */
[C---:B------:R-:W-:Y:S01]  /*130b0*/  FSETP.NEU.FTZ.AND P0, PT, R0.reuse, -INF , PT ;  /* 0xff8000000000780b */ /* 0x040fe20003f1d000 */
[----:B------:R-:W-:Y:S02]  /*130c0*/  FMUL.FTZ R149, R0, c[0x0][0x2d0] ;  /* 0x0000b40000957a20 */ /* 0x000fe40000410000 */
[----:B------:R-:W1:Y:S03]  /*130d0*/  SHFL.BFLY PT, R4, R7, 0x2, 0x1f ;  /* 0x0c401f0007047f89 */ /* 0x000e6600000e0000 */
        /* <DEDUP_REMOVED lines=8> */
[--C-:B------:R-:W-:Y:S02]  /*13160*/  FFMA.FTZ R136, R42, c[0x0][0x2d0], -R149.reuse ;  /* 0x0000b4002a887a23 */ /* 0x100fe40000010895 */
[--C-:B------:R-:W-:Y:S02]  /*13170*/  FFMA.FTZ R137, R40, c[0x0][0x2d0], -R149.reuse ;  /* 0x0000b40028897a23 */ /* 0x100fe40000010895 */
[--C-:B------:R-:W-:Y:S01]  /*13180*/  FFMA.FTZ R138, R50, c[0x0][0x2d0], -R149.reuse ;  /* 0x0000b400328a7a23 */ /* 0x100fe20000010895 */
[----:B-1----:R-:W-:Y:S02]  /*13190*/  FMNMX.FTZ R5, R7, R4, !PT ;  /* 0x0000000407057209 */ /* 0x002fe40007810000 */
[----:B------:R-:W-:Y:S01]  /*131a0*/  MUFU.EX2 R128, R128 ;  /* 0x0000008000807308 */ /* 0x000fe20000000800 */
[--C-:B------:R-:W-:Y:S02]  /*131b0*/  FFMA.FTZ R240, R240, c[0x0][0x2d0], -R149.reuse ;  /* 0x0000b400f0f07a23 */ /* 0x100fe40000010895 */
[--C-:B------:R-:W-:Y:S01]  /*131c0*/  FFMA.FTZ R184, R184, c[0x0][0x2d0], -R149.reuse ;  /* 0x0000b400b8b87a23 */ /* 0x100fe20000010895 */
[----:B------:R-:W1:Y:S01]  /*131d0*/  SHFL.BFLY PT, R4, R5, 0x1, 0x1f ;  /* 0x0c201f0005047f89 */ /* 0x000e6200000e0000 */
[--C-:B------:R-:W-:Y:S02]  /*131e0*/  FFMA.FTZ R160, R160, c[0x0][0x2d0], -R149.reuse ;  /* 0x0000b400a0a07a23 */ /* 0x100fe40000010895 */
[--C-:B------:R-:W-:Y:S02]  /*131f0*/  FFMA.FTZ R162, R162, c[0x0][0x2d0], -R149.reuse ;  /* 0x0000b400a2a27a23 */ /* 0x100fe40000010895 */
[--C-:B------:R-:W-:Y:S01]  /*13200*/  FFMA.FTZ R242, R242, c[0x0][0x2d0], -R149.reuse ;  /* 0x0000b400f2f27a23 */ /* 0x100fe20000010895 */
[----:B------:R-:W2:Y:S01]  /*13210*/  MUFU.EX2 R119, R119 ;  /* 0x0000007700777308 */ /* 0x000ea20000000800 */
[--C-:B------:R-:W-:Y:S02]  /*13220*/  FFMA.FTZ R244, R244, c[0x0][0x2d0], -R149.reuse ;  /* 0x0000b400f4f47a23 */ /* 0x100fe40000010895 */
[--C-:B------:R-:W-:Y:S02]  /*13230*/  FFMA.FTZ R156, R156, c[0x0][0x2d0], -R149.reuse ;  /* 0x0000b4009c9c7a23 */ /* 0x100fe40000010895 */
[--C-:B------:R-:W-:Y:S05]  /*13240*/  FFMA.FTZ R146, R146, c[0x0][0x2d0], -R149.reuse ;  /* 0x0000b40092927a23 */ /* 0x100fea0000010895 */
[----:B------:R-:W3:Y:S01]  /*13250*/  MUFU.EX2 R129, R129 ;  /* 0x0000008100817308 */ /* 0x000ee20000000800 */
[----:B-1----:R-:W-:Y:S01]  /*13260*/  FMNMX.FTZ R116, R5, R4, !PT ;  /* 0x0000000405747209 */ /* 0x002fe20007810000 */
[----:B------:R-:W-:Y:S08]  /*13270*/  FMUL.FTZ R4, R3, c[0x0][0x2d0] ;  /* 0x0000b40003047a20 */ /* 0x000ff00000410000 */
[----:B------:R-:W-:Y:S01]  /*13280*/  MUFU.EX2 R240, R240 ;  /* 0x000000f000f07308 */ /* 0x000fe20000000800 */
[C---:B------:R-:W-:Y:S01]  /*13290*/  FSETP.NEU.FTZ.AND P0, PT, R116.reuse, -INF , PT ;  /* 0xff8000007400780b */ /* 0x040fe20003f1d000 */
[C---:B------:R-:W-:Y:S01]  /*132a0*/  FMUL.FTZ R134, R116.reuse, c[0x0][0x2d0] ;  /* 0x0000b40074867a20 */ /* 0x040fe20000410000 */
[----:B--2---:R-:W-:Y:S02]  /*132b0*/  F2FP.BF16.PACK_AB R124, R119, R128 ;  /* 0x00000080777c723e */ /* 0x004fe400000010ff */
[----:B------:R-:W-:Y:S02]  /*132c0*/  FSEL R5, R116, RZ, P0 ;  /* 0x000000ff74057208 */ /* 0x000fe40000000000 */
[----:B------:R-:W-:Y:S03]  /*132d0*/  FSEL R134, R134, RZ, P0 ;  /* 0x000000ff86867208 */ /* 0x000fe60000000000 */
[----:B------:R-:W1:Y:S01]  /*132e0*/  MUFU.EX2 R3, R4 ;  /* 0x0000000400037308 */ /* 0x000e620000000800 */
[----:B------:R-:W-:Y:S01]  /*132f0*/  FADD.FTZ R5, -R5, R2 ;  /* 0x0000000205057221 */ /* 0x000fe20000010100 */
[----:B------:R-:W-:Y:S01]  /*13300*/  ISETP.GT.AND P0, PT, R238, R233, PT ;  /* 0x000000e9ee00720c */ /* 0x000fe20003f04270 */
[--C-:B------:R-:W-:Y:S01]  /*13310*/  FFMA.FTZ R133, R13, c[0x0][0x2d0], -R134.reuse ;  /* 0x0000b4000d857a23 */ /* 0x100fe20000010886 */
[----:B---3--:R-:W-:Y:S01]  /*13320*/  F2FP.BF16.PACK_AB R126, R129, R118 ;  /* 0x00000076817e723e */ /* 0x008fe200000010ff */
[----:B------:R-:W2:Y:S01]  /*13330*/  LDSM.16.MT88.4 R12, [R212+0x100] ;  /* 0x00010000d40c783b */ /* 0x000ea20000004200 */
[--C-:B------:R-:W-:Y:S02]  /*13340*/  FFMA.FTZ R131, R11, c[0x0][0x2d0], -R134.reuse ;  /* 0x0000b4000b837a23 */ /* 0x100fe40000010886 */
[--C-:B------:R-:W-:Y:S02]  /*13350*/  FFMA.FTZ R130, R9, c[0x0][0x2d0], -R134.reuse ;  /* 0x0000b40009827a23 */ /* 0x100fe40000010886 */
[--C-:B------:R-:W-:Y:S01]  /*13360*/  FFMA.FTZ R132, R145, c[0x0][0x2d0], -R134.reuse ;  /* 0x0000b40091847a23 */ /* 0x100fe20000010886 */
[----:B------:R-:W-:Y:S01]  /*13370*/  MUFU.EX2 R133, R133 ;  /* 0x0000008500857308 */ /* 0x000fe20000000800 */
[----:B------:R-:W-:Y:S02]  /*13380*/  FMUL.FTZ R2, R5, c[0x0][0x2d0] ;  /* 0x0000b40005027a20 */ /* 0x000fe40000410000 */
[--C-:B------:R-:W-:Y:S02]  /*13390*/  FFMA.FTZ R145, R48, c[0x0][0x2d0], -R149.reuse ;  /* 0x0000b40030917a23 */ /* 0x100fe40000010895 */
[--C-:B------:R-:W-:Y:S02]  /*133a0*/  FFMA.FTZ R165, R165, c[0x0][0x2d0], -R134.reuse ;  /* 0x0000b400a5a57a23 */ /* 0x100fe40000010886 */
[--C-:B------:R-:W-:Y:S02]  /*133b0*/  FFMA.FTZ R161, R161, c[0x0][0x2d0], -R134.reuse ;  /* 0x0000b400a1a17a23 */ /* 0x100fe40000010886 */
[--C-:B------:R-:W-:Y:S01]  /*133c0*/  FFMA.FTZ R148, R167, c[0x0][0x2d0], -R134.reuse ;  /* 0x0000b400a7947a23 */ /* 0x100fe20000010886 */
[----:B------:R-:W3:Y:S01]  /*133d0*/  MUFU.EX2 R2, R2 ;  /* 0x0000000200027308 */ /* 0x000ee20000000800 */
        /* <DEDUP_REMOVED lines=14> */
[C---:B---3--:R-:W-:Y:S02]  /*134c0*/  FMUL.FTZ R6, R2.reuse, R114 ;  /* 0x0000007202067220 */ /* 0x048fe40000410000 */
[C---:B------:R-:W-:Y:S02]  /*134d0*/  FMUL.FTZ R7, R2.reuse, R115 ;  /* 0x0000007302077220 */ /* 0x040fe40000410000 */
[C---:B------:R-:W-:Y:S01]  /*134e0*/  FMUL.FTZ R10, R2.reuse, R110 ;  /* 0x0000006e020a7220 */ /* 0x040fe20000410000 */
[----:B------:R-:W3:Y:S01]  /*134f0*/  MUFU.EX2 R130, R130 ;  /* 0x0000008200827308 */ /* 0x000ee20000000800 */
[C---:B------:R-:W-:Y:S02]  /*13500*/  FMUL.FTZ R11, R2.reuse, R111 ;  /* 0x0000006f020b7220 */ /* 0x040fe40000410000 */
[----:B------:R-:W-:Y:S01]  /*13510*/  FMUL.FTZ R18, R2, R102 ;  /* 0x0000006602127220 */ /* 0x000fe20000410000 */
[----:B-1----:R-:W-:Y:S01]  /*13520*/  F2FP.BF16.PACK_AB R125, R132, R133 ;  /* 0x00000085847d723e */ /* 0x002fe200000010ff */
        /* <DEDUP_REMOVED lines=10> */
[----:B------:R-:W-:Y:S01]  /*135d0*/  FMUL.FTZ R43, R2, R79 ;  /* 0x0000004f022b7220 */ /* 0x000fe20000410000 */
[----:B------:R-:W-:Y:S01]  /*135e0*/  MUFU.EX2 R165, R165 ;  /* 0x000000a500a57308 */ /* 0x000fe20000000800 */
[C---:B------:R-:W-:Y:S01]  /*135f0*/  FMUL.FTZ R48, R3.reuse, R68 ;  /* 0x0000004403307220 */ /* 0x040fe20000410000 */
[----:B------:R-:W1:Y:S01]  /*13600*/  LDSM.16.MT88.4 R84, [R210+0x3100] ;  /* 0x00310000d254783b */ /* 0x000e620000004200 */
[C---:B------:R-:W-:Y:S01]  /*13610*/  FMUL.FTZ R49, R3.reuse, R69 ;  /* 0x0000004503317220 */ /* 0x040fe20000410000 */
[----:B---3--:R-:W-:Y:S01]  /*13620*/  F2FP.BF16.PACK_AB R127, R130, R131 ;  /* 0x00000083827f723e */ /* 0x008fe200000010ff */
[C---:B------:R-:W-:Y:S02]  /*13630*/  FMUL.FTZ R50, R2.reuse, R70 ;  /* 0x0000004602327220 */ /* 0x040fe40000410000 */
[C---:B------:R-:W-:Y:S02]  /*13640*/  FMUL.FTZ R51, R2.reuse, R71 ;  /* 0x0000004702337220 */ /* 0x040fe40000410000 */
[C---:B------:R-:W-:Y:S01]  /*13650*/  FMUL.FTZ R52, R3.reuse, R52 ;  /* 0x0000003403347220 */ /* 0x040fe20000410000 */
[----:B------:R-:W3:Y:S01]  /*13660*/  LDSM.16.MT88.4 R76, [R209+0x3100] ;  /* 0x00310000d14c783b */ /* 0x000ee20000004200 */
        /* <DEDUP_REMOVED lines=22> */
[C---:B------:R-:W-:Y:S01]  /*137d0*/  FMUL.FTZ R21, R3.reuse, R97 ;  /* 0x0000006103157220 */ /* 0x040fe20000410000 */
[----:B------:R-:W-:Y:S01]  /*137e0*/  MUFU.EX2 R145, R145 ;  /* 0x0000009100917308 */ /* 0x000fe20000000800 */
[C---:B------:R-:W-:Y:S04]  /*137f0*/  FMUL.FTZ R22, R2.reuse, R98 ;  /* 0x0000006202167220 */ /* 0x040fe80000410000 */
[C---:B------:R-:W-:Y:S02]  /*13800*/  FMUL.FTZ R23, R2.reuse, R99 ;  /* 0x0000006302177220 */ /* 0x040fe40000410000 */
[C---:B------:R-:W-:Y:S02]  /*13810*/  FMUL.FTZ R60, R3.reuse, R60 ;  /* 0x0000003c033c7220 */ /* 0x040fe40000410000 */
[C---:B------:R-:W-:Y:S01]  /*13820*/  FMUL.FTZ R61, R3.reuse, R61 ;  /* 0x0000003d033d7220 */ /* 0x040fe20000410000 */
[----:B------:R-:W-:Y:S01]  /*13830*/  MUFU.EX2 R148, R148 ;  /* 0x0000009400947308 */ /* 0x000fe20000000800 */
[C---:B------:R-:W-:Y:S01]  /*13840*/  FMUL.FTZ R62, R2.reuse, R62 ;  /* 0x0000003e023e7220 */ /* 0x040fe20000410000 */
[C---:B------:R-:W-:Y:S03]  /*13850*/  HMMA.16816.F32.BF16 R20, R124.reuse, R28, R20 ;  /* 0x0000001c7c14723c */ /* 0x040fe60000041814 */
[C---:B------:R-:W-:Y:S02]  /*13860*/  FMUL.FTZ R63, R2.reuse, R63 ;  /* 0x0000003f023f7220 */ /* 0x040fe40000410000 */
[C---:B------:R-:W-:Y:S02]  /*13870*/  FMUL.FTZ R64, R3.reuse, R64 ;  /* 0x0000004003407220 */ /* 0x040fe40000410000 */
[C---:B------:R-:W-:Y:S01]  /*13880*/  FMUL.FTZ R28, R3.reuse, R88 ;  /* 0x00000058031c7220 */ /* 0x040fe20000410000 */
[C---:B------:R-:W-:Y:S01]  /*13890*/  HMMA.16816.F32.BF16 R24, R124.reuse, R30, R24 ;  /* 0x0000001e7c18723c */ /* 0x040fe20000041818 */
[----:B------:R-:W5:Y:S03]  /*138a0*/  MUFU.EX2 R151, R151 ;  /* 0x0000009700977308 */ /* 0x000f660000000800 */
[C---:B------:R-:W-:Y:S02]  /*138b0*/  FMUL.FTZ R29, R3.reuse, R89 ;  /* 0x00000059031d7220 */ /* 0x040fe40000410000 */
[----:B------:R-:W-:Y:S02]  /*138c0*/  FMUL.FTZ R65, R3, R65 ;  /* 0x0000004103417220 */ /* 0x000fe40000410000 */
[C---:B------:R-:W-:Y:S03]  /*138d0*/  FMUL.FTZ R30, R2.reuse, R90 ;  /* 0x0000005a021e7220 */ /* 0x040fe60000410000 */
[----:B------:R-:W-:Y:S01]  /*138e0*/  MUFU.EX2 R160, R160 ;  /* 0x000000a000a07308 */ /* 0x000fe20000000800 */
[C---:B------:R-:W-:Y:S02]  /*138f0*/  FMUL.FTZ R31, R2.reuse, R91 ;  /* 0x0000005b021f7220 */ /* 0x040fe40000410000 */
[----:B------:R-:W-:Y:S01]  /*13900*/  LDSM.16.MT88.4 R88, [R212+0x3900] ;  /* 0x00390000d458783b */ /* 0x000fe20000004200 */
[C---:B------:R-:W-:Y:S02]  /*13910*/  FMUL.FTZ R66, R2.reuse, R66 ;  /* 0x0000004202427220 */ /* 0x040fe40000410000 */
[----:B------:R-:W-:Y:S02]  /*13920*/  FMUL.FTZ R67, R2, R67 ;  /* 0x0000004302437220 */ /* 0x000fe40000410000 */
[C---:B------:R-:W-:Y:S02]  /*13930*/  HMMA.16816.F32.BF16 R28, R124.reuse, R36, R28 ;  /* 0x000000247c1c723c */ /* 0x040fe4000004181c */
[----:B------:R-:W-:Y:S01]  /*13940*/  MUFU.EX2 R162, R162 ;  /* 0x000000a200a27308 */ /* 0x000fe20000000800 */
[--C-:B------:R-:W-:Y:S02]  /*13950*/  FFMA.FTZ R157, R157, c[0x0][0x2d0], -R134.reuse ;  /* 0x0000b4009d9d7a23 */ /* 0x100fe40000010886 */
[--C-:B------:R-:W-:Y:S02]  /*13960*/  FFMA.FTZ R158, R163, c[0x0][0x2d0], -R134.reuse ;  /* 0x0000b400a39e7a23 */ /* 0x100fe40000010886 */
[C---:B------:R-:W-:Y:S01]  /*13970*/  FMUL.FTZ R36, R3.reuse, R80 ;  /* 0x0000005003247220 */ /* 0x040fe20000410000 */
[C---:B------:R-:W-:Y:S04]  /*13980*/  HMMA.16816.F32.BF16 R32, R124.reuse, R38, R32 ;  /* 0x000000267c20723c */ /* 0x040fe80000041820 */
[----:B------:R-:W-:Y:S01]  /*13990*/  FMUL.FTZ R37, R3, R81 ;  /* 0x0000005103257220 */ /* 0x000fe20000410000 */
[----:B------:R-:W-:Y:S01]  /*139a0*/  MUFU.EX2 R157, R157 ;  /* 0x0000009d009d7308 */ /* 0x000fe20000000800 */
[--C-:B------:R-:W-:Y:S02]  /*139b0*/  FFMA.FTZ R163, R186, c[0x0][0x2d0], -R149.reuse ;  /* 0x0000b400baa37a23 */ /* 0x100fe40000010895 */
[C---:B------:R-:W-:Y:S04]  /*139c0*/  FMUL.FTZ R38, R2.reuse, R82 ;  /* 0x0000005202267220 */ /* 0x040fe80000410000 */
[----:B------:R-:W-:Y:S02]  /*139d0*/  FMUL.FTZ R39, R2, R83 ;  /* 0x0000005302277220 */ /* 0x000fe40000410000 */
[----:B------:R-:W-:Y:S01]  /*139e0*/  LDSM.16.MT88.4 R80, [R209+0x900] ;  /* 0x00090000d150783b */ /* 0x000fe20000004200 */
[----:B------:R-:W1:Y:S01]  /*139f0*/  MUFU.EX2 R158, R158 ;  /* 0x0000009e009e7308 */ /* 0x000e620000000800 */
[--C-:B------:R-:W-:Y:S02]  /*13a00*/  FFMA.FTZ R167, R164, c[0x0][0x2d0], -R149.reuse ;  /* 0x0000b400a4a77a23 */ /* 0x100fe40000010895 */
[--C-:B------:R-:W-:Y:S01]  /*13a10*/  FFMA.FTZ R164, R243, c[0x0][0x2d0], -R134.reuse ;  /* 0x0000b400f3a47a23 */ /* 0x100fe20000010886 */
[C---:B------:R-:W-:Y:S03]  /*13a20*/  HMMA.16816.F32.BF16 R36, R124.reuse, R44, R36 ;  /* 0x0000002c7c24723c */ /* 0x040fe60000041824 */
[--C-:B------:R-:W-:Y:S02]  /*13a30*/  FFMA.FTZ R187, R187, c[0x0][0x2d0], -R134.reuse ;  /* 0x0000b400bbbb7a23 */ /* 0x100fe40000010886 */
[--C-:B------:R-:W-:Y:S01]  /*13a40*/  FFMA.FTZ R186, R241, c[0x0][0x2d0], -R134.reuse ;  /* 0x0000b400f1ba7a23 */ /* 0x100fe20000010886 */
[----:B------:R-:W2:Y:S01]  /*13a50*/  MUFU.EX2 R163, R163 ;  /* 0x000000a300a37308 */ /* 0x000ea20000000800 */
[C---:B------:R-:W-:Y:S01]  /*13a60*/  FMUL.FTZ R44, R3.reuse, R72 ;  /* 0x00000048032c7220 */ /* 0x040fe20000410000 */
[C---:B------:R-:W-:Y:S04]  /*13a70*/  HMMA.16816.F32.BF16 R40, R124.reuse, R46, R40 ;  /* 0x0000002e7c28723c */ /* 0x040fe80000041828 */
[----:B------:R-:W-:Y:S02]  /*13a80*/  FMUL.FTZ R45, R3, R73 ;  /* 0x00000049032d7220 */ /* 0x000fe40000410000 */
[--C-:B------:R-:W-:Y:S02]  /*13a90*/  FFMA.FTZ R239, R239, c[0x0][0x2d0], -R134.reuse ;  /* 0x0000b400efef7a23 */ /* 0x100fe40000010886 */
[C---:B------:R-:W-:Y:S01]  /*13aa0*/  FMUL.FTZ R46, R2.reuse, R74 ;  /* 0x0000004a022e7220 */ /* 0x040fe20000410000 */
[----:B------:R-:W2:Y:S03]  /*13ab0*/  MUFU.EX2 R167, R167 ;  /* 0x000000a700a77308 */ /* 0x000ea60000000800 */
[----:B------:R-:W-:Y:S02]  /*13ac0*/  FMUL.FTZ R47, R2, R75 ;  /* 0x0000004b022f7220 */ /* 0x000fe40000410000 */
[----:B------:R-:W4:Y:S01]  /*13ad0*/  LDSM.16.MT88.4 R72, [R212+0x900] ;  /* 0x00090000d448783b */ /* 0x000f220000004200 */
[--C-:B------:R-:W-:Y:S02]  /*13ae0*/  FFMA.FTZ R241, R248, c[0x0][0x2d0], -R149.reuse ;  /* 0x0000b400f8f17a23 */ /* 0x100fe40000010895 */
[--C-:B------:R-:W-:Y:S02]  /*13af0*/  FFMA.FTZ R243, R246, c[0x0][0x2d0], -R149.reuse ;  /* 0x0000b400f6f37a23 */ /* 0x100fe40000010895 */
[C---:B-1----:R-:W-:Y:S01]  /*13b00*/  HMMA.16816.F32.BF16 R44, R124.reuse, R84, R44 ;  /* 0x000000547c2c723c */ /* 0x042fe2000004182c */
[----:B------:R-:W-:Y:S02]  /*13b10*/  MUFU.EX2 R164, R164 ;  /* 0x000000a400a47308 */ /* 0x000fe40000000800 */
[--C-:B------:R-:W-:Y:S02]  /*13b20*/  FFMA.FTZ R246, R251, c[0x0][0x2d0], -R134.reuse ;  /* 0x0000b400fbf67a23 */ /* 0x100fe40000010886 */
[--C-:B------:R-:W-:Y:S02]  /*13b30*/  FFMA.FTZ R251, R166, c[0x0][0x2d0], -R149.reuse ;  /* 0x0000b400a6fb7a23 */ /* 0x100fe40000010895 */
[--C-:B------:R-:W-:Y:S01]  /*13b40*/  FFMA.FTZ R166, R185, c[0x0][0x2d0], -R134.reuse ;  /* 0x0000b400b9a67a23 */ /* 0x100fe20000010886 */
[C---:B------:R-:W-:Y:S01]  /*13b50*/  HMMA.16816.F32.BF16 R48, R124.reuse, R86, R48 ;  /* 0x000000567c30723c */ /* 0x040fe20000041830 */
[----:B------:R-:W-:Y:S02]  /*13b60*/  LDSM.16.MT88.4 R84, [R208+0x900] ;  /* 0x00090000d054783b */ /* 0x000fe40000004200 */
[----:B------:R-:W-:Y:S01]  /*13b70*/  MUFU.EX2 R251, R251 ;  /* 0x000000fb00fb7308 */ /* 0x000fe20000000800 */
[--C-:B------:R-:W-:Y:S02]  /*13b80*/  FFMA.FTZ R249, R249, c[0x0][0x2d0], -R134.reuse ;  /* 0x0000b400f9f97a23 */ /* 0x100fe40000010886 */
[--C-:B------:R-:W-:Y:S02]  /*13b90*/  FFMA.FTZ R247, R247, c[0x0][0x2d0], -R134.reuse ;  /* 0x0000b400f7f77a23 */ /* 0x100fe40000010886 */
[C---:B---3--:R-:W-:Y:S04]  /*13ba0*/  HMMA.16816.F32.BF16 R52, R124.reuse, R76, R52 ;  /* 0x0000004c7c34723c */ /* 0x048fe80000041834 */
[--C-:B------:R-:W-:Y:S01]  /*13bb0*/  FFMA.FTZ R248, R245, c[0x0][0x2d0], -R134.reuse ;  /* 0x0000b400f5f87a23 */ /* 0x100fe20000010886 */
[----:B------:R-:W-:Y:S01]  /*13bc0*/  MUFU.EX2 R166, R166 ;  /* 0x000000a600a67308 */ /* 0x000fe20000000800 */
[--C-:B------:R-:W-:Y:S02]  /*13bd0*/  FFMA.FTZ R245, R192, c[0x0][0x2d0], -R149.reuse ;  /* 0x0000b400c0f57a23 */ /* 0x100fe40000010895 */
[C---:B------:R-:W-:Y:S01]  /*13be0*/  HMMA.16816.F32.BF16 R56, R124.reuse, R78, R56 ;  /* 0x0000004e7c38723c */ /* 0x040fe20000041838 */
[----:B------:R-:W1:Y:S03]  /*13bf0*/  LDSM.16.MT88.4 R76, [R210+0x900] ;  /* 0x00090000d24c783b */ /* 0x000e660000004200 */
[--C-:B------:R-:W-:Y:S02]  /*13c00*/  FFMA.FTZ R192, R159, c[0x0][0x2d0], -R134.reuse ;  /* 0x0000b4009fc07a23 */ /* 0x100fe40000010886 */
[--C-:B------:R-:W-:Y:S01]  /*13c10*/  FFMA.FTZ R159, R150, c[0x0][0x2d0], -R149.reuse ;  /* 0x0000b400969f7a23 */ /* 0x100fe20000010895 */
[----:B------:R-:W-:Y:S01]  /*13c20*/  MUFU.EX2 R245, R245 ;  /* 0x000000f500f57308 */ /* 0x000fe20000000800 */
[C---:B--2---:R-:W-:Y:S04]  /*13c30*/  HMMA.16816.F32.BF16 R60, R124.reuse, R68, R60 ;  /* 0x000000447c3c723c */ /* 0x044fe8000004183c */
[----:B------:R-:W-:Y:S02]  /*13c40*/  FFMA.FTZ R149, R144, c[0x0][0x2d0], -R149 ;  /* 0x0000b40090957a23 */ /* 0x000fe40000010895 */
[--C-:B------:R-:W-:Y:S01]  /*13c50*/  FFMA.FTZ R144, R147, c[0x0][0x2d0], -R134.reuse ;  /* 0x0000b40093907a23 */ /* 0x100fe20000010886 */
[----:B----4-:R-:W-:Y:S01]  /*13c60*/  F2FP.BF16.PACK_AB R68, R137, R136 ;  /* 0x000000888944723e */ /* 0x010fe200000010ff */
[----:B------:R-:W-:Y:S01]  /*13c70*/  HMMA.16816.F32.BF16 R64, R124, R70, R64 ;  /* 0x000000467c40723c */ /* 0x000fe20000041840 */
[----:B------:R-:W-:Y:S03]  /*13c80*/  MUFU.EX2 R192, R192 ;  /* 0x000000c000c07308 */ /* 0x000fe60000000800 */
[----:B-----5:R-:W-:Y:S01]  /*13c90*/  F2FP.BF16.PACK_AB R69, R151, R148 ;  /* 0x000000949745723e */ /* 0x020fe200000010ff */
[--C-:B------:R-:W-:Y:S02]  /*13ca0*/  FFMA.FTZ R139, R139, c[0x0][0x2d0], -R134.reuse ;  /* 0x0000b4008b8b7a23 */ /* 0x100fe40000010886 */
[----:B------:R-:W-:Y:S01]  /*13cb0*/  F2FP.BF16.PACK_AB R70, R145, R138 ;  /* 0x0000008a9146723e */ /* 0x000fe200000010ff */
[--C-:B------:R-:W-:Y:S01]  /*13cc0*/  FFMA.FTZ R135, R135, c[0x0][0x2d0], -R134.reuse ;  /* 0x0000b40087877a23 */ /* 0x100fe20000010886 */
[----:B------:R-:W-:Y:S02]  /*13cd0*/  F2FP.BF16.PACK_AB R71, R158, R157 ;  /* 0x0000009d9e47723e */ /* 0x000fe400000010ff */
[----:B------:R-:W2:Y:S01]  /*13ce0*/  MUFU.EX2 R187, R187 ;  /* 0x000000bb00bb7308 */ /* 0x000ea20000000800 */
[----:B------:R-:W-:Y:S02]  /*13cf0*/  FFMA.FTZ R134, R117, c[0x0][0x2d0], -R134 ;  /* 0x0000b40075867a23 */ /* 0x000fe40000010886 */
[----:B------:R-:W-:Y:S02]  /*13d00*/  FFMA.FTZ R128, R3, R232, R128 ;  /* 0x000000e803807223 */ /* 0x000fe40000010080 */
[C---:B------:R-:W-:Y:S05]  /*13d10*/  HMMA.16816.F32.BF16 R4, R68.reuse, R72, R4 ;  /* 0x000000484404723c */ /* 0x040fea0000041804 */
[----:B------:R-:W-:Y:S01]  /*13d20*/  MUFU.EX2 R186, R186 ;  /* 0x000000ba00ba7308 */ /* 0x000fe20000000800 */
[----:B------:R-:W-:Y:S02]  /*13d30*/  FFMA.FTZ R133, R2, R231, R133 ;  /* 0x000000e702857223 */ /* 0x000fe40000010085 */
[C---:B------:R-:W-:Y:S01]  /*13d40*/  HMMA.16816.F32.BF16 R8, R68.reuse, R74, R8 ;  /* 0x0000004a4408723c */ /* 0x040fe20000041808 */
[----:B------:R-:W3:Y:S03]  /*13d50*/  LDSM.16.MT88.4 R72, [R210+0x3900] ;  /* 0x00390000d248783b */ /* 0x000ee60000004200 */
[----:B------:R-:W-:Y:S02]  /*13d60*/  FADD.FTZ R119, R119, R128 ;  /* 0x0000008077777221 */ /* 0x000fe40000010000 */
[----:B------:R-:W-:Y:S01]  /*13d70*/  FADD.FTZ R132, R132, R133 ;  /* 0x0000008584847221 */ /* 0x000fe20000010000 */
[----:B------:R-:W4:Y:S01]  /*13d80*/  MUFU.EX2 R239, R239 ;  /* 0x000000ef00ef7308 */ /* 0x000f220000000800 */
[C---:B-1----:R-:W-:Y:S04]  /*13d90*/  HMMA.16816.F32.BF16 R12, R68.reuse, R76, R12 ;  /* 0x0000004c440c723c */ /* 0x042fe8000004180c */
        /* <DEDUP_REMOVED lines=12> */
[----:B------:R-:W5:Y:S03]  /*13e60*/  LDSM.16.MT88.4 R80, [R208+0x3900] ;  /* 0x00390000d050783b */ /* 0x000f660000004200 */
[----:B------:R-:W-:Y:S02]  /*13e70*/  FADD.FTZ R137, R137, R136 ;  /* 0x0000008889897221 */ /* 0x000fe40000010000 */
[----:B------:R-:W-:Y:S01]  /*13e80*/  MUFU.EX2 R243, R243 ;  /* 0x000000f300f37308 */ /* 0x000fe20000000800 */
[----:B------:R-:W-:Y:S01]  /*13e90*/  FADD.FTZ R2, R151, R2 ;  /* 0x0000000297027221 */ /* 0x000fe20000010000 */
[C---:B------:R-:W-:Y:S04]  /*13ea0*/  HMMA.16816.F32.BF16 R28, R68.reuse, R84, R28 ;  /* 0x00000054441c723c */ /* 0x040fe8000004181c */
[----:B------:R-:W-:Y:S02]  /*13eb0*/  FADD.FTZ R138, R138, R137 ;  /* 0x000000898a8a7221 */ /* 0x000fe40000010000 */
[----:B------:R-:W-:Y:S02]  /*13ec0*/  FADD.FTZ R3, R157, R2 ;  /* 0x000000029d037221 */ /* 0x000fe40000010000 */
[C---:B------:R-:W-:Y:S01]  /*13ed0*/  HMMA.16816.F32.BF16 R32, R68.reuse, R86, R32 ;  /* 0x000000564420723c */ /* 0x040fe20000041820 */
[----:B------:R-:W-:Y:S01]  /*13ee0*/  LDSM.16.MT88.4 R84, [R210+0x1100] ;  /* 0x00110000d254783b */ /* 0x000fe20000004200 */
[----:B------:R-:W-:Y:S02]  /*13ef0*/  MUFU.EX2 R244, R244 ;  /* 0x000000f400f47308 */ /* 0x000fe40000000800 */
[----:B------:R-:W-:Y:S02]  /*13f00*/  FADD.FTZ R138, R145, R138 ;  /* 0x0000008a918a7221 */ /* 0x000fe40000010000 */
[----:B------:R-:W-:Y:S02]  /*13f10*/  FADD.FTZ R3, R158, R3 ;  /* 0x000000039e037221 */ /* 0x000fe40000010000 */
[C---:B------:R-:W-:Y:S04]  /*13f20*/  HMMA.16816.F32.BF16 R36, R68.reuse, R88, R36 ;  /* 0x000000584424723c */ /* 0x040fe80000041824 */
[----:B------:R-:W-:Y:S04]  /*13f30*/  MUFU.EX2 R246, R246 ;  /* 0x000000f600f67308 */ /* 0x000fe80000000800 */
[C---:B------:R-:W-:Y:S01]  /*13f40*/  HMMA.16816.F32.BF16 R40, R68.reuse, R90, R40 ;  /* 0x0000005a4428723c */ /* 0x040fe20000041828 */
[----:B------:R-:W-:Y:S05]  /*13f50*/  LDSM.16.MT88.4 R88, [R208+0x4100] ;  /* 0x00410000d058783b */ /* 0x000fea0000004200 */
[----:B------:R-:W-:Y:S02]  /*13f60*/  MUFU.EX2 R249, R249 ;  /* 0x000000f900f97308 */ /* 0x000fe40000000800 */
[C---:B---3--:R-:W-:Y:S08]  /*13f70*/  HMMA.16816.F32.BF16 R44, R68.reuse, R72, R44 ;  /* 0x00000048442c723c */ /* 0x048ff0000004182c */
[C---:B------:R-:W-:Y:S01]  /*13f80*/  HMMA.16816.F32.BF16 R48, R68.reuse, R74, R48 ;  /* 0x0000004a4430723c */ /* 0x040fe20000041830 */
[----:B------:R-:W3:Y:S01]  /*13f90*/  LDSM.16.MT88.4 R72, [R212+0x1100] ;  /* 0x00110000d448783b */ /* 0x000ee20000004200 */
[----:B------:R-:W-:Y:S06]  /*13fa0*/  MUFU.EX2 R247, R247 ;  /* 0x000000f700f77308 */ /* 0x000fec0000000800 */
[C---:B-1----:R-:W-:Y:S04]  /*13fb0*/  HMMA.16816.F32.BF16 R52, R68.reuse, R76, R52 ;  /* 0x0000004c4434723c */ /* 0x042fe80000041834 */
[----:B------:R-:W-:Y:S04]  /*13fc0*/  MUFU.EX2 R248, R248 ;  /* 0x000000f800f87308 */ /* 0x000fe80000000800 */
[C---:B------:R-:W-:Y:S01]  /*13fd0*/  HMMA.16816.F32.BF16 R56, R68.reuse, R78, R56 ;  /* 0x0000004e4438723c */ /* 0x040fe20000041838 */
[----:B------:R-:W1:Y:S05]  /*13fe0*/  LDSM.16.MT88.4 R76, [R209+0x1100] ;  /* 0x00110000d14c783b */ /* 0x000e6a0000004200 */
[----:B------:R-:W-:Y:S02]  /*13ff0*/  MUFU.EX2 R156, R156 ;  /* 0x0000009c009c7308 */ /* 0x000fe40000000800 */
[C---:B-----5:R-:W-:Y:S08]  /*14000*/  HMMA.16816.F32.BF16 R60, R68.reuse, R80, R60 ;  /* 0x00000050443c723c */ /* 0x060ff0000004183c */
[----:B------:R-:W-:Y:S01]  /*14010*/  HMMA.16816.F32.BF16 R64, R68, R82, R64 ;  /* 0x000000524440723c */ /* 0x000fe20000041840 */
[----:B------:R-:W5:Y:S01]  /*14020*/  LDSM.16.MT88.4 R80, [R208+0x1100] ;  /* 0x00110000d050783b */ /* 0x000f620000004200 */
[----:B------:R-:W1:Y:S05]  /*14030*/  MUFU.EX2 R159, R159 ;  /* 0x0000009f009f7308 */ /* 0x000e6a0000000800 */
[----:B------:R-:W-:Y:S01]  /*14040*/  F2FP.BF16.PACK_AB R68, R160, R163 ;  /* 0x000000a3a044723e */ /* 0x000fe200000010ff */
[----:B------:R-:W-:Y:S01]  /*14050*/  FADD.FTZ R163, R163, R138 ;  /* 0x0000008aa3a37221 */ /* 0x000fe20000010000 */
[----:B------:R-:W-:Y:S03]  /*14060*/  F2FP.BF16.PACK_AB R70, R167, R162 ;  /* 0x000000a2a746723e */ /* 0x000fe600000010ff */
[----:B--2---:R-:W-:Y:S01]  /*14070*/  F2FP.BF16.PACK_AB R69, R187, R164 ;  /* 0x000000a4bb45723e */ /* 0x004fe200000010ff */
[----:B------:R-:W-:Y:S01]  /*14080*/  MUFU.EX2 R146, R146 ;  /* 0x0000009200927308 */ /* 0x000fe20000000800 */
[----:B----4-:R-:W-:Y:S01]  /*14090*/  F2FP.BF16.PACK_AB R71, R239, R186 ;  /* 0x000000baef47723e */ /* 0x010fe200000010ff */
[----:B------:R-:W-:Y:S02]  /*140a0*/  FADD.FTZ R164, R164, R3 ;  /* 0x00000003a4a47221 */ /* 0x000fe40000010000 */
[----:B------:R-:W-:Y:S02]  /*140b0*/  FADD.FTZ R163, R160, R163 ;  /* 0x000000a3a0a37221 */ /* 0x000fe40000010000 */
[----:B------:R-:W-:Y:S02]  /*140c0*/  FADD.FTZ R187, R187, R164 ;  /* 0x000000a4bbbb7221 */ /* 0x000fe40000010000 */
[C---:B---3--:R-:W-:Y:S02]  /*140d0*/  HMMA.16816.F32.BF16 R4, R68.reuse, R72, R4 ;  /* 0x000000484404723c */ /* 0x048fe40000041804 */
[----:B------:R-:W2:Y:S01]  /*140e0*/  MUFU.EX2 R149, R149 ;  /* 0x0000009500957308 */ /* 0x000ea20000000800 */
[----:B------:R-:W-:Y:S01]  /*140f0*/  FADD.FTZ R162, R162, R163 ;  /* 0x000000a3a2a27221 */ /* 0x000fe20000010000 */
[----:B-1----:R-:W-:Y:S01]  /*14100*/  F2FP.BF16.PACK_AB R124, R159, R156 ;  /* 0x0000009c9f7c723e */ /* 0x002fe200000010ff */
[----:B------:R-:W-:Y:S03]  /*14110*/  FADD.FTZ R186, R186, R187 ;  /* 0x000000bbbaba7221 */ /* 0x000fe60000010000 */
[C---:B------:R-:W-:Y:S01]  /*14120*/  HMMA.16816.F32.BF16 R8, R68.reuse, R74, R8 ;  /* 0x0000004a4408723c */ /* 0x040fe20000041808 */
[----:B------:R-:W1:Y:S03]  /*14130*/  LDSM.16.MT88.4 R72, [R212+0x4100] ;  /* 0x00410000d448783b */ /* 0x000e660000004200 */
[----:B------:R-:W-:Y:S01]  /*14140*/  MUFU.EX2 R144, R144 ;  /* 0x0000009000907308 */ /* 0x000fe20000000800 */
[----:B------:R-:W-:Y:S02]  /*14150*/  FADD.FTZ R162, R167, R162 ;  /* 0x000000a2a7a27221 */ /* 0x000fe40000010000 */
[----:B------:R-:W-:Y:S01]  /*14160*/  FADD.FTZ R239, R239, R186 ;  /* 0x000000baefef7221 */ /* 0x000fe20000010000 */
[C---:B------:R-:W-:Y:S04]  /*14170*/  HMMA.16816.F32.BF16 R12, R68.reuse, R84, R12 ;  /* 0x00000054440c723c */ /* 0x040fe8000004180c */
[----:B------:R-:W-:Y:S02]  /*14180*/  FADD.FTZ R2, R246, R239 ;  /* 0x000000eff6027221 */ /* 0x000fe40000010000 */
[----:B------:R-:W3:Y:S02]  /*14190*/  MUFU.EX2 R139, R139 ;  /* 0x0000008b008b7308 */ /* 0x000ee40000000800 */
[C---:B------:R-:W-:Y:S01]  /*141a0*/  HMMA.16816.F32.BF16 R16, R68.reuse, R86, R16 ;  /* 0x000000564410723c */ /* 0x040fe20000041810 */
[----:B------:R-:W4:Y:S03]  /*141b0*/  LDSM.16.MT88.4 R84, [R210+0x4100] ;  /* 0x00410000d254783b */ /* 0x000f260000004200 */
[----:B--2---:R-:W-:Y:S01]  /*141c0*/  F2FP.BF16.PACK_AB R126, R149, R146 ;  /* 0x00000092957e723e */ /* 0x004fe200000010ff */
[----:B------:R-:W-:Y:S03]  /*141d0*/  FADD.FTZ R2, R249, R2 ;  /* 0x00000002f9027221 */ /* 0x000fe60000010000 */
[C---:B------:R-:W-:Y:S01]  /*141e0*/  HMMA.16816.F32.BF16 R20, R68.reuse, R76, R20 ;  /* 0x0000004c4414723c */ /* 0x040fe20000041814 */
[----:B------:R-:W-:Y:S03]  /*141f0*/  MUFU.EX2 R135, R135 ;  /* 0x0000008700877308 */ /* 0x000fe60000000800 */
[----:B------:R-:W-:Y:S04]  /*14200*/  FADD.FTZ R3, R247, R2 ;  /* 0x00000002f7037221 */ /* 0x000fe80000010000 */
[C---:B------:R-:W-:Y:S01]  /*14210*/  HMMA.16816.F32.BF16 R24, R68.reuse, R78, R24 ;  /* 0x0000004e4418723c */ /* 0x040fe20000041818 */
[----:B------:R-:W2:Y:S02]  /*14220*/  LDSM.16.MT88.4 R76, [R209+0x4100] ;  /* 0x00410000d14c783b */ /* 0x000ea40000004200 */
[----:B------:R-:W4:Y:S01]  /*14230*/  MUFU.EX2 R134, R134 ;  /* 0x0000008600867308 */ /* 0x000f220000000800 */
[----:B------:R-:W-:Y:S01]  /*14240*/  FADD.FTZ R3, R248, R3 ;  /* 0x00000003f8037221 */ /* 0x000fe20000010000 */
[----:B---3--:R-:W-:Y:S03]  /*14250*/  F2FP.BF16.PACK_AB R125, R139, R144 ;  /* 0x000000908b7d723e */ /* 0x008fe600000010ff */
[C---:B-----5:R-:W-:Y:S04]  /*14260*/  HMMA.16816.F32.BF16 R28, R68.reuse, R80, R28 ;  /* 0x00000050441c723c */ /* 0x060fe8000004181c */
[----:B------:R-:W-:Y:S04]  /*14270*/  FADD.FTZ R2, R166, R3 ;  /* 0x00000003a6027221 */ /* 0x000fe80000010000 */
[C---:B------:R-:W-:Y:S01]  /*14280*/  HMMA.16816.F32.BF16 R32, R68.reuse, R82, R32 ;  /* 0x000000524420723c */ /* 0x040fe20000041820 */
[----:B------:R-:W3:Y:S03]  /*14290*/  LDSM.16.MT88.4 R80, [R212+0x1900] ;  /* 0x00190000d450783b */ /* 0x000ee60000004200 */
[----:B------:R-:W-:Y:S04]  /*142a0*/  FADD.FTZ R2, R165, R2 ;  /* 0x00000002a5027221 */ /* 0x000fe80000010000 */
[C---:B-1----:R-:W-:Y:S04]  /*142b0*/  HMMA.16816.F32.BF16 R36, R68.reuse, R72, R36 ;  /* 0x000000484424723c */ /* 0x042fe80000041824 */
[----:B----4-:R-:W-:Y:S01]  /*142c0*/  F2FP.BF16.PACK_AB R127, R134, R135 ;  /* 0x00000087867f723e */ /* 0x010fe200000010ff */
[----:B------:R-:W-:Y:S02]  /*142d0*/  FADD.FTZ R3, R161, R2 ;  /* 0x00000002a1037221 */ /* 0x000fe40000010000 */
[----:B------:R-:W-:Y:S01]  /*142e0*/  IMAD.MOV.U32 R2, RZ, RZ, R116 ;  /* 0x000000ffff027224 */ /* 0x000fe200078e0074 */
[C---:B------:R-:W-:Y:S01]  /*142f0*/  HMMA.16816.F32.BF16 R40, R68.reuse, R74, R40 ;  /* 0x0000004a4428723c */ /* 0x040fe20000041828 */
[----:B------:R-:W1:Y:S03]  /*14300*/  LDSM.16.MT88.4 R72, [R210+0x1900] ;  /* 0x00190000d248783b */ /* 0x000e660000004200 */
[----:B------:R-:W-:Y:S04]  /*14310*/  FADD.FTZ R3, R192, R3 ;  /* 0x00000003c0037221 */ /* 0x000fe80000010000 */
[C---:B------:R-:W-:Y:S04]  /*14320*/  HMMA.16816.F32.BF16 R44, R68.reuse, R84, R44 ;  /* 0x00000054442c723c */ /* 0x040fe8000004182c */
[----:B------:R-:W-:Y:S02]  /*14330*/  FADD.FTZ R144, R144, R3 ;  /* 0x0000000390907221 */ /* 0x000fe40000010000 */
[----:B------:R-:W-:Y:S02]  /*14340*/  IMAD.MOV.U32 R3, RZ, RZ, R0 ;  /* 0x000000ffff037224 */ /* 0x000fe400078e0000 */
[C---:B------:R-:W-:Y:S01]  /*14350*/  HMMA.16816.F32.BF16 R48, R68.reuse, R86, R48 ;  /* 0x000000564430723c */ /* 0x040fe20000041830 */
[----:B------:R-:W-:Y:S03]  /*14360*/  LDSM.16.MT88.4 R84, [R208+0x1900] ;  /* 0x00190000d054783b */ /* 0x000fe60000004200 */
[----:B------:R-:W-:Y:S04]  /*14370*/  FADD.FTZ R144, R139, R144 ;  /* 0x000000908b907221 */ /* 0x000fe80000010000 */
[C---:B--2---:R-:W-:Y:S04]  /*14380*/  HMMA.16816.F32.BF16 R52, R68.reuse, R76, R52 ;  /* 0x0000004c4434723c */ /* 0x044fe80000041834 */
        /* <DEDUP_REMOVED lines=14> */
[C---:B---3--:R-:W-:Y:S03]  /*14470*/  HMMA.16816.F32.BF16 R4, R68.reuse, R80, R4 ;  /* 0x000000504404723c */ /* 0x048fe60000041804 */
        /* <DEDUP_REMOVED lines=32> */
[C---:B--2---:R-:W-:Y:S03]  /*14680*/  HMMA.16816.F32.BF16 R4, R68.reuse, R76, R4 ;  /* 0x0000004c4404723c */ /* 0x044fe60000041804 */
[----:B------:R-:W-:Y:S02]  /*14690*/  FADD.FTZ R251, R251, R184 ;  /* 0x000000b8fbfb7221 */ /* 0x000fe40000010000 */
[----:B------:R-:W-:Y:S02]  /*146a0*/  IMAD.MOV.U32 R238, RZ, RZ, R192 ;  /* 0x000000ffffee7224 */ /* 0x000fe400078e00c0 */
        /* <DEDUP_REMOVED lines=44> */
.L_x_394:
[----:B------:R-:W1:Y:S01]  /*14970*/  S2R R5, SR_CTAID.X ;  /* 0x0000000000057919 */ /* 0x000e620000002500 */
[----:B------:R-:W-:-:S02]  /*14980*/  ISETP.NE.AND P1, PT, R217, 0x1, PT ;  /* 0x00000001d900780c */ /* 0x000fc40003f25270 */
[----:B------:R-:W-:Y:S02]  /*14990*/  ISETP.GE.AND P0, PT, R216, 0x1, PT ;  /* 0x00000001d800780c */ /* 0x000fe40003f06270 */
[----:B------:R-:W-:Y:S02]  /*149a0*/  IADD3 R2, R215, 0x1, -R220 ;  /* 0x00000001d7027810 */ /* 0x000fe40007ffe8dc */
[----:B-1----:R-:W-:-:S07]  /*149b0*/  LEA R5, R5, 0x7f, 0x7 ;  /* 0x0000007f05057811 */ /* 0x002fce00078e38ff */
        /* <DEDUP_REMOVED lines=14> */
.L_x_405:
[----:B------:R-:W-:-:S04]  /*14aa0*/  MOV R2, c[0x0][0x32c] ;  /* 0x0000cb0000027a02 */ /* 0x000fc80000000f00 */
[----:B------:R-:W-:-:S13]  /*14ab0*/  ISETP.NE.AND P0, PT, R2, 0x1, PT ;  /* 0x000000010200780c */ /* 0x000fda0003f05270 */
[----:B------:R-:W-:-:S05]  /*14ac0*/  @P0 IMAD.HI.U32 R2, R4, c[0x0][0x330], RZ ;  /* 0x0000cc0004020a27 */ /* 0x000fca00078e00ff */
[----:B------:R-:W-:-:S05]  /*14ad0*/  @P0 SHF.R.U32.HI R4, RZ, c[0x0][0x334], R2 ;  /* 0x0000cd00ff040a19 */ /* 0x000fca0000011602 */
.L_x_406:
[----:B------:R-:W-:-:S05]  /*14ae0*/  IMAD R4, R4, c[0x0][0x32c], RZ ;  /* 0x0000cb0004047a24 */ /* 0x000fca00078e02ff */
[----:B------:R-:W-:-:S04]  /*14af0*/  IMNMX R3, R3, R4, !PT ;  /* 0x0000000403037217 */ /* 0x000fc80007800200 */
.L_x_404:
        /* <DEDUP_REMOVED lines=10> */
[----:B------:R-:W-:Y:S01]  /*14ba0*/  IMAD.MOV.U32 R233, RZ, RZ, 0x6 ;  /* 0x00000006ffe97424 */ /* 0x000fe200078e00ff */
[----:B------:R-:W-:Y:S02]  /*14bb0*/  MOV R238, c[0x0][0x1e0] ;  /* 0x0000780000ee7a02 */ /* 0x000fe40000000f00 */
.L_x_408:
[----:B------:R-:W-:Y:S04]  /*14bc0*/  DEPBAR.LE SB0, 0x0 ;  /* 0x000080000000791a */ /* 0x000fe80000000000 */
[----:B------:R-:W-:Y:S01]  /*14bd0*/  BAR.SYNC.DEFER_BLOCKING 0x0 ;  /* 0x0000000000007b1d */ /* 0x000fe20000010000 */
[----:B------:R-:W-:Y:S02]  /*14be0*/  ISETP.GT.AND P0, PT, R223, R240, PT ;  /* 0x000000f0df00720c */ /* 0x000fe40003f04270 */
[C---:B------:R-:W-:Y:S02]  /*14bf0*/  LOP3.LUT P4, RZ, R222.reuse, 0x40000, RZ, 0xc0, !PT ;  /* 0x00040000deff7812 */ /* 0x040fe4000788c0ff */
[----:B------:R-:W-:Y:S09]  /*14c00*/  LOP3.LUT P3, RZ, R222, 0x20000, RZ, 0xc0, !PT ;  /* 0x00020000deff7812 */ /* 0x000ff2000786c0ff */
        /* <DEDUP_REMOVED lines=270> */
[----:B------:R-:W-:Y:S01]  /*15cf0*/  MUFU.TANH R241, R27 ;  /* 0x0000001b00f17308 */ /* 0x000fe20000002400 */
[----:B--2---:R-:W-:Y:S09]  /*15d00*/  FMNMX.FTZ R7, R186, R7, !PT ;  /* 0x00000007ba077209 */ /* 0x004ff20007810000 */
[----:B------:R-:W1:Y:S01]  /*15d10*/  MUFU.TANH R164, R164 ;  /* 0x000000a400a47308 */ /* 0x000e620000002400 */
[----:B---3--:R-:W-:Y:S09]  /*15d20*/  FMNMX.FTZ R0, R162, R5, !PT ;  /* 0x00000005a2007209 */ /* 0x008ff20007810000 */
[----:B------:R-:W2:Y:S10]  /*15d30*/  MUFU.TANH R243, R29 ;  /* 0x0000001d00f37308 */ /* 0x000eb40000002400 */
[----:B------:R-:W3:Y:S01]  /*15d40*/  MUFU.TANH R184, R30 ;  /* 0x0000001e00b87308 */ /* 0x000ee20000002400 */
[----:B-1----:R-:W-:Y:S02]  /*15d50*/  FMNMX.FTZ R2, R164, R7, !PT ;  /* 0x00000007a4027209 */ /* 0x002fe40007810000 */
[----:B------:R-:W-:Y:S01]  /*15d60*/  FMNMX.FTZ R7, R241, R0, !PT ;  /* 0x00000000f1077209 */ /* 0x000fe20007810000 */
[----:B------:R-:W-:Y:S06]  /*15d70*/  FMUL.FTZ R0, R51, c[0x0][0x320] ;  /* 0x0000c80033007a20 */ /* 0x000fec0000410000 */
        /* <DEDUP_REMOVED lines=46> */
[----:B-1----:R-:W-:Y:S01]  /*16060*/  FMNMX.FTZ R11, R6, R9, !PT ;  /* 0x00000009060b7209 */ /* 0x002fe20007810000 */
[----:B------:R-:W-:Y:S06]  /*16070*/  @P0 IMAD.WIDE.U32 R8, R192, c[0x0][0x1e0], RZ ;  /* 0x00007800c0080a25 */ /* 0x000fec00078e00ff */
[----:B------:R-:W1:Y:S01]  /*16080*/  SHFL.BFLY PT, R2, R11, 0x1, 0x1f ;  /* 0x0c201f000b027f89 */ /* 0x000e6200000e0000 */
[----:B--2---:R-:W-:Y:S02]  /*16090*/  FMNMX.FTZ R5, R7, R0, !PT ;  /* 0x0000000007057209 */ /* 0x004fe40007810000 */
[----:B------:R-:W-:Y:S05]  /*160a0*/  @P0 MOV R7, R227 ;  /* 0x000000e300070202 */ /* 0x000fea0000000f00 */
[----:B------:R-:W2:Y:S01]  /*160b0*/  SHFL.BFLY PT, R4, R5, 0x1, 0x1f ;  /* 0x0c201f0005047f89 */ /* 0x000ea200000e0000 */
[----:B-1----:R-:W-:Y:S05]  /*160c0*/  FMNMX.FTZ R0, R11, R2, !PT ;  /* 0x000000020b007209 */ /* 0x002fea0007810000 */
[C---:B------:R-:W-:Y:S02]  /*160d0*/  FADD.FTZ R2, -R0.reuse, R3 ;  /* 0x0000000300027221 */ /* 0x040fe40000010100 */
[----:B------:R-:W-:Y:S01]  /*160e0*/  FMUL.FTZ R148, R0, c[0x0][0x2d0] ;  /* 0x0000b40000947a20 */ /* 0x000fe20000410000 */
[----:B--2---:R-:W-:Y:S01]  /*160f0*/  FMNMX.FTZ R116, R5, R4, !PT ;  /* 0x0000000405747209 */ /* 0x004fe20007810000 */
        /* <DEDUP_REMOVED lines=48> */
[----:B------:R-:W-:Y:S01]  /*16400*/  @P0 SHF.L.U64.HI R4, R238, R233, c[0x0][0x1e4] ;  /* 0x00007900ee040619 */ /* 0x000fe200000102e9 */
        /* <DEDUP_REMOVED lines=15> */
[C---:B------:R-:W-:Y:S02]  /*16500*/  FMUL.FTZ R50, R2.reuse, R70 ;  /* 0x0000004602327220 */ /* 0x040fe40000410000 */
[C---:B------:R-:W-:Y:S02]  /*16510*/  FMUL.FTZ R51, R2.reuse, R71 ;  /* 0x0000004702337220 */ /* 0x040fe40000410000 */
[C---:B------:R-:W-:Y:S01]  /*16520*/  FMUL.FTZ R52, R3.reuse, R52 ;  /* 0x0000003403347220 */ /* 0x040fe20000410000 */
[----:B------:R-:W-:Y:S01]  /*16530*/  MUFU.EX2 R128, R128 ;  /* 0x0000008000807308 */ /* 0x000fe20000000800 */
[C---:B------:R-:W-:Y:S01]  /*16540*/  FMUL.FTZ R53, R3.reuse, R53 ;  /* 0x0000003503357220 */ /* 0x040fe20000410000 */
[----:B------:R1:W-:Y:S01]  /*16550*/  @P0 LDGSTS.E.BYPASS.LTC128B.128 [R228+0xc100], [R6.64+0x80], !P3 ;  /* 0x0c10008006e40fae */ /* 0x0003e2000d901d50 */
[C---:B------:R-:W-:Y:S02]  /*16560*/  FMUL.FTZ R54, R2.reuse, R54 ;  /* 0x0000003602367220 */ /* 0x040fe40000410000 */
[C---:B--2---:R-:W-:Y:S02]  /*16570*/  FMUL.FTZ R10, R2.reuse, R110 ;  /* 0x0000006e020a7220 */ /* 0x044fe40000410000 */
[C---:B------:R-:W-:Y:S02]  /*16580*/  FMUL.FTZ R11, R2.reuse, R111 ;  /* 0x0000006f020b7220 */ /* 0x040fe40000410000 */
[----:B------:R-:W-:Y:S01]  /*16590*/  FMUL.FTZ R55, R2, R55 ;  /* 0x0000003702377220 */ /* 0x000fe20000410000 */
[----:B------:R2:W-:Y:S01]  /*165a0*/  @P0 LDGSTS.E.BYPASS.LTC128B.128 [R228+0xa100], [R16.64], !P4 ;  /* 0x0a10000010e40fae */ /* 0x0005e2000e101d50 */
[----:B------:R-:W5:Y:S01]  /*165b0*/  MUFU.EX2 R119, R119 ;  /* 0x0000007700777308 */ /* 0x000f620000000800 */
[----:B------:R-:W-:Y:S01]  /*165c0*/  FMUL.FTZ R56, R3, R56 ;  /* 0x0000003803387220 */ /* 0x000fe20000410000 */
[----:B----4-:R-:W-:Y:S01]  /*165d0*/  F2FP.BF16.PACK_AB R113, R129, R134 ;  /* 0x000000868171723e */ /* 0x010fe200000010ff */
[C---:B---3--:R-:W-:Y:S02]  /*165e0*/  FMUL.FTZ R8, R3.reuse, R108 ;  /* 0x0000006c03087220 */ /* 0x048fe40000410000 */
[C---:B------:R-:W-:Y:S02]  /*165f0*/  FMUL.FTZ R9, R3.reuse, R109 ;  /* 0x0000006d03097220 */ /* 0x040fe40000410000 */
[----:B------:R2:W-:Y:S01]  /*16600*/  @P0 LDGSTS.E.BYPASS.LTC128B.128 [R228+0xd100], [R16.64+0x80], !P3 ;  /* 0x0d10008010e40fae */ /* 0x0005e2000d901d50 */
[C---:B------:R-:W-:Y:S01]  /*16610*/  FMUL.FTZ R57, R3.reuse, R57 ;  /* 0x0000003903397220 */ /* 0x040fe20000410000 */
[----:B------:R-:W-:Y:S01]  /*16620*/  ISETP.GT.AND P0, PT, R240, R239, PT ;  /* 0x000000eff000720c */ /* 0x000fe20003f04270 */
[C---:B------:R-:W-:Y:S01]  /*16630*/  FMUL.FTZ R58, R2.reuse, R58 ;  /* 0x0000003a023a7220 */ /* 0x040fe20000410000 */
[----:B------:R-:W-:Y:S01]  /*16640*/  MUFU.EX2 R185, R185 ;  /* 0x000000b900b97308 */ /* 0x000fe20000000800 */
[C---:B------:R-:W-:Y:S01]  /*16650*/  FMUL.FTZ R59, R2.reuse, R59 ;  /* 0x0000003b023b7220 */ /* 0x040fe20000410000 */
[----:B------:R-:W-:Y:S01]  /*16660*/  MOV R240, R192 ;  /* 0x000000c000f07202 */ /* 0x000fe20000000f00 */
        /* <DEDUP_REMOVED lines=328> */
.L_x_407:
[----:B------:R-:W-:-:S13]  /*17af0*/  ISETP.GE.AND P0, PT, R192, R223, PT ;  /* 0x000000dfc000720c */ /* 0x000fda0003f06270 */
[----:B------:R-:W-:Y:S05]  /*17b00*/  @!P0 BRA `(.L_x_409) ;  /* 0x000042d000008947 */ /* 0x000fea0003800000 */
[----:B------:R-:W-:Y:S01]  /*17b10*/  ISETP.NE.AND P1, PT, R217, 0x1, PT ;  /* 0x00000001d900780c */ /* 0x000fe20003f25270 */
[----:B------:R-:W-:Y:S01]  /*17b20*/  UMOV UR11, 0x6 ;  /* 0x00000006000b7882 */ /* 0x000fe20000000000 */
[----:B------:R-:W-:Y:S01]  /*17b30*/  IADD3 R194, P0, R234, 0x40, RZ ;  /* 0x00000040eac27810 */ /* 0x000fe20007f1e0ff */
[----:B------:R-:W-:Y:S01]  /*17b40*/  ULDC.64 UR4, c[0x0][0x1e0] ;  /* 0x0000780000047ab9 */ /* 0x000fe20000000a00 */
[----:B------:R-:W-:Y:S01]  /*17b50*/  IMAD.MOV.U32 R2, RZ, RZ, R116 ;  /* 0x000000ffff027224 */ /* 0x000fe200078e0074 */
[----:B------:R-:W-:Y:S01]  /*17b60*/  UIADD3 UR9, UP1, UR12, 0x80, URZ ;  /* 0x000000800c097890 */ /* 0x000fe2000ff3e03f */
[----:B------:R-:W-:Y:S01]  /*17b70*/  IMAD.MOV.U32 R3, RZ, RZ, R0 ;  /* 0x000000ffff037224 */ /* 0x000fe200078e0000 */
[----:B------:R-:W-:Y:S01]  /*17b80*/  USHF.L.U64.HI UR11, UR4, UR11, UR5 ;  /* 0x0000000b040b7299 */ /* 0x000fe20008010205 */
[-C--:B------:R-:W-:Y:S01]  /*17b90*/  IADD3.X R195, RZ, R237.reuse, RZ, P0, !PT ;  /* 0x000000edffc37210 */ /* 0x080fe200007fe4ff */
[----:B------:R-:W-:Y:S01]  /*17ba0*/  USHF.L.U32 UR13, UR4, 0x6, URZ ;  /* 0x00000006040d7899 */ /* 0x000fe2000800063f */
[----:B------:R-:W-:Y:S01]  /*17bb0*/  MOV R235, R237 ;  /* 0x000000ed00eb7202 */ /* 0x000fe20000000f00 */
[----:B------:R-:W-:-:S02]  /*17bc0*/  UMOV UR12, 0x60 ;  /* 0x00000060000c7882 */ /* 0x000fc40000000000 */
[----:B------:R-:W-:Y:S01]  /*17bd0*/  ULDC.64 UR4, c[0x0][0x208] ;  /* 0x0000820000047ab9 */ /* 0x000fe20000000a00 */
[----:B------:R-:W-:Y:S01]  /*17be0*/  @P1 IMAD.HI.U32 R193, R229, c[0x0][0x2c8], RZ ;  /* 0x0000b200e5c11a27 */ /* 0x000fe200078e00ff */
[----:B------:R-:W-:Y:S02]  /*17bf0*/  UIADD3 UR14, UP0, UR8, 0x80, URZ ;  /* 0x00000080080e7890 */ /* 0x000fe4000ff1e03f */
[----:B------:R-:W-:Y:S02]  /*17c00*/  UIMAD.WIDE.U32 UR18, UR12, UR4, URZ ;  /* 0x000000040c1272a5 */ /* 0x000fe4000f8e003f */
[----:B------:R-:W-:Y:S02]  /*17c10*/  UIMAD UR5, UR12, UR5, URZ ;  /* 0x000000050c0572a4 */ /* 0x000fe4000f8e023f */
[----:B------:R-:W-:Y:S02]  /*17c20*/  UIADD3.X UR6, URZ, UR6, URZ, UP1, !UPT ;  /* 0x000000063f067290 */ /* 0x000fe40008ffe43f */
[----:B------:R-:W-:-:S02]  /*17c30*/  UIADD3.X UR4, URZ, UR7, URZ, UP0, !UPT ;  /* 0x000000073f047290 */ /* 0x000fc400087fe43f */
[----:B------:R-:W-:Y:S02]  /*17c40*/  UIADD3 UR5, UR19, UR5, URZ ;  /* 0x0000000513057290 */ /* 0x000fe4000fffe03f */
.L_x_418:
[----:B------:R-:W-:Y:S04]  /*17c50*/  DEPBAR.LE SB0, 0x0 ;  /* 0x000080000000791a */ /* 0x000fe80000000000 */
[----:B------:R-:W-:Y:S01]  /*17c60*/  BAR.SYNC.DEFER_BLOCKING 0x0 ;  /* 0x0000000000007b1d */ /* 0x000fe20000010000 */
[----:B------:R-:W-:Y:S01]  /*17c70*/  SHF.R.S32.HI R29, RZ, 0x1f, R192 ;  /* 0x0000001fff1d7819 */ /* 0x000fe200000114c0 */
[----:B------:R-:W-:Y:S01]  /*17c80*/  IMAD R0, R192, UR5, RZ ;  /* 0x00000005c0007c24 */ /* 0x000fe2000f8e02ff */
[----:B------:R-:W-:Y:S01]  /*17c90*/  LOP3.LUT P4, RZ, R222, 0x40000, RZ, 0xc0, !PT ;  /* 0x00040000deff7812 */ /* 0x000fe2000788c0ff */
[----:B------:R-:W-:Y:S01]  /*17ca0*/  IMAD.WIDE.U32 R38, R192, UR18, R234 ;  /* 0x00000012c0267c25 */ /* 0x000fe2000f8e00ea */
[----:B------:R-:W-:Y:S02]  /*17cb0*/  LOP3.LUT P3, RZ, R222, 0x20000, RZ, 0xc0, !PT ;  /* 0x00020000deff7812 */ /* 0x000fe4000786c0ff */
[----:B------:R-:W-:Y:S01]  /*17cc0*/  ISETP.NE.AND P5, PT, R217, 0x1, PT ;  /* 0x00000001d900780c */ /* 0x000fe20003fa5270 */
        /* <DEDUP_REMOVED lines=15> */
[----:B------:R-:W-:Y:S02]  /*17dc0*/  IADD3.X R163, R161, UR4, RZ, P0, !PT ;  /* 0x00000004a1a37c10 */ /* 0x000fe400087fe4ff */
[----:B------:R-:W-:Y:S01]  /*17dd0*/  ISETP.GT.AND P0, PT, R192, R223, PT ;  /* 0x000000dfc000720c */ /* 0x000fe20003f04270 */
        /* <DEDUP_REMOVED lines=175> */
[----:B------:R2:W2:Y:S01]  /*188d0*/  MUFU.TANH R160, R21 ;  /* 0x0000001500a07308 */ /* 0x0004a20000002400 */
        /* <DEDUP_REMOVED lines=42> */
[----:B------:R1:W1:Y:S01]  /*18b80*/  MUFU.TANH R239, R22 ;  /* 0x0000001600ef7308 */ /* 0x0002620000002400 */
        /* <DEDUP_REMOVED lines=27> */
[C---:B------:R-:W-:Y:S01]  /*18d40*/  @P0 IADD3 R20, P2, R16.reuse, UR13, RZ ;  /* 0x0000000d10140c10 */ /* 0x040fe2000ff5e0ff */
[----:B------:R-:W-:Y:S01]  /*18d50*/  FMUL.FTZ R45, R45, c[0x0][0x320] ;  /* 0x0000c8002d2d7a20 */ /* 0x000fe20000410000 */
[----:B------:R-:W-:Y:S01]  /*18d60*/  @P0 IADD3 R18, P1, R16, UR9, RZ ;  /* 0x0000000910120c10 */ /* 0x000fe2000ff3e0ff */
[----:B------:R-:W-:Y:S01]  /*18d70*/  FMUL.FTZ R46, R46, c[0x0][0x320] ;  /* 0x0000c8002e2e7a20 */ /* 0x000fe20000410000 */
[C---:B--2---:R-:W-:Y:S01]  /*18d80*/  @P0 IADD3.X R21, R17.reuse, UR11, RZ, P2, !PT ;  /* 0x0000000b11150c10 */ /* 0x044fe200097fe4ff */
        /* <DEDUP_REMOVED lines=15> */
[----:B------:R1:W-:Y:S01]  /*18e80*/  @P0 LDGSTS.E.BYPASS.LTC128B.128 [R228+0xd100], [R18.64], !P3 ;  /* 0x0d10000012e40fae */ /* 0x0003e2000d901d50 */
[----:B------:R-:W-:Y:S02]  /*18e90*/  ISETP.GE.AND P3, PT, R216, 0x1, PT ;  /* 0x00000001d800780c */ /* 0x000fe40003f66270 */
[----:B------:R-:W1:Y:S05]  /*18ea0*/  MUFU.TANH R246, R246 ;  /* 0x000000f600f67308 */ /* 0x000e6a0000002400 */
[----:B------:R-:W0:Y:S05]  /*18eb0*/  LDGDEPBAR ;  /* 0x00000000000079af */ /* 0x000e2a0000000000 */
[----:B------:R1:W1:Y:S03]  /*18ec0*/  MUFU.TANH R240, R29 ;  /* 0x0000001d00f07308 */ /* 0x0002660000002400 */
[----:B------:R-:W2:Y:S07]  /*18ed0*/  SHFL.IDX PT, R8, R5, RZ, 0x1c1f ;  /* 0x001c1fff05087589 */ /* 0x000eae00000e0000 */
[----:B------:R1:W1:Y:S10]  /*18ee0*/  MUFU.TANH R243, R30 ;  /* 0x0000001e00f37308 */ /* 0x0002740000002400 */
[----:B------:R1:W1:Y:S01]  /*18ef0*/  MUFU.TANH R247, R31 ;  /* 0x0000001f00f77308 */ /* 0x0002620000002400 */
[-C--:B--2---:R-:W-:Y:S02]  /*18f00*/  IADD3 R17, R11, R8.reuse, RZ ;  /* 0x000000080b117210 */ /* 0x084fe40007ffe0ff */
[----:B------:R-:W-:Y:S07]  /*18f10*/  IADD3 R16, R9, R8, RZ ;  /* 0x0000000809107210 */ /* 0x000fee0007ffe0ff */
[----:B------:R-:W2:Y:S10]  /*18f20*/  MUFU.TANH R244, R244 ;  /* 0x000000f400f47308 */ /* 0x000eb40000002400 */
        /* <DEDUP_REMOVED lines=33> */
.L_x_412:
[----:B------:R-:W-:Y:S04]  /*19140*/  MOV R6, c[0x0][0x32c] ;  /* 0x0000cb0000067a02 */ /* 0x000fe80000000f00 */
[----:B------:R-:W-:Y:S11]  /*19150*/  ISETP.NE.AND P0, PT, R6, 0x1, PT ;  /* 0x000000010600780c */ /* 0x000ff60003f05270 */
[----:B------:R-:W-:Y:S02]  /*19160*/  @!UPT UIADD3 URZ, URZ, URZ, URZ ;  /* 0x0000003f3f3ff290 */ /* 0x000fe4000fffe03f */
[----:B------:R-:W-:Y:S05]  /*19170*/  @P0 IMAD.HI.U32 R6, R8, c[0x0][0x330], RZ ;  /* 0x0000cc0008060a27 */ /* 0x000fea00078e00ff */
[----:B------:R-:W-:Y:S02]  /*19180*/  @P0 SHF.R.U32.HI R8, RZ, c[0x0][0x334], R6 ;  /* 0x0000cd00ff080a19 */ /* 0x000fe40000011606 */
.L_x_413:
[----:B------:R-:W-:Y:S05]  /*19190*/  BSYNC B0 ;  /* 0x0000000000007941 */ /* 0x000fea0003800000 */
.L_x_411:
[----:B-1----:R-:W-:Y:S05]  /*191a0*/  IMAD R19, R8, c[0x0][0x32c], R7 ;  /* 0x0000cb0008137a24 */ /* 0x002fea00078e0207 */
[----:B------:R-:W-:Y:S02]  /*191b0*/  IADD3 R6, R19, c[0x0][0x32c], RZ ;  /* 0x0000cb0013067a10 */ /* 0x000fe40007ffe0ff */
[----:B------:R-:W-:Y:S02]  /*191c0*/  IMNMX R16, R16, R19, !PT ;  /* 0x0000001310107217 */ /* 0x000fe40007800200 */
[----:B------:R-:W-:Y:S02]  /*191d0*/  IMNMX R17, R17, R6, PT ;  /* 0x0000000611117217 */ /* 0x000fe40003800200 */
.L_x_410:
[C---:B--234-:R-:W-:Y:S02]  /*191e0*/  ISETP.GE.AND P0, PT, R15.reuse, 0x2, PT ;  /* 0x000000020f00780c */ /* 0x05cfe40003f06270 */
[C---:B------:R-:W-:Y:S02]  /*191f0*/  ISETP.GE.AND P1, PT, R15.reuse, 0x9, PT ;  /* 0x000000090f00780c */ /* 0x040fe40003f26270 */
[----:B------:R-:W-:Y:S02]  /*19200*/  LOP3.LUT R222, R222, 0xffff7fff, RZ, 0xc0, !PT ;  /* 0xffff7fffdede7812 */ /* 0x000fe400078ec0ff */
[C---:B------:R-:W-:Y:S02]  /*19210*/  ISETP.GE.AND P6, PT, R15.reuse, 0x49, PT ;  /* 0x000000490f00780c */ /* 0x040fe40003fc6270 */
[C---:B------:R-:W-:Y:S02]  /*19220*/  ISETP.GE.AND P5, PT, R15.reuse, 0x4a, PT ;  /* 0x0000004a0f00780c */ /* 0x040fe40003fa6270 */
[C---:B------:R-:W-:Y:S02]  /*19230*/  ISETP.GE.AND P4, PT, R15.reuse, 0x51, PT ;  /* 0x000000510f00780c */ /* 0x040fe40003f86270 */
[----:B------:R-:W-:Y:S02]  /*19240*/  ISETP.GE.AND P3, PT, R15, 0x52, PT ;  /* 0x000000520f00780c */ /* 0x000fe40003f66270 */
        /* <DEDUP_REMOVED lines=99> */
[C---:B------:R-:W-:Y:S04]  /*19880*/  ISETP.LT.OR P0, PT, R17.reuse, 0x42, P0 ;  /* 0x000000421100780c */ /* 0x040fe80000701670 */
        /* <DEDUP_REMOVED lines=8> */
[C---:B------:R-:W-:Y:S04]  /*19910*/  ISETP.LT.OR P0, PT, R17.reuse, 0x4a, P0 ;  /* 0x0000004a1100780c */ /* 0x040fe80000701670 */
[----:B------:R-:W-:Y:S02]  /*19920*/  FSEL R166, R166, -INF , !P0 ;  /* 0xff800000a6a67808 */ /* 0x000fe40004000000 */
[----:B------:R-:W-:Y:S04]  /*19930*/  ISETP.GT.AND P0, PT, R16, 0x50, !P4 ;  /* 0x000000501000780c */ /* 0x000fe80006704270 */
        /* <DEDUP_REMOVED lines=8> */
[----:B------:R-:W-:Y:S04]  /*199c0*/  ISETP.GT.AND P0, PT, R16, RZ, !P1 ;  /* 0x000000ff1000720c */ /* 0x000fe80004f04270 */
[----:B------:R-:W-:Y:S04]  /*199d0*/  ISETP.LT.OR P0, PT, R17, 0x1, P0 ;  /* 0x000000011100780c */ /* 0x000fe80000701670 */
[----:B------:R-:W-:Y:S01]  /*199e0*/  FSEL R10, R0, -INF , !P0 ;  /* 0xff800000000a7808 */ /* 0x000fe20004000000 */
[----:B------:R-:W-:Y:S01]  /*199f0*/  IMAD.IADD R0, R11, 0x1, R14 ;  /* 0x000000010b007824 */ /* 0x000fe200078e020e */
        /* <DEDUP_REMOVED lines=22> */
.L_x_416:
[----:B------:R-:W-:Y:S04]  /*19b60*/  MOV R5, c[0x0][0x32c] ;  /* 0x0000cb0000057a02 */ /* 0x000fe80000000f00 */
[----:B------:R-:W-:Y:S11]  /*19b70*/  ISETP.NE.AND P0, PT, R5, 0x1, PT ;  /* 0x000000010500780c */ /* 0x000ff60003f05270 */
[----:B------:R-:W-:Y:S02]  /*19b80*/  @!UPT UIADD3 URZ, URZ, URZ, URZ ;  /* 0x0000003f3f3ff290 */ /* 0x000fe4000fffe03f */
[----:B------:R-:W-:Y:S05]  /*19b90*/  @P0 IMAD.HI.U32 R5, R14, c[0x0][0x330], RZ ;  /* 0x0000cc000e050a27 */ /* 0x000fea00078e00ff */
[----:B------:R-:W-:Y:S02]  /*19ba0*/  @P0 SHF.R.U32.HI R14, RZ, c[0x0][0x334], R5 ;  /* 0x0000cd00ff0e0a19 */ /* 0x000fe40000011605 */
.L_x_417:
[----:B------:R-:W-:Y:S05]  /*19bb0*/  BSYNC B0 ;  /* 0x0000000000007941 */ /* 0x000fea0003800000 */
.L_x_415:
[----:B------:R-:W-:Y:S05]  /*19bc0*/  IMAD R7, R14, c[0x0][0x32c], R7 ;  /* 0x0000cb000e077a24 */ /* 0x000fea00078e0207 */
[----:B------:R-:W-:Y:S02]  /*19bd0*/  IADD3 R5, R7, c[0x0][0x32c], RZ ;  /* 0x0000cb0007057a10 */ /* 0x000fe40007ffe0ff */
[----:B------:R-:W-:Y:S02]  /*19be0*/  IMNMX R12, R12, R7, !PT ;  /* 0x000000070c0c7217 */ /* 0x000fe40007800200 */
[----:B------:R-:W-:Y:S02]  /*19bf0*/  IMNMX R0, R0, R5, PT ;  /* 0x0000000500007217 */ /* 0x000fe40003800200 */
.L_x_414:
[----:B------:R-:W-:Y:S01]  /*19c00*/  ISETP.GT.AND P0, PT, R12, RZ, !P1 ;  /* 0x000000ff0c00720c */ /* 0x000fe20004f04270 */
[----:B------:R-:W-:Y:S01]  /*19c10*/  LDSM.16.MT88.4 R20, [R210+0x100] ;  /* 0x00010000d214783b */ /* 0x000fe20000004200 */
[----:B------:R-:W-:Y:S02]  /*19c20*/  LOP3.LUT P1, RZ, R222, 0x800, RZ, 0xc0, !PT ;  /* 0x00000800deff7812 */ /* 0x000fe4000782c0ff */
[----:B------:R-:W-:Y:S02]  /*19c30*/  ISETP.LT.OR P0, PT, R0, 0x1, P0 ;  /* 0x000000010000780c */ /* 0x000fe40000701670 */
[----:B------:R-:W-:Y:S02]  /*19c40*/  FMNMX.FTZ R5, R10, R3, !PT ;  /* 0x000000030a057209 */ /* 0x000fe40007810000 */
[----:B------:R-:W-:Y:S01]  /*19c50*/  FSEL R13, R124, -INF , !P0 ;  /* 0xff8000007c0d7808 */ /* 0x000fe20004000000 */
[----:B------:R-:W-:Y:S01]  /*19c60*/  LDSM.16.MT88.4 R28, [R209+0x100] ;  /* 0x00010000d11c783b */ /* 0x000fe20000004200 */
[----:B------:R-:W-:Y:S02]  /*19c70*/  LOP3.LUT P0, RZ, R222, 0x8000, RZ, 0xc0, !PT ;  /* 0x00008000deff7812 */ /* 0x000fe4000780c0ff */
[----:B------:R-:W-:Y:S02]  /*19c80*/  FMNMX.FTZ R5, R126, R5, !PT ;  /* 0x000000057e057209 */ /* 0x000fe40007810000 */
[----:B------:R-:W-:Y:S02]  /*19c90*/  ISETP.GT.AND P0, PT, R12, 0x1, !P0 ;  /* 0x000000010c00780c */ /* 0x000fe40004704270 */
[----:B------:R-:W-:Y:S01]  /*19ca0*/  FMNMX.FTZ R5, R6, R5, !PT ;  /* 0x0000000506057209 */ /* 0x000fe20007810000 */
[----:B------:R-:W-:Y:S01]  /*19cb0*/  LDSM.16.MT88.4 R36, [R208+0x100] ;  /* 0x00010000d024783b */ /* 0x000fe20000004200 */
[----:B------:R-:W-:Y:S02]  /*19cc0*/  ISETP.LT.OR P0, PT, R0, 0x2, P0 ;  /* 0x000000020000780c */ /* 0x000fe40000701670 */
[----:B------:R-:W-:Y:S02]  /*19cd0*/  FMNMX.FTZ R16, R13, R2, !PT ;  /* 0x000000020d107209 */ /* 0x000fe40007810000 */
[----:B------:R-:W-:Y:S02]  /*19ce0*/  FSEL R125, R125, -INF , !P0 ;  /* 0xff8000007d7d7808 */ /* 0x000fe40004000000 */
[----:B------:R-:W-:Y:S01]  /*19cf0*/  LOP3.LUT P0, RZ, R222, 0x10000, RZ, 0xc0, !PT ;  /* 0x00010000deff7812 */ /* 0x000fe2000780c0ff */
[----:B------:R-:W-:Y:S01]  /*19d00*/  LDSM.16.MT88.4 R44, [R212+0x3100] ;  /* 0x00310000d42c783b */ /* 0x000fe20000004200 */
        /* <DEDUP_REMOVED lines=35> */
[----:B------:R-:W-:Y:S02]  /*19f40*/  LOP3.LUT P1, RZ, R222, 0x1, RZ, 0xc0, !PT ;  /* 0x00000001deff7812 */ /* 0x000fe4000782c0ff */
        /* <DEDUP_REMOVED lines=60> */
[----:B------:R-:W-:Y:S02]  /*1a310*/  ISETP.GT.AND P0, PT, R12, 0x41, !P1 ;  /* 0x000000410c00780c */ /* 0x000fe40004f04270 */
[----:B------:R-:W-:Y:S02]  /*1a320*/  FMNMX.FTZ R16, R185, R16, !PT ;  /* 0x00000010b9107209 */ /* 0x000fe40007810000 */
[----:B------:R-:W-:Y:S02]  /*1a330*/  ISETP.LT.OR P0, PT, R0, 0x42, P0 ;  /* 0x000000420000780c */ /* 0x000fe40000701670 */
[C---:B------:R-:W-:Y:S02]  /*1a340*/  ISETP.GT.AND P1, PT, R12.reuse, 0x58, !P2 ;  /* 0x000000580c00780c */ /* 0x040fe40005724270 */
        /* <DEDUP_REMOVED lines=8> */
[C---:B------:R-:W-:Y:S02]  /*1a3d0*/  ISETP.LT.OR P0, PT, R0.reuse, 0x4a, P0 ;  /* 0x0000004a0000780c */ /* 0x040fe40000701670 */
[----:B------:R-:W-:Y:S02]  /*1a3e0*/  ISETP.LT.OR P1, PT, R0, 0x59, P1 ;  /* 0x000000590000780c */ /* 0x000fe40000f21670 */
[----:B------:R-:W-:Y:S02]  /*1a3f0*/  FSEL R159, R159, -INF , !P0 ;  /* 0xff8000009f9f7808 */ /* 0x000fe40004000000 */
[----:B------:R-:W-:Y:S02]  /*1a400*/  ISETP.GT.AND P0, PT, R12, 0x50, !P4 ;  /* 0x000000500c00780c */ /* 0x000fe40006704270 */
[----:B------:R-:W-:Y:S02]  /*1a410*/  FMNMX.FTZ R16, R159, R16, !PT ;  /* 0x000000109f107209 */ /* 0x000fe40007810000 */
[----:B------:R-:W-:Y:S02]  /*1a420*/  ISETP.LT.OR P0, PT, R0, 0x51, P0 ;  /* 0x000000510000780c */ /* 0x000fe40000701670 */
[----:B------:R-:W-:Y:S02]  /*1a430*/  FSEL R135, R135, -INF , !P1 ;  /* 0xff80000087877808 */ /* 0x000fe40004800000 */
[----:B------:R-:W-:Y:S02]  /*1a440*/  FSEL R147, R147, -INF , !P0 ;  /* 0xff80000093937808 */ /* 0x000fe40004000000 */
[----:B------:R-:W-:Y:S02]  /*1a450*/  ISETP.GT.AND P0, PT, R12, 0x51, !P3 ;  /* 0x000000510c00780c */ /* 0x000fe40005f04270 */
[----:B------:R-:W-:Y:S02]  /*1a460*/  FMNMX.FTZ R16, R147, R16, !PT ;  /* 0x0000001093107209 */ /* 0x000fe40007810000 */
[----:B------:R-:W-:Y:S02]  /*1a470*/  ISETP.LT.OR P2, PT, R0, 0x52, P0 ;  /* 0x000000520000780c */ /* 0x000fe40000741670 */
[----:B------:R-:W-:Y:S02]  /*1a480*/  ISETP.GT.AND P0, PT, R12, 0x59, !P6 ;  /* 0x000000590c00780c */ /* 0x000fe40007704270 */
[----:B------:R-:W-:Y:S02]  /*1a490*/  FSEL R139, R139, -INF , !P2 ;  /* 0xff8000008b8b7808 */ /* 0x000fe40005000000 */
[----:B------:R-:W-:Y:S02]  /*1a4a0*/  ISETP.LT.OR P0, PT, R0, 0x5a, P0 ;  /* 0x0000005a0000780c */ /* 0x000fe40000701670 */
[----:B------:R-:W-:Y:S02]  /*1a4b0*/  FMNMX.FTZ R0, R139, R16, !PT ;  /* 0x000000108b007209 */ /* 0x000fe40007810000 */
[----:B------:R-:W-:Y:S02]  /*1a4c0*/  FSEL R117, R4, -INF , !P0 ;  /* 0xff80000004757808 */ /* 0x000fe40004000000 */
[----:B------:R-:W-:Y:S02]  /*1a4d0*/  FMNMX.FTZ R0, R135, R0, !PT ;  /* 0x0000000087007209 */ /* 0x000fe40007810000 */
[----:B-1----:R-:W-:Y:S02]  /*1a4e0*/  FMNMX.FTZ R12, R14, R5, !PT ;  /* 0x000000050e0c7209 */ /* 0x002fe40007810000 */
[----:B------:R-:W-:Y:S03]  /*1a4f0*/  FMNMX.FTZ R7, R117, R0, !PT ;  /* 0x0000000075077209 */ /* 0x000fe60007810000 */
[----:B------:R-:W1:Y:S08]  /*1a500*/  SHFL.BFLY PT, R15, R12, 0x1, 0x1f ;  /* 0x0c201f000c0f7f89 */ /* 0x000e7000000e0000 */
[----:B------:R-:W2:Y:S01]  /*1a510*/  SHFL.BFLY PT, R4, R7, 0x2, 0x1f ;  /* 0x0c401f0007047f89 */ /* 0x000ea200000e0000 */
[----:B-1----:R-:W-:Y:S04]  /*1a520*/  FMNMX.FTZ R0, R12, R15, !PT ;  /* 0x0000000f0c007209 */ /* 0x002fe80007810000 */
[C---:B------:R-:W-:Y:S01]  /*1a530*/  FSETP.NEU.FTZ.AND P0, PT, R0.reuse, -INF , PT ;  /* 0xff8000000000780b */ /* 0x040fe20003f1d000 */
[----:B------:R-:W-:Y:S01]  /*1a540*/  FMUL.FTZ R149, R0, c[0x0][0x2d0] ;  /* 0x0000b40000957a20 */ /* 0x000fe20000410000 */
[----:B--2---:R-:W-:Y:S04]  /*1a550*/  FMNMX.FTZ R5, R7, R4, !PT ;  /* 0x0000000407057209 */ /* 0x004fe80007810000 */
[----:B------:R-:W-:Y:S01]  /*1a560*/  FSEL R149, R149, RZ, P0 ;  /* 0x000000ff95957208 */ /* 0x000fe20000000000 */
[----:B------:R-:W1:Y:S04]  /*1a570*/  SHFL.BFLY PT, R4, R5, 0x1, 0x1f ;  /* 0x0c201f0005047f89 */ /* 0x000e6800000e0000 */
        /* <DEDUP_REMOVED lines=9> */
[--C-:B------:R-:W-:Y:S02]  /*1a610*/  FFMA.FTZ R138, R50, c[0x0][0x2d0], -R149.reuse ;  /* 0x0000b400328a7a23 */ /* 0x100fe40000010895 */
[--C-:B------:R-:W-:Y:S01]  /*1a620*/  FFMA.FTZ R145, R48, c[0x0][0x2d0], -R149.reuse ;  /* 0x0000b40030917a23 */ /* 0x100fe20000010895 */
[----:B------:R-:W-:Y:S01]  /*1a630*/  MUFU.EX2 R128, R128 ;  /* 0x0000008000807308 */ /* 0x000fe20000000800 */
        /* <DEDUP_REMOVED lines=9> */
[----:B------:R-:W-:Y:S01]  /*1a6d0*/  FSEL R5, R116, RZ, P0 ;  /* 0x000000ff74057208 */ /* 0x000fe20000000000 */
[--C-:B------:R-:W-:Y:S01]  /*1a6e0*/  FFMA.FTZ R240, R240, c[0x0][0x2d0], -R149.reuse ;  /* 0x0000b400f0f07a23 */ /* 0x100fe20000010895 */
[----:B------:R-:W-:Y:S01]  /*1a6f0*/  FSEL R134, R134, RZ, P0 ;  /* 0x000000ff86867208 */ /* 0x000fe20000000000 */
[--C-:B------:R-:W-:Y:S01]  /*1a700*/  FFMA.FTZ R242, R242, c[0x0][0x2d0], -R149.reuse ;  /* 0x0000b400f2f27a23 */ /* 0x100fe20000010895 */
[----:B------:R-:W-:Y:S01]  /*1a710*/  ISETP.GT.AND P0, PT, R192, R223, PT ;  /* 0x000000dfc000720c */ /* 0x000fe20003f04270 */
[----:B------:R-:W-:Y:S02]  /*1a720*/  FADD.FTZ R5, -R5, R2 ;  /* 0x0000000205057221 */ /* 0x000fe40000010100 */
[--C-:B------:R-:W-:Y:S01]  /*1a730*/  FFMA.FTZ R133, R13, c[0x0][0x2d0], -R134.reuse ;  /* 0x0000b4000d857a23 */ /* 0x100fe20000010886 */
[----:B------:R-:W2:Y:S01]  /*1a740*/  MUFU.EX2 R119, R119 ;  /* 0x0000007700777308 */ /* 0x000ea20000000800 */
[----:B------:R-:W3:Y:S01]  /*1a750*/  LDSM.16.MT88.4 R12, [R212+0x100] ;  /* 0x00010000d40c783b */ /* 0x000ee20000004200 */
[--C-:B------:R-:W-:Y:S02]  /*1a760*/  FFMA.FTZ R131, R11, c[0x0][0x2d0], -R134.reuse ;  /* 0x0000b4000b837a23 */ /* 0x100fe40000010886 */
[--C-:B------:R-:W-:Y:S02]  /*1a770*/  FFMA.FTZ R130, R9, c[0x0][0x2d0], -R134.reuse ;  /* 0x0000b40009827a23 */ /* 0x100fe40000010886 */
[--C-:B------:R-:W-:Y:S02]  /*1a780*/  FFMA.FTZ R132, R125, c[0x0][0x2d0], -R134.reuse ;  /* 0x0000b4007d847a23 */ /* 0x100fe40000010886 */
[----:B------:R-:W-:Y:S02]  /*1a790*/  FMUL.FTZ R2, R5, c[0x0][0x2d0] ;  /* 0x0000b40005027a20 */ /* 0x000fe40000410000 */
[----:B------:R-:W4:Y:S01]  /*1a7a0*/  MUFU.EX2 R129, R129 ;  /* 0x0000008100817308 */ /* 0x000f220000000800 */
        /* <DEDUP_REMOVED lines=8> */
[----:B--2---:R-:W-:Y:S01]  /*1a830*/  F2FP.BF16.PACK_AB R124, R119, R128 ;  /* 0x00000080777c723e */ /* 0x004fe200000010ff */
[C---:B------:R-:W-:Y:S02]  /*1a840*/  FMUL.FTZ R17, R3.reuse, R101 ;  /* 0x0000006503117220 */ /* 0x040fe40000410000 */
[C---:B------:R-:W-:Y:S02]  /*1a850*/  FMUL.FTZ R24, R3.reuse, R92 ;  /* 0x0000005c03187220 */ /* 0x040fe40000410000 */
[C---:B------:R-:W-:Y:S01]  /*1a860*/  FMUL.FTZ R25, R3.reuse, R93 ;  /* 0x0000005d03197220 */ /* 0x040fe20000410000 */
[----:B------:R-:W-:Y:S01]  /*1a870*/  MUFU.EX2 R133, R133 ;  /* 0x0000008500857308 */ /* 0x000fe20000000800 */
[C---:B------:R-:W-:Y:S02]  /*1a880*/  FMUL.FTZ R32, R3.reuse, R84 ;  /* 0x0000005403207220 */ /* 0x040fe40000410000 */
[----:B------:R-:W-:Y:S01]  /*1a890*/  FMUL.FTZ R33, R3, R85 ;  /* 0x0000005503217220 */ /* 0x000fe20000410000 */
[----:B----4-:R-:W-:Y:S01]  /*1a8a0*/  F2FP.BF16.PACK_AB R126, R129, R118 ;  /* 0x00000076817e723e */ /* 0x010fe200000010ff */
[C---:B------:R-:W-:Y:S02]  /*1a8b0*/  FMUL.FTZ R40, R3.reuse, R76 ;  /* 0x0000004c03287220 */ /* 0x040fe40000410000 */
[C---:B------:R-:W-:Y:S02]  /*1a8c0*/  FMUL.FTZ R41, R3.reuse, R77 ;  /* 0x0000004d03297220 */ /* 0x040fe40000410000 */
[C---:B------:R-:W-:Y:S01]  /*1a8d0*/  FMUL.FTZ R48, R3.reuse, R68 ;  /* 0x0000004403307220 */ /* 0x040fe20000410000 */
[----:B------:R-:W2:Y:S01]  /*1a8e0*/  MUFU.EX2 R132, R132 ;  /* 0x0000008400847308 */ /* 0x000ea20000000800 */
[C---:B------:R-:W-:Y:S02]  /*1a8f0*/  FMUL.FTZ R49, R3.reuse, R69 ;  /* 0x0000004503317220 */ /* 0x040fe40000410000 */
[C---:B------:R-:W-:Y:S02]  /*1a900*/  FMUL.FTZ R52, R3.reuse, R52 ;  /* 0x0000003403347220 */ /* 0x040fe40000410000 */
[C---:B-1----:R-:W-:Y:S02]  /*1a910*/  FMUL.FTZ R6, R2.reuse, R114 ;  /* 0x0000007202067220 */ /* 0x042fe40000410000 */
        /* <DEDUP_REMOVED lines=9> */
[----:B------:R-:W1:Y:S01]  /*1a9b0*/  MUFU.EX2 R130, R130 ;  /* 0x0000008200827308 */ /* 0x000e620000000800 */
[C---:B------:R-:W-:Y:S01]  /*1a9c0*/  FMUL.FTZ R34, R2.reuse, R86 ;  /* 0x0000005602227220 */ /* 0x040fe20000410000 */
[----:B------:R-:W-:Y:S01]  /*1a9d0*/  LDSM.16.MT88.4 R92, [R208+0x4900] ;  /* 0x00490000d05c783b */ /* 0x000fe20000004200 */
[----:B------:R-:W-:Y:S01]  /*1a9e0*/  FMUL.FTZ R35, R2, R87 ;  /* 0x0000005702237220 */ /* 0x000fe20000410000 */
[----:B--2---:R-:W-:Y:S01]  /*1a9f0*/  F2FP.BF16.PACK_AB R125, R132, R133 ;  /* 0x00000085847d723e */ /* 0x004fe200000010ff */
[C---:B------:R-:W-:Y:S02]  /*1aa00*/  FMUL.FTZ R42, R2.reuse, R78 ;  /* 0x0000004e022a7220 */ /* 0x040fe40000410000 */
[C---:B------:R-:W-:Y:S02]  /*1aa10*/  FMUL.FTZ R43, R2.reuse, R79 ;  /* 0x0000004f022b7220 */ /* 0x040fe40000410000 */
[C---:B------:R-:W-:Y:S01]  /*1aa20*/  FMUL.FTZ R50, R2.reuse, R70 ;  /* 0x0000004602327220 */ /* 0x040fe20000410000 */
[----:B------:R-:W2:Y:S01]  /*1aa30*/  LDSM.16.MT88.4 R84, [R210+0x3100] ;  /* 0x00310000d254783b */ /* 0x000ea20000004200 */
[C---:B------:R-:W-:Y:S01]  /*1aa40*/  FMUL.FTZ R51, R2.reuse, R71 ;  /* 0x0000004702337220 */ /* 0x040fe20000410000 */
[----:B------:R-:W-:Y:S01]  /*1aa50*/  MUFU.EX2 R238, R238 ;  /* 0x000000ee00ee7308 */ /* 0x000fe20000000800 */
[C---:B------:R-:W-:Y:S02]  /*1aa60*/  FMUL.FTZ R53, R3.reuse, R53 ;  /* 0x0000003503357220 */ /* 0x040fe40000410000 */
[C---:B------:R-:W-:Y:S02]  /*1aa70*/  FMUL.FTZ R54, R2.reuse, R54 ;  /* 0x0000003602367220 */ /* 0x040fe40000410000 */
[C---:B------:R-:W-:Y:S01]  /*1aa80*/  FMUL.FTZ R55, R2.reuse, R55 ;  /* 0x0000003702377220 */ /* 0x040fe20000410000 */
[----:B------:R-:W4:Y:S01]  /*1aa90*/  LDSM.16.MT88.4 R76, [R209+0x3100] ;  /* 0x00310000d14c783b */ /* 0x000f220000004200 */
[C---:B------:R-:W-:Y:S02]  /*1aaa0*/  FMUL.FTZ R56, R3.reuse, R56 ;  /* 0x0000003803387220 */ /* 0x040fe40000410000 */
[C---:B------:R-:W-:Y:S01]  /*1aab0*/  FMUL.FTZ R57, R3.reuse, R57 ;  /* 0x0000003903397220 */ /* 0x040fe20000410000 */
[----:B------:R-:W-:Y:S01]  /*1aac0*/  MUFU.EX2 R184, R184 ;  /* 0x000000b800b87308 */ /* 0x000fe20000000800 */
[----:B------:R-:W-:Y:S01]  /*1aad0*/  FMUL.FTZ R58, R2, R58 ;  /* 0x0000003a023a7220 */ /* 0x000fe20000410000 */
[----:B-1----:R-:W-:Y:S01]  /*1aae0*/  F2FP.BF16.PACK_AB R127, R130, R131 ;  /* 0x00000083827f723e */ /* 0x002fe200000010ff */
[C---:B------:R-:W-:Y:S01]  /*1aaf0*/  FMUL.FTZ R59, R2.reuse, R59 ;  /* 0x0000003b023b7220 */ /* 0x040fe20000410000 */
[----:B------:R-:W1:Y:S01]  /*1ab00*/  LDSM.16.MT88.4 R68, [R208+0x3100] ;  /* 0x00310000d044783b */ /* 0x000e620000004200 */
[C---:B------:R-:W-:Y:S02]  /*1ab10*/  FMUL.FTZ R60, R3.reuse, R60 ;  /* 0x0000003c033c7220 */ /* 0x040fe40000410000 */
[C---:B------:R-:W-:Y:S02]  /*1ab20*/  FMUL.FTZ R61, R3.reuse, R61 ;  /* 0x0000003d033d7220 */ /* 0x040fe40000410000 */
[C---:B---3--:R-:W-:Y:S01]  /*1ab30*/  HMMA.16816.F32.BF16 R4, R124.reuse, R12, R4 ;  /* 0x0000000c7c04723c */ /* 0x048fe20000041804 */
[----:B------:R-:W-:Y:S02]  /*1ab40*/  MUFU.EX2 R165, R165 ;  /* 0x000000a500a57308 */ /* 0x000fe40000000800 */
[----:B------:R-:W-:Y:S02]  /*1ab50*/  LDSM.16.MT88.4 R100, [R210+0x2900] ;  /* 0x00290000d264783b */ /* 0x000fe40000004200 */
[C---:B------:R-:W-:Y:S02]  /*1ab60*/  FMUL.FTZ R62, R2.reuse, R62 ;  /* 0x0000003e023e7220 */ /* 0x040fe40000410000 */
[C---:B------:R-:W-:Y:S01]  /*1ab70*/  FMUL.FTZ R12, R3.reuse, R104 ;  /* 0x00000068030c7220 */ /* 0x040fe20000410000 */
[C---:B------:R-:W-:Y:S03]  /*1ab80*/  HMMA.16816.F32.BF16 R8, R124.reuse, R14, R8 ;  /* 0x0000000e7c08723c */ /* 0x040fe60000041808 */
[----:B------:R-:W-:Y:S01]  /*1ab90*/  MUFU.EX2 R161, R161 ;  /* 0x000000a100a17308 */ /* 0x000fe20000000800 */
[C---:B------:R-:W-:Y:S02]  /*1aba0*/  FMUL.FTZ R13, R3.reuse, R105 ;  /* 0x00000069030d7220 */ /* 0x040fe40000410000 */
[C---:B------:R-:W-:Y:S02]  /*1abb0*/  FMUL.FTZ R63, R2.reuse, R63 ;  /* 0x0000003f023f7220 */ /* 0x040fe40000410000 */
[C---:B------:R-:W-:Y:S04]  /*1abc0*/  FMUL.FTZ R14, R2.reuse, R106 ;  /* 0x0000006a020e7220 */ /* 0x040fe80000410000 */
[C---:B------:R-:W-:Y:S01]  /*1abd0*/  FMUL.FTZ R15, R2.reuse, R107 ;  /* 0x0000006b020f7220 */ /* 0x040fe20000410000 */
[----:B------:R-:W-:Y:S01]  /*1abe0*/  MUFU.EX2 R136, R136 ;  /* 0x0000008800887308 */ /* 0x000fe20000000800 */
[C---:B------:R-:W-:Y:S02]  /*1abf0*/  FMUL.FTZ R64, R3.reuse, R64 ;  /* 0x0000004003407220 */ /* 0x040fe40000410000 */
[----:B------:R-:W-:Y:S02]  /*1ac00*/  FMUL.FTZ R65, R3, R65 ;  /* 0x0000004103417220 */ /* 0x000fe40000410000 */
[C---:B------:R-:W-:Y:S01]  /*1ac10*/  FMUL.FTZ R66, R2.reuse, R66 ;  /* 0x0000004202427220 */ /* 0x040fe20000410000 */
[C---:B------:R-:W-:Y:S03]  /*1ac20*/  HMMA.16816.F32.BF16 R12, R124.reuse, R20, R12 ;  /* 0x000000147c0c723c */ /* 0x040fe6000004180c */
[C---:B------:R-:W-:Y:S01]  /*1ac30*/  FMUL.FTZ R67, R2.reuse, R67 ;  /* 0x0000004302437220 */ /* 0x040fe20000410000 */
[----:B------:R-:W3:Y:S01]  /*1ac40*/  MUFU.EX2 R137, R137 ;  /* 0x0000008900897308 */ /* 0x000ee20000000800 */
[--C-:B------:R-:W-:Y:S02]  /*1ac50*/  FFMA.FTZ R148, R167, c[0x0][0x2d0], -R134.reuse ;  /* 0x0000b400a7947a23 */ /* 0x100fe40000010886 */
[C---:B------:R-:W-:Y:S01]  /*1ac60*/  FMUL.FTZ R20, R3.reuse, R96 ;  /* 0x0000006003147220 */ /* 0x040fe20000410000 */
[C---:B------:R-:W-:Y:S04]  /*1ac70*/  HMMA.16816.F32.BF16 R16, R124.reuse, R22, R16 ;  /* 0x000000167c10723c */ /* 0x040fe80000041810 */
[----:B------:R-:W-:Y:S02]  /*1ac80*/  FMUL.FTZ R21, R3, R97 ;  /* 0x0000006103157220 */ /* 0x000fe40000410000 */
[----:B------:R-:W-:Y:S01]  /*1ac90*/  MUFU.EX2 R138, R138 ;  /* 0x0000008a008a7308 */ /* 0x000fe20000000800 */
[C---:B------:R-:W-:Y:S02]  /*1aca0*/  FMUL.FTZ R22, R2.reuse, R98 ;  /* 0x0000006202167220 */ /* 0x040fe40000410000 */
[----:B------:R-:W-:Y:S03]  /*1acb0*/  FMUL.FTZ R23, R2, R99 ;  /* 0x0000006302177220 */ /* 0x000fe60000410000 */
        /* <DEDUP_REMOVED lines=8> */
[----:B------:R-:W-:Y:S01]  /*1ad40*/  MUFU.EX2 R148, R148 ;  /* 0x0000009400947308 */ /* 0x000fe20000000800 */
[----:B------:R-:W-:Y:S02]  /*1ad50*/  FMUL.FTZ R29, R3, R89 ;  /* 0x00000059031d7220 */ /* 0x000fe40000410000 */
[--C-:B------:R-:W-:Y:S02]  /*1ad60*/  FFMA.FTZ R167, R164, c[0x0][0x2d0], -R149.reuse ;  /* 0x0000b400a4a77a23 */ /* 0x100fe40000010895 */
[C---:B------:R-:W-:Y:S04]  /*1ad70*/  FMUL.FTZ R30, R2.reuse, R90 ;  /* 0x0000005a021e7220 */ /* 0x040fe80000410000 */
[C---:B------:R-:W-:Y:S01]  /*1ad80*/  FMUL.FTZ R31, R2.reuse, R91 ;  /* 0x0000005b021f7220 */ /* 0x040fe20000410000 */
[----:B------:R-:W5:Y:S01]  /*1ad90*/  MUFU.EX2 R151, R151 ;  /* 0x0000009700977308 */ /* 0x000f620000000800 */
        /* <DEDUP_REMOVED lines=10> */
[----:B------:R-:W1:Y:S01]  /*1ae40*/  MUFU.EX2 R158, R158 ;  /* 0x0000009e009e7308 */ /* 0x000e620000000800 */
        /* <DEDUP_REMOVED lines=16> */
[----:B------:R-:W-:Y:S01]  /*1af50*/  MUFU.EX2 R247, R247 ;  /* 0x000000f700f77308 */ /* 0x000fe20000000800 */
[----:B------:R-:W3:Y:S01]  /*1af60*/  LDSM.16.MT88.4 R72, [R212+0x900] ;  /* 0x00090000d448783b */ /* 0x000ee20000004200 */
[--C-:B------:R-:W-:Y:S02]  /*1af70*/  FFMA.FTZ R166, R185, c[0x0][0x2d0], -R134.reuse ;  /* 0x0000b400b9a67a23 */ /* 0x100fe40000010886 */
[--C-:B------:R-:W-:Y:S02]  /*1af80*/  FFMA.FTZ R245, R245, c[0x0][0x2d0], -R134.reuse ;  /* 0x0000b400f5f57a23 */ /* 0x100fe40000010886 */
[C---:B--2---:R-:W-:Y:S03]  /*1af90*/  HMMA.16816.F32.BF16 R44, R124.reuse, R84, R44 ;  /* 0x000000547c2c723c */ /* 0x044fe6000004182c */
        /* <DEDUP_REMOVED lines=9> */
[C---:B----4-:R-:W-:Y:S04]  /*1b030*/  HMMA.16816.F32.BF16 R52, R124.reuse, R76, R52 ;  /* 0x0000004c7c34723c */ /* 0x050fe80000041834 */
[--C-:B------:R-:W-:Y:S02]  /*1b040*/  FFMA.FTZ R146, R146, c[0x0][0x2d0], -R149.reuse ;  /* 0x0000b40092927a23 */ /* 0x100fe40000010895 */
[----:B------:R-:W-:Y:S02]  /*1b050*/  FFMA.FTZ R149, R144, c[0x0][0x2d0], -R149 ;  /* 0x0000b40090957a23 */ /* 0x000fe40000010895 */
[C---:B------:R-:W-:Y:S01]  /*1b060*/  HMMA.16816.F32.BF16 R56, R124.reuse, R78, R56 ;  /* 0x0000004e7c38723c */ /* 0x040fe20000041838 */
[----:B------:R-:W2:Y:S01]  /*1b070*/  LDSM.16.MT88.4 R76, [R210+0x900] ;  /* 0x00090000d24c783b */ /* 0x000ea20000004200 */
[----:B------:R-:W-:Y:S02]  /*1b080*/  MUFU.EX2 R236, R236 ;  /* 0x000000ec00ec7308 */ /* 0x000fe40000000800 */
[--C-:B------:R-:W-:Y:S02]  /*1b090*/  FFMA.FTZ R144, R147, c[0x0][0x2d0], -R134.reuse ;  /* 0x0000b40093907a23 */ /* 0x100fe40000010886 */
[--C-:B------:R-:W-:Y:S02]  /*1b0a0*/  FFMA.FTZ R139, R139, c[0x0][0x2d0], -R134.reuse ;  /* 0x0000b4008b8b7a23 */ /* 0x100fe40000010886 */
[C---:B-1----:R-:W-:Y:S04]  /*1b0b0*/  HMMA.16816.F32.BF16 R60, R124.reuse, R68, R60 ;  /* 0x000000447c3c723c */ /* 0x042fe8000004183c */
[----:B------:R-:W-:Y:S01]  /*1b0c0*/  MUFU.EX2 R162, R162 ;  /* 0x000000a200a27308 */ /* 0x000fe20000000800 */
[--C-:B------:R-:W-:Y:S02]  /*1b0d0*/  FFMA.FTZ R135, R135, c[0x0][0x2d0], -R134.reuse ;  /* 0x0000b40087877a23 */ /* 0x100fe40000010886 */
[----:B---3--:R-:W-:Y:S01]  /*1b0e0*/  F2FP.BF16.PACK_AB R68, R137, R136 ;  /* 0x000000888944723e */ /* 0x008fe200000010ff */
[----:B------:R-:W-:Y:S04]  /*1b0f0*/  HMMA.16816.F32.BF16 R64, R124, R70, R64 ;  /* 0x000000467c40723c */ /* 0x000fe80000041840 */
[----:B-----5:R-:W-:Y:S01]  /*1b100*/  F2FP.BF16.PACK_AB R69, R151, R148 ;  /* 0x000000949745723e */ /* 0x020fe200000010ff */
[----:B------:R-:W-:Y:S01]  /*1b110*/  FFMA.FTZ R134, R117, c[0x0][0x2d0], -R134 ;  /* 0x0000b40075867a23 */ /* 0x000fe20000010886 */
[----:B------:R-:W1:Y:S01]  /*1b120*/  MUFU.EX2 R167, R167 ;  /* 0x000000a700a77308 */ /* 0x000e620000000800 */
[----:B------:R-:W-:Y:S01]  /*1b130*/  F2FP.BF16.PACK_AB R70, R145, R138 ;  /* 0x0000008a9146723e */ /* 0x000fe200000010ff */
[----:B------:R-:W-:Y:S01]  /*1b140*/  FFMA.FTZ R128, R3, R232, R128 ;  /* 0x000000e803807223 */ /* 0x000fe20000010080 */
[----:B------:R-:W-:Y:S03]  /*1b150*/  F2FP.BF16.PACK_AB R71, R158, R157 ;  /* 0x0000009d9e47723e */ /* 0x000fe600000010ff */
[----:B------:R-:W-:Y:S02]  /*1b160*/  FFMA.FTZ R133, R2, R231, R133 ;  /* 0x000000e702857223 */ /* 0x000fe40000010085 */
[----:B------:R-:W-:Y:S02]  /*1b170*/  FADD.FTZ R119, R119, R128 ;  /* 0x0000008077777221 */ /* 0x000fe40000010000 */
[C---:B------:R-:W-:Y:S01]  /*1b180*/  HMMA.16816.F32.BF16 R4, R68.reuse, R72, R4 ;  /* 0x000000484404723c */ /* 0x040fe20000041804 */
[----:B------:R-:W-:Y:S04]  /*1b190*/  MUFU.EX2 R164, R164 ;  /* 0x000000a400a47308 */ /* 0x000fe80000000800 */
[----:B------:R-:W-:Y:S02]  /*1b1a0*/  FADD.FTZ R132, R132, R133 ;  /* 0x0000008584847221 */ /* 0x000fe40000010000 */
[----:B------:R-:W-:Y:S01]  /*1b1b0*/  FADD.FTZ R118, R118, R119 ;  /* 0x0000007776767221 */ /* 0x000fe20000010000 */
[C---:B------:R-:W-:Y:S01]  /*1b1c0*/  HMMA.16816.F32.BF16 R8, R68.reuse, R74, R8 ;  /* 0x0000004a4408723c */ /* 0x040fe20000041808 */
[----:B------:R-:W3:Y:S02]  /*1b1d0*/  LDSM.16.MT88.4 R72, [R210+0x3900] ;  /* 0x00390000d248783b */ /* 0x000ee40000004200 */
[----:B------:R-:W4:Y:S01]  /*1b1e0*/  MUFU.EX2 R187, R187 ;  /* 0x000000bb00bb7308 */ /* 0x000f220000000800 */
[----:B------:R-:W-:Y:S02]  /*1b1f0*/  FADD.FTZ R3, R131, R132 ;  /* 0x0000008483037221 */ /* 0x000fe40000010000 */
[----:B------:R-:W-:Y:S02]  /*1b200*/  FADD.FTZ R129, R129, R118 ;  /* 0x0000007681817221 */ /* 0x000fe40000010000 */
[C---:B--2---:R-:W-:Y:S04]  /*1b210*/  HMMA.16816.F32.BF16 R12, R68.reuse, R76, R12 ;  /* 0x0000004c440c723c */ /* 0x044fe8000004180c */
[----:B------:R-:W-:Y:S01]  /*1b220*/  FADD.FTZ R3, R130, R3 ;  /* 0x0000000382037221 */ /* 0x000fe20000010000 */
[----:B------:R-:W-:Y:S01]  /*1b230*/  MUFU.EX2 R186, R186 ;  /* 0x000000ba00ba7308 */ /* 0x000fe20000000800 */
[----:B------:R-:W-:Y:S02]  /*1b240*/  FADD.FTZ R136, R136, R129 ;  /* 0x0000008188887221 */ /* 0x000fe40000010000 */
[C---:B------:R-:W-:Y:S01]  /*1b250*/  HMMA.16816.F32.BF16 R16, R68.reuse, R78, R16 ;  /* 0x0000004e4410723c */ /* 0x040fe20000041810 */
[----:B------:R-:W2:Y:S03]  /*1b260*/  LDSM.16.MT88.4 R76, [R209+0x3900] ;  /* 0x00390000d14c783b */ /* 0x000ea60000004200 */
        /* <DEDUP_REMOVED lines=13> */
[----:B------:R-:W-:Y:S03]  /*1b340*/  FADD.FTZ R3, R158, R3 ;  /* 0x000000039e037221 */ /* 0x000fe60000010000 */
[C---:B------:R-:W-:Y:S01]  /*1b350*/  HMMA.16816.F32.BF16 R32, R68.reuse, R86, R32 ;  /* 0x000000564420723c */ /* 0x040fe20000041820 */
[----:B------:R-:W-:Y:S05]  /*1b360*/  LDSM.16.MT88.4 R84, [R210+0x1100] ;  /* 0x00110000d254783b */ /* 0x000fea0000004200 */
[----:B------:R-:W-:Y:S02]  /*1b370*/  MUFU.EX2 R239, R239 ;  /* 0x000000ef00ef7308 */ /* 0x000fe40000000800 */
        /* <DEDUP_REMOVED lines=9> */
[C---:B--2---:R-:W-:Y:S08]  /*1b410*/  HMMA.16816.F32.BF16 R52, R68.reuse, R76, R52 ;  /* 0x0000004c4434723c */ /* 0x044ff00000041834 */
[C---:B------:R-:W-:Y:S01]  /*1b420*/  HMMA.16816.F32.BF16 R56, R68.reuse, R78, R56 ;  /* 0x0000004e4438723c */ /* 0x040fe20000041838 */
[----:B------:R-:W2:Y:S01]  /*1b430*/  LDSM.16.MT88.4 R76, [R209+0x1100] ;  /* 0x00110000d14c783b */ /* 0x000ea20000004200 */
        /* <DEDUP_REMOVED lines=9> */
[----:B----4-:R-:W-:Y:S01]  /*1b4d0*/  F2FP.BF16.PACK_AB R69, R187, R164 ;  /* 0x000000a4bb45723e */ /* 0x010fe200000010ff */
[----:B------:R-:W-:Y:S01]  /*1b4e0*/  FADD.FTZ R164, R164, R3 ;  /* 0x00000003a4a47221 */ /* 0x000fe20000010000 */
[----:B-----5:R-:W-:Y:S01]  /*1b4f0*/  F2FP.BF16.PACK_AB R71, R233, R186 ;  /* 0x000000bae947723e */ /* 0x020fe200000010ff */
[----:B------:R-:W-:Y:S01]  /*1b500*/  FADD.FTZ R163, R160, R163 ;  /* 0x000000a3a0a37221 */ /* 0x000fe20000010000 */
[----:B------:R-:W4:Y:S01]  /*1b510*/  MUFU.EX2 R159, R159 ;  /* 0x0000009f009f7308 */ /* 0x000f220000000800 */
        /* <DEDUP_REMOVED lines=9> */
[----:B------:R-:W5:Y:S01]  /*1b5b0*/  MUFU.EX2 R149, R149 ;  /* 0x0000009500957308 */ /* 0x000f620000000800 */
[C---:B------:R-:W-:Y:S04]  /*1b5c0*/  HMMA.16816.F32.BF16 R12, R68.reuse, R84, R12 ;  /* 0x00000054440c723c */ /* 0x040fe8000004180c */
[----:B----4-:R-:W-:Y:S04]  /*1b5d0*/  F2FP.BF16.PACK_AB R124, R159, R156 ;  /* 0x0000009c9f7c723e */ /* 0x010fe800000010ff */
[C---:B------:R-:W-:Y:S01]  /*1b5e0*/  HMMA.16816.F32.BF16 R16, R68.reuse, R86, R16 ;  /* 0x000000564410723c */ /* 0x040fe20000041810 */
[----:B------:R-:W4:Y:S01]  /*1b5f0*/  LDSM.16.MT88.4 R84, [R210+0x4100] ;  /* 0x00410000d254783b */ /* 0x000f220000004200 */
[----:B------:R-:W-:Y:S06]  /*1b600*/  MUFU.EX2 R144, R144 ;  /* 0x0000009000907308 */ /* 0x000fec0000000800 */
[C---:B--2---:R-:W-:Y:S04]  /*1b610*/  HMMA.16816.F32.BF16 R20, R68.reuse, R76, R20 ;  /* 0x0000004c4414723c */ /* 0x044fe80000041814 */
[----:B------:R-:W2:Y:S01]  /*1b620*/  MUFU.EX2 R139, R139 ;  /* 0x0000008b008b7308 */ /* 0x000ea20000000800 */
[----:B-----5:R-:W-:Y:S03]  /*1b630*/  F2FP.BF16.PACK_AB R126, R149, R146 ;  /* 0x00000092957e723e */ /* 0x020fe600000010ff */
[C---:B------:R-:W-:Y:S01]  /*1b640*/  HMMA.16816.F32.BF16 R24, R68.reuse, R78, R24 ;  /* 0x0000004e4418723c */ /* 0x040fe20000041818 */
[----:B------:R-:W5:Y:S05]  /*1b650*/  LDSM.16.MT88.4 R76, [R209+0x4100] ;  /* 0x00410000d14c783b */ /* 0x000f6a0000004200 */
[----:B------:R-:W-:Y:S02]  /*1b660*/  MUFU.EX2 R135, R135 ;  /* 0x0000008700877308 */ /* 0x000fe40000000800 */
[C---:B-1----:R-:W-:Y:S08]  /*1b670*/  HMMA.16816.F32.BF16 R28, R68.reuse, R80, R28 ;  /* 0x00000050441c723c */ /* 0x042ff0000004181c */
[C---:B------:R-:W-:Y:S01]  /*1b680*/  HMMA.16816.F32.BF16 R32, R68.reuse, R82, R32 ;  /* 0x000000524420723c */ /* 0x040fe20000041820 */
[----:B------:R-:W1:Y:S01]  /*1b690*/  LDSM.16.MT88.4 R80, [R212+0x1900] ;  /* 0x00190000d450783b */ /* 0x000e620000004200 */
[----:B------:R-:W5:Y:S02]  /*1b6a0*/  MUFU.EX2 R134, R134 ;  /* 0x0000008600867308 */ /* 0x000f640000000800 */
[----:B--2---:R-:W-:Y:S04]  /*1b6b0*/  F2FP.BF16.PACK_AB R125, R139, R144 ;  /* 0x000000908b7d723e */ /* 0x004fe800000010ff */
[C---:B---3--:R-:W-:Y:S08]  /*1b6c0*/  HMMA.16816.F32.BF16 R36, R68.reuse, R72, R36 ;  /* 0x000000484424723c */ /* 0x048ff00000041824 */
[C---:B------:R-:W-:Y:S01]  /*1b6d0*/  HMMA.16816.F32.BF16 R40, R68.reuse, R74, R40 ;  /* 0x0000004a4428723c */ /* 0x040fe20000041828 */
[----:B------:R-:W2:Y:S07]  /*1b6e0*/  LDSM.16.MT88.4 R72, [R210+0x1900] ;  /* 0x00190000d248783b */ /* 0x000eae0000004200 */
[C---:B----4-:R-:W-:Y:S04]  /*1b6f0*/  HMMA.16816.F32.BF16 R44, R68.reuse, R84, R44 ;  /* 0x00000054442c723c */ /* 0x050fe8000004182c */
[----:B-----5:R-:W-:Y:S04]  /*1b700*/  F2FP.BF16.PACK_AB R127, R134, R135 ;  /* 0x00000087867f723e */ /* 0x020fe800000010ff */
[C---:B------:R-:W-:Y:S01]  /*1b710*/  HMMA.16816.F32.BF16 R48, R68.reuse, R86, R48 ;  /* 0x000000564430723c */ /* 0x040fe20000041830 */
[----:B------:R-:W-:Y:S07]  /*1b720*/  LDSM.16.MT88.4 R84, [R208+0x1900] ;  /* 0x00190000d054783b */ /* 0x000fee0000004200 */
[C---:B------:R-:W-:Y:S08]  /*1b730*/  HMMA.16816.F32.BF16 R52, R68.reuse, R76, R52 ;  /* 0x0000004c4434723c */ /* 0x040ff00000041834 */
[C---:B------:R-:W-:Y:S01]  /*1b740*/  HMMA.16816.F32.BF16 R56, R68.reuse, R78, R56 ;  /* 0x0000004e4438723c */ /* 0x040fe20000041838 */
[----:B------:R-:W3:Y:S07]  /*1b750*/  LDSM.16.MT88.4 R76, [R209+0x1900] ;  /* 0x00190000d14c783b */ /* 0x000eee0000004200 */
        /* <DEDUP_REMOVED lines=12> */
[C---:B-1----:R-:W-:Y:S03]  /*1b820*/  HMMA.16816.F32.BF16 R4, R68.reuse, R80, R4 ;  /* 0x000000504404723c */ /* 0x042fe60000041804 */
[----:B------:R-:W-:Y:S02]  /*1b830*/  FADD.FTZ R3, R245, R244 ;  /* 0x000000f4f5037221 */ /* 0x000fe40000010000 */
[----:B------:R-:W-:Y:S02]  /*1b840*/  FADD.FTZ R239, R242, R239 ;  /* 0x000000eff2ef7221 */ /* 0x000fe40000010000 */
[----:B------:R-:W-:Y:S01]  /*1b850*/  FADD.FTZ R3, R246, R3 ;  /* 0x00000003f6037221 */ /* 0x000fe20000010000 */
[C---:B------:R-:W-:Y:S01]  /*1b860*/  HMMA.16816.F32.BF16 R8, R68.reuse, R82, R8 ;  /* 0x000000524408723c */ /* 0x040fe20000041808 */
[----:B------:R-:W1:Y:S03]  /*1b870*/  LDSM.16.MT88.4 R80, [R212+0x4900] ;  /* 0x00490000d450783b */ /* 0x000e660000004200 */
[----:B------:R-:W-:Y:S04]  /*1b880*/  FADD.FTZ R2, R166, R3 ;  /* 0x00000003a6027221 */ /* 0x000fe80000010000 */
[C---:B--2---:R-:W-:Y:S04]  /*1b890*/  HMMA.16816.F32.BF16 R12, R68.reuse, R72, R12 ;  /* 0x00000048440c723c */ /* 0x044fe8000004180c */
[----:B------:R-:W-:Y:S04]  /*1b8a0*/  FADD.FTZ R2, R165, R2 ;  /* 0x00000002a5027221 */ /* 0x000fe80000010000 */
[C---:B------:R-:W-:Y:S01]  /*1b8b0*/  HMMA.16816.F32.BF16 R16, R68.reuse, R74, R16 ;  /* 0x0000004a4410723c */ /* 0x040fe20000041810 */
[----:B------:R-:W2:Y:S03]  /*1b8c0*/  LDSM.16.MT88.4 R72, [R210+0x4900] ;  /* 0x00490000d248783b */ /* 0x000ea60000004200 */
[----:B------:R-:W-:Y:S01]  /*1b8d0*/  FADD.FTZ R3, R161, R2 ;  /* 0x00000002a1037221 */ /* 0x000fe20000010000 */
[----:B------:R-:W-:Y:S03]  /*1b8e0*/  IADD3 R2, R192, -0x1, RZ ;  /* 0xffffffffc0027810 */ /* 0x000fe60007ffe0ff */
[C---:B---3--:R-:W-:Y:S04]  /*1b8f0*/  HMMA.16816.F32.BF16 R20, R68.reuse, R76, R20 ;  /* 0x0000004c4414723c */ /* 0x048fe80000041814 */
[----:B------:R-:W-:Y:S02]  /*1b900*/  FADD.FTZ R3, R236, R3 ;  /* 0x00000003ec037221 */ /* 0x000fe40000010000 */
[----:B------:R-:W-:Y:S02]  /*1b910*/  IMAD.MOV.U32 R192, RZ, RZ, R2 ;  /* 0x000000ffffc07224 */ /* 0x000fe400078e0002 */
[C---:B------:R-:W-:Y:S01]  /*1b920*/  HMMA.16816.F32.BF16 R24, R68.reuse, R78, R24 ;  /* 0x0000004e4418723c */ /* 0x040fe20000041818 */
[----:B------:R-:W3:Y:S03]  /*1b930*/  LDSM.16.MT88.4 R76, [R212+0x2100] ;  /* 0x00210000d44c783b */ /* 0x000ee60000004200 */
        /* <DEDUP_REMOVED lines=29> */
[----:B------:R-:W-:Y:S04]  /*1bb10*/  FADD.FTZ R247, R247, R184 ;  /* 0x000000b8f7f77221 */ /* 0x000fe80000010000 */
        /* <DEDUP_REMOVED lines=8> */
[----:B------:R-:W-:Y:S04]  /*1bba0*/  FADD.FTZ R232, R149, R146 ;  /* 0x0000009295e87221 */ /* 0x000fe80000010000 */
        /* <DEDUP_REMOVED lines=10> */
[C---:B------:R-:W-:Y:S08]  /*1bc50*/  HMMA.16816.F32.BF16 R48, R68.reuse, R82, R48 ;  /* 0x000000524430723c */ /* 0x040ff00000041830 */
[C---:B------:R-:W-:Y:S08]  /*1bc60*/  HMMA.16816.F32.BF16 R52, R68.reuse, R88, R52 ;  /* 0x000000584434723c */ /* 0x040ff00000041834 */
[C---:B------:R-:W-:Y:S08]  /*1bc70*/  HMMA.16816.F32.BF16 R56, R68.reuse, R90, R56 ;  /* 0x0000005a4438723c */ /* 0x040ff00000041838 */
[C---:B--2---:R-:W-:Y:S08]  /*1bc80*/  HMMA.16816.F32.BF16 R60, R68.reuse, R72, R60 ;  /* 0x00000048443c723c */ /* 0x044ff0000004183c */
[----:B------:R-:W-:Y:S01]  /*1bc90*/  HMMA.16816.F32.BF16 R64, R68, R74, R64 ;  /* 0x0000004a4440723c */ /* 0x000fe20000041840 */
[----:B------:R-:W1:Y:S07]  /*1bca0*/  LDSM.16.MT88.4 R68, [R210+0x5900] ;  /* 0x00590000d244783b */ /* 0x000e6e0000004200 */
[C---:B------:R-:W-:Y:S01]  /*1bcb0*/  HMMA.16816.F32.BF16 R112, R124.reuse, R108, R4 ;  /* 0x0000006c7c70723c */ /* 0x040fe20000041804 */
[----:B------:R-:W2:Y:S07]  /*1bcc0*/  LDSM.16.MT88.4 R4, [R209+0x5900] ;  /* 0x00590000d104783b */ /* 0x000eae0000004200 */
        /* <DEDUP_REMOVED lines=8> */
[C---:B---3--:R-:W-:Y:S08]  /*1bd50*/  HMMA.16816.F32.BF16 R80, R124.reuse, R76, R36 ;  /* 0x0000004c7c50723c */ /* 0x048ff00000041824 */
[C---:B------:R-:W-:Y:S08]  /*1bd60*/  HMMA.16816.F32.BF16 R76, R124.reuse, R78, R40 ;  /* 0x0000004e7c4c723c */ /* 0x040ff00000041828 */
[C---:B-1----:R-:W-:Y:S08]  /*1bd70*/  HMMA.16816.F32.BF16 R72, R124.reuse, R68, R44 ;  /* 0x000000447c48723c */ /* 0x042ff0000004182c */
[C---:B------:R-:W-:Y:S08]  /*1bd80*/  HMMA.16816.F32.BF16 R68, R124.reuse, R70, R48 ;  /* 0x000000467c44723c */ /* 0x040ff00000041830 */
[C---:B--2---:R-:W-:Y:S08]  /*1bd90*/  HMMA.16816.F32.BF16 R52, R124.reuse, R4, R52 ;  /* 0x000000047c34723c */ /* 0x044ff00000041834 */
[C---:B------:R-:W-:Y:S08]  /*1bda0*/  HMMA.16816.F32.BF16 R56, R124.reuse, R6, R56 ;  /* 0x000000067c38723c */ /* 0x040ff00000041838 */
[C---:B-----5:R-:W-:Y:S08]  /*1bdb0*/  HMMA.16816.F32.BF16 R60, R124.reuse, R8, R60 ;  /* 0x000000087c3c723c */ /* 0x060ff0000004183c */
[----:B------:R-:W-:Y:S01]  /*1bdc0*/  HMMA.16816.F32.BF16 R64, R124, R10, R64 ;  /* 0x0000000a7c40723c */ /* 0x000fe20000041840 */
[----:B------:R-:W-:-:S07]  /*1bdd0*/  @P0 BRA `(.L_x_418) ;  /* 0xffffbe7000000947 */ /* 0x000fce000383ffff */
.L_x_409:
[----:B------:R-:W1:Y:S01]  /*1bde0*/  SHFL.BFLY PT, R3, R232, 0x2, 0x1f ;  /* 0x0c401f00e8037f89 */ /* 0x000e6200000e0000 */
[----:B------:R-:W-:-:S02]  /*1bdf0*/  MOV R4, RZ ;  /* 0x000000ff00047202 */ /* 0x000fc40000000f00 */
[----:B------:R-:W-:Y:S01]  /*1be00*/  MOV R8, 0xff800000 ;  /* 0xff80000000087802 */ /* 0x000fe20000000f00 */
[----:B------:R-:W2:Y:S01]  /*1be10*/  SHFL.BFLY PT, R2, R231, 0x2, 0x1f ;  /* 0x0c401f00e7027f89 */ /* 0x000ea200000e0000 */
[----:B------:R-:W-:Y:S01]  /*1be20*/  PLOP3.LUT P2, PT, PT, PT, PT, 0x8, 0x0 ;  /* 0x000000000000781c */ /* 0x000fe20003f4e170 */
        /* <DEDUP_REMOVED lines=13> */
[----:B------:R-:W2:Y:S08]  /*1bf00*/  @P0 MUFU.LG2 R9, R2 ;  /* 0x0000000200090308 */ /* 0x000eb00000000c00 */
[----:B------:R-:W3:Y:S01]  /*1bf10*/  @P1 MUFU.LG2 R5, R5 ;  /* 0x0000000500051308 */ /* 0x000ee20000000c00 */
[----:B-1----:R-:W-:-:S02]  /*1bf20*/  FMUL.FTZ R112, R4, R112 ;  /* 0x0000007004707220 */ /* 0x002fc40000410000 */
[C---:B------:R-:W-:Y:S02]  /*1bf30*/  FMUL.FTZ R113, R4.reuse, R113 ;  /* 0x0000007104717220 */ /* 0x040fe40000410000 */
[C---:B------:R-:W-:Y:S02]  /*1bf40*/  FMUL.FTZ R108, R4.reuse, R108 ;  /* 0x0000006c046c7220 */ /* 0x040fe40000410000 */
[----:B------:R-:W-:Y:S01]  /*1bf50*/  FMUL.FTZ R109, R4, R109 ;  /* 0x0000006d046d7220 */ /* 0x000fe20000410000 */
[----:B------:R1:W4:Y:S01]  /*1bf60*/  @P0 MUFU.RCP R3, R2 ;  /* 0x0000000200030308 */ /* 0x0003220000001000 */
[----:B--2---:R-:W-:Y:S02]  /*1bf70*/  @P0 FMUL.FTZ R11, R9, 0.69314718246459960938 ;  /* 0x3f317218090b0820 */ /* 0x004fe40000410000 */
[----:B------:R-:W-:Y:S02]  /*1bf80*/  @P0 FMUL.FTZ R9, R12, c[0x0][0x2d0] ;  /* 0x0000b4000c090a20 */ /* 0x000fe40000410000 */
[----:B------:R-:W-:-:S02]  /*1bf90*/  FMUL.FTZ R104, R4, R104 ;  /* 0x0000006804687220 */ /* 0x000fc40000410000 */
[C---:B------:R-:W-:Y:S02]  /*1bfa0*/  FMUL.FTZ R105, R4.reuse, R105 ;  /* 0x0000006904697220 */ /* 0x040fe40000410000 */
        /* <DEDUP_REMOVED lines=28> */
[C---:B----4-:R-:W-:Y:S02]  /*1c170*/  FMUL.FTZ R114, R3.reuse, R114 ;  /* 0x0000007203727220 */ /* 0x050fe40000410000 */
        /* <DEDUP_REMOVED lines=33> */
.L_x_345:
        /* <DEDUP_REMOVED lines=17> */
[CC--:B------:R-:W-:Y:S02]  /*1c4a0*/  LEA.HI R9, R5.reuse, R0.reuse, RZ, 0x2 ;  /* 0x0000000005097211 */ /* 0x0c0fe400078f10ff */
[----:B------:R-:W-:Y:S02]  /*1c4b0*/  LEA.HI R7, R5, R0, RZ, 0x5 ;  /* 0x0000000005077211 */ /* 0x000fe400078f28ff */
        /* <DEDUP_REMOVED lines=10> */
[----:B------:R-:W-:Y:S02]  /*1c560*/  SHF.R.S32.HI R11, RZ, 0x5, R7 ;  /* 0x00000005ff0b7819 */ /* 0x000fe40000011407 */
[----:B------:R-:W-:Y:S01]  /*1c570*/  F2FP.BF16.PACK_AB R86, R87, R86 ;  /* 0x000000565756723e */ /* 0x000fe200000010ff */
[C---:B------:R-:W-:Y:S01]  /*1c580*/  IMAD.SHL.U32 R12, R10.reuse, 0x40, RZ ;  /* 0x000000400a0c7824 */ /* 0x040fe200078e00ff */
[----:B------:R-:W-:Y:S01]  /*1c590*/  LOP3.LUT R13, R10, 0x1, RZ, 0xc0, !PT ;  /* 0x000000010a0d7812 */ /* 0x000fe200078ec0ff */
[----:B------:R-:W-:Y:S01]  /*1c5a0*/  IMAD R9, R11, 0x200, R14 ;  /* 0x000002000b097824 */ /* 0x000fe200078e020e */
[----:B------:R-:W-:Y:S02]  /*1c5b0*/  F2FP.BF16.PACK_AB R6, R81, R6 ;  /* 0x000000065106723e */ /* 0x000fe400000010ff */
[----:B------:R-:W-:-:S02]  /*1c5c0*/  LOP3.LUT R12, R12, 0x1c0, RZ, 0xc0, !PT ;  /* 0x000001c00c0c7812 */ /* 0x000fc400078ec0ff */
[----:B------:R-:W-:Y:S02]  /*1c5d0*/  ISETP.NE.U32.AND P0, PT, R13, 0x1, PT ;  /* 0x000000010d00780c */ /* 0x000fe40003f05070 */
        /* <DEDUP_REMOVED lines=51> */
[----:B------:R1:W-:Y:S04]  /*1c910*/  STS [R9+0x4080], R6 ;  /* 0x0040800609007388 */ /* 0x0003e80000000800 */
[----:B------:R-:W-:Y:S04]  /*1c920*/  STS [R9+0x4480], R82 ;  /* 0x0044805209007388 */ /* 0x000fe80000000800 */
[----:B------:R-:W-:Y:S04]  /*1c930*/  STS [R13+0x4000], R76 ;  /* 0x0040004c0d007388 */ /* 0x000fe80000000800 */
[----:B------:R2:W-:Y:S04]  /*1c940*/  STS [R13+0x4400], R4 ;  /* 0x004400040d007388 */ /* 0x0005e80000000800 */
[----:B------:R-:W-:Y:S04]  /*1c950*/  STS [R15+0x4080], R72 ;  /* 0x004080480f007388 */ /* 0x000fe80000000800 */
[----:B------:R-:W-:Y:S04]  /*1c960*/  STS [R15+0x4480], R74 ;  /* 0x0044804a0f007388 */ /* 0x000fe80000000800 */
[----:B------:R-:W-:Y:S01]  /*1c970*/  STS [R17+0x4000], R68 ;  /* 0x0040004411007388 */ /* 0x000fe20000000800 */
[----:B-1----:R-:W-:-:S03]  /*1c980*/  IMAD.MOV.U32 R6, RZ, RZ, 0x4 ;  /* 0x00000004ff067424 */ /* 0x002fc600078e00ff */
[----:B------:R1:W-:Y:S04]  /*1c990*/  STS [R17+0x4400], R70 ;  /* 0x0044004611007388 */ /* 0x0003e80000000800 */
        /* <DEDUP_REMOVED lines=11> */
[----:B-1----:R-:W-:-:S03]  /*1ca50*/  @P1 IMAD.WIDE R16, R221, R6, c[0x0][0x508] ;  /* 0x00014200dd101625 */ /* 0x002fc600078e0206 */
[----:B------:R-:W4:Y:S04]  /*1ca60*/  @P0 LDG.E R9, [R12.64] ;  /* 0x000000100c090981 */ /* 0x000f28000c1e1900 */
[----:B------:R3:W5:Y:S01]  /*1ca70*/  @P1 LDG.E R4, [R16.64] ;  /* 0x0000001010041981 */ /* 0x000762000c1e1900 */
[----:B--2---:R-:W-:Y:S02]  /*1ca80*/  CS2R R20, SRZ ;  /* 0x0000000000147805 */ /* 0x004fe4000001ff00 */
[--C-:B----4-:R-:W-:Y:S01]  /*1ca90*/  @P0 SHF.R.S32.HI R21, RZ, 0x1f, R9.reuse ;  /* 0x0000001fff150819 */ /* 0x110fe20000011409 */
[----:B------:R-:W-:Y:S01]  /*1caa0*/  @P0 IMAD.MOV.U32 R20, RZ, RZ, R9 ;  /* 0x000000ffff140224 */ /* 0x000fe200078e0009 */
[----:B------:R-:W-:Y:S05]  /*1cab0*/  @P1 BRA `(.L_x_420) ;  /* 0x0000004000001947 */ /* 0x000fea0003800000 */
[----:B---3--:R-:W-:Y:S05]  /*1cac0*/  @!P0 BRA `(.L_x_420) ;  /* 0x0000003000008947 */ /* 0x008fea0003800000 */
[----:B-----5:R-:W2:Y:S04]  /*1cad0*/  LDG.E R4, [R12.64] ;  /* 0x000000100c047981 */ /* 0x020ea8000c1e1900 */
[----:B------:R-:W2:Y:S02]  /*1cae0*/  LDG.E R3, [R12.64+0x4] ;  /* 0x000004100c037981 */ /* 0x000ea4000c1e1900 */
[----:B--2---:R-:W-:-:S02]  /*1caf0*/  IADD3 R4, -R4, R3, RZ ;  /* 0x0000000304047210 */ /* 0x004fc40007ffe1ff */
.L_x_420:
[----:B---3--:R-:W-:Y:S01]  /*1cb00*/  LOP3.LUT R9, R7, 0xffffffe0, RZ, 0xc0, !PT ;  /* 0xffffffe007097812 */ /* 0x008fe200078ec0ff */
[----:B------:R-:W1:Y:S01]  /*1cb10*/  S2R R40, SR_CTAID.X ;  /* 0x0000000000287919 */ /* 0x000e620000002500 */
[----:B------:R-:W-:Y:S01]  /*1cb20*/  SHF.R.S32.HI R6, RZ, 0x1f, R11 ;  /* 0x0000001fff067819 */ /* 0x000fe2000001140b */
[----:B------:R-:W-:Y:S01]  /*1cb30*/  IMAD.MOV.U32 R10, RZ, RZ, c[0x0][0x4e8] ;  /* 0x00013a00ff0a7624 */ /* 0x000fe200078e00ff */
[----:B------:R-:W-:Y:S01]  /*1cb40*/  LEA.HI R3, R14, R14, RZ, 0x1 ;  /* 0x0000000e0e037211 */ /* 0x000fe200078f08ff */
[----:B------:R-:W-:Y:S01]  /*1cb50*/  IMAD.IADD R9, R0, 0x1, -R9 ;  /* 0x0000000100097824 */ /* 0x000fe200078e0a09 */
[----:B------:R-:W-:Y:S01]  /*1cb60*/  LEA.HI R6, R6, R11, RZ, 0x3 ;  /* 0x0000000b06067211 */ /* 0x000fe200078f18ff */
[----:B------:R-:W-:Y:S01]  /*1cb70*/  IMAD.MOV.U32 R19, RZ, RZ, R21 ;  /* 0x000000ffff137224 */ /* 0x000fe200078e0015 */
[----:B------:R-:W-:Y:S01]  /*1cb80*/  LOP3.LUT R3, R3, 0x1ffffffe, RZ, 0xc0, !PT ;  /* 0x1ffffffe03037812 */ /* 0x000fe200078ec0ff */
[----:B------:R-:W-:Y:S01]  /*1cb90*/  BSSY B0, `(.L_x_421) ;  /* 0x0000075000007945 */ /* 0x000fe20003800000 */
[----:B------:R-:W-:-:S02]  /*1cba0*/  SHF.R.S32.HI R12, RZ, 0x1f, R9 ;  /* 0x0000001fff0c7819 */ /* 0x000fc40000011409 */
[----:B------:R-:W-:Y:S01]  /*1cbb0*/  LOP3.LUT R6, R6, 0xffffff8, RZ, 0xc0, !PT ;  /* 0x0ffffff806067812 */ /* 0x000fe200078ec0ff */
[----:B------:R-:W-:Y:S01]  /*1cbc0*/  IMAD.IADD R14, R14, 0x1, -R3 ;  /* 0x000000010e0e7824 */ /* 0x000fe200078e0a03 */
[----:B------:R-:W-:Y:S02]  /*1cbd0*/  LEA.HI R7, R12, R9, RZ, 0x2 ;  /* 0x000000090c077211 */ /* 0x000fe400078f10ff */
[----:B------:R-:W-:Y:S02]  /*1cbe0*/  IADD3 R6, R11, -R6, RZ ;  /* 0x800000060b067210 */ /* 0x000fe40007ffe0ff */
[----:B------:R-:W-:Y:S01]  /*1cbf0*/  SHF.R.S32.HI R11, RZ, 0x2, R7 ;  /* 0x00000002ff0b7819 */ /* 0x000fe20000011407 */
[----:B------:R-:W-:Y:S01]  /*1cc00*/  IMAD R7, R21, c[0x0][0x3a0], RZ ;  /* 0x0000e80015077a24 */ /* 0x000fe200078e02ff */
[----:B------:R-:W-:Y:S02]  /*1cc10*/  ISETP.NE.AND P1, PT, R10, 0x1, PT ;  /* 0x000000010a00780c */ /* 0x000fe40003f25270 */
[----:B------:R-:W-:Y:S01]  /*1cc20*/  MOV R18, R20 ;  /* 0x0000001400127202 */ /* 0x000fe20000000f00 */
[----:B------:R-:W-:Y:S01]  /*1cc30*/  IMAD R3, R6, 0x10, R11 ;  /* 0x0000001006037824 */ /* 0x000fe200078e020b */
[----:B------:R-:W-:Y:S01]  /*1cc40*/  LOP3.LUT P2, RZ, R9, 0x3, RZ, 0xc0, !PT ;  /* 0x0000000309ff7812 */ /* 0x000fe2000784c0ff */
[C---:B------:R-:W-:Y:S01]  /*1cc50*/  IMAD R7, R20.reuse, c[0x0][0x3a4], R7 ;  /* 0x0000e90014077a24 */ /* 0x040fe200078e0207 */
[CC--:B------:R-:W-:Y:S01]  /*1cc60*/  LEA.HI R9, R5.reuse, R0.reuse, RZ, 0x3 ;  /* 0x0000000005097211 */ /* 0x0c0fe200078f18ff */
[----:B------:R-:W-:Y:S01]  /*1cc70*/  IMAD.WIDE.U32 R20, R20, c[0x0][0x3a0], RZ ;  /* 0x0000e80014147a25 */ /* 0x000fe200078e00ff */
[----:B------:R-:W-:-:S02]  /*1cc80*/  LEA.HI R5, R5, R0, RZ, 0x6 ;  /* 0x0000000005057211 */ /* 0x000fc400078f30ff */
[----:B------:R-:W-:Y:S01]  /*1cc90*/  LOP3.LUT R11, R9, 0xfffffff8, RZ, 0xc0, !PT ;  /* 0xfffffff8090b7812 */ /* 0x000fe200078ec0ff */
[----:B------:R-:W-:Y:S01]  /*1cca0*/  IMAD R6, R218, c[0x0][0x490], RZ ;  /* 0x00012400da067a24 */ /* 0x000fe200078e02ff */
[----:B------:R-:W-:Y:S01]  /*1ccb0*/  IADD3 R21, R21, R7, RZ ;  /* 0x0000000715157210 */ /* 0x000fe20007ffe0ff */
[----:B------:R-:W-:Y:S01]  /*1ccc0*/  IMAD R13, R14, 0x8, R3 ;  /* 0x000000080e0d7824 */ /* 0x000fe200078e0203 */
[----:B------:R-:W-:Y:S01]  /*1ccd0*/  SHF.R.S32.HI R17, RZ, 0x1f, R221 ;  /* 0x0000001fff117819 */ /* 0x000fe200000114dd */
[----:B------:R-:W-:Y:S01]  /*1cce0*/  IMAD R7, R219, c[0x0][0x494], R6 ;  /* 0x00012500db077a24 */ /* 0x000fe200078e0206 */
[----:B------:R-:W-:Y:S01]  /*1ccf0*/  SEL R14, R221, RZ, !P0 ;  /* 0x000000ffdd0e7207 */ /* 0x000fe20004000000 */
[----:B-1----:R-:W-:Y:S01]  /*1cd00*/  IMAD R6, R40, 0x80, R13 ;  /* 0x0000008028067824 */ /* 0x002fe200078e020d */
[----:B------:R-:W-:Y:S01]  /*1cd10*/  SEL R17, R17, RZ, !P0 ;  /* 0x000000ff11117207 */ /* 0x000fe20004000000 */
[----:B------:R-:W-:Y:S01]  /*1cd20*/  IMAD.WIDE.U32 R18, R219, c[0x0][0x490], R18 ;  /* 0x00012400db127a25 */ /* 0x000fe200078e0012 */
[----:B------:R-:W-:-:S03]  /*1cd30*/  SHF.R.S32.HI R9, RZ, 0x3, R9 ;  /* 0x00000003ff097819 */ /* 0x000fc60000011409 */
[----:B------:R-:W-:Y:S01]  /*1cd40*/  IMAD.IADD R0, R0, 0x1, -R11 ;  /* 0x0000000100007824 */ /* 0x000fe200078e0a0b */
[----:B------:R-:W-:Y:S01]  /*1cd50*/  IADD3 R19, R19, R7, RZ ;  /* 0x0000000713137210 */ /* 0x000fe20007ffe0ff */
[----:B------:R-:W-:-:S03]  /*1cd60*/  @P1 IMAD.HI.U32 R11, R6, c[0x0][0x4ec], RZ ;  /* 0x00013b00060b1a27 */ /* 0x000fc600078e00ff */
[----:B------:R-:W-:Y:S01]  /*1cd70*/  LEA R13, R0, R9, 0x5 ;  /* 0x00000009000d7211 */ /* 0x000fe200078e28ff */
[----:B------:R-:W-:Y:S02]  /*1cd80*/  IMAD R218, R218, c[0x0][0x3e8], RZ ;  /* 0x0000fa00dada7a24 */ /* 0x000fe400078e02ff */
[----:B------:R-:W-:Y:S01]  /*1cd90*/  IMAD.MOV.U32 R10, RZ, RZ, R6 ;  /* 0x000000ffff0a7224 */ /* 0x000fe200078e0006 */
[----:B------:R-:W-:Y:S01]  /*1cda0*/  @P1 SHF.R.U32.HI R10, RZ, c[0x0][0x4f0], R11 ;  /* 0x00013c00ff0a1a19 */ /* 0x000fe2000001160b */
[C---:B------:R-:W-:Y:S02]  /*1cdb0*/  IMAD R7, R219.reuse, c[0x0][0x3ec], R218 ;  /* 0x0000fb00db077a24 */ /* 0x040fe400078e02da */
[----:B------:R-:W-:Y:S01]  /*1cdc0*/  IMAD.WIDE.U32 R20, R219, c[0x0][0x3e8], R20 ;  /* 0x0000fa00db147a25 */ /* 0x000fe200078e0014 */
[----:B------:R-:W-:-:S03]  /*1cdd0*/  SHF.R.S32.HI R16, RZ, 0x1f, R10 ;  /* 0x0000001fff107819 */ /* 0x000fc6000001140a */
[----:B------:R-:W-:Y:S02]  /*1cde0*/  IMAD.IADD R21, R21, 0x1, R7 ;  /* 0x0000000115157824 */ /* 0x000fe400078e0207 */
[----:B------:R-:W-:Y:S02]  /*1cdf0*/  IMAD.MOV R7, RZ, RZ, -R10 ;  /* 0x000000ffff077224 */ /* 0x000fe400078e0a0a */
[----:B------:R-:W-:Y:S02]  /*1ce00*/  IMAD R11, R17, c[0x0][0x498], RZ ;  /* 0x00012600110b7a24 */ /* 0x000fe400078e02ff */
[----:B------:R-:W-:-:S04]  /*1ce10*/  IMAD.WIDE.U32 R18, R14, c[0x0][0x498], R18 ;  /* 0x000126000e127a25 */ /* 0x000fc800078e0012 */
[----:B------:R-:W-:Y:S01]  /*1ce20*/  IMAD R6, R7, c[0x0][0x4e8], R6 ;  /* 0x00013a0007067a24 */ /* 0x000fe200078e0206 */
[----:B------:R-:W-:Y:S01]  /*1ce30*/  IADD3 R10, P0, R10, R18, RZ ;  /* 0x000000120a0a7210 */ /* 0x000fe20007f1e0ff */
[----:B------:R-:W-:Y:S02]  /*1ce40*/  IMAD R11, R14, c[0x0][0x49c], R11 ;  /* 0x000127000e0b7a24 */ /* 0x000fe400078e020b */
[----:B------:R-:W-:Y:S01]  /*1ce50*/  IMAD R13, R40, 0x80, R13 ;  /* 0x00000080280d7824 */ /* 0x000fe200078e020d */
[----:B------:R-:W-:Y:S01]  /*1ce60*/  SHF.R.S32.HI R15, RZ, 0x1f, R6 ;  /* 0x0000001fff0f7819 */ /* 0x000fe20000011406 */
[----:B------:R-:W-:Y:S01]  /*1ce70*/  IMAD.SHL.U32 R23, R9, 0x40, RZ ;  /* 0x0000004009177824 */ /* 0x000fe200078e00ff */
[----:B------:R-:W-:Y:S01]  /*1ce80*/  IADD3.X R11, R16, R19, R11, P0, !PT ;  /* 0x00000013100b7210 */ /* 0x000fe200007fe40b */
[----:B------:R-:W-:Y:S01]  /*1ce90*/  @P1 IMAD.HI.U32 R12, R13, c[0x0][0x4ec], RZ ;  /* 0x00013b000d0c1a27 */ /* 0x000fe200078e00ff */
[----:B------:R-:W-:Y:S02]  /*1cea0*/  MOV R7, R13 ;  /* 0x0000000d00077202 */ /* 0x000fe40000000f00 */
[----:B------:R-:W-:Y:S01]  /*1ceb0*/  LEA R16, R40, R3, 0x7 ;  /* 0x0000000328107211 */ /* 0x000fe200078e38ff */
[----:B------:R-:W-:Y:S01]  /*1cec0*/  IMAD R15, R15, c[0x0][0x488], RZ ;  /* 0x000122000f0f7a24 */ /* 0x000fe200078e02ff */
[----:B------:R-:W-:Y:S01]  /*1ced0*/  @P1 SHF.R.U32.HI R7, RZ, c[0x0][0x4f0], R12 ;  /* 0x00013c00ff071a19 */ /* 0x000fe2000001160c */
[----:B------:R-:W-:Y:S01]  /*1cee0*/  IMAD.WIDE.U32 R10, R6, c[0x0][0x488], R10 ;  /* 0x00012200060a7a25 */ /* 0x000fe200078e000a */
[----:B------:R-:W-:-:S02]  /*1cef0*/  LOP3.LUT R23, R23, 0x1c0, RZ, 0xc0, !PT ;  /* 0x000001c017177812 */ /* 0x000fc400078ec0ff */
[----:B------:R-:W-:Y:S01]  /*1cf00*/  LEA R40, R40, R9, 0x7 ;  /* 0x0000000928287211 */ /* 0x000fe200078e38ff */
[----:B------:R-:W-:Y:S01]  /*1cf10*/  IMAD R15, R6, c[0x0][0x48c], R15 ;  /* 0x00012300060f7a24 */ /* 0x000fe200078e020f */
[----:B------:R-:W-:Y:S01]  /*1cf20*/  LEA R12, P0, R10, c[0x0][0x450], 0x2 ;  /* 0x000114000a0c7a11 */ /* 0x000fe200078010ff */
[----:B------:R-:W-:Y:S01]  /*1cf30*/  IMAD R17, R17, c[0x0][0x3f0], RZ ;  /* 0x0000fc0011117a24 */ /* 0x000fe200078e02ff */
[----:B------:R-:W-:Y:S01]  /*1cf40*/  SHF.R.U32.HI R6, RZ, 0x3, R23 ;  /* 0x00000003ff067819 */ /* 0x000fe20000011617 */
[----:B------:R-:W-:Y:S01]  /*1cf50*/  IMAD.SHL.U32 R0, R0, 0x8, RZ ;  /* 0x0000000800007824 */ /* 0x000fe200078e00ff */
[----:B------:R-:W-:Y:S01]  /*1cf60*/  IADD3 R11, R11, R15, RZ ;  /* 0x0000000f0b0b7210 */ /* 0x000fe20007ffe0ff */
[----:B------:R-:W-:Y:S01]  /*1cf70*/  SHFL.IDX PT, R42, R12, RZ, 0x1c1f ;  /* 0x001c1fff0c2a7589 */ /* 0x000fe200000e0000 */
[----:B------:R-:W-:Y:S02]  /*1cf80*/  IMAD R17, R14, c[0x0][0x3f4], R17 ;  /* 0x0000fd000e117a24 */ /* 0x000fe400078e0211 */
[----:B------:R-:W-:Y:S01]  /*1cf90*/  LEA.HI.X R11, R10, c[0x0][0x454], R11, 0x2, P0 ;  /* 0x000115000a0b7a11 */ /* 0x000fe200000f140b */
[----:B------:R-:W-:Y:S01]  /*1cfa0*/  SHFL.IDX PT, R34, R12, 0x1, 0x1c1f ;  /* 0x003c1f000c227f89 */ /* 0x000fe200000e0000 */
[----:B------:R-:W-:Y:S01]  /*1cfb0*/  SHF.R.S32.HI R10, RZ, 0x1f, R7 ;  /* 0x0000001fff0a7819 */ /* 0x000fe20000011407 */
[----:B------:R-:W-:Y:S01]  /*1cfc0*/  IMAD.WIDE.U32 R14, R14, c[0x0][0x3f0], R20 ;  /* 0x0000fc000e0e7a25 */ /* 0x000fe200078e0014 */
[----:B------:R-:W-:Y:S01]  /*1cfd0*/  LOP3.LUT R19, R23, 0x38, R0, 0xf8, !PT ;  /* 0x0000003817137812 */ /* 0x000fe200078ef800 */
[----:B------:R-:W1:Y:S01]  /*1cfe0*/  SHFL.IDX PT, R43, R11, RZ, 0x1c1f ;  /* 0x001c1fff0b2b7589 */ /* 0x000e6200000e0000 */
[----:B------:R-:W-:Y:S01]  /*1cff0*/  IADD3 R36, R0, 0x40, RZ ;  /* 0x0000004000247810 */ /* 0x000fe20007ffe0ff */
[----:B------:R-:W-:Y:S01]  /*1d000*/  IMAD.MOV R32, RZ, RZ, -R7 ;  /* 0x000000ffff207224 */ /* 0x000fe200078e0a07 */
[----:B------:R-:W-:Y:S01]  /*1d010*/  LOP3.LUT R6, R19, R6, RZ, 0x3c, !PT ;  /* 0x0000000613067212 */ /* 0x000fe200078e3cff */
[----:B------:R-:W2:Y:S01]  /*1d020*/  SHFL.IDX PT, R35, R11, 0x1, 0x1c1f ;  /* 0x003c1f000b237f89 */ /* 0x000ea200000e0000 */
[----:B-----5:R-:W-:Y:S01]  /*1d030*/  IMAD R3, R4, c[0x0][0x4e8], RZ ;  /* 0x00013a0004037a24 */ /* 0x020fe200078e02ff */
[----:B------:R-:W-:Y:S01]  /*1d040*/  IADD3 R4, R16, 0x8, RZ ;  /* 0x0000000810047810 */ /* 0x000fe20007ffe0ff */
[----:B------:R-:W-:-:S02]  /*1d050*/  IMAD.IADD R15, R15, 0x1, R17 ;  /* 0x000000010f0f7824 */ /* 0x000fc400078e0211 */
[----:B------:R-:W-:Y:S01]  /*1d060*/  IMAD R32, R32, c[0x0][0x4e8], R13 ;  /* 0x00013a0020207a24 */ /* 0x000fe200078e020d */
[-C--:B------:R-:W-:Y:S01]  /*1d070*/  ISETP.GE.OR P1, PT, R16, R3.reuse, P2 ;  /* 0x000000031000720c */ /* 0x080fe20001726670 */
[----:B------:R-:W-:Y:S01]  /*1d080*/  IMAD R10, R10, c[0x0][0x3e0], RZ ;  /* 0x0000f8000a0a7a24 */ /* 0x000fe200078e02ff */
[----:B------:R-:W-:Y:S01]  /*1d090*/  ISETP.GE.OR P0, PT, R4, R3, P2 ;  /* 0x000000030400720c */ /* 0x000fe20001706670 */
[----:B------:R-:W-:Y:S02]  /*1d0a0*/  IMAD.SHL.U32 R5, R5, 0x8, RZ ;  /* 0x0000000805057824 */ /* 0x000fe400078e00ff */
[C---:B------:R-:W-:Y:S02]  /*1d0b0*/  IMAD R10, R7.reuse, c[0x0][0x3e4], R10 ;  /* 0x0000f900070a7a24 */ /* 0x040fe400078e020a */
[----:B------:R-:W-:Y:S01]  /*1d0c0*/  IMAD.WIDE.U32 R14, R7, c[0x0][0x3e0], R14 ;  /* 0x0000f800070e7a25 */ /* 0x000fe200078e000e */
[----:B------:R-:W-:Y:S02]  /*1d0d0*/  SHF.R.S32.HI R7, RZ, 0x1f, R32 ;  /* 0x0000001fff077819 */ /* 0x000fe40000011420 */
[----:B------:R-:W-:Y:S01]  /*1d0e0*/  LOP3.LUT R5, R6, 0x7ffffe00, R5, 0xf8, !PT ;  /* 0x7ffffe0006057812 */ /* 0x000fe200078ef805 */
[----:B------:R-:W-:-:S02]  /*1d0f0*/  IMAD.IADD R15, R15, 0x1, R10 ;  /* 0x000000010f0f7824 */ /* 0x000fc400078e020a */
[----:B------:R-:W-:Y:S01]  /*1d100*/  IMAD R7, R7, c[0x0][0x3d8], RZ ;  /* 0x0000f60007077a24 */ /* 0x000fe200078e02ff */
[----:B------:R-:W-:Y:S01]  /*1d110*/  SHF.L.U32 R41, R5, 0x1, RZ ;  /* 0x0000000105297819 */ /* 0x000fe200000006ff */
[----:B-1----:R1:W-:Y:S02]  /*1d120*/  @!P1 ST.E [R42.64], R2 ;  /* 0x000000022a009985 */ /* 0x0023e4000c101910 */
[C---:B------:R-:W-:Y:S02]  /*1d130*/  IMAD R10, R32.reuse, c[0x0][0x3dc], R7 ;  /* 0x0000f700200a7a24 */ /* 0x040fe400078e0207 */
[----:B------:R-:W-:Y:S01]  /*1d140*/  IMAD.WIDE.U32 R32, R32, c[0x0][0x3d8], R14 ;  /* 0x0000f60020207a25 */ /* 0x000fe200078e000e */
[----:B--2---:R1:W-:Y:S03]  /*1d150*/  @!P0 ST.E [R34.64], R8 ;  /* 0x0000000822008985 */ /* 0x0043e6000c101910 */
[----:B------:R-:W-:Y:S01]  /*1d160*/  IMAD.IADD R10, R33, 0x1, R10 ;  /* 0x00000001210a7824 */ /* 0x000fe200078e020a */
[----:B------:R1:W2:Y:S01]  /*1d170*/  LDS.128 R28, [R41+0x1080] ;  /* 0x00108000291c7984 */ /* 0x0002a20000000c00 */
[----:B------:R-:W-:-:S03]  /*1d180*/  LEA R38, P0, R32, c[0x0][0x380], 0x1 ;  /* 0x0000e00020267a11 */ /* 0x000fc600078008ff */
[----:B------:R1:W3:Y:S01]  /*1d190*/  LDS.128 R24, [R41+0x2080] ;  /* 0x0020800029187984 */ /* 0x0002e20000000c00 */
[----:B------:R-:W-:Y:S02]  /*1d1a0*/  LEA.HI.X R37, R32, c[0x0][0x384], R10, 0x1, P0 ;  /* 0x0000e10020257a11 */ /* 0x000fe400000f0c0a */
[----:B------:R-:W-:Y:S01]  /*1d1b0*/  ISETP.GE.AND P0, PT, R40, R3, PT ;  /* 0x000000032800720c */ /* 0x000fe20003f06270 */
[----:B------:R1:W4:Y:S04]  /*1d1c0*/  LDS.128 R20, [R41+0x3080] ;  /* 0x0030800029147984 */ /* 0x0003280000000c00 */
        /* <DEDUP_REMOVED lines=17> */
.L_x_422:
[----:B------:R-:W-:Y:S05]  /*1d2e0*/  BSYNC B0 ;  /* 0x0000000000007941 */ /* 0x000fea0003800000 */
.L_x_421:
        /* <DEDUP_REMOVED lines=12> */
[----:B--2---:R2:W-:Y:S03]  /*1d3b0*/  @!P1 ST.E.128 [R8.64], R28 ;  /* 0x0000001c08009985 */ /* 0x0045e6000c101d10 */
[----:B------:R-:W-:-:S05]  /*1d3c0*/  @!P0 IMAD.WIDE R10, R2, 0x2, R10 ;  /* 0x00000002020a8825 */ /* 0x000fca00078e020a */
[----:B------:R2:W-:Y:S02]  /*1d3d0*/  @!P0 ST.E.128 [R10.64], R16 ;  /* 0x000000100a008985 */ /* 0x0005e4000c101d10 */
.L_x_424:
[----:B------:R-:W-:Y:S05]  /*1d3e0*/  BSYNC B0 ;  /* 0x0000000000007941 */ /* 0x000fea0003800000 */
.L_x_423:
        /* <DEDUP_REMOVED lines=15> */
.L_x_426:
[----:B------:R-:W-:Y:S05]  /*1d4e0*/  BSYNC B0 ;  /* 0x0000000000007941 */ /* 0x000fea0003800000 */
.L_x_425:
[----:B------:R-:W-:Y:S01]  /*1d4f0*/  IADD3 R40, R40, 0x60, RZ ;  /* 0x0000006028287810 */ /* 0x000fe20007ffe0ff */
[----:B---3--:R3:W1:Y:S03]  /*1d500*/  SHFL.IDX PT, R9, R37, 0x3, 0x181f ;  /* 0x00781f0025097f89 */ /* 0x00866600000e0000 */
[----:B------:R-:W-:Y:S01]  /*1d510*/  ISETP.GE.AND P0, PT, R40, R3, PT ;  /* 0x000000032800720c */ /* 0x000fe20003f06270 */
[----:B------:R3:W2:-:S12]  /*1d520*/  SHFL.IDX PT, R8, R38, 0x3, 0x181f ;  /* 0x00781f0026087f89 */ /* 0x00069800000e0000 */
[----:B------:R-:W-:Y:S05]  /*1d530*/  @P0 EXIT ;  /* 0x000000000000094d */ /* 0x000fea0003800000 */
[----:B------:R-:W-:-:S13]  /*1d540*/  ISETP.GE.AND P0, PT, R0, c[0x0][0x3c8], PT ;  /* 0x0000f20000007a0c */ /* 0x000fda0003f06270 */
[----:B-12---:R-:W-:-:S05]  /*1d550*/  @!P0 IMAD.WIDE R2, R0, 0x2, R8 ;  /* 0x0000000200028825 */ /* 0x006fca00078e0208 */
        /* <DEDUP_REMOVED lines=9> */
.L_x_419:
        /* <DEDUP_REMOVED lines=18> */
.L_x_427:
        /* <DEDUP_REMOVED lines=19> */
[----:B------:R-:W-:-:S04]  /*1d840*/  IMAD.WIDE.U32 R12, R219, c[0x0][0x490], R12 ;  /* 0x00012400db0c7a25 */ /* 0x000fc800078e000c */
[----:B------:R-:W-:Y:S01]  /*1d850*/  IMAD R14, R4, c[0x0][0x498], RZ ;  /* 0x00012600040e7a24 */ /* 0x000fe200078e02ff */
[----:B------:R-:W-:-:S03]  /*1d860*/  IADD3 R13, R3, R13, RZ ;  /* 0x0000000d030d7210 */ /* 0x000fc60007ffe0ff */
[----:B------:R-:W-:Y:S02]  /*1d870*/  IMAD R3, R221, c[0x0][0x49c], R14 ;  /* 0x00012700dd037a24 */ /* 0x000fe400078e020e */
[----:B------:R-:W-:-:S04]  /*1d880*/  @P0 IMAD.HI.U32 R5, R7, c[0x0][0x4ec], RZ ;  /* 0x00013b0007050a27 */ /* 0x000fc800078e00ff */
[----:B------:R-:W-:Y:S01]  /*1d890*/  IMAD.WIDE.U32 R12, R221, c[0x0][0x498], R12 ;  /* 0x00012600dd0c7a25 */ /* 0x000fe200078e000c */
[----:B------:R-:W-:-:S04]  /*1d8a0*/  @P0 SHF.R.U32.HI R6, RZ, c[0x0][0x4f0], R5 ;  /* 0x00013c00ff060a19 */ /* 0x000fc80000011605 */
[--C-:B------:R-:W-:Y:S01]  /*1d8b0*/  SHF.R.S32.HI R5, RZ, 0x1f, R6.reuse ;  /* 0x0000001fff057819 */ /* 0x100fe20000011406 */
[----:B------:R-:W-:Y:S01]  /*1d8c0*/  IMAD.MOV R10, RZ, RZ, -R6 ;  /* 0x000000ffff0a7224 */ /* 0x000fe200078e0a06 */
[----:B------:R-:W-:-:S03]  /*1d8d0*/  IADD3 R12, P0, R6, R12, RZ ;  /* 0x0000000c060c7210 */ /* 0x000fc60007f1e0ff */
[----:B------:R-:W-:Y:S01]  /*1d8e0*/  IMAD R10, R10, c[0x0][0x4e8], R7 ;  /* 0x00013a000a0a7a24 */ /* 0x000fe200078e0207 */
[----:B------:R-:W-:-:S04]  /*1d8f0*/  IADD3.X R13, R5, R13, R3, P0, !PT ;  /* 0x0000000d050d7210 */ /* 0x000fc800007fe403 */
[----:B------:R-:W-:Y:S01]  /*1d900*/  SHF.R.S32.HI R6, RZ, 0x1f, R10 ;  /* 0x0000001fff067819 */ /* 0x000fe2000001140a */
[----:B------:R-:W-:-:S04]  /*1d910*/  IMAD.WIDE.U32 R12, R10, c[0x0][0x488], R12 ;  /* 0x000122000a0c7a25 */ /* 0x000fc800078e000c */
[----:B------:R-:W-:Y:S01]  /*1d920*/  IMAD R3, R6, c[0x0][0x488], RZ ;  /* 0x0001220006037a24 */ /* 0x000fe200078e02ff */
[----:B------:R-:W-:-:S03]  /*1d930*/  LEA R6, P0, R12, c[0x0][0x450], 0x2 ;  /* 0x000114000c067a11 */ /* 0x000fc600078010ff */
[----:B------:R-:W-:-:S05]  /*1d940*/  IMAD R3, R10, c[0x0][0x48c], R3 ;  /* 0x000123000a037a24 */ /* 0x000fca00078e0203 */
[----:B------:R-:W-:-:S04]  /*1d950*/  IADD3 R3, R13, R3, RZ ;  /* 0x000000030d037210 */ /* 0x000fc80007ffe0ff */
[----:B------:R-:W-:Y:S02]  /*1d960*/  LEA.HI.X R7, R12, c[0x0][0x454], R3, 0x2, P0 ;  /* 0x000115000c077a11 */ /* 0x000fe400000f1403 */
[----:B------:R-:W-:-:S05]  /*1d970*/  MOV R3, 0xff800000 ;  /* 0xff80000000037802 */ /* 0x000fca0000000f00 */
[----:B------:R1:W-:Y:S02]  /*1d980*/  STG.E [R6.64], R3 ;  /* 0x0000000306007986 */ /* 0x0003e4000c101910 */
.L_x_429:
[----:B------:R-:W-:Y:S05]  /*1d990*/  BSYNC B0 ;  /* 0x0000000000007941 */ /* 0x000fea0003800000 */
.L_x_428:
[----:B------:R-:W2:Y:S01]  /*1d9a0*/  S2R R5, SR_CTAID.X ;  /* 0x0000000000057919 */ /* 0x000ea20000002500 */
[----:B-1----:R-:W-:Y:S01]  /*1d9b0*/  SHF.R.S32.HI R3, RZ, 0x1f, R0 ;  /* 0x0000001fff037819 */ /* 0x002fe20000011400 */
[----:B------:R-:W-:Y:S01]  /*1d9c0*/  IMAD R7, R9, c[0x0][0x3a0], RZ ;  /* 0x0000e80009077a24 */ /* 0x000fe200078e02ff */
[----:B------:R-:W-:Y:S01]  /*1d9d0*/  BSSY B0, `(.L_x_430) ;  /* 0x0000036000007945 */ /* 0x000fe20003800000 */
[----:B------:R-:W-:Y:S01]  /*1d9e0*/  IMAD.WIDE.U32 R10, R8, c[0x0][0x3a0], RZ ;  /* 0x0000e800080a7a25 */ /* 0x000fe200078e00ff */
[----:B------:R-:W-:-:S03]  /*1d9f0*/  LEA.HI R3, R3, R0, RZ, 0x3 ;  /* 0x0000000003037211 */ /* 0x000fc600078f18ff */
[----:B------:R-:W-:Y:S01]  /*1da00*/  IMAD R6, R8, c[0x0][0x3a4], R7 ;  /* 0x0000e90008067a24 */ /* 0x000fe200078e0207 */
[----:B------:R-:W-:Y:S01]  /*1da10*/  LOP3.LUT R9, R3, 0xfffffff8, RZ, 0xc0, !PT ;  /* 0xfffffff803097812 */ /* 0x000fe200078ec0ff */
[----:B------:R-:W-:Y:S01]  /*1da20*/  IMAD R218, R218, c[0x0][0x3e8], RZ ;  /* 0x0000fa00dada7a24 */ /* 0x000fe200078e02ff */
[----:B------:R-:W-:Y:S01]  /*1da30*/  MOV R7, c[0x0][0x4e8] ;  /* 0x00013a0000077a02 */ /* 0x000fe20000000f00 */
[----:B------:R-:W-:Y:S01]  /*1da40*/  IMAD R4, R4, c[0x0][0x3f0], RZ ;  /* 0x0000fc0004047a24 */ /* 0x000fe200078e02ff */
[----:B------:R-:W-:Y:S01]  /*1da50*/  IADD3 R9, -R9, R0, RZ ;  /* 0x0000000009097210 */ /* 0x000fe20007ffe1ff */
[----:B------:R-:W-:Y:S01]  /*1da60*/  IMAD R218, R219, c[0x0][0x3ec], R218 ;  /* 0x0000fb00dbda7a24 */ /* 0x000fe200078e02da */
[----:B------:R-:W-:Y:S01]  /*1da70*/  SHF.R.S32.HI R0, RZ, 0x3, R3 ;  /* 0x00000003ff007819 */ /* 0x000fe20000011403 */
[----:B------:R-:W-:Y:S01]  /*1da80*/  IMAD R4, R221, c[0x0][0x3f4], R4 ;  /* 0x0000fd00dd047a24 */ /* 0x000fe200078e0204 */
[----:B------:R-:W-:Y:S01]  /*1da90*/  ISETP.NE.AND P0, PT, R7, 0x1, PT ;  /* 0x000000010700780c */ /* 0x000fe20003f05270 */
[----:B-----5:R-:W-:Y:S01]  /*1daa0*/  IMAD R2, R2, c[0x0][0x4e8], RZ ;  /* 0x00013a0002027a24 */ /* 0x020fe200078e02ff */
[----:B------:R-:W-:Y:S01]  /*1dab0*/  IADD3 R11, R11, R6, RZ ;  /* 0x000000060b0b7210 */ /* 0x000fe20007ffe0ff */
[C---:B------:R-:W-:Y:S01]  /*1dac0*/  IMAD R6, R9.reuse, 0x20, R0 ;  /* 0x0000002009067824 */ /* 0x040fe200078e0200 */
[----:B------:R-:W-:-:S03]  /*1dad0*/  SHF.L.U32 R9, R9, 0x3, RZ ;  /* 0x0000000309097819 */ /* 0x000fc600000006ff */
[----:B------:R-:W-:Y:S01]  /*1dae0*/  IMAD.WIDE.U32 R10, R219, c[0x0][0x3e8], R10 ;  /* 0x0000fa00db0a7a25 */ /* 0x000fe200078e000a */
[C---:B--2---:R-:W-:Y:S02]  /*1daf0*/  LEA R6, R5.reuse, R6, 0x7 ;  /* 0x0000000605067211 */ /* 0x044fe400078e38ff */
[----:B------:R-:W-:Y:S02]  /*1db00*/  LEA R5, R5, R0, 0x7 ;  /* 0x0000000005057211 */ /* 0x000fe400078e38ff */
[----:B------:R-:W-:Y:S01]  /*1db10*/  IADD3 R11, R218, R11, RZ ;  /* 0x0000000bda0b7210 */ /* 0x000fe20007ffe0ff */
[----:B------:R-:W-:Y:S01]  /*1db20*/  @P0 IMAD.HI.U32 R3, R6, c[0x0][0x4ec], RZ ;  /* 0x00013b0006030a27 */ /* 0x000fe200078e00ff */
[----:B------:R-:W-:-:S03]  /*1db30*/  IADD3 R0, R9, 0x40, RZ ;  /* 0x0000004009007810 */ /* 0x000fc60007ffe0ff */
        /* <DEDUP_REMOVED lines=10> */
[----:B------:R-:W-:Y:S02]  /*1dbe0*/  IMAD R7, R7, c[0x0][0x3e4], R8 ;  /* 0x0000f90007077a24 */ /* 0x000fe400078e0208 */
[----:B------:R-:W-:Y:S02]  /*1dbf0*/  IMAD R4, R4, c[0x0][0x3d8], RZ ;  /* 0x0000f60004047a24 */ /* 0x000fe400078e02ff */
[----:B------:R-:W-:Y:S02]  /*1dc00*/  IMAD.IADD R11, R11, 0x1, R7 ;  /* 0x000000010b0b7824 */ /* 0x000fe400078e0207 */
[C---:B------:R-:W-:Y:S02]  /*1dc10*/  IMAD R4, R3.reuse, c[0x0][0x3dc], R4 ;  /* 0x0000f70003047a24 */ /* 0x040fe400078e0204 */
[----:B------:R-:W-:-:S05]  /*1dc20*/  IMAD.WIDE.U32 R10, R3, c[0x0][0x3d8], R10 ;  /* 0x0000f600030a7a25 */ /* 0x000fca00078e000a */
[----:B------:R-:W-:Y:S02]  /*1dc30*/  IADD3 R3, R11, R4, RZ ;  /* 0x000000040b037210 */ /* 0x000fe40007ffe0ff */
        /* <DEDUP_REMOVED lines=15> */
.L_x_431:
[----:B------:R-:W-:Y:S05]  /*1dd30*/  BSYNC B0 ;  /* 0x0000000000007941 */ /* 0x000fea0003800000 */
.L_x_430:
        /* <DEDUP_REMOVED lines=15> */
.L_x_433:
[----:B------:R-:W-:Y:S05]  /*1de30*/  BSYNC B0 ;  /* 0x0000000000007941 */ /* 0x000fea0003800000 */
.L_x_432:
        /* <DEDUP_REMOVED lines=15> */
.L_x_435:
[----:B------:R-:W-:Y:S05]  /*1df30*/  BSYNC B0 ;  /* 0x0000000000007941 */ /* 0x000fea0003800000 */
.L_x_434:
        /* <DEDUP_REMOVED lines=16> */
.L_x_436:
        /* <DEDUP_REMOVED lines=12> */
.L_x_1829:


//--------------------- .text._ZN7cutlass13device_kernelIN5flash19enable_sm80_to_sm89INS1_16FlashAttnFwdSm80INS1_25CollectiveMainloopFwdSm80ILi8ELi1ELb1EN4cute5tupleIJNS5_1CILi128EEES8_S8_EEELi128ENS_10bfloat16_tEfNS_4arch4Sm80ELb1ELb0ELb1ELb0ELb0ELb0ELb1ELb0EEENS1_21CollectiveEpilogueFwdIS9_NS6_IJNS7_ILi1EEESF_SF_EEESA_SC_Li256ELb0ELb1ELb0ELb0EEENS1_30DynamicPersistentTileSchedulerILi256ELi256ELb0ELb1ELb0EEEEEEEEEvNT_6ParamsE --------------------------
	.section	.text._ZN7cutlass13device_kernelIN5flash19enable_sm80_to_sm89INS1_16FlashAttnFwdSm80INS1_25CollectiveMainloopFwdSm80ILi8ELi1ELb1EN4cute5tupleIJNS5_1CILi128EEES8_S8_EEELi128ENS_10bfloat16_tEfNS_4arch4Sm80ELb1ELb0ELb1ELb0ELb0ELb0ELb1ELb0EEENS1_21CollectiveEpilogueFwdIS9_NS6_IJNS7_ILi1EEESF_SF_EEESA_SC_Li256ELb0ELb1ELb0ELb0EEENS1_30DynamicPersistentTileSchedulerILi256ELi256ELb0ELb1ELb0EEEEEEEEEvNT_6ParamsE,"ax",@progbits
	.sectioninfo	@"SHI_REGISTERS=255"
	.align	128
.text._ZN7cutlass13device_kernelIN5flash19enable_sm80_to_sm89INS1_16FlashAttnFwdSm80INS1_25CollectiveMainloopFwdSm80ILi8ELi1ELb1EN4cute5tupleIJNS5_1CILi128EEES8_S8_EEELi128ENS_10bfloat16_tEfNS_4arch4Sm80ELb1ELb0ELb1ELb0ELb0ELb0ELb1ELb0EEENS1_21CollectiveEpilogueFwdIS9_NS6_IJNS7_ILi1EEESF_SF_EEESA_SC_Li256ELb0ELb1ELb0ELb0EEENS1_30DynamicPersistentTileSchedulerILi256ELi256ELb0ELb1ELb0EEEEEEEEEvNT_6ParamsE:
        .type           _ZN7cutlass13device_kernelIN5flash19enable_sm80_to_sm89INS1_16FlashAttnFwdSm80INS1_25CollectiveMainloopFwdSm80ILi8ELi1ELb1EN4cute5tupleIJNS5_1CILi128EEES8_S8_EEELi128ENS_10bfloat16_tEfNS_4arch4Sm80ELb1ELb0ELb1ELb0ELb0ELb0ELb1ELb0EEENS1_21CollectiveEpilogueFwdIS9_NS6_IJNS7_ILi1EEESF_SF_EEESA_SC_Li256ELb0ELb1ELb0ELb0EEENS1_30DynamicPersistentTileSchedulerILi256ELi256ELb0ELb1ELb0EEEEEEEEEvNT_6ParamsE,@function
        .size           _ZN7cutlass13device_kernelIN5flash19enable_sm80_to_sm89INS1_16FlashAttnFwdSm80INS1_25CollectiveMainloopFwdSm80ILi8ELi1ELb1EN4cute5tupleIJNS5_1CILi128EEES8_S8_EEELi128ENS_10bfloat16_tEfNS_4arch4Sm80ELb1ELb0ELb1ELb0ELb0ELb0ELb1ELb0EEENS1_21CollectiveEpilogueFwdIS9_NS6_IJNS7_ILi1EEESF_SF_EEESA_SC_Li256ELb0ELb1ELb0ELb0EEENS1_30DynamicPersistentTileSchedulerILi256ELi256ELb0ELb1ELb0EEEEEEEEEvNT_6ParamsE,(.L_x_1830 - _ZN7cutlass13device_kernelIN5flash19enable_sm80_to_sm89INS1_16FlashAttnFwdSm80INS1_25CollectiveMainloopFwdSm80ILi8ELi1ELb1EN4cute5tupleIJNS5_1CILi128EEES8_S8_EEELi128ENS_10bfloat16_tEfNS_4arch4Sm80ELb1ELb0ELb1ELb0ELb0ELb0ELb1ELb0EEENS1_21CollectiveEpilogueFwdIS9_NS6_IJNS7_ILi1EEESF_SF_EEESA_SC_Li256ELb0ELb1ELb0ELb0EEENS1_30DynamicPersistentTileSchedulerILi256ELi256ELb0ELb1ELb0EEEEEEEEEvNT_6ParamsE)
        .other          _ZN7cutlass13device_kernelIN5flash19enable_sm80_to_sm89INS1_16FlashAttnFwdSm80INS1_25CollectiveMainloopFwdSm80ILi8ELi1ELb1EN4cute5tupleIJNS5_1CILi128EEES8_S8_EEELi128ENS_10bfloat16_tEfNS_4arch4Sm80ELb1ELb0ELb1ELb0ELb0ELb0ELb1ELb0EEENS1_21CollectiveEpilogueFwdIS9_NS6_IJNS7_ILi1EEESF_SF_EEESA_SC_Li256ELb0ELb1ELb0ELb0EEENS1_30DynamicPersistentTileSchedulerILi256ELi256ELb0ELb1ELb0EEEEEEEEEvNT_6ParamsE,@"STO_CUDA_ENTRY STV_DEFAULT"
_ZN7cutlass13device_kernelIN5flash19enable_sm80_to_sm89INS1_16FlashAttnFwdSm80INS1_25CollectiveMainloopFwdSm80ILi8ELi1ELb1EN4cute5tupleIJNS5_1CILi128EEES8_S8_EEELi128ENS_10bfloat16_tEfNS_4arch4Sm80ELb1ELb0ELb1ELb0ELb0ELb0ELb1ELb0EEENS1_21CollectiveEpilogueFwdIS9_NS6_IJNS7_ILi1EEESF_SF_EEESA_SC_Li256ELb0ELb1ELb0ELb0EEENS1_30DynamicPersistentTileSchedulerILi256ELi256ELb0ELb1ELb0EEEEEEEEEvNT_6ParamsE:
[----:B------:R-:W-:-:S03]  /*0000*/  MOV R1, c[0x0][0x28] ;  /* 0x00000a0000017a02 */ /* 0x000fc60000000f00 */
[----:B------:R-:W1:Y:S01]  /*0010*/  S2R R20, SR_TID.X ;  /* 0x0000000000147919 */ /* 0x000e620000002100 */
[----:B------:R-:W-:-:S03]  /*0020*/  IADD3 R1, R1, -0x78, RZ ;  /* 0xffffff8801017810 */ /* 0x000fc60007ffe0ff */
[----:B------:R-:W2:Y:S01]  /*0030*/  S2R R14, SR_CTAID.X ;  /* 0x00000000000e7919 */ /* 0x000ea20000002500 */
[----:B-1----:R-:W-:-:S05]  /*0040*/  SHF.R.U32.HI R2, RZ, 0x5, R20 ;  /* 0x00000005ff027819 */ /* 0x002fca0000011614 */
[----:B------:R-:W1:Y:S02]  /*0050*/  SHFL.IDX PT, R0, R2, RZ, 0x1f ;  /* 0x00001fff02007589 */ /* 0x000e6400000e0000 */
[----:B-1----:R-:W-:Y:S02]  /*0060*/  ISETP.GE.AND P0, PT, R0, 0x1, PT ;  /* 0x000000010000780c */ /* 0x002fe40003f06270 */
[----:B------:R1:W-:Y:S11]  /*0070*/  STL [R1+0x70], R0 ;  /* 0x0000700001007387 */ /* 0x0003f60000100800 */
[----:B------:R-:W-:Y:S06]  /*0080*/  @P0 BAR.ARV 0x4, 0x100 ;  /* 0x0104000000000b1d */ /* 0x000fec0000002000 */
[----:B--2---:R-:W-:-:S13]  /*0090*/  ISETP.GE.AND P0, PT, R14, c[0x0][0x538], PT ;  /* 0x00014e000e007a0c */ /* 0x004fda0003f06270 */
[----:B------:R-:W-:Y:S05]  /*00a0*/  @P0 EXIT ;  /* 0x000000000000094d */ /* 0x000fea0003800000 */
[----:B-1----:R-:W-:Y:S01]  /*00b0*/  SHF.R.S32.HI R11, RZ, 0x1f, R20 ;  /* 0x0000001fff0b7819 */ /* 0x002fe20000011414 */
[----:B------:R-:W-:-:S03]  /*00c0*/  ULDC.64 UR6, c[0x0][0x118] ;  /* 0x0000460000067ab9 */ /* 0x000fc60000000a00 */
[CC--:B------:R-:W-:Y:S02]  /*00d0*/  LEA.HI R12, R11.reuse, R20.reuse, RZ, 0x3 ;  /* 0x000000140b0c7211 */ /* 0x0c0fe400078f18ff */
[CC--:B------:R-:W-:Y:S02]  /*00e0*/  LEA.HI R2, R11.reuse, R20.reuse, RZ, 0x4 ;  /* 0x000000140b027211 */ /* 0x0c0fe400078f20ff */
[----:B------:R-:W-:Y:S02]  /*00f0*/  LEA.HI R13, R11, R20, RZ, 0x2 ;  /* 0x000000140b0d7211 */ /* 0x000fe400078f10ff */
[----:B------:R-:W-:Y:S02]  /*0100*/  SHF.R.S32.HI R17, RZ, 0x3, R12 ;  /* 0x00000003ff117819 */ /* 0x000fe4000001140c */
[----:B------:R-:W-:Y:S02]  /*0110*/  SHF.R.S32.HI R4, RZ, 0x4, R2 ;  /* 0x00000004ff047819 */ /* 0x000fe40000011402 */
[----:B------:R-:W-:Y:S01]  /*0120*/  LOP3.LUT R0, R2, 0xfffffff0, RZ, 0xc0, !PT ;  /* 0xfffffff002007812 */ /* 0x000fe200078ec0ff */
[----:B------:R-:W-:Y:S01]  /*0130*/  IMAD.SHL.U32 R7, R17, 0x40, RZ ;  /* 0x0000004011077824 */ /* 0x000fe200078e00ff */
[----:B------:R-:W-:-:S02]  /*0140*/  LOP3.LUT R3, R12, 0xfffffff8, RZ, 0xc0, !PT ;  /* 0xfffffff80c037812 */ /* 0x000fc400078ec0ff */
[--C-:B------:R-:W-:Y:S01]  /*0150*/  SHF.R.S32.HI R8, RZ, 0x2, R13.reuse ;  /* 0x00000002ff087819 */ /* 0x100fe2000001140d */
[C---:B------:R-:W-:Y:S01]  /*0160*/  IMAD.IADD R0, R20.reuse, 0x1, -R0 ;  /* 0x0000000114007824 */ /* 0x040fe200078e0a00 */
[----:B------:R-:W-:Y:S01]  /*0170*/  SHF.R.S32.HI R5, RZ, 0x1f, R13 ;  /* 0x0000001fff057819 */ /* 0x000fe2000001140d */
[----:B------:R-:W-:Y:S01]  /*0180*/  IMAD.IADD R6, R20, 0x1, -R3 ;  /* 0x0000000114067824 */ /* 0x000fe200078e0a03 */
[----:B------:R-:W-:Y:S02]  /*0190*/  LEA.HI R2, R2, R4, RZ, 0x1 ;  /* 0x0000000402027211 */ /* 0x000fe400078f08ff */
[----:B------:R-:W-:Y:S01]  /*01a0*/  LEA.HI R3, R5, R8, RZ, 0x3 ;  /* 0x0000000805037211 */ /* 0x000fe200078f18ff */
[----:B------:R-:W-:Y:S01]  /*01b0*/  IMAD.SHL.U32 R18, R6, 0x8, RZ ;  /* 0x0000000806127824 */ /* 0x000fe200078e00ff */
[----:B------:R-:W-:Y:S01]  /*01c0*/  LOP3.LUT R5, R2, 0xfffffffe, RZ, 0xc0, !PT ;  /* 0xfffffffe02057812 */ /* 0x000fe200078ec0ff */
[----:B------:R-:W-:Y:S01]  /*01d0*/  IMAD.SHL.U32 R9, R6, 0x40, RZ ;  /* 0x0000004006097824 */ /* 0x000fe200078e00ff */
[----:B------:R-:W-:-:S02]  /*01e0*/  LOP3.LUT R2, R7, 0x1c0, RZ, 0xc0, !PT ;  /* 0x000001c007027812 */ /* 0x000fc400078ec0ff */
[----:B------:R-:W-:Y:S01]  /*01f0*/  SHF.R.S32.HI R7, RZ, 0x1f, R0 ;  /* 0x0000001fff077819 */ /* 0x000fe20000011400 */
[----:B------:R-:W-:Y:S01]  /*0200*/  IMAD.IADD R201, R4, 0x1, -R5 ;  /* 0x0000000104c97824 */ /* 0x000fe200078e0a05 */
[----:B------:R-:W-:Y:S02]  /*0210*/  LOP3.LUT R3, R3, 0xfffffff8, RZ, 0xc0, !PT ;  /* 0xfffffff803037812 */ /* 0x000fe400078ec0ff */
[----:B------:R-:W-:Y:S02]  /*0220*/  LEA.HI R200, R7, R0, RZ, 0x3 ;  /* 0x0000000007c87211 */ /* 0x000fe400078f18ff */
[----:B------:R-:W-:Y:S01]  /*0230*/  LOP3.LUT R4, R2, 0x38, R18, 0xf8, !PT ;  /* 0x0000003802047812 */ /* 0x000fe200078ef812 */
[----:B------:R-:W-:Y:S01]  /*0240*/  IMAD.IADD R7, R8, 0x1, -R3 ;  /* 0x0000000108077824 */ /* 0x000fe200078e0a03 */
[----:B------:R-:W-:Y:S02]  /*0250*/  SHF.R.U32.HI R3, RZ, 0x3, R2 ;  /* 0x00000003ff037819 */ /* 0x000fe40000011602 */
[C---:B------:R-:W-:Y:S01]  /*0260*/  LOP3.LUT R2, R200.reuse, 0xfffffff8, RZ, 0xc0, !PT ;  /* 0xfffffff8c8027812 */ /* 0x040fe200078ec0ff */
[----:B------:R-:W-:Y:S01]  /*0270*/  IMAD.SHL.U32 R200, R200, 0x40, RZ ;  /* 0x00000040c8c87824 */ /* 0x000fe200078e00ff */
[----:B------:R-:W-:-:S02]  /*0280*/  LEA.HI R10, R11, R20, RZ, 0x5 ;  /* 0x000000140b0a7211 */ /* 0x000fc400078f28ff */
[----:B------:R-:W-:Y:S01]  /*0290*/  LOP3.LUT R8, R4, R3, RZ, 0x3c, !PT ;  /* 0x0000000304087212 */ /* 0x000fe200078e3cff */
[----:B------:R-:W-:Y:S01]  /*02a0*/  IMAD.IADD R5, R0, 0x1, -R2 ;  /* 0x0000000100057824 */ /* 0x000fe200078e0a02 */
[----:B------:R-:W-:Y:S02]  /*02b0*/  LOP3.LUT R2, R10, 0xffffffe0, RZ, 0xc0, !PT ;  /* 0xffffffe00a027812 */ /* 0x000fe400078ec0ff */
[----:B------:R-:W-:Y:S02]  /*02c0*/  LOP3.LUT R0, R9, 0x1c0, RZ, 0xc0, !PT ;  /* 0x000001c009007812 */ /* 0x000fe400078ec0ff */
[----:B------:R-:W-:Y:S01]  /*02d0*/  SHF.R.S32.HI R224, RZ, 0x5, R10 ;  /* 0x00000005ffe07819 */ /* 0x000fe2000001140a */
[----:B------:R-:W-:Y:S01]  /*02e0*/  IMAD.IADD R16, R20, 0x1, -R2 ;  /* 0x0000000114107824 */ /* 0x000fe200078e0a02 */
[----:B------:R-:W-:Y:S02]  /*02f0*/  SHF.R.S32.HI R3, RZ, 0x1f, R10 ;  /* 0x0000001fff037819 */ /* 0x000fe4000001140a */
[----:B------:R-:W-:Y:S01]  /*0300*/  LOP3.LUT R4, R0, 0x8, R12, 0xf8, !PT ;  /* 0x0000000800047812 */ /* 0x000fe200078ef80c */
[----:B------:R-:W-:Y:S01]  /*0310*/  IMAD.MOV.U32 R12, RZ, RZ, 0x10 ;  /* 0x00000010ff0c7424 */ /* 0x000fe200078e00ff */
[----:B------:R-:W-:-:S02]  /*0320*/  SHF.R.U32.HI R2, RZ, 0x3, R0 ;  /* 0x00000003ff027819 */ /* 0x000fc40000011600 */
[----:B------:R-:W-:Y:S01]  /*0330*/  LEA.HI R9, R11, R20, RZ, 0x6 ;  /* 0x000000140b097211 */ /* 0x000fe200078f30ff */
[----:B------:R-:W-:Y:S01]  /*0340*/  IMAD.MOV.U32 R11, RZ, RZ, 0x20 ;  /* 0x00000020ff0b7424 */ /* 0x000fe200078e00ff */
[----:B------:R-:W-:Y:S02]  /*0350*/  LEA.HI R0, R3, R224, RZ, 0x3 ;  /* 0x000000e003007211 */ /* 0x000fe400078f18ff */
[----:B------:R-:W-:Y:S02]  /*0360*/  SHF.R.S32.HI R3, RZ, 0x1f, R16 ;  /* 0x0000001fff037819 */ /* 0x000fe40000011410 */
[----:B------:R-:W-:Y:S01]  /*0370*/  LOP3.LUT R10, R4, R2, RZ, 0x3c, !PT ;  /* 0x00000002040a7212 */ /* 0x000fe200078e3cff */
[----:B------:R-:W-:Y:S01]  /*0380*/  IMAD.SHL.U32 R2, R9, 0x8, RZ ;  /* 0x0000000809027824 */ /* 0x000fe200078e00ff */
[----:B------:R-:W-:Y:S02]  /*0390*/  LOP3.LUT R0, R0, 0xffffff8, RZ, 0xc0, !PT ;  /* 0x0ffffff800007812 */ /* 0x000fe400078ec0ff */
[----:B------:R-:W-:-:S02]  /*03a0*/  LEA.HI R9, R3, R16, RZ, 0x2 ;  /* 0x0000001003097211 */ /* 0x000fc400078f10ff */
[----:B------:R-:W-:Y:S02]  /*03b0*/  LOP3.LUT R3, R7, 0x1, RZ, 0xc0, !PT ;  /* 0x0000000107037812 */ /* 0x000fe400078ec0ff */
[----:B------:R-:W-:Y:S01]  /*03c0*/  LOP3.LUT R8, R8, 0x7ffffe00, R2, 0xf8, !PT ;  /* 0x7ffffe0008087812 */ /* 0x000fe200078ef802 */
[----:B------:R-:W-:Y:S01]  /*03d0*/  IMAD.IADD R2, R224, 0x1, -R0 ;  /* 0x00000001e0027824 */ /* 0x000fe200078e0a00 */
[----:B------:R-:W-:Y:S02]  /*03e0*/  SHF.R.S32.HI R0, RZ, 0x2, R9 ;  /* 0x00000002ff007819 */ /* 0x000fe40000011409 */
[----:B------:R-:W-:Y:S01]  /*03f0*/  ISETP.NE.U32.AND P0, PT, R3, 0x1, PT ;  /* 0x000000010300780c */ /* 0x000fe20003f05070 */
[----:B------:R-:W-:Y:S01]  /*0400*/  IMAD.SHL.U32 R3, R5, 0x40, RZ ;  /* 0x0000004005037824 */ /* 0x000fe200078e00ff */
[----:B------:R-:W-:Y:S01]  /*0410*/  LOP3.LUT R4, R13, 0xfffffffc, RZ, 0xc0, !PT ;  /* 0xfffffffc0d047812 */ /* 0x000fe200078ec0ff */
[----:B------:R-:W-:Y:S01]  /*0420*/  IMAD R15, R2, 0x10, R0 ;  /* 0x00000010020f7824 */ /* 0x000fe200078e0200 */
[----:B------:R-:W-:Y:S01]  /*0430*/  LOP3.LUT P4, RZ, R5, 0x2, RZ, 0xc0, !PT ;  /* 0x0000000205ff7812 */ /* 0x000fe2000788c0ff */
[----:B------:R-:W-:Y:S01]  /*0440*/  IMAD.SHL.U32 R2, R201, 0x8, RZ ;  /* 0x00000008c9027824 */ /* 0x000fe200078e00ff */
[----:B------:R-:W-:Y:S01]  /*0450*/  LOP3.LUT R0, R3, 0x1c0, RZ, 0xc0, !PT ;  /* 0x000001c003007812 */ /* 0x000fe200078ec0ff */
[----:B------:R-:W-:Y:S01]  /*0460*/  IMAD.IADD R3, R20, 0x1, -R4 ;  /* 0x0000000114037824 */ /* 0x000fe200078e0a04 */
[----:B------:R-:W-:Y:S01]  /*0470*/  LOP3.LUT P3, RZ, R5, 0x4, RZ, 0xc0, !PT ;  /* 0x0000000405ff7812 */ /* 0x000fe2000786c0ff */
[----:B------:R-:W-:Y:S01]  /*0480*/  IMAD.SHL.U32 R4, R7, 0x40, RZ ;  /* 0x0000004007047824 */ /* 0x000fe200078e00ff */
[----:B------:R-:W-:Y:S01]  /*0490*/  LOP3.LUT R5, R0, 0x8, R2, 0xf8, !PT ;  /* 0x0000000800057812 */ /* 0x000fe200078ef802 */
[----:B------:R-:W-:Y:S01]  /*04a0*/  STL [R1+0x74], R15 ;  /* 0x0000740f01007387 */ /* 0x000fe20000100800 */
[----:B------:R-:W-:Y:S01]  /*04b0*/  SHF.R.U32.HI R2, RZ, 0x3, R0 ;  /* 0x00000003ff027819 */ /* 0x000fe20000011600 */
[----:B------:R-:W-:Y:S01]  /*04c0*/  IMAD R201, R201, 0x200, R10 ;  /* 0x00000200c9c97824 */ /* 0x000fe200078e020a */
[----:B------:R-:W-:Y:S01]  /*04d0*/  LEA.HI R0, R3, R3, RZ, 0x1 ;  /* 0x0000000303007211 */ /* 0x000fe200078f08ff */
[----:B------:R-:W-:Y:S01]  /*04e0*/  STL [R1+0x48], R14 ;  /* 0x0000480e01007387 */ /* 0x000fe20000100800 */
[----:B------:R-:W-:Y:S01]  /*04f0*/  LOP3.LUT R5, R5, R2, RZ, 0x3c, !PT ;  /* 0x0000000205057212 */ /* 0x000fe200078e3cff */
[----:B------:R-:W-:Y:S01]  /*0500*/  IMAD.MOV.U32 R10, RZ, RZ, 0x40 ;  /* 0x00000040ff0a7424 */ /* 0x000fe200078e00ff */
[----:B------:R-:W-:Y:S01]  /*0510*/  LOP3.LUT R0, R0, 0x1ffffffe, RZ, 0xc0, !PT ;  /* 0x1ffffffe00007812 */ /* 0x000fe200078ec0ff */
[----:B------:R-:W-:Y:S01]  /*0520*/  IMAD.SHL.U32 R228, R8, 0x2, RZ ;  /* 0x0000000208e47824 */ /* 0x000fe200078e00ff */
[----:B------:R-:W-:-:S02]  /*0530*/  LOP3.LUT R2, R4, 0x1c0, RZ, 0xc0, !PT ;  /* 0x000001c004027812 */ /* 0x000fc400078ec0ff */
[----:B------:R-:W-:Y:S01]  /*0540*/  R2P PR, R7, 0x6 ;  /* 0x0000000607007804 */ /* 0x000fe20000000000 */
[----:B------:R-:W-:Y:S01]  /*0550*/  IMAD.IADD R7, R3, 0x1, -R0 ;  /* 0x0000000103077824 */ /* 0x000fe200078e0a00 */
[----:B------:R-:W-:Y:S01]  /*0560*/  LEA.HI R0, R2, R2, RZ, 0x1d ;  /* 0x0000000202007211 */ /* 0x000fe200078fe8ff */
[----:B------:R-:W-:Y:S01]  /*0570*/  IMAD R3, R224, 0x200, R3 ;  /* 0x00000200e0037824 */ /* 0x000fe200078e0203 */
[----:B------:R-:W-:Y:S02]  /*0580*/  SEL R2, R12, 0xfffffff0, !P4 ;  /* 0xfffffff00c027807 */ /* 0x000fe40006000000 */
[----:B------:R-:W-:Y:S01]  /*0590*/  SEL R223, R11, 0xffffffe0, !P3 ;  /* 0xffffffe00bdf7807 */ /* 0x000fe20005800000 */
[----:B------:R-:W-:Y:S01]  /*05a0*/  IMAD.U32 R4, R3, 0x2, R0 ;  /* 0x0000000203047824 */ /* 0x000fe200078e0000 */
[----:B------:R-:W-:Y:S01]  /*05b0*/  LOP3.LUT R0, R9, 0x7ffffffc, RZ, 0xc0, !PT ;  /* 0x7ffffffc09007812 */ /* 0x000fe200078ec0ff */
[----:B------:R-:W-:Y:S01]  /*05c0*/  IMAD R3, R6, 0x20, R17 ;  /* 0x0000002006037824 */ /* 0x000fe200078e0211 */
[----:B------:R-:W-:Y:S01]  /*05d0*/  LOP3.LUT R200, R5, 0x7ffffe00, R200, 0xf8, !PT ;  /* 0x7ffffe0005c87812 */ /* 0x000fe200078ef8c8 */
[----:B------:R-:W-:Y:S01]  /*05e0*/  IMAD.IADD R223, R2, 0x1, R223 ;  /* 0x0000000102df7824 */ /* 0x000fe200078e02df */
[----:B------:R-:W-:Y:S01]  /*05f0*/  IADD3 R2, R18, 0x40, RZ ;  /* 0x0000004012027810 */ /* 0x000fe20007ffe0ff */
[----:B------:R-:W-:Y:S01]  /*0600*/  IMAD.IADD R0, R16, 0x1, -R0 ;  /* 0x0000000110007824 */ /* 0x000fe200078e0a00 */
[----:B------:R1:W-:Y:S01]  /*0610*/  STL [R1+0x6c], R3 ;  /* 0x00006c0301007387 */ /* 0x0003e20000100800 */
[----:B------:R-:W-:-:S02]  /*0620*/  SHF.R.S32.HI R19, RZ, 0x1f, R18 ;  /* 0x0000001fff137819 */ /* 0x000fc40000011412 */
[C---:B------:R-:W-:Y:S01]  /*0630*/  LOP3.LUT P6, RZ, R6.reuse, 0x2, RZ, 0xc0, !PT ;  /* 0x0000000206ff7812 */ /* 0x040fe200078cc0ff */
[----:B------:R2:W-:Y:S01]  /*0640*/  STL [R1+0x2c], R2 ;  /* 0x00002c0201007387 */ /* 0x0005e20000100800 */
[----:B------:R-:W-:Y:S01]  /*0650*/  LOP3.LUT P5, RZ, R6, 0x4, RZ, 0xc0, !PT ;  /* 0x0000000406ff7812 */ /* 0x000fe200078ac0ff */
[----:B------:R-:W-:Y:S01]  /*0660*/  IMAD.SHL.U32 R6, R0, 0x2, RZ ;  /* 0x0000000200067824 */ /* 0x000fe200078e00ff */
[----:B------:R-:W-:Y:S01]  /*0670*/  SEL R5, R11, 0xffffffe0, !P1 ;  /* 0xffffffe00b057807 */ /* 0x000fe20004800000 */
[----:B------:R-:W-:Y:S01]  /*0680*/  IMAD R0, R7, 0x8, R15 ;  /* 0x0000000807007824 */ /* 0x000fe200078e020f */
[----:B------:R-:W-:Y:S01]  /*0690*/  LEA R4, R4, 0x80, 0x1 ;  /* 0x0000008004047811 */ /* 0x000fe200078e08ff */
[----:B------:R-:W-:Y:S01]  /*06a0*/  STL.64 [R1+0x8], R18 ;  /* 0x0000081201007387 */ /* 0x000fe20000100a00 */
[----:B------:R-:W-:Y:S02]  /*06b0*/  LEA R200, R200, 0x100, 0x1 ;  /* 0x00000100c8c87811 */ /* 0x000fe400078e08ff */
[----:B------:R-:W-:Y:S01]  /*06c0*/  LEA R201, R201, 0x8100, 0x1 ;  /* 0x00008100c9c97811 */ /* 0x000fe200078e08ff */
[----:B------:R-:W-:Y:S01]  /*06d0*/  IMAD.IADD R8, R4, 0x1, R5 ;  /* 0x0000000104087824 */ /* 0x000fe200078e0205 */
[----:B------:R-:W-:Y:S01]  /*06e0*/  SEL R202, R10, 0xffffffc0, !P5 ;  /* 0xffffffc00aca7807 */ /* 0x000fe20006800000 */
[--C-:B------:R-:W-:Y:S01]  /*06f0*/  IMAD R224, R224, 0x800, R200.reuse ;  /* 0x00000800e0e07824 */ /* 0x100fe200078e02c8 */
[----:B------:R-:W-:Y:S01]  /*0700*/  IADD3 R207, R201, 0x20, RZ ;  /* 0x00000020c9cf7810 */ /* 0x000fe20007ffe0ff */
[----:B------:R-:W-:Y:S01]  /*0710*/  IMAD R223, R223, 0x2, R200 ;  /* 0x00000002dfdf7824 */ /* 0x000fe200078e02c8 */
[C---:B------:R-:W-:Y:S01]  /*0720*/  @P6 IADD3 R207, R201.reuse, -0x20, RZ ;  /* 0xffffffe0c9cf6810 */ /* 0x040fe20007ffe0ff */
[----:B------:R-:W-:-:S03]  /*0730*/  IMAD.IADD R205, R201, 0x1, R202 ;  /* 0x00000001c9cd7824 */ /* 0x000fc600078e02ca */
[C---:B------:R-:W-:Y:S01]  /*0740*/  IADD3 R222, R207.reuse, 0x800, RZ ;  /* 0x00000800cfde7810 */ /* 0x040fe20007ffe0ff */
[----:B------:R-:W-:Y:S01]  /*0750*/  IMAD.IADD R202, R202, 0x1, R207 ;  /* 0x00000001caca7824 */ /* 0x000fe200078e02cf */
[----:B-1----:R-:W-:Y:S02]  /*0760*/  SEL R3, R10, 0xffffffc0, !P2 ;  /* 0xffffffc00a037807 */ /* 0x002fe40005000000 */
[C---:B------:R-:W-:Y:S02]  /*0770*/  IADD3 R221, R207.reuse, 0x1000, RZ ;  /* 0x00001000cfdd7810 */ /* 0x040fe40007ffe0ff */
[----:B--2---:R-:W-:Y:S01]  /*0780*/  SHF.R.S32.HI R2, RZ, 0x1f, R2 ;  /* 0x0000001fff027819 */ /* 0x004fe20000011402 */
[----:B------:R-:W-:Y:S01]  /*0790*/  IMAD.IADD R7, R4, 0x1, R3 ;  /* 0x0000000104077824 */ /* 0x000fe200078e0203 */
[C---:B------:R-:W-:Y:S02]  /*07a0*/  IADD3 R220, R207.reuse, 0x1800, RZ ;  /* 0x00001800cfdc7810 */ /* 0x040fe40007ffe0ff */
[C---:B------:R-:W-:Y:S01]  /*07b0*/  IADD3 R219, R207.reuse, 0x2000, RZ ;  /* 0x00002000cfdb7810 */ /* 0x040fe20007ffe0ff */
[----:B------:R1:W-:Y:S01]  /*07c0*/  STL [R1+0x44], R2 ;  /* 0x0000440201007387 */ /* 0x0003e20000100800 */
[----:B------:R-:W-:-:S02]  /*07d0*/  IADD3 R218, R207, 0x2800, RZ ;  /* 0x00002800cfda7810 */ /* 0x000fc40007ffe0ff */
[C---:B------:R-:W-:Y:S01]  /*07e0*/  IADD3 R217, R207.reuse, 0x3000, RZ ;  /* 0x00003000cfd97810 */ /* 0x040fe20007ffe0ff */
[----:B------:R2:W-:Y:S01]  /*07f0*/  STL [R1+0x40], R6 ;  /* 0x0000400601007387 */ /* 0x0005e20000100800 */
[C---:B------:R-:W-:Y:S02]  /*0800*/  IADD3 R216, R207.reuse, 0x3800, RZ ;  /* 0x00003800cfd87810 */ /* 0x040fe40007ffe0ff */
[C---:B------:R-:W-:Y:S01]  /*0810*/  IADD3 R215, R207.reuse, 0x4000, RZ ;  /* 0x00004000cfd77810 */ /* 0x040fe20007ffe0ff */
[----:B------:R3:W-:Y:S01]  /*0820*/  STL [R1+0x3c], R0 ;  /* 0x00003c0001007387 */ /* 0x0007e20000100800 */
[C---:B------:R-:W-:Y:S02]  /*0830*/  IADD3 R214, R207.reuse, 0x4800, RZ ;  /* 0x00004800cfd67810 */ /* 0x040fe40007ffe0ff */
[C---:B------:R-:W-:Y:S01]  /*0840*/  IADD3 R213, R207.reuse, 0x5000, RZ ;  /* 0x00005000cfd57810 */ /* 0x040fe20007ffe0ff */
[----:B------:R4:W-:Y:S01]  /*0850*/  STL [R1+0x4c], R4 ;  /* 0x00004c0401007387 */ /* 0x0009e20000100800 */
[----:B------:R-:W-:-:S02]  /*0860*/  IADD3 R212, R207, 0x5800, RZ ;  /* 0x00005800cfd47810 */ /* 0x000fc40007ffe0ff */
[C---:B------:R-:W-:Y:S01]  /*0870*/  IADD3 R211, R207.reuse, 0x6000, RZ ;  /* 0x00006000cfd37810 */ /* 0x040fe20007ffe0ff */
[----:B------:R-:W-:Y:S01]  /*0880*/  STL [R1+0x68], R7 ;  /* 0x0000680701007387 */ /* 0x000fe20000100800 */
[C---:B------:R-:W-:Y:S02]  /*0890*/  IADD3 R210, R207.reuse, 0x6800, RZ ;  /* 0x00006800cfd27810 */ /* 0x040fe40007ffe0ff */
[C---:B------:R-:W-:Y:S01]  /*08a0*/  IADD3 R209, R207.reuse, 0x7000, RZ ;  /* 0x00007000cfd17810 */ /* 0x040fe20007ffe0ff */
[----:B------:R-:W-:Y:S01]  /*08b0*/  STL [R1+0x58], R8 ;  /* 0x0000580801007387 */ /* 0x000fe20000100800 */
[----:B------:R-:W-:Y:S02]  /*08c0*/  IADD3 R208, R207, 0x7800, RZ ;  /* 0x00007800cfd07810 */ /* 0x000fe40007ffe0ff */
[----:B-1----:R-:W-:Y:S02]  /*08d0*/  SEL R2, R11, 0xffffffe0, !P4 ;  /* 0xffffffe00b027807 */ /* 0x002fe40006000000 */
[----:B--2---:R-:W-:-:S03]  /*08e0*/  IADD3 R6, R4, -0x10, RZ ;  /* 0xfffffff004067810 */ /* 0x004fc60007ffe0ff */
[----:B------:R-:W-:Y:S01]  /*08f0*/  IMAD.IADD R204, R200, 0x1, R2 ;  /* 0x00000001c8cc7824 */ /* 0x000fe200078e0202 */
[----:B------:R-:W-:Y:S01]  /*0900*/  @P0 IADD3 R6, R4, 0x10, RZ ;  /* 0x0000001004060810 */ /* 0x000fe20007ffe0ff */
[----:B------:R-:W-:Y:S01]  /*0910*/  IMAD.IADD R225, R2, 0x1, R224 ;  /* 0x0000000102e17824 */ /* 0x000fe200078e02e0 */
[----:B---3--:R-:W-:Y:S01]  /*0920*/  SEL R0, R10, 0xffffffc0, !P3 ;  /* 0xffffffc00a007807 */ /* 0x008fe20005800000 */
[----:B----4-:R-:W-:-:S03]  /*0930*/  IMAD.IADD R4, R8, 0x1, R3 ;  /* 0x0000000108047824 */ /* 0x010fc600078e0203 */
[----:B------:R-:W-:Y:S01]  /*0940*/  IADD3 R206, R0, R200, R2 ;  /* 0x000000c800ce7210 */ /* 0x000fe20007ffe002 */
[----:B------:R-:W-:Y:S02]  /*0950*/  IMAD.IADD R203, R200, 0x1, R0 ;  /* 0x00000001c8cb7824 */ /* 0x000fe400078e0200 */
[C---:B------:R-:W-:Y:S01]  /*0960*/  IMAD.IADD R227, R0.reuse, 0x1, R224 ;  /* 0x0000000100e37824 */ /* 0x040fe200078e02e0 */
[----:B------:R1:W-:Y:S01]  /*0970*/  STL [R1+0x64], R4 ;  /* 0x0000640401007387 */ /* 0x0003e20000100800 */
[----:B------:R-:W-:-:S03]  /*0980*/  IMAD.IADD R226, R0, 0x1, R225 ;  /* 0x0000000100e27824 */ /* 0x000fc600078e02e1 */
[----:B------:R2:W-:Y:S01]  /*0990*/  STL [R1+0x50], R6 ;  /* 0x0000500601007387 */ /* 0x0005e20000100800 */
[--C-:B-1----:R-:W-:Y:S02]  /*09a0*/  IMAD.IADD R4, R5, 0x1, R6.reuse ;  /* 0x0000000105047824 */ /* 0x102fe400078e0206 */
[----:B------:R-:W-:Y:S02]  /*09b0*/  IMAD.IADD R5, R3, 0x1, R6 ;  /* 0x0000000103057824 */ /* 0x000fe400078e0206 */
[----:B------:R-:W-:-:S03]  /*09c0*/  IMAD.IADD R2, R4, 0x1, R3 ;  /* 0x0000000104027824 */ /* 0x000fc600078e0203 */
[----:B------:R2:W-:Y:S04]  /*09d0*/  STL [R1+0x60], R5 ;  /* 0x0000600501007387 */ /* 0x0005e80000100800 */
[----:B------:R2:W-:Y:S04]  /*09e0*/  STL [R1+0x54], R4 ;  /* 0x0000540401007387 */ /* 0x0005e80000100800 */
[----:B------:R2:W-:Y:S02]  /*09f0*/  STL [R1+0x5c], R2 ;  /* 0x00005c0201007387 */ /* 0x0005e40000100800 */
.L_x_478:
[----:B--2---:R-:W2:Y:S01]  /*0a00*/  LDL R4, [R1+0x48] ;  /* 0x0000480001047983 */ /* 0x004ea20000100800 */
[----:B------:R-:W-:Y:S01]  /*0a10*/  IMAD.MOV.U32 R0, RZ, RZ, c[0x0][0x560] ;  /* 0x00015800ff007624 */ /* 0x000fe200078e00ff */
[----:B------:R-:W-:Y:S01]  /*0a20*/  YIELD ;  /* 0x0000000000007946 */ /* 0x000fe20003800000 */
[----:B------:R-:W-:Y:S03]  /*0a30*/  BSSY B0, `(.L_x_437) ;  /* 0x0000016000007945 */ /* 0x000fe60003800000 */
[----:B------:R-:W-:-:S13]  /*0a40*/  ISETP.NE.AND P0, PT, R0, 0x1, PT ;  /* 0x000000010000780c */ /* 0x000fda0003f05270 */
[----:B--2---:R-:W-:Y:S01]  /*0a50*/  @P0 IMAD.HI.U32 R0, R4, c[0x0][0x564], RZ ;  /* 0x0001590004000a27 */ /* 0x004fe200078e00ff */
[----:B------:R-:W-:-:S04]  /*0a60*/  MOV R3, R4 ;  /* 0x0000000400037202 */ /* 0x000fc80000000f00 */
[----:B------:R-:W-:-:S04]  /*0a70*/  @P0 SHF.R.U32.HI R3, RZ, c[0x0][0x568], R0 ;  /* 0x00015a00ff030a19 */ /* 0x000fc80000011600 */
[----:B------:R-:W-:Y:S01]  /*0a80*/  ISETP.GE.AND P0, PT, R3, c[0x0][0x578], PT ;  /* 0x00015e0003007a0c */ /* 0x000fe20003f06270 */
[----:B------:R-:W-:-:S04]  /*0a90*/  IMAD.MOV R2, RZ, RZ, -R3 ;  /* 0x000000ffff027224 */ /* 0x000fc800078e0a03 */
[----:B------:R-:W-:-:S08]  /*0aa0*/  IMAD R2, R2, c[0x0][0x560], R4 ;  /* 0x0001580002027a24 */ /* 0x000fd000078e0204 */
[----:B------:R-:W-:Y:S05]  /*0ab0*/  @!P0 BRA `(.L_x_438) ;  /* 0x0000007000008947 */ /* 0x000fea0003800000 */
[----:B------:R-:W-:-:S04]  /*0ac0*/  MOV R0, c[0x0][0x56c] ;  /* 0x00015b0000007a02 */ /* 0x000fc80000000f00 */
[----:B------:R-:W-:Y:S02]  /*0ad0*/  ISETP.NE.AND P0, PT, R0, 0x1, PT ;  /* 0x000000010000780c */ /* 0x000fe40003f05270 */
[----:B------:R-:W-:-:S11]  /*0ae0*/  MOV R0, R2 ;  /* 0x0000000200007202 */ /* 0x000fd60000000f00 */
[----:B------:R-:W-:-:S05]  /*0af0*/  @P0 IMAD.HI.U32 R4, R2, c[0x0][0x570], RZ ;  /* 0x00015c0002040a27 */ /* 0x000fca00078e00ff */
[----:B------:R-:W-:-:S05]  /*0b00*/  @P0 SHF.R.U32.HI R0, RZ, c[0x0][0x574], R4 ;  /* 0x00015d00ff000a19 */ /* 0x000fca0000011604 */
[----:B------:R-:W-:Y:S01]  /*0b10*/  IMAD R4, R0, c[0x0][0x56c], RZ ;  /* 0x00015b0000047a24 */ /* 0x000fe200078e02ff */
[----:B------:R-:W-:Y:S05]  /*0b20*/  BRA `(.L_x_439) ;  /* 0x0000006000007947 */ /* 0x000fea0003800000 */
.L_x_438:
[----:B------:R-:W-:-:S04]  /*0b30*/  MOV R0, c[0x0][0x554] ;  /* 0x0001550000007a02 */ /* 0x000fc80000000f00 */
[----:B------:R-:W-:Y:S02]  /*0b40*/  ISETP.NE.AND P0, PT, R0, 0x1, PT ;  /* 0x000000010000780c */ /* 0x000fe40003f05270 */
[----:B------:R-:W-:-:S11]  /*0b50*/  MOV R0, R2 ;  /* 0x0000000200007202 */ /* 0x000fd60000000f00 */
[----:B------:R-:W-:-:S05]  /*0b60*/  @P0 IMAD.HI.U32 R4, R2, c[0x0][0x558], RZ ;  /* 0x0001560002040a27 */ /* 0x000fca00078e00ff */
[----:B------:R-:W-:-:S05]  /*0b70*/  @P0 SHF.R.U32.HI R0, RZ, c[0x0][0x55c], R4 ;  /* 0x00015700ff000a19 */ /* 0x000fca0000011604 */
[----:B------:R-:W-:Y:S02]  /*0b80*/  IMAD R4, R0, c[0x0][0x554], RZ ;  /* 0x0001550000047a24 */ /* 0x000fe400078e02ff */
.L_x_439:
[----:B------:R-:W-:Y:S05]  /*0b90*/  BSYNC B0 ;  /* 0x0000000000007941 */ /* 0x000fea0003800000 */
.L_x_437:
[----:B------:R-:W-:Y:S01]  /*0ba0*/  IMAD.MOV.U32 R35, RZ, RZ, c[0x0][0x2c4] ;  /* 0x0000b100ff237624 */ /* 0x000fe200078e00ff */
[----:B------:R-:W-:Y:S01]  /*0bb0*/  LOP3.LUT R0, RZ, R0, RZ, 0x33, !PT ;  /* 0x00000000ff007212 */ /* 0x000fe200078e33ff */
[----:B------:R-:W-:Y:S01]  /*0bc0*/  IMAD.MOV.U32 R5, RZ, RZ, c[0x0][0x548] ;  /* 0x00015200ff057624 */ /* 0x000fe200078e00ff */
[----:B------:R-:W-:Y:S01]  /*0bd0*/  ULDC UR5, c[0x0][0x1d0] ;  /* 0x0000740000057ab9 */ /* 0x000fe20000000800 */
[----:B------:R-:W-:Y:S01]  /*0be0*/  IMAD.IADD R2, R2, 0x1, -R4 ;  /* 0x0000000102027824 */ /* 0x000fe200078e0a04 */
[----:B------:R-:W-:Y:S01]  /*0bf0*/  IADD3 R0, R0, c[0x0][0x53c], RZ ;  /* 0x00014f0000007a10 */ /* 0x000fe20007ffe0ff */
[----:B------:R-:W-:Y:S01]  /*0c00*/  UIADD3 UR5, UR5, 0x7f, URZ ;  /* 0x0000007f05057890 */ /* 0x000fe2000fffe03f */
[----:B------:R-:W-:Y:S01]  /*0c10*/  ISETP.NE.AND P4, PT, R35, 0x1, PT ;  /* 0x000000012300780c */ /* 0x000fe20003f85270 */
[----:B------:R-:W-:Y:S01]  /*0c20*/  IMAD R2, R3, c[0x0][0x554], R2 ;  /* 0x0001550003027a24 */ /* 0x000fe200078e0202 */
[----:B------:R-:W-:Y:S01]  /*0c30*/  ISETP.NE.AND P0, PT, R5, 0x1, PT ;  /* 0x000000010500780c */ /* 0x000fe20003f05270 */
[----:B------:R-:W-:Y:S01]  /*0c40*/  IMAD.MOV.U32 R5, RZ, RZ, 0x80 ;  /* 0x00000080ff057424 */ /* 0x000fe200078e00ff */
[----:B------:R-:W-:Y:S01]  /*0c50*/  SHF.L.U32 R153, R0, 0x7, RZ ;  /* 0x0000000700997819 */ /* 0x000fe200000006ff */
[----:B------:R-:W-:Y:S01]  /*0c60*/  USHF.R.S32.HI UR4, URZ, 0x1f, UR5 ;  /* 0x0000001f3f047899 */ /* 0x000fe20008011405 */
[----:B------:R-:W-:Y:S01]  /*0c70*/  MOV R36, R2 ;  /* 0x0000000200247202 */ /* 0x000fe20000000f00 */
[----:B------:R-:W-:Y:S01]  /*0c80*/  CS2R R134, SRZ ;  /* 0x0000000000867805 */ /* 0x000fe2000001ff00 */
[----:B------:R-:W-:Y:S01]  /*0c90*/  IADD3 R0, R153, 0x7f, RZ ;  /* 0x0000007f99007810 */ /* 0x000fe20007ffe0ff */
[----:B------:R-:W-:Y:S01]  /*0ca0*/  ULEA.HI UR4, UR4, UR5, URZ, 0x7 ;  /* 0x0000000504047291 */ /* 0x000fe2000f8f383f */
[----:B------:R1:W-:Y:S01]  /*0cb0*/  STL [R1+0x30], R153 ;  /* 0x0000309901007387 */ /* 0x0003e20000100800 */
[----:B------:R-:W-:Y:S01]  /*0cc0*/  CS2R R132, SRZ ;  /* 0x0000000000847805 */ /* 0x000fe2000001ff00 */
[----:B------:R-:W-:Y:S01]  /*0cd0*/  CS2R R130, SRZ ;  /* 0x0000000000827805 */ /* 0x000fe2000001ff00 */
[----:B------:R-:W-:Y:S01]  /*0ce0*/  @P4 IMAD.HI.U32 R3, R0, c[0x0][0x2c8], RZ ;  /* 0x0000b20000034a27 */ /* 0x000fe200078e00ff */
[----:B------:R-:W-:Y:S01]  /*0cf0*/  USHF.R.S32.HI UR4, URZ, 0x7, UR4 ;  /* 0x000000073f047899 */ /* 0x000fe20008011404 */
[----:B------:R-:W-:Y:S01]  /*0d00*/  MOV R126, RZ ;  /* 0x000000ff007e7202 */ /* 0x000fe20000000f00 */
[----:B------:R-:W-:Y:S01]  /*0d10*/  CS2R R6, SRZ ;  /* 0x0000000000067805 */ /* 0x000fe2000001ff00 */
[----:B------:R-:W-:Y:S01]  /*0d20*/  @P0 IMAD.HI.U32 R4, R2, c[0x0][0x54c], RZ ;  /* 0x0001530002040a27 */ /* 0x000fe200078e00ff */
[----:B------:R-:W-:Y:S01]  /*0d30*/  @P4 SHF.R.U32.HI R0, RZ, c[0x0][0x2cc], R3 ;  /* 0x0000b300ff004a19 */ /* 0x000fe20000011603 */
[----:B------:R-:W-:Y:S01]  /*0d40*/  CS2R R8, SRZ ;  /* 0x0000000000087805 */ /* 0x000fe2000001ff00 */
[----:B------:R-:W-:Y:S01]  /*0d50*/  IADD3 R3, R5, -c[0x0][0x168], RZ ;  /* 0x80005a0005037a10 */ /* 0x000fe20007ffe0ff */
[----:B------:R-:W-:Y:S01]  /*0d60*/  IMAD.MOV.U32 R128, RZ, RZ, RZ ;  /* 0x000000ffff807224 */ /* 0x000fe200078e00ff */
[----:B------:R-:W-:Y:S01]  /*0d70*/  @P0 SHF.R.U32.HI R36, RZ, c[0x0][0x550], R4 ;  /* 0x00015400ff240a19 */ /* 0x000fe20000011604 */
[----:B------:R-:W-:Y:S01]  /*0d80*/  IMAD.MOV.U32 R124, RZ, RZ, RZ ;  /* 0x000000ffff7c7224 */ /* 0x000fe200078e00ff */
[----:B------:R-:W-:Y:S01]  /*0d90*/  IADD3 R0, R0, c[0x0][0x1d0], R3 ;  /* 0x0000740000007a10 */ /* 0x000fe20007ffe003 */
[----:B------:R-:W-:Y:S01]  /*0da0*/  IMAD.MOV.U32 R122, RZ, RZ, RZ ;  /* 0x000000ffff7a7224 */ /* 0x000fe200078e00ff */
[----:B------:R-:W-:Y:S01]  /*0db0*/  MOV R120, RZ ;  /* 0x000000ff00787202 */ /* 0x000fe20000000f00 */
[----:B------:R-:W-:Y:S01]  /*0dc0*/  IMAD.MOV R3, RZ, RZ, -R36 ;  /* 0x000000ffff037224 */ /* 0x000fe200078e0a24 */
[----:B------:R-:W-:Y:S01]  /*0dd0*/  SHF.R.S32.HI R4, RZ, 0x1f, R0 ;  /* 0x0000001fff047819 */ /* 0x000fe20000011400 */
[----:B------:R1:W-:Y:S01]  /*0de0*/  STL [R1+0x38], R36 ;  /* 0x0000382401007387 */ /* 0x0003e20000100800 */
[----:B------:R-:W-:Y:S01]  /*0df0*/  IMAD.MOV.U32 R118, RZ, RZ, RZ ;  /* 0x000000ffff767224 */ /* 0x000fe200078e00ff */
[----:B------:R-:W-:Y:S01]  /*0e00*/  CS2R R10, SRZ ;  /* 0x00000000000a7805 */ /* 0x000fe2000001ff00 */
[----:B------:R-:W-:Y:S01]  /*0e10*/  IMAD R37, R3, c[0x0][0x548], R2 ;  /* 0x0001520003257a24 */ /* 0x000fe200078e0202 */
[----:B------:R-:W-:Y:S01]  /*0e20*/  LEA.HI R2, R4, R0, RZ, 0x7 ;  /* 0x0000000004027211 */ /* 0x000fe200078f38ff */
[----:B------:R-:W-:Y:S01]  /*0e30*/  IMAD.MOV.U32 R116, RZ, RZ, RZ ;  /* 0x000000ffff747224 */ /* 0x000fe200078e00ff */
[----:B------:R-:W-:Y:S01]  /*0e40*/  PRMT R0, RZ, 0x7610, R0 ;  /* 0x00007610ff007816 */ /* 0x000fe20000000000 */
[----:B------:R-:W-:Y:S01]  /*0e50*/  CS2R R4, SRZ ;  /* 0x0000000000047805 */ /* 0x000fe2000001ff00 */
[----:B------:R-:W-:Y:S01]  /*0e60*/  SHF.R.S32.HI R2, RZ, 0x7, R2 ;  /* 0x00000007ff027819 */ /* 0x000fe20000011402 */
[----:B------:R1:W-:Y:S01]  /*0e70*/  STL [R1+0x34], R37 ;  /* 0x0000342501007387 */ /* 0x0003e20000100800 */
[----:B------:R-:W-:Y:S01]  /*0e80*/  MOV R114, RZ ;  /* 0x000000ff00727202 */ /* 0x000fe20000000f00 */
[----:B------:R-:W-:Y:S01]  /*0e90*/  CS2R R12, SRZ ;  /* 0x00000000000c7805 */ /* 0x000fe2000001ff00 */
[----:B------:R-:W-:Y:S01]  /*0ea0*/  IMNMX R154, R2, UR4, PT ;  /* 0x00000004029a7c17 */ /* 0x000fe2000b800200 */
[----:B------:R-:W-:Y:S01]  /*0eb0*/  IMAD.MOV.U32 R112, RZ, RZ, RZ ;  /* 0x000000ffff707224 */ /* 0x000fe200078e00ff */
[----:B------:R-:W-:Y:S01]  /*0ec0*/  CS2R R14, SRZ ;  /* 0x00000000000e7805 */ /* 0x000fe2000001ff00 */
[----:B------:R-:W-:Y:S01]  /*0ed0*/  IMAD.MOV.U32 R110, RZ, RZ, RZ ;  /* 0x000000ffff6e7224 */ /* 0x000fe200078e00ff */
[----:B------:R-:W-:Y:S01]  /*0ee0*/  ISETP.GE.AND P0, PT, R154, 0x1, PT ;  /* 0x000000019a00780c */ /* 0x000fe20003f06270 */
[----:B------:R-:W-:Y:S01]  /*0ef0*/  IMAD.MOV.U32 R106, RZ, RZ, RZ ;  /* 0x000000ffff6a7224 */ /* 0x000fe200078e00ff */
[----:B------:R-:W-:Y:S01]  /*0f00*/  MOV R108, RZ ;  /* 0x000000ff006c7202 */ /* 0x000fe20000000f00 */
[----:B------:R-:W-:Y:S01]  /*0f10*/  CS2R R16, SRZ ;  /* 0x0000000000107805 */ /* 0x000fe2000001ff00 */
[----:B------:R-:W-:Y:S01]  /*0f20*/  IMAD.MOV.U32 R104, RZ, RZ, RZ ;  /* 0x000000ffff687224 */ /* 0x000fe200078e00ff */
[----:B------:R-:W-:Y:S01]  /*0f30*/  MOV R102, RZ ;  /* 0x000000ff00667202 */ /* 0x000fe20000000f00 */
[----:B------:R-:W-:Y:S01]  /*0f40*/  CS2R R18, SRZ ;  /* 0x0000000000127805 */ /* 0x000fe2000001ff00 */
[----:B------:R-:W-:Y:S01]  /*0f50*/  IMAD.MOV.U32 R100, RZ, RZ, RZ ;  /* 0x000000ffff647224 */ /* 0x000fe200078e00ff */
[----:B------:R-:W-:Y:S01]  /*0f60*/  CS2R R20, SRZ ;  /* 0x0000000000147805 */ /* 0x000fe2000001ff00 */
[----:B------:R-:W-:Y:S01]  /*0f70*/  IMAD.MOV.U32 R98, RZ, RZ, RZ ;  /* 0x000000ffff627224 */ /* 0x000fe200078e00ff */
[----:B------:R-:W-:Y:S01]  /*0f80*/  MOV R96, RZ ;  /* 0x000000ff00607202 */ /* 0x000fe20000000f00 */
[----:B------:R-:W-:Y:S01]  /*0f90*/  IMAD.MOV.U32 R94, RZ, RZ, RZ ;  /* 0x000000ffff5e7224 */ /* 0x000fe200078e00ff */
        /* <DEDUP_REMOVED lines=18> */
[----:B------:R-:W-:Y:S05]  /*10c0*/  @!P0 BRA `(.L_x_440) ;  /* 0x0000dcd000008947 */ /* 0x000fea0003800000 */
[----:B-1----:R-:W-:Y:S01]  /*10d0*/  ISETP.NE.U32.AND P0, PT, RZ, c[0x0][0x340], PT ;  /* 0x0000d000ff007a0c */ /* 0x002fe20003f05070 */
[----:B------:R-:W2:Y:S03]  /*10e0*/  LDL.64 R136, [R1+0x8] ;  /* 0x0000080001887983 */ /* 0x000ea60000100a00 */
[----:B------:R-:W-:Y:S01]  /*10f0*/  ISETP.NE.AND.EX P0, PT, RZ, c[0x0][0x344], PT, P0 ;  /* 0x0000d100ff007a0c */ /* 0x000fe20003f05300 */
[----:B------:R-:W1:-:S12]  /*1100*/  S2R R38, SR_TID.X ;  /* 0x0000000000267919 */ /* 0x000e580000002100 */
[----:B------:R-:W-:-:S05]  /*1110*/  @P0 MOV R2, 0x4 ;  /* 0x0000000400020802 */ /* 0x000fca0000000f00 */
[----:B------:R-:W-:-:S05]  /*1120*/  @P0 IMAD.WIDE R2, R36, R2, c[0x0][0x340] ;  /* 0x0000d00024020625 */ /* 0x000fca00078e0202 */
[----:B------:R3:W4:Y:S01]  /*1130*/  @P0 LDG.E R0, [R2.64] ;  /* 0x0000000602000981 */ /* 0x000722000c1e1900 */
[----:B-1----:R-:W-:-:S04]  /*1140*/  SHF.R.S32.HI R40, RZ, 0x1f, R38 ;  /* 0x0000001fff287819 */ /* 0x002fc80000011426 */
[----:B------:R-:W-:-:S04]  /*1150*/  LEA.HI R40, R40, R38, RZ, 0x3 ;  /* 0x0000002628287211 */ /* 0x000fc800078f18ff */
[----:B------:R-:W-:-:S04]  /*1160*/  SHF.R.S32.HI R40, RZ, 0x3, R40 ;  /* 0x00000003ff287819 */ /* 0x000fc80000011428 */
[----:B------:R-:W-:-:S05]  /*1170*/  SHF.R.S32.HI R7, RZ, 0x1f, R40 ;  /* 0x0000001fff077819 */ /* 0x000fca0000011428 */
[C---:B------:R-:W-:Y:S02]  /*1180*/  IMAD R6, R7.reuse, c[0x0][0x1e0], RZ ;  /* 0x0000780007067a24 */ /* 0x040fe400078e02ff */
[----:B------:R-:W-:Y:S02]  /*1190*/  IMAD R7, R7, c[0x0][0x208], RZ ;  /* 0x0000820007077a24 */ /* 0x000fe400078e02ff */
[----:B------:R-:W-:Y:S01]  /*11a0*/  IMAD R6, R40, c[0x0][0x1e4], R6 ;  /* 0x0000790028067a24 */ /* 0x000fe200078e0206 */
[----:B------:R-:W-:Y:S02]  /*11b0*/  SHF.R.S32.HI R8, RZ, 0x1f, R37 ;  /* 0x0000001fff087819 */ /* 0x000fe40000011425 */
[----:B------:R-:W-:-:S03]  /*11c0*/  SHF.R.S32.HI R10, RZ, 0x1f, R36 ;  /* 0x0000001fff0a7819 */ /* 0x000fc60000011424 */
[----:B------:R-:W-:Y:S01]  /*11d0*/  IMAD R11, R8, c[0x0][0x1b8], RZ ;  /* 0x00006e00080b7a24 */ /* 0x000fe200078e02ff */
[----:B------:R-:W-:Y:S03]  /*11e0*/  WARPSYNC 0xffffffff ;  /* 0xffffffff00007948 */ /* 0x000fe60003800000 */
[----:B------:R-:W-:Y:S02]  /*11f0*/  IMAD R11, R37, c[0x0][0x1bc], R11 ;  /* 0x00006f00250b7a24 */ /* 0x000fe400078e020b */
[----:B--2---:R-:W-:-:S04]  /*1200*/  IMAD.WIDE.U32 R4, R40, c[0x0][0x1e0], R136 ;  /* 0x0000780028047a25 */ /* 0x004fc800078e0088 */
[----:B---3--:R-:W-:Y:S01]  /*1210*/  IMAD.WIDE.U32 R2, R40, c[0x0][0x208], R136 ;  /* 0x0000820028027a25 */ /* 0x008fe200078e0088 */
[----:B------:R-:W-:-:S03]  /*1220*/  IADD3 R5, R5, R6, RZ ;  /* 0x0000000605057210 */ /* 0x000fc60007ffe0ff */
[----:B------:R-:W-:Y:S02]  /*1230*/  IMAD R6, R40, c[0x0][0x20c], R7 ;  /* 0x0000830028067a24 */ /* 0x000fe400078e0207 */
[----:B------:R-:W-:-:S03]  /*1240*/  IMAD R7, R8, c[0x0][0x1e8], RZ ;  /* 0x00007a0008077a24 */ /* 0x000fc600078e02ff */
[----:B------:R-:W-:Y:S01]  /*1250*/  IADD3 R3, R3, R6, RZ ;  /* 0x0000000603037210 */ /* 0x000fe20007ffe0ff */
[----:B------:R-:W-:Y:S02]  /*1260*/  IMAD R6, R8, c[0x0][0x210], RZ ;  /* 0x0000840008067a24 */ /* 0x000fe400078e02ff */
[C---:B------:R-:W-:Y:S02]  /*1270*/  IMAD R7, R37.reuse, c[0x0][0x1ec], R7 ;  /* 0x00007b0025077a24 */ /* 0x040fe400078e0207 */
[----:B------:R-:W-:-:S04]  /*1280*/  IMAD.WIDE.U32 R4, R37, c[0x0][0x1e8], R4 ;  /* 0x00007a0025047a25 */ /* 0x000fc800078e0004 */
[C---:B------:R-:W-:Y:S02]  /*1290*/  IMAD R6, R37.reuse, c[0x0][0x214], R6 ;  /* 0x0000850025067a24 */ /* 0x040fe400078e0206 */
[----:B------:R-:W-:Y:S01]  /*12a0*/  IMAD.WIDE.U32 R2, R37, c[0x0][0x210], R2 ;  /* 0x0000840025027a25 */ /* 0x000fe200078e0002 */
[----:B------:R-:W-:-:S04]  /*12b0*/  IADD3 R7, R5, R7, RZ ;  /* 0x0000000705077210 */ /* 0x000fc80007ffe0ff */
[----:B------:R-:W-:Y:S02]  /*12c0*/  IADD3 R5, R3, R6, RZ ;  /* 0x0000000603057210 */ /* 0x000fe40007ffe0ff */
[----:B----4-:R-:W-:Y:S02]  /*12d0*/  @P0 SHF.R.S32.HI R3, RZ, 0x1f, R0 ;  /* 0x0000001fff030819 */ /* 0x010fe40000011400 */
[----:B------:R-:W-:Y:S02]  /*12e0*/  @!P0 MOV R3, R10 ;  /* 0x0000000a00038202 */ /* 0x000fe40000000f00 */
[----:B------:R-:W-:Y:S02]  /*12f0*/  MOV R6, R4 ;  /* 0x0000000400067202 */ /* 0x000fe40000000f00 */
[----:B------:R-:W-:Y:S02]  /*1300*/  MOV R4, R2 ;  /* 0x0000000200047202 */ /* 0x000fe40000000f00 */
[----:B------:R-:W-:Y:S01]  /*1310*/  @P0 MOV R2, R0 ;  /* 0x0000000000020202 */ /* 0x000fe20000000f00 */
[C---:B------:R-:W-:Y:S01]  /*1320*/  IMAD R0, R3.reuse, c[0x0][0x1f0], RZ ;  /* 0x00007c0003007a24 */ /* 0x040fe200078e02ff */
[----:B------:R-:W-:Y:S01]  /*1330*/  @!P0 MOV R2, R36 ;  /* 0x0000002400028202 */ /* 0x000fe20000000f00 */
[----:B------:R-:W-:-:S04]  /*1340*/  IMAD R3, R3, c[0x0][0x218], RZ ;  /* 0x0000860003037a24 */ /* 0x000fc800078e02ff */
[----:B------:R-:W-:-:S04]  /*1350*/  IMAD.WIDE.U32 R134, R2, c[0x0][0x1f0], R6 ;  /* 0x00007c0002867a25 */ /* 0x000fc800078e0006 */
[----:B------:R-:W-:-:S04]  /*1360*/  IMAD.WIDE.U32 R22, R2, c[0x0][0x218], R4 ;  /* 0x0000860002167a25 */ /* 0x000fc800078e0004 */
[C---:B------:R-:W-:Y:S02]  /*1370*/  IMAD R0, R2.reuse, c[0x0][0x1f4], R0 ;  /* 0x00007d0002007a24 */ /* 0x040fe400078e0200 */
[----:B------:R-:W-:-:S03]  /*1380*/  IMAD R2, R2, c[0x0][0x21c], R3 ;  /* 0x0000870002027a24 */ /* 0x000fc600078e0203 */
[----:B------:R-:W-:Y:S02]  /*1390*/  IADD3 R132, R135, R0, RZ ;  /* 0x0000000087847210 */ /* 0x000fe40007ffe0ff */
[----:B------:R-:W-:Y:S01]  /*13a0*/  IADD3 R21, R23, R2, RZ ;  /* 0x0000000217157210 */ /* 0x000fe20007ffe0ff */
[----:B------:R1:W-:Y:S04]  /*13b0*/  STL.64 [R1+0x18], R134 ;  /* 0x0000188601007387 */ /* 0x0003e80000100a00 */
[----:B------:R1:W-:Y:S04]  /*13c0*/  STL.64 [R1+0x20], R22 ;  /* 0x0000201601007387 */ /* 0x0003e80000100a00 */
[----:B------:R1:W-:Y:S04]  /*13d0*/  STL [R1+0x14], R132 ;  /* 0x0000148401007387 */ /* 0x0003e80000100800 */
[----:B------:R1:W-:Y:S01]  /*13e0*/  STL [R1+0x28], R21 ;  /* 0x0000281501007387 */ /* 0x0003e20000100800 */
[----:B------:R-:W-:-:S05]  /*13f0*/  IMAD.WIDE.U32 R8, R37, c[0x0][0x1b8], RZ ;  /* 0x00006e0025087a25 */ /* 0x000fca00078e00ff */
[----:B------:R-:W-:Y:S02]  /*1400*/  IADD3 R6, R9, R11, RZ ;  /* 0x0000000b09067210 */ /* 0x000fe40007ffe0ff */
[----:B------:R-:W2:Y:S04]  /*1410*/  LDL R12, [R1+0x6c] ;  /* 0x00006c00010c7983 */ /* 0x000ea80000100800 */
[----:B------:R-:W3:Y:S04]  /*1420*/  LDL R15, [R1+0x2c] ;  /* 0x00002c00010f7983 */ /* 0x000ee80000100800 */
[----:B------:R-:W4:Y:S01]  /*1430*/  LDL R16, [R1+0x44] ;  /* 0x0000440001107983 */ /* 0x000f220000100800 */
[----:B------:R-:W-:Y:S01]  /*1440*/  MOV R7, R6 ;  /* 0x0000000600077202 */ /* 0x000fe20000000f00 */
[----:B------:R-:W-:-:S02]  /*1450*/  IMAD R3, R10, c[0x0][0x1c0], RZ ;  /* 0x000070000a037a24 */ /* 0x000fc400078e02ff */
[----:B------:R-:W-:Y:S02]  /*1460*/  IMAD.MOV.U32 R6, RZ, RZ, R8 ;  /* 0x000000ffff067224 */ /* 0x000fe400078e0008 */
[C---:B------:R-:W-:Y:S02]  /*1470*/  IMAD R3, R36.reuse, c[0x0][0x1c4], R3 ;  /* 0x0000710024037a24 */ /* 0x040fe400078e0203 */
[----:B------:R-:W-:Y:S01]  /*1480*/  IMAD.WIDE.U32 R6, R36, c[0x0][0x1c0], R6 ;  /* 0x0000700024067a25 */ /* 0x000fe200078e0006 */
[----:B------:R-:W-:Y:S04]  /*1490*/  BAR.SYNC.DEFER_BLOCKING 0x0 ;  /* 0x0000000000007b1d */ /* 0x000fe80000010000 */
[----:B------:R-:W-:Y:S01]  /*14a0*/  IADD3 R3, R7, R3, RZ ;  /* 0x0000000307037210 */ /* 0x000fe20007ffe0ff */
[----:B------:R-:W-:Y:S01]  /*14b0*/  IMAD R14, R35, c[0x0][0x168], RZ ;  /* 0x00005a00230e7a24 */ /* 0x000fe200078e02ff */
[----:B------:R-:W-:-:S02]  /*14c0*/  ISETP.GE.AND P3, PT, R136, c[0x0][0x198], PT ;  /* 0x0000660088007a0c */ /* 0x000fc40003f66270 */
[----:B------:R-:W-:-:S04]  /*14d0*/  IADD3 R68, R154, -0x1, RZ ;  /* 0xffffffff9a447810 */ /* 0x000fc80007ffe0ff */
[----:B------:R-:W-:Y:S02]  /*14e0*/  SHF.R.S32.HI R20, RZ, 0x1f, R68 ;  /* 0x0000001fff147819 */ /* 0x000fe40000011444 */
[----:B------:R-:W-:Y:S01]  /*14f0*/  MOV R129, c[0x0][0x1e0] ;  /* 0x0000780000817a02 */ /* 0x000fe20000000f00 */
[----:B------:R-:W-:Y:S01]  /*1500*/  IMAD.MOV.U32 R130, RZ, RZ, c[0x0][0x1e4] ;  /* 0x00007900ff827624 */ /* 0x000fe200078e00ff */
[----:B--2---:R-:W-:-:S05]  /*1510*/  IADD3 R2, R12, R153, RZ ;  /* 0x000000990c027210 */ /* 0x004fca0007ffe0ff */
[----:B------:R-:W-:Y:S01]  /*1520*/  @P4 IMAD.HI.U32 R4, R2, c[0x0][0x2c8], RZ ;  /* 0x0000b20002044a27 */ /* 0x000fe200078e00ff */
[----:B------:R-:W-:-:S04]  /*1530*/  MOV R0, R2 ;  /* 0x0000000200007202 */ /* 0x000fc80000000f00 */
[----:B------:R-:W-:-:S04]  /*1540*/  @P4 SHF.R.U32.HI R0, RZ, c[0x0][0x2cc], R4 ;  /* 0x0000b300ff004a19 */ /* 0x000fc80000011604 */
[----:B------:R-:W-:Y:S02]  /*1550*/  IADD3 R4, -R0, RZ, RZ ;  /* 0x000000ff00047210 */ /* 0x000fe40007ffe1ff */
[----:B------:R-:W-:-:S03]  /*1560*/  SHF.R.S32.HI R5, RZ, 0x1f, R0 ;  /* 0x0000001fff057819 */ /* 0x000fc60000011400 */
[----:B------:R-:W-:Y:S02]  /*1570*/  IMAD R4, R4, c[0x0][0x2c4], R2 ;  /* 0x0000b10004047a24 */ /* 0x000fe400078e0202 */
[----:B------:R-:W-:Y:S02]  /*1580*/  IMAD.MOV.U32 R2, RZ, RZ, R6 ;  /* 0x000000ffff027224 */ /* 0x000fe400078e0006 */
[----:B------:R-:W-:Y:S02]  /*1590*/  IMAD R5, R5, c[0x0][0x1b0], RZ ;  /* 0x00006c0005057a24 */ /* 0x000fe400078e02ff */
[----:B------:R-:W-:-:S04]  /*15a0*/  IMAD.WIDE.U32 R2, R0, c[0x0][0x1b0], R2 ;  /* 0x00006c0000027a25 */ /* 0x000fc800078e0002 */
[----:B------:R-:W-:Y:S01]  /*15b0*/  IMAD R0, R0, c[0x0][0x1b4], R5 ;  /* 0x00006d0000007a24 */ /* 0x000fe200078e0205 */
[----:B------:R-:W-:-:S04]  /*15c0*/  SHF.R.S32.HI R5, RZ, 0x1f, R4 ;  /* 0x0000001fff057819 */ /* 0x000fc80000011404 */
[----:B------:R-:W-:Y:S01]  /*15d0*/  IADD3 R3, R3, R0, RZ ;  /* 0x0000000003037210 */ /* 0x000fe20007ffe0ff */
[----:B------:R-:W-:-:S04]  /*15e0*/  IMAD R0, R5, c[0x0][0x1a8], RZ ;  /* 0x00006a0005007a24 */ /* 0x000fc800078e02ff */
[C---:B------:R-:W-:Y:S02]  /*15f0*/  IMAD R0, R4.reuse, c[0x0][0x1ac], R0 ;  /* 0x00006b0004007a24 */ /* 0x040fe400078e0200 */
[----:B------:R-:W-:-:S05]  /*1600*/  IMAD.WIDE.U32 R4, R4, c[0x0][0x1a8], R2 ;  /* 0x00006a0004047a25 */ /* 0x000fca00078e0002 */
[----:B------:R-:W-:Y:S02]  /*1610*/  IADD3 R0, R5, R0, RZ ;  /* 0x0000000005007210 */ /* 0x000fe40007ffe0ff */
[----:B------:R-:W-:-:S04]  /*1620*/  LEA R2, P0, R4, c[0x0][0x160], 0x1 ;  /* 0x0000580004027a11 */ /* 0x000fc800078008ff */
[----:B------:R-:W-:Y:S02]  /*1630*/  LEA.HI.X R0, R4, c[0x0][0x164], R0, 0x1, P0 ;  /* 0x0000590004007a11 */ /* 0x000fe400000f0c00 */
[----:B------:R-:W2:Y:S01]  /*1640*/  SHFL.IDX PT, R4, R2, RZ, 0x181f ;  /* 0x00181fff02047589 */ /* 0x000ea200000e0000 */
[----:B------:R-:W-:-:S03]  /*1650*/  IMAD.IADD R3, R40, 0x1, R153 ;  /* 0x0000000128037824 */ /* 0x000fc600078e0299 */
[----:B------:R-:W5:Y:S02]  /*1660*/  SHFL.IDX PT, R5, R0, RZ, 0x181f ;  /* 0x00181fff00057589 */ /* 0x000f6400000e0000 */
[C---:B------:R-:W-:Y:S02]  /*1670*/  ISETP.GE.AND P5, PT, R3.reuse, R14, PT ;  /* 0x0000000e0300720c */ /* 0x040fe40003fa6270 */
[----:B------:R-:W1:Y:S01]  /*1680*/  SHFL.IDX PT, R8, R2, 0x1, 0x181f ;  /* 0x00381f0002087f89 */ /* 0x000e6200000e0000 */
[----:B------:R-:W-:-:S03]  /*1690*/  IADD3 R6, R3, 0x20, RZ ;  /* 0x0000002003067810 */ /* 0x000fc60007ffe0ff */
[----:B------:R-:W1:Y:S01]  /*16a0*/  SHFL.IDX PT, R9, R0, 0x1, 0x181f ;  /* 0x00381f0000097f89 */ /* 0x000e6200000e0000 */
[----:B---3--:R-:W-:-:S03]  /*16b0*/  ISETP.GE.AND P6, PT, R15, c[0x0][0x198], PT ;  /* 0x000066000f007a0c */ /* 0x008fc60003fc6270 */
[----:B------:R-:W3:Y:S01]  /*16c0*/  SHFL.IDX PT, R10, R2, 0x2, 0x181f ;  /* 0x00581f00020a7f89 */ /* 0x000ee200000e0000 */
[----:B------:R-:W-:-:S03]  /*16d0*/  ISETP.GE.AND P1, PT, R6, R14, PT ;  /* 0x0000000e0600720c */ /* 0x000fc60003f26270 */
[----:B------:R-:W1:Y:S01]  /*16e0*/  SHFL.IDX PT, R13, R0, 0x2, 0x181f ;  /* 0x00581f00000d7f89 */ /* 0x000e6200000e0000 */
[----:B------:R-:W-:Y:S02]  /*16f0*/  IADD3 R11, R3, 0x40, RZ ;  /* 0x00000040030b7810 */ /* 0x000fe40007ffe0ff */
[CC--:B--2---:R-:W-:Y:S02]  /*1700*/  @!P5 LEA R6, P2, R136.reuse, R4.reuse, 0x1 ;  /* 0x000000048806d211 */ /* 0x0c4fe400078408ff */
[C---:B------:R-:W-:Y:S01]  /*1710*/  @!P5 LEA R4, P0, R15.reuse, R4, 0x1 ;  /* 0x000000040f04d211 */ /* 0x040fe200078008ff */
[----:B------:R1:W2:Y:S01]  /*1720*/  SHFL.IDX PT, R12, R2, 0x3, 0x181f ;  /* 0x00781f00020c7f89 */ /* 0x0002a200000e0000 */
[-C--:B-----5:R-:W-:Y:S02]  /*1730*/  @!P5 LEA.HI.X R7, R136, R5.reuse, R137, 0x1, P2 ;  /* 0x000000058807d211 */ /* 0x0a0fe400010f0c89 */
[----:B----4-:R-:W-:Y:S02]  /*1740*/  @!P5 LEA.HI.X R5, R15, R5, R16, 0x1, P0 ;  /* 0x000000050f05d211 */ /* 0x010fe400000f0c10 */
[----:B------:R-:W-:Y:S01]  /*1750*/  ISETP.GE.AND P2, PT, R11, R14, PT ;  /* 0x0000000e0b00720c */ /* 0x000fe20003f46270 */
[----:B------:R3:W-:Y:S01]  /*1760*/  @!P5 LDGSTS.E.BYPASS.LTC128B.128 [R228+0x100], [R6.64], !P3 ;  /* 0x0010000006e4dfae */ /* 0x0007e2000d901d46 */
[----:B------:R-:W-:-:S03]  /*1770*/  IADD3 R3, R3, 0x60, RZ ;  /* 0x0000006003037810 */ /* 0x000fc60007ffe0ff */
[----:B------:R4:W5:Y:S04]  /*1780*/  SHFL.IDX PT, R11, R0, 0x3, 0x181f ;  /* 0x00781f00000b7f89 */ /* 0x00096800000e0000 */
[----:B------:R2:W-:Y:S01]  /*1790*/  @!P5 LDGSTS.E.BYPASS.LTC128B.128 [R228+0x4100], [R4.64], !P6 ;  /* 0x0410000004e4dfae */ /* 0x0005e2000f101d46 */
[-C--:B-1----:R-:W-:Y:S02]  /*17a0*/  @!P1 LEA R2, P0, R15, R8.reuse, 0x1 ;  /* 0x000000080f029211 */ /* 0x082fe400078008ff */
[----:B----4-:R-:W-:Y:S02]  /*17b0*/  IADD3 R0, -R40, c[0x0][0x1d0], RZ ;  /* 0x0000740028007a10 */ /* 0x010fe40007ffe1ff */
[----:B--2---:R-:W-:-:S04]  /*17c0*/  @!P1 LEA R4, P5, R136, R8, 0x1 ;  /* 0x0000000888049211 */ /* 0x004fc800078a08ff */
[CCC-:B------:R-:W-:Y:S02]  /*17d0*/  @!P1 LEA.HI.X R5, R136.reuse, R9.reuse, R137.reuse, 0x1, P5 ;  /* 0x0000000988059211 */ /* 0x1c0fe400028f0c89 */
[----:B------:R-:W-:Y:S02]  /*17e0*/  ISETP.GE.AND P5, PT, R3, R14, PT ;  /* 0x0000000e0300720c */ /* 0x000fe40003fa6270 */
[----:B------:R-:W-:Y:S01]  /*17f0*/  @!P1 LEA.HI.X R3, R15, R9, R16, 0x1, P0 ;  /* 0x000000090f039211 */ /* 0x000fe200000f0c10 */
[----:B------:R1:W-:Y:S01]  /*1800*/  @!P1 LDGSTS.E.BYPASS.LTC128B.128 [R228+0x1100], [R4.64], !P3 ;  /* 0x0110000004e49fae */ /* 0x0003e2000d901d46 */
[----:B---3--:R-:W-:Y:S01]  /*1810*/  @!P2 LEA R6, P0, R136, R10, 0x1 ;  /* 0x0000000a8806a211 */ /* 0x008fe200078008ff */
[----:B------:R-:W-:Y:S02]  /*1820*/  IMAD R0, R68, -0x80, R0 ;  /* 0xffffff8044007824 */ /* 0x000fe400078e0200 */
[----:B------:R2:W-:Y:S01]  /*1830*/  @!P1 LDGSTS.E.BYPASS.LTC128B.128 [R228+0x5100], [R2.64], !P6 ;  /* 0x0510000002e49fae */ /* 0x0005e2000f101d46 */
[----:B------:R-:W-:-:S05]  /*1840*/  @!P2 LEA.HI.X R7, R136, R13, R137, 0x1, P0 ;  /* 0x0000000d8807a211 */ /* 0x000fca00000f0c89 */
[----:B------:R3:W-:Y:S01]  /*1850*/  @!P2 LDGSTS.E.BYPASS.LTC128B.128 [R228+0x2100], [R6.64], !P3 ;  /* 0x0210000006e4afae */ /* 0x0007e2000d901d46 */
[----:B-1----:R-:W-:-:S04]  /*1860*/  @!P2 LEA R4, P1, R15, R10, 0x1 ;  /* 0x0000000a0f04a211 */ /* 0x002fc800078208ff */
[C---:B------:R-:W-:Y:S02]  /*1870*/  @!P2 LEA.HI.X R5, R15.reuse, R13, R16, 0x1, P1 ;  /* 0x0000000d0f05a211 */ /* 0x040fe400008f0c10 */
[----:B------:R-:W-:Y:S02]  /*1880*/  ISETP.GE.AND P1, PT, R0, 0x1, PT ;  /* 0x000000010000780c */ /* 0x000fe40003f26270 */
[-C--:B--2---:R-:W-:Y:S01]  /*1890*/  @!P5 LEA R2, P0, R136, R12.reuse, 0x1 ;  /* 0x0000000c8802d211 */ /* 0x084fe200078008ff */
[----:B------:R1:W-:Y:S01]  /*18a0*/  @!P2 LDGSTS.E.BYPASS.LTC128B.128 [R228+0x6100], [R4.64], !P6 ;  /* 0x0610000004e4afae */ /* 0x0003e2000f101d46 */
[----:B---3--:R-:W-:Y:S02]  /*18b0*/  IMAD R6, R20, c[0x0][0x1e0], RZ ;  /* 0x0000780014067a24 */ /* 0x008fe400078e02ff */
[----:B-----5:R-:W-:Y:S02]  /*18c0*/  @!P5 LEA.HI.X R3, R136, R11, R137, 0x1, P0 ;  /* 0x0000000b8803d211 */ /* 0x020fe400000f0c89 */
[----:B------:R-:W-:Y:S01]  /*18d0*/  IMAD R7, R68, c[0x0][0x1e4], R6 ;  /* 0x0000790044077a24 */ /* 0x000fe200078e0206 */
[----:B------:R-:W-:-:S02]  /*18e0*/  @!P5 LEA R6, P0, R15, R12, 0x1 ;  /* 0x0000000c0f06d211 */ /* 0x000fc400078008ff */
[----:B------:R2:W-:Y:S01]  /*18f0*/  @!P5 LDGSTS.E.BYPASS.LTC128B.128 [R228+0x3100], [R2.64], !P3 ;  /* 0x0310000002e4dfae */ /* 0x0005e2000d901d46 */
[----:B------:R-:W-:Y:S01]  /*1900*/  ISETP.GE.AND P2, PT, R0, 0x21, PT ;  /* 0x000000210000780c */ /* 0x000fe20003f46270 */
[----:B-1----:R-:W-:-:S05]  /*1910*/  IMAD.WIDE.U32 R4, R68, c[0x0][0x1e0], RZ ;  /* 0x0000780044047a25 */ /* 0x002fca00078e00ff */
[----:B--2---:R-:W-:Y:S02]  /*1920*/  IADD3 R3, R5, R7, RZ ;  /* 0x0000000705037210 */ /* 0x004fe40007ffe0ff */
[----:B------:R-:W-:Y:S02]  /*1930*/  LEA R2, P3, R4, R134, 0x7 ;  /* 0x0000008604027211 */ /* 0x000fe400078638ff */
[----:B------:R-:W-:Y:S02]  /*1940*/  @!P5 LEA.HI.X R7, R15, R11, R16, 0x1, P0 ;  /* 0x0000000b0f07d211 */ /* 0x000fe400000f0c10 */
[----:B------:R-:W-:Y:S02]  /*1950*/  @P1 ISETP.GE.AND P0, PT, R136, c[0x0][0x1d4], PT ;  /* 0x0000750088001a0c */ /* 0x000fe40003f06270 */
[----:B------:R-:W-:Y:S01]  /*1960*/  LEA.HI.X R3, R4, R132, R3, 0x7, P3 ;  /* 0x0000008404037211 */ /* 0x000fe200018f3c03 */
[----:B------:R1:W-:Y:S01]  /*1970*/  @!P5 LDGSTS.E.BYPASS.LTC128B.128 [R228+0x7100], [R6.64], !P6 ;  /* 0x0710000006e4dfae */ /* 0x0003e2000f101d46 */
[----:B------:R-:W-:-:S02]  /*1980*/  @P1 LEA R4, P3, R2, c[0x0][0x1c8], 0x1 ;  /* 0x0000720002041a11 */ /* 0x000fc400078608ff */
[----:B------:R-:W-:Y:S01]  /*1990*/  ISETP.GE.AND P6, PT, R15, c[0x0][0x1d4], PT ;  /* 0x000075000f007a0c */ /* 0x000fe20003fc6270 */
[----:B------:R-:W0:Y:S01]  /*19a0*/  LDGDEPBAR ;  /* 0x00000000000079af */ /* 0x000e220000000000 */
[----:B------:R-:W-:Y:S02]  /*19b0*/  @P1 LEA.HI.X R5, R2, c[0x0][0x1cc], R3, 0x1, P3 ;  /* 0x0000730002051a11 */ /* 0x000fe400018f0c03 */
[----:B------:R-:W-:-:S03]  /*19c0*/  ISETP.GE.AND P5, PT, R0, 0x41, PT ;  /* 0x000000410000780c */ /* 0x000fc60003fa6270 */
[----:B------:R2:W-:Y:S01]  /*19d0*/  @P1 LDGSTS.E.BYPASS.LTC128B.128 [R228+0x8100], [R4.64], !P0 ;  /* 0x0810000004e41fae */ /* 0x0005e2000c101d46 */
[----:B------:R-:W-:-:S05]  /*19e0*/  IMAD.WIDE.U32 R10, R129, 0x40, RZ ;  /* 0x00000040810a7825 */ /* 0x000fca00078e00ff */
[----:B------:R2:W-:Y:S01]  /*19f0*/  @P1 LDGSTS.E.BYPASS.LTC128B.128 [R228+0xc100], [R4.64+0x80], !P6 ;  /* 0x0c10008004e41fae */ /* 0x0005e2000f101d46 */
[----:B-1----:R-:W-:-:S04]  /*1a00*/  @P2 LEA R6, P3, R129, R2, 0x5 ;  /* 0x0000000281062211 */ /* 0x002fc800078628ff */
[----:B------:R-:W-:Y:S02]  /*1a10*/  @P2 LEA R8, P0, R6, c[0x0][0x1c8], 0x1 ;  /* 0x0000720006082a11 */ /* 0x000fe400078008ff */
[----:B------:R-:W-:Y:S02]  /*1a20*/  @P2 LEA.HI.X R7, R129, R3, R130, 0x5, P3 ;  /* 0x0000000381072211 */ /* 0x000fe400018f2c82 */
[----:B------:R-:W-:Y:S02]  /*1a30*/  ISETP.GE.AND P3, PT, R0, 0x61, PT ;  /* 0x000000610000780c */ /* 0x000fe40003f66270 */
[----:B------:R-:W-:Y:S02]  /*1a40*/  @P2 LEA.HI.X R9, R6, c[0x0][0x1cc], R7, 0x1, P0 ;  /* 0x0000730006092a11 */ /* 0x000fe400000f0c07 */
[----:B------:R-:W-:Y:S02]  /*1a50*/  @P2 ISETP.GE.AND P0, PT, R136, c[0x0][0x1d4], PT ;  /* 0x0000750088002a0c */ /* 0x000fe40003f06270 */
[----:B------:R-:W-:-:S02]  /*1a60*/  @P5 IADD3 R0, P1, R2, R10, RZ ;  /* 0x0000000a02005210 */ /* 0x000fc40007f3e0ff */
[----:B--2---:R-:W-:-:S04]  /*1a70*/  SHF.L.U32 R4, R130, 0x6, RZ ;  /* 0x0000000682047819 */ /* 0x004fc800000006ff */
[----:B------:R-:W-:Y:S02]  /*1a80*/  @P5 IADD3.X R4, R3, R11, R4, P1, !PT ;  /* 0x0000000b03045210 */ /* 0x000fe40000ffe404 */
[C---:B------:R-:W-:Y:S01]  /*1a90*/  @P5 LEA R6, P1, R0.reuse, c[0x0][0x1c8], 0x1 ;  /* 0x0000720000065a11 */ /* 0x040fe200078208ff */
[----:B------:R-:W-:Y:S02]  /*1aa0*/  @P3 IMAD.WIDE.U32 R2, R129, 0x60, R2 ;  /* 0x0000006081023825 */ /* 0x000fe400078e0002 */
[----:B------:R1:W-:Y:S01]  /*1ab0*/  @P2 LDGSTS.E.BYPASS.LTC128B.128 [R228+0x9100], [R8.64], !P0 ;  /* 0x0910000008e42fae */ /* 0x0003e2000c101d46 */
[----:B------:R-:W-:Y:S01]  /*1ac0*/  @P5 LEA.HI.X R7, R0, c[0x0][0x1cc], R4, 0x1, P1 ;  /* 0x0000730000075a11 */ /* 0x000fe200008f0c04 */
[----:B------:R-:W-:Y:S01]  /*1ad0*/  @P3 IMAD R0, R130, 0x60, RZ ;  /* 0x0000006082003824 */ /* 0x000fe200078e02ff */
[C---:B------:R-:W-:Y:S01]  /*1ae0*/  @P5 ISETP.GE.AND P1, PT, R136.reuse, c[0x0][0x1d4], PT ;  /* 0x0000750088005a0c */ /* 0x040fe20003f26270 */
[----:B------:R1:W-:Y:S01]  /*1af0*/  @P2 LDGSTS.E.BYPASS.LTC128B.128 [R228+0xd100], [R8.64+0x80], !P6 ;  /* 0x0d10008008e42fae */ /* 0x0003e2000f101d46 */
[----:B------:R-:W-:-:S02]  /*1b00*/  @P3 ISETP.GE.AND P0, PT, R136, c[0x0][0x1d4], PT ;  /* 0x0000750088003a0c */ /* 0x000fc40003f06270 */
[----:B------:R-:W-:Y:S02]  /*1b10*/  @P3 IADD3 R0, R3, R0, RZ ;  /* 0x0000000003003210 */ /* 0x000fe40007ffe0ff */
[----:B------:R-:W-:-:S04]  /*1b20*/  @P3 LEA R4, P2, R2, c[0x0][0x1c8], 0x1 ;  /* 0x0000720002043a11 */ /* 0x000fc800078408ff */
[----:B------:R-:W-:-:S03]  /*1b30*/  @P3 LEA.HI.X R5, R2, c[0x0][0x1cc], R0, 0x1, P2 ;  /* 0x0000730002053a11 */ /* 0x000fc600010f0c00 */
[----:B------:R2:W-:Y:S04]  /*1b40*/  @P5 LDGSTS.E.BYPASS.LTC128B.128 [R228+0xa100], [R6.64], !P1 ;  /* 0x0a10000006e45fae */ /* 0x0005e8000c901d46 */
[----:B------:R2:W-:Y:S04]  /*1b50*/  @P5 LDGSTS.E.BYPASS.LTC128B.128 [R228+0xe100], [R6.64+0x80], !P6 ;  /* 0x0e10008006e45fae */ /* 0x0005e8000f101d46 */
[----:B------:R2:W-:Y:S04]  /*1b60*/  @P3 LDGSTS.E.BYPASS.LTC128B.128 [R228+0xb100], [R4.64], !P0 ;  /* 0x0b10000004e43fae */ /* 0x0005e8000c101d46 */
[----:B------:R2:W-:Y:S04]  /*1b70*/  @P3 LDGSTS.E.BYPASS.LTC128B.128 [R228+0xf100], [R4.64+0x80], !P6 ;  /* 0x0f10008004e43fae */ /* 0x0005e8000f101d46 */
[----:B------:R-:W0:Y:S01]  /*1b80*/  LDGDEPBAR ;  /* 0x00000000000079af */ /* 0x000e220000000000 */
[----:B------:R-:W-:-:S04]  /*1b90*/  DEPBAR.LE SB0, 0x1 ;  /* 0x000080400000791a */ /* 0x000fc80000000000 */
[----:B------:R-:W-:Y:S06]  /*1ba0*/  BAR.SYNC.DEFER_BLOCKING 0x0 ;  /* 0x0000000000007b1d */ /* 0x000fec0000010000 */
[----:B------:R-:W-:Y:S04]  /*1bb0*/  LDSM.16.M88.4 R140, [R224] ;  /* 0x00000000e08c783b */ /* 0x000fe80000000200 */
[----:B------:R-:W-:Y:S04]  /*1bc0*/  LDSM.16.M88.4 R144, [R225] ;  /* 0x00000000e190783b */ /* 0x000fe80000000200 */
[----:B------:R-:W-:Y:S04]  /*1bd0*/  LDSM.16.M88.4 R164, [R227] ;  /* 0x00000000e3a4783b */ /* 0x000fe80000000200 */
[----:B------:R-:W-:Y:S04]  /*1be0*/  LDSM.16.M88.4 R172, [R226] ;  /* 0x00000000e2ac783b */ /* 0x000fe80000000200 */
[----:B------:R-:W-:Y:S04]  /*1bf0*/  LDSM.16.M88.4 R176, [R224+0x4000] ;  /* 0x00400000e0b0783b */ /* 0x000fe80000000200 */
[----:B------:R-:W-:Y:S04]  /*1c00*/  LDSM.16.M88.4 R180, [R225+0x4000] ;  /* 0x00400000e1b4783b */ /* 0x000fe80000000200 */
[----:B------:R-:W-:Y:S04]  /*1c10*/  LDSM.16.M88.4 R184, [R227+0x4000] ;  /* 0x00400000e3b8783b */ /* 0x000fe80000000200 */
[----:B------:R-:W-:Y:S04]  /*1c20*/  LDSM.16.M88.4 R188, [R226+0x4000] ;  /* 0x00400000e2bc783b */ /* 0x000fe80000000200 */
[----:B------:R-:W-:Y:S06]  /*1c30*/  BAR.SYNC.DEFER_BLOCKING 0x0 ;  /* 0x0000000000007b1d */ /* 0x000fec0000010000 */
[----:B------:R-:W-:-:S04]  /*1c40*/  DEPBAR.LE SB0, 0x0 ;  /* 0x000080000000791a */ /* 0x000fc80000000000 */
[----:B------:R-:W-:Y:S06]  /*1c50*/  BAR.SYNC.DEFER_BLOCKING 0x0 ;  /* 0x0000000000007b1d */ /* 0x000fec0000010000 */
[----:B--2---:R-:W2:Y:S04]  /*1c60*/  LDSM.16.M88.4 R4, [R201] ;  /* 0x00000000c904783b */ /* 0x004ea80000000200 */
[----:B------:R-:W3:Y:S04]  /*1c70*/  LDSM.16.M88.4 R16, [R201+0x800] ;  /* 0x00080000c910783b */ /* 0x000ee80000000200 */
[----:B------:R-:W4:Y:S04]  /*1c80*/  LDSM.16.M88.4 R28, [R222] ;  /* 0x00000000de1c783b */ /* 0x000f280000000200 */
[----:B------:R-:W5:Y:S04]  /*1c90*/  LDSM.16.M88.4 R24, [R207] ;  /* 0x00000000cf18783b */ /* 0x000f680000000200 */
[----:B------:R-:W3:Y:S01]  /*1ca0*/  LDSM.16.M88.4 R32, [R201+0x1000] ;  /* 0x00100000c920783b */ /* 0x000ee20000000200 */
[----:B------:R-:W-:Y:S01]  /*1cb0*/  IMAD R0, R20, c[0x0][0x208], RZ ;  /* 0x0000820014007a24 */ /* 0x000fe200078e02ff */
[----:B------:R-:W-:-:S02]  /*1cc0*/  MOV R131, 0xffffff80 ;  /* 0xffffff8000837802 */ /* 0x000fc40000000f00 */
[----:B------:R-:W4:Y:S01]  /*1cd0*/  LDSM.16.M88.4 R36, [R221] ;  /* 0x00000000dd24783b */ /* 0x000f220000000200 */
[----:B------:R-:W-:-:S03]  /*1ce0*/  ISETP.GE.AND P5, PT, R136, c[0x0][0x1d4], PT ;  /* 0x0000750088007a0c */ /* 0x000fc60003fa6270 */
[----:B------:R-:W-:Y:S04]  /*1cf0*/  LDSM.16.M88.4 R48, [R201+0x3800] ;  /* 0x00380000c930783b */ /* 0x000fe80000000200 */
[----:B------:R-:W-:Y:S04]  /*1d00*/  LDSM.16.M88.4 R56, [R220] ;  /* 0x00000000dc38783b */ /* 0x000fe80000000200 */
[----:B------:R-:W-:Y:S04]  /*1d10*/  LDSM.16.M88.4 R60, [R218] ;  /* 0x00000000da3c783b */ /* 0x000fe80000000200 */
[----:B------:R-:W-:Y:S01]  /*1d20*/  LDSM.16.M88.4 R76, [R217] ;  /* 0x00000000d94c783b */ /* 0x000fe20000000200 */
[C---:B--2---:R-:W-:Y:S03]  /*1d30*/  HMMA.16816.F32.BF16 R12, R140.reuse, R4, RZ ;  /* 0x000000048c0c723c */ /* 0x044fe600000418ff */
[----:B------:R-:W-:Y:S04]  /*1d40*/  LDSM.16.M88.4 R52, [R219] ;  /* 0x00000000db34783b */ /* 0x000fe80000000200 */
[----:B------:R-:W-:Y:S01]  /*1d50*/  LDSM.16.M88.4 R92, [R216] ;  /* 0x00000000d85c783b */ /* 0x000fe20000000200 */
[C---:B-1----:R-:W-:Y:S08]  /*1d60*/  HMMA.16816.F32.BF16 R8, R140.reuse, R6, RZ ;  /* 0x000000068c08723c */ /* 0x042ff000000418ff */
[C---:B---3--:R-:W-:Y:S08]  /*1d70*/  HMMA.16816.F32.BF16 R4, R140.reuse, R16, RZ ;  /* 0x000000108c04723c */ /* 0x048ff000000418ff */
[----:B------:R-:W-:Y:S01]  /*1d80*/  HMMA.16816.F32.BF16 R16, R140, R18, RZ ;  /* 0x000000128c10723c */ /* 0x000fe200000418ff */
[----:B------:R-:W-:-:S02]  /*1d90*/  IMAD R0, R68, c[0x0][0x20c], R0 ;  /* 0x0000830044007a24 */ /* 0x000fc400078e0200 */
[C---:B------:R-:W-:Y:S11]  /*1da0*/  IMAD R128, R68.reuse, R131, c[0x0][0x1d0] ;  /* 0x0000740044807624 */ /* 0x040ff600078e0283 */
[----:B------:R-:W-:Y:S02]  /*1db0*/  @!UPT UIADD3 URZ, URZ, URZ, URZ ;  /* 0x0000003f3f3ff290 */ /* 0x000fe4000fffe03f */
[C---:B----4-:R-:W-:Y:S07]  /*1dc0*/  HMMA.16816.F32.BF16 R124, R144.reuse, R28, R4 ;  /* 0x0000001c907c723c */ /* 0x050fee0000041804 */
[----:B------:R-:W-:Y:S01]  /*1dd0*/  IMAD.WIDE.U32 R4, R68, c[0x0][0x208], RZ ;  /* 0x0000820044047a25 */ /* 0x000fe200078e00ff */
[----:B-----5:R-:W-:Y:S01]  /*1de0*/  HMMA.16816.F32.BF16 R112, R144, R24, R12 ;  /* 0x000000189070723c */ /* 0x020fe2000004180c */
[----:B------:R-:W-:Y:S03]  /*1df0*/  LDSM.16.M88.4 R12, [R201+0x2800] ;  /* 0x00280000c90c783b */ /* 0x000fe60000000200 */
[----:B------:R-:W-:-:S02]  /*1e00*/  LEA R3, P0, R4, R22, 0x7 ;  /* 0x0000001604037211 */ /* 0x000fc400078038ff */
[----:B------:R-:W-:Y:S02]  /*1e10*/  IADD3 R0, R5, R0, RZ ;  /* 0x0000000005007210 */ /* 0x000fe40007ffe0ff */
[C---:B------:R-:W-:Y:S01]  /*1e20*/  HMMA.16816.F32.BF16 R120, R144.reuse, R26, R8 ;  /* 0x0000001a9078723c */ /* 0x040fe20000041808 */
[----:B------:R-:W1:Y:S01]  /*1e30*/  LDSM.16.M88.4 R24, [R201+0x1800] ;  /* 0x00180000c918783b */ /* 0x000e620000000200 */
[----:B------:R-:W-:Y:S01]  /*1e40*/  LEA.HI.X R4, R4, R21, R0, 0x7, P0 ;  /* 0x0000001504047211 */ /* 0x000fe200000f3c00 */
[----:B------:R-:W-:Y:S02]  /*1e50*/  IMAD.IADD R0, R128, 0x1, -R40 ;  /* 0x0000000180007824 */ /* 0x000fe400078e0a28 */
[----:B------:R-:W2:Y:S03]  /*1e60*/  LDSM.16.M88.4 R40, [R201+0x3000] ;  /* 0x00300000c928783b */ /* 0x000ea60000000200 */
[----:B------:R-:W-:Y:S01]  /*1e70*/  HMMA.16816.F32.BF16 R100, R144, R30, R16 ;  /* 0x0000001e9064723c */ /* 0x000fe20000041810 */
[----:B------:R-:W3:Y:S01]  /*1e80*/  LDSM.16.M88.4 R16, [R201+0x2000] ;  /* 0x00200000c910783b */ /* 0x000ee20000000200 */
[----:B------:R-:W-:Y:S01]  /*1e90*/  IMAD.MOV.U32 R28, RZ, RZ, 0x6 ;  /* 0x00000006ff1c7424 */ /* 0x000fe200078e00ff */
[----:B------:R-:W-:-:S05]  /*1ea0*/  MOV R29, c[0x0][0x208] ;  /* 0x00008200001d7a02 */ /* 0x000fca0000000f00 */
[----:B------:R-:W-:Y:S01]  /*1eb0*/  HMMA.16816.F32.BF16 R8, R140, R32, RZ ;  /* 0x000000208c08723c */ /* 0x000fe200000418ff */
[C---:B------:R-:W-:Y:S02]  /*1ec0*/  SHF.L.U64.HI R28, R29.reuse, R28, c[0x0][0x20c] ;  /* 0x000083001d1c7619 */ /* 0x040fe4000001021c */
[----:B------:R-:W-:Y:S02]  /*1ed0*/  SHF.L.U32 R29, R29, 0x6, RZ ;  /* 0x000000061d1d7819 */ /* 0x000fe400000006ff */
[----:B------:R-:W-:-:S03]  /*1ee0*/  LEA R2, P1, R3, c[0x0][0x1f8], 0x1 ;  /* 0x00007e0003027a11 */ /* 0x000fc600078208ff */
[----:B------:R-:W-:Y:S01]  /*1ef0*/  HMMA.16816.F32.BF16 R20, R140, R34, RZ ;  /* 0x000000228c14723c */ /* 0x000fe200000418ff */
[----:B------:R-:W-:Y:S02]  /*1f00*/  IADD3 R6, P0, R29, R2, RZ ;  /* 0x000000021d067210 */ /* 0x000fe40007f1e0ff */
[----:B------:R-:W-:Y:S02]  /*1f10*/  LEA.HI.X R3, R3, c[0x0][0x1fc], R4, 0x1, P1 ;  /* 0x00007f0003037a11 */ /* 0x000fe400008f0c04 */
[----:B------:R-:W-:Y:S02]  /*1f20*/  ISETP.LT.OR P2, PT, R0, 0x1, P5 ;  /* 0x000000010000780c */ /* 0x000fe40002f41670 */
[----:B------:R-:W-:Y:S02]  /*1f30*/  IADD3.X R7, R28, R3, RZ, P0, !PT ;  /* 0x000000031c077210 */ /* 0x000fe400007fe4ff */
[----:B------:R-:W-:Y:S02]  /*1f40*/  ISETP.LT.OR P0, PT, R0, 0x1, P6 ;  /* 0x000000010000780c */ /* 0x000fe40003701670 */
[----:B------:R-:W-:-:S02]  /*1f50*/  IADD3 R4, P1, R6, R29, RZ ;  /* 0x0000001d06047210 */ /* 0x000fc40007f3e0ff */
[----:B------:R-:W-:Y:S02]  /*1f60*/  ISETP.LT.OR P3, PT, R0, 0x21, P5 ;  /* 0x000000210000780c */ /* 0x000fe40002f61670 */
[----:B------:R-:W-:Y:S01]  /*1f70*/  IADD3.X R5, R7, R28, RZ, P1, !PT ;  /* 0x0000001c07057210 */ /* 0x000fe20000ffe4ff */
[C---:B------:R-:W-:Y:S02]  /*1f80*/  HMMA.16816.F32.BF16 R108, R144.reuse, R36, R8 ;  /* 0x00000024906c723c */ /* 0x040fe40000041808 */
[----:B------:R-:W-:Y:S01]  /*1f90*/  @!PT LDS RZ, [RZ] ;  /* 0x00000000fffff984 */ /* 0x000fe20000000800 */
[----:B------:R-:W-:Y:S01]  /*1fa0*/  @!PT LDS RZ, [RZ] ;  /* 0x00000000fffff984 */ /* 0x000fe20000000800 */
[----:B------:R-:W-:Y:S01]  /*1fb0*/  @!PT LDS RZ, [RZ] ;  /* 0x00000000fffff984 */ /* 0x000fe20000000800 */
[----:B------:R4:W-:Y:S04]  /*1fc0*/  LDGSTS.E.BYPASS.LTC128B.128 [R228+0x100], [R2.64], !P2 ;  /* 0x0010000002e47fae */ /* 0x0009e8000d101d46 */
[----:B------:R4:W-:Y:S01]  /*1fd0*/  LDGSTS.E.BYPASS.LTC128B.128 [R228+0x4100], [R2.64+0x80], !P0 ;  /* 0x0410008002e47fae */ /* 0x0009e2000c101d46 */
[----:B------:R-:W-:Y:S01]  /*1fe0*/  IADD3 R8, P2, P1, R29, 0x80, R2 ;  /* 0x000000801d087810 */ /* 0x000fe2000795e002 */
[----:B------:R-:W-:Y:S02]  /*1ff0*/  HMMA.16816.F32.BF16 R116, R144, R38, R20 ;  /* 0x000000269074723c */ /* 0x000fe40000041814 */
[----:B------:R5:W-:Y:S01]  /*2000*/  LDGSTS.E.BYPASS.LTC128B.128 [R228+0x1100], [R6.64], !P3 ;  /* 0x0110000006e47fae */ /* 0x000be2000d901d46 */
[----:B------:R-:W-:-:S02]  /*2010*/  IADD3.X R9, R28, RZ, R3, P2, P1 ;  /* 0x000000ff1c097210 */ /* 0x000fc400017e2403 */
[----:B------:R-:W-:-:S03]  /*2020*/  ISETP.LT.OR P1, PT, R0, 0x21, P6 ;  /* 0x000000210000780c */ /* 0x000fc60003721670 */
[----:B-1----:R-:W-:Y:S01]  /*2030*/  HMMA.16816.F32.BF16 R44, R140, R24, RZ ;  /* 0x000000188c2c723c */ /* 0x002fe200000418ff */
[C---:B------:R-:W-:Y:S02]  /*2040*/  ISETP.LT.OR P2, PT, R0.reuse, 0x41, P5 ;  /* 0x000000410000780c */ /* 0x040fe40002f41670 */
[----:B------:R-:W-:-:S05]  /*2050*/  ISETP.LT.OR P5, PT, R0, 0x61, P5 ;  /* 0x000000610000780c */ /* 0x000fca0002fa1670 */
[C---:B------:R-:W-:Y:S01]  /*2060*/  HMMA.16816.F32.BF16 R36, R140.reuse, R26, RZ ;  /* 0x0000001a8c24723c */ /* 0x040fe200000418ff */
[----:B------:R-:W-:Y:S01]  /*2070*/  ISETP.LT.OR P3, PT, R0, 0x61, P6 ;  /* 0x000000610000780c */ /* 0x000fe20003761670 */
[----:B------:R1:W-:Y:S04]  /*2080*/  LDGSTS.E.BYPASS.LTC128B.128 [R228+0x5100], [R8.64], !P1 ;  /* 0x0510000008e47fae */ /* 0x0003e8000c901d46 */
[----:B------:R5:W-:Y:S01]  /*2090*/  LDGSTS.E.BYPASS.LTC128B.128 [R228+0x2100], [R4.64], !P2 ;  /* 0x0210000004e47fae */ /* 0x000be2000d101d46 */
[----:B----4-:R-:W-:Y:S01]  /*20a0*/  IADD3 R2, P0, R4, R29, RZ ;  /* 0x0000001d04027210 */ /* 0x010fe20007f1e0ff */
[----:B------:R-:W-:Y:S03]  /*20b0*/  HMMA.16816.F32.BF16 R24, R140, R12, RZ ;  /* 0x0000000c8c18723c */ /* 0x000fe600000418ff */
[----:B------:R-:W-:-:S02]  /*20c0*/  IADD3.X R3, R5, R28, RZ, P0, !PT ;  /* 0x0000001c05037210 */ /* 0x000fc400007fe4ff */
[----:B------:R-:W-:-:S03]  /*20d0*/  ISETP.LT.OR P0, PT, R0, 0x41, P6 ;  /* 0x000000410000780c */ /* 0x000fc60003701670 */
[C---:B------:R-:W-:Y:S08]  /*20e0*/  HMMA.16816.F32.BF16 R20, R140.reuse, R14, RZ ;  /* 0x0000000e8c14723c */ /* 0x040ff000000418ff */
[C---:B--2---:R-:W-:Y:S02]  /*20f0*/  HMMA.16816.F32.BF16 R12, R140.reuse, R42, RZ ;  /* 0x0000002a8c0c723c */ /* 0x044fe400000418ff */
[----:B------:R5:W-:Y:S04]  /*2100*/  LDGSTS.E.BYPASS.LTC128B.128 [R228+0x6100], [R4.64+0x80], !P0 ;  /* 0x0610008004e47fae */ /* 0x000be8000c101d46 */
[----:B------:R2:W-:Y:S02]  /*2110*/  LDGSTS.E.BYPASS.LTC128B.128 [R228+0x3100], [R2.64], !P5 ;  /* 0x0310000002e47fae */ /* 0x0005e4000e901d46 */
[C---:B---3--:R-:W-:Y:S02]  /*2120*/  HMMA.16816.F32.BF16 R28, R140.reuse, R18, RZ ;  /* 0x000000128c1c723c */ /* 0x048fe400000418ff */
[----:B------:R2:W-:Y:S04]  /*2130*/  LDGSTS.E.BYPASS.LTC128B.128 [R228+0x7100], [R2.64+0x80], !P3 ;  /* 0x0710008002e47fae */ /* 0x0005e8000d901d46 */
[----:B------:R-:W3:Y:S02]  /*2140*/  LDSM.16.M88.4 R64, [R205] ;  /* 0x00000000cd40783b */ /* 0x000ee40000000200 */
[C---:B------:R-:W-:Y:S02]  /*2150*/  HMMA.16816.F32.BF16 R32, R140.reuse, R16, RZ ;  /* 0x000000108c20723c */ /* 0x040fe400000418ff */
[----:B------:R-:W-:Y:S04]  /*2160*/  LDSM.16.M88.4 R72, [R205+0x800] ;  /* 0x00080000cd48783b */ /* 0x000fe80000000200 */
[----:B------:R-:W-:Y:S02]  /*2170*/  LDSM.16.M88.4 R88, [R205+0x1000] ;  /* 0x00100000cd58783b */ /* 0x000fe40000000200 */
[C---:B------:R-:W-:Y:S02]  /*2180*/  HMMA.16816.F32.BF16 R16, R140.reuse, R40, RZ ;  /* 0x000000288c10723c */ /* 0x040fe400000418ff */
[----:B------:R-:W0:Y:S06]  /*2190*/  LDGDEPBAR ;  /* 0x00000000000079af */ /* 0x000e2c0000000000 */
[C---:B-1----:R-:W-:Y:S08]  /*21a0*/  HMMA.16816.F32.BF16 R8, R140.reuse, R48, RZ ;  /* 0x000000308c08723c */ /* 0x042ff000000418ff */
[----:B-----5:R-:W-:Y:S08]  /*21b0*/  HMMA.16816.F32.BF16 R4, R140, R50, RZ ;  /* 0x000000328c04723c */ /* 0x020ff000000418ff */
[C---:B------:R-:W-:Y:S08]  /*21c0*/  HMMA.16816.F32.BF16 R96, R144.reuse, R56, R44 ;  /* 0x000000389060723c */ /* 0x040ff0000004182c */
[C---:B------:R-:W-:Y:S08]  /*21d0*/  HMMA.16816.F32.BF16 R80, R144.reuse, R58, R36 ;  /* 0x0000003a9050723c */ /* 0x040ff00000041824 */
[C---:B------:R-:W-:Y:S01]  /*21e0*/  HMMA.16816.F32.BF16 R56, R144.reuse, R60, R24 ;  /* 0x0000003c9038723c */ /* 0x040fe20000041818 */
[----:B------:R-:W1:Y:S07]  /*21f0*/  LDSM.16.M88.4 R24, [R205+0x2000] ;  /* 0x00200000cd18783b */ /* 0x000e6e0000000200 */
[C---:B------:R-:W-:Y:S01]  /*2200*/  HMMA.16816.F32.BF16 R44, R144.reuse, R78, R12 ;  /* 0x0000004e902c723c */ /* 0x040fe2000004180c */
[----:B------:R-:W4:Y:S07]  /*2210*/  LDSM.16.M88.4 R12, [R205+0x3800] ;  /* 0x00380000cd0c783b */ /* 0x000f2e0000000200 */
[C---:B------:R-:W-:Y:S01]  /*2220*/  HMMA.16816.F32.BF16 R104, R144.reuse, R54, R28 ;  /* 0x000000369068723c */ /* 0x040fe2000004181c */
[----:B------:R-:W5:Y:S07]  /*2230*/  LDSM.16.M88.4 R28, [R205+0x1800] ;  /* 0x00180000cd1c783b */ /* 0x000f6e0000000200 */
[C---:B------:R-:W-:Y:S01]  /*2240*/  HMMA.16816.F32.BF16 R48, R144.reuse, R76, R16 ;  /* 0x0000004c9030723c */ /* 0x040fe20000041810 */
[----:B------:R-:W1:Y:S07]  /*2250*/  LDSM.16.M88.4 R16, [R205+0x3000] ;  /* 0x00300000cd10783b */ /* 0x000e6e0000000200 */
[C---:B------:R-:W-:Y:S08]  /*2260*/  HMMA.16816.F32.BF16 R40, R144.reuse, R92, R8 ;  /* 0x0000005c9028723c */ /* 0x040ff00000041808 */
[C---:B------:R-:W-:Y:S01]  /*2270*/  HMMA.16816.F32.BF16 R84, R144.reuse, R52, R32 ;  /* 0x000000349054723c */ /* 0x040fe20000041820 */
[----:B------:R-:W2:Y:S07]  /*2280*/  LDSM.16.M88.4 R32, [R202] ;  /* 0x00000000ca20783b */ /* 0x000eae0000000200 */
[C---:B------:R-:W-:Y:S01]  /*2290*/  HMMA.16816.F32.BF16 R8, R144.reuse, R94, R4 ;  /* 0x0000005e9008723c */ /* 0x040fe20000041804 */
[----:B------:R-:W-:Y:S07]  /*22a0*/  LDSM.16.M88.4 R92, [R202+0x1800] ;  /* 0x00180000ca5c783b */ /* 0x000fee0000000200 */
[----:B------:R-:W-:Y:S01]  /*22b0*/  HMMA.16816.F32.BF16 R52, R144, R62, R20 ;  /* 0x0000003e9034723c */ /* 0x000fe20000041814 */
[----:B------:R-:W2:Y:S07]  /*22c0*/  LDSM.16.M88.4 R20, [R205+0x2800] ;  /* 0x00280000cd14783b */ /* 0x000eae0000000200 */
[C---:B---3--:R-:W-:Y:S08]  /*22d0*/  HMMA.16816.F32.BF16 R4, R164.reuse, R64, R112 ;  /* 0x00000040a404723c */ /* 0x048ff00000041870 */
[C---:B-1----:R-:W-:Y:S08]  /*22e0*/  HMMA.16816.F32.BF16 R60, R164.reuse, R26, R104 ;  /* 0x0000001aa43c723c */ /* 0x042ff00000041868 */
[C---:B----4-:R-:W-:Y:S01]  /*22f0*/  HMMA.16816.F32.BF16 R104, R164.reuse, R14, R8 ;  /* 0x0000000ea468723c */ /* 0x050fe20000041808 */
[----:B------:R-:W1:Y:S07]  /*2300*/  LDSM.16.M88.4 R8, [R201+0x4000] ;  /* 0x00400000c908783b */ /* 0x000e6e0000000200 */
[C---:B------:R-:W-:Y:S08]  /*2310*/  HMMA.16816.F32.BF16 R36, R164.reuse, R66, R120 ;  /* 0x00000042a424723c */ /* 0x040ff00000041878 */
[C---:B------:R-:W-:Y:S08]  /*2320*/  HMMA.16816.F32.BF16 R64, R164.reuse, R72, R124 ;  /* 0x00000048a440723c */ /* 0x040ff0000004187c */
[C---:B------:R-:W-:Y:S01]  /*2330*/  HMMA.16816.F32.BF16 R100, R164.reuse, R74, R100 ;  /* 0x0000004aa464723c */ /* 0x040fe20000041864 */
[----:B------:R-:W3:Y:S07]  /*2340*/  LDSM.16.M88.4 R72, [R202+0x800] ;  /* 0x00080000ca48783b */ /* 0x000eee0000000200 */
[C---:B------:R-:W-:Y:S08]  /*2350*/  HMMA.16816.F32.BF16 R108, R164.reuse, R88, R108 ;  /* 0x00000058a46c723c */ /* 0x040ff0000004186c */
[C---:B------:R-:W-:Y:S01]  /*2360*/  HMMA.16816.F32.BF16 R112, R164.reuse, R90, R116 ;  /* 0x0000005aa470723c */ /* 0x040fe20000041874 */
[----:B------:R-:W-:Y:S07]  /*2370*/  LDSM.16.M88.4 R116, [R202+0x2000] ;  /* 0x00200000ca74783b */ /* 0x000fee0000000200 */
[C---:B-----5:R-:W-:Y:S08]  /*2380*/  HMMA.16816.F32.BF16 R88, R164.reuse, R28, R96 ;  /* 0x0000001ca458723c */ /* 0x060ff00000041860 */
[C---:B------:R-:W-:Y:S01]  /*2390*/  HMMA.16816.F32.BF16 R96, R164.reuse, R30, R80 ;  /* 0x0000001ea460723c */ /* 0x040fe20000041850 */
[----:B------:R-:W4:Y:S07]  /*23a0*/  LDSM.16.M88.4 R80, [R202+0x1000] ;  /* 0x00100000ca50783b */ /* 0x000f2e0000000200 */
[C---:B------:R-:W-:Y:S01]  /*23b0*/  HMMA.16816.F32.BF16 R76, R164.reuse, R24, R84 ;  /* 0x00000018a44c723c */ /* 0x040fe20000041854 */
[----:B------:R-:W-:Y:S07]  /*23c0*/  LDSM.16.M88.4 R84, [R202+0x2800] ;  /* 0x00280000ca54783b */ /* 0x000fee0000000200 */
[C---:B------:R-:W-:Y:S08]  /*23d0*/  HMMA.16816.F32.BF16 R48, R164.reuse, R16, R48 ;  /* 0x00000010a430723c */ /* 0x040ff00000041830 */
[----:B------:R-:W-:Y:S01]  /*23e0*/  HMMA.16816.F32.BF16 R24, R164, R18, R44 ;  /* 0x00000012a418723c */ /* 0x000fe2000004182c */
[----:B------:R-:W5:Y:S07]  /*23f0*/  LDSM.16.M88.4 R16, [R202+0x3000] ;  /* 0x00300000ca10783b */ /* 0x000f6e0000000200 */
[----:B--2---:R-:W-:Y:S08]  /*2400*/  HMMA.16816.F32.BF16 R4, R172, R32, R4 ;  /* 0x00000020ac04723c */ /* 0x004ff00000041804 */
[C---:B------:R-:W-:Y:S08]  /*2410*/  HMMA.16816.F32.BF16 R56, R164.reuse, R20, R56 ;  /* 0x00000014a438723c */ /* 0x040ff00000041838 */
[C---:B------:R-:W-:Y:S01]  /*2420*/  HMMA.16816.F32.BF16 R28, R164.reuse, R22, R52 ;  /* 0x00000016a41c723c */ /* 0x040fe20000041834 */
[----:B------:R-:W2:Y:S07]  /*2430*/  LDSM.16.M88.4 R20, [R215] ;  /* 0x00000000d714783b */ /* 0x000eae0000000200 */
[----:B------:R-:W-:Y:S01]  /*2440*/  HMMA.16816.F32.BF16 R44, R164, R12, R40 ;  /* 0x0000000ca42c723c */ /* 0x000fe20000041828 */
[----:B------:R-:W2:Y:S07]  /*2450*/  LDSM.16.M88.4 R40, [R202+0x3800] ;  /* 0x00380000ca28783b */ /* 0x000eae0000000200 */
[----:B------:R-:W-:Y:S01]  /*2460*/  HMMA.16816.F32.BF16 R12, R172, R34, R36 ;  /* 0x00000022ac0c723c */ /* 0x000fe20000041824 */
[----:B------:R-:W-:Y:S04]  /*2470*/  LDSM.16.M88.4 R36, [R214] ;  /* 0x00000000d624783b */ /* 0x000fe80000000200 */
[----:B------:R-:W-:Y:S03]  /*2480*/  LDSM.16.M88.4 R32, [R201+0x5800] ;  /* 0x00580000c920783b */ /* 0x000fe60000000200 */
[----:B-1----:R-:W-:Y:S08]  /*2490*/  HMMA.16816.F32.BF16 R4, R176, R8, R4 ;  /* 0x00000008b004723c */ /* 0x002ff00000041804 */
[C---:B---3--:R-:W-:Y:S08]  /*24a0*/  HMMA.16816.F32.BF16 R52, R172.reuse, R72, R64 ;  /* 0x00000048ac34723c */ /* 0x048ff00000041840 */
[C---:B------:R-:W-:Y:S08]  /*24b0*/  HMMA.16816.F32.BF16 R64, R172.reuse, R74, R100 ;  /* 0x0000004aac40723c */ /* 0x040ff00000041864 */
[C---:B----4-:R-:W-:Y:S08]  /*24c0*/  HMMA.16816.F32.BF16 R72, R172.reuse, R80, R108 ;  /* 0x00000050ac48723c */ /* 0x050ff0000004186c */
[----:B-----5:R-:W-:Y:S01]  /*24d0*/  HMMA.16816.F32.BF16 R108, R172, R18, R24 ;  /* 0x00000012ac6c723c */ /* 0x020fe20000041818 */
[----:B------:R-:W1:Y:S07]  /*24e0*/  LDSM.16.M88.4 R24, [R205+0x4000] ;  /* 0x00400000cd18783b */ /* 0x000e6e0000000200 */
[----:B------:R-:W-:Y:S01]  /*24f0*/  HMMA.16816.F32.BF16 R8, R176, R10, R12 ;  /* 0x0000000ab008723c */ /* 0x000fe2000004180c */
[----:B------:R-:W3:Y:S07]  /*2500*/  LDSM.16.M88.4 R12, [R201+0x4800] ;  /* 0x00480000c90c783b */ /* 0x000eee0000000200 */
[----:B--2---:R-:W-:Y:S08]  /*2510*/  HMMA.16816.F32.BF16 R4, R180, R20, R4 ;  /* 0x00000014b404723c */ /* 0x004ff00000041804 */
[C---:B------:R-:W-:Y:S08]  /*2520*/  HMMA.16816.F32.BF16 R80, R172.reuse, R82, R112 ;  /* 0x00000052ac50723c */ /* 0x040ff00000041870 */
[----:B------:R-:W-:Y:S01]  /*2530*/  HMMA.16816.F32.BF16 R112, R172, R40, R44 ;  /* 0x00000028ac70723c */ /* 0x000fe2000004182c */
[----:B------:R-:W2:Y:S07]  /*2540*/  LDSM.16.M88.4 R44, [R202+0x4000] ;  /* 0x00400000ca2c783b */ /* 0x000eae0000000200 */
[----:B------:R-:W-:Y:S08]  /*2550*/  HMMA.16816.F32.BF16 R8, R180, R22, R8 ;  /* 0x00000016b408723c */ /* 0x000ff00000041808 */
[C---:B------:R-:W-:Y:S08]  /*2560*/  HMMA.16816.F32.BF16 R88, R172.reuse, R92, R88 ;  /* 0x0000005cac58723c */ /* 0x040ff00000041858 */
[C---:B------:R-:W-:Y:S08]  /*2570*/  HMMA.16816.F32.BF16 R96, R172.reuse, R94, R96 ;  /* 0x0000005eac60723c */ /* 0x040ff00000041860 */
[C---:B------:R-:W-:Y:S01]  /*2580*/  HMMA.16816.F32.BF16 R92, R172.reuse, R84, R56 ;  /* 0x00000054ac5c723c */ /* 0x040fe20000041838 */
[----:B------:R-:W-:Y:S07]  /*2590*/  LDSM.16.M88.4 R56, [R201+0x6000] ;  /* 0x00600000c938783b */ /* 0x000fee0000000200 */
[C---:B------:R-:W-:Y:S01]  /*25a0*/  HMMA.16816.F32.BF16 R84, R172.reuse, R86, R28 ;  /* 0x00000056ac54723c */ /* 0x040fe2000004181c */
[----:B------:R-:W4:Y:S07]  /*25b0*/  LDSM.16.M88.4 R28, [R201+0x5000] ;  /* 0x00500000c91c783b */ /* 0x000f2e0000000200 */
[----:B------:R-:W-:Y:S01]  /*25c0*/  HMMA.16816.F32.BF16 R100, R172, R16, R48 ;  /* 0x00000010ac64723c */ /* 0x000fe20000041830 */
[----:B------:R-:W-:Y:S07]  /*25d0*/  LDSM.16.M88.4 R48, [R205+0x5000] ;  /* 0x00500000cd30783b */ /* 0x000fee0000000200 */
[----:B-1----:R-:W-:Y:S08]  /*25e0*/  HMMA.16816.F32.BF16 R4, R184, R24, R4 ;  /* 0x00000018b804723c */ /* 0x002ff00000041804 */
[C---:B---3--:R-:W-:Y:S08]  /*25f0*/  HMMA.16816.F32.BF16 R16, R176.reuse, R12, R52 ;  /* 0x0000000cb010723c */ /* 0x048ff00000041834 */
[----:B------:R-:W-:Y:S08]  /*2600*/  HMMA.16816.F32.BF16 R20, R176, R14, R64 ;  /* 0x0000000eb014723c */ /* 0x000ff00000041840 */
[----:B------:R-:W-:Y:S01]  /*2610*/  HMMA.16816.F32.BF16 R8, R184, R26, R8 ;  /* 0x0000001ab808723c */ /* 0x000fe20000041808 */
[----:B------:R-:W1:Y:S07]  /*2620*/  LDSM.16.M88.4 R24, [R205+0x4800] ;  /* 0x00480000cd18783b */ /* 0x000e6e0000000200 */
[----:B------:R-:W-:Y:S01]  /*2630*/  HMMA.16816.F32.BF16 R104, R172, R42, R104 ;  /* 0x0000002aac68723c */ /* 0x000fe20000041868 */
[----:B------:R-:W3:Y:S07]  /*2640*/  LDSM.16.M88.4 R40, [R213] ;  /* 0x00000000d528783b */ /* 0x000eee0000000200 */
[----:B--2---:R-:W-:Y:S08]  /*2650*/  HMMA.16816.F32.BF16 R12, R188, R44, R4 ;  /* 0x0000002cbc0c723c */ /* 0x004ff00000041804 */
[C---:B------:R-:W-:Y:S08]  /*2660*/  HMMA.16816.F32.BF16 R4, R180.reuse, R36, R16 ;  /* 0x00000024b404723c */ /* 0x040ff00000041810 */
[----:B------:R-:W-:Y:S01]  /*2670*/  HMMA.16816.F32.BF16 R16, R180, R38, R20 ;  /* 0x00000026b410723c */ /* 0x000fe20000041814 */
[----:B------:R-:W2:Y:S04]  /*2680*/  LDSM.16.M88.4 R36, [R202+0x4800] ;  /* 0x00480000ca24783b */ /* 0x000ea80000000200 */
[----:B------:R-:W5:Y:S03]  /*2690*/  LDSM.16.M88.4 R20, [R212] ;  /* 0x00000000d414783b */ /* 0x000f660000000200 */
[----:B----4-:R-:W-:Y:S01]  /*26a0*/  HMMA.16816.F32.BF16 R52, R176, R28, R72 ;  /* 0x0000001cb034723c */ /* 0x010fe20000041848 */
[----:B------:R-:W-:-:S07]  /*26b0*/  FMUL.FTZ R0, R12, c[0x0][0x320] ;  /* 0x0000c8000c007a20 */ /* 0x000fce0000410000 */
[----:B-1----:R-:W-:Y:S08]  /*26c0*/  HMMA.16816.F32.BF16 R4, R184, R24, R4 ;  /* 0x00000018b804723c */ /* 0x002ff00000041804 */
[C---:B------:R-:W-:Y:S01]  /*26d0*/  HMMA.16816.F32.BF16 R76, R172.reuse, R116, R76 ;  /* 0x00000074ac4c723c */ /* 0x040fe2000004184c */
[----:B------:R1:W4:Y:S07]  /*26e0*/  MUFU.TANH R123, R0 ;  /* 0x00000000007b7308 */ /* 0x00032e0000002400 */
[----:B------:R-:W-:Y:S08]  /*26f0*/  HMMA.16816.F32.BF16 R116, R172, R118, R60 ;  /* 0x00000076ac74723c */ /* 0x000ff0000004183c */
[----:B------:R-:W-:Y:S01]  /*2700*/  HMMA.16816.F32.BF16 R60, R176, R30, R80 ;  /* 0x0000001eb03c723c */ /* 0x000fe20000041850 */
[----:B-1----:R-:W-:-:S07]  /*2710*/  FMUL.FTZ R0, R13, c[0x0][0x320] ;  /* 0x0000c8000d007a20 */ /* 0x002fce0000410000 */
[----:B------:R-:W-:Y:S01]  /*2720*/  HMMA.16816.F32.BF16 R28, R188, R46, R8 ;  /* 0x0000002ebc1c723c */ /* 0x000fe20000041808 */
[----:B------:R1:W1:Y:S01]  /*2730*/  MUFU.TANH R122, R0 ;  /* 0x00000000007a7308 */ /* 0x0002620000002400 */
[----:B------:R-:W-:Y:S06]  /*2740*/  LDSM.16.M88.4 R44, [R201+0x6800] ;  /* 0x00680000c92c783b */ /* 0x000fec0000000200 */
[----:B---3--:R-:W-:Y:S01]  /*2750*/  HMMA.16816.F32.BF16 R8, R180, R40, R52 ;  /* 0x00000028b408723c */ /* 0x008fe20000041834 */
[----:B------:R-:W-:Y:S01]  /*2760*/  LDSM.16.M88.4 R52, [R205+0x5800] ;  /* 0x00580000cd34783b */ /* 0x000fe20000000200 */
[----:B-1----:R-:W-:-:S04]  /*2770*/  FMUL.FTZ R0, R14, c[0x0][0x320] ;  /* 0x0000c8000e007a20 */ /* 0x002fc80000410000 */
[----:B------:R1:W3:Y:S02]  /*2780*/  MUFU.TANH R127, R0 ;  /* 0x00000000007f7308 */ /* 0x0002e40000002400 */
[C---:B------:R-:W-:Y:S08]  /*2790*/  HMMA.16816.F32.BF16 R88, R176.reuse, R32, R88 ;  /* 0x00000020b058723c */ /* 0x040ff00000041858 */
[----:B------:R-:W-:Y:S01]  /*27a0*/  HMMA.16816.F32.BF16 R64, R176, R34, R96 ;  /* 0x00000022b040723c */ /* 0x000fe20000041860 */
[----:B------:R-:W3:Y:S01]  /*27b0*/  LDSM.16.M88.4 R32, [R202+0x5000] ;  /* 0x00500000ca20783b */ /* 0x000ee20000000200 */
[----:B-1----:R-:W-:-:S06]  /*27c0*/  FMUL.FTZ R0, R15, c[0x0][0x320] ;  /* 0x0000c8000f007a20 */ /* 0x002fcc0000410000 */
[----:B------:R-:W-:Y:S01]  /*27d0*/  HMMA.16816.F32.BF16 R12, R184, R26, R16 ;  /* 0x0000001ab80c723c */ /* 0x000fe20000041810 */
[----:B------:R1:W1:Y:S07]  /*27e0*/  MUFU.TANH R126, R0 ;  /* 0x00000000007e7308 */ /* 0x00026e0000002400 */
[----:B--2---:R-:W-:Y:S01]  /*27f0*/  HMMA.16816.F32.BF16 R16, R188, R36, R4 ;  /* 0x00000024bc10723c */ /* 0x004fe20000041804 */
[----:B-1----:R-:W-:-:S04]  /*2800*/  FMUL.FTZ R0, R28, c[0x0][0x320] ;  /* 0x0000c8001c007a20 */ /* 0x002fc80000410000 */
[----:B------:R1:W2:Y:S03]  /*2810*/  MUFU.TANH R99, R0 ;  /* 0x0000000000637308 */ /* 0x0002a60000002400 */
[----:B------:R-:W-:Y:S01]  /*2820*/  HMMA.16816.F32.BF16 R4, R184, R48, R8 ;  /* 0x00000030b804723c */ /* 0x000fe20000041808 */
[----:B-1----:R-:W-:-:S04]  /*2830*/  FMUL.FTZ R0, R29, c[0x0][0x320] ;  /* 0x0000c8001d007a20 */ /* 0x002fc80000410000 */
[----:B------:R1:W1:Y:S03]  /*2840*/  MUFU.TANH R98, R0 ;  /* 0x0000000000627308 */ /* 0x0002660000002400 */
[----:B------:R-:W-:Y:S01]  /*2850*/  HMMA.16816.F32.BF16 R24, R180, R42, R60 ;  /* 0x0000002ab418723c */ /* 0x000fe2000004183c */
[----:B------:R-:W-:Y:S07]  /*2860*/  LDSM.16.M88.4 R40, [R202+0x5800] ;  /* 0x00580000ca28783b */ /* 0x000fee0000000200 */
[----:B------:R-:W-:Y:S01]  /*2870*/  HMMA.16816.F32.BF16 R8, R188, R38, R12 ;  /* 0x00000026bc08723c */ /* 0x000fe2000004180c */
[----:B------:R-:W-:Y:S01]  /*2880*/  LDSM.16.M88.4 R36, [R210] ;  /* 0x00000000d224783b */ /* 0x000fe20000000200 */
[----:B-1----:R-:W-:-:S04]  /*2890*/  FMUL.FTZ R0, R30, c[0x0][0x320] ;  /* 0x0000c8001e007a20 */ /* 0x002fc80000410000 */
[----:B------:R1:W1:Y:S02]  /*28a0*/  MUFU.TANH R121, R0 ;  /* 0x0000000000797308 */ /* 0x0002640000002400 */
[----:B-1----:R-:W-:Y:S01]  /*28b0*/  FMUL.FTZ R0, R31, c[0x0][0x320] ;  /* 0x0000c8001f007a20 */ /* 0x002fe20000410000 */
[----:B------:R-:W-:Y:S01]  /*28c0*/  HMMA.16816.F32.BF16 R72, R176, R58, R116 ;  /* 0x0000003ab048723c */ /* 0x000fe20000041874 */
[----:B------:R-:W1:Y:S04]  /*28d0*/  LDSM.16.M88.4 R28, [R211] ;  /* 0x00000000d31c783b */ /* 0x000e680000000200 */
[----:B------:R2:W1:Y:S02]  /*28e0*/  MUFU.TANH R120, R0 ;  /* 0x0000000000787308 */ /* 0x0004640000002400 */
[----:B--2---:R-:W-:-:S06]  /*28f0*/  FMUL.FTZ R0, R16, c[0x0][0x320] ;  /* 0x0000c80010007a20 */ /* 0x004fcc0000410000 */
[----:B------:R2:W1:Y:S01]  /*2900*/  MUFU.TANH R97, R0 ;  /* 0x0000000000617308 */ /* 0x0004620000002400 */
[----:B-----5:R-:W-:Y:S01]  /*2910*/  HMMA.16816.F32.BF16 R12, R180, R20, R88 ;  /* 0x00000014b40c723c */ /* 0x020fe20000041858 */
[----:B--2---:R-:W-:-:S06]  /*2920*/  FMUL.FTZ R0, R17, c[0x0][0x320] ;  /* 0x0000c80011007a20 */ /* 0x004fcc0000410000 */
[----:B------:R2:W1:Y:S02]  /*2930*/  MUFU.TANH R96, R0 ;  /* 0x0000000000607308 */ /* 0x0004640000002400 */
[----:B--2---:R-:W-:-:S06]  /*2940*/  FMUL.FTZ R0, R18, c[0x0][0x320] ;  /* 0x0000c80012007a20 */ /* 0x004fcc0000410000 */
[----:B------:R2:W1:Y:S02]  /*2950*/  MUFU.TANH R117, R0 ;  /* 0x0000000000757308 */ /* 0x0004640000002400 */
[----:B--2---:R-:W-:Y:S02]  /*2960*/  FMUL.FTZ R0, R19, c[0x0][0x320] ;  /* 0x0000c80013007a20 */ /* 0x004fe40000410000 */
[----:B---3--:R-:W-:Y:S04]  /*2970*/  HMMA.16816.F32.BF16 R16, R188, R32, R4 ;  /* 0x00000020bc10723c */ /* 0x008fe80000041804 */
[----:B------:R2:W3:Y:S04]  /*2980*/  MUFU.TANH R116, R0 ;  /* 0x0000000000747308 */ /* 0x0004e80000002400 */
[----:B------:R-:W-:Y:S01]  /*2990*/  HMMA.16816.F32.BF16 R4, R184, R50, R24 ;  /* 0x00000032b804723c */ /* 0x000fe20000041818 */
[----:B------:R-:W-:Y:S01]  /*29a0*/  LDSM.16.M88.4 R48, [R202+0x6000] ;  /* 0x00600000ca30783b */ /* 0x000fe20000000200 */
[----:B--2---:R-:W-:-:S04]  /*29b0*/  FMUL.FTZ R0, R8, c[0x0][0x320] ;  /* 0x0000c80008007a20 */ /* 0x004fc80000410000 */
[----:B------:R2:W1:Y:S02]  /*29c0*/  MUFU.TANH R90, R0 ;  /* 0x00000000005a7308 */ /* 0x0004640000002400 */
[----:B------:R-:W-:Y:S01]  /*29d0*/  HMMA.16816.F32.BF16 R76, R176, R56, R76 ;  /* 0x00000038b04c723c */ /* 0x000fe2000004184c */
[----:B------:R-:W-:Y:S01]  /*29e0*/  LDSM.16.M88.4 R56, [R201+0x7000] ;  /* 0x00700000c938783b */ /* 0x000fe20000000200 */
[----:B--2---:R-:W-:-:S04]  /*29f0*/  FMUL.FTZ R0, R9, c[0x0][0x320] ;  /* 0x0000c80009007a20 */ /* 0x004fc80000410000 */
[----:B------:R2:W1:Y:S02]  /*2a00*/  MUFU.TANH R89, R0 ;  /* 0x0000000000597308 */ /* 0x0004640000002400 */
[----:B------:R-:W-:Y:S08]  /*2a10*/  HMMA.16816.F32.BF16 R60, R176, R44, R92 ;  /* 0x0000002cb03c723c */ /* 0x000ff0000004185c */
[----:B------:R-:W-:Y:S01]  /*2a20*/  HMMA.16816.F32.BF16 R20, R180, R22, R64 ;  /* 0x00000016b414723c */ /* 0x000fe20000041840 */
[----:B--2---:R-:W-:-:S04]  /*2a30*/  FMUL.FTZ R0, R10, c[0x0][0x320] ;  /* 0x0000c8000a007a20 */ /* 0x004fc80000410000 */
[----:B------:R2:W1:Y:S03]  /*2a40*/  MUFU.TANH R92, R0 ;  /* 0x00000000005c7308 */ /* 0x0004660000002400 */
[----:B------:R-:W-:Y:S01]  /*2a50*/  HMMA.16816.F32.BF16 R4, R188, R34, R4 ;  /* 0x00000022bc04723c */ /* 0x000fe20000041804 */
[----:B------:R-:W5:Y:S01]  /*2a60*/  LDSM.16.M88.4 R32, [R205+0x6000] ;  /* 0x00600000cd20783b */ /* 0x000f620000000200 */
[----:B--2---:R-:W-:-:S06]  /*2a70*/  FMUL.FTZ R0, R11, c[0x0][0x320] ;  /* 0x0000c8000b007a20 */ /* 0x004fcc0000410000 */
[----:B------:R-:W-:Y:S01]  /*2a80*/  HMMA.16816.F32.BF16 R8, R184, R52, R12 ;  /* 0x00000034b808723c */ /* 0x000fe2000004180c */
[----:B------:R2:W2:Y:S07]  /*2a90*/  MUFU.TANH R91, R0 ;  /* 0x00000000005b7308 */ /* 0x0004ae0000002400 */
[----:B-1----:R-:W-:Y:S01]  /*2aa0*/  HMMA.16816.F32.BF16 R12, R180, R28, R76 ;  /* 0x0000001cb40c723c */ /* 0x002fe2000004184c */
[----:B--2---:R-:W-:-:S04]  /*2ab0*/  FMUL.FTZ R0, R16, c[0x0][0x320] ;  /* 0x0000c80010007a20 */ /* 0x004fc80000410000 */
[----:B------:R1:W2:Y:S11]  /*2ac0*/  MUFU.TANH R88, R0 ;  /* 0x0000000000587308 */ /* 0x0002b60000002400 */
[----:B------:R-:W-:Y:S01]  /*2ad0*/  HMMA.16816.F32.BF16 R24, R188, R40, R8 ;  /* 0x00000028bc18723c */ /* 0x000fe20000041808 */
[----:B-1----:R-:W-:-:S07]  /*2ae0*/  FMUL.FTZ R0, R17, c[0x0][0x320] ;  /* 0x0000c80011007a20 */ /* 0x002fce0000410000 */
[----:B------:R-:W-:Y:S01]  /*2af0*/  HMMA.16816.F32.BF16 R8, R184, R54, R20 ;  /* 0x00000036b808723c */ /* 0x000fe20000041814 */
[----:B------:R1:W1:Y:S07]  /*2b00*/  MUFU.TANH R82, R0 ;  /* 0x0000000000527308 */ /* 0x00026e0000002400 */
[----:B------:R-:W-:Y:S01]  /*2b10*/  HMMA.16816.F32.BF16 R64, R176, R46, R84 ;  /* 0x0000002eb040723c */ /* 0x000fe20000041854 */
[----:B------:R-:W-:Y:S01]  /*2b20*/  LDSM.16.M88.4 R44, [R205+0x6800] ;  /* 0x00680000cd2c783b */ /* 0x000fe20000000200 */
[----:B-1----:R-:W-:-:S04]  /*2b30*/  FMUL.FTZ R0, R18, c[0x0][0x320] ;  /* 0x0000c80012007a20 */ /* 0x002fc80000410000 */
[----:B------:R1:W1:Y:S02]  /*2b40*/  MUFU.TANH R85, R0 ;  /* 0x0000000000557308 */ /* 0x0002640000002400 */
[----:B------:R-:W-:Y:S01]  /*2b50*/  HMMA.16816.F32.BF16 R20, R180, R30, R72 ;  /* 0x0000001eb414723c */ /* 0x000fe20000041848 */
[----:B------:R-:W-:Y:S01]  /*2b60*/  LDSM.16.M88.4 R28, [R209] ;  /* 0x00000000d11c783b */ /* 0x000fe20000000200 */
[----:B-1----:R-:W-:-:S04]  /*2b70*/  FMUL.FTZ R0, R19, c[0x0][0x320] ;  /* 0x0000c80013007a20 */ /* 0x002fc80000410000 */
[----:B------:R1:W1:Y:S02]  /*2b80*/  MUFU.TANH R84, R0 ;  /* 0x0000000000547308 */ /* 0x0002640000002400 */
[----:B-----5:R-:W-:Y:S01]  /*2b90*/  HMMA.16816.F32.BF16 R16, R184, R32, R12 ;  /* 0x00000020b810723c */ /* 0x020fe2000004180c */
[----:B-1----:R-:W-:-:S05]  /*2ba0*/  FMUL.FTZ R0, R4, c[0x0][0x320] ;  /* 0x0000c80004007a20 */ /* 0x002fca0000410000 */
[----:B------:R1:W1:Y:S02]  /*2bb0*/  MUFU.TANH R81, R0 ;  /* 0x0000000000517308 */ /* 0x0002640000002400 */
[----:B-1----:R-:W-:-:S06]  /*2bc0*/  FMUL.FTZ R0, R5, c[0x0][0x320] ;  /* 0x0000c80005007a20 */ /* 0x002fcc0000410000 */
[----:B------:R1:W1:Y:S02]  /*2bd0*/  MUFU.TANH R80, R0 ;  /* 0x0000000000507308 */ /* 0x0002640000002400 */
[----:B-1----:R-:W-:-:S06]  /*2be0*/  FMUL.FTZ R0, R6, c[0x0][0x320] ;  /* 0x0000c80006007a20 */ /* 0x002fcc0000410000 */
[----:B------:R1:W1:Y:S02]  /*2bf0*/  MUFU.TANH R83, R0 ;  /* 0x0000000000537308 */ /* 0x0002640000002400 */
[----:B-1----:R-:W-:Y:S02]  /*2c00*/  FMUL.FTZ R0, R7, c[0x0][0x320] ;  /* 0x0000c80007007a20 */ /* 0x002fe40000410000 */
[----:B------:R-:W-:Y:S04]  /*2c10*/  HMMA.16816.F32.BF16 R4, R188, R42, R8 ;  /* 0x0000002abc04723c */ /* 0x000fe80000041808 */
[----:B------:R1:W1:Y:S02]  /*2c20*/  MUFU.TANH R75, R0 ;  /* 0x00000000004b7308 */ /* 0x0002640000002400 */
[----:B-1----:R-:W-:-:S06]  /*2c30*/  FMUL.FTZ R0, R24, c[0x0][0x320] ;  /* 0x0000c80018007a20 */ /* 0x002fcc0000410000 */
[----:B------:R1:W1:Y:S01]  /*2c40*/  MUFU.TANH R72, R0 ;  /* 0x0000000000487308 */ /* 0x0002620000002400 */
[----:B------:R-:W-:Y:S01]  /*2c50*/  HMMA.16816.F32.BF16 R8, R184, R34, R20 ;  /* 0x00000022b808723c */ /* 0x000fe20000041814 */
[----:B------:R-:W-:Y:S01]  /*2c60*/  LDSM.16.M88.4 R32, [R202+0x6800] ;  /* 0x00680000ca20783b */ /* 0x000fe20000000200 */
[----:B-1----:R-:W-:-:S05]  /*2c70*/  FMUL.FTZ R0, R25, c[0x0][0x320] ;  /* 0x0000c80019007a20 */ /* 0x002fca0000410000 */
[----:B------:R1:W1:Y:S01]  /*2c80*/  MUFU.TANH R71, R0 ;  /* 0x0000000000477308 */ /* 0x0002620000002400 */
[----:B------:R-:W-:Y:S01]  /*2c90*/  HMMA.16816.F32.BF16 R12, R180, R36, R60 ;  /* 0x00000024b40c723c */ /* 0x000fe2000004183c */
[----:B------:R-:W5:Y:S01]  /*2ca0*/  LDSM.16.M88.4 R60, [R201+0x7800] ;  /* 0x00780000c93c783b */ /* 0x000f620000000200 */
[----:B-1----:R-:W-:-:S05]  /*2cb0*/  FMUL.FTZ R0, R26, c[0x0][0x320] ;  /* 0x0000c8001a007a20 */ /* 0x002fca0000410000 */
        /* <DEDUP_REMOVED lines=11> */
[----:B-1----:R-:W-:-:S06]  /*2d70*/  FMUL.FTZ R0, R6, c[0x0][0x320] ;  /* 0x0000c80006007a20 */ /* 0x002fcc0000410000 */
[----:B------:R1:W1:Y:S01]  /*2d80*/  MUFU.TANH R66, R0 ;  /* 0x0000000000427308 */ /* 0x0002620000002400 */
[----:B------:R-:W-:Y:S01]  /*2d90*/  HMMA.16816.F32.BF16 R76, R176, R56, R100 ;  /* 0x00000038b04c723c */ /* 0x000fe20000041864 */
[----:B-1----:R-:W-:-:S07]  /*2da0*/  FMUL.FTZ R0, R7, c[0x0][0x320] ;  /* 0x0000c80007007a20 */ /* 0x002fce0000410000 */
[----:B------:R-:W-:Y:S01]  /*2db0*/  HMMA.16816.F32.BF16 R4, R188, R50, R8 ;  /* 0x00000032bc04723c */ /* 0x000fe20000041808 */
[----:B------:R-:W1:Y:S01]  /*2dc0*/  LDSM.16.M88.4 R48, [R205+0x7000] ;  /* 0x00700000cd30783b */ /* 0x000e620000000200 */
[----:B------:R2:W1:Y:S02]  /*2dd0*/  MUFU.TANH R65, R0 ;  /* 0x0000000000417308 */ /* 0x0004640000002400 */
[----:B--2---:R-:W-:-:S06]  /*2de0*/  FMUL.FTZ R0, R24, c[0x0][0x320] ;  /* 0x0000c80018007a20 */ /* 0x004fcc0000410000 */
[----:B------:R2:W1:Y:S01]  /*2df0*/  MUFU.TANH R58, R0 ;  /* 0x00000000003a7308 */ /* 0x0004620000002400 */
[----:B-----5:R-:W-:Y:S01]  /*2e00*/  HMMA.16816.F32.BF16 R52, R176, R60, R112 ;  /* 0x0000003cb034723c */ /* 0x020fe20000041870 */
[----:B--2---:R-:W-:-:S06]  /*2e10*/  FMUL.FTZ R0, R25, c[0x0][0x320] ;  /* 0x0000c80019007a20 */ /* 0x004fcc0000410000 */
[----:B------:R2:W1:Y:S01]  /*2e20*/  MUFU.TANH R57, R0 ;  /* 0x0000000000397308 */ /* 0x0004620000002400 */
[----:B------:R-:W-:Y:S01]  /*2e30*/  HMMA.16816.F32.BF16 R16, R184, R44, R12 ;  /* 0x0000002cb810723c */ /* 0x000fe2000004180c */
[----:B--2---:R-:W-:-:S06]  /*2e40*/  FMUL.FTZ R0, R26, c[0x0][0x320] ;  /* 0x0000c8001a007a20 */ /* 0x004fcc0000410000 */
[----:B------:R2:W1:Y:S01]  /*2e50*/  MUFU.TANH R64, R0 ;  /* 0x0000000000407308 */ /* 0x0004620000002400 */
[----:B------:R-:W-:Y:S01]  /*2e60*/  HMMA.16816.F32.BF16 R8, R184, R46, R20 ;  /* 0x0000002eb808723c */ /* 0x000fe20000041814 */
[----:B------:R-:W5:Y:S01]  /*2e70*/  LDSM.16.M88.4 R44, [R208] ;  /* 0x00000000d02c783b */ /* 0x000f620000000200 */
[----:B--2---:R-:W-:-:S05]  /*2e80*/  FMUL.FTZ R0, R27, c[0x0][0x320] ;  /* 0x0000c8001b007a20 */ /* 0x004fca0000410000 */
[----:B------:R2:W1:Y:S01]  /*2e90*/  MUFU.TANH R61, R0 ;  /* 0x00000000003d7308 */ /* 0x0004620000002400 */
[----:B------:R-:W-:Y:S01]  /*2ea0*/  HMMA.16816.F32.BF16 R24, R180, R30, R40 ;  /* 0x0000001eb418723c */ /* 0x000fe20000041828 */
[----:B--2---:R-:W-:-:S06]  /*2eb0*/  FMUL.FTZ R0, R4, c[0x0][0x320] ;  /* 0x0000c80004007a20 */ /* 0x004fcc0000410000 */
[----:B------:R2:W1:Y:S01]  /*2ec0*/  MUFU.TANH R56, R0 ;  /* 0x0000000000387308 */ /* 0x0004620000002400 */
[----:B------:R-:W-:Y:S01]  /*2ed0*/  HMMA.16816.F32.BF16 R12, R180, R28, R76 ;  /* 0x0000001cb40c723c */ /* 0x000fe2000004184c */
[----:B------:R-:W-:Y:S01]  /*2ee0*/  LDSM.16.M88.4 R28, [R202+0x7800] ;  /* 0x00780000ca1c783b */ /* 0x000fe20000000200 */
[----:B--2---:R-:W-:-:S05]  /*2ef0*/  FMUL.FTZ R0, R5, c[0x0][0x320] ;  /* 0x0000c80005007a20 */ /* 0x004fca0000410000 */
[----:B------:R2:W1:Y:S01]  /*2f00*/  MUFU.TANH R43, R0 ;  /* 0x00000000002b7308 */ /* 0x0004620000002400 */
[----:B------:R-:W-:Y:S01]  /*2f10*/  HMMA.16816.F32.BF16 R20, R188, R32, R16 ;  /* 0x00000020bc14723c */ /* 0x000fe20000041810 */
[----:B--2---:R-:W-:-:S06]  /*2f20*/  FMUL.FTZ R0, R6, c[0x0][0x320] ;  /* 0x0000c80006007a20 */ /* 0x004fcc0000410000 */
[----:B------:R2:W1:Y:S01]  /*2f30*/  MUFU.TANH R60, R0 ;  /* 0x00000000003c7308 */ /* 0x0004620000002400 */
[----:B------:R-:W-:Y:S01]  /*2f40*/  HMMA.16816.F32.BF16 R8, R188, R34, R8 ;  /* 0x00000022bc08723c */ /* 0x000fe20000041808 */
[----:B------:R-:W3:Y:S01]  /*2f50*/  LDSM.16.M88.4 R32, [R205+0x7800] ;  /* 0x00780000cd20783b */ /* 0x000ee20000000200 */
[----:B------:R-:W-:Y:S01]  /*2f60*/  ISETP.GE.AND P0, PT, R154, 0x2, PT ;  /* 0x000000029a00780c */ /* 0x000fe20003f06270 */
[----:B------:R-:W-:-:S04]  /*2f70*/  DEPBAR.LE SB0, 0x0 ;  /* 0x000080000000791a */ /* 0x000fc80000000000 */
[----:B--2---:R-:W-:Y:S02]  /*2f80*/  FMUL.FTZ R0, R7, c[0x0][0x320] ;  /* 0x0000c80007007a20 */ /* 0x004fe40000410000 */
[----:B------:R-:W-:Y:S08]  /*2f90*/  HMMA.16816.F32.BF16 R4, R176, R62, R104 ;  /* 0x0000003eb004723c */ /* 0x000ff00000041868 */
[----:B-1----:R-:W-:Y:S08]  /*2fa0*/  HMMA.16816.F32.BF16 R16, R184, R48, R12 ;  /* 0x00000030b810723c */ /* 0x002ff0000004180c */
[C---:B-----5:R-:W-:Y:S08]  /*2fb0*/  HMMA.16816.F32.BF16 R12, R180.reuse, R44, R52 ;  /* 0x0000002cb40c723c */ /* 0x060ff00000041834 */
[----:B------:R-:W-:Y:S08]  /*2fc0*/  HMMA.16816.F32.BF16 R4, R180, R46, R4 ;  /* 0x0000002eb404723c */ /* 0x000ff00000041804 */
[C---:B------:R-:W-:Y:S08]  /*2fd0*/  HMMA.16816.F32.BF16 R24, R184.reuse, R50, R24 ;  /* 0x00000032b818723c */ /* 0x040ff00000041818 */
[C---:B---3--:R-:W-:Y:S08]  /*2fe0*/  HMMA.16816.F32.BF16 R12, R184.reuse, R32, R12 ;  /* 0x00000020b80c723c */ /* 0x048ff0000004180c */
[----:B------:R-:W-:Y:S01]  /*2ff0*/  HMMA.16816.F32.BF16 R4, R184, R34, R4 ;  /* 0x00000022b804723c */ /* 0x000fe20000041804 */
[----:B------:R-:W-:-:S02]  /*3000*/  FMUL.FTZ R21, R21, c[0x0][0x320] ;  /* 0x0000c80015157a20 */ /* 0x000fc40000410000 */
[----:B------:R-:W-:Y:S02]  /*3010*/  FMUL.FTZ R22, R22, c[0x0][0x320] ;  /* 0x0000c80016167a20 */ /* 0x000fe40000410000 */
[----:B------:R-:W-:Y:S01]  /*3020*/  FMUL.FTZ R23, R23, c[0x0][0x320] ;  /* 0x0000c80017177a20 */ /* 0x000fe20000410000 */
[----:B------:R1:W2:Y:S01]  /*3030*/  MUFU.TANH R59, R0 ;  /* 0x00000000003b7308 */ /* 0x0002a20000002400 */
[----:B------:R-:W-:Y:S02]  /*3040*/  FMUL.FTZ R8, R8, c[0x0][0x320] ;  /* 0x0000c80008087a20 */ /* 0x000fe40000410000 */
[----:B------:R-:W-:Y:S02]  /*3050*/  FMUL.FTZ R9, R9, c[0x0][0x320] ;  /* 0x0000c80009097a20 */ /* 0x000fe40000410000 */
[----:B------:R-:W-:Y:S02]  /*3060*/  FMUL.FTZ R10, R10, c[0x0][0x320] ;  /* 0x0000c8000a0a7a20 */ /* 0x000fe40000410000 */
[----:B------:R-:W-:Y:S01]  /*3070*/  FMUL.FTZ R11, R11, c[0x0][0x320] ;  /* 0x0000c8000b0b7a20 */ /* 0x000fe20000410000 */
[----:B------:R-:W3:Y:S01]  /*3080*/  MUFU.TANH R40, R21 ;  /* 0x0000001500287308 */ /* 0x000ee20000002400 */
[----:B-1----:R-:W-:-:S07]  /*3090*/  FMUL.FTZ R0, R20, c[0x0][0x320] ;  /* 0x0000c80014007a20 */ /* 0x002fce0000410000 */
[----:B------:R-:W1:Y:S02]  /*30a0*/  MUFU.TANH R49, R22 ;  /* 0x0000001600317308 */ /* 0x000e640000002400 */
[C---:B------:R-:W-:Y:S06]  /*30b0*/  HMMA.16816.F32.BF16 R4, R188.reuse, R30, R4 ;  /* 0x0000001ebc04723c */ /* 0x040fec0000041804 */
[----:B------:R5:W1:Y:S08]  /*30c0*/  MUFU.TANH R48, R23 ;  /* 0x0000001700307308 */ /* 0x000a700000002400 */
[----:B------:R-:W1:Y:S01]  /*30d0*/  MUFU.TANH R45, R10 ;  /* 0x0000000a002d7308 */ /* 0x000e620000002400 */
[C---:B-----5:R-:W-:Y:S07]  /*30e0*/  HMMA.16816.F32.BF16 R20, R188.reuse, R36, R16 ;  /* 0x00000024bc14723c */ /* 0x060fee0000041810 */
[----:B------:R-:W1:Y:S01]  /*30f0*/  MUFU.TANH R37, R8 ;  /* 0x0000000800257308 */ /* 0x000e620000002400 */
[C---:B------:R-:W-:Y:S07]  /*3100*/  HMMA.16816.F32.BF16 R16, R188.reuse, R38, R24 ;  /* 0x00000026bc10723c */ /* 0x040fee0000041818 */
[----:B------:R-:W1:Y:S08]  /*3110*/  MUFU.TANH R36, R9 ;  /* 0x0000000900247308 */ /* 0x000e700000002400 */
[----:B------:R5:W1:Y:S02]  /*3120*/  MUFU.TANH R42, R11 ;  /* 0x0000000b002a7308 */ /* 0x000a640000002400 */
[----:B-----5:R-:W-:Y:S01]  /*3130*/  HMMA.16816.F32.BF16 R8, R188, R28, R12 ;  /* 0x0000001cbc08723c */ /* 0x020fe2000004180c */
[----:B------:R-:W-:-:S06]  /*3140*/  FMUL.FTZ R23, R23, c[0x0][0x320] ;  /* 0x0000c80017177a20 */ /* 0x000fcc0000410000 */
[----:B------:R-:W-:Y:S02]  /*3150*/  FMUL.FTZ R16, R16, c[0x0][0x320] ;  /* 0x0000c80010107a20 */ /* 0x000fe40000410000 */
[----:B------:R-:W-:Y:S02]  /*3160*/  FMUL.FTZ R19, R19, c[0x0][0x320] ;  /* 0x0000c80013137a20 */ /* 0x000fe40000410000 */
[----:B------:R-:W-:Y:S02]  /*3170*/  FMUL.FTZ R15, R17, c[0x0][0x320] ;  /* 0x0000c800110f7a20 */ /* 0x000fe40000410000 */
[----:B------:R-:W-:Y:S02]  /*3180*/  FMUL.FTZ R20, R20, c[0x0][0x320] ;  /* 0x0000c80014147a20 */ /* 0x000fe40000410000 */
[----:B------:R-:W-:Y:S02]  /*3190*/  FMUL.FTZ R21, R21, c[0x0][0x320] ;  /* 0x0000c80015157a20 */ /* 0x000fe40000410000 */
[----:B------:R-:W-:-:S02]  /*31a0*/  FMUL.FTZ R22, R22, c[0x0][0x320] ;  /* 0x0000c80016167a20 */ /* 0x000fc40000410000 */
        /* <DEDUP_REMOVED lines=8> */
[----:B------:R-:W-:Y:S01]  /*3230*/  FMUL.FTZ R11, R11, c[0x0][0x320] ;  /* 0x0000c8000b0b7a20 */ /* 0x000fe20000410000 */
        /* <DEDUP_REMOVED lines=16> */
[----:B------:R1:W1:Y:S01]  /*3340*/  MUFU.TANH R23, R7 ;  /* 0x0000000700177308 */ /* 0x0002620000002400 */
[----:B------:R-:W-:Y:S01]  /*3350*/  BSSY B0, `(.L_x_441) ;  /* 0x0000023000007945 */ /* 0x000fe20003800000 */
[----:B------:R-:W-:Y:S06]  /*3360*/  BAR.SYNC.DEFER_BLOCKING 0x0 ;  /* 0x0000000000007b1d */ /* 0x000fec0000010000 */
[----:B------:R-:W-:Y:S05]  /*3370*/  @!P0 BRA `(.L_x_442) ;  /* 0x0000020000008947 */ /* 0x000fea0003800000 */
[----:B-1234-:R-:W-:Y:S01]  /*3380*/  IADD3 R0, R154, -0x2, RZ ;  /* 0xfffffffe9a007810 */ /* 0x01efe20007ffe0ff */
[C---:B------:R-:W-:Y:S01]  /*3390*/  IMAD.SHL.U32 R8, R129.reuse, 0x40, RZ ;  /* 0x0000004081087824 */ /* 0x040fe200078e00ff */
[----:B------:R-:W-:-:S02]  /*33a0*/  SHF.L.U64.HI R9, R129, 0x6, R130 ;  /* 0x0000000681097819 */ /* 0x000fc40000010282 */
[----:B------:R-:W-:Y:S01]  /*33b0*/  SHF.R.S32.HI R2, RZ, 0x1f, R0 ;  /* 0x0000001fff027819 */ /* 0x000fe20000011400 */
[----:B------:R-:W-:-:S04]  /*33c0*/  IMAD.WIDE.U32 R4, R0, c[0x0][0x1e0], RZ ;  /* 0x0000780000047a25 */ /* 0x000fc800078e00ff */
[----:B------:R-:W-:-:S04]  /*33d0*/  IMAD R2, R2, c[0x0][0x1e0], RZ ;  /* 0x0000780002027a24 */ /* 0x000fc800078e02ff */
[----:B------:R-:W-:Y:S01]  /*33e0*/  IMAD R2, R0, c[0x0][0x1e4], R2 ;  /* 0x0000790000027a24 */ /* 0x000fe200078e0202 */
[----:B------:R-:W-:-:S03]  /*33f0*/  LEA R0, P0, R4, R134, 0x7 ;  /* 0x0000008604007211 */ /* 0x000fc600078038ff */
[----:B------:R-:W-:Y:S01]  /*3400*/  IMAD.IADD R3, R5, 0x1, R2 ;  /* 0x0000000105037824 */ /* 0x000fe200078e0202 */
[----:B------:R-:W-:-:S04]  /*3410*/  LEA R2, P2, R0, c[0x0][0x1c8], 0x1 ;  /* 0x0000720000027a11 */ /* 0x000fc800078408ff */
[----:B------:R-:W-:Y:S02]  /*3420*/  LEA.HI.X R3, R4, R132, R3, 0x7, P0 ;  /* 0x0000008404037211 */ /* 0x000fe400000f3c03 */
[----:B------:R-:W-:Y:S02]  /*3430*/  ISETP.GE.AND P0, PT, R136, c[0x0][0x1d4], PT ;  /* 0x0000750088007a0c */ /* 0x000fe40003f06270 */
[----:B------:R-:W-:Y:S02]  /*3440*/  IADD3 R6, P1, R8, R2, RZ ;  /* 0x0000000208067210 */ /* 0x000fe40007f3e0ff */
[----:B------:R-:W-:Y:S02]  /*3450*/  LEA.HI.X R3, R0, c[0x0][0x1cc], R3, 0x1, P2 ;  /* 0x0000730000037a11 */ /* 0x000fe400010f0c03 */
[-C--:B------:R-:W-:Y:S02]  /*3460*/  IADD3 R4, P2, R6, R8.reuse, RZ ;  /* 0x0000000806047210 */ /* 0x080fe40007f5e0ff */
[----:B------:R-:W-:Y:S01]  /*3470*/  IADD3 R10, P5, P3, R8, 0x80, R2 ;  /* 0x00000080080a7810 */ /* 0x000fe20007bbe002 */
[----:B------:R-:W-:Y:S01]  /*3480*/  IMAD.X R7, R9, 0x1, R3, P1 ;  /* 0x0000000109077824 */ /* 0x000fe200008e0603 */
[----:B------:R-:W-:-:S02]  /*3490*/  IADD3 R8, P1, R4, R8, RZ ;  /* 0x0000000804087210 */ /* 0x000fc40007f3e0ff */
[----:B------:R-:W-:Y:S01]  /*34a0*/  IADD3.X R11, R9, RZ, R3, P5, P3 ;  /* 0x000000ff090b7210 */ /* 0x000fe20002fe6403 */
[--C-:B------:R-:W-:Y:S01]  /*34b0*/  IMAD.X R5, R7, 0x1, R9.reuse, P2 ;  /* 0x0000000107057824 */ /* 0x100fe200010e0609 */
[----:B------:R-:W-:Y:S01]  /*34c0*/  @!PT LDS RZ, [RZ] ;  /* 0x00000000fffff984 */ /* 0x000fe20000000800 */
[----:B------:R-:W-:Y:S01]  /*34d0*/  @!PT LDS RZ, [RZ] ;  /* 0x00000000fffff984 */ /* 0x000fe20000000800 */
[----:B------:R-:W-:Y:S01]  /*34e0*/  @!PT LDS RZ, [RZ] ;  /* 0x00000000fffff984 */ /* 0x000fe20000000800 */
[----:B------:R1:W-:Y:S03]  /*34f0*/  LDGSTS.E.BYPASS.LTC128B.128 [R228+0x8100], [R2.64], !P0 ;  /* 0x0810000002e47fae */ /* 0x0003e6000c101d46 */
[----:B------:R-:W-:Y:S01]  /*3500*/  IMAD.X R9, R5, 0x1, R9, P1 ;  /* 0x0000000105097824 */ /* 0x000fe200008e0609 */
[----:B------:R1:W-:Y:S04]  /*3510*/  LDGSTS.E.BYPASS.LTC128B.128 [R228+0xc100], [R2.64+0x80], !P6 ;  /* 0x0c10008002e47fae */ /* 0x0003e8000f101d46 */
[----:B------:R1:W-:Y:S04]  /*3520*/  LDGSTS.E.BYPASS.LTC128B.128 [R228+0x9100], [R6.64], !P0 ;  /* 0x0910000006e47fae */ /* 0x0003e8000c101d46 */
[----:B------:R1:W-:Y:S04]  /*3530*/  LDGSTS.E.BYPASS.LTC128B.128 [R228+0xd100], [R10.64], !P6 ;  /* 0x0d1000000ae47fae */ /* 0x0003e8000f101d46 */
[----:B------:R1:W-:Y:S04]  /*3540*/  LDGSTS.E.BYPASS.LTC128B.128 [R228+0xa100], [R4.64], !P0 ;  /* 0x0a10000004e47fae */ /* 0x0003e8000c101d46 */
[----:B------:R1:W-:Y:S04]  /*3550*/  LDGSTS.E.BYPASS.LTC128B.128 [R228+0xe100], [R4.64+0x80], !P6 ;  /* 0x0e10008004e47fae */ /* 0x0003e8000f101d46 */
[----:B------:R1:W-:Y:S04]  /*3560*/  LDGSTS.E.BYPASS.LTC128B.128 [R228+0xb100], [R8.64], !P0 ;  /* 0x0b10000008e47fae */ /* 0x0003e8000c101d46 */
[----:B------:R1:W-:Y:S02]  /*3570*/  LDGSTS.E.BYPASS.LTC128B.128 [R228+0xf100], [R8.64+0x80], !P6 ;  /* 0x0f10008008e47fae */ /* 0x0003e4000f101d46 */
.L_x_442:
[----:B--234-:R-:W-:Y:S05]  /*3580*/  BSYNC B0 ;  /* 0x0000000000007941 */ /* 0x01cfea0003800000 */
.L_x_441:
[----:B-1----:R-:W2:Y:S04]  /*3590*/  LDL R0, [R1+0x3c] ;  /* 0x00003c0001007983 */ /* 0x002ea80000100800 */
[----:B------:R-:W3:Y:S04]  /*35a0*/  LDL R3, [R1+0x40] ;  /* 0x0000400001037983 */ /* 0x000ee80000100800 */
[----:B------:R-:W0:Y:S01]  /*35b0*/  LDGDEPBAR ;  /* 0x00000000000079af */ /* 0x000e220000000000 */
[----:B--2---:R-:W-:-:S04]  /*35c0*/  IMAD.IADD R0, R0, 0x1, R153 ;  /* 0x0000000100007824 */ /* 0x004fc800078e0299 */
[----:B------:R-:W-:-:S05]  /*35d0*/  @P4 IMAD.HI.U32 R2, R0, c[0x0][0x2c8], RZ ;  /* 0x0000b20000024a27 */ /* 0x000fca00078e00ff */
[----:B------:R-:W-:-:S05]  /*35e0*/  @P4 SHF.R.U32.HI R0, RZ, c[0x0][0x2cc], R2 ;  /* 0x0000b300ff004a19 */ /* 0x000fca0000011602 */
[----:B------:R-:W1:Y:S04]  /*35f0*/  SHFL.IDX PT, R2, R0, RZ, 0x1c1f ;  /* 0x001c1fff00027589 */ /* 0x000e6800000e0000 */
[----:B------:R2:W4:Y:S02]  /*3600*/  SHFL.IDX PT, R4, R0, 0x1, 0x1c1f ;  /* 0x003c1f0000047f89 */ /* 0x00052400000e0000 */
[----:B--2---:R-:W-:-:S05]  /*3610*/  IMAD R0, R68, R131, 0x1 ;  /* 0x0000000144007424 */ /* 0x004fca00078e0283 */
[----:B---3--:R-:W-:Y:S01]  /*3620*/  IADD3 R0, -R3, c[0x0][0x1d0], R0 ;  /* 0x0000740003007a10 */ /* 0x008fe20007ffe100 */
[----:B------:R-:W-:-:S03]  /*3630*/  IMAD.IADD R3, R128, 0x1, -R3 ;  /* 0x0000000180037824 */ /* 0x000fc600078e0a03 */
[----:B------:R-:W-:-:S05]  /*3640*/  IADD3 R0, R0, -c[0x0][0x168], RZ ;  /* 0x80005a0000007a10 */ /* 0x000fca0007ffe0ff */
[C---:B-1----:R-:W-:Y:S02]  /*3650*/  IMAD.IADD R2, R0.reuse, 0x1, R2 ;  /* 0x0000000100027824 */ /* 0x042fe400078e0202 */
[----:B----4-:R-:W-:-:S03]  /*3660*/  IMAD.IADD R0, R0, 0x1, R4 ;  /* 0x0000000100007824 */ /* 0x010fc600078e0204 */
[C---:B------:R-:W-:Y:S02]  /*3670*/  IMNMX R2, R3.reuse, R2, PT ;  /* 0x0000000203027217 */ /* 0x040fe40003800200 */
[----:B------:R-:W-:Y:S02]  /*3680*/  IMNMX R0, R3, R0, PT ;  /* 0x0000000003007217 */ /* 0x000fe40003800200 */
[C---:B------:R-:W-:Y:S02]  /*3690*/  ISETP.GT.AND P3, PT, R2.reuse, 0x8, PT ;  /* 0x000000080200780c */ /* 0x040fe40003f64270 */
[C---:B------:R-:W-:Y:S02]  /*36a0*/  ISETP.GT.AND P2, PT, R2.reuse, 0x9, PT ;  /* 0x000000090200780c */ /* 0x040fe40003f44270 */
[C---:B------:R-:W-:Y:S02]  /*36b0*/  ISETP.GT.AND P0, PT, R2.reuse, RZ, PT ;  /* 0x000000ff0200720c */ /* 0x040fe40003f04270 */
[----:B------:R-:W-:-:S02]  /*36c0*/  ISETP.GT.AND P1, PT, R2, 0x10, PT ;  /* 0x000000100200780c */ /* 0x000fc40003f24270 */
[----:B------:R-:W-:Y:S02]  /*36d0*/  FSEL R7, R99, -INF , P3 ;  /* 0xff80000063077808 */ /* 0x000fe40001800000 */
[----:B------:R-:W-:Y:S02]  /*36e0*/  FSEL R8, R98, -INF , P2 ;  /* 0xff80000062087808 */ /* 0x000fe40001000000 */
[C---:B------:R-:W-:Y:S02]  /*36f0*/  ISETP.GT.AND P3, PT, R2.reuse, 0x19, PT ;  /* 0x000000190200780c */ /* 0x040fe40003f64270 */
[C---:B------:R-:W-:Y:S02]  /*3700*/  ISETP.GT.AND P2, PT, R2.reuse, 0x20, PT ;  /* 0x000000200200780c */ /* 0x040fe40003f44270 */
[----:B------:R-:W-:Y:S02]  /*3710*/  ISETP.GT.AND P5, PT, R2, 0x1, PT ;  /* 0x000000010200780c */ /* 0x000fe40003fa4270 */
[----:B------:R-:W-:-:S02]  /*3720*/  FSEL R4, R123, -INF , P0 ;  /* 0xff8000007b047808 */ /* 0x000fc40000000000 */
[C---:B------:R-:W-:Y:S02]  /*3730*/  ISETP.GT.AND P0, PT, R2.reuse, 0x11, PT ;  /* 0x000000110200780c */ /* 0x040fe40003f04270 */
[----:B------:R-:W-:Y:S02]  /*3740*/  FSEL R20, R97, -INF , P1 ;  /* 0xff80000061147808 */ /* 0x000fe40000800000 */
[----:B------:R-:W-:Y:S02]  /*3750*/  ISETP.GT.AND P1, PT, R2, 0x21, PT ;  /* 0x000000210200780c */ /* 0x000fe40003f24270 */
[----:B------:R-:W-:Y:S02]  /*3760*/  FSEL R25, R89, -INF , P3 ;  /* 0xff80000059197808 */ /* 0x000fe40001800000 */
[----:B------:R-:W-:Y:S02]  /*3770*/  FSEL R98, R88, -INF , P2 ;  /* 0xff80000058627808 */ /* 0x000fe40001000000 */
[----:B------:R-:W-:-:S02]  /*3780*/  ISETP.GT.AND P3, PT, R2, 0x30, PT ;  /* 0x000000300200780c */ /* 0x000fc40003f64270 */
[----:B------:R-:W-:Y:S02]  /*3790*/  ISETP.GT.AND P2, PT, R2, 0x31, PT ;  /* 0x000000310200780c */ /* 0x000fe40003f44270 */
[----:B------:R-:W-:Y:S02]  /*37a0*/  FSEL R5, R122, -INF , P5 ;  /* 0xff8000007a057808 */ /* 0x000fe40002800000 */
[----:B------:R-:W-:Y:S02]  /*37b0*/  ISETP.GT.AND P5, PT, R2, 0x18, PT ;  /* 0x000000180200780c */ /* 0x000fe40003fa4270 */
[----:B------:R-:W-:Y:S02]  /*37c0*/  FSEL R21, R96, -INF , P0 ;  /* 0xff80000060157808 */ /* 0x000fe40000000000 */
[----:B------:R-:W-:Y:S02]  /*37d0*/  ISETP.GT.AND P0, PT, R2, 0x28, PT ;  /* 0x000000280200780c */ /* 0x000fe40003f04270 */
[----:B------:R-:W-:-:S02]  /*37e0*/  FSEL R99, R82, -INF , P1 ;  /* 0xff80000052637808 */ /* 0x000fc40000800000 */
[----:B------:R-:W-:Y:S02]  /*37f0*/  ISETP.GT.AND P1, PT, R2, 0x38, PT ;  /* 0x000000380200780c */ /* 0x000fe40003f24270 */
[----:B------:R-:W-:Y:S02]  /*3800*/  FSEL R122, R72, -INF , P3 ;  /* 0xff800000487a7808 */ /* 0x000fe40001800000 */
[----:B------:R-:W-:Y:S02]  /*3810*/  FSEL R125, R71, -INF , P2 ;  /* 0xff800000477d7808 */ /* 0x000fe40001000000 */
[C---:B------:R-:W-:Y:S02]  /*3820*/  ISETP.GT.AND P3, PT, R2.reuse, 0x41, PT ;  /* 0x000000410200780c */ /* 0x040fe40003f64270 */
[----:B------:R-:W-:Y:S02]  /*3830*/  ISETP.GT.AND P2, PT, R2, 0x48, PT ;  /* 0x000000480200780c */ /* 0x000fe40003f44270 */
[----:B------:R-:W-:-:S02]  /*3840*/  FSEL R22, R90, -INF , P5 ;  /* 0xff8000005a167808 */ /* 0x000fc40002800000 */
[C---:B------:R-:W-:Y:S02]  /*3850*/  ISETP.GT.AND P5, PT, R2.reuse, 0x29, PT ;  /* 0x000000290200780c */ /* 0x040fe40003fa4270 */
[----:B------:R-:W-:Y:S02]  /*3860*/  FSEL R112, R81, -INF , P0 ;  /* 0xff80000051707808 */ /* 0x000fe40000000000 */
[----:B------:R-:W-:Y:S02]  /*3870*/  ISETP.GT.AND P0, PT, R2, 0x39, PT ;  /* 0x000000390200780c */ /* 0x000fe40003f04270 */
[----:B------:R-:W-:Y:S02]  /*3880*/  FSEL R124, R70, -INF , P1 ;  /* 0xff800000467c7808 */ /* 0x000fe40000800000 */
[----:B------:R-:W-:Y:S02]  /*3890*/  ISETP.GT.AND P1, PT, R2, 0x49, PT ;  /* 0x000000490200780c */ /* 0x000fe40003f24270 */
[----:B------:R-:W-:-:S02]  /*38a0*/  FSEL R132, R57, -INF , P3 ;  /* 0xff80000039847808 */ /* 0x000fc40001800000 */
[----:B------:R-:W-:Y:S02]  /*38b0*/  FSEL R131, R56, -INF , P2 ;  /* 0xff80000038837808 */ /* 0x000fe40001000000 */
[C---:B------:R-:W-:Y:S02]  /*38c0*/  ISETP.GT.AND P3, PT, R2.reuse, 0x58, PT ;  /* 0x000000580200780c */ /* 0x040fe40003f64270 */
[----:B------:R-:W-:Y:S02]  /*38d0*/  ISETP.GT.AND P2, PT, R2, 0x59, PT ;  /* 0x000000590200780c */ /* 0x000fe40003f44270 */
[----:B------:R-:W-:Y:S02]  /*38e0*/  FSEL R113, R80, -INF , P5 ;  /* 0xff80000050717808 */ /* 0x000fe40002800000 */
[----:B------:R-:W-:Y:S02]  /*38f0*/  ISETP.GT.AND P5, PT, R2, 0x40, PT ;  /* 0x000000400200780c */ /* 0x000fe40003fa4270 */
[----:B------:R-:W-:-:S02]  /*3900*/  FSEL R123, R69, -INF , P0 ;  /* 0xff800000457b7808 */ /* 0x000fc40000000000 */
[C---:B------:R-:W-:Y:S02]  /*3910*/  ISETP.GT.AND P0, PT, R2.reuse, 0x50, PT ;  /* 0x000000500200780c */ /* 0x040fe40003f04270 */
[----:B------:R-:W-:Y:S02]  /*3920*/  FSEL R130, R43, -INF , P1 ;  /* 0xff8000002b827808 */ /* 0x000fe40000800000 */
[----:B------:R-:W-:Y:S02]  /*3930*/  ISETP.GT.AND P1, PT, R2, 0x60, PT ;  /* 0x000000600200780c */ /* 0x000fe40003f24270 */
[----:B------:R-:W-:Y:S02]  /*3940*/  FSEL R148, R37, -INF , P3 ;  /* 0xff80000025947808 */ /* 0x000fe40001800000 */
[----:B------:R-:W-:Y:S02]  /*3950*/  FSEL R149, R36, -INF , P2 ;  /* 0xff80000024957808 */ /* 0x000fe40001000000 */
[----:B------:R-:W-:-:S02]  /*3960*/  FMNMX.FTZ R69, R4, R5, !PT ;  /* 0x0000000504457209 */ /* 0x000fc40007810000 */
[C---:B------:R-:W-:Y:S02]  /*3970*/  ISETP.GT.AND P3, PT, R2.reuse, 0x69, PT ;  /* 0x000000690200780c */ /* 0x040fe40003f64270 */
[----:B------:R-:W-:Y:S02]  /*3980*/  ISETP.GT.AND P2, PT, R2, 0x70, PT ;  /* 0x000000700200780c */ /* 0x000fe40003f44270 */
[----:B------:R-:W-:Y:S02]  /*3990*/  FSEL R133, R58, -INF , P5 ;  /* 0xff8000003a857808 */ /* 0x000fe40002800000 */
[C---:B------:R-:W-:Y:S02]  /*39a0*/  ISETP.GT.AND P5, PT, R2.reuse, 0x51, PT ;  /* 0x000000510200780c */ /* 0x040fe40003fa4270 */
[----:B------:R-:W-:Y:S02]  /*39b0*/  FSEL R138, R41, -INF , P0 ;  /* 0xff800000298a7808 */ /* 0x000fe40000000000 */
[----:B------:R-:W-:-:S02]  /*39c0*/  ISETP.GT.AND P0, PT, R2, 0x61, PT ;  /* 0x000000610200780c */ /* 0x000fc40003f04270 */
[----:B------:R-:W-:Y:S02]  /*39d0*/  FSEL R231, R26, -INF , P1 ;  /* 0xff8000001ae77808 */ /* 0x000fe40000800000 */
[----:B------:R-:W-:Y:S02]  /*39e0*/  FMNMX.FTZ R69, R7, R69, !PT ;  /* 0x0000004507457209 */ /* 0x000fe40007810000 */
[----:B------:R-:W-:Y:S02]  /*39f0*/  ISETP.GT.AND P1, PT, R2, 0x71, PT ;  /* 0x000000710200780c */ /* 0x000fe40003f24270 */
[----:B------:R-:W-:Y:S02]  /*3a00*/  FSEL R233, R15, -INF , P3 ;  /* 0xff8000000fe97808 */ /* 0x000fe40001800000 */
[----:B------:R-:W-:Y:S02]  /*3a10*/  FSEL R150, R14, -INF , P2 ;  /* 0xff8000000e967808 */ /* 0x000fe40001000000 */
[----:B------:R-:W-:-:S02]  /*3a20*/  ISETP.GT.AND P3, PT, R0, RZ, PT ;  /* 0x000000ff0000720c */ /* 0x000fc40003f64270 */
[----:B------:R-:W-:Y:S02]  /*3a30*/  ISETP.GT.AND P2, PT, R0, 0x1, PT ;  /* 0x000000010000780c */ /* 0x000fe40003f44270 */
[----:B------:R-:W-:Y:S02]  /*3a40*/  FSEL R139, R40, -INF , P5 ;  /* 0xff800000288b7808 */ /* 0x000fe40002800000 */
[----:B------:R-:W-:Y:S02]  /*3a50*/  ISETP.GT.AND P5, PT, R2, 0x68, PT ;  /* 0x000000680200780c */ /* 0x000fe40003fa4270 */
[----:B------:R-:W-:Y:S02]  /*3a60*/  FSEL R232, R24, -INF , P0 ;  /* 0xff80000018e87808 */ /* 0x000fe40000000000 */
[----:B------:R-:W-:Y:S02]  /*3a70*/  FMNMX.FTZ R69, R8, R69, !PT ;  /* 0x0000004508457209 */ /* 0x000fe40007810000 */
[----:B------:R-:W-:-:S02]  /*3a80*/  ISETP.GT.AND P0, PT, R2, 0x78, PT ;  /* 0x000000780200780c */ /* 0x000fc40003f04270 */
[----:B------:R-:W-:Y:S02]  /*3a90*/  FSEL R151, R13, -INF , P1 ;  /* 0xff8000000d977808 */ /* 0x000fe40000800000 */
[----:B------:R-:W-:Y:S02]  /*3aa0*/  ISETP.GT.AND P1, PT, R0, 0x8, PT ;  /* 0x000000080000780c */ /* 0x000fe40003f24270 */
[----:B------:R-:W-:Y:S02]  /*3ab0*/  FSEL R6, R127, -INF , P3 ;  /* 0xff8000007f067808 */ /* 0x000fe40001800000 */
[----:B------:R-:W-:Y:S02]  /*3ac0*/  FSEL R18, R126, -INF , P2 ;  /* 0xff8000007e127808 */ /* 0x000fe40001000000 */
[----:B------:R-:W-:Y:S02]  /*3ad0*/  FSEL R234, R16, -INF , P5 ;  /* 0xff80000010ea7808 */ /* 0x000fe40002800000 */
[----:B------:R-:W-:-:S02]  /*3ae0*/  FMNMX.FTZ R69, R20, R69, !PT ;  /* 0x0000004514457209 */ /* 0x000fc40007810000 */
[----:B------:R-:W-:Y:S02]  /*3af0*/  ISETP.GT.AND P5, PT, R2, 0x79, PT ;  /* 0x000000790200780c */ /* 0x000fe40003fa4270 */
[----:B------:R-:W-:Y:S02]  /*3b00*/  FSEL R152, R12, -INF , P0 ;  /* 0xff8000000c987808 */ /* 0x000fe40000000000 */
[----:B------:R-:W-:Y:S01]  /*3b10*/  ISETP.GT.AND P0, PT, R0, 0x9, PT ;  /* 0x000000090000780c */ /* 0x000fe20003f04270 */
[----:B------:R-:W-:Y:S01]  /*3b20*/  LDSM.16.MT88.4 R12, [R204] ;  /* 0x00000000cc0c783b */ /* 0x000fe20000004200 */
[----:B------:R-:W-:Y:S02]  /*3b30*/  FSEL R17, R121, -INF , P1 ;  /* 0xff80000079117808 */ /* 0x000fe40000800000 */
[----:B------:R-:W-:Y:S02]  /*3b40*/  FMNMX.FTZ R2, R6, R18, !PT ;  /* 0x0000001206027209 */ /* 0x000fe40007810000 */
[----:B------:R-:W-:-:S02]  /*3b50*/  FMNMX.FTZ R69, R21, R69, !PT ;  /* 0x0000004515457209 */ /* 0x000fc40007810000 */
[----:B------:R-:W-:Y:S02]  /*3b60*/  ISETP.GT.AND P2, PT, R0, 0x10, PT ;  /* 0x000000100000780c */ /* 0x000fe40003f44270 */
[----:B------:R-:W-:Y:S02]  /*3b70*/  FSEL R16, R120, -INF , P0 ;  /* 0xff80000078107808 */ /* 0x000fe40000000000 */
[----:B------:R-:W-:Y:S02]  /*3b80*/  FMNMX.FTZ R2, R17, R2, !PT ;  /* 0x0000000211027209 */ /* 0x000fe40007810000 */
[----:B------:R-:W-:Y:S02]  /*3b90*/  FMNMX.FTZ R69, R22, R69, !PT ;  /* 0x0000004516457209 */ /* 0x000fe40007810000 */
        /* <DEDUP_REMOVED lines=44> */
[C---:B------:R-:W-:Y:S02]  /*3e60*/  ISETP.GT.AND P2, PT, R0.reuse, 0x40, PT ;  /* 0x000000400000780c */ /* 0x040fe40003f44270 */
        /* <DEDUP_REMOVED lines=49> */
[----:B------:R-:W-:Y:S01]  /*4180*/  FMNMX.FTZ R2, R171, R2, !PT ;  /* 0x00000002ab027209 */ /* 0x000fe20007810000 */
[----:B------:R-:W-:Y:S01]  /*4190*/  LDSM.16.MT88.4 R32, [R223] ;  /* 0x00000000df20783b */ /* 0x000fe20000004200 */
[----:B------:R-:W-:Y:S02]  /*41a0*/  FSEL R241, R19, -INF , P5 ;  /* 0xff80000013f17808 */ /* 0x000fe40002800000 */
[----:B------:R-:W-:Y:S02]  /*41b0*/  FMNMX.FTZ R69, R152, R69, !PT ;  /* 0x0000004598457209 */ /* 0x000fe40007810000 */
[----:B------:R-:W-:-:S02]  /*41c0*/  ISETP.GT.AND P0, PT, R0, 0x71, PT ;  /* 0x000000710000780c */ /* 0x000fc40003f04270 */
[----:B------:R-:W-:Y:S02]  /*41d0*/  FSEL R240, R29, -INF , P1 ;  /* 0xff8000001df07808 */ /* 0x000fe40000800000 */
[----:B------:R-:W-:Y:S02]  /*41e0*/  FMNMX.FTZ R2, R193, R2, !PT ;  /* 0x00000002c1027209 */ /* 0x000fe40007810000 */
[----:B------:R-:W-:Y:S02]  /*41f0*/  FMNMX.FTZ R69, R241, R69, !PT ;  /* 0x00000045f1457209 */ /* 0x000fe40007810000 */
[----:B------:R-:W-:Y:S02]  /*4200*/  ISETP.GT.AND P1, PT, R0, 0x78, PT ;  /* 0x000000780000780c */ /* 0x000fe40003f24270 */
[----:B------:R-:W-:Y:S01]  /*4210*/  FSEL R239, R28, -INF , P0 ;  /* 0xff8000001cef7808 */ /* 0x000fe20000000000 */
[----:B------:R-:W1:Y:S01]  /*4220*/  SHFL.BFLY PT, R3, R69, 0x2, 0x1f ;  /* 0x0c401f0045037f89 */ /* 0x000e6200000e0000 */
[----:B------:R-:W-:-:S02]  /*4230*/  FMNMX.FTZ R2, R240, R2, !PT ;  /* 0x00000002f0027209 */ /* 0x000fc40007810000 */
[----:B------:R-:W-:Y:S01]  /*4240*/  ISETP.GT.AND P0, PT, R0, 0x79, PT ;  /* 0x000000790000780c */ /* 0x000fe20003f04270 */
[----:B------:R-:W-:Y:S01]  /*4250*/  LDSM.16.MT88.4 R28, [R200+0x4000] ;  /* 0x00400000c81c783b */ /* 0x000fe20000004200 */
[----:B------:R-:W-:Y:S02]  /*4260*/  FSEL R245, R27, -INF , P1 ;  /* 0xff8000001bf57808 */ /* 0x000fe40000800000 */
[----:B------:R-:W-:Y:S02]  /*4270*/  FMNMX.FTZ R0, R239, R2, !PT ;  /* 0x00000002ef007209 */ /* 0x000fe40007810000 */
[----:B------:R-:W-:Y:S02]  /*4280*/  FSEL R244, R23, -INF , P0 ;  /* 0xff80000017f47808 */ /* 0x000fe40000000000 */
[----:B------:R-:W-:-:S04]  /*4290*/  FMNMX.FTZ R0, R245, R0, !PT ;  /* 0x00000000f5007209 */ /* 0x000fc80007810000 */
[----:B------:R-:W-:-:S05]  /*42a0*/  FMNMX.FTZ R0, R244, R0, !PT ;  /* 0x00000000f4007209 */ /* 0x000fca0007810000 */
[----:B------:R-:W2:Y:S01]  /*42b0*/  SHFL.BFLY PT, R2, R0, 0x2, 0x1f ;  /* 0x0c401f0000027f89 */ /* 0x000ea200000e0000 */
[----:B-1----:R-:W-:-:S05]  /*42c0*/  FMNMX.FTZ R69, R69, R3, !PT ;  /* 0x0000000345457209 */ /* 0x002fca0007810000 */
[----:B------:R-:W1:Y:S01]  /*42d0*/  SHFL.BFLY PT, R3, R69, 0x1, 0x1f ;  /* 0x0c201f0045037f89 */ /* 0x000e6200000e0000 */
[----:B--2---:R-:W-:-:S05]  /*42e0*/  FMNMX.FTZ R0, R0, R2, !PT ;  /* 0x0000000200007209 */ /* 0x004fca0007810000 */
[----:B------:R-:W2:Y:S01]  /*42f0*/  SHFL.BFLY PT, R68, R0, 0x1, 0x1f ;  /* 0x0c201f0000447f89 */ /* 0x000ea200000e0000 */
[----:B-1----:R-:W-:-:S04]  /*4300*/  FMNMX.FTZ R69, R69, R3, !PT ;  /* 0x0000000345457209 */ /* 0x002fc80007810000 */
[C---:B------:R-:W-:Y:S01]  /*4310*/  FSETP.NEU.FTZ.AND P0, PT, R69.reuse, -INF , PT ;  /* 0xff8000004500780b */ /* 0x040fe20003f1d000 */
[----:B------:R-:W-:-:S05]  /*4320*/  FMUL.FTZ R2, R69, c[0x0][0x2d0] ;  /* 0x0000b40045027a20 */ /* 0x000fca0000410000 */
[----:B------:R-:W-:-:S05]  /*4330*/  FSEL R2, R2, RZ, P0 ;  /* 0x000000ff02027208 */ /* 0x000fca0000000000 */
[----:B------:R-:W-:-:S04]  /*4340*/  FFMA.FTZ R3, R4, c[0x0][0x2d0], -R2 ;  /* 0x0000b40004037a23 */ /* 0x000fc80000010802 */
[----:B------:R1:W-:Y:S01]  /*4350*/  MUFU.EX2 R238, R3 ;  /* 0x0000000300ee7308 */ /* 0x0003e20000000800 */
[----:B--2---:R-:W-:Y:S01]  /*4360*/  FMNMX.FTZ R68, R0, R68, !PT ;  /* 0x0000004400447209 */ /* 0x004fe20007810000 */
[----:B------:R-:W-:-:S03]  /*4370*/  FFMA.FTZ R0, R5, c[0x0][0x2d0], -R2 ;  /* 0x0000b40005007a23 */ /* 0x000fc60000010802 */
[----:B------:R-:W-:-:S03]  /*4380*/  FSETP.NEU.FTZ.AND P0, PT, R68, -INF , PT ;  /* 0xff8000004400780b */ /* 0x000fc60003f1d000 */
[----:B------:R2:W3:Y:S01]  /*4390*/  MUFU.EX2 R235, R0 ;  /* 0x0000000000eb7308 */ /* 0x0004e20000000800 */
[----:B-1----:R-:W-:-:S07]  /*43a0*/  FFMA.FTZ R3, R7, c[0x0][0x2d0], -R2 ;  /* 0x0000b40007037a23 */ /* 0x002fce0000010802 */
[----:B------:R1:W-:Y:S01]  /*43b0*/  MUFU.EX2 R243, R3 ;  /* 0x0000000300f37308 */ /* 0x0003e20000000800 */
[----:B--2---:R-:W-:Y:S01]  /*43c0*/  FMUL.FTZ R0, R68, c[0x0][0x2d0] ;  /* 0x0000b40044007a20 */ /* 0x004fe20000410000 */
[----:B---3--:R-:W-:-:S04]  /*43d0*/  F2FP.BF16.PACK_AB R4, R235, R238 ;  /* 0x000000eeeb04723e */ /* 0x008fc800000010ff */
[----:B------:R-:W-:Y:S01]  /*43e0*/  FSEL R0, R0, RZ, P0 ;  /* 0x000000ff00007208 */ /* 0x000fe20000000000 */
[----:B-1----:R-:W-:Y:S02]  /*43f0*/  FFMA.FTZ R3, R8, c[0x0][0x2d0], -R2 ;  /* 0x0000b40008037a23 */ /* 0x002fe40000010802 */
[----:B------:R-:W1:Y:S02]  /*4400*/  LDSM.16.MT88.4 R8, [R200] ;  /* 0x00000000c808783b */ /* 0x000e640000004200 */
[----:B------:R2:W3:Y:S02]  /*4410*/  MUFU.EX2 R246, R3 ;  /* 0x0000000300f67308 */ /* 0x0004e40000000800 */
[----:B--2---:R-:W-:Y:S01]  /*4420*/  FFMA.FTZ R3, R6, c[0x0][0x2d0], -R0 ;  /* 0x0000b40006037a23 */ /* 0x004fe20000010800 */
[----:B---3--:R-:W-:-:S05]  /*4430*/  F2FP.BF16.PACK_AB R6, R246, R243 ;  /* 0x000000f3f606723e */ /* 0x008fca00000010ff */
[----:B------:R2:W-:Y:S02]  /*4440*/  MUFU.EX2 R237, R3 ;  /* 0x0000000300ed7308 */ /* 0x0005e40000000800 */
[----:B--2---:R-:W-:-:S06]  /*4450*/  FFMA.FTZ R3, R18, c[0x0][0x2d0], -R0 ;  /* 0x0000b40012037a23 */ /* 0x004fcc0000010800 */
[----:B------:R2:W3:Y:S02]  /*4460*/  MUFU.EX2 R236, R3 ;  /* 0x0000000300ec7308 */ /* 0x0004e40000000800 */
[----:B--2---:R-:W-:Y:S01]  /*4470*/  FFMA.FTZ R3, R17, c[0x0][0x2d0], -R0 ;  /* 0x0000b40011037a23 */ /* 0x004fe20000010800 */
[----:B---3--:R-:W-:-:S05]  /*4480*/  F2FP.BF16.PACK_AB R5, R236, R237 ;  /* 0x000000edec05723e */ /* 0x008fca00000010ff */
[----:B------:R2:W-:Y:S02]  /*4490*/  MUFU.EX2 R242, R3 ;  /* 0x0000000300f27308 */ /* 0x0005e40000000800 */
[----:B--2---:R-:W-:Y:S02]  /*44a0*/  FFMA.FTZ R3, R16, c[0x0][0x2d0], -R0 ;  /* 0x0000b40010037a23 */ /* 0x004fe40000010800 */
[----:B------:R-:W2:Y:S04]  /*44b0*/  LDSM.16.MT88.4 R16, [R203] ;  /* 0x00000000cb10783b */ /* 0x000ea80000004200 */
[----:B------:R-:W3:Y:S02]  /*44c0*/  MUFU.EX2 R157, R3 ;  /* 0x00000003009d7308 */ /* 0x000ee40000000800 */
[----:B---3--:R-:W-:Y:S01]  /*44d0*/  F2FP.BF16.PACK_AB R7, R157, R242 ;  /* 0x000000f29d07723e */ /* 0x008fe200000010ff */
[----:B------:R-:W-:-:S05]  /*44e0*/  FFMA.FTZ R3, R20, c[0x0][0x2d0], -R2 ;  /* 0x0000b40014037a23 */ /* 0x000fca0000010802 */
[----:B------:R3:W-:Y:S01]  /*44f0*/  MUFU.EX2 R252, R3 ;  /* 0x0000000300fc7308 */ /* 0x0007e20000000800 */
[C---:B------:R-:W-:Y:S08]  /*4500*/  HMMA.16816.F32.BF16 R52, R4.reuse, R12, RZ ;  /* 0x0000000c0434723c */ /* 0x040ff000000418ff */
[----:B------:R-:W-:Y:S01]  /*4510*/  HMMA.16816.F32.BF16 R80, R4, R14, RZ ;  /* 0x0000000e0450723c */ /* 0x000fe200000418ff */
[----:B------:R-:W4:Y:S01]  /*4520*/  LDSM.16.MT88.4 R12, [R203+0x4000] ;  /* 0x00400000cb0c783b */ /* 0x000f220000004200 */
[----:B---3--:R-:W-:-:S06]  /*4530*/  FFMA.FTZ R3, R21, c[0x0][0x2d0], -R2 ;  /* 0x0000b40015037a23 */ /* 0x008fcc0000010802 */
[C---:B-1----:R-:W-:Y:S01]  /*4540*/  HMMA.16816.F32.BF16 R64, R4.reuse, R8, RZ ;  /* 0x000000080440723c */ /* 0x042fe200000418ff */
[----:B------:R1:W3:Y:S07]  /*4550*/  MUFU.EX2 R156, R3 ;  /* 0x00000003009c7308 */ /* 0x0002ee0000000800 */
[C---:B------:R-:W-:Y:S01]  /*4560*/  HMMA.16816.F32.BF16 R56, R4.reuse, R10, RZ ;  /* 0x0000000a0438723c */ /* 0x040fe200000418ff */
[----:B------:R-:W5:Y:S07]  /*4570*/  LDSM.16.MT88.4 R8, [R206+0x4000] ;  /* 0x00400000ce08783b */ /* 0x000f6e0000004200 */
[----:B------:R-:W-:Y:S01]  /*4580*/  HMMA.16816.F32.BF16 R40, R4, R34, RZ ;  /* 0x000000220428723c */ /* 0x000fe200000418ff */
[----:B-1----:R-:W-:-:S02]  /*4590*/  FFMA.FTZ R3, R22, c[0x0][0x2d0], -R2 ;  /* 0x0000b40016037a23 */ /* 0x002fc40000010802 */
[----:B------:R-:W1:Y:S02]  /*45a0*/  LDSM.16.MT88.4 R20, [R204+0x4000] ;  /* 0x00400000cc14783b */ /* 0x000e640000004200 */
[----:B------:R3:W-:Y:S03]  /*45b0*/  MUFU.EX2 R251, R3 ;  /* 0x0000000300fb7308 */ /* 0x0007e60000000800 */
[C---:B------:R-:W-:Y:S08]  /*45c0*/  HMMA.16816.F32.BF16 R48, R4.reuse, R32, RZ ;  /* 0x000000200430723c */ /* 0x040ff000000418ff */
[----:B--2---:R-:W-:Y:S01]  /*45d0*/  HMMA.16816.F32.BF16 R76, R4, R16, RZ ;  /* 0x00000010044c723c */ /* 0x004fe200000418ff */
[----:B---3--:R-:W-:-:S07]  /*45e0*/  FFMA.FTZ R3, R25, c[0x0][0x2d0], -R2 ;  /* 0x0000b40019037a23 */ /* 0x008fce0000010802 */
[C---:B----4-:R-:W-:Y:S01]  /*45f0*/  HMMA.16816.F32.BF16 R84, R4.reuse, R12, RZ ;  /* 0x0000000c0454723c */ /* 0x050fe200000418ff */
[----:B------:R2:W-:Y:S07]  /*4600*/  MUFU.EX2 R155, R3 ;  /* 0x00000003009b7308 */ /* 0x0005ee0000000800 */
[C---:B------:R-:W-:Y:S01]  /*4610*/  HMMA.16816.F32.BF16 R88, R4.reuse, R14, RZ ;  /* 0x0000000e0458723c */ /* 0x040fe200000418ff */
[----:B------:R-:W-:Y:S07]  /*4620*/  LDSM.16.MT88.4 R12, [R206+0x800] ;  /* 0x00080000ce0c783b */ /* 0x000fee0000004200 */
[----:B-----5:R-:W-:Y:S01]  /*4630*/  HMMA.16816.F32.BF16 R108, R4, R8, RZ ;  /* 0x00000008046c723c */ /* 0x020fe200000418ff */
[----:B--2---:R-:W-:-:S02]  /*4640*/  FFMA.FTZ R3, R24, c[0x0][0x2d0], -R0 ;  /* 0x0000b40018037a23 */ /* 0x004fc40000010800 */
[----:B------:R-:W2:Y:S02]  /*4650*/  LDSM.16.MT88.4 R24, [R204+0x800] ;  /* 0x00080000cc18783b */ /* 0x000ea40000004200 */
[----:B------:R3:W-:Y:S03]  /*4660*/  MUFU.EX2 R249, R3 ;  /* 0x0000000300f97308 */ /* 0x0007e60000000800 */
[C---:B------:R-:W-:Y:S01]  /*4670*/  HMMA.16816.F32.BF16 R104, R4.reuse, R10, RZ ;  /* 0x0000000a0468723c */ /* 0x040fe200000418ff */
[----:B------:R-:W4:Y:S07]  /*4680*/  LDSM.16.MT88.4 R8, [R200+0x4800] ;  /* 0x00480000c808783b */ /* 0x000f2e0000004200 */
[----:B------:R-:W-:Y:S01]  /*4690*/  HMMA.16816.F32.BF16 R60, R4, R18, RZ ;  /* 0x00000012043c723c */ /* 0x000fe200000418ff */
[----:B------:R-:W5:Y:S01]  /*46a0*/  LDSM.16.MT88.4 R16, [R200+0x800] ;  /* 0x00080000c810783b */ /* 0x000f620000004200 */
[----:B---3--:R-:W-:-:S06]  /*46b0*/  FFMA.FTZ R3, R36, c[0x0][0x2d0], -R0 ;  /* 0x0000b40024037a23 */ /* 0x008fcc0000010800 */
[C---:B-1----:R-:W-:Y:S01]  /*46c0*/  HMMA.16816.F32.BF16 R32, R4.reuse, R20, RZ ;  /* 0x000000140420723c */ /* 0x042fe200000418ff */
[----:B------:R1:W3:Y:S07]  /*46d0*/  MUFU.EX2 R247, R3 ;  /* 0x0000000300f77308 */ /* 0x0002ee0000000800 */
[----:B------:R-:W-:Y:S01]  /*46e0*/  HMMA.16816.F32.BF16 R72, R4, R22, RZ ;  /* 0x000000160448723c */ /* 0x000fe200000418ff */
[----:B------:R-:W2:Y:S01]  /*46f0*/  LDSM.16.MT88.4 R20, [R204+0x4800] ;  /* 0x00480000cc14783b */ /* 0x000ea20000004200 */
[----:B-1----:R-:W-:-:S06]  /*4700*/  FFMA.FTZ R3, R37, c[0x0][0x2d0], -R0 ;  /* 0x0000b40025037a23 */ /* 0x002fcc0000010800 */
[C---:B------:R-:W-:Y:S01]  /*4710*/  HMMA.16816.F32.BF16 R36, R4.reuse, R28, RZ ;  /* 0x0000001c0424723c */ /* 0x040fe200000418ff */
[----:B------:R1:W-:Y:S07]  /*4720*/  MUFU.EX2 R248, R3 ;  /* 0x0000000300f87308 */ /* 0x0003ee0000000800 */
[----:B------:R-:W-:Y:S07]  /*4730*/  HMMA.16816.F32.BF16 R28, R4, R30, RZ ;  /* 0x0000001e041c723c */ /* 0x000fee00000418ff */
[----:B------:R-:W-:-:S02]  /*4740*/  F2FP.BF16.PACK_AB R4, R156, R252 ;  /* 0x000000fc9c04723e */ /* 0x000fc400000010ff */
[----:B---3--:R-:W-:Y:S01]  /*4750*/  F2FP.BF16.PACK_AB R5, R247, R249 ;  /* 0x000000f9f705723e */ /* 0x008fe200000010ff */
[----:B-1----:R-:W-:Y:S01]  /*4760*/  FFMA.FTZ R3, R44, c[0x0][0x2d0], -R0 ;  /* 0x0000b4002c037a23 */ /* 0x002fe20000010800 */
[----:B------:R-:W-:-:S03]  /*4770*/  F2FP.BF16.PACK_AB R6, R155, R251 ;  /* 0x000000fb9b06723e */ /* 0x000fc600000010ff */
[----:B------:R-:W1:Y:S02]  /*4780*/  MUFU.EX2 R250, R3 ;  /* 0x0000000300fa7308 */ /* 0x000e640000000800 */
[----:B-1----:R-:W-:Y:S01]  /*4790*/  F2FP.BF16.PACK_AB R7, R250, R248 ;  /* 0x000000f8fa07723e */ /* 0x002fe200000010ff */
[----:B------:R-:W-:-:S05]  /*47a0*/  FFMA.FTZ R3, R98, c[0x0][0x2d0], -R2 ;  /* 0x0000b40062037a23 */ /* 0x000fca0000010802 */
[----:B------:R1:W-:Y:S01]  /*47b0*/  MUFU.EX2 R198, R3 ;  /* 0x0000000300c67308 */ /* 0x0003e20000000800 */
[C---:B--2---:R-:W-:Y:S08]  /*47c0*/  HMMA.16816.F32.BF16 R92, R4.reuse, R24, R52 ;  /* 0x00000018045c723c */ /* 0x044ff00000041834 */
[----:B------:R-:W-:Y:S01]  /*47d0*/  HMMA.16816.F32.BF16 R52, R4, R14, R40 ;  /* 0x0000000e0434723c */ /* 0x000fe20000041828 */
[----:B-1----:R-:W-:-:S07]  /*47e0*/  FFMA.FTZ R3, R99, c[0x0][0x2d0], -R2 ;  /* 0x0000b40063037a23 */ /* 0x002fce0000010802 */
[C---:B----4-:R-:W-:Y:S01]  /*47f0*/  HMMA.16816.F32.BF16 R44, R4.reuse, R8, R36 ;  /* 0x00000008042c723c */ /* 0x050fe20000041824 */
[----:B------:R1:W2:Y:S07]  /*4800*/  MUFU.EX2 R229, R3 ;  /* 0x0000000300e57308 */ /* 0x0002ae0000000800 */
[C---:B------:R-:W-:Y:S01]  /*4810*/  HMMA.16816.F32.BF16 R40, R4.reuse, R10, R28 ;  /* 0x0000000a0428723c */ /* 0x040fe2000004181c */
[----:B------:R-:W3:Y:S07]  /*4820*/  LDSM.16.MT88.4 R8, [R203+0x4800] ;  /* 0x00480000cb08783b */ /* 0x000eee0000004200 */
[----:B-----5:R-:W-:Y:S01]  /*4830*/  HMMA.16816.F32.BF16 R100, R4, R18, R56 ;  /* 0x000000120464723c */ /* 0x020fe20000041838 */
[----:B-1----:R-:W-:-:S04]  /*4840*/  FFMA.FTZ R3, R112, c[0x0][0x2d0], -R2 ;  /* 0x0000b40070037a23 */ /* 0x002fc80000010802 */
[----:B------:R1:W-:Y:S03]  /*4850*/  MUFU.EX2 R199, R3 ;  /* 0x0000000300c77308 */ /* 0x0003e60000000800 */
[C---:B------:R-:W-:Y:S01]  /*4860*/  HMMA.16816.F32.BF16 R64, R4.reuse, R16, R64 ;  /* 0x000000100440723c */ /* 0x040fe20000041840 */
[----:B------:R-:W4:Y:S07]  /*4870*/  LDSM.16.MT88.4 R16, [R203+0x800] ;  /* 0x00080000cb10783b */ /* 0x000f2e0000004200 */
[----:B------:R-:W-:Y:S01]  /*4880*/  HMMA.16816.F32.BF16 R56, R4, R12, R48 ;  /* 0x0000000c0438723c */ /* 0x000fe20000041830 */
[----:B------:R-:W5:Y:S01]  /*4890*/  LDSM.16.MT88.4 R12, [R206+0x4800] ;  /* 0x00480000ce0c783b */ /* 0x000f620000004200 */
[----:B-1----:R-:W-:-:S06]  /*48a0*/  FFMA.FTZ R3, R113, c[0x0][0x2d0], -R2 ;  /* 0x0000b40071037a23 */ /* 0x002fcc0000010802 */
[C---:B------:R-:W-:Y:S01]  /*48b0*/  HMMA.16816.F32.BF16 R80, R4.reuse, R26, R80 ;  /* 0x0000001a0450723c */ /* 0x040fe20000041850 */
[----:B------:R1:W-:Y:S07]  /*48c0*/  MUFU.EX2 R230, R3 ;  /* 0x0000000300e67308 */ /* 0x0003ee0000000800 */
[C---:B------:R-:W-:Y:S08]  /*48d0*/  HMMA.16816.F32.BF16 R36, R4.reuse, R20, R32 ;  /* 0x000000140424723c */ /* 0x040ff00000041820 */
[----:B---3--:R-:W-:Y:S01]  /*48e0*/  HMMA.16816.F32.BF16 R24, R4, R8, R84 ;  /* 0x000000080418723c */ /* 0x008fe20000041854 */
[----:B-1----:R-:W-:-:S04]  /*48f0*/  FFMA.FTZ R3, R70, c[0x0][0x2d0], -R0 ;  /* 0x0000b40046037a23 */ /* 0x002fc80000010800 */
[----:B------:R1:W-:Y:S03]  /*4900*/  MUFU.EX2 R197, R3 ;  /* 0x0000000300c57308 */ /* 0x0003e60000000800 */
[C---:B------:R-:W-:Y:S01]  /*4910*/  HMMA.16816.F32.BF16 R28, R4.reuse, R10, R88 ;  /* 0x0000000a041c723c */ /* 0x040fe20000041858 */
[----:B------:R-:W3:Y:S07]  /*4920*/  LDSM.16.MT88.4 R8, [R200+0x1000] ;  /* 0x00100000c808783b */ /* 0x000eee0000004200 */
[----:B------:R-:W-:Y:S01]  /*4930*/  HMMA.16816.F32.BF16 R32, R4, R22, R72 ;  /* 0x000000160420723c */ /* 0x000fe20000041848 */
[----:B------:R-:W3:Y:S01]  /*4940*/  LDSM.16.MT88.4 R20, [R204+0x1000] ;  /* 0x00100000cc14783b */ /* 0x000ee20000004200 */
[----:B-1----:R-:W-:-:S06]  /*4950*/  FFMA.FTZ R3, R96, c[0x0][0x2d0], -R0 ;  /* 0x0000b40060037a23 */ /* 0x002fcc0000010800 */
[C---:B----4-:R-:W-:Y:S01]  /*4960*/  HMMA.16816.F32.BF16 R116, R4.reuse, R16, R76 ;  /* 0x000000100474723c */ /* 0x050fe2000004184c */
[----:B------:R1:W4:Y:S07]  /*4970*/  MUFU.EX2 R195, R3 ;  /* 0x0000000300c37308 */ /* 0x00032e0000000800 */
[C---:B------:R-:W-:Y:S01]  /*4980*/  HMMA.16816.F32.BF16 R60, R4.reuse, R18, R60 ;  /* 0x00000012043c723c */ /* 0x040fe2000004183c */
[----:B------:R-:W-:Y:S07]  /*4990*/  LDSM.16.MT88.4 R16, [R203+0x1000] ;  /* 0x00100000cb10783b */ /* 0x000fee0000004200 */
[----:B-----5:R-:W-:Y:S01]  /*49a0*/  HMMA.16816.F32.BF16 R72, R4, R12, R108 ;  /* 0x0000000c0448723c */ /* 0x020fe2000004186c */
[----:B-1----:R-:W-:-:S04]  /*49b0*/  FFMA.FTZ R3, R71, c[0x0][0x2d0], -R0 ;  /* 0x0000b40047037a23 */ /* 0x002fc80000010800 */
[----:B------:R1:W-:Y:S02]  /*49c0*/  MUFU.EX2 R194, R3 ;  /* 0x0000000300c27308 */ /* 0x0003e40000000800 */
[----:B------:R-:W-:Y:S01]  /*49d0*/  IMAD.MOV.U32 R108, RZ, RZ, R154 ;  /* 0x000000ffff6c7224 */ /* 0x000fe200078e009a */
[----:B------:R-:W-:Y:S01]  /*49e0*/  HMMA.16816.F32.BF16 R48, R4, R14, R104 ;  /* 0x0000000e0430723c */ /* 0x000fe20000041868 */
[----:B------:R-:W5:Y:S01]  /*49f0*/  LDSM.16.MT88.4 R12, [R206+0x1000] ;  /* 0x00100000ce0c783b */ /* 0x000f620000004200 */
[----:B------:R-:W-:Y:S02]  /*4a00*/  IMAD.MOV.U32 R111, RZ, RZ, R157 ;  /* 0x000000ffff6f7224 */ /* 0x000fe400078e009d */
[----:B------:R-:W-:Y:S02]  /*4a10*/  IMAD.MOV.U32 R110, RZ, RZ, R156 ;  /* 0x000000ffff6e7224 */ /* 0x000fe400078e009c */
[----:B------:R-:W-:Y:S01]  /*4a20*/  IMAD.MOV.U32 R109, RZ, RZ, R155 ;  /* 0x000000ffff6d7224 */ /* 0x000fe200078e009b */
[----:B--2---:R-:W-:-:S02]  /*4a30*/  F2FP.BF16.PACK_AB R4, R229, R198 ;  /* 0x000000c6e504723e */ /* 0x004fc400000010ff */
[----:B----4-:R-:W-:Y:S02]  /*4a40*/  F2FP.BF16.PACK_AB R5, R195, R197 ;  /* 0x000000c5c305723e */ /* 0x010fe400000010ff */
[----:B------:R-:W-:Y:S01]  /*4a50*/  F2FP.BF16.PACK_AB R6, R230, R199 ;  /* 0x000000c7e606723e */ /* 0x000fe200000010ff */
[----:B-1----:R-:W-:-:S04]  /*4a60*/  FFMA.FTZ R3, R97, c[0x0][0x2d0], -R0 ;  /* 0x0000b40061037a23 */ /* 0x002fc80000010800 */
[----:B------:R-:W1:Y:S02]  /*4a70*/  MUFU.EX2 R196, R3 ;  /* 0x0000000300c47308 */ /* 0x000e640000000800 */
[----:B-1----:R-:W-:Y:S01]  /*4a80*/  F2FP.BF16.PACK_AB R7, R196, R194 ;  /* 0x000000c2c407723e */ /* 0x002fe200000010ff */
[----:B------:R-:W-:-:S05]  /*4a90*/  FFMA.FTZ R3, R122, c[0x0][0x2d0], -R2 ;  /* 0x0000b4007a037a23 */ /* 0x000fca0000010802 */
[----:B------:R1:W-:Y:S01]  /*4aa0*/  MUFU.EX2 R162, R3 ;  /* 0x0000000300a27308 */ /* 0x0003e20000000800 */
[C---:B---3--:R-:W-:Y:S08]  /*4ab0*/  HMMA.16816.F32.BF16 R64, R4.reuse, R8, R64 ;  /* 0x000000080440723c */ /* 0x048ff00000041840 */
[----:B------:R-:W-:Y:S01]  /*4ac0*/  HMMA.16816.F32.BF16 R76, R4, R10, R100 ;  /* 0x0000000a044c723c */ /* 0x000fe20000041864 */
[----:B------:R-:W2:Y:S01]  /*4ad0*/  LDSM.16.MT88.4 R8, [R200+0x5000] ;  /* 0x00500000c808783b */ /* 0x000ea20000004200 */
[----:B-1----:R-:W-:-:S06]  /*4ae0*/  FFMA.FTZ R3, R125, c[0x0][0x2d0], -R2 ;  /* 0x0000b4007d037a23 */ /* 0x002fcc0000010802 */
[C---:B------:R-:W-:Y:S01]  /*4af0*/  HMMA.16816.F32.BF16 R84, R4.reuse, R20, R92 ;  /* 0x000000140454723c */ /* 0x040fe2000004185c */
[----:B------:R1:W3:Y:S07]  /*4b00*/  MUFU.EX2 R169, R3 ;  /* 0x0000000300a97308 */ /* 0x0002ee0000000800 */
[C---:B------:R-:W-:Y:S01]  /*4b10*/  HMMA.16816.F32.BF16 R96, R4.reuse, R22, R80 ;  /* 0x000000160460723c */ /* 0x040fe20000041850 */
[----:B------:R-:W4:Y:S07]  /*4b20*/  LDSM.16.MT88.4 R20, [R204+0x5000] ;  /* 0x00500000cc14783b */ /* 0x000f2e0000004200 */
[----:B-----5:R-:W-:Y:S01]  /*4b30*/  HMMA.16816.F32.BF16 R92, R4, R12, R56 ;  /* 0x0000000c045c723c */ /* 0x020fe20000041838 */
[----:B-1----:R-:W-:-:S02]  /*4b40*/  FFMA.FTZ R3, R124, c[0x0][0x2d0], -R2 ;  /* 0x0000b4007c037a23 */ /* 0x002fc40000010802 */
[----:B------:R-:W-:Y:S02]  /*4b50*/  IMAD.MOV.U32 R124, RZ, RZ, R108 ;  /* 0x000000ffff7c7224 */ /* 0x000fe400078e006c */
[----:B------:R1:W-:Y:S03]  /*4b60*/  MUFU.EX2 R168, R3 ;  /* 0x0000000300a87308 */ /* 0x0003e60000000800 */
[C---:B------:R-:W-:Y:S01]  /*4b70*/  HMMA.16816.F32.BF16 R88, R4.reuse, R14, R52 ;  /* 0x0000000e0458723c */ /* 0x040fe20000041834 */
[----:B------:R-:W5:Y:S07]  /*4b80*/  LDSM.16.MT88.4 R12, [R206+0x5000] ;  /* 0x00500000ce0c783b */ /* 0x000f6e0000004200 */
[----:B------:R-:W-:Y:S01]  /*4b90*/  HMMA.16816.F32.BF16 R100, R4, R18, R60 ;  /* 0x000000120464723c */ /* 0x000fe2000004183c */
[----:B-1----:R-:W-:-:S07]  /*4ba0*/  FFMA.FTZ R3, R123, c[0x0][0x2d0], -R2 ;  /* 0x0000b4007b037a23 */ /* 0x002fce0000010802 */
[C---:B--2---:R-:W-:Y:S01]  /*4bb0*/  HMMA.16816.F32.BF16 R80, R4.reuse, R8, R44 ;  /* 0x000000080450723c */ /* 0x044fe2000004182c */
[----:B------:R1:W-:Y:S07]  /*4bc0*/  MUFU.EX2 R163, R3 ;  /* 0x0000000300a37308 */ /* 0x0003ee0000000800 */
[C---:B------:R-:W-:Y:S01]  /*4bd0*/  HMMA.16816.F32.BF16 R56, R4.reuse, R10, R40 ;  /* 0x0000000a0438723c */ /* 0x040fe20000041828 */
[----:B------:R-:W2:Y:S07]  /*4be0*/  LDSM.16.MT88.4 R8, [R203+0x5000] ;  /* 0x00500000cb08783b */ /* 0x000eae0000004200 */
[----:B----4-:R-:W-:Y:S01]  /*4bf0*/  HMMA.16816.F32.BF16 R60, R4, R20, R36 ;  /* 0x00000014043c723c */ /* 0x010fe20000041824 */
[----:B-1----:R-:W-:-:S04]  /*4c00*/  FFMA.FTZ R3, R114, c[0x0][0x2d0], -R0 ;  /* 0x0000b40072037a23 */ /* 0x002fc80000010800 */
[----:B------:R1:W-:Y:S03]  /*4c10*/  MUFU.EX2 R161, R3 ;  /* 0x0000000300a17308 */ /* 0x0003e60000000800 */
[C---:B------:R-:W-:Y:S01]  /*4c20*/  HMMA.16816.F32.BF16 R52, R4.reuse, R22, R32 ;  /* 0x000000160434723c */ /* 0x040fe20000041820 */
[----:B------:R-:W-:Y:S07]  /*4c30*/  LDSM.16.MT88.4 R20, [R204+0x1800] ;  /* 0x00180000cc14783b */ /* 0x000fee0000004200 */
[----:B------:R-:W-:Y:S01]  /*4c40*/  HMMA.16816.F32.BF16 R104, R4, R16, R116 ;  /* 0x000000100468723c */ /* 0x000fe20000041874 */
[----:B------:R-:W-:Y:S01]  /*4c50*/  LDSM.16.MT88.4 R16, [R203+0x1800] ;  /* 0x00180000cb10783b */ /* 0x000fe20000004200 */
[----:B-1----:R-:W-:-:S06]  /*4c60*/  FFMA.FTZ R3, R120, c[0x0][0x2d0], -R0 ;  /* 0x0000b40078037a23 */ /* 0x002fcc0000010800 */
[C---:B-----5:R-:W-:Y:S01]  /*4c70*/  HMMA.16816.F32.BF16 R72, R4.reuse, R12, R72 ;  /* 0x0000000c0448723c */ /* 0x060fe20000041848 */
[----:B------:R-:W-:Y:S01]  /*4c80*/  IMAD.MOV.U32 R119, RZ, RZ, R153 ;  /* 0x000000ffff777224 */ /* 0x000fe200078e0099 */
[----:B------:R1:W4:Y:S01]  /*4c90*/  MUFU.EX2 R159, R3 ;  /* 0x00000003009f7308 */ /* 0x0003220000000800 */
[----:B------:R-:W-:Y:S02]  /*4ca0*/  IMAD.MOV.U32 R116, RZ, RZ, R150 ;  /* 0x000000ffff747224 */ /* 0x000fe400078e0096 */
[----:B------:R-:W-:Y:S02]  /*4cb0*/  IMAD.MOV.U32 R118, RZ, RZ, R152 ;  /* 0x000000ffff767224 */ /* 0x000fe400078e0098 */
[----:B------:R-:W-:Y:S01]  /*4cc0*/  IMAD.MOV.U32 R117, RZ, RZ, R151 ;  /* 0x000000ffff757224 */ /* 0x000fe200078e0097 */
[----:B------:R-:W-:Y:S01]  /*4cd0*/  HMMA.16816.F32.BF16 R32, R4, R14, R48 ;  /* 0x0000000e0420723c */ /* 0x000fe20000041830 */
[----:B------:R-:W-:Y:S01]  /*4ce0*/  LDSM.16.MT88.4 R12, [R206+0x1800] ;  /* 0x00180000ce0c783b */ /* 0x000fe20000004200 */
[----:B------:R-:W-:-:S02]  /*4cf0*/  IMAD.MOV.U32 R125, RZ, RZ, R119 ;  /* 0x000000ffff7d7224 */ /* 0x000fc400078e0077 */
[----:B------:R-:W-:-:S04]  /*4d00*/  IMAD.MOV.U32 R119, RZ, RZ, R110 ;  /* 0x000000ffff777224 */ /* 0x000fc800078e006e */
[----:B--2---:R-:W-:Y:S01]  /*4d10*/  HMMA.16816.F32.BF16 R44, R4, R8, R24 ;  /* 0x00000008042c723c */ /* 0x004fe20000041818 */
[----:B-1----:R-:W-:-:S04]  /*4d20*/  FFMA.FTZ R3, R115, c[0x0][0x2d0], -R0 ;  /* 0x0000b40073037a23 */ /* 0x002fc80000010800 */
[----:B------:R1:W-:Y:S03]  /*4d30*/  MUFU.EX2 R158, R3 ;  /* 0x00000003009e7308 */ /* 0x0003e60000000800 */
[----:B------:R-:W-:Y:S01]  /*4d40*/  HMMA.16816.F32.BF16 R36, R4, R10, R28 ;  /* 0x0000000a0424723c */ /* 0x000fe2000004181c */
[----:B------:R-:W2:Y:S06]  /*4d50*/  LDSM.16.MT88.4 R8, [R200+0x1800] ;  /* 0x00180000c808783b */ /* 0x000eac0000004200 */
[----:B---3--:R-:W-:-:S02]  /*4d60*/  F2FP.BF16.PACK_AB R4, R169, R162 ;  /* 0x000000a2a904723e */ /* 0x008fc400000010ff */
[----:B----4-:R-:W-:Y:S02]  /*4d70*/  F2FP.BF16.PACK_AB R5, R159, R161 ;  /* 0x000000a19f05723e */ /* 0x010fe400000010ff */
[----:B------:R-:W-:Y:S01]  /*4d80*/  F2FP.BF16.PACK_AB R6, R163, R168 ;  /* 0x000000a8a306723e */ /* 0x000fe200000010ff */
[----:B-1----:R-:W-:-:S04]  /*4d90*/  FFMA.FTZ R3, R121, c[0x0][0x2d0], -R0 ;  /* 0x0000b40079037a23 */ /* 0x002fc80000010800 */
[----:B------:R-:W1:Y:S02]  /*4da0*/  MUFU.EX2 R160, R3 ;  /* 0x0000000300a07308 */ /* 0x000e640000000800 */
[----:B-1----:R-:W-:Y:S01]  /*4db0*/  F2FP.BF16.PACK_AB R7, R160, R158 ;  /* 0x0000009ea007723e */ /* 0x002fe200000010ff */
[----:B------:R-:W-:-:S05]  /*4dc0*/  FFMA.FTZ R3, R133, c[0x0][0x2d0], -R2 ;  /* 0x0000b40085037a23 */ /* 0x000fca0000010802 */
[----:B------:R1:W-:Y:S01]  /*4dd0*/  MUFU.EX2 R154, R3 ;  /* 0x00000003009a7308 */ /* 0x0003e20000000800 */
[C---:B--2---:R-:W-:Y:S08]  /*4de0*/  HMMA.16816.F32.BF16 R40, R4.reuse, R8, R64 ;  /* 0x000000080428723c */ /* 0x044ff00000041840 */
[----:B------:R-:W-:Y:S01]  /*4df0*/  HMMA.16816.F32.BF16 R28, R4, R10, R76 ;  /* 0x0000000a041c723c */ /* 0x000fe2000004184c */
[----:B------:R-:W2:Y:S01]  /*4e00*/  LDSM.16.MT88.4 R8, [R200+0x5800] ;  /* 0x00580000c808783b */ /* 0x000ea20000004200 */
[----:B-1----:R-:W-:-:S06]  /*4e10*/  FFMA.FTZ R3, R132, c[0x0][0x2d0], -R2 ;  /* 0x0000b40084037a23 */ /* 0x002fcc0000010802 */
[C---:B------:R-:W-:Y:S01]  /*4e20*/  HMMA.16816.F32.BF16 R24, R4.reuse, R20, R84 ;  /* 0x000000140418723c */ /* 0x040fe20000041854 */
[----:B------:R1:W3:Y:S07]  /*4e30*/  MUFU.EX2 R157, R3 ;  /* 0x00000003009d7308 */ /* 0x0002ee0000000800 */
[C---:B------:R-:W-:Y:S01]  /*4e40*/  HMMA.16816.F32.BF16 R96, R4.reuse, R22, R96 ;  /* 0x000000160460723c */ /* 0x040fe20000041860 */
[----:B------:R-:W4:Y:S07]  /*4e50*/  LDSM.16.MT88.4 R20, [R204+0x5800] ;  /* 0x00580000cc14783b */ /* 0x000f2e0000004200 */
[----:B------:R-:W-:Y:S01]  /*4e60*/  HMMA.16816.F32.BF16 R92, R4, R12, R92 ;  /* 0x0000000c045c723c */ /* 0x000fe2000004185c */
[----:B-1----:R-:W-:-:S04]  /*4e70*/  FFMA.FTZ R3, R131, c[0x0][0x2d0], -R2 ;  /* 0x0000b40083037a23 */ /* 0x002fc80000010802 */
        /* <DEDUP_REMOVED lines=10> */
[----:B-1----:R-:W-:-:S02]  /*4f20*/  FFMA.FTZ R3, R126, c[0x0][0x2d0], -R0 ;  /* 0x0000b4007e037a23 */ /* 0x002fc40000010800 */
[----:B------:R-:W-:Y:S02]  /*4f30*/  IMAD.MOV.U32 R126, RZ, RZ, R109 ;  /* 0x000000ffff7e7224 */ /* 0x000fe400078e006d */
[----:B------:R1:W-:Y:S03]  /*4f40*/  MUFU.EX2 R153, R3 ;  /* 0x0000000300997308 */ /* 0x0003e60000000800 */
[C---:B------:R-:W-:Y:S01]  /*4f50*/  HMMA.16816.F32.BF16 R64, R4.reuse, R22, R52 ;  /* 0x000000160440723c */ /* 0x040fe20000041834 */
[----:B------:R-:W-:Y:S07]  /*4f60*/  LDSM.16.MT88.4 R20, [R204+0x2000] ;  /* 0x00200000cc14783b */ /* 0x000fee0000004200 */
[----:B------:R-:W-:Y:S01]  /*4f70*/  HMMA.16816.F32.BF16 R100, R4, R18, R100 ;  /* 0x000000120464723c */ /* 0x000fe20000041864 */
[----:B------:R-:W-:Y:S01]  /*4f80*/  LDSM.16.MT88.4 R16, [R203+0x2000] ;  /* 0x00200000cb10783b */ /* 0x000fe20000004200 */
[----:B-1----:R-:W-:-:S06]  /*4f90*/  FFMA.FTZ R3, R128, c[0x0][0x2d0], -R0 ;  /* 0x0000b40080037a23 */ /* 0x002fcc0000010800 */
[C---:B-----5:R-:W-:Y:S01]  /*4fa0*/  HMMA.16816.F32.BF16 R88, R4.reuse, R12, R72 ;  /* 0x0000000c0458723c */ /* 0x060fe20000041848 */
[----:B------:R1:W4:Y:S07]  /*4fb0*/  MUFU.EX2 R123, R3 ;  /* 0x00000003007b7308 */ /* 0x00032e0000000800 */
[C---:B------:R-:W-:Y:S01]  /*4fc0*/  HMMA.16816.F32.BF16 R56, R4.reuse, R14, R32 ;  /* 0x0000000e0438723c */ /* 0x040fe20000041820 */
[----:B------:R-:W-:Y:S07]  /*4fd0*/  LDSM.16.MT88.4 R12, [R206+0x2000] ;  /* 0x00200000ce0c783b */ /* 0x000fee0000004200 */
        /* <DEDUP_REMOVED lines=42> */
[C---:B--2---:R-:W-:Y:S08]  /*5280*/  HMMA.16816.F32.BF16 R24, R4.reuse, R8, R52 ;  /* 0x000000080418723c */ /* 0x044ff00000041834 */
[----:B------:R-:W-:Y:S01]  /*5290*/  HMMA.16816.F32.BF16 R48, R4, R10, R60 ;  /* 0x0000000a0430723c */ /* 0x000fe2000004183c */
[----:B------:R-:W2:Y:S01]  /*52a0*/  LDSM.16.MT88.4 R8, [R200+0x2800] ;  /* 0x00280000c808783b */ /* 0x000ea20000004200 */
[----:B-1----:R-:W-:-:S04]  /*52b0*/  FFMA.FTZ R3, R135, c[0x0][0x2d0], -R0 ;  /* 0x0000b40087037a23 */ /* 0x002fc80000010800 */
[----:B------:R1:W-:Y:S02]  /*52c0*/  MUFU.EX2 R130, R3 ;  /* 0x0000000300827308 */ /* 0x0003e40000000800 */
[----:B------:R-:W-:Y:S01]  /*52d0*/  HMMA.16816.F32.BF16 R52, R4, R14, R56 ;  /* 0x0000000e0434723c */ /* 0x000fe20000041838 */
[----:B------:R-:W5:Y:S06]  /*52e0*/  LDSM.16.MT88.4 R12, [R206+0x2800] ;  /* 0x00280000ce0c783b */ /* 0x000f6c0000004200 */
[----:B---3--:R-:W-:Y:S02]  /*52f0*/  F2FP.BF16.PACK_AB R4, R150, R120 ;  /* 0x000000789604723e */ /* 0x008fe400000010ff */
[----:B----4-:R-:W-:-:S02]  /*5300*/  F2FP.BF16.PACK_AB R5, R148, R149 ;  /* 0x000000959405723e */ /* 0x010fc400000010ff */
[----:B------:R-:W-:Y:S01]  /*5310*/  F2FP.BF16.PACK_AB R6, R151, R152 ;  /* 0x000000989706723e */ /* 0x000fe200000010ff */
[----:B-1----:R-:W-:-:S04]  /*5320*/  FFMA.FTZ R3, R137, c[0x0][0x2d0], -R0 ;  /* 0x0000b40089037a23 */ /* 0x002fc80000010800 */
[----:B------:R-:W1:Y:S02]  /*5330*/  MUFU.EX2 R131, R3 ;  /* 0x0000000300837308 */ /* 0x000e640000000800 */
[----:B-1----:R-:W-:Y:S01]  /*5340*/  F2FP.BF16.PACK_AB R7, R131, R130 ;  /* 0x000000828307723e */ /* 0x002fe200000010ff */
[----:B------:R-:W-:Y:S02]  /*5350*/  FFMA.FTZ R3, R231, c[0x0][0x2d0], -R2 ;  /* 0x0000b400e7037a23 */ /* 0x000fe40000010802 */
[----:B------:R-:W-:-:S03]  /*5360*/  IMAD.MOV.U32 R231, RZ, RZ, R124 ;  /* 0x000000ffffe77224 */ /* 0x000fc600078e007c */
[----:B------:R1:W-:Y:S01]  /*5370*/  MUFU.EX2 R129, R3 ;  /* 0x0000000300817308 */ /* 0x0003e20000000800 */
[C---:B--2---:R-:W-:Y:S08]  /*5380*/  HMMA.16816.F32.BF16 R72, R4.reuse, R8, R72 ;  /* 0x000000080448723c */ /* 0x044ff00000041848 */
[----:B------:R-:W-:Y:S01]  /*5390*/  HMMA.16816.F32.BF16 R56, R4, R10, R44 ;  /* 0x0000000a0438723c */ /* 0x000fe2000004182c */
[----:B------:R-:W2:Y:S01]  /*53a0*/  LDSM.16.MT88.4 R8, [R200+0x6800] ;  /* 0x00680000c808783b */ /* 0x000ea20000004200 */
[----:B-1----:R-:W-:-:S06]  /*53b0*/  FFMA.FTZ R3, R232, c[0x0][0x2d0], -R2 ;  /* 0x0000b400e8037a23 */ /* 0x002fcc0000010802 */
[C---:B------:R-:W-:Y:S01]  /*53c0*/  HMMA.16816.F32.BF16 R44, R4.reuse, R20, R28 ;  /* 0x00000014042c723c */ /* 0x040fe2000004181c */
[----:B------:R-:W-:Y:S01]  /*53d0*/  IMAD.MOV.U32 R232, RZ, RZ, R125 ;  /* 0x000000ffffe87224 */ /* 0x000fe200078e007d */
[----:B------:R1:W3:Y:S06]  /*53e0*/  MUFU.EX2 R137, R3 ;  /* 0x0000000300897308 */ /* 0x0002ec0000000800 */
[C---:B------:R-:W-:Y:S01]  /*53f0*/  HMMA.16816.F32.BF16 R88, R4.reuse, R22, R96 ;  /* 0x000000160458723c */ /* 0x040fe20000041860 */
[----:B------:R-:W4:Y:S07]  /*5400*/  LDSM.16.MT88.4 R20, [R204+0x6800] ;  /* 0x00680000cc14783b */ /* 0x000f2e0000004200 */
[----:B-----5:R-:W-:Y:S01]  /*5410*/  HMMA.16816.F32.BF16 R92, R4, R12, R92 ;  /* 0x0000000c045c723c */ /* 0x020fe2000004185c */
        /* <DEDUP_REMOVED lines=19> */
[----:B------:R-:W-:Y:S01]  /*5550*/  LDSM.16.MT88.4 R76, [R200+0x3800] ;  /* 0x00380000c84c783b */ /* 0x000fe20000004200 */
[----:B------:R1:W4:Y:S06]  /*5560*/  MUFU.EX2 R71, R3 ;  /* 0x0000000300477308 */ /* 0x00032c0000000800 */
        /* <DEDUP_REMOVED lines=13> */
[----:B------:R-:W-:-:S06]  /*5640*/  FFMA.FTZ R3, R116, c[0x0][0x2d0], -R2 ;  /* 0x0000b40074037a23 */ /* 0x000fcc0000010802 */
[C---:B--2---:R-:W-:Y:S08]  /*5650*/  HMMA.16816.F32.BF16 R72, R4.reuse, R8, R72 ;  /* 0x000000080448723c */ /* 0x044ff00000041848 */
[C---:B------:R-:W-:Y:S01]  /*5660*/  HMMA.16816.F32.BF16 R56, R4.reuse, R10, R56 ;  /* 0x0000000a0438723c */ /* 0x040fe20000041838 */
[----:B------:R-:W1:Y:S07]  /*5670*/  LDSM.16.MT88.4 R8, [R200+0x7000] ;  /* 0x00700000c808783b */ /* 0x000e6e0000004200 */
[C---:B------:R-:W-:Y:S08]  /*5680*/  HMMA.16816.F32.BF16 R44, R4.reuse, R20, R44 ;  /* 0x00000014042c723c */ /* 0x040ff0000004182c */
[C---:B------:R-:W-:Y:S01]  /*5690*/  HMMA.16816.F32.BF16 R48, R4.reuse, R22, R88 ;  /* 0x000000160430723c */ /* 0x040fe20000041858 */
[----:B------:R-:W2:Y:S07]  /*56a0*/  LDSM.16.MT88.4 R20, [R204+0x7000] ;  /* 0x00700000cc14783b */ /* 0x000eae0000004200 */
[C---:B------:R-:W-:Y:S08]  /*56b0*/  HMMA.16816.F32.BF16 R88, R4.reuse, R16, R96 ;  /* 0x000000100458723c */ /* 0x040ff00000041860 */
[C---:B------:R-:W-:Y:S01]  /*56c0*/  HMMA.16816.F32.BF16 R52, R4.reuse, R18, R100 ;  /* 0x000000120434723c */ /* 0x040fe20000041864 */
[----:B------:R-:W-:Y:S07]  /*56d0*/  LDSM.16.MT88.4 R100, [R206+0x3800] ;  /* 0x00380000ce64783b */ /* 0x000fee0000004200 */
[C---:B------:R-:W-:Y:S01]  /*56e0*/  HMMA.16816.F32.BF16 R96, R4.reuse, R12, R92 ;  /* 0x0000000c0460723c */ /* 0x040fe2000004185c */
[----:B------:R-:W-:Y:S07]  /*56f0*/  LDSM.16.MT88.4 R92, [R203+0x3800] ;  /* 0x00380000cb5c783b */ /* 0x000fee0000004200 */
[C---:B-1----:R-:W-:Y:S08]  /*5700*/  HMMA.16816.F32.BF16 R112, R4.reuse, R8, R80 ;  /* 0x000000080470723c */ /* 0x042ff00000041850 */
[C---:B------:R-:W-:Y:S01]  /*5710*/  HMMA.16816.F32.BF16 R64, R4.reuse, R10, R64 ;  /* 0x0000000a0440723c */ /* 0x040fe20000041840 */
[----:B------:R-:W1:Y:S07]  /*5720*/  LDSM.16.MT88.4 R8, [R203+0x7000] ;  /* 0x00700000cb08783b */ /* 0x000e6e0000004200 */
[C---:B--2---:R-:W-:Y:S01]  /*5730*/  HMMA.16816.F32.BF16 R60, R4.reuse, R20, R60 ;  /* 0x00000014043c723c */ /* 0x044fe2000004183c */
[----:B------:R2:W-:Y:S07]  /*5740*/  MUFU.EX2 R20, R3 ;  /* 0x0000000300147308 */ /* 0x0005ee0000000800 */
[C---:B------:R-:W-:Y:S01]  /*5750*/  HMMA.16816.F32.BF16 R104, R4.reuse, R14, R84 ;  /* 0x0000000e0468723c */ /* 0x040fe20000041854 */
[----:B------:R-:W3:Y:S04]  /*5760*/  LDSM.16.MT88.4 R12, [R206+0x7000] ;  /* 0x00700000ce0c783b */ /* 0x000ee80000004200 */
[----:B------:R-:W-:Y:S03]  /*5770*/  LDSM.16.MT88.4 R84, [R204+0x3800] ;  /* 0x00380000cc54783b */ /* 0x000fe60000004200 */
[----:B------:R-:W-:Y:S01]  /*5780*/  HMMA.16816.F32.BF16 R40, R4, R22, R40 ;  /* 0x000000160428723c */ /* 0x000fe20000041828 */
[----:B--2---:R-:W-:-:S04]  /*5790*/  FFMA.FTZ R3, R117, c[0x0][0x2d0], -R2 ;  /* 0x0000b40075037a23 */ /* 0x004fc80000010802 */
[----:B------:R2:W4:Y:S03]  /*57a0*/  MUFU.EX2 R17, R3 ;  /* 0x0000000300117308 */ /* 0x0005260000000800 */
[C---:B-1----:R-:W-:Y:S01]  /*57b0*/  HMMA.16816.F32.BF16 R28, R4.reuse, R8, R28 ;  /* 0x00000008041c723c */ /* 0x042fe2000004181c */
[--C-:B--2---:R-:W-:Y:S01]  /*57c0*/  FFMA.FTZ R3, R118, c[0x0][0x2d0], -R2.reuse ;  /* 0x0000b40076037a23 */ /* 0x104fe20000010802 */
[----:B----4-:R-:W-:Y:S01]  /*57d0*/  F2FP.BF16.PACK_AB R132, R17, R20 ;  /* 0x000000141184723e */ /* 0x010fe200000010ff */
[----:B------:R-:W-:Y:S02]  /*57e0*/  FFMA.FTZ R2, R241, c[0x0][0x2d0], -R2 ;  /* 0x0000b400f1027a23 */ /* 0x000fe40000010802 */
[----:B------:R1:W-:Y:S03]  /*57f0*/  MUFU.EX2 R19, R3 ;  /* 0x0000000300137308 */ /* 0x0003e60000000800 */
[----:B------:R-:W-:Y:S01]  /*5800*/  HMMA.16816.F32.BF16 R24, R4, R10, R24 ;  /* 0x0000000a0418723c */ /* 0x000fe20000041818 */
[----:B------:R-:W-:-:S02]  /*5810*/  IMAD.MOV.U32 R118, RZ, RZ, R111 ;  /* 0x000000ffff767224 */ /* 0x000fc400078e006f */
[----:B------:R-:W2:Y:S02]  /*5820*/  LDSM.16.MT88.4 R108, [R200+0x7800] ;  /* 0x00780000c86c783b */ /* 0x000ea40000004200 */
[----:B------:R4:W5:Y:S03]  /*5830*/  MUFU.EX2 R18, R2 ;  /* 0x0000000200127308 */ /* 0x0009660000000800 */
[----:B---3--:R-:W-:Y:S01]  /*5840*/  HMMA.16816.F32.BF16 R36, R4, R12, R36 ;  /* 0x0000000c0424723c */ /* 0x008fe20000041824 */
[----:B-1----:R-:W-:-:S07]  /*5850*/  FADD.FTZ R3, R238, R235 ;  /* 0x000000ebee037221 */ /* 0x002fce0000010000 */
[----:B------:R-:W-:Y:S01]  /*5860*/  HMMA.16816.F32.BF16 R32, R4, R14, R32 ;  /* 0x0000000e0420723c */ /* 0x000fe20000041820 */
[----:B------:R-:W-:Y:S01]  /*5870*/  LDSM.16.MT88.4 R12, [R206+0x7800] ;  /* 0x00780000ce0c783b */ /* 0x000fe20000004200 */
[----:B----4-:R-:W-:Y:S01]  /*5880*/  FFMA.FTZ R2, R240, c[0x0][0x2d0], -R0 ;  /* 0x0000b400f0027a23 */ /* 0x010fe20000010800 */
[----:B-----5:R-:W-:-:S04]  /*5890*/  F2FP.BF16.PACK_AB R134, R18, R19 ;  /* 0x000000131286723e */ /* 0x020fc800000010ff */
[----:B------:R-:W-:Y:S01]  /*58a0*/  IMAD.MOV.U32 R5, RZ, RZ, c[0x0][0x168] ;  /* 0x00005a00ff057624 */ /* 0x000fe200078e00ff */
[----:B------:R1:W-:Y:S02]  /*58b0*/  MUFU.EX2 R16, R2 ;  /* 0x0000000200107308 */ /* 0x0003e40000000800 */
[----:B-1----:R-:W-:-:S06]  /*58c0*/  FFMA.FTZ R2, R239, c[0x0][0x2d0], -R0 ;  /* 0x0000b400ef027a23 */ /* 0x002fcc0000010800 */
[----:B------:R1:W3:Y:S02]  /*58d0*/  MUFU.EX2 R9, R2 ;  /* 0x0000000200097308 */ /* 0x0002e40000000800 */
[--C-:B-1----:R-:W-:Y:S01]  /*58e0*/  FFMA.FTZ R2, R245, c[0x0][0x2d0], -R0.reuse ;  /* 0x0000b400f5027a23 */ /* 0x102fe20000010800 */
[----:B---3--:R-:W-:Y:S01]  /*58f0*/  F2FP.BF16.PACK_AB R133, R9, R16 ;  /* 0x000000100985723e */ /* 0x008fe200000010ff */
[----:B------:R-:W-:-:S04]  /*5900*/  FFMA.FTZ R0, R244, c[0x0][0x2d0], -R0 ;  /* 0x0000b400f4007a23 */ /* 0x000fc80000010800 */
[----:B------:R1:W-:Y:S08]  /*5910*/  MUFU.EX2 R10, R2 ;  /* 0x00000002000a7308 */ /* 0x0003f00000000800 */
        /* <DEDUP_REMOVED lines=12> */
[----:B------:R-:W-:Y:S01]  /*59e0*/  FADD.FTZ R2, R248, R2 ;  /* 0x00000002f8027221 */ /* 0x000fe20000010000 */
[----:B------:R-:W1:Y:S01]  /*59f0*/  LDSM.16.MT88.4 R116, [R204+0x7800] ;  /* 0x00780000cc74783b */ /* 0x000e620000004200 */
[----:B------:R-:W-:Y:S01]  /*5a00*/  FADD.FTZ R0, R251, R0 ;  /* 0x00000000fb007221 */ /* 0x000fe20000010000 */
[C---:B------:R-:W-:Y:S01]  /*5a10*/  HMMA.16816.F32.BF16 R100, R132.reuse, R102, R104 ;  /* 0x000000668464723c */ /* 0x040fe20000041868 */
[----:B------:R-:W-:Y:S02]  /*5a20*/  FADD.FTZ R2, R250, R2 ;  /* 0x00000002fa027221 */ /* 0x000fe40000010000 */
[----:B------:R-:W-:Y:S02]  /*5a30*/  FADD.FTZ R0, R126, R0 ;  /* 0x000000007e007221 */ /* 0x000fe40000010000 */
[----:B------:R-:W-:Y:S01]  /*5a40*/  FADD.FTZ R2, R197, R2 ;  /* 0x00000002c5027221 */ /* 0x000fe20000010000 */
[----:B------:R-:W3:Y:S01]  /*5a50*/  LDSM.16.MT88.4 R124, [R203+0x7800] ;  /* 0x00780000cb7c783b */ /* 0x000ee20000004200 */
[----:B------:R-:W-:Y:S01]  /*5a60*/  FADD.FTZ R0, R198, R0 ;  /* 0x00000000c6007221 */ /* 0x000fe20000010000 */
[----:B--2---:R-:W-:Y:S01]  /*5a70*/  HMMA.16816.F32.BF16 R104, R132, R108, R112 ;  /* 0x0000006c8468723c */ /* 0x004fe20000041870 */
[----:B------:R-:W-:-:S02]  /*5a80*/  FADD.FTZ R2, R195, R2 ;  /* 0x00000002c3027221 */ /* 0x000fc40000010000 */
[----:B------:R-:W-:Y:S01]  /*5a90*/  FADD.FTZ R0, R229, R0 ;  /* 0x00000000e5007221 */ /* 0x000fe20000010000 */
[----:B------:R-:W-:Y:S01]  /*5aa0*/  IADD3 R229, R231, -0x2, RZ ;  /* 0xfffffffee7e57810 */ /* 0x000fe20007ffe0ff */
        /* <DEDUP_REMOVED lines=29> */
[----:B------:R-:W-:Y:S02]  /*5c80*/  FADD.FTZ R4, R150, R0 ;  /* 0x0000000096047221 */ /* 0x000fe40000010000 */
[----:B------:R-:W-:Y:S01]  /*5c90*/  FADD.FTZ R3, R148, R3 ;  /* 0x0000000394037221 */ /* 0x000fe20000010000 */
[C---:B---3--:R-:W-:Y:S01]  /*5ca0*/  HMMA.16816.F32.BF16 R120, R132.reuse, R124, R28 ;  /* 0x0000007c8478723c */ /* 0x048fe2000004181c */
[----:B------:R-:W-:Y:S02]  /*5cb0*/  FADD.FTZ R4, R152, R4 ;  /* 0x0000000498047221 */ /* 0x000fe40000010000 */
[----:B------:R-:W-:Y:S01]  /*5cc0*/  IMAD.MOV.U32 R0, RZ, RZ, R232 ;  /* 0x000000ffff007224 */ /* 0x000fe200078e00e8 */
[----:B------:R-:W-:Y:S01]  /*5cd0*/  @P4 SHF.R.U32.HI R0, RZ, c[0x0][0x2cc], R2 ;  /* 0x0000b300ff004a19 */ /* 0x000fe20000011602 */
[----:B------:R-:W-:Y:S02]  /*5ce0*/  FADD.FTZ R3, R130, R3 ;  /* 0x0000000382037221 */ /* 0x000fe40000010000 */
[----:B------:R-:W-:Y:S01]  /*5cf0*/  FADD.FTZ R2, R151, R4 ;  /* 0x0000000497027221 */ /* 0x000fe20000010000 */
[----:B------:R-:W-:Y:S01]  /*5d00*/  IADD3 R0, R0, c[0x0][0x1d0], -R5 ;  /* 0x0000740000007a10 */ /* 0x000fe20007ffe805 */
[----:B------:R-:W-:Y:S01]  /*5d10*/  FADD.FTZ R3, R131, R3 ;  /* 0x0000000383037221 */ /* 0x000fe20000010000 */
[----:B------:R-:W-:Y:S01]  /*5d20*/  HMMA.16816.F32.BF16 R92, R132, R94, R52 ;  /* 0x0000005e845c723c */ /* 0x000fe20000041834 */
[----:B------:R-:W-:-:S02]  /*5d30*/  FADD.FTZ R4, R129, R2 ;  /* 0x0000000281047221 */ /* 0x000fc40000010000 */
[----:B------:R-:W-:Y:S02]  /*5d40*/  FADD.FTZ R2, R128, R3 ;  /* 0x0000000380027221 */ /* 0x000fe40000010000 */
[----:B------:R-:W-:Y:S01]  /*5d50*/  FADD.FTZ R3, R137, R4 ;  /* 0x0000000489037221 */ /* 0x000fe20000010000 */
[----:B------:R-:W-:Y:S01]  /*5d60*/  SHF.R.S32.HI R4, RZ, 0x1f, R0 ;  /* 0x0000001fff047819 */ /* 0x000fe20000011400 */
[----:B------:R-:W-:Y:S01]  /*5d70*/  FADD.FTZ R2, R71, R2 ;  /* 0x0000000247027221 */ /* 0x000fe20000010000 */
[C---:B------:R-:W-:Y:S01]  /*5d80*/  HMMA.16816.F32.BF16 R108, R132.reuse, R110, R64 ;  /* 0x0000006e846c723c */ /* 0x040fe20000041840 */
[----:B------:R-:W-:Y:S01]  /*5d90*/  FADD.FTZ R3, R139, R3 ;  /* 0x000000038b037221 */ /* 0x000fe20000010000 */
[----:B------:R-:W-:Y:S01]  /*5da0*/  LEA.HI R4, R4, R0, RZ, 0x7 ;  /* 0x0000000004047211 */ /* 0x000fe200078f38ff */
[----:B------:R-:W-:Y:S02]  /*5db0*/  FADD.FTZ R0, R70, R2 ;  /* 0x0000000246007221 */ /* 0x000fe40000010000 */
[----:B------:R-:W-:Y:S01]  /*5dc0*/  FADD.FTZ R2, R138, R3 ;  /* 0x000000038a027221 */ /* 0x000fe20000010000 */
[----:B------:R-:W-:Y:S01]  /*5dd0*/  SHF.R.S32.HI R3, RZ, 0x7, R4 ;  /* 0x00000007ff037819 */ /* 0x000fe20000011404 */
[----:B------:R-:W-:Y:S01]  /*5de0*/  FADD.FTZ R0, R136, R0 ;  /* 0x0000000088007221 */ /* 0x000fe20000010000 */
[----:B------:R-:W-:Y:S01]  /*5df0*/  HMMA.16816.F32.BF16 R116, R132, R118, R40 ;  /* 0x000000768474723c */ /* 0x000fe20000041828 */
[----:B------:R-:W-:Y:S01]  /*5e00*/  FADD.FTZ R2, R20, R2 ;  /* 0x0000000214027221 */ /* 0x000fe20000010000 */
[----:B------:R-:W-:Y:S01]  /*5e10*/  IMNMX R3, RZ, R3, !PT ;  /* 0x00000003ff037217 */ /* 0x000fe20007800200 */
[----:B------:R-:W-:-:S02]  /*5e20*/  FADD.FTZ R0, R16, R0 ;  /* 0x0000000010007221 */ /* 0x000fc40000010000 */
[----:B------:R-:W-:Y:S01]  /*5e30*/  FADD.FTZ R2, R17, R2 ;  /* 0x0000000211027221 */ /* 0x000fe20000010000 */
[----:B------:R-:W-:Y:S01]  /*5e40*/  ISETP.GE.AND P0, PT, R229, R3, PT ;  /* 0x00000003e500720c */ /* 0x000fe20003f06270 */
[----:B------:R-:W-:Y:S01]  /*5e50*/  FADD.FTZ R0, R9, R0 ;  /* 0x0000000009007221 */ /* 0x000fe20000010000 */
[----:B------:R1:W-:Y:S01]  /*5e60*/  STL [R1], R3 ;  /* 0x0000000301007387 */ /* 0x0003e20000100800 */
[----:B------:R-:W-:Y:S01]  /*5e70*/  FADD.FTZ R2, R19, R2 ;  /* 0x0000000213027221 */ /* 0x000fe20000010000 */
[----:B------:R-:W-:Y:S01]  /*5e80*/  HMMA.16816.F32.BF16 R124, R132, R126, R24 ;  /* 0x0000007e847c723c */ /* 0x000fe20000041818 */
[----:B------:R-:W-:Y:S02]  /*5e90*/  FADD.FTZ R0, R10, R0 ;  /* 0x000000000a007221 */ /* 0x000fe40000010000 */
[----:B------:R-:W-:Y:S02]  /*5ea0*/  FADD.FTZ R2, R18, R2 ;  /* 0x0000000212027221 */ /* 0x000fe40000010000 */
[----:B------:R-:W-:-:S03]  /*5eb0*/  FADD.FTZ R0, R8, R0 ;  /* 0x0000000008007221 */ /* 0x000fc60000010000 */
[C---:B------:R-:W-:Y:S02]  /*5ec0*/  HMMA.16816.F32.BF16 R128, R132.reuse, R12, R36 ;  /* 0x0000000c8480723c */ /* 0x040fe40000041824 */
[----:B------:R1:W-:Y:S04]  /*5ed0*/  STL [R1+0x10], R0 ;  /* 0x0000100001007387 */ /* 0x0003e80000100800 */
[----:B------:R1:W-:Y:S02]  /*5ee0*/  STL [R1+0x4], R2 ;  /* 0x0000040201007387 */ /* 0x0003e40000100800 */
[----:B------:R-:W-:Y:S01]  /*5ef0*/  HMMA.16816.F32.BF16 R132, R132, R14, R32 ;  /* 0x0000000e8484723c */ /* 0x000fe20000041820 */
[----:B------:R-:W-:Y:S01]  /*5f00*/  @!UPT UIADD3 URZ, URZ, URZ, URZ ;  /* 0x0000003f3f3ff290 */ /* 0x000fe2000fffe03f */
[----:B------:R-:W-:Y:S11]  /*5f10*/  @!P0 BRA `(.L_x_443) ;  /* 0x000048c000008947 */ /* 0x000ff60003800000 */
[----:B------:R-:W-:Y:S02]  /*5f20*/  MOV R70, R68 ;  /* 0x0000004400467202 */ /* 0x000fe40000000f00 */
[----:B-1----:R-:W-:-:S02]  /*5f30*/  MOV R3, R69 ;  /* 0x0000004500037202 */ /* 0x002fc40000000f00 */
[----:B------:R-:W-:-:S07]  /*5f40*/  MOV R192, R229 ;  /* 0x000000e500c07202 */ /* 0x000fce0000000f00 */
.L_x_444:
[----:B------:R-:W2:Y:S01]  /*5f50*/  LDL.64 R170, [R1+0x20] ;  /* 0x0000200001aa7983 */ /* 0x000ea20000100a00 */
[----:B------:R-:W-:Y:S04]  /*5f60*/  DEPBAR.LE SB0, 0x0 ;  /* 0x000080000000791a */ /* 0x000fe80000000000 */
[----:B------:R-:W-:Y:S01]  /*5f70*/  WARPSYNC 0xffffffff ;  /* 0xffffffff00007948 */ /* 0x000fe20003800000 */
[----:B------:R-:W3:Y:S04]  /*5f80*/  LDL R168, [R1+0x28] ;  /* 0x0000280001a87983 */ /* 0x000ee80000100800 */
[----:B------:R-:W-:Y:S01]  /*5f90*/  BAR.SYNC.DEFER_BLOCKING 0x0 ;  /* 0x0000000000007b1d */ /* 0x000fe20000010000 */
[C---:B------:R-:W-:Y:S02]  /*5fa0*/  ISETP.GE.AND P5, PT, R192.reuse, RZ, PT ;  /* 0x000000ffc000720c */ /* 0x040fe40003fa6270 */
[C---:B------:R-:W-:Y:S11]  /*5fb0*/  IADD3 R229, R192.reuse, -0x1, RZ ;  /* 0xffffffffc0e57810 */ /* 0x040ff60007ffe0ff */
[----:B------:R-:W-:Y:S01]  /*5fc0*/  @P5 SHF.R.S32.HI R0, RZ, 0x1f, R192 ;  /* 0x0000001fff005819 */ /* 0x000fe200000114c0 */
[----:B------:R-:W-:Y:S04]  /*5fd0*/  @P5 IMAD.WIDE.U32 R68, R192, c[0x0][0x208], RZ ;  /* 0x00008200c0445a25 */ /* 0x000fe800078e00ff */
[----:B------:R-:W-:Y:S01]  /*5fe0*/  @P5 IMAD R0, R0, c[0x0][0x208], RZ ;  /* 0x0000820000005a24 */ /* 0x000fe200078e02ff */
[----:B------:R-:W-:Y:S03]  /*5ff0*/  @P5 SHF.L.U32 R2, R68, 0x7, RZ ;  /* 0x0000000744025819 */ /* 0x000fe600000006ff */
[----:B------:R-:W-:Y:S01]  /*6000*/  @P5 IMAD R0, R192, c[0x0][0x20c], R0 ;  /* 0x00008300c0005a24 */ /* 0x000fe200078e0200 */
[----:B------:R-:W3:Y:S03]  /*6010*/  LDL.64 R232, [R1+0x8] ;  /* 0x0000080001e87983 */ /* 0x000ee60000100a00 */
[----:B------:R-:W-:Y:S03]  /*6020*/  @P5 IMAD.IADD R69, R69, 0x1, R0 ;  /* 0x0000000145455824 */ /* 0x000fe600078e0200 */
[----:B------:R-:W1:Y:S02]  /*6030*/  LDSM.16.M88.4 R8, [R201] ;  /* 0x00000000c908783b */ /* 0x000e640000000200 */
[----:B------:R-:W-:Y:S06]  /*6040*/  @P5 SHF.L.U64.HI R68, R68, 0x7, R69 ;  /* 0x0000000744445819 */ /* 0x000fec0000010245 */
[----:B------:R-:W5:Y:S08]  /*6050*/  LDSM.16.M88.4 R16, [R201+0x800] ;  /* 0x00080000c910783b */ /* 0x000f700000000200 */
[----:B------:R-:W5:Y:S08]  /*6060*/  LDSM.16.M88.4 R24, [R201+0x1000] ;  /* 0x00100000c918783b */ /* 0x000f700000000200 */
[----:B------:R-:W5:Y:S08]  /*6070*/  LDSM.16.M88.4 R32, [R201+0x1800] ;  /* 0x00180000c920783b */ /* 0x000f700000000200 */
[----:B------:R-:W5:Y:S01]  /*6080*/  LDSM.16.M88.4 R40, [R201+0x2000] ;  /* 0x00200000c928783b */ /* 0x000f620000000200 */
[C---:B-1----:R-:W-:Y:S07]  /*6090*/  HMMA.16816.F32.BF16 R4, R140.reuse, R8, RZ ;  /* 0x000000088c04723c */ /* 0x042fee00000418ff */
[----:B------:R-:W1:Y:S01]  /*60a0*/  LDSM.16.M88.4 R48, [R201+0x2800] ;  /* 0x00280000c930783b */ /* 0x000e620000000200 */
[C---:B------:R-:W-:Y:S07]  /*60b0*/  HMMA.16816.F32.BF16 R8, R140.reuse, R10, RZ ;  /* 0x0000000a8c08723c */ /* 0x040fee00000418ff */
[----:B------:R-:W1:Y:S01]  /*60c0*/  LDSM.16.M88.4 R56, [R201+0x3000] ;  /* 0x00300000c938783b */ /* 0x000e620000000200 */
[C---:B-----5:R-:W-:Y:S07]  /*60d0*/  HMMA.16816.F32.BF16 R12, R140.reuse, R16, RZ ;  /* 0x000000108c0c723c */ /* 0x060fee00000418ff */
[----:B------:R-:W5:Y:S01]  /*60e0*/  LDSM.16.M88.4 R64, [R201+0x3800] ;  /* 0x00380000c940783b */ /* 0x000f620000000200 */
[C---:B------:R-:W-:Y:S07]  /*60f0*/  HMMA.16816.F32.BF16 R16, R140.reuse, R18, RZ ;  /* 0x000000128c10723c */ /* 0x040fee00000418ff */
[----:B------:R-:W1:Y:S01]  /*6100*/  LDSM.16.M88.4 R136, [R207] ;  /* 0x00000000cf88783b */ /* 0x000e620000000200 */
[C---:B------:R-:W-:Y:S07]  /*6110*/  HMMA.16816.F32.BF16 R20, R140.reuse, R24, RZ ;  /* 0x000000188c14723c */ /* 0x040fee00000418ff */
[----:B------:R-:W1:Y:S01]  /*6120*/  LDSM.16.M88.4 R148, [R222] ;  /* 0x00000000de94783b */ /* 0x000e620000000200 */
[C---:B------:R-:W-:Y:S07]  /*6130*/  HMMA.16816.F32.BF16 R24, R140.reuse, R26, RZ ;  /* 0x0000001a8c18723c */ /* 0x040fee00000418ff */
[----:B------:R-:W5:Y:S01]  /*6140*/  LDSM.16.M88.4 R152, [R221] ;  /* 0x00000000dd98783b */ /* 0x000f620000000200 */
[C---:B------:R-:W-:Y:S07]  /*6150*/  HMMA.16816.F32.BF16 R28, R140.reuse, R32, RZ ;  /* 0x000000208c1c723c */ /* 0x040fee00000418ff */
[----:B------:R-:W5:Y:S01]  /*6160*/  LDSM.16.M88.4 R156, [R220] ;  /* 0x00000000dc9c783b */ /* 0x000f620000000200 */
[C---:B------:R-:W-:Y:S07]  /*6170*/  HMMA.16816.F32.BF16 R32, R140.reuse, R34, RZ ;  /* 0x000000228c20723c */ /* 0x040fee00000418ff */
[----:B------:R-:W5:Y:S01]  /*6180*/  LDSM.16.M88.4 R160, [R219] ;  /* 0x00000000dba0783b */ /* 0x000f620000000200 */
[C---:B------:R-:W-:Y:S07]  /*6190*/  HMMA.16816.F32.BF16 R36, R140.reuse, R40, RZ ;  /* 0x000000288c24723c */ /* 0x040fee00000418ff */
[----:B------:R-:W4:Y:S04]  /*61a0*/  LDL R195, [R1+0x30] ;  /* 0x0000300001c37983 */ /* 0x000f280000100800 */
[----:B------:R-:W4:Y:S01]  /*61b0*/  LDL R194, [R1+0x3c] ;  /* 0x00003c0001c27983 */ /* 0x000f220000100800 */
[C---:B------:R-:W-:Y:S03]  /*61c0*/  HMMA.16816.F32.BF16 R40, R140.reuse, R42, RZ ;  /* 0x0000002a8c28723c */ /* 0x040fe600000418ff */
[----:B------:R-:W4:Y:S05]  /*61d0*/  LDL R193, [R1+0x40] ;  /* 0x0000400001c17983 */ /* 0x000f2a0000100800 */
[C---:B-1----:R-:W-:Y:S08]  /*61e0*/  HMMA.16816.F32.BF16 R44, R140.reuse, R48, RZ ;  /* 0x000000308c2c723c */ /* 0x042ff000000418ff */
[C---:B------:R-:W-:Y:S08]  /*61f0*/  HMMA.16816.F32.BF16 R48, R140.reuse, R50, RZ ;  /* 0x000000328c30723c */ /* 0x040ff000000418ff */
[C---:B------:R-:W-:Y:S08]  /*6200*/  HMMA.16816.F32.BF16 R52, R140.reuse, R56, RZ ;  /* 0x000000388c34723c */ /* 0x040ff000000418ff */
[C---:B------:R-:W-:Y:S08]  /*6210*/  HMMA.16816.F32.BF16 R56, R140.reuse, R58, RZ ;  /* 0x0000003a8c38723c */ /* 0x040ff000000418ff */
[C---:B-----5:R-:W-:Y:S08]  /*6220*/  HMMA.16816.F32.BF16 R60, R140.reuse, R64, RZ ;  /* 0x000000408c3c723c */ /* 0x060ff000000418ff */
[----:B------:R-:W-:Y:S08]  /*6230*/  HMMA.16816.F32.BF16 R64, R140, R66, RZ ;  /* 0x000000428c40723c */ /* 0x000ff000000418ff */
[C---:B------:R-:W-:Y:S08]  /*6240*/  HMMA.16816.F32.BF16 R4, R144.reuse, R136, R4 ;  /* 0x000000889004723c */ /* 0x040ff00000041804 */
[C---:B------:R-:W-:Y:S01]  /*6250*/  HMMA.16816.F32.BF16 R8, R144.reuse, R138, R8 ;  /* 0x0000008a9008723c */ /* 0x040fe20000041808 */
[----:B------:R-:W1:Y:S07]  /*6260*/  LDSM.16.M88.4 R136, [R218] ;  /* 0x00000000da88783b */ /* 0x000e6e0000000200 */
[C---:B------:R-:W-:Y:S08]  /*6270*/  HMMA.16816.F32.BF16 R12, R144.reuse, R148, R12 ;  /* 0x00000094900c723c */ /* 0x040ff0000004180c */
[C---:B------:R-:W-:Y:S01]  /*6280*/  HMMA.16816.F32.BF16 R16, R144.reuse, R150, R16 ;  /* 0x000000969010723c */ /* 0x040fe20000041810 */
[----:B------:R-:W5:Y:S07]  /*6290*/  LDSM.16.M88.4 R148, [R217] ;  /* 0x00000000d994783b */ /* 0x000f6e0000000200 */
[C---:B------:R-:W-:Y:S07]  /*62a0*/  HMMA.16816.F32.BF16 R20, R144.reuse, R152, R20 ;  /* 0x000000989014723c */ /* 0x040fee0000041814 */
[----:B------:R-:W-:Y:S01]  /*62b0*/  @P5 IMAD.MOV.U32 R152, RZ, RZ, c[0x0][0x208] ;  /* 0x00008200ff985624 */ /* 0x000fe200078e00ff */
[C---:B------:R-:W-:Y:S04]  /*62c0*/  HMMA.16816.F32.BF16 R24, R144.reuse, R154, R24 ;  /* 0x0000009a9018723c */ /* 0x040fe80000041818 */
[----:B------:R-:W-:Y:S04]  /*62d0*/  @P5 IMAD.SHL.U32 R71, R152, 0x40, RZ ;  /* 0x0000004098475824 */ /* 0x000fe800078e00ff */
[C---:B------:R-:W-:Y:S08]  /*62e0*/  HMMA.16816.F32.BF16 R28, R144.reuse, R156, R28 ;  /* 0x0000009c901c723c */ /* 0x040ff0000004181c */
[C---:B------:R-:W-:Y:S08]  /*62f0*/  HMMA.16816.F32.BF16 R32, R144.reuse, R158, R32 ;  /* 0x0000009e9020723c */ /* 0x040ff00000041820 */
[C---:B------:R-:W-:Y:S08]  /*6300*/  HMMA.16816.F32.BF16 R36, R144.reuse, R160, R36 ;  /* 0x000000a09024723c */ /* 0x040ff00000041824 */
[C---:B------:R-:W-:Y:S08]  /*6310*/  HMMA.16816.F32.BF16 R40, R144.reuse, R162, R40 ;  /* 0x000000a29028723c */ /* 0x040ff00000041828 */
[C---:B-1----:R-:W-:Y:S08]  /*6320*/  HMMA.16816.F32.BF16 R44, R144.reuse, R136, R44 ;  /* 0x00000088902c723c */ /* 0x042ff0000004182c */
[C---:B------:R-:W-:Y:S04]  /*6330*/  HMMA.16816.F32.BF16 R48, R144.reuse, R138, R48 ;  /* 0x0000008a9030723c */ /* 0x040fe80000041830 */
[----:B--2---:R-:W-:Y:S04]  /*6340*/  @P5 IADD3 R0, P1, R2, R170, RZ ;  /* 0x000000aa02005210 */ /* 0x004fe80007f3e0ff */
[C---:B-----5:R-:W-:Y:S04]  /*6350*/  HMMA.16816.F32.BF16 R52, R144.reuse, R148, R52 ;  /* 0x000000949034723c */ /* 0x060fe80000041834 */
[----:B------:R-:W-:Y:S02]  /*6360*/  @P5 LEA R158, P0, R0, c[0x0][0x1f8], 0x1 ;  /* 0x00007e00009e5a11 */ /* 0x000fe400078008ff */
[----:B---3--:R-:W-:Y:S02]  /*6370*/  @P5 IADD3.X R69, R68, R168, RZ, P1, !PT ;  /* 0x000000a844455210 */ /* 0x008fe40000ffe4ff */
[C---:B------:R-:W-:Y:S04]  /*6380*/  HMMA.16816.F32.BF16 R56, R144.reuse, R150, R56 ;  /* 0x000000969038723c */ /* 0x040fe80000041838 */
[----:B------:R-:W-:Y:S02]  /*6390*/  @P5 LEA.HI.X R159, R0, c[0x0][0x1fc], R69, 0x1, P0 ;  /* 0x00007f00009f5a11 */ /* 0x000fe400000f0c45 */
[----:B------:R-:W-:Y:S02]  /*63a0*/  @P5 IADD3 R0, P3, P2, R2, 0x40, R170 ;  /* 0x0000004002005810 */ /* 0x000fe40007a7e0aa */
[----:B------:R-:W-:Y:S04]  /*63b0*/  @P5 MOV R2, 0x6 ;  /* 0x0000000600025802 */ /* 0x000fe80000000f00 */
[----:B------:R-:W-:Y:S02]  /*63c0*/  @P5 SHF.L.U64.HI R2, R152, R2, c[0x0][0x20c] ;  /* 0x0000830098025619 */ /* 0x000fe40000010202 */
[----:B------:R-:W1:Y:S01]  /*63d0*/  LDSM.16.M88.4 R152, [R216] ;  /* 0x00000000d898783b */ /* 0x000e620000000200 */
[----:B------:R-:W-:Y:S02]  /*63e0*/  @P5 LEA R160, P1, R0, c[0x0][0x1f8], 0x1 ;  /* 0x00007e0000a05a11 */ /* 0x000fe400078208ff */
[----:B------:R-:W-:Y:S02]  /*63f0*/  @P5 IADD3.X R69, R68, RZ, R168, P3, P2 ;  /* 0x000000ff44455210 */ /* 0x000fe40001fe44a8 */
[-C--:B------:R-:W-:Y:S02]  /*6400*/  @P5 IADD3 R68, P2, R158, R71.reuse, RZ ;  /* 0x000000479e445210 */ /* 0x080fe40007f5e0ff */
[----:B------:R-:W-:Y:S02]  /*6410*/  @P5 LEA.HI.X R161, R0, c[0x0][0x1fc], R69, 0x1, P1 ;  /* 0x00007f0000a15a11 */ /* 0x000fe400008f0c45 */
[----:B------:R-:W-:Y:S02]  /*6420*/  @P5 ISETP.GE.AND P0, PT, R232, c[0x0][0x1d4], PT ;  /* 0x00007500e8005a0c */ /* 0x000fe40003f06270 */
[-C--:B------:R-:W-:Y:S02]  /*6430*/  @P5 IADD3.X R69, R159, R2.reuse, RZ, P2, !PT ;  /* 0x000000029f455210 */ /* 0x080fe400017fe4ff */
[-C--:B------:R-:W-:Y:S04]  /*6440*/  @P5 IADD3 R156, P1, R68, R71.reuse, RZ ;  /* 0x00000047449c5210 */ /* 0x080fe80007f3e0ff */
[----:B------:R-:W-:Y:S01]  /*6450*/  @P5 IADD3 R136, P2, R156, R71, RZ ;  /* 0x000000479c885210 */ /* 0x000fe20007f5e0ff */
[----:B------:R-:W-:Y:S04]  /*6460*/  @P5 IMAD.X R157, R69, 0x1, R2, P1 ;  /* 0x00000001459d5824 */ /* 0x000fe800008e0602 */
[----:B------:R-:W-:Y:S01]  /*6470*/  @!PT LDS RZ, [RZ] ;  /* 0x00000000fffff984 */ /* 0x000fe20000000800 */
[----:B------:R-:W-:Y:S01]  /*6480*/  @!PT LDS RZ, [RZ] ;  /* 0x00000000fffff984 */ /* 0x000fe20000000800 */
[----:B------:R-:W-:Y:S01]  /*6490*/  @!PT LDS RZ, [RZ] ;  /* 0x00000000fffff984 */ /* 0x000fe20000000800 */
[----:B------:R2:W-:Y:S01]  /*64a0*/  @P5 LDGSTS.E.BYPASS.LTC128B.128 [R228+0x100], [R158.64], !P0 ;  /* 0x001000009ee45fae */ /* 0x0005e2000c101d46 */
[----:B------:R-:W-:Y:S07]  /*64b0*/  @P5 IADD3.X R137, R157, R2, RZ, P2, !PT ;  /* 0x000000029d895210 */ /* 0x000fee00017fe4ff */
[----:B------:R3:W-:Y:S08]  /*64c0*/  @P5 LDGSTS.E.BYPASS.LTC128B.128 [R228+0x4100], [R160.64], !P6 ;  /* 0x04100000a0e45fae */ /* 0x0007f0000f101d46 */
[----:B------:R5:W-:Y:S01]  /*64d0*/  @P5 LDGSTS.E.BYPASS.LTC128B.128 [R228+0x1100], [R68.64], !P0 ;  /* 0x0110000044e45fae */ /* 0x000be2000c101d46 */
[C---:B-1----:R-:W-:Y:S07]  /*64e0*/  HMMA.16816.F32.BF16 R60, R144.reuse, R152, R60 ;  /* 0x00000098903c723c */ /* 0x042fee000004183c */
[----:B------:R5:W-:Y:S01]  /*64f0*/  @P5 LDGSTS.E.BYPASS.LTC128B.128 [R228+0x5100], [R68.64+0x80], !P6 ;  /* 0x0510008044e45fae */ /* 0x000be2000f101d46 */
[----:B------:R-:W-:Y:S07]  /*6500*/  HMMA.16816.F32.BF16 R64, R144, R154, R64 ;  /* 0x0000009a9040723c */ /* 0x000fee0000041840 */
[----:B------:R2:W-:Y:S08]  /*6510*/  @P5 LDGSTS.E.BYPASS.LTC128B.128 [R228+0x2100], [R156.64], !P0 ;  /* 0x021000009ce45fae */ /* 0x0005f0000c101d46 */
[----:B------:R2:W-:Y:S08]  /*6520*/  @P5 LDGSTS.E.BYPASS.LTC128B.128 [R228+0x6100], [R156.64+0x80], !P6 ;  /* 0x061000809ce45fae */ /* 0x0005f0000f101d46 */
[----:B------:R1:W-:Y:S08]  /*6530*/  @P5 LDGSTS.E.BYPASS.LTC128B.128 [R228+0x3100], [R136.64], !P0 ;  /* 0x0310000088e45fae */ /* 0x0003f0000c101d46 */
[----:B------:R1:W-:Y:S08]  /*6540*/  @P5 LDGSTS.E.BYPASS.LTC128B.128 [R228+0x7100], [R136.64+0x80], !P6 ;  /* 0x0710008088e45fae */ /* 0x0003f0000f101d46 */
[----:B---3--:R-:W-:Y:S08]  /*6550*/  LDSM.16.M88.4 R160, [R205+0x1000] ;  /* 0x00100000cda0783b */ /* 0x008ff00000000200 */
[----:B--2---:R-:W-:Y:S08]  /*6560*/  LDSM.16.M88.4 R156, [R205+0x800] ;  /* 0x00080000cd9c783b */ /* 0x004ff00000000200 */
[----:B------:R-:W-:Y:S08]  /*6570*/  LDSM.16.M88.4 R168, [R205+0x1800] ;  /* 0x00180000cda8783b */ /* 0x000ff00000000200 */
[----:B-1----:R-:W1:Y:S08]  /*6580*/  LDSM.16.M88.4 R136, [R205] ;  /* 0x00000000cd88783b */ /* 0x002e700000000200 */
[----:B------:R-:W0:Y:S01]  /*6590*/  LDGDEPBAR ;  /* 0x00000000000079af */ /* 0x000e220000000000 */
[----:B----4-:R-:W-:Y:S07]  /*65a0*/  IMAD.IADD R0, R194, 0x1, R195 ;  /* 0x00000001c2007824 */ /* 0x010fee00078e02c3 */
[----:B------:R-:W2:Y:S01]  /*65b0*/  LDSM.16.M88.4 R148, [R205+0x2000] ;  /* 0x00200000cd94783b */ /* 0x000ea20000000200 */
[----:B------:R-:W-:Y:S05]  /*65c0*/  @P4 IMAD.HI.U32 R2, R0, c[0x0][0x2c8], RZ ;  /* 0x0000b20000024a27 */ /* 0x000fea00078e00ff */
[----:B------:R-:W-:Y:S02]  /*65d0*/  @P4 SHF.R.U32.HI R0, RZ, c[0x0][0x2cc], R2 ;  /* 0x0000b300ff004a19 */ /* 0x000fe40000011602 */
[----:B------:R-:W-:Y:S08]  /*65e0*/  LDSM.16.M88.4 R152, [R205+0x3000] ;  /* 0x00300000cd98783b */ /* 0x000ff00000000200 */
[----:B------:R-:W-:Y:S01]  /*65f0*/  SHFL.IDX PT, R2, R0, RZ, 0x1c1f ;  /* 0x001c1fff00027589 */ /* 0x000fe200000e0000 */
[C---:B-1----:R-:W-:Y:S08]  /*6600*/  HMMA.16816.F32.BF16 R4, R164.reuse, R136, R4 ;  /* 0x00000088a404723c */ /* 0x042ff00000041804 */
[C---:B------:R-:W-:Y:S01]  /*6610*/  HMMA.16816.F32.BF16 R8, R164.reuse, R138, R8 ;  /* 0x0000008aa408723c */ /* 0x040fe20000041808 */
[----:B------:R-:W1:Y:S07]  /*6620*/  LDSM.16.M88.4 R136, [R205+0x2800] ;  /* 0x00280000cd88783b */ /* 0x000e6e0000000200 */
[C---:B------:R-:W-:Y:S08]  /*6630*/  HMMA.16816.F32.BF16 R12, R164.reuse, R156, R12 ;  /* 0x0000009ca40c723c */ /* 0x040ff0000004180c */
[C---:B------:R-:W-:Y:S01]  /*6640*/  HMMA.16816.F32.BF16 R16, R164.reuse, R158, R16 ;  /* 0x0000009ea410723c */ /* 0x040fe20000041810 */
[----:B------:R-:W3:Y:S07]  /*6650*/  LDSM.16.M88.4 R156, [R205+0x3800] ;  /* 0x00380000cd9c783b */ /* 0x000eee0000000200 */
[C---:B------:R-:W-:Y:S08]  /*6660*/  HMMA.16816.F32.BF16 R20, R164.reuse, R160, R20 ;  /* 0x000000a0a414723c */ /* 0x040ff00000041814 */
[C---:B------:R-:W-:Y:S01]  /*6670*/  HMMA.16816.F32.BF16 R24, R164.reuse, R162, R24 ;  /* 0x000000a2a418723c */ /* 0x040fe20000041818 */
[----:B------:R-:W4:Y:S07]  /*6680*/  LDSM.16.M88.4 R160, [R202] ;  /* 0x00000000caa0783b */ /* 0x000f2e0000000200 */
[C---:B------:R-:W-:Y:S08]  /*6690*/  HMMA.16816.F32.BF16 R28, R164.reuse, R168, R28 ;  /* 0x000000a8a41c723c */ /* 0x040ff0000004181c */
[C---:B------:R-:W-:Y:S01]  /*66a0*/  HMMA.16816.F32.BF16 R32, R164.reuse, R170, R32 ;  /* 0x000000aaa420723c */ /* 0x040fe20000041820 */
[----:B------:R-:W3:Y:S07]  /*66b0*/  LDSM.16.M88.4 R168, [R202+0x800] ;  /* 0x00080000caa8783b */ /* 0x000eee0000000200 */
[C---:B--2---:R-:W-:Y:S08]  /*66c0*/  HMMA.16816.F32.BF16 R36, R164.reuse, R148, R36 ;  /* 0x00000094a424723c */ /* 0x044ff00000041824 */
        /* <DEDUP_REMOVED lines=9> */
[----:B------:R-:W-:Y:S01]  /*6760*/  HMMA.16816.F32.BF16 R64, R164, R158, R64 ;  /* 0x0000009ea440723c */ /* 0x000fe20000041840 */
[----:B------:R-:W3:Y:S07]  /*6770*/  LDSM.16.M88.4 R156, [R202+0x2800] ;  /* 0x00280000ca9c783b */ /* 0x000eee0000000200 */
[C---:B----4-:R-:W-:Y:S08]  /*6780*/  HMMA.16816.F32.BF16 R4, R172.reuse, R160, R4 ;  /* 0x000000a0ac04723c */ /* 0x050ff00000041804 */
[C---:B------:R-:W-:Y:S01]  /*6790*/  HMMA.16816.F32.BF16 R8, R172.reuse, R162, R8 ;  /* 0x000000a2ac08723c */ /* 0x040fe20000041808 */
[----:B------:R-:W4:Y:S07]  /*67a0*/  LDSM.16.M88.4 R160, [R202+0x3000] ;  /* 0x00300000caa0783b */ /* 0x000f2e0000000200 */
        /* <DEDUP_REMOVED lines=15> */
[C---:B----4-:R-:W-:Y:S08]  /*68a0*/  HMMA.16816.F32.BF16 R52, R172.reuse, R160, R52 ;  /* 0x000000a0ac34723c */ /* 0x050ff00000041834 */
[C---:B------:R-:W-:Y:S01]  /*68b0*/  HMMA.16816.F32.BF16 R56, R172.reuse, R162, R56 ;  /* 0x000000a2ac38723c */ /* 0x040fe20000041838 */
[----:B------:R-:W4:Y:S07]  /*68c0*/  LDSM.16.M88.4 R160, [R201+0x6000] ;  /* 0x00600000c9a0783b */ /* 0x000f2e0000000200 */
[C---:B------:R-:W-:Y:S08]  /*68d0*/  HMMA.16816.F32.BF16 R60, R172.reuse, R168, R60 ;  /* 0x000000a8ac3c723c */ /* 0x040ff0000004183c */
[----:B------:R-:W-:Y:S01]  /*68e0*/  HMMA.16816.F32.BF16 R64, R172, R170, R64 ;  /* 0x000000aaac40723c */ /* 0x000fe20000041840 */
        /* <DEDUP_REMOVED lines=9> */
[----:B------:R-:W1:Y:S07]  /*6980*/  LDSM.16.M88.4 R152, [R215] ;  /* 0x00000000d798783b */ /* 0x000e6e0000000200 */
[C---:B---3--:R-:W-:Y:S08]  /*6990*/  HMMA.16816.F32.BF16 R28, R176.reuse, R156, R28 ;  /* 0x0000009cb01c723c */ /* 0x048ff0000004181c */
[C---:B------:R-:W-:Y:S01]  /*69a0*/  HMMA.16816.F32.BF16 R32, R176.reuse, R158, R32 ;  /* 0x0000009eb020723c */ /* 0x040fe20000041820 */
[----:B------:R-:W3:Y:S07]  /*69b0*/  LDSM.16.M88.4 R156, [R214] ;  /* 0x00000000d69c783b */ /* 0x000eee0000000200 */
[C---:B----4-:R-:W-:Y:S08]  /*69c0*/  HMMA.16816.F32.BF16 R36, R176.reuse, R160, R36 ;  /* 0x000000a0b024723c */ /* 0x050ff00000041824 */
[C---:B------:R-:W-:Y:S01]  /*69d0*/  HMMA.16816.F32.BF16 R40, R176.reuse, R162, R40 ;  /* 0x000000a2b028723c */ /* 0x040fe20000041828 */
[----:B------:R-:W4:Y:S07]  /*69e0*/  LDSM.16.M88.4 R160, [R213] ;  /* 0x00000000d5a0783b */ /* 0x000f2e0000000200 */
[C---:B------:R-:W-:Y:S08]  /*69f0*/  HMMA.16816.F32.BF16 R44, R176.reuse, R168, R44 ;  /* 0x000000a8b02c723c */ /* 0x040ff0000004182c */
[C---:B------:R-:W-:Y:S01]  /*6a00*/  HMMA.16816.F32.BF16 R48, R176.reuse, R170, R48 ;  /* 0x000000aab030723c */ /* 0x040fe20000041830 */
[----:B------:R-:W3:Y:S07]  /*6a10*/  LDSM.16.M88.4 R168, [R212] ;  /* 0x00000000d4a8783b */ /* 0x000eee0000000200 */
[C---:B--2---:R-:W-:Y:S08]  /*6a20*/  HMMA.16816.F32.BF16 R52, R176.reuse, R148, R52 ;  /* 0x00000094b034723c */ /* 0x044ff00000041834 */
[C---:B------:R-:W-:Y:S01]  /*6a30*/  HMMA.16816.F32.BF16 R56, R176.reuse, R150, R56 ;  /* 0x00000096b038723c */ /* 0x040fe20000041838 */
[----:B------:R-:W2:Y:S07]  /*6a40*/  LDSM.16.M88.4 R148, [R211] ;  /* 0x00000000d394783b */ /* 0x000eae0000000200 */
[C---:B-1----:R-:W-:Y:S08]  /*6a50*/  HMMA.16816.F32.BF16 R60, R176.reuse, R136, R60 ;  /* 0x00000088b03c723c */ /* 0x042ff0000004183c */
[----:B------:R-:W-:Y:S01]  /*6a60*/  HMMA.16816.F32.BF16 R64, R176, R138, R64 ;  /* 0x0000008ab040723c */ /* 0x000fe20000041840 */
[----:B------:R-:W1:Y:S07]  /*6a70*/  LDSM.16.M88.4 R136, [R210] ;  /* 0x00000000d288783b */ /* 0x000e6e0000000200 */
        /* <DEDUP_REMOVED lines=37> */
[C---:B------:R-:W-:Y:S08]  /*6cd0*/  HMMA.16816.F32.BF16 R40, R184.reuse, R154, R40 ;  /* 0x0000009ab828723c */ /* 0x040ff00000041828 */
[C---:B---3--:R-:W-:Y:S08]  /*6ce0*/  HMMA.16816.F32.BF16 R44, R184.reuse, R156, R44 ;  /* 0x0000009cb82c723c */ /* 0x048ff0000004182c */
[C---:B------:R-:W-:Y:S08]  /*6cf0*/  HMMA.16816.F32.BF16 R48, R184.reuse, R158, R48 ;  /* 0x0000009eb830723c */ /* 0x040ff00000041830 */
[C---:B----4-:R-:W-:Y:S08]  /*6d00*/  HMMA.16816.F32.BF16 R52, R184.reuse, R160, R52 ;  /* 0x000000a0b834723c */ /* 0x050ff00000041834 */
[C---:B------:R-:W-:Y:S08]  /*6d10*/  HMMA.16816.F32.BF16 R56, R184.reuse, R162, R56 ;  /* 0x000000a2b838723c */ /* 0x040ff00000041838 */
[C---:B------:R-:W-:Y:S08]  /*6d20*/  HMMA.16816.F32.BF16 R60, R184.reuse, R168, R60 ;  /* 0x000000a8b83c723c */ /* 0x040ff0000004183c */
[----:B------:R-:W-:Y:S08]  /*6d30*/  HMMA.16816.F32.BF16 R64, R184, R170, R64 ;  /* 0x000000aab840723c */ /* 0x000ff00000041840 */
[C---:B--2---:R-:W-:Y:S08]  /*6d40*/  HMMA.16816.F32.BF16 R4, R188.reuse, R148, R4 ;  /* 0x00000094bc04723c */ /* 0x044ff00000041804 */
        /* <DEDUP_REMOVED lines=9> */
[----:B------:R-:W1:Y:S01]  /*6de0*/  MUFU.TANH R156, R5 ;  /* 0x00000005009c7308 */ /* 0x000e620000002400 */
        /* <DEDUP_REMOVED lines=11> */
[----:B------:R2:W-:Y:S01]  /*6ea0*/  MUFU.TANH R154, R7 ;  /* 0x00000007009a7308 */ /* 0x0005e20000002400 */
[----:B------:R-:W-:Y:S09]  /*6eb0*/  FMUL.FTZ R17, R17, c[0x0][0x320] ;  /* 0x0000c80011117a20 */ /* 0x000ff20000410000 */
[----:B------:R-:W-:Y:S10]  /*6ec0*/  MUFU.TANH R153, R8 ;  /* 0x0000000800997308 */ /* 0x000ff40000002400 */
[----:B------:R-:W-:Y:S01]  /*6ed0*/  MUFU.TANH R152, R9 ;  /* 0x0000000900987308 */ /* 0x000fe20000002400 */
[----:B--2---:R-:W2:Y:S09]  /*6ee0*/  LDSM.16.M88.4 R4, [R202+0x5000] ;  /* 0x00500000ca04783b */ /* 0x004eb20000000200 */
[----:B------:R-:W3:Y:S10]  /*6ef0*/  MUFU.TANH R149, R10 ;  /* 0x0000000a00957308 */ /* 0x000ef40000002400 */
[----:B------:R4:W-:Y:S10]  /*6f00*/  MUFU.TANH R148, R11 ;  /* 0x0000000b00947308 */ /* 0x0009f40000002400 */
[----:B------:R-:W-:Y:S10]  /*6f10*/  MUFU.TANH R137, R12 ;  /* 0x0000000c00897308 */ /* 0x000ff40000002400 */
[----:B------:R-:W-:Y:S01]  /*6f20*/  MUFU.TANH R136, R13 ;  /* 0x0000000d00887308 */ /* 0x000fe20000002400 */
[----:B----4-:R-:W4:Y:S01]  /*6f30*/  LDSM.16.M88.4 R8, [R202+0x5800] ;  /* 0x00580000ca08783b */ /* 0x010f220000000200 */
[C---:B--2---:R-:W-:Y:S08]  /*6f40*/  HMMA.16816.F32.BF16 R20, R188.reuse, R4, R20 ;  /* 0x00000004bc14723c */ /* 0x044ff00000041814 */
[----:B------:R-:W-:Y:S01]  /*6f50*/  MUFU.TANH R71, R14 ;  /* 0x0000000e00477308 */ /* 0x000fe20000002400 */
[C---:B------:R-:W-:Y:S01]  /*6f60*/  HMMA.16816.F32.BF16 R24, R188.reuse, R6, R24 ;  /* 0x00000006bc18723c */ /* 0x040fe20000041818 */
[----:B------:R-:W2:Y:S08]  /*6f70*/  LDSM.16.M88.4 R4, [R202+0x6000] ;  /* 0x00600000ca04783b */ /* 0x000eb00000000200 */
[----:B-----5:R5:W1:Y:S06]  /*6f80*/  MUFU.TANH R69, R15 ;  /* 0x0000000f00457308 */ /* 0x020a6c0000002400 */
[----:B------:R-:W-:Y:S04]  /*6f90*/  FMUL.FTZ R20, R20, c[0x0][0x320] ;  /* 0x0000c80014147a20 */ /* 0x000fe80000410000 */
[----:B------:R1:W-:Y:S01]  /*6fa0*/  MUFU.TANH R68, R16 ;  /* 0x0000001000447308 */ /* 0x0003e20000002400 */
[----:B------:R-:W-:Y:S02]  /*6fb0*/  FMUL.FTZ R21, R21, c[0x0][0x320] ;  /* 0x0000c80015157a20 */ /* 0x000fe40000410000 */
[----:B------:R-:W-:Y:S02]  /*6fc0*/  FMUL.FTZ R23, R23, c[0x0][0x320] ;  /* 0x0000c80017177a20 */ /* 0x000fe40000410000 */
[----:B------:R-:W-:Y:S02]  /*6fd0*/  FMUL.FTZ R22, R22, c[0x0][0x320] ;  /* 0x0000c80016167a20 */ /* 0x000fe40000410000 */
[----:B------:R-:W-:Y:S02]  /*6fe0*/  FMUL.FTZ R25, R25, c[0x0][0x320] ;  /* 0x0000c80019197a20 */ /* 0x000fe40000410000 */
[----:B------:R-:W-:Y:S01]  /*6ff0*/  FMUL.FTZ R24, R24, c[0x0][0x320] ;  /* 0x0000c80018187a20 */ /* 0x000fe20000410000 */
[----:B------:R-:W1:Y:S01]  /*7000*/  MUFU.TANH R20, R20 ;  /* 0x0000001400147308 */ /* 0x000e620000002400 */
[----:B------:R-:W-:Y:S02]  /*7010*/  FMUL.FTZ R27, R27, c[0x0][0x320] ;  /* 0x0000c8001b1b7a20 */ /* 0x000fe40000410000 */
[----:B------:R-:W-:Y:S01]  /*7020*/  FMUL.FTZ R26, R26, c[0x0][0x320] ;  /* 0x0000c8001a1a7a20 */ /* 0x000fe20000410000 */
[C---:B----4-:R-:W-:Y:S01]  /*7030*/  HMMA.16816.F32.BF16 R28, R188.reuse, R8, R28 ;  /* 0x00000008bc1c723c */ /* 0x050fe2000004181c */
[----:B-----5:R-:W-:Y:S05]  /*7040*/  LDSM.16.M88.4 R12, [R202+0x7800] ;  /* 0x00780000ca0c783b */ /* 0x020fea0000000200 */
[----:B------:R-:W4:Y:S02]  /*7050*/  MUFU.TANH R25, R25 ;  /* 0x0000001900197308 */ /* 0x000f240000002400 */
[C---:B------:R-:W-:Y:S01]  /*7060*/  HMMA.16816.F32.BF16 R32, R188.reuse, R10, R32 ;  /* 0x0000000abc20723c */ /* 0x040fe20000041820 */
[----:B------:R-:W5:Y:S07]  /*7070*/  LDSM.16.M88.4 R8, [R202+0x6800] ;  /* 0x00680000ca08783b */ /* 0x000f6e0000000200 */
[----:B------:R-:W-:Y:S01]  /*7080*/  MUFU.TANH R21, R21 ;  /* 0x0000001500157308 */ /* 0x000fe20000002400 */
[C---:B--2---:R-:W-:Y:S07]  /*7090*/  HMMA.16816.F32.BF16 R36, R188.reuse, R4, R36 ;  /* 0x00000004bc24723c */ /* 0x044fee0000041824 */
[----:B------:R-:W-:Y:S01]  /*70a0*/  FMUL.FTZ R30, R30, c[0x0][0x320] ;  /* 0x0000c8001e1e7a20 */ /* 0x000fe20000410000 */
[C---:B------:R-:W-:Y:S01]  /*70b0*/  HMMA.16816.F32.BF16 R40, R188.reuse, R6, R40 ;  /* 0x00000006bc28723c */ /* 0x040fe20000041828 */
[----:B------:R-:W-:Y:S01]  /*70c0*/  MUFU.TANH R150, R18 ;  /* 0x0000001200967308 */ /* 0x000fe20000002400 */
[----:B------:R-:W2:Y:S01]  /*70d0*/  LDSM.16.M88.4 R4, [R202+0x7000] ;  /* 0x00700000ca04783b */ /* 0x000ea20000000200 */
[----:B------:R-:W-:Y:S04]  /*70e0*/  DEPBAR.LE SB0, 0x0 ;  /* 0x000080000000791a */ /* 0x000fe80000000000 */
[----:B------:R-:W-:Y:S02]  /*70f0*/  FMUL.FTZ R35, R35, c[0x0][0x320] ;  /* 0x0000c80023237a20 */ /* 0x000fe40000410000 */
[----:B------:R-:W-:Y:S02]  /*7100*/  FMUL.FTZ R28, R28, c[0x0][0x320] ;  /* 0x0000c8001c1c7a20 */ /* 0x000fe40000410000 */
[----:B------:R-:W1:Y:S01]  /*7110*/  MUFU.TANH R30, R30 ;  /* 0x0000001e001e7308 */ /* 0x000e620000002400 */
[----:B------:R-:W-:Y:S01]  /*7120*/  BAR.SYNC.DEFER_BLOCKING 0x0 ;  /* 0x0000000000007b1d */ /* 0x000fe20000010000 */
[----:B------:R-:W-:Y:S02]  /*7130*/  FMUL.FTZ R29, R29, c[0x0][0x320] ;  /* 0x0000c8001d1d7a20 */ /* 0x000fe40000410000 */
[----:B------:R-:W-:Y:S02]  /*7140*/  FMUL.FTZ R31, R31, c[0x0][0x320] ;  /* 0x0000c8001f1f7a20 */ /* 0x000fe40000410000 */
[----:B------:R-:W-:Y:S02]  /*7150*/  FMUL.FTZ R36, R36, c[0x0][0x320] ;  /* 0x0000c80024247a20 */ /* 0x000fe40000410000 */
[----:B------:R-:W-:Y:S02]  /*7160*/  FMUL.FTZ R37, R37, c[0x0][0x320] ;  /* 0x0000c80025257a20 */ /* 0x000fe40000410000 */
[----:B------:R-:W1:Y:S01]  /*7170*/  MUFU.TANH R35, R35 ;  /* 0x0000002300237308 */ /* 0x000e620000002400 */
[----:B------:R-:W-:Y:S01]  /*7180*/  FMUL.FTZ R39, R39, c[0x0][0x320] ;  /* 0x0000c80027277a20 */ /* 0x000fe20000410000 */
[C---:B-----5:R-:W-:Y:S01]  /*7190*/  HMMA.16816.F32.BF16 R44, R188.reuse, R8, R44 ;  /* 0x00000008bc2c723c */ /* 0x060fe2000004182c */
[----:B------:R5:W1:Y:S04]  /*71a0*/  SHFL.IDX PT, R8, R0, 0x1, 0x1c1f ;  /* 0x003c1f0000087f89 */ /* 0x000a6800000e0000 */
[----:B------:R-:W-:Y:S03]  /*71b0*/  FMUL.FTZ R40, R40, c[0x0][0x320] ;  /* 0x0000c80028287a20 */ /* 0x000fe60000410000 */
[----:B------:R-:W-:Y:S01]  /*71c0*/  MUFU.TANH R17, R17 ;  /* 0x0000001100117308 */ /* 0x000fe20000002400 */
[C---:B------:R-:W-:Y:S03]  /*71d0*/  HMMA.16816.F32.BF16 R48, R188.reuse, R10, R48 ;  /* 0x0000000abc30723c */ /* 0x040fe60000041830 */
[----:B------:R-:W-:Y:S02]  /*71e0*/  FMUL.FTZ R38, R38, c[0x0][0x320] ;  /* 0x0000c80026267a20 */ /* 0x000fe40000410000 */
[----:B------:R-:W-:Y:S02]  /*71f0*/  FMUL.FTZ R41, R41, c[0x0][0x320] ;  /* 0x0000c80029297a20 */ /* 0x000fe40000410000 */
[----:B------:R-:W-:Y:S02]  /*7200*/  FMUL.FTZ R32, R32, c[0x0][0x320] ;  /* 0x0000c80020207a20 */ /* 0x000fe40000410000 */
[----:B------:R-:W1:Y:S01]  /*7210*/  MUFU.TANH R18, R40 ;  /* 0x0000002800127308 */ /* 0x000e620000002400 */
[C---:B--2---:R-:W-:Y:S03]  /*7220*/  HMMA.16816.F32.BF16 R52, R188.reuse, R4, R52 ;  /* 0x00000004bc34723c */ /* 0x044fe60000041834 */
[----:B------:R-:W-:Y:S02]  /*7230*/  FMUL.FTZ R34, R34, c[0x0][0x320] ;  /* 0x0000c80022227a20 */ /* 0x000fe40000410000 */
[----:B------:R-:W-:Y:S01]  /*7240*/  FMUL.FTZ R43, R43, c[0x0][0x320] ;  /* 0x0000c8002b2b7a20 */ /* 0x000fe20000410000 */
[----:B-----5:R-:W-:Y:S01]  /*7250*/  MOV R0, 0xffffff80 ;  /* 0xffffff8000007802 */ /* 0x020fe20000000f00 */
[----:B------:R-:W-:Y:S01]  /*7260*/  FMUL.FTZ R44, R44, c[0x0][0x320] ;  /* 0x0000c8002c2c7a20 */ /* 0x000fe20000410000 */
[C---:B------:R-:W-:Y:S01]  /*7270*/  HMMA.16816.F32.BF16 R56, R188.reuse, R6, R56 ;  /* 0x00000006bc38723c */ /* 0x040fe20000041838 */
[----:B------:R-:W2:Y:S03]  /*7280*/  MUFU.TANH R151, R19 ;  /* 0x0000001300977308 */ /* 0x000ea60000002400 */
[----:B------:R-:W-:Y:S02]  /*7290*/  IMAD R0, R192, R0, 0x1 ;  /* 0x00000001c0007424 */ /* 0x000fe400078e0200 */
[----:B------:R-:W-:Y:S02]  /*72a0*/  FMUL.FTZ R49, R49, c[0x0][0x320] ;  /* 0x0000c80031317a20 */ /* 0x000fe40000410000 */
[C---:B------:R-:W-:Y:S03]  /*72b0*/  HMMA.16816.F32.BF16 R60, R188.reuse, R12, R60 ;  /* 0x0000000cbc3c723c */ /* 0x040fe6000004183c */
[----:B------:R-:W-:Y:S01]  /*72c0*/  MUFU.TANH R19, R41 ;  /* 0x0000002900137308 */ /* 0x000fe20000002400 */
[----:B------:R-:W-:Y:S01]  /*72d0*/  IADD3 R0, R0, c[0x0][0x1d0], -R193 ;  /* 0x0000740000007a10 */ /* 0x000fe20007ffe8c1 */
[----:B------:R-:W-:Y:S02]  /*72e0*/  FMUL.FTZ R48, R48, c[0x0][0x320] ;  /* 0x0000c80030307a20 */ /* 0x000fe40000410000 */
[----:B------:R-:W-:Y:S01]  /*72f0*/  FMUL.FTZ R45, R45, c[0x0][0x320] ;  /* 0x0000c8002d2d7a20 */ /* 0x000fe20000410000 */
[----:B------:R-:W-:Y:S04]  /*7300*/  HMMA.16816.F32.BF16 R64, R188, R14, R64 ;  /* 0x0000000ebc40723c */ /* 0x000fe80000041840 */
[----:B------:R-:W-:Y:S01]  /*7310*/  FMUL.FTZ R46, R46, c[0x0][0x320] ;  /* 0x0000c8002e2e7a20 */ /* 0x000fe20000410000 */
[----:B------:R5:W-:Y:S01]  /*7320*/  MUFU.TANH R15, R49 ;  /* 0x00000031000f7308 */ /* 0x000be20000002400 */
[----:B------:R-:W-:Y:S01]  /*7330*/  IADD3 R0, R0, -c[0x0][0x168], RZ ;  /* 0x80005a0000007a10 */ /* 0x000fe20007ffe0ff */
[----:B------:R-:W-:Y:S02]  /*7340*/  FMUL.FTZ R47, R47, c[0x0][0x320] ;  /* 0x0000c8002f2f7a20 */ /* 0x000fe40000410000 */
[----:B------:R-:W-:Y:S03]  /*7350*/  FMUL.FTZ R5, R56, c[0x0][0x320] ;  /* 0x0000c80038057a20 */ /* 0x000fe60000410000 */
[C---:B------:R-:W-:Y:S01]  /*7360*/  IMAD.IADD R2, R0.reuse, 0x1, R2 ;  /* 0x0000000100027824 */ /* 0x040fe200078e0202 */
[----:B-1----:R-:W-:Y:S01]  /*7370*/  IADD3 R0, R0, R8, RZ ;  /* 0x0000000800007210 */ /* 0x002fe20007ffe0ff */
[----:B------:R-:W-:Y:S01]  /*7380*/  FMUL.FTZ R52, R52, c[0x0][0x320] ;  /* 0x0000c80034347a20 */ /* 0x000fe20000410000 */
[----:B------:R1:W-:Y:S01]  /*7390*/  MUFU.TANH R6, R48 ;  /* 0x0000003000067308 */ /* 0x0003e20000002400 */
[----:B------:R-:W-:Y:S01]  /*73a0*/  FMUL.FTZ R53, R53, c[0x0][0x320] ;  /* 0x0000c80035357a20 */ /* 0x000fe20000410000 */
[----:B------:R-:W-:Y:S01]  /*73b0*/  ISETP.GT.AND P0, PT, R2, 0x1, PT ;  /* 0x000000010200780c */ /* 0x000fe20003f04270 */
[----:B------:R-:W-:Y:S01]  /*73c0*/  FMUL.FTZ R60, R60, c[0x0][0x320] ;  /* 0x0000c8003c3c7a20 */ /* 0x000fe20000410000 */
[----:B------:R-:W-:Y:S01]  /*73d0*/  ISETP.GT.AND P1, PT, R2, RZ, PT ;  /* 0x000000ff0200720c */ /* 0x000fe20003f24270 */
[----:B------:R-:W-:Y:S01]  /*73e0*/  FMUL.FTZ R61, R61, c[0x0][0x320] ;  /* 0x0000c8003d3d7a20 */ /* 0x000fe20000410000 */
[----:B------:R-:W-:Y:S01]  /*73f0*/  FSEL R8, R156, -INF , P0 ;  /* 0xff8000009c087808 */ /* 0x000fe20000000000 */
[----:B------:R-:W-:Y:S01]  /*7400*/  FMUL.FTZ R54, R54, c[0x0][0x320] ;  /* 0x0000c80036367a20 */ /* 0x000fe20000410000 */
[C---:B------:R-:W-:Y:S01]  /*7410*/  ISETP.GT.AND P0, PT, R0.reuse, 0x8, PT ;  /* 0x000000080000780c */ /* 0x040fe20003f04270 */
[----:B------:R-:W-:Y:S01]  /*7420*/  FMUL.FTZ R55, R55, c[0x0][0x320] ;  /* 0x0000c80037377a20 */ /* 0x000fe20000410000 */
[----:B------:R-:W1:Y:S01]  /*7430*/  MUFU.TANH R24, R24 ;  /* 0x0000001800187308 */ /* 0x000e620000002400 */
[----:B------:R-:W-:Y:S01]  /*7440*/  ISETP.GT.AND P5, PT, R0, RZ, PT ;  /* 0x000000ff0000720c */ /* 0x000fe20003fa4270 */
[----:B------:R-:W-:Y:S01]  /*7450*/  FMUL.FTZ R16, R57, c[0x0][0x320] ;  /* 0x0000c80039107a20 */ /* 0x000fe20000410000 */
[----:B---3--:R-:W-:Y:S01]  /*7460*/  FSEL R13, R149, -INF , P0 ;  /* 0xff800000950d7808 */ /* 0x008fe20000000000 */
[----:B------:R-:W-:Y:S01]  /*7470*/  FMUL.FTZ R62, R62, c[0x0][0x320] ;  /* 0x0000c8003e3e7a20 */ /* 0x000fe20000410000 */
[----:B------:R-:W-:Y:S01]  /*7480*/  ISETP.GT.AND P0, PT, R0, 0x11, PT ;  /* 0x000000110000780c */ /* 0x000fe20003f04270 */
[----:B------:R-:W-:Y:S01]  /*7490*/  FMUL.FTZ R65, R65, c[0x0][0x320] ;  /* 0x0000c80041417a20 */ /* 0x000fe20000410000 */
[----:B------:R-:W-:Y:S01]  /*74a0*/  FSEL R7, R157, -INF , P1 ;  /* 0xff8000009d077808 */ /* 0x000fe20000800000 */
[----:B------:R-:W-:Y:S01]  /*74b0*/  FMUL.FTZ R42, R42, c[0x0][0x320] ;  /* 0x0000c8002a2a7a20 */ /* 0x000fe20000410000 */
[C---:B------:R-:W-:Y:S01]  /*74c0*/  ISETP.GT.AND P1, PT, R2.reuse, 0x9, PT ;  /* 0x000000090200780c */ /* 0x040fe20003f24270 */
[----:B------:R-:W3:Y:S01]  /*74d0*/  MUFU.TANH R23, R23 ;  /* 0x0000001700177308 */ /* 0x000ee20000002400 */
[----:B-----5:R-:W-:Y:S01]  /*74e0*/  FSEL R49, R69, -INF , P0 ;  /* 0xff80000045317808 */ /* 0x020fe20000000000 */
[----:B------:R-:W-:Y:S01]  /*74f0*/  FMUL.FTZ R59, R59, c[0x0][0x320] ;  /* 0x0000c8003b3b7a20 */ /* 0x000fe20000410000 */
[----:B------:R-:W-:Y:S01]  /*7500*/  ISETP.GT.AND P0, PT, R2, 0x20, PT ;  /* 0x000000200200780c */ /* 0x000fe20003f04270 */
[----:B------:R-:W-:Y:S01]  /*7510*/  FMUL.FTZ R50, R50, c[0x0][0x320] ;  /* 0x0000c80032327a20 */ /* 0x000fe20000410000 */
[----:B------:R-:W-:Y:S01]  /*7520*/  FSEL R11, R155, -INF , P5 ;  /* 0xff8000009b0b7808 */ /* 0x000fe20002800000 */
[----:B------:R-:W-:Y:S01]  /*7530*/  FMUL.FTZ R64, R64, c[0x0][0x320] ;  /* 0x0000c80040407a20 */ /* 0x000fe20000410000 */
[----:B------:R-:W-:Y:S01]  /*7540*/  ISETP.GT.AND P5, PT, R0, 0x9, PT ;  /* 0x000000090000780c */ /* 0x000fe20003fa4270 */
[----:B------:R-:W-:Y:S01]  /*7550*/  FMUL.FTZ R51, R51, c[0x0][0x320] ;  /* 0x0000c80033337a20 */ /* 0x000fe20000410000 */
[----:B------:R-:W-:Y:S01]  /*7560*/  FSEL R10, R152, -INF , P1 ;  /* 0xff800000980a7808 */ /* 0x000fe20000800000 */
[----:B------:R-:W-:Y:S01]  /*7570*/  MUFU.TANH R65, R65 ;  /* 0x0000004100417308 */ /* 0x000fe20000002400 */
[----:B------:R-:W-:Y:S01]  /*7580*/  FSEL R152, R20, -INF , P0 ;  /* 0xff80000014987808 */ /* 0x000fe20000000000 */
[----:B------:R-:W-:Y:S01]  /*7590*/  FMUL.FTZ R33, R33, c[0x0][0x320] ;  /* 0x0000c80021217a20 */ /* 0x000fe20000410000 */
[----:B------:R-:W-:Y:S01]  /*75a0*/  ISETP.GT.AND P0, PT, R2, 0x29, PT ;  /* 0x000000290200780c */ /* 0x000fe20003f04270 */
[----:B------:R-:W-:Y:S01]  /*75b0*/  FMUL.FTZ R67, R67, c[0x0][0x320] ;  /* 0x0000c80043437a20 */ /* 0x000fe20000410000 */
[----:B------:R-:W-:Y:S01]  /*75c0*/  FSEL R14, R148, -INF , P5 ;  /* 0xff800000940e7808 */ /* 0x000fe20002800000 */
[----:B------:R-:W-:Y:S01]  /*75d0*/  FMUL.FTZ R58, R58, c[0x0][0x320] ;  /* 0x0000c8003a3a7a20 */ /* 0x000fe20000410000 */
[----:B------:R-:W-:Y:S02]  /*75e0*/  ISETP.GT.AND P5, PT, R2, 0x18, PT ;  /* 0x000000180200780c */ /* 0x000fe40003fa4270 */
[----:B----4-:R-:W-:Y:S01]  /*75f0*/  FSEL R157, R25, -INF , P0 ;  /* 0xff800000199d7808 */ /* 0x010fe20000000000 */
[----:B------:R-:W4:Y:S01]  /*7600*/  MUFU.TANH R22, R22 ;  /* 0x0000001600167308 */ /* 0x000f220000002400 */
[----:B------:R-:W-:Y:S02]  /*7610*/  ISETP.GT.AND P0, PT, R0, 0x30, PT ;  /* 0x000000300000780c */ /* 0x000fe40003f04270 */
[----:B------:R-:W-:Y:S02]  /*7620*/  ISETP.GT.AND P2, PT, R2, 0x8, PT ;  /* 0x000000080200780c */ /* 0x000fe40003f44270 */
[----:B------:R-:W-:Y:S02]  /*7630*/  FSEL R56, R68, -INF , P5 ;  /* 0xff80000044387808 */ /* 0x000fe40002800000 */
[----:B------:R-:W-:Y:S02]  /*7640*/  ISETP.GT.AND P5, PT, R2, 0x21, PT ;  /* 0x000000210200780c */ /* 0x000fe40003fa4270 */
[----:B------:R-:W-:Y:S01]  /*7650*/  FSEL R162, R30, -INF , P0 ;  /* 0xff8000001ea27808 */ /* 0x000fe20000000000 */
[----:B------:R-:W2:Y:S01]  /*7660*/  MUFU.TANH R28, R28 ;  /* 0x0000001c001c7308 */ /* 0x000ea20000002400 */
[----:B------:R-:W-:Y:S02]  /*7670*/  ISETP.GT.AND P0, PT, R0, 0x39, PT ;  /* 0x000000390000780c */ /* 0x000fe40003f04270 */
[----:B------:R-:W-:Y:S02]  /*7680*/  FSEL R9, R153, -INF , P2 ;  /* 0xff80000099097808 */ /* 0x000fe40001000000 */
[----:B------:R-:W-:Y:S02]  /*7690*/  FSEL R153, R21, -INF , P5 ;  /* 0xff80000015997808 */ /* 0x000fe40002800000 */
[----:B------:R-:W-:Y:S01]  /*76a0*/  FSEL R171, R35, -INF , P0 ;  /* 0xff80000023ab7808 */ /* 0x000fe20000000000 */
[----:B------:R-:W5:Y:S01]  /*76b0*/  LDL.64 R20, [R1+0x18] ;  /* 0x0000180001147983 */ /* 0x000f620000100a00 */
[----:B------:R-:W-:Y:S01]  /*76c0*/  ISETP.GT.AND P0, PT, R2, 0x48, PT ;  /* 0x000000480200780c */ /* 0x000fe20003f04270 */
[----:B------:R-:W1:Y:S01]  /*76d0*/  MUFU.TANH R29, R29 ;  /* 0x0000001d001d7308 */ /* 0x000e620000002400 */
[----:B------:R-:W-:Y:S02]  /*76e0*/  FMNMX.FTZ R4, R7, R3, !PT ;  /* 0x0000000307047209 */ /* 0x000fe40007810000 */
[----:B------:R-:W-:Y:S02]  /*76f0*/  FSEL R198, R18, -INF , P0 ;  /* 0xff80000012c67808 */ /* 0x000fe40000000000 */
[----:B------:R-:W5:Y:S01]  /*7700*/  LDL R18, [R1+0x14] ;  /* 0x0000140001127983 */ /* 0x000f620000100800 */
[----:B------:R-:W-:Y:S02]  /*7710*/  ISETP.GT.AND P3, PT, R0, 0x1, PT ;  /* 0x000000010000780c */ /* 0x000fe40003f64270 */
[----:B------:R-:W-:Y:S02]  /*7720*/  FMNMX.FTZ R4, R8, R4, !PT ;  /* 0x0000000408047209 */ /* 0x000fe40007810000 */
[----:B------:R-:W-:Y:S01]  /*7730*/  FSEL R12, R154, -INF , P3 ;  /* 0xff8000009a0c7808 */ /* 0x000fe20001800000 */
[----:B------:R-:W2:Y:S01]  /*7740*/  MUFU.TANH R27, R27 ;  /* 0x0000001b001b7308 */ /* 0x000ea20000002400 */
[C---:B------:R-:W-:Y:S02]  /*7750*/  ISETP.GT.AND P3, PT, R2.reuse, 0x10, PT ;  /* 0x000000100200780c */ /* 0x040fe40003f64270 */
[----:B------:R-:W-:Y:S02]  /*7760*/  FMNMX.FTZ R4, R9, R4, !PT ;  /* 0x0000000409047209 */ /* 0x000fe40007810000 */
[----:B------:R-:W-:Y:S02]  /*7770*/  FSEL R40, R137, -INF , P3 ;  /* 0xff80000089287808 */ /* 0x000fe40001800000 */
[----:B------:R-:W-:Y:S02]  /*7780*/  ISETP.GT.AND P3, PT, R2, 0x19, PT ;  /* 0x000000190200780c */ /* 0x000fe40003f64270 */
[----:B------:R-:W-:Y:S01]  /*7790*/  FMNMX.FTZ R4, R10, R4, !PT ;  /* 0x000000040a047209 */ /* 0x000fe20007810000 */
[----:B------:R-:W3:Y:S01]  /*77a0*/  MUFU.TANH R32, R32 ;  /* 0x0000002000207308 */ /* 0x000ee20000002400 */
[----:B------:R-:W-:Y:S02]  /*77b0*/  ISETP.GT.AND P2, PT, R2, 0x11, PT ;  /* 0x000000110200780c */ /* 0x000fe40003f44270 */
[----:B------:R-:W-:Y:S02]  /*77c0*/  FSEL R57, R17, -INF , P3 ;  /* 0xff80000011397808 */ /* 0x000fe40001800000 */
[----:B------:R-:W-:Y:S02]  /*77d0*/  FSEL R41, R136, -INF , P2 ;  /* 0xff80000088297808 */ /* 0x000fe40001000000 */
[----:B------:R-:W-:Y:S02]  /*77e0*/  FMNMX.FTZ R4, R40, R4, !PT ;  /* 0x0000000428047209 */ /* 0x000fe40007810000 */
[----:B------:R-:W-:Y:S01]  /*77f0*/  ISETP.GT.AND P1, PT, R0, 0x10, PT ;  /* 0x000000100000780c */ /* 0x000fe20003f24270 */
[----:B------:R3:W-:Y:S01]  /*7800*/  MUFU.TANH R17, R5 ;  /* 0x0000000500117308 */ /* 0x0007e20000002400 */
[----:B------:R-:W-:Y:S02]  /*7810*/  FMNMX.FTZ R4, R41, R4, !PT ;  /* 0x0000000429047209 */ /* 0x000fe40007810000 */
[----:B-1----:R-:W-:Y:S02]  /*7820*/  FSEL R48, R71, -INF , P1 ;  /* 0xff80000047307808 */ /* 0x002fe40000800000 */
[----:B------:R-:W-:Y:S02]  /*7830*/  FMNMX.FTZ R4, R56, R4, !PT ;  /* 0x0000000438047209 */ /* 0x000fe40007810000 */
[C---:B------:R-:W-:Y:S02]  /*7840*/  ISETP.GT.AND P1, PT, R0.reuse, 0x19, PT ;  /* 0x000000190000780c */ /* 0x040fe40003f24270 */
[----:B------:R-:W-:Y:S01]  /*7850*/  FMNMX.FTZ R4, R57, R4, !PT ;  /* 0x0000000439047209 */ /* 0x000fe20007810000 */
[----:B------:R-:W1:Y:S01]  /*7860*/  MUFU.TANH R26, R26 ;  /* 0x0000001a001a7308 */ /* 0x000e620000002400 */
[----:B------:R-:W-:Y:S02]  /*7870*/  ISETP.GT.AND P2, PT, R0, 0x18, PT ;  /* 0x000000180000780c */ /* 0x000fe40003f44270 */
[----:B--2---:R-:W-:Y:S02]  /*7880*/  FSEL R151, R151, -INF , P1 ;  /* 0xff80000097977808 */ /* 0x004fe40000800000 */
[----:B------:R-:W-:Y:S02]  /*7890*/  ISETP.GT.AND P1, PT, R2, 0x28, PT ;  /* 0x000000280200780c */ /* 0x000fe40003f24270 */
[----:B------:R-:W-:Y:S02]  /*78a0*/  FMNMX.FTZ R4, R152, R4, !PT ;  /* 0x0000000498047209 */ /* 0x000fe40007810000 */
[----:B------:R-:W-:Y:S01]  /*78b0*/  FSEL R150, R150, -INF , P2 ;  /* 0xff80000096967808 */ /* 0x000fe20001000000 */
[----:B------:R-:W2:Y:S01]  /*78c0*/  MUFU.TANH R31, R31 ;  /* 0x0000001f001f7308 */ /* 0x000ea20000002400 */
[----:B------:R-:W-:Y:S02]  /*78d0*/  ISETP.GT.AND P2, PT, R0, 0x21, PT ;  /* 0x000000210000780c */ /* 0x000fe40003f44270 */
[----:B------:R-:W-:Y:S02]  /*78e0*/  FSEL R156, R24, -INF , P1 ;  /* 0xff800000189c7808 */ /* 0x000fe40000800000 */
[----:B------:R-:W-:Y:S02]  /*78f0*/  FMNMX.FTZ R4, R153, R4, !PT ;  /* 0x0000000499047209 */ /* 0x000fe40007810000 */
[----:B---3--:R-:W-:Y:S02]  /*7900*/  FSEL R155, R23, -INF , P2 ;  /* 0xff800000179b7808 */ /* 0x008fe40001000000 */
[----:B------:R-:W-:Y:S01]  /*7910*/  ISETP.GT.AND P3, PT, R0, 0x20, PT ;  /* 0x000000200000780c */ /* 0x000fe20003f64270 */
[----:B------:R-:W3:Y:S01]  /*7920*/  MUFU.TANH R33, R33 ;  /* 0x0000002100217308 */ /* 0x000ee20000002400 */
[----:B------:R-:W-:Y:S02]  /*7930*/  ISETP.GT.AND P2, PT, R2, 0x30, PT ;  /* 0x000000300200780c */ /* 0x000fe40003f44270 */
[----:B------:R-:W-:Y:S02]  /*7940*/  FMNMX.FTZ R5, R11, R70, !PT ;  /* 0x000000460b057209 */ /* 0x000fe40007810000 */
[----:B------:R-:W-:Y:S02]  /*7950*/  FMNMX.FTZ R4, R156, R4, !PT ;  /* 0x000000049c047209 */ /* 0x000fe40007810000 */
[----:B----4-:R-:W-:Y:S02]  /*7960*/  FSEL R154, R22, -INF , P3 ;  /* 0xff800000169a7808 */ /* 0x010fe40001800000 */
[----:B------:R-:W-:Y:S01]  /*7970*/  FSEL R160, R28, -INF , P2 ;  /* 0xff8000001ca07808 */ /* 0x000fe20001000000 */
[----:B------:R-:W4:Y:S01]  /*7980*/  MUFU.TANH R36, R36 ;  /* 0x0000002400247308 */ /* 0x000f220000002400 */
[----:B------:R-:W-:Y:S02]  /*7990*/  FMNMX.FTZ R5, R12, R5, !PT ;  /* 0x000000050c057209 */ /* 0x000fe40007810000 */
[----:B------:R-:W-:Y:S02]  /*79a0*/  ISETP.GT.AND P1, PT, R2, 0x31, PT ;  /* 0x000000310200780c */ /* 0x000fe40003f24270 */
[C---:B------:R-:W-:Y:S02]  /*79b0*/  ISETP.GT.AND P3, PT, R0.reuse, 0x29, PT ;  /* 0x000000290000780c */ /* 0x040fe40003f64270 */
[----:B------:R-:W-:Y:S02]  /*79c0*/  FMNMX.FTZ R4, R157, R4, !PT ;  /* 0x000000049d047209 */ /* 0x000fe40007810000 */
[----:B------:R-:W-:Y:S01]  /*79d0*/  FSEL R161, R29, -INF , P1 ;  /* 0xff8000001da17808 */ /* 0x000fe20000800000 */
[----:B------:R-:W3:Y:S01]  /*79e0*/  MUFU.TANH R37, R37 ;  /* 0x0000002500257308 */ /* 0x000ee20000002400 */
[----:B------:R-:W-:Y:S02]  /*79f0*/  FMNMX.FTZ R5, R13, R5, !PT ;  /* 0x000000050d057209 */ /* 0x000fe40007810000 */
[----:B------:R-:W-:Y:S02]  /*7a00*/  ISETP.GT.AND P5, PT, R0, 0x28, PT ;  /* 0x000000280000780c */ /* 0x000fe40003fa4270 */
[----:B------:R-:W-:Y:S02]  /*7a10*/  FSEL R159, R27, -INF , P3 ;  /* 0xff8000001b9f7808 */ /* 0x000fe40001800000 */
[----:B------:R-:W-:Y:S02]  /*7a20*/  ISETP.GT.AND P3, PT, R2, 0x38, PT ;  /* 0x000000380200780c */ /* 0x000fe40003f64270 */
[----:B------:R-:W-:Y:S01]  /*7a30*/  FMNMX.FTZ R4, R160, R4, !PT ;  /* 0x00000004a0047209 */ /* 0x000fe20007810000 */
[----:B------:R-:W4:Y:S01]  /*7a40*/  MUFU.TANH R34, R34 ;  /* 0x0000002200227308 */ /* 0x000f220000002400 */
[----:B------:R-:W-:Y:S02]  /*7a50*/  FSEL R168, R32, -INF , P3 ;  /* 0xff80000020a87808 */ /* 0x000fe40001800000 */
[----:B------:R-:W-:Y:S02]  /*7a60*/  FMNMX.FTZ R5, R14, R5, !PT ;  /* 0x000000050e057209 */ /* 0x000fe40007810000 */
[----:B------:R-:W-:Y:S02]  /*7a70*/  FMNMX.FTZ R4, R161, R4, !PT ;  /* 0x00000004a1047209 */ /* 0x000fe40007810000 */
[----:B-1----:R-:W-:Y:S02]  /*7a80*/  FSEL R158, R26, -INF , P5 ;  /* 0xff8000001a9e7808 */ /* 0x002fe40002800000 */
[----:B------:R-:W-:Y:S01]  /*7a90*/  ISETP.GT.AND P5, PT, R0, 0x31, PT ;  /* 0x000000310000780c */ /* 0x000fe20003fa4270 */
[----:B------:R-:W1:Y:S01]  /*7aa0*/  MUFU.TANH R39, R39 ;  /* 0x0000002700277308 */ /* 0x000e620000002400 */
[----:B------:R-:W-:Y:S02]  /*7ab0*/  ISETP.GT.AND P2, PT, R2, 0x39, PT ;  /* 0x000000390200780c */ /* 0x000fe40003f44270 */
[----:B--2---:R-:W-:Y:S02]  /*7ac0*/  FSEL R163, R31, -INF , P5 ;  /* 0xff8000001fa37808 */ /* 0x004fe40002800000 */
[----:B------:R-:W-:Y:S02]  /*7ad0*/  FMNMX.FTZ R4, R168, R4, !PT ;  /* 0x00000004a8047209 */ /* 0x000fe40007810000 */
[----:B------:R-:W-:Y:S02]  /*7ae0*/  ISETP.GT.AND P5, PT, R2, 0x40, PT ;  /* 0x000000400200780c */ /* 0x000fe40003fa4270 */
[----:B---3--:R-:W-:Y:S01]  /*7af0*/  FSEL R169, R33, -INF , P2 ;  /* 0xff80000021a97808 */ /* 0x008fe20001000000 */
[----:B------:R-:W2:Y:S01]  /*7b00*/  MUFU.TANH R38, R38 ;  /* 0x0000002600267308 */ /* 0x000ea20000002400 */
[----:B------:R-:W-:Y:S02]  /*7b10*/  FMNMX.FTZ R5, R48, R5, !PT ;  /* 0x0000000530057209 */ /* 0x000fe40007810000 */
[----:B----4-:R-:W-:Y:S02]  /*7b20*/  FSEL R194, R36, -INF , P5 ;  /* 0xff80000024c27808 */ /* 0x010fe40002800000 */
[----:B------:R-:W-:Y:S02]  /*7b30*/  ISETP.GT.AND P3, PT, R2, 0x41, PT ;  /* 0x000000410200780c */ /* 0x000fe40003f64270 */
[----:B------:R-:W-:Y:S02]  /*7b40*/  FMNMX.FTZ R5, R49, R5, !PT ;  /* 0x0000000531057209 */ /* 0x000fe40007810000 */
[----:B------:R-:W-:Y:S01]  /*7b50*/  FMNMX.FTZ R4, R169, R4, !PT ;  /* 0x00000004a9047209 */ /* 0x000fe20007810000 */
[----:B------:R-:W3:Y:S01]  /*7b60*/  MUFU.TANH R44, R44 ;  /* 0x0000002c002c7308 */ /* 0x000ee20000002400 */
[----:B------:R-:W-:Y:S02]  /*7b70*/  FSEL R195, R37, -INF , P3 ;  /* 0xff80000025c37808 */ /* 0x000fe40001800000 */
[----:B------:R-:W-:Y:S02]  /*7b80*/  ISETP.GT.AND P1, PT, R0, 0x38, PT ;  /* 0x000000380000780c */ /* 0x000fe40003f24270 */
[----:B------:R-:W-:Y:S02]  /*7b90*/  FMNMX.FTZ R5, R150, R5, !PT ;  /* 0x0000000596057209 */ /* 0x000fe40007810000 */
[----:B------:R-:W-:Y:S02]  /*7ba0*/  FMNMX.FTZ R4, R194, R4, !PT ;  /* 0x00000004c2047209 */ /* 0x000fe40007810000 */
[----:B------:R-:W-:Y:S01]  /*7bb0*/  FSEL R170, R34, -INF , P1 ;  /* 0xff80000022aa7808 */ /* 0x000fe20000800000 */
[----:B------:R-:W4:Y:S01]  /*7bc0*/  MUFU.TANH R45, R45 ;  /* 0x0000002d002d7308 */ /* 0x000f220000002400 */
[----:B------:R-:W-:Y:S02]  /*7bd0*/  ISETP.GT.AND P1, PT, R0, 0x41, PT ;  /* 0x000000410000780c */ /* 0x000fe40003f24270 */
[----:B------:R-:W-:Y:S02]  /*7be0*/  ISETP.GT.AND P5, PT, R2, 0x49, PT ;  /* 0x000000490200780c */ /* 0x000fe40003fa4270 */
[----:B------:R-:W-:Y:S02]  /*7bf0*/  FMNMX.FTZ R5, R151, R5, !PT ;  /* 0x0000000597057209 */ /* 0x000fe40007810000 */
[----:B------:R-:W-:Y:S02]  /*7c00*/  FMNMX.FTZ R4, R195, R4, !PT ;  /* 0x00000004c3047209 */ /* 0x000fe40007810000 */
[----:B-1----:R-:W-:Y:S01]  /*7c10*/  FSEL R197, R39, -INF , P1 ;  /* 0xff80000027c57808 */ /* 0x002fe20000800000 */
[----:B------:R-:W1:Y:S01]  /*7c20*/  MUFU.TANH R43, R43 ;  /* 0x0000002b002b7308 */ /* 0x000e620000002400 */
[----:B------:R-:W-:Y:S02]  /*7c30*/  ISETP.GT.AND P2, PT, R0, 0x40, PT ;  /* 0x000000400000780c */ /* 0x000fe40003f44270 */
[----:B------:R-:W-:Y:S02]  /*7c40*/  ISETP.GT.AND P1, PT, R2, 0x50, PT ;  /* 0x000000500200780c */ /* 0x000fe40003f24270 */
[----:B------:R-:W-:Y:S02]  /*7c50*/  FSEL R199, R19, -INF , P5 ;  /* 0xff80000013c77808 */ /* 0x000fe40002800000 */
[----:B------:R-:W-:Y:S02]  /*7c60*/  FMNMX.FTZ R5, R154, R5, !PT ;  /* 0x000000059a057209 */ /* 0x000fe40007810000 */
[----:B------:R-:W-:Y:S01]  /*7c70*/  FMNMX.FTZ R4, R198, R4, !PT ;  /* 0x00000004c6047209 */ /* 0x000fe20007810000 */
[----:B------:R-:W1:Y:S01]  /*7c80*/  MUFU.TANH R42, R42 ;  /* 0x0000002a002a7308 */ /* 0x000e620000002400 */
[----:B--2---:R-:W-:Y:S02]  /*7c90*/  FSEL R196, R38, -INF , P2 ;  /* 0xff80000026c47808 */ /* 0x004fe40001000000 */
[----:B---3--:R-:W-:Y:S02]  /*7ca0*/  FSEL R240, R44, -INF , P1 ;  /* 0xff8000002cf07808 */ /* 0x008fe40000800000 */
[----:B------:R-:W-:Y:S02]  /*7cb0*/  ISETP.GT.AND P0, PT, R2, 0x51, PT ;  /* 0x000000510200780c */ /* 0x000fe40003f04270 */
[C---:B------:R-:W-:Y:S02]  /*7cc0*/  ISETP.GT.AND P2, PT, R0.reuse, 0x49, PT ;  /* 0x000000490000780c */ /* 0x040fe40003f44270 */
[----:B------:R-:W-:Y:S01]  /*7cd0*/  FMNMX.FTZ R5, R155, R5, !PT ;  /* 0x000000059b057209 */ /* 0x000fe20007810000 */
[----:B------:R-:W2:Y:S01]  /*7ce0*/  MUFU.TANH R46, R46 ;  /* 0x0000002e002e7308 */ /* 0x000ea20000002400 */
[----:B------:R-:W-:Y:S02]  /*7cf0*/  FMNMX.FTZ R4, R199, R4, !PT ;  /* 0x00000004c7047209 */ /* 0x000fe40007810000 */
[----:B----4-:R-:W-:Y:S02]  /*7d00*/  FSEL R239, R45, -INF , P0 ;  /* 0xff8000002def7808 */ /* 0x010fe40000000000 */
[----:B------:R-:W-:Y:S02]  /*7d10*/  ISETP.GT.AND P3, PT, R0, 0x48, PT ;  /* 0x000000480000780c */ /* 0x000fe40003f64270 */
[----:B-1----:R-:W-:Y:S02]  /*7d20*/  FSEL R231, R43, -INF , P2 ;  /* 0xff8000002be77808 */ /* 0x002fe40001000000 */
[----:B------:R-:W-:Y:S01]  /*7d30*/  ISETP.GT.AND P2, PT, R2, 0x58, PT ;  /* 0x000000580200780c */ /* 0x000fe20003f44270 */
[----:B------:R-:W1:Y:S01]  /*7d40*/  MUFU.TANH R47, R47 ;  /* 0x0000002f002f7308 */ /* 0x000e620000002400 */
[----:B------:R-:W-:Y:S02]  /*7d50*/  FMNMX.FTZ R5, R158, R5, !PT ;  /* 0x000000059e057209 */ /* 0x000fe40007810000 */
[----:B------:R-:W-:Y:S02]  /*7d60*/  FMNMX.FTZ R4, R240, R4, !PT ;  /* 0x00000004f0047209 */ /* 0x000fe40007810000 */
[----:B------:R-:W-:Y:S02]  /*7d70*/  ISETP.GT.AND P5, PT, R0, 0x50, PT ;  /* 0x000000500000780c */ /* 0x000fe40003fa4270 */
[----:B------:R-:W-:Y:S02]  /*7d80*/  FSEL R230, R42, -INF , P3 ;  /* 0xff8000002ae67808 */ /* 0x000fe40001800000 */
[----:B------:R-:W-:Y:S01]  /*7d90*/  ISETP.GT.AND P3, PT, R0, 0x51, PT ;  /* 0x000000510000780c */ /* 0x000fe20003f64270 */
[----:B------:R-:W3:Y:S01]  /*7da0*/  MUFU.TANH R52, R52 ;  /* 0x0000003400347308 */ /* 0x000ee20000002400 */
[----:B------:R-:W-:Y:S02]  /*7db0*/  ISETP.GT.AND P1, PT, R2, 0x59, PT ;  /* 0x000000590200780c */ /* 0x000fe40003f24270 */
[----:B------:R-:W-:Y:S02]  /*7dc0*/  FMNMX.FTZ R4, R239, R4, !PT ;  /* 0x00000004ef047209 */ /* 0x000fe40007810000 */
[----:B------:R-:W-:Y:S02]  /*7dd0*/  FSEL R246, R6, -INF , P2 ;  /* 0xff80000006f67808 */ /* 0x000fe40001000000 */
[----:B------:R-:W-:Y:S02]  /*7de0*/  FMNMX.FTZ R6, R159, R5, !PT ;  /* 0x000000059f067209 */ /* 0x000fe40007810000 */
[----:B--2---:R-:W-:Y:S01]  /*7df0*/  FSEL R241, R46, -INF , P5 ;  /* 0xff8000002ef17808 */ /* 0x004fe20002800000 */
[----:B------:R-:W2:Y:S01]  /*7e00*/  MUFU.TANH R53, R53 ;  /* 0x0000003500357308 */ /* 0x000ea20000002400 */
[C---:B------:R-:W-:Y:S02]  /*7e10*/  ISETP.GT.AND P5, PT, R2.reuse, 0x60, PT ;  /* 0x000000600200780c */ /* 0x040fe40003fa4270 */
[----:B------:R-:W-:Y:S02]  /*7e20*/  FSEL R245, R15, -INF , P1 ;  /* 0xff8000000ff57808 */ /* 0x000fe40000800000 */
[----:B-1----:R-:W-:Y:S02]  /*7e30*/  FSEL R243, R47, -INF , P3 ;  /* 0xff8000002ff37808 */ /* 0x002fe40001800000 */
[C---:B------:R-:W-:Y:S02]  /*7e40*/  ISETP.GT.AND P3, PT, R2.reuse, 0x61, PT ;  /* 0x000000610200780c */ /* 0x040fe40003f64270 */
[----:B------:R-:W-:Y:S01]  /*7e50*/  ISETP.GT.AND P2, PT, R2, 0x68, PT ;  /* 0x000000680200780c */ /* 0x000fe20003f44270 */
[----:B------:R-:W1:Y:S01]  /*7e60*/  MUFU.TANH R50, R50 ;  /* 0x0000003200327308 */ /* 0x000e620000002400 */
[----:B------:R-:W-:Y:S02]  /*7e70*/  ISETP.GT.AND P0, PT, R0, 0x58, PT ;  /* 0x000000580000780c */ /* 0x000fe40003f04270 */
[----:B------:R-:W-:Y:S02]  /*7e80*/  FMNMX.FTZ R5, R246, R4, !PT ;  /* 0x00000004f6057209 */ /* 0x000fe40007810000 */
[----:B------:R-:W-:Y:S02]  /*7e90*/  FMNMX.FTZ R6, R162, R6, !PT ;  /* 0x00000006a2067209 */ /* 0x000fe40007810000 */
[----:B---3--:R-:W-:Y:S02]  /*7ea0*/  FSEL R193, R52, -INF , P5 ;  /* 0xff80000034c17808 */ /* 0x008fe40002800000 */
[C---:B------:R-:W-:Y:S01]  /*7eb0*/  ISETP.GT.AND P5, PT, R2.reuse, 0x71, PT ;  /* 0x000000710200780c */ /* 0x040fe20003fa4270 */
[----:B------:R-:W3:Y:S01]  /*7ec0*/  MUFU.TANH R16, R16 ;  /* 0x0000001000107308 */ /* 0x000ee20000002400 */
[----:B------:R-:W-:Y:S02]  /*7ed0*/  FSEL R251, R17, -INF , P2 ;  /* 0xff80000011fb7808 */ /* 0x000fe40001000000 */
[C---:B------:R-:W-:Y:S02]  /*7ee0*/  ISETP.GT.AND P2, PT, R2.reuse, 0x79, PT ;  /* 0x000000790200780c */ /* 0x040fe40003f44270 */
[----:B--2---:R-:W-:Y:S02]  /*7ef0*/  FSEL R252, R53, -INF , P3 ;  /* 0xff80000035fc7808 */ /* 0x004fe40001800000 */
[C---:B------:R-:W-:Y:S02]  /*7f00*/  ISETP.GT.AND P3, PT, R2.reuse, 0x78, PT ;  /* 0x000000780200780c */ /* 0x040fe40003f64270 */
[----:B------:R-:W-:Y:S01]  /*7f10*/  ISETP.GT.AND P1, PT, R2, 0x69, PT ;  /* 0x000000690200780c */ /* 0x000fe20003f24270 */
[----:B------:R-:W2:Y:S01]  /*7f20*/  MUFU.TANH R60, R60 ;  /* 0x0000003c003c7308 */ /* 0x000ea20000002400 */
[----:B------:R-:W-:Y:S02]  /*7f30*/  FMNMX.FTZ R6, R163, R6, !PT ;  /* 0x00000006a3067209 */ /* 0x000fe40007810000 */
[----:B------:R-:W-:Y:S02]  /*7f40*/  FSEL R242, R65, -INF , P2 ;  /* 0xff80000041f27808 */ /* 0x000fe40001000000 */
[----:B-1----:R-:W-:Y:S02]  /*7f50*/  FSEL R248, R50, -INF , P0 ;  /* 0xff80000032f87808 */ /* 0x002fe40000000000 */
[----:B------:R-:W-:Y:S02]  /*7f60*/  ISETP.GT.AND P0, PT, R2, 0x70, PT ;  /* 0x000000700200780c */ /* 0x000fe40003f04270 */
[----:B------:R-:W-:Y:S01]  /*7f70*/  FMNMX.FTZ R2, R245, R5, !PT ;  /* 0x00000005f5027209 */ /* 0x000fe20007810000 */
[----:B------:R-:W1:Y:S01]  /*7f80*/  MUFU.TANH R61, R61 ;  /* 0x0000003d003d7308 */ /* 0x000e620000002400 */
[----:B------:R-:W-:Y:S01]  /*7f90*/  FMNMX.FTZ R6, R170, R6, !PT ;  /* 0x00000006aa067209 */ /* 0x000fe20007810000 */
[----:B------:R-:W-:Y:S01]  /*7fa0*/  FMUL.FTZ R5, R66, c[0x0][0x320] ;  /* 0x0000c80042057a20 */ /* 0x000fe20000410000 */
[----:B------:R-:W-:Y:S02]  /*7fb0*/  FMNMX.FTZ R2, R193, R2, !PT ;  /* 0x00000002c1027209 */ /* 0x000fe40007810000 */
[----:B------:R-:W-:Y:S01]  /*7fc0*/  FMNMX.FTZ R4, R171, R6, !PT ;  /* 0x00000006ab047209 */ /* 0x000fe20007810000 */
[----:B------:R-:W-:Y:S01]  /*7fd0*/  FMUL.FTZ R6, R63, c[0x0][0x320] ;  /* 0x0000c8003f067a20 */ /* 0x000fe20000410000 */
[----:B------:R-:W-:Y:S02]  /*7fe0*/  FMNMX.FTZ R2, R252, R2, !PT ;  /* 0x00000002fc027209 */ /* 0x000fe40007810000 */
[----:B---3--:R-:W-:Y:S01]  /*7ff0*/  FSEL R250, R16, -INF , P1 ;  /* 0xff80000010fa7808 */ /* 0x008fe20000800000 */
[----:B------:R-:W3:Y:S01]  /*8000*/  MUFU.TANH R64, R64 ;  /* 0x0000004000407308 */ /* 0x000ee20000002400 */
[----:B------:R-:W-:Y:S02]  /*8010*/  FMNMX.FTZ R2, R251, R2, !PT ;  /* 0x00000002fb027209 */ /* 0x000fe40007810000 */
[----:B------:R-:W-:Y:S02]  /*8020*/  FMNMX.FTZ R4, R196, R4, !PT ;  /* 0x00000004c4047209 */ /* 0x000fe40007810000 */
[----:B--2---:R-:W-:Y:S02]  /*8030*/  FSEL R249, R60, -INF , P0 ;  /* 0xff8000003cf97808 */ /* 0x004fe40000000000 */
[----:B------:R-:W-:Y:S02]  /*8040*/  FMNMX.FTZ R2, R250, R2, !PT ;  /* 0x00000002fa027209 */ /* 0x000fe40007810000 */
[----:B------:R-:W-:Y:S01]  /*8050*/  FMNMX.FTZ R4, R197, R4, !PT ;  /* 0x00000004c5047209 */ /* 0x000fe20007810000 */
[----:B------:R-:W2:Y:S01]  /*8060*/  MUFU.TANH R54, R54 ;  /* 0x0000003600367308 */ /* 0x000ea20000002400 */
[----:B------:R-:W-:Y:S02]  /*8070*/  FMNMX.FTZ R2, R249, R2, !PT ;  /* 0x00000002f9027209 */ /* 0x000fe40007810000 */
[----:B------:R-:W-:Y:S02]  /*8080*/  FMNMX.FTZ R4, R230, R4, !PT ;  /* 0x00000004e6047209 */ /* 0x000fe40007810000 */
[----:B-1----:R-:W-:Y:S02]  /*8090*/  FSEL R247, R61, -INF , P5 ;  /* 0xff8000003df77808 */ /* 0x002fe40002800000 */
[----:B------:R-:W-:Y:S02]  /*80a0*/  FMNMX.FTZ R4, R231, R4, !PT ;  /* 0x00000004e7047209 */ /* 0x000fe40007810000 */
[----:B------:R-:W-:Y:S01]  /*80b0*/  FMNMX.FTZ R2, R247, R2, !PT ;  /* 0x00000002f7027209 */ /* 0x000fe20007810000 */
[----:B------:R-:W1:Y:S01]  /*80c0*/  MUFU.TANH R51, R51 ;  /* 0x0000003300337308 */ /* 0x000e620000002400 */
[----:B------:R-:W-:Y:S02]  /*80d0*/  FMNMX.FTZ R4, R241, R4, !PT ;  /* 0x00000004f1047209 */ /* 0x000fe40007810000 */
[----:B------:R-:W-:Y:S02]  /*80e0*/  ISETP.GT.AND P0, PT, R0, 0x60, PT ;  /* 0x000000600000780c */ /* 0x000fe40003f04270 */
[----:B---3--:R-:W-:Y:S02]  /*80f0*/  FSEL R244, R64, -INF , P3 ;  /* 0xff80000040f47808 */ /* 0x008fe40001800000 */
[----:B------:R-:W-:Y:S02]  /*8100*/  ISETP.GT.AND P1, PT, R0, 0x59, PT ;  /* 0x000000590000780c */ /* 0x000fe40003f24270 */
[----:B------:R-:W-:Y:S01]  /*8110*/  FMNMX.FTZ R2, R244, R2, !PT ;  /* 0x00000002f4027209 */ /* 0x000fe20007810000 */
[----:B------:R3:W-:Y:S01]  /*8120*/  MUFU.TANH R71, R67 ;  /* 0x0000004300477308 */ /* 0x0007e20000002400 */
[----:B------:R-:W-:Y:S02]  /*8130*/  FMNMX.FTZ R4, R243, R4, !PT ;  /* 0x00000004f3047209 */ /* 0x000fe40007810000 */
[----:B------:R-:W-:Y:S02]  /*8140*/  FMNMX.FTZ R2, R242, R2, !PT ;  /* 0x00000002f2027209 */ /* 0x000fe40007810000 */
[----:B--2---:R-:W-:Y:S02]  /*8150*/  FSEL R139, R54, -INF , P0 ;  /* 0xff800000368b7808 */ /* 0x004fe40000000000 */
[----:B------:R-:W-:Y:S01]  /*8160*/  FMNMX.FTZ R4, R248, R4, !PT ;  /* 0x00000004f8047209 */ /* 0x000fe20007810000 */
[----:B------:R-:W2:Y:S01]  /*8170*/  SHFL.BFLY PT, R69, R2, 0x2, 0x1f ;  /* 0x0c401f0002457f89 */ /* 0x000ea200000e0000 */
[----:B------:R-:W-:Y:S01]  /*8180*/  ISETP.GT.AND P0, PT, R0, 0x68, PT ;  /* 0x000000680000780c */ /* 0x000fe20003f04270 */
[----:B------:R-:W4:Y:S01]  /*8190*/  MUFU.TANH R55, R55 ;  /* 0x0000003700377308 */ /* 0x000f220000002400 */
[----:B------:R-:W-:Y:S02]  /*81a0*/  ISETP.GE.AND P5, PT, R192, 0x1, PT ;  /* 0x00000001c000780c */ /* 0x000fe40003fa6270 */
[----:B-1----:R-:W-:Y:S02]  /*81b0*/  FSEL R238, R51, -INF , P1 ;  /* 0xff80000033ee7808 */ /* 0x002fe40000800000 */
[----:B------:R-:W-:Y:S02]  /*81c0*/  ISETP.GT.AND P1, PT, R0, 0x61, PT ;  /* 0x000000610000780c */ /* 0x000fe40003f24270 */
[----:B------:R-:W-:Y:S03]  /*81d0*/  FMNMX.FTZ R4, R238, R4, !PT ;  /* 0x00000004ee047209 */ /* 0x000fe60007810000 */
[----:B------:R-:W1:Y:S01]  /*81e0*/  MUFU.TANH R58, R58 ;  /* 0x0000003a003a7308 */ /* 0x000e620000002400 */
[----:B---3--:R-:W-:Y:S01]  /*81f0*/  IMAD.MOV.U32 R67, RZ, RZ, R139 ;  /* 0x000000ffff437224 */ /* 0x008fe200078e008b */
[----:B------:R-:W-:Y:S04]  /*8200*/  MOV R139, R233 ;  /* 0x000000e9008b7202 */ /* 0x000fe80000000f00 */
[----:B------:R-:W-:Y:S04]  /*8210*/  FMNMX.FTZ R4, R67, R4, !PT ;  /* 0x0000000443047209 */ /* 0x000fe80007810000 */
[----:B------:R-:W3:Y:S01]  /*8220*/  MUFU.TANH R59, R59 ;  /* 0x0000003b003b7308 */ /* 0x000ee20000002400 */
[----:B--2---:R-:W-:Y:S02]  /*8230*/  FMNMX.FTZ R69, R2, R69, !PT ;  /* 0x0000004502457209 */ /* 0x004fe40007810000 */
[----:B----4-:R-:W-:Y:S02]  /*8240*/  FSEL R138, R55, -INF , P1 ;  /* 0xff800000378a7808 */ /* 0x010fe40000800000 */
[----:B------:R-:W-:Y:S05]  /*8250*/  ISETP.GT.AND P1, PT, R0, 0x69, PT ;  /* 0x000000690000780c */ /* 0x000fea0003f24270 */
[----:B------:R-:W2:Y:S01]  /*8260*/  MUFU.TANH R62, R62 ;  /* 0x0000003e003e7308 */ /* 0x000ea20000002400 */
[----:B-1----:R-:W-:Y:S02]  /*8270*/  FSEL R16, R58, -INF , P0 ;  /* 0xff8000003a107808 */ /* 0x002fe40000000000 */
[----:B------:R-:W-:Y:S01]  /*8280*/  MOV R58, R138 ;  /* 0x0000008a003a7202 */ /* 0x000fe20000000f00 */
[----:B------:R-:W-:Y:S01]  /*8290*/  IMAD.MOV.U32 R138, RZ, RZ, R232 ;  /* 0x000000ffff8a7224 */ /* 0x000fe200078e00e8 */
[----:B------:R-:W-:Y:S05]  /*82a0*/  ISETP.GT.AND P0, PT, R0, 0x70, PT ;  /* 0x000000700000780c */ /* 0x000fea0003f04270 */
[----:B------:R-:W1:Y:S01]  /*82b0*/  MUFU.TANH R6, R6 ;  /* 0x0000000600067308 */ /* 0x000e620000002400 */
[----:B------:R-:W-:Y:S02]  /*82c0*/  FMNMX.FTZ R4, R58, R4, !PT ;  /* 0x000000043a047209 */ /* 0x000fe40007810000 */
[----:B---3--:R-:W-:Y:S02]  /*82d0*/  FSEL R17, R59, -INF , P1 ;  /* 0xff8000003b117808 */ /* 0x008fe40000800000 */
[----:B------:R-:W-:Y:S02]  /*82e0*/  FMNMX.FTZ R4, R16, R4, !PT ;  /* 0x0000000410047209 */ /* 0x000fe40007810000 */
[----:B------:R-:W-:Y:S02]  /*82f0*/  ISETP.GT.AND P1, PT, R0, 0x71, PT ;  /* 0x000000710000780c */ /* 0x000fe40003f24270 */
[----:B------:R-:W-:Y:S01]  /*8300*/  FMNMX.FTZ R4, R17, R4, !PT ;  /* 0x0000000411047209 */ /* 0x000fe20007810000 */
[----:B------:R-:W3:Y:S01]  /*8310*/  MUFU.TANH R5, R5 ;  /* 0x0000000500057308 */ /* 0x000ee20000002400 */
[----:B--2---:R-:W-:Y:S02]  /*8320*/  FSEL R66, R62, -INF , P0 ;  /* 0xff8000003e427808 */ /* 0x004fe40000000000 */
[----:B------:R-:W-:Y:S02]  /*8330*/  ISETP.GT.AND P0, PT, R0, 0x78, PT ;  /* 0x000000780000780c */ /* 0x000fe40003f04270 */
[----:B------:R-:W-:Y:S02]  /*8340*/  FMNMX.FTZ R4, R66, R4, !PT ;  /* 0x0000000442047209 */ /* 0x000fe40007810000 */
[----:B-1----:R-:W-:Y:S02]  /*8350*/  FSEL R237, R6, -INF , P1 ;  /* 0xff80000006ed7808 */ /* 0x002fe40000800000 */
[----:B------:R-:W-:Y:S02]  /*8360*/  ISETP.GT.AND P1, PT, R0, 0x79, PT ;  /* 0x000000790000780c */ /* 0x000fe40003f24270 */
[----:B------:R-:W-:Y:S02]  /*8370*/  FMNMX.FTZ R0, R237, R4, !PT ;  /* 0x00000004ed007209 */ /* 0x000fe40007810000 */
[----:B------:R-:W1:Y:S01]  /*8380*/  SHFL.BFLY PT, R4, R69, 0x1, 0x1f ;  /* 0x0c201f0045047f89 */ /* 0x000e6200000e0000 */
[----:B------:R-:W-:Y:S02]  /*8390*/  FSEL R71, R71, -INF , P1 ;  /* 0xff80000047477808 */ /* 0x000fe40000800000 */
[----:B---3--:R-:W-:Y:S04]  /*83a0*/  FSEL R235, R5, -INF , P0 ;  /* 0xff80000005eb7808 */ /* 0x008fe80000000000 */
[----:B------:R-:W-:Y:S04]  /*83b0*/  FMNMX.FTZ R0, R235, R0, !PT ;  /* 0x00000000eb007209 */ /* 0x000fe80007810000 */
[----:B------:R-:W-:Y:S05]  /*83c0*/  FMNMX.FTZ R0, R71, R0, !PT ;  /* 0x0000000047007209 */ /* 0x000fea0007810000 */
[----:B------:R-:W2:Y:S01]  /*83d0*/  SHFL.BFLY PT, R2, R0, 0x2, 0x1f ;  /* 0x0c401f0000027f89 */ /* 0x000ea200000e0000 */
[----:B-1----:R-:W-:Y:S04]  /*83e0*/  FMNMX.FTZ R69, R69, R4, !PT ;  /* 0x0000000445457209 */ /* 0x002fe80007810000 */
[C---:B------:R-:W-:Y:S01]  /*83f0*/  FSETP.NEU.FTZ.AND P1, PT, R69.reuse, -INF , PT ;  /* 0xff8000004500780b */ /* 0x040fe20003f3d000 */
[----:B------:R-:W-:Y:S05]  /*8400*/  FMUL.FTZ R148, R69, c[0x0][0x2d0] ;  /* 0x0000b40045947a20 */ /* 0x000fea0000410000 */
[----:B------:R-:W-:Y:S05]  /*8410*/  FSEL R148, R148, RZ, P1 ;  /* 0x000000ff94947208 */ /* 0x000fea0000800000 */
[--C-:B------:R-:W-:Y:S02]  /*8420*/  FFMA.FTZ R6, R8, c[0x0][0x2d0], -R148.reuse ;  /* 0x0000b40008067a23 */ /* 0x100fe40000010894 */
[--C-:B------:R-:W-:Y:S01]  /*8430*/  FFMA.FTZ R4, R7, c[0x0][0x2d0], -R148.reuse ;  /* 0x0000b40007047a23 */ /* 0x100fe20000010894 */
[----:B--2---:R-:W-:Y:S01]  /*8440*/  FMNMX.FTZ R0, R0, R2, !PT ;  /* 0x0000000200007209 */ /* 0x004fe20007810000 */
[----:B------:R1:W-:Y:S01]  /*8450*/  MUFU.EX2 R236, R6 ;  /* 0x0000000600ec7308 */ /* 0x0003e20000000800 */
[----:B------:R-:W-:Y:S03]  /*8460*/  @P5 SHF.R.S32.HI R7, RZ, 0x1f, R229 ;  /* 0x0000001fff075819 */ /* 0x000fe600000114e5 */
[----:B------:R-:W2:Y:S02]  /*8470*/  SHFL.BFLY PT, R2, R0, 0x1, 0x1f ;  /* 0x0c201f0000027f89 */ /* 0x000ea400000e0000 */
[----:B------:R-:W-:Y:S04]  /*8480*/  @P5 IMAD R7, R7, c[0x0][0x1e0], RZ ;  /* 0x0000780007075a24 */ /* 0x000fe800078e02ff */
[----:B------:R-:W3:Y:S01]  /*8490*/  MUFU.EX2 R233, R4 ;  /* 0x0000000400e97308 */ /* 0x000ee20000000800 */
[----:B-1----:R-:W-:Y:S02]  /*84a0*/  @P5 IMAD R6, R229, c[0x0][0x1e4], R7 ;  /* 0x00007900e5065a24 */ /* 0x002fe400078e0207 */
[----:B------:R-:W-:Y:S01]  /*84b0*/  FFMA.FTZ R7, R9, c[0x0][0x2d0], -R148 ;  /* 0x0000b40009077a23 */ /* 0x000fe20000010894 */
[----:B--2---:R-:W-:Y:S06]  /*84c0*/  FMNMX.FTZ R68, R0, R2, !PT ;  /* 0x0000000200447209 */ /* 0x004fec0007810000 */
[----:B------:R1:W-:Y:S01]  /*84d0*/  MUFU.EX2 R15, R7 ;  /* 0x00000007000f7308 */ /* 0x0003e20000000800 */
[C---:B------:R-:W-:Y:S01]  /*84e0*/  FSETP.NEU.FTZ.AND P0, PT, R68.reuse, -INF , PT ;  /* 0xff8000004400780b */ /* 0x040fe20003f1d000 */
[----:B------:R-:W-:Y:S01]  /*84f0*/  FMUL.FTZ R149, R68, c[0x0][0x2d0] ;  /* 0x0000b40044957a20 */ /* 0x000fe20000410000 */
[----:B---3--:R-:W-:Y:S01]  /*8500*/  F2FP.BF16.PACK_AB R136, R236, R233 ;  /* 0x000000e9ec88723e */ /* 0x008fe200000010ff */
[----:B------:R-:W-:Y:S03]  /*8510*/  @P5 IMAD.WIDE.U32 R4, R229, c[0x0][0x1e0], RZ ;  /* 0x00007800e5045a25 */ /* 0x000fe600078e00ff */
[----:B------:R-:W-:Y:S01]  /*8520*/  FSEL R149, R149, RZ, P0 ;  /* 0x000000ff95957208 */ /* 0x000fe20000000000 */
[----:B------:R-:W-:Y:S01]  /*8530*/  @P5 IMAD.SHL.U32 R8, R4, 0x80, RZ ;  /* 0x0000008004085824 */ /* 0x000fe200078e00ff */
[----:B------:R-:W-:Y:S04]  /*8540*/  @P5 IADD3 R0, R5, R6, RZ ;  /* 0x0000000605005210 */ /* 0x000fe80007ffe0ff */
[----:B-----5:R-:W-:Y:S02]  /*8550*/  @P5 IADD3 R2, P3, R8, R20, RZ ;  /* 0x0000001408025210 */ /* 0x020fe40007f7e0ff */
[----:B------:R-:W-:Y:S01]  /*8560*/  @P5 SHF.L.U64.HI R0, R4, 0x7, R0 ;  /* 0x0000000704005819 */ /* 0x000fe20000010200 */
[----:B------:R-:W-:Y:S01]  /*8570*/  FFMA.FTZ R4, R10, c[0x0][0x2d0], -R148 ;  /* 0x0000b4000a047a23 */ /* 0x000fe20000010894 */
[----:B------:R-:W-:Y:S02]  /*8580*/  @P5 LEA R6, P2, R2, c[0x0][0x1c8], 0x1 ;  /* 0x0000720002065a11 */ /* 0x000fe400078408ff */
[----:B------:R-:W-:Y:S01]  /*8590*/  @P5 MOV R10, c[0x0][0x1e0] ;  /* 0x00007800000a5a02 */ /* 0x000fe20000000f00 */
[----:B------:R2:W-:Y:S01]  /*85a0*/  MUFU.EX2 R234, R4 ;  /* 0x0000000400ea7308 */ /* 0x0005e20000000800 */
[----:B------:R-:W-:Y:S05]  /*85b0*/  @P5 IMAD.X R5, R0, 0x1, R18, P3 ;  /* 0x0000000100055824 */ /* 0x000fea00018e0612 */
[----:B-1----:R-:W-:Y:S01]  /*85c0*/  @P5 LEA.HI.X R7, R2, c[0x0][0x1cc], R5, 0x1, P2 ;  /* 0x0000730002075a11 */ /* 0x002fe200010f0c05 */
[----:B------:R-:W-:Y:S01]  /*85d0*/  @P5 IMAD.MOV.U32 R5, RZ, RZ, 0x6 ;  /* 0x00000006ff055424 */ /* 0x000fe200078e00ff */
[----:B------:R-:W-:Y:S04]  /*85e0*/  @P5 IADD3 R2, P3, P2, R8, 0x40, R20 ;  /* 0x0000004008025810 */ /* 0x000fe80007a7e014 */
[----:B------:R-:W-:Y:S02]  /*85f0*/  @P5 IADD3.X R0, R0, RZ, R18, P3, P2 ;  /* 0x000000ff00005210 */ /* 0x000fe40001fe4412 */
[----:B------:R-:W-:Y:S02]  /*8600*/  @P5 LEA R8, P3, R2, c[0x0][0x1c8], 0x1 ;  /* 0x0000720002085a11 */ /* 0x000fe400078608ff */
[----:B------:R-:W-:Y:S02]  /*8610*/  @P5 ISETP.GE.AND P2, PT, R138, c[0x0][0x1d4], PT ;  /* 0x000075008a005a0c */ /* 0x000fe40003f46270 */
[----:B------:R-:W-:Y:S01]  /*8620*/  @P5 LEA.HI.X R9, R2, c[0x0][0x1cc], R0, 0x1, P3 ;  /* 0x0000730002095a11 */ /* 0x000fe200018f0c00 */
[--C-:B------:R-:W-:Y:S02]  /*8630*/  FFMA.FTZ R0, R13, c[0x0][0x2d0], -R149.reuse ;  /* 0x0000b4000d007a23 */ /* 0x100fe40000010895 */
[--C-:B------:R-:W-:Y:S02]  /*8640*/  FFMA.FTZ R2, R14, c[0x0][0x2d0], -R149.reuse ;  /* 0x0000b4000e027a23 */ /* 0x100fe40000010895 */
[----:B------:R1:W-:Y:S01]  /*8650*/  MUFU.EX2 R64, R0 ;  /* 0x0000000000407308 */ /* 0x0003e20000000800 */
[--C-:B--2---:R-:W-:Y:S01]  /*8660*/  FFMA.FTZ R4, R11, c[0x0][0x2d0], -R149.reuse ;  /* 0x0000b4000b047a23 */ /* 0x104fe20000010895 */
[C---:B------:R-:W-:Y:S02]  /*8670*/  @P5 SHF.L.U32 R11, R10.reuse, 0x6, RZ ;  /* 0x000000060a0b5819 */ /* 0x040fe400000006ff */
[----:B------:R-:W-:Y:S01]  /*8680*/  @P5 SHF.L.U64.HI R10, R10, R5, c[0x0][0x1e4] ;  /* 0x000079000a0a5619 */ /* 0x000fe20000010205 */
[----:B------:R-:W-:Y:S01]  /*8690*/  FFMA.FTZ R5, R12, c[0x0][0x2d0], -R149 ;  /* 0x0000b4000c057a23 */ /* 0x000fe20000010895 */
[----:B------:R2:W-:Y:S04]  /*86a0*/  @P5 LDGSTS.E.BYPASS.LTC128B.128 [R228+0x8100], [R6.64], !P2 ;  /* 0x0810000006e45fae */ /* 0x0005e8000d101d46 */
[----:B------:R3:W-:Y:S04]  /*86b0*/  MUFU.EX2 R232, R4 ;  /* 0x0000000400e87308 */ /* 0x0007e80000000800 */
[----:B------:R4:W-:Y:S06]  /*86c0*/  @P5 LDGSTS.E.BYPASS.LTC128B.128 [R228+0xc100], [R8.64], !P6 ;  /* 0x0c10000008e45fae */ /* 0x0009ec000f101d46 */
[----:B------:R5:W2:Y:S01]  /*86d0*/  MUFU.EX2 R59, R5 ;  /* 0x00000005003b7308 */ /* 0x000aa20000000800 */
[----:B-1----:R-:W-:Y:S05]  /*86e0*/  FSEL R0, R69, RZ, P1 ;  /* 0x000000ff45007208 */ /* 0x002fea0000800000 */
[----:B------:R-:W-:Y:S04]  /*86f0*/  FADD.FTZ R0, -R0, R3 ;  /* 0x0000000300007221 */ /* 0x000fe80000010100 */
[----:B------:R1:W1:Y:S01]  /*8700*/  MUFU.EX2 R65, R2 ;  /* 0x0000000200417308 */ /* 0x0002620000000800 */
[----:B------:R-:W-:Y:S01]  /*8710*/  FMUL.FTZ R0, R0, c[0x0][0x2d0] ;  /* 0x0000b40000007a20 */ /* 0x000fe20000410000 */
[-C--:B---3--:R-:W-:Y:S08]  /*8720*/  @P5 IADD3 R4, P3, R6, R11.reuse, RZ ;  /* 0x0000000b06045210 */ /* 0x088ff00007f7e0ff */
[----:B------:R3:W3:Y:S01]  /*8730*/  MUFU.EX2 R3, R0 ;  /* 0x0000000000037308 */ /* 0x0006e20000000800 */
[----:B-----5:R-:W-:Y:S01]  /*8740*/  @P5 IMAD.X R5, R10, 0x1, R7, P3 ;  /* 0x000000010a055824 */ /* 0x020fe200018e0607 */
[-C--:B--2---:R-:W-:Y:S02]  /*8750*/  @P5 IADD3 R6, P3, R4, R11.reuse, RZ ;  /* 0x0000000b04065210 */ /* 0x084fe40007f7e0ff */
[----:B------:R-:W-:Y:S02]  /*8760*/  F2FP.BF16.PACK_AB R137, R59, R232 ;  /* 0x000000e83b89723e */ /* 0x000fe400000010ff */
[----:B------:R2:W-:Y:S01]  /*8770*/  @P5 LDGSTS.E.BYPASS.LTC128B.128 [R228+0x9100], [R4.64], !P2 ;  /* 0x0910000004e45fae */ /* 0x0005e2000d101d46 */
[----:B------:R-:W-:Y:S02]  /*8780*/  @P5 IADD3.X R7, R5, R10, RZ, P3, !PT ;  /* 0x0000000a05075210 */ /* 0x000fe40001ffe4ff */
[----:B----4-:R-:W-:Y:S02]  /*8790*/  @P5 IADD3 R8, P1, R6, R11, RZ ;  /* 0x0000000b06085210 */ /* 0x010fe40007f3e0ff */
[----:B-1----:R-:W-:Y:S02]  /*87a0*/  FSEL R2, R68, RZ, P0 ;  /* 0x000000ff44027208 */ /* 0x002fe40000000000 */
[----:B------:R-:W-:Y:S01]  /*87b0*/  F2FP.BF16.PACK_AB R139, R65, R64 ;  /* 0x00000040418b723e */ /* 0x000fe200000010ff */
[----:B------:R2:W-:Y:S01]  /*87c0*/  @P5 LDGSTS.E.BYPASS.LTC128B.128 [R228+0xd100], [R4.64+0x80], !P6 ;  /* 0x0d10008004e45fae */ /* 0x0005e2000f101d46 */
[----:B------:R-:W-:Y:S02]  /*87d0*/  @P5 IMAD.X R9, R7, 0x1, R10, P1 ;  /* 0x0000000107095824 */ /* 0x000fe400008e060a */
[----:B---3--:R-:W-:Y:S05]  /*87e0*/  FADD.FTZ R0, -R2, R70 ;  /* 0x0000004602007221 */ /* 0x008fea0000010100 */
[----:B------:R1:W-:Y:S01]  /*87f0*/  @P5 LDGSTS.E.BYPASS.LTC128B.128 [R228+0xa100], [R6.64], !P2 ;  /* 0x0a10000006e45fae */ /* 0x0003e2000d101d46 */
[--C-:B------:R-:W-:Y:S01]  /*8800*/  FFMA.FTZ R2, R40, c[0x0][0x2d0], -R148.reuse ;  /* 0x0000b40028027a23 */ /* 0x100fe20000010894 */
[----:B------:R-:W-:Y:S01]  /*8810*/  MOV R70, R15 ;  /* 0x0000000f00467202 */ /* 0x000fe20000000f00 */
[----:B------:R-:W-:Y:S02]  /*8820*/  FMUL.FTZ R0, R0, c[0x0][0x2d0] ;  /* 0x0000b40000007a20 */ /* 0x000fe40000410000 */
[C---:B------:R-:W-:Y:S01]  /*8830*/  FMUL.FTZ R40, R3.reuse, R108 ;  /* 0x0000006c03287220 */ /* 0x040fe20000410000 */
[----:B------:R-:W-:Y:S01]  /*8840*/  F2FP.BF16.PACK_AB R138, R234, R70 ;  /* 0x00000046ea8a723e */ /* 0x000fe200000010ff */
[C---:B------:R-:W-:Y:S01]  /*8850*/  FMUL.FTZ R32, R3.reuse, R100 ;  /* 0x0000006403207220 */ /* 0x040fe20000410000 */
[----:B------:R1:W-:Y:S01]  /*8860*/  @P5 LDGSTS.E.BYPASS.LTC128B.128 [R228+0xe100], [R6.64+0x80], !P6 ;  /* 0x0e10008006e45fae */ /* 0x0003e2000f101d46 */
[----:B------:R-:W3:Y:S01]  /*8870*/  MUFU.EX2 R0, R0 ;  /* 0x0000000000007308 */ /* 0x000ee20000000800 */
[----:B------:R-:W-:Y:S02]  /*8880*/  IMAD.MOV.U32 R100, RZ, RZ, R235 ;  /* 0x000000ffff647224 */ /* 0x000fe400078e00eb */
[C---:B------:R-:W-:Y:S02]  /*8890*/  FMUL.FTZ R24, R3.reuse, R92 ;  /* 0x0000005c03187220 */ /* 0x040fe40000410000 */
[C---:B------:R-:W-:Y:S02]  /*88a0*/  FMUL.FTZ R25, R3.reuse, R93 ;  /* 0x0000005d03197220 */ /* 0x040fe40000410000 */
[----:B------:R4:W-:Y:S01]  /*88b0*/  @P5 LDGSTS.E.BYPASS.LTC128B.128 [R228+0xb100], [R8.64], !P2 ;  /* 0x0b10000008e45fae */ /* 0x0009e2000d101d46 */
[C---:B------:R-:W-:Y:S02]  /*88c0*/  FMUL.FTZ R33, R3.reuse, R101 ;  /* 0x0000006503217220 */ /* 0x040fe40000410000 */
[C---:B--2---:R-:W-:Y:S02]  /*88d0*/  FMUL.FTZ R4, R3.reuse, R72 ;  /* 0x0000004803047220 */ /* 0x044fe40000410000 */
[C---:B------:R-:W-:Y:S01]  /*88e0*/  FMUL.FTZ R5, R3.reuse, R73 ;  /* 0x0000004903057220 */ /* 0x040fe20000410000 */
[----:B------:R-:W-:Y:S01]  /*88f0*/  MOV R73, R16 ;  /* 0x0000001000497202 */ /* 0x000fe20000000f00 */
[----:B------:R-:W-:Y:S01]  /*8900*/  IMAD.MOV.U32 R72, RZ, RZ, R17 ;  /* 0x000000ffff487224 */ /* 0x000fe200078e0011 */
[----:B------:R4:W-:Y:S01]  /*8910*/  @P5 LDGSTS.E.BYPASS.LTC128B.128 [R228+0xf100], [R8.64+0x80], !P6 ;  /* 0x0f10008008e45fae */ /* 0x0009e2000f101d46 */
[C---:B------:R-:W-:Y:S02]  /*8920*/  FMUL.FTZ R16, R3.reuse, R84 ;  /* 0x0000005403107220 */ /* 0x040fe40000410000 */
[C---:B------:R-:W-:Y:S01]  /*8930*/  FMUL.FTZ R17, R3.reuse, R85 ;  /* 0x0000005503117220 */ /* 0x040fe20000410000 */
[----:B------:R-:W-:Y:S01]  /*8940*/  MOV R93, R72 ;  /* 0x00000048005d7202 */ /* 0x000fe20000000f00 */
[----:B------:R-:W-:Y:S02]  /*8950*/  IMAD.MOV.U32 R92, RZ, RZ, R73 ;  /* 0x000000ffff5c7224 */ /* 0x000fe400078e0049 */
[----:B------:R-:W-:Y:S01]  /*8960*/  FFMA.FTZ R100, R100, c[0x0][0x2d0], -R149 ;  /* 0x0000b40064647a23 */ /* 0x000fe20000010895 */
[----:B------:R-:W2:Y:S01]  /*8970*/  LDSM.16.MT88.4 R12, [R200] ;  /* 0x00000000c80c783b */ /* 0x000ea20000004200 */
[C---:B---3--:R-:W-:Y:S02]  /*8980*/  FMUL.FTZ R42, R0.reuse, R110 ;  /* 0x0000006e002a7220 */ /* 0x048fe40000410000 */
[C---:B-1----:R-:W-:Y:S02]  /*8990*/  FMUL.FTZ R6, R0.reuse, R74 ;  /* 0x0000004a00067220 */ /* 0x042fe40000410000 */
[----:B------:R1:W3:Y:S01]  /*89a0*/  MUFU.EX2 R74, R2 ;  /* 0x00000002004a7308 */ /* 0x0002e20000000800 */
[C---:B------:R-:W-:Y:S02]  /*89b0*/  FMUL.FTZ R35, R0.reuse, R103 ;  /* 0x0000006700237220 */ /* 0x040fe40000410000 */
[C---:B------:R-:W-:Y:S01]  /*89c0*/  FMUL.FTZ R34, R0.reuse, R102 ;  /* 0x0000006600227220 */ /* 0x040fe20000410000 */
[----:B------:R-:W5:Y:S01]  /*89d0*/  LDSM.16.MT88.4 R20, [R204] ;  /* 0x00000000cc14783b */ /* 0x000f620000004200 */
[C---:B------:R-:W-:Y:S02]  /*89e0*/  FMUL.FTZ R7, R0.reuse, R75 ;  /* 0x0000004b00077220 */ /* 0x040fe40000410000 */
[C---:B------:R-:W-:Y:S02]  /*89f0*/  FMUL.FTZ R43, R0.reuse, R111 ;  /* 0x0000006f002b7220 */ /* 0x040fe40000410000 */
[C---:B------:R-:W-:Y:S02]  /*8a00*/  FMUL.FTZ R10, R0.reuse, R78 ;  /* 0x0000004e000a7220 */ /* 0x040fe40000410000 */
[C---:B------:R-:W-:Y:S01]  /*8a10*/  FMUL.FTZ R11, R0.reuse, R79 ;  /* 0x0000004f000b7220 */ /* 0x040fe20000410000 */
[----:B------:R-:W5:Y:S01]  /*8a20*/  LDSM.16.MT88.4 R28, [R203] ;  /* 0x00000000cb1c783b */ /* 0x000f620000004200 */
[C---:B------:R-:W-:Y:S02]  /*8a30*/  FMUL.FTZ R18, R0.reuse, R86 ;  /* 0x0000005600127220 */ /* 0x040fe40000410000 */
[C---:B----4-:R-:W-:Y:S02]  /*8a40*/  FMUL.FTZ R8, R3.reuse, R76 ;  /* 0x0000004c03087220 */ /* 0x050fe40000410000 */
[----:B------:R-:W-:Y:S02]  /*8a50*/  FMUL.FTZ R9, R3, R77 ;  /* 0x0000004d03097220 */ /* 0x000fe40000410000 */
[C---:B------:R-:W-:Y:S01]  /*8a60*/  FMUL.FTZ R19, R0.reuse, R87 ;  /* 0x0000005700137220 */ /* 0x040fe20000410000 */
[----:B------:R-:W4:Y:S01]  /*8a70*/  LDSM.16.MT88.4 R36, [R223] ;  /* 0x00000000df24783b */ /* 0x000f220000004200 */
[C---:B------:R-:W-:Y:S02]  /*8a80*/  FMUL.FTZ R26, R0.reuse, R94 ;  /* 0x0000005e001a7220 */ /* 0x040fe40000410000 */
[----:B------:R-:W-:Y:S02]  /*8a90*/  IMAD.MOV.U32 R94, RZ, RZ, R59 ;  /* 0x000000ffff5e7224 */ /* 0x000fe400078e003b */
[----:B-1----:R-:W-:Y:S02]  /*8aa0*/  FFMA.FTZ R2, R41, c[0x0][0x2d0], -R148 ;  /* 0x0000b40029027a23 */ /* 0x002fe40000010894 */
[C---:B------:R-:W-:Y:S01]  /*8ab0*/  FMUL.FTZ R41, R3.reuse, R109 ;  /* 0x0000006d03297220 */ /* 0x040fe20000410000 */
[----:B------:R-:W1:Y:S01]  /*8ac0*/  LDSM.16.MT88.4 R44, [R200+0x4000] ;  /* 0x00400000c82c783b */ /* 0x000e620000004200 */
[----:B------:R5:W5:Y:S01]  /*8ad0*/  MUFU.EX2 R50, R2 ;  /* 0x0000000200327308 */ /* 0x000b620000000800 */
[C---:B------:R-:W-:Y:S02]  /*8ae0*/  FMUL.FTZ R59, R0.reuse, R127 ;  /* 0x0000007f003b7220 */ /* 0x040fe40000410000 */
[C---:B------:R-:W-:Y:S01]  /*8af0*/  FMUL.FTZ R27, R0.reuse, R95 ;  /* 0x0000005f001b7220 */ /* 0x040fe20000410000 */
[----:B------:R-:W-:Y:S01]  /*8b00*/  MOV R95, R58 ;  /* 0x0000003a005f7202 */ /* 0x000fe20000000f00 */
[C---:B------:R-:W-:Y:S01]  /*8b10*/  FMUL.FTZ R58, R0.reuse, R126 ;  /* 0x0000007e003a7220 */ /* 0x040fe20000410000 */
[C---:B--2---:R-:W-:Y:S01]  /*8b20*/  HMMA.16816.F32.BF16 R4, R136.reuse, R12, R4 ;  /* 0x0000000c8804723c */ /* 0x044fe20000041804 */
[----:B------:R-:W2:Y:S04]  /*8b30*/  LDSM.16.MT88.4 R52, [R204+0x4000] ;  /* 0x00400000cc34783b */ /* 0x000ea80000004200 */
[C---:B------:R-:W-:Y:S01]  /*8b40*/  FMUL.FTZ R51, R0.reuse, R119 ;  /* 0x0000007700337220 */ /* 0x040fe20000410000 */
[----:B---3--:R-:W-:Y:S01]  /*8b50*/  MOV R119, R74 ;  /* 0x0000004a00777202 */ /* 0x008fe20000000f00 */
[C---:B------:R-:W-:Y:S01]  /*8b60*/  FMUL.FTZ R12, R3.reuse, R80 ;  /* 0x00000050030c7220 */ /* 0x040fe20000410000 */
[C---:B------:R-:W-:Y:S01]  /*8b70*/  HMMA.16816.F32.BF16 R8, R136.reuse, R14, R8 ;  /* 0x0000000e8808723c */ /* 0x040fe20000041808 */
[----:B------:R-:W2:Y:S03]  /*8b80*/  LDSM.16.MT88.4 R60, [R203+0x4000] ;  /* 0x00400000cb3c783b */ /* 0x000ea60000004200 */
[C---:B------:R-:W-:Y:S02]  /*8b90*/  FMUL.FTZ R13, R3.reuse, R81 ;  /* 0x00000051030d7220 */ /* 0x040fe40000410000 */
[----:B------:R-:W-:Y:S02]  /*8ba0*/  IMAD.MOV.U32 R101, RZ, RZ, R64 ;  /* 0x000000ffff657224 */ /* 0x000fe400078e0040 */
[----:B------:R-:W-:Y:S01]  /*8bb0*/  FMUL.FTZ R14, R0, R82 ;  /* 0x00000052000e7220 */ /* 0x000fe20000410000 */
[----:B------:R-:W1:Y:S03]  /*8bc0*/  LDSM.16.MT88.4 R72, [R206+0x4000] ;  /* 0x00400000ce48783b */ /* 0x000e660000004200 */
[--C-:B-----5:R-:W-:Y:S02]  /*8bd0*/  FFMA.FTZ R2, R48, c[0x0][0x2d0], -R149.reuse ;  /* 0x0000b40030027a23 */ /* 0x120fe40000010895 */
[----:B------:R-:W-:Y:S02]  /*8be0*/  IMAD.MOV.U32 R111, RZ, RZ, R50 ;  /* 0x000000ffff6f7224 */ /* 0x000fe400078e0032 */
[----:B------:R5:W-:Y:S01]  /*8bf0*/  MUFU.EX2 R110, R2 ;  /* 0x00000002006e7308 */ /* 0x000be20000000800 */
[C---:B------:R-:W-:Y:S01]  /*8c00*/  FMUL.FTZ R50, R0.reuse, R118 ;  /* 0x0000007600327220 */ /* 0x040fe20000410000 */
[----:B------:R-:W1:Y:S01]  /*8c10*/  LDSM.16.MT88.4 R76, [R200+0x800] ;  /* 0x00080000c84c783b */ /* 0x000e620000004200 */
[C---:B------:R-:W-:Y:S02]  /*8c20*/  FMUL.FTZ R15, R0.reuse, R83 ;  /* 0x00000053000f7220 */ /* 0x040fe40000410000 */
[C---:B------:R-:W-:Y:S02]  /*8c30*/  FMUL.FTZ R48, R3.reuse, R116 ;  /* 0x0000007403307220 */ /* 0x040fe40000410000 */
[C---:B------:R-:W-:Y:S03]  /*8c40*/  FMUL.FTZ R64, R3.reuse, R132 ;  /* 0x0000008403407220 */ /* 0x040fe60000410000 */
[C---:B------:R-:W-:Y:S01]  /*8c50*/  HMMA.16816.F32.BF16 R12, R136.reuse, R20, R12 ;  /* 0x00000014880c723c */ /* 0x040fe2000004180c */
[----:B------:R-:W1:Y:S06]  /*8c60*/  LDSM.16.MT88.4 R80, [R204+0x800] ;  /* 0x00080000cc50783b */ /* 0x000e6c0000004200 */
[C---:B------:R-:W-:Y:S01]  /*8c70*/  FMUL.FTZ R20, R3.reuse, R88 ;  /* 0x0000005803147220 */ /* 0x040fe20000410000 */
[C---:B------:R-:W-:Y:S01]  /*8c80*/  HMMA.16816.F32.BF16 R16, R136.reuse, R22, R16 ;  /* 0x000000168810723c */ /* 0x040fe20000041810 */
[----:B------:R-:W1:Y:S03]  /*8c90*/  LDSM.16.MT88.4 R84, [R203+0x800] ;  /* 0x00080000cb54783b */ /* 0x000e660000004200 */
[----:B------:R-:W-:Y:S02]  /*8ca0*/  FMUL.FTZ R21, R3, R89 ;  /* 0x0000005903157220 */ /* 0x000fe40000410000 */
[--C-:B-----5:R-:W-:Y:S02]  /*8cb0*/  FFMA.FTZ R2, R49, c[0x0][0x2d0], -R149.reuse ;  /* 0x0000b40031027a23 */ /* 0x120fe40000010895 */
[C---:B------:R-:W-:Y:S01]  /*8cc0*/  FMUL.FTZ R49, R3.reuse, R117 ;  /* 0x0000007503317220 */ /* 0x040fe20000410000 */
[----:B------:R-:W0:Y:S01]  /*8cd0*/  LDGDEPBAR ;  /* 0x00000000000079af */ /* 0x000e220000000000 */
[----:B------:R5:W1:Y:S02]  /*8ce0*/  MUFU.EX2 R109, R2 ;  /* 0x00000002006d7308 */ /* 0x000a640000000800 */
[C---:B------:R-:W-:Y:S02]  /*8cf0*/  FMUL.FTZ R22, R0.reuse, R90 ;  /* 0x0000005a00167220 */ /* 0x040fe40000410000 */
[----:B------:R-:W-:Y:S03]  /*8d00*/  FMUL.FTZ R23, R0, R91 ;  /* 0x0000005b00177220 */ /* 0x000fe60000410000 */
[----:B------:R-:W1:Y:S04]  /*8d10*/  LDSM.16.MT88.4 R88, [R206+0x800] ;  /* 0x00080000ce58783b */ /* 0x000e680000004200 */
[C---:B------:R-:W-:Y:S07]  /*8d20*/  HMMA.16816.F32.BF16 R20, R136.reuse, R28, R20 ;  /* 0x0000001c8814723c */ /* 0x040fee0000041814 */
[C---:B------:R-:W-:Y:S01]  /*8d30*/  FMUL.FTZ R29, R3.reuse, R97 ;  /* 0x00000061031d7220 */ /* 0x040fe20000410000 */
[C---:B------:R-:W-:Y:S04]  /*8d40*/  HMMA.16816.F32.BF16 R24, R136.reuse, R30, R24 ;  /* 0x0000001e8818723c */ /* 0x040fe80000041818 */
[----:B------:R-:W-:Y:S01]  /*8d50*/  MOV R97, R237 ;  /* 0x000000ed00617202 */ /* 0x000fe20000000f00 */
[----:B-----5:R-:W-:Y:S02]  /*8d60*/  FFMA.FTZ R2, R56, c[0x0][0x2d0], -R148 ;  /* 0x0000b40038027a23 */ /* 0x020fe40000010894 */
[C---:B------:R-:W-:Y:S02]  /*8d70*/  FMUL.FTZ R30, R0.reuse, R98 ;  /* 0x00000062001e7220 */ /* 0x040fe40000410000 */
[----:B------:R5:W-:Y:S01]  /*8d80*/  MUFU.EX2 R103, R2 ;  /* 0x0000000200677308 */ /* 0x000be20000000800 */
[----:B------:R-:W3:Y:S02]  /*8d90*/  LDL.LU R98, [R1+0x10] ;  /* 0x0000100001627983 */ /* 0x000ee40000300800 */
[C---:B------:R-:W-:Y:S01]  /*8da0*/  FMUL.FTZ R31, R0.reuse, R99 ;  /* 0x00000063001f7220 */ /* 0x040fe20000410000 */
[----:B------:R-:W-:Y:S01]  /*8db0*/  MOV R99, R65 ;  /* 0x0000004100637202 */ /* 0x000fe20000000f00 */
[C---:B------:R-:W-:Y:S02]  /*8dc0*/  FMUL.FTZ R28, R3.reuse, R96 ;  /* 0x00000060031c7220 */ /* 0x040fe40000410000 */
[C---:B------:R-:W-:Y:S02]  /*8dd0*/  FMUL.FTZ R56, R3.reuse, R124 ;  /* 0x0000007c03387220 */ /* 0x040fe40000410000 */
[----:B------:R-:W-:Y:S02]  /*8de0*/  IMAD.MOV.U32 R96, RZ, RZ, R66 ;  /* 0x000000ffff607224 */ /* 0x000fe400078e0042 */
[----:B------:R-:W-:Y:S01]  /*8df0*/  FMUL.FTZ R65, R3, R133 ;  /* 0x0000008503417220 */ /* 0x000fe20000410000 */
[C---:B----4-:R-:W-:Y:S03]  /*8e00*/  HMMA.16816.F32.BF16 R28, R136.reuse, R36, R28 ;  /* 0x00000024881c723c */ /* 0x050fe6000004181c */
[----:B------:R-:W-:Y:S02]  /*8e10*/  IMAD.MOV.U32 R132, RZ, RZ, R96 ;  /* 0x000000ffff847224 */ /* 0x000fe400078e0060 */
[--C-:B------:R-:W-:Y:S02]  /*8e20*/  FFMA.FTZ R96, R251, c[0x0][0x2d0], -R148.reuse ;  /* 0x0000b400fb607a23 */ /* 0x100fe40000010894 */
[----:B------:R-:W-:Y:S01]  /*8e30*/  FMUL.FTZ R36, R3, R104 ;  /* 0x0000006803247220 */ /* 0x000fe20000410000 */
[C---:B------:R-:W-:Y:S04]  /*8e40*/  HMMA.16816.F32.BF16 R32, R136.reuse, R38, R32 ;  /* 0x000000268820723c */ /* 0x040fe80000041820 */
[----:B-----5:R-:W-:Y:S02]  /*8e50*/  FFMA.FTZ R2, R57, c[0x0][0x2d0], -R148 ;  /* 0x0000b40039027a23 */ /* 0x020fe40000010894 */
[C---:B------:R-:W-:Y:S02]  /*8e60*/  FMUL.FTZ R37, R3.reuse, R105 ;  /* 0x0000006903257220 */ /* 0x040fe40000410000 */
[----:B------:R4:W5:Y:S01]  /*8e70*/  MUFU.EX2 R108, R2 ;  /* 0x00000002006c7308 */ /* 0x0009620000000800 */
[C---:B------:R-:W-:Y:S03]  /*8e80*/  FMUL.FTZ R38, R0.reuse, R106 ;  /* 0x0000006a00267220 */ /* 0x040fe60000410000 */
[C---:B------:R-:W-:Y:S02]  /*8e90*/  FMUL.FTZ R39, R0.reuse, R107 ;  /* 0x0000006b00277220 */ /* 0x040fe40000410000 */
[C---:B------:R-:W-:Y:S02]  /*8ea0*/  FMUL.FTZ R57, R3.reuse, R125 ;  /* 0x0000007d03397220 */ /* 0x040fe40000410000 */
[----:B------:R-:W-:Y:S03]  /*8eb0*/  FMUL.FTZ R66, R0, R134 ;  /* 0x0000008600427220 */ /* 0x000fe60000410000 */
[C---:B-1----:R-:W-:Y:S07]  /*8ec0*/  HMMA.16816.F32.BF16 R36, R136.reuse, R44, R36 ;  /* 0x0000002c8824723c */ /* 0x042fee0000041824 */
[C---:B------:R-:W-:Y:S01]  /*8ed0*/  FMUL.FTZ R44, R3.reuse, R112 ;  /* 0x00000070032c7220 */ /* 0x040fe20000410000 */
[C---:B------:R-:W-:Y:S04]  /*8ee0*/  HMMA.16816.F32.BF16 R40, R136.reuse, R46, R40 ;  /* 0x0000002e8828723c */ /* 0x040fe80000041828 */
[C---:B------:R-:W-:Y:S02]  /*8ef0*/  FMUL.FTZ R45, R3.reuse, R113 ;  /* 0x00000071032d7220 */ /* 0x040fe40000410000 */
[--C-:B----4-:R-:W-:Y:S02]  /*8f00*/  FFMA.FTZ R2, R150, c[0x0][0x2d0], -R149.reuse ;  /* 0x0000b40096027a23 */ /* 0x110fe40000010895 */
[C---:B------:R-:W-:Y:S02]  /*8f10*/  FMUL.FTZ R46, R0.reuse, R114 ;  /* 0x00000072002e7220 */ /* 0x040fe40000410000 */
[----:B------:R1:W-:Y:S02]  /*8f20*/  MUFU.EX2 R102, R2 ;  /* 0x0000000200667308 */ /* 0x0003e40000000800 */
[C---:B------:R-:W-:Y:S02]  /*8f30*/  FMUL.FTZ R47, R0.reuse, R115 ;  /* 0x00000073002f7220 */ /* 0x040fe40000410000 */
[----:B------:R-:W-:Y:S01]  /*8f40*/  IMAD.MOV.U32 R150, RZ, RZ, R70 ;  /* 0x000000ffff967224 */ /* 0x000fe200078e0046 */
[----:B------:R-:W-:Y:S01]  /*8f50*/  MOV R70, R67 ;  /* 0x0000004300467202 */ /* 0x000fe20000000f00 */
[----:B------:R-:W-:Y:S01]  /*8f60*/  FMUL.FTZ R67, R0, R135 ;  /* 0x0000008700437220 */ /* 0x000fe20000410000 */
[----:B------:R-:W-:Y:S02]  /*8f70*/  MOV R135, R132 ;  /* 0x0000008400877202 */ /* 0x000fe40000000f00 */
[C---:B--2---:R-:W-:Y:S03]  /*8f80*/  HMMA.16816.F32.BF16 R44, R136.reuse, R52, R44 ;  /* 0x00000034882c723c */ /* 0x044fe6000004182c */
[----:B------:R-:W-:Y:S01]  /*8f90*/  MOV R133, R70 ;  /* 0x0000004600857202 */ /* 0x000fe20000000f00 */
[--C-:B------:R-:W-:Y:S03]  /*8fa0*/  FFMA.FTZ R70, R252, c[0x0][0x2d0], -R148.reuse ;  /* 0x0000b400fc467a23 */ /* 0x100fe60000010894 */
[C---:B------:R-:W-:Y:S01]  /*8fb0*/  FMUL.FTZ R52, R3.reuse, R120 ;  /* 0x0000007803347220 */ /* 0x040fe20000410000 */
[C---:B------:R-:W-:Y:S04]  /*8fc0*/  HMMA.16816.F32.BF16 R48, R136.reuse, R54, R48 ;  /* 0x000000368830723c */ /* 0x040fe80000041830 */
[----:B------:R-:W-:Y:S02]  /*8fd0*/  FMUL.FTZ R53, R3, R121 ;  /* 0x0000007903357220 */ /* 0x000fe40000410000 */
[----:B-1----:R-:W-:Y:S01]  /*8fe0*/  FFMA.FTZ R2, R151, c[0x0][0x2d0], -R149 ;  /* 0x0000b40097027a23 */ /* 0x002fe20000010895 */
[----:B------:R-:W-:Y:S01]  /*8ff0*/  MOV R151, R234 ;  /* 0x000000ea00977202 */ /* 0x000fe20000000f00 */
[C---:B------:R-:W-:Y:S02]  /*9000*/  FMUL.FTZ R54, R0.reuse, R122 ;  /* 0x0000007a00367220 */ /* 0x040fe40000410000 */
[----:B------:R1:W2:Y:S02]  /*9010*/  MUFU.EX2 R118, R2 ;  /* 0x0000000200767308 */ /* 0x0002a40000000800 */
[----:B------:R-:W-:Y:S07]  /*9020*/  FMUL.FTZ R55, R0, R123 ;  /* 0x0000007b00377220 */ /* 0x000fee0000410000 */
[C---:B------:R-:W-:Y:S07]  /*9030*/  HMMA.16816.F32.BF16 R52, R136.reuse, R60, R52 ;  /* 0x0000003c8834723c */ /* 0x040fee0000041834 */
[C---:B------:R-:W-:Y:S01]  /*9040*/  FMUL.FTZ R60, R3.reuse, R128 ;  /* 0x00000080033c7220 */ /* 0x040fe20000410000 */
[C---:B------:R-:W-:Y:S04]  /*9050*/  HMMA.16816.F32.BF16 R56, R136.reuse, R62, R56 ;  /* 0x0000003e8838723c */ /* 0x040fe80000041838 */
[----:B------:R-:W-:Y:S02]  /*9060*/  IMAD.MOV.U32 R128, RZ, RZ, R193 ;  /* 0x000000ffff807224 */ /* 0x000fe400078e00c1 */
[----:B------:R-:W-:Y:S02]  /*9070*/  FMUL.FTZ R61, R3, R129 ;  /* 0x00000081033d7220 */ /* 0x000fe40000410000 */
[--C-:B-1----:R-:W-:Y:S01]  /*9080*/  FFMA.FTZ R2, R152, c[0x0][0x2d0], -R148.reuse ;  /* 0x0000b40098027a23 */ /* 0x102fe20000010894 */
[----:B------:R-:W4:Y:S01]  /*9090*/  LDL.LU R129, [R1+0x4] ;  /* 0x0000040001817983 */ /* 0x000f220000300800 */
[----:B------:R1:W-:Y:S02]  /*90a0*/  MUFU.EX2 R152, R70 ;  /* 0x0000004600987308 */ /* 0x0003e40000000800 */
[C---:B------:R-:W-:Y:S02]  /*90b0*/  FMUL.FTZ R62, R0.reuse, R130 ;  /* 0x00000082003e7220 */ /* 0x040fe40000410000 */
[----:B------:R-:W-:Y:S01]  /*90c0*/  FMUL.FTZ R63, R0, R131 ;  /* 0x00000083003f7220 */ /* 0x000fe20000410000 */
[----:B------:R-:W-:Y:S01]  /*90d0*/  MOV R131, R97 ;  /* 0x0000006100837202 */ /* 0x000fe20000000f00 */
[--C-:B------:R-:W-:Y:S02]  /*90e0*/  FFMA.FTZ R97, R250, c[0x0][0x2d0], -R148.reuse ;  /* 0x0000b400fa617a23 */ /* 0x100fe40000010894 */
[----:B------:R-:W-:Y:S02]  /*90f0*/  IMAD.MOV.U32 R130, RZ, RZ, R101 ;  /* 0x000000ffff827224 */ /* 0x000fe400078e0065 */
[----:B------:R2:W-:Y:S01]  /*9100*/  MUFU.EX2 R117, R2 ;  /* 0x0000000200757308 */ /* 0x0005e20000000800 */
[C---:B------:R-:W-:Y:S03]  /*9110*/  HMMA.16816.F32.BF16 R60, R136.reuse, R72, R60 ;  /* 0x00000048883c723c */ /* 0x040fe6000004183c */
[----:B------:R-:W-:Y:S02]  /*9120*/  FFMA.FTZ R101, R244, c[0x0][0x2d0], -R148 ;  /* 0x0000b400f4657a23 */ /* 0x000fe40000010894 */
[----:B------:R-:W-:Y:S02]  /*9130*/  IMAD.MOV.U32 R134, RZ, RZ, R131 ;  /* 0x000000ffff867224 */ /* 0x000fe400078e0083 */
[----:B------:R-:W-:Y:S01]  /*9140*/  F2FP.BF16.PACK_AB R72, R111, R119 ;  /* 0x000000776f48723e */ /* 0x000fe200000010ff */
[----:B------:R-:W-:Y:S04]  /*9150*/  HMMA.16816.F32.BF16 R64, R136, R74, R64 ;  /* 0x0000004a8840723c */ /* 0x000fe80000041840 */
[----:B------:R-:W-:Y:S01]  /*9160*/  F2FP.BF16.PACK_AB R73, R109, R110 ;  /* 0x0000006e6d49723e */ /* 0x000fe200000010ff */
[--C-:B-1----:R-:W-:Y:S02]  /*9170*/  FFMA.FTZ R70, R134, c[0x0][0x2d0], -R149.reuse ;  /* 0x0000b40086467a23 */ /* 0x102fe40000010895 */
[----:B-----5:R-:W-:Y:S01]  /*9180*/  F2FP.BF16.PACK_AB R74, R108, R103 ;  /* 0x000000676c4a723e */ /* 0x020fe200000010ff */
[----:B------:R-:W-:Y:S01]  /*9190*/  IMAD.MOV.U32 R136, RZ, RZ, R94 ;  /* 0x000000ffff887224 */ /* 0x000fe200078e005e */
[----:B--2---:R-:W-:Y:S03]  /*91a0*/  F2FP.BF16.PACK_AB R75, R118, R102 ;  /* 0x00000066764b723e */ /* 0x004fe600000010ff */
[----:B------:R-:W-:Y:S01]  /*91b0*/  IMAD.MOV.U32 R137, RZ, RZ, R150 ;  /* 0x000000ffff897224 */ /* 0x000fe200078e0096 */
[----:B------:R-:W-:Y:S01]  /*91c0*/  MOV R150, R93 ;  /* 0x0000005d00967202 */ /* 0x000fe20000000f00 */
[--C-:B------:R-:W-:Y:S02]  /*91d0*/  FFMA.FTZ R139, R249, c[0x0][0x2d0], -R148.reuse ;  /* 0x0000b400f98b7a23 */ /* 0x100fe40000010894 */
[C---:B------:R-:W-:Y:S04]  /*91e0*/  HMMA.16816.F32.BF16 R4, R72.reuse, R76, R4 ;  /* 0x0000004c4804723c */ /* 0x040fe80000041804 */
[----:B------:R-:W-:Y:S01]  /*91f0*/  MUFU.EX2 R139, R139 ;  /* 0x0000008b008b7308 */ /* 0x000fe20000000800 */
[--C-:B------:R-:W-:Y:S02]  /*9200*/  FFMA.FTZ R2, R153, c[0x0][0x2d0], -R148.reuse ;  /* 0x0000b40099027a23 */ /* 0x100fe40000010894 */
[--C-:B------:R-:W-:Y:S01]  /*9210*/  FFMA.FTZ R138, R247, c[0x0][0x2d0], -R148.reuse ;  /* 0x0000b400f78a7a23 */ /* 0x100fe20000010894 */
[C---:B------:R-:W-:Y:S01]  /*9220*/  HMMA.16816.F32.BF16 R8, R72.reuse, R78, R8 ;  /* 0x0000004e4808723c */ /* 0x040fe20000041808 */
[----:B------:R-:W1:Y:S05]  /*9230*/  LDSM.16.MT88.4 R76, [R200+0x4800] ;  /* 0x00480000c84c783b */ /* 0x000e6a0000004200 */
[----:B------:R2:W5:Y:S02]  /*9240*/  MUFU.EX2 R237, R2 ;  /* 0x0000000200ed7308 */ /* 0x0005640000000800 */
[C---:B------:R-:W-:Y:S08]  /*9250*/  HMMA.16816.F32.BF16 R12, R72.reuse, R80, R12 ;  /* 0x00000050480c723c */ /* 0x040ff0000004180c */
[C---:B------:R-:W-:Y:S01]  /*9260*/  HMMA.16816.F32.BF16 R16, R72.reuse, R82, R16 ;  /* 0x000000524810723c */ /* 0x040fe20000041810 */
[----:B------:R-:W5:Y:S01]  /*9270*/  LDSM.16.MT88.4 R80, [R204+0x4800] ;  /* 0x00480000cc50783b */ /* 0x000f620000004200 */
[----:B------:R-:W-:Y:S06]  /*9280*/  MUFU.EX2 R138, R138 ;  /* 0x0000008a008a7308 */ /* 0x000fec0000000800 */
[C---:B------:R-:W-:Y:S04]  /*9290*/  HMMA.16816.F32.BF16 R20, R72.reuse, R84, R20 ;  /* 0x000000544814723c */ /* 0x040fe80000041814 */
[--C-:B--2---:R-:W-:Y:S04]  /*92a0*/  FFMA.FTZ R2, R154, c[0x0][0x2d0], -R149.reuse ;  /* 0x0000b4009a027a23 */ /* 0x104fe80000010895 */
[C---:B------:R-:W-:Y:S01]  /*92b0*/  HMMA.16816.F32.BF16 R24, R72.reuse, R86, R24 ;  /* 0x000000564818723c */ /* 0x040fe20000041818 */
[----:B------:R-:W2:Y:S01]  /*92c0*/  LDSM.16.MT88.4 R84, [R203+0x4800] ;  /* 0x00480000cb54783b */ /* 0x000ea20000004200 */
[----:B------:R5:W-:Y:S06]  /*92d0*/  MUFU.EX2 R116, R2 ;  /* 0x0000000200747308 */ /* 0x000bec0000000800 */
[C---:B------:R-:W-:Y:S08]  /*92e0*/  HMMA.16816.F32.BF16 R28, R72.reuse, R88, R28 ;  /* 0x00000058481c723c */ /* 0x040ff0000004181c */
[C---:B------:R-:W-:Y:S01]  /*92f0*/  HMMA.16816.F32.BF16 R32, R72.reuse, R90, R32 ;  /* 0x0000005a4820723c */ /* 0x040fe20000041820 */
[----:B------:R-:W2:Y:S07]  /*9300*/  LDSM.16.MT88.4 R88, [R206+0x4800] ;  /* 0x00480000ce58783b */ /* 0x000eae0000004200 */
[C---:B-1----:R-:W-:Y:S04]  /*9310*/  HMMA.16816.F32.BF16 R36, R72.reuse, R76, R36 ;  /* 0x0000004c4824723c */ /* 0x042fe80000041824 */
[--C-:B-----5:R-:W-:Y:S04]  /*9320*/  FFMA.FTZ R2, R155, c[0x0][0x2d0], -R149.reuse ;  /* 0x0000b4009b027a23 */ /* 0x120fe80000010895 */
[C---:B------:R-:W-:Y:S01]  /*9330*/  HMMA.16816.F32.BF16 R40, R72.reuse, R78, R40 ;  /* 0x0000004e4828723c */ /* 0x040fe20000041828 */
[----:B------:R1:W5:Y:S01]  /*9340*/  MUFU.EX2 R235, R2 ;  /* 0x0000000200eb7308 */ /* 0x0003620000000800 */
[----:B------:R-:W3:Y:S06]  /*9350*/  LDSM.16.MT88.4 R76, [R200+0x1000] ;  /* 0x00100000c84c783b */ /* 0x000eec0000004200 */
[C---:B------:R-:W-:Y:S08]  /*9360*/  HMMA.16816.F32.BF16 R44, R72.reuse, R80, R44 ;  /* 0x00000050482c723c */ /* 0x040ff0000004182c */
[C---:B------:R-:W-:Y:S01]  /*9370*/  HMMA.16816.F32.BF16 R48, R72.reuse, R82, R48 ;  /* 0x000000524830723c */ /* 0x040fe20000041830 */
[----:B------:R-:W3:Y:S07]  /*9380*/  LDSM.16.MT88.4 R80, [R204+0x1000] ;  /* 0x00100000cc50783b */ /* 0x000eee0000004200 */
[C---:B--2---:R-:W-:Y:S04]  /*9390*/  HMMA.16816.F32.BF16 R52, R72.reuse, R84, R52 ;  /* 0x000000544834723c */ /* 0x044fe80000041834 */
[--C-:B-1----:R-:W-:Y:S04]  /*93a0*/  FFMA.FTZ R2, R156, c[0x0][0x2d0], -R148.reuse ;  /* 0x0000b4009c027a23 */ /* 0x102fe80000010894 */
[C---:B------:R-:W-:Y:S01]  /*93b0*/  HMMA.16816.F32.BF16 R56, R72.reuse, R86, R56 ;  /* 0x000000564838723c */ /* 0x040fe20000041838 */
[----:B------:R1:W-:Y:S01]  /*93c0*/  MUFU.EX2 R234, R2 ;  /* 0x0000000200ea7308 */ /* 0x0003e20000000800 */
[----:B------:R-:W2:Y:S06]  /*93d0*/  LDSM.16.MT88.4 R84, [R203+0x1000] ;  /* 0x00100000cb54783b */ /* 0x000eac0000004200 */
[C---:B------:R-:W-:Y:S08]  /*93e0*/  HMMA.16816.F32.BF16 R60, R72.reuse, R88, R60 ;  /* 0x00000058483c723c */ /* 0x040ff0000004183c */
[----:B------:R-:W-:Y:S01]  /*93f0*/  HMMA.16816.F32.BF16 R64, R72, R90, R64 ;  /* 0x0000005a4840723c */ /* 0x000fe20000041840 */
[----:B------:R-:W2:Y:S06]  /*9400*/  LDSM.16.MT88.4 R88, [R206+0x1000] ;  /* 0x00100000ce58783b */ /* 0x000eac0000004200 */
[----:B------:R-:W-:Y:S01]  /*9410*/  F2FP.BF16.PACK_AB R72, R237, R117 ;  /* 0x00000075ed48723e */ /* 0x000fe200000010ff */
[----:B-1----:R-:W-:Y:S01]  /*9420*/  FFMA.FTZ R2, R157, c[0x0][0x2d0], -R148 ;  /* 0x0000b4009d027a23 */ /* 0x002fe20000010894 */
[----:B-----5:R-:W-:Y:S03]  /*9430*/  F2FP.BF16.PACK_AB R73, R235, R116 ;  /* 0x00000074eb49723e */ /* 0x020fe600000010ff */
[----:B------:R1:W5:Y:S01]  /*9440*/  MUFU.EX2 R127, R2 ;  /* 0x00000002007f7308 */ /* 0x0003620000000800 */
[----:B---3--:R-:W-:Y:S02]  /*9450*/  FFMA.FTZ R98, R0, R98, R232 ;  /* 0x0000006200627223 */ /* 0x008fe400000100e8 */
[--C-:B-1----:R-:W-:Y:S01]  /*9460*/  FFMA.FTZ R2, R158, c[0x0][0x2d0], -R149.reuse ;  /* 0x0000b4009e027a23 */ /* 0x102fe20000010895 */
[----:B-----5:R-:W-:Y:S01]  /*9470*/  F2FP.BF16.PACK_AB R74, R127, R234 ;  /* 0x000000ea7f4a723e */ /* 0x020fe200000010ff */
[--C-:B------:R-:W-:Y:S01]  /*9480*/  FFMA.FTZ R0, R133, c[0x0][0x2d0], -R149.reuse ;  /* 0x0000b40085007a23 */ /* 0x100fe20000010895 */
[----:B------:R-:W-:Y:S04]  /*9490*/  MOV R133, R130 ;  /* 0x0000008200857202 */ /* 0x000fe80000000f00 */
[----:B------:R1:W-:Y:S10]  /*94a0*/  MUFU.EX2 R126, R2 ;  /* 0x00000002007e7308 */ /* 0x0003f40000000800 */
[----:B------:R-:W-:Y:S01]  /*94b0*/  MUFU.EX2 R131, R0 ;  /* 0x0000000000837308 */ /* 0x000fe20000000800 */
[----:B-1----:R-:W-:Y:S09]  /*94c0*/  FFMA.FTZ R2, R159, c[0x0][0x2d0], -R149 ;  /* 0x0000b4009f027a23 */ /* 0x002ff20000010895 */
        /* <DEDUP_REMOVED lines=11> */
[----:B------:R-:W5:Y:S06]  /*9580*/  LDSM.16.MT88.4 R80, [R204+0x5000] ;  /* 0x00500000cc50783b */ /* 0x000f6c0000004200 */
[C---:B--2---:R-:W-:Y:S08]  /*9590*/  HMMA.16816.F32.BF16 R20, R72.reuse, R84, R20 ;  /* 0x000000544814723c */ /* 0x044ff00000041814 */
[C---:B------:R-:W-:Y:S01]  /*95a0*/  HMMA.16816.F32.BF16 R24, R72.reuse, R86, R24 ;  /* 0x000000564818723c */ /* 0x040fe20000041818 */
[----:B------:R-:W2:Y:S03]  /*95b0*/  LDSM.16.MT88.4 R84, [R203+0x5000] ;  /* 0x00500000cb54783b */ /* 0x000ea60000004200 */
[----:B----4-:R-:W-:Y:S01]  /*95c0*/  FFMA.FTZ R3, R3, R129, R233 ;  /* 0x0000008103037223 */ /* 0x010fe200000100e9 */
[----:B------:R-:W-:Y:S02]  /*95d0*/  MOV R129, R151 ;  /* 0x0000009700817202 */ /* 0x000fe40000000f00 */
[----:B------:R-:W-:Y:S01]  /*95e0*/  MOV R151, R95 ;  /* 0x0000005f00977202 */ /* 0x000fe20000000f00 */
[C---:B------:R-:W-:Y:S04]  /*95f0*/  HMMA.16816.F32.BF16 R28, R72.reuse, R88, R28 ;  /* 0x00000058481c723c */ /* 0x040fe8000004181c */
[--C-:B-1----:R-:W-:Y:S02]  /*9600*/  FFMA.FTZ R2, R162, c[0x0][0x2d0], -R149.reuse ;  /* 0x0000b400a2027a23 */ /* 0x102fe40000010895 */
[----:B------:R-:W-:Y:S02]  /*9610*/  FFMA.FTZ R0, R151, c[0x0][0x2d0], -R149 ;  /* 0x0000b40097007a23 */ /* 0x000fe40000010895 */
[C---:B------:R-:W-:Y:S01]  /*9620*/  HMMA.16816.F32.BF16 R32, R72.reuse, R90, R32 ;  /* 0x0000005a4820723c */ /* 0x040fe20000041820 */
[----:B------:R1:W-:Y:S01]  /*9630*/  MUFU.EX2 R106, R2 ;  /* 0x00000002006a7308 */ /* 0x0003e20000000800 */
[----:B------:R-:W4:Y:S02]  /*9640*/  LDSM.16.MT88.4 R88, [R206+0x5000] ;  /* 0x00500000ce58783b */ /* 0x000f240000004200 */
[----:B------:R-:W-:Y:S02]  /*9650*/  IMAD.MOV.U32 R132, RZ, RZ, R129 ;  /* 0x000000ffff847224 */ /* 0x000fe400078e0081 */
[----:B------:R-:W-:Y:S02]  /*9660*/  FADD.FTZ R3, R236, R3 ;  /* 0x00000003ec037221 */ /* 0x000fe40000010000 */
[C---:B---3--:R-:W-:Y:S03]  /*9670*/  HMMA.16816.F32.BF16 R36, R72.reuse, R76, R36 ;  /* 0x0000004c4824723c */ /* 0x048fe60000041824 */
[----:B------:R-:W-:Y:S05]  /*9680*/  MUFU.EX2 R129, R96 ;  /* 0x0000006000817308 */ /* 0x000fea0000000800 */
[C---:B------:R-:W-:Y:S01]  /*9690*/  HMMA.16816.F32.BF16 R40, R72.reuse, R78, R40 ;  /* 0x0000004e4828723c */ /* 0x040fe20000041828 */
[----:B------:R-:W3:Y:S04]  /*96a0*/  LDSM.16.MT88.4 R76, [R200+0x1800] ;  /* 0x00180000c84c783b */ /* 0x000ee80000004200 */
[----:B------:R-:W-:Y:S03]  /*96b0*/  MUFU.EX2 R151, R97 ;  /* 0x0000006100977308 */ /* 0x000fe60000000800 */
[C---:B-----5:R-:W-:Y:S04]  /*96c0*/  HMMA.16816.F32.BF16 R44, R72.reuse, R80, R44 ;  /* 0x00000050482c723c */ /* 0x060fe8000004182c */
[--C-:B-1----:R-:W-:Y:S03]  /*96d0*/  FFMA.FTZ R2, R163, c[0x0][0x2d0], -R149.reuse ;  /* 0x0000b400a3027a23 */ /* 0x102fe60000010895 */
[----:B------:R-:W-:Y:S01]  /*96e0*/  MUFU.EX2 R130, R0 ;  /* 0x0000000000827308 */ /* 0x000fe20000000800 */
[C---:B------:R-:W-:Y:S01]  /*96f0*/  HMMA.16816.F32.BF16 R48, R72.reuse, R82, R48 ;  /* 0x000000524830723c */ /* 0x040fe20000041830 */
[----:B------:R-:W1:Y:S07]  /*9700*/  LDSM.16.MT88.4 R80, [R204+0x1800] ;  /* 0x00180000cc50783b */ /* 0x000e6e0000004200 */
[C---:B--2---:R-:W-:Y:S01]  /*9710*/  HMMA.16816.F32.BF16 R52, R72.reuse, R84, R52 ;  /* 0x000000544834723c */ /* 0x044fe20000041834 */
[----:B------:R2:W5:Y:S07]  /*9720*/  MUFU.EX2 R107, R2 ;  /* 0x00000002006b7308 */ /* 0x00056e0000000800 */
[C---:B------:R-:W-:Y:S01]  /*9730*/  HMMA.16816.F32.BF16 R56, R72.reuse, R86, R56 ;  /* 0x000000564838723c */ /* 0x040fe20000041838 */
[----:B------:R-:W1:Y:S07]  /*9740*/  LDSM.16.MT88.4 R84, [R203+0x1800] ;  /* 0x00180000cb54783b */ /* 0x000e6e0000004200 */
[C---:B----4-:R-:W-:Y:S08]  /*9750*/  HMMA.16816.F32.BF16 R60, R72.reuse, R88, R60 ;  /* 0x00000058483c723c */ /* 0x050ff0000004183c */
[----:B------:R-:W-:Y:S01]  /*9760*/  HMMA.16816.F32.BF16 R64, R72, R90, R64 ;  /* 0x0000005a4840723c */ /* 0x000fe20000041840 */
[----:B------:R-:W4:Y:S03]  /*9770*/  LDSM.16.MT88.4 R88, [R206+0x1800] ;  /* 0x00180000ce58783b */ /* 0x000f260000004200 */
[--C-:B--2---:R-:W-:Y:S03]  /*9780*/  FFMA.FTZ R2, R168, c[0x0][0x2d0], -R148.reuse ;  /* 0x0000b400a8027a23 */ /* 0x104fe60000010894 */
[----:B------:R-:W-:Y:S01]  /*9790*/  F2FP.BF16.PACK_AB R72, R193, R124 ;  /* 0x0000007cc148723e */ /* 0x000fe200000010ff */
[----:B------:R2:W-:Y:S01]  /*97a0*/  MUFU.EX2 R105, R2 ;  /* 0x0000000200697308 */ /* 0x0005e20000000800 */
[----:B-----5:R-:W-:Y:S01]  /*97b0*/  F2FP.BF16.PACK_AB R73, R107, R106 ;  /* 0x0000006a6b49723e */ /* 0x020fe200000010ff */
[----:B------:R-:W5:Y:S02]  /*97c0*/  LDL R168, [R1] ;  /* 0x0000000001a87983 */ /* 0x000f640000100800 */
[--C-:B--2---:R-:W-:Y:S06]  /*97d0*/  FFMA.FTZ R2, R169, c[0x0][0x2d0], -R148.reuse ;  /* 0x0000b400a9027a23 */ /* 0x104fec0000010894 */
[----:B------:R2:W1:Y:S02]  /*97e0*/  MUFU.EX2 R163, R2 ;  /* 0x0000000200a37308 */ /* 0x0004640000000800 */
[--C-:B--2---:R-:W-:Y:S01]  /*97f0*/  FFMA.FTZ R2, R170, c[0x0][0x2d0], -R149.reuse ;  /* 0x0000b400aa027a23 */ /* 0x104fe20000010895 */
[----:B-1----:R-:W-:Y:S07]  /*9800*/  F2FP.BF16.PACK_AB R74, R163, R105 ;  /* 0x00000069a34a723e */ /* 0x002fee00000010ff */
[----:B------:R1:W-:Y:S02]  /*9810*/  MUFU.EX2 R104, R2 ;  /* 0x0000000200687308 */ /* 0x0003e40000000800 */
[--C-:B-1----:R-:W-:Y:S08]  /*9820*/  FFMA.FTZ R2, R171, c[0x0][0x2d0], -R149.reuse ;  /* 0x0000b400ab027a23 */ /* 0x102ff00000010895 */
[----:B------:R1:W2:Y:S02]  /*9830*/  MUFU.EX2 R162, R2 ;  /* 0x0000000200a27308 */ /* 0x0002a40000000800 */
[--C-:B-1----:R-:W-:Y:S01]  /*9840*/  FFMA.FTZ R2, R194, c[0x0][0x2d0], -R148.reuse ;  /* 0x0000b400c2027a23 */ /* 0x102fe20000010894 */
[----:B--2---:R-:W-:Y:S07]  /*9850*/  F2FP.BF16.PACK_AB R75, R162, R104 ;  /* 0x00000068a24b723e */ /* 0x004fee00000010ff */
[----:B------:R1:W-:Y:S01]  /*9860*/  MUFU.EX2 R160, R2 ;  /* 0x0000000200a07308 */ /* 0x0003e20000000800 */
[C---:B---3--:R-:W-:Y:S08]  /*9870*/  HMMA.16816.F32.BF16 R4, R72.reuse, R76, R4 ;  /* 0x0000004c4804723c */ /* 0x048ff00000041804 */
[C---:B------:R-:W-:Y:S01]  /*9880*/  HMMA.16816.F32.BF16 R8, R72.reuse, R78, R8 ;  /* 0x0000004e4808723c */ /* 0x040fe20000041808 */
[----:B------:R-:W2:Y:S07]  /*9890*/  LDSM.16.MT88.4 R76, [R200+0x5800] ;  /* 0x00580000c84c783b */ /* 0x000eae0000004200 */
[C---:B------:R-:W-:Y:S04]  /*98a0*/  HMMA.16816.F32.BF16 R12, R72.reuse, R80, R12 ;  /* 0x00000050480c723c */ /* 0x040fe8000004180c */
[--C-:B-1----:R-:W-:Y:S04]  /*98b0*/  FFMA.FTZ R2, R195, c[0x0][0x2d0], -R148.reuse ;  /* 0x0000b400c3027a23 */ /* 0x102fe80000010894 */
[C---:B------:R-:W-:Y:S01]  /*98c0*/  HMMA.16816.F32.BF16 R16, R72.reuse, R82, R16 ;  /* 0x000000524810723c */ /* 0x040fe20000041810 */
[----:B------:R1:W3:Y:S01]  /*98d0*/  MUFU.EX2 R161, R2 ;  /* 0x0000000200a17308 */ /* 0x0002e20000000800 */
[----:B------:R-:W3:Y:S06]  /*98e0*/  LDSM.16.MT88.4 R80, [R204+0x5800] ;  /* 0x00580000cc50783b */ /* 0x000eec0000004200 */
[C---:B------:R-:W-:Y:S08]  /*98f0*/  HMMA.16816.F32.BF16 R20, R72.reuse, R84, R20 ;  /* 0x000000544814723c */ /* 0x040ff00000041814 */
[C---:B------:R-:W-:Y:S01]  /*9900*/  HMMA.16816.F32.BF16 R24, R72.reuse, R86, R24 ;  /* 0x000000564818723c */ /* 0x040fe20000041818 */
[----:B------:R-:W3:Y:S07]  /*9910*/  LDSM.16.MT88.4 R84, [R203+0x5800] ;  /* 0x00580000cb54783b */ /* 0x000eee0000004200 */
        /* <DEDUP_REMOVED lines=8> */
[C---:B---3--:R-:W-:Y:S04]  /*99a0*/  HMMA.16816.F32.BF16 R44, R72.reuse, R80, R44 ;  /* 0x00000050482c723c */ /* 0x048fe8000004182c */
[--C-:B-1----:R-:W-:Y:S04]  /*99b0*/  FFMA.FTZ R2, R197, c[0x0][0x2d0], -R149.reuse ;  /* 0x0000b400c5027a23 */ /* 0x102fe80000010895 */
[C---:B------:R-:W-:Y:S01]  /*99c0*/  HMMA.16816.F32.BF16 R48, R72.reuse, R82, R48 ;  /* 0x000000524830723c */ /* 0x040fe20000041830 */
[----:B------:R1:W3:Y:S01]  /*99d0*/  MUFU.EX2 R115, R2 ;  /* 0x0000000200737308 */ /* 0x0002e20000000800 */
[----:B------:R-:W2:Y:S06]  /*99e0*/  LDSM.16.MT88.4 R80, [R204+0x2000] ;  /* 0x00200000cc50783b */ /* 0x000eac0000004200 */
[C---:B------:R-:W-:Y:S08]  /*99f0*/  HMMA.16816.F32.BF16 R52, R72.reuse, R84, R52 ;  /* 0x000000544834723c */ /* 0x040ff00000041834 */
[C---:B------:R-:W-:Y:S01]  /*9a00*/  HMMA.16816.F32.BF16 R56, R72.reuse, R86, R56 ;  /* 0x000000564838723c */ /* 0x040fe20000041838 */
[----:B------:R-:W2:Y:S07]  /*9a10*/  LDSM.16.MT88.4 R84, [R203+0x2000] ;  /* 0x00200000cb54783b */ /* 0x000eae0000004200 */
[C---:B----4-:R-:W-:Y:S04]  /*9a20*/  HMMA.16816.F32.BF16 R60, R72.reuse, R88, R60 ;  /* 0x00000058483c723c */ /* 0x050fe8000004183c */
[--C-:B-1----:R-:W-:Y:S04]  /*9a30*/  FFMA.FTZ R2, R198, c[0x0][0x2d0], -R148.reuse ;  /* 0x0000b400c6027a23 */ /* 0x102fe80000010894 */
[----:B------:R-:W-:Y:S01]  /*9a40*/  HMMA.16816.F32.BF16 R64, R72, R90, R64 ;  /* 0x0000005a4840723c */ /* 0x000fe20000041840 */
[----:B------:R1:W-:Y:S01]  /*9a50*/  MUFU.EX2 R113, R2 ;  /* 0x0000000200717308 */ /* 0x0003e20000000800 */
[----:B------:R-:W4:Y:S05]  /*9a60*/  LDSM.16.MT88.4 R88, [R206+0x2000] ;  /* 0x00200000ce58783b */ /* 0x000f2a0000004200 */
[----:B------:R-:W-:Y:S02]  /*9a70*/  F2FP.BF16.PACK_AB R72, R161, R160 ;  /* 0x000000a0a148723e */ /* 0x000fe400000010ff */
[----:B---3--:R-:W-:Y:S03]  /*9a80*/  F2FP.BF16.PACK_AB R73, R115, R114 ;  /* 0x000000727349723e */ /* 0x008fe600000010ff */
[--C-:B-1----:R-:W-:Y:S04]  /*9a90*/  FFMA.FTZ R2, R199, c[0x0][0x2d0], -R148.reuse ;  /* 0x0000b400c7027a23 */ /* 0x102fe80000010894 */
[----:B------:R1:W3:Y:S02]  /*9aa0*/  MUFU.EX2 R159, R2 ;  /* 0x00000002009f7308 */ /* 0x0002e40000000800 */
[----:B-1----:R-:W-:Y:S01]  /*9ab0*/  FFMA.FTZ R2, R230, c[0x0][0x2d0], -R149 ;  /* 0x0000b400e6027a23 */ /* 0x002fe20000010895 */
[----:B---3--:R-:W-:Y:S07]  /*9ac0*/  F2FP.BF16.PACK_AB R74, R159, R113 ;  /* 0x000000719f4a723e */ /* 0x008fee00000010ff */
[----:B------:R1:W-:Y:S01]  /*9ad0*/  MUFU.EX2 R112, R2 ;  /* 0x0000000200707308 */ /* 0x0003e20000000800 */
[----:B-----5:R-:W-:Y:S01]  /*9ae0*/  ISETP.GT.AND P0, PT, R192, R168, PT ;  /* 0x000000a8c000720c */ /* 0x020fe20003f04270 */
[----:B------:R-:W-:Y:S02]  /*9af0*/  IMAD.MOV.U32 R192, RZ, RZ, R229 ;  /* 0x000000ffffc07224 */ /* 0x000fe400078e00e5 */
[--C-:B-1----:R-:W-:Y:S06]  /*9b00*/  FFMA.FTZ R2, R231, c[0x0][0x2d0], -R149.reuse ;  /* 0x0000b400e7027a23 */ /* 0x102fec0000010895 */
        /* <DEDUP_REMOVED lines=11> */
[----:B------:R-:W5:Y:S06]  /*9bc0*/  LDSM.16.MT88.4 R80, [R204+0x6000] ;  /* 0x00600000cc50783b */ /* 0x000f6c0000004200 */
        /* <DEDUP_REMOVED lines=11> */
[C---:B-----5:R-:W-:Y:S04]  /*9c80*/  HMMA.16816.F32.BF16 R44, R72.reuse, R80, R44 ;  /* 0x00000050482c723c */ /* 0x060fe8000004182c */
[--C-:B-1----:R-:W-:Y:S04]  /*9c90*/  FFMA.FTZ R2, R243, c[0x0][0x2d0], -R149.reuse ;  /* 0x0000b400f3027a23 */ /* 0x102fe80000010895 */
[C---:B------:R-:W-:Y:S01]  /*9ca0*/  HMMA.16816.F32.BF16 R48, R72.reuse, R82, R48 ;  /* 0x000000524830723c */ /* 0x040fe20000041830 */
[----:B------:R1:W5:Y:S01]  /*9cb0*/  MUFU.EX2 R122, R2 ;  /* 0x00000002007a7308 */ /* 0x0003620000000800 */
[----:B------:R-:W2:Y:S06]  /*9cc0*/  LDSM.16.MT88.4 R80, [R204+0x2800] ;  /* 0x00280000cc50783b */ /* 0x000eac0000004200 */
[C---:B---3--:R-:W-:Y:S08]  /*9cd0*/  HMMA.16816.F32.BF16 R52, R72.reuse, R84, R52 ;  /* 0x000000544834723c */ /* 0x048ff00000041834 */
[C---:B------:R-:W-:Y:S01]  /*9ce0*/  HMMA.16816.F32.BF16 R56, R72.reuse, R86, R56 ;  /* 0x000000564838723c */ /* 0x040fe20000041838 */
[----:B------:R-:W3:Y:S07]  /*9cf0*/  LDSM.16.MT88.4 R84, [R203+0x2800] ;  /* 0x00280000cb54783b */ /* 0x000eee0000004200 */
[C---:B----4-:R-:W-:Y:S04]  /*9d00*/  HMMA.16816.F32.BF16 R60, R72.reuse, R88, R60 ;  /* 0x00000058483c723c */ /* 0x050fe8000004183c */
[--C-:B-1----:R-:W-:Y:S04]  /*9d10*/  FFMA.FTZ R2, R246, c[0x0][0x2d0], -R148.reuse ;  /* 0x0000b400f6027a23 */ /* 0x102fe80000010894 */
[----:B------:R-:W-:Y:S01]  /*9d20*/  HMMA.16816.F32.BF16 R64, R72, R90, R64 ;  /* 0x0000005a4840723c */ /* 0x000fe20000041840 */
[----:B------:R1:W-:Y:S01]  /*9d30*/  MUFU.EX2 R121, R2 ;  /* 0x0000000200797308 */ /* 0x0003e20000000800 */
[----:B------:R-:W4:Y:S05]  /*9d40*/  LDSM.16.MT88.4 R88, [R206+0x2800] ;  /* 0x00280000ce58783b */ /* 0x000f2a0000004200 */
[----:B------:R-:W-:Y:S02]  /*9d50*/  F2FP.BF16.PACK_AB R72, R157, R156 ;  /* 0x0000009c9d48723e */ /* 0x000fe400000010ff */
[----:B-----5:R-:W-:Y:S03]  /*9d60*/  F2FP.BF16.PACK_AB R73, R122, R123 ;  /* 0x0000007b7a49723e */ /* 0x020fe600000010ff */
[--C-:B-1----:R-:W-:Y:S04]  /*9d70*/  FFMA.FTZ R2, R245, c[0x0][0x2d0], -R148.reuse ;  /* 0x0000b400f5027a23 */ /* 0x102fe80000010894 */
[----:B------:R1:W5:Y:S02]  /*9d80*/  MUFU.EX2 R155, R2 ;  /* 0x00000002009b7308 */ /* 0x0003640000000800 */
[--C-:B-1----:R-:W-:Y:S01]  /*9d90*/  FFMA.FTZ R2, R248, c[0x0][0x2d0], -R149.reuse ;  /* 0x0000b400f8027a23 */ /* 0x102fe20000010895 */
[----:B-----5:R-:W-:Y:S07]  /*9da0*/  F2FP.BF16.PACK_AB R74, R155, R121 ;  /* 0x000000799b4a723e */ /* 0x020fee00000010ff */
[----:B------:R1:W-:Y:S02]  /*9db0*/  MUFU.EX2 R120, R2 ;  /* 0x0000000200787308 */ /* 0x0003e40000000800 */
[--C-:B-1----:R-:W-:Y:S08]  /*9dc0*/  FFMA.FTZ R2, R238, c[0x0][0x2d0], -R149.reuse ;  /* 0x0000b400ee027a23 */ /* 0x102ff00000010895 */
[----:B------:R-:W1:Y:S02]  /*9dd0*/  MUFU.EX2 R154, R2 ;  /* 0x00000002009a7308 */ /* 0x000e640000000800 */
[----:B-1----:R-:W-:Y:S01]  /*9de0*/  F2FP.BF16.PACK_AB R75, R154, R120 ;  /* 0x000000789a4b723e */ /* 0x002fe200000010ff */
[----:B------:R-:W-:Y:S02]  /*9df0*/  FFMA.FTZ R2, R128, c[0x0][0x2d0], -R148 ;  /* 0x0000b40080027a23 */ /* 0x000fe40000010894 */
[----:B------:R-:W-:Y:S02]  /*9e00*/  IMAD.MOV.U32 R128, RZ, RZ, R92 ;  /* 0x000000ffff807224 */ /* 0x000fe400078e005c */
[----:B------:R-:W1:Y:S03]  /*9e10*/  LDSM.16.MT88.4 R92, [R200+0x6800] ;  /* 0x00680000c85c783b */ /* 0x000e660000004200 */
[----:B------:R5:W-:Y:S01]  /*9e20*/  MUFU.EX2 R153, R2 ;  /* 0x0000000200997308 */ /* 0x000be20000000800 */
[C---:B--2---:R-:W-:Y:S03]  /*9e30*/  HMMA.16816.F32.BF16 R4, R72.reuse, R76, R4 ;  /* 0x0000004c4804723c */ /* 0x044fe60000041804 */
[--C-:B------:R-:W-:Y:S02]  /*9e40*/  FFMA.FTZ R0, R128, c[0x0][0x2d0], -R149.reuse ;  /* 0x0000b40080007a23 */ /* 0x100fe40000010895 */
[----:B------:R-:W-:Y:S03]  /*9e50*/  FFMA.FTZ R148, R242, c[0x0][0x2d0], -R148 ;  /* 0x0000b400f2947a23 */ /* 0x000fe60000010894 */
[C---:B------:R-:W-:Y:S01]  /*9e60*/  HMMA.16816.F32.BF16 R8, R72.reuse, R78, R8 ;  /* 0x0000004e4808723c */ /* 0x040fe20000041808 */
[----:B------:R-:W2:Y:S01]  /*9e70*/  LDSM.16.MT88.4 R76, [R204+0x6800] ;  /* 0x00680000cc4c783b */ /* 0x000ea20000004200 */
[----:B------:R4:W-:Y:S06]  /*9e80*/  MUFU.EX2 R128, R0 ;  /* 0x0000000000807308 */ /* 0x0009ec0000000800 */
[C---:B------:R-:W-:Y:S04]  /*9e90*/  HMMA.16816.F32.BF16 R12, R72.reuse, R80, R12 ;  /* 0x00000050480c723c */ /* 0x040fe8000004180c */
[----:B------:R-:W-:Y:S01]  /*9ea0*/  MUFU.EX2 R148, R148 ;  /* 0x0000009400947308 */ /* 0x000fe20000000800 */
[----:B-----5:R-:W-:Y:S03]  /*9eb0*/  FADD.FTZ R2, R136, R98 ;  /* 0x0000006288027221 */ /* 0x020fe60000010000 */
[C---:B------:R-:W-:Y:S01]  /*9ec0*/  HMMA.16816.F32.BF16 R16, R72.reuse, R82, R16 ;  /* 0x000000524810723c */ /* 0x040fe20000041810 */
[----:B------:R-:W5:Y:S03]  /*9ed0*/  LDSM.16.MT88.4 R80, [R203+0x6800] ;  /* 0x00680000cb50783b */ /* 0x000f660000004200 */
[----:B------:R-:W-:Y:S02]  /*9ee0*/  FADD.FTZ R2, R133, R2 ;  /* 0x0000000285027221 */ /* 0x000fe40000010000 */
[----:B------:R-:W-:Y:S02]  /*9ef0*/  MUFU.EX2 R136, R70 ;  /* 0x0000004600887308 */ /* 0x000fe40000000800 */
[C---:B---3--:R-:W-:Y:S04]  /*9f00*/  HMMA.16816.F32.BF16 R20, R72.reuse, R84, R20 ;  /* 0x000000544814723c */ /* 0x048fe80000041814 */
[----:B----4-:R-:W-:Y:S04]  /*9f10*/  FFMA.FTZ R0, R150, c[0x0][0x2d0], -R149 ;  /* 0x0000b40096007a23 */ /* 0x010fe80000010895 */
[C---:B------:R-:W-:Y:S01]  /*9f20*/  HMMA.16816.F32.BF16 R24, R72.reuse, R86, R24 ;  /* 0x000000564818723c */ /* 0x040fe20000041818 */
[----:B------:R-:W3:Y:S01]  /*9f30*/  LDSM.16.MT88.4 R84, [R206+0x6800] ;  /* 0x00680000ce54783b */ /* 0x000ee20000004200 */
[----:B------:R-:W-:Y:S06]  /*9f40*/  MUFU.EX2 R70, R100 ;  /* 0x0000006400467308 */ /* 0x000fec0000000800 */
[C---:B------:R-:W-:Y:S04]  /*9f50*/  HMMA.16816.F32.BF16 R28, R72.reuse, R88, R28 ;  /* 0x00000058481c723c */ /* 0x040fe8000004181c */
[----:B------:R4:W-:Y:S04]  /*9f60*/  MUFU.EX2 R150, R0 ;  /* 0x0000000000967308 */ /* 0x0009e80000000800 */
[C---:B------:R-:W-:Y:S01]  /*9f70*/  HMMA.16816.F32.BF16 R32, R72.reuse, R90, R32 ;  /* 0x0000005a4820723c */ /* 0x040fe20000041820 */
[----:B------:R-:W-:Y:S07]  /*9f80*/  LDSM.16.MT88.4 R88, [R203+0x3000] ;  /* 0x00300000cb58783b */ /* 0x000fee0000004200 */
[C---:B-1----:R-:W-:Y:S08]  /*9f90*/  HMMA.16816.F32.BF16 R36, R72.reuse, R92, R36 ;  /* 0x0000005c4824723c */ /* 0x042ff00000041824 */
[C---:B------:R-:W-:Y:S01]  /*9fa0*/  HMMA.16816.F32.BF16 R40, R72.reuse, R94, R40 ;  /* 0x0000005e4828723c */ /* 0x040fe20000041828 */
[----:B------:R-:W-:Y:S03]  /*9fb0*/  LDSM.16.MT88.4 R92, [R206+0x3000] ;  /* 0x00300000ce5c783b */ /* 0x000fe60000004200 */
[----:B----4-:R-:W-:Y:S02]  /*9fc0*/  FADD.FTZ R0, R137, R3 ;  /* 0x0000000389007221 */ /* 0x010fe40000010000 */
[--C-:B------:R-:W-:Y:S02]  /*9fd0*/  FFMA.FTZ R3, R135, c[0x0][0x2d0], -R149.reuse ;  /* 0x0000b40087037a23 */ /* 0x100fe40000010895 */
[C---:B--2---:R-:W-:Y:S02]  /*9fe0*/  HMMA.16816.F32.BF16 R44, R72.reuse, R76, R44 ;  /* 0x0000004c482c723c */ /* 0x044fe4000004182c */
[----:B------:R1:W2:Y:S02]  /*9ff0*/  MUFU.EX2 R137, R3 ;  /* 0x0000000300897308 */ /* 0x0002a40000000800 */
[----:B------:R-:W-:Y:S01]  /*a000*/  FADD.FTZ R0, R132, R0 ;  /* 0x0000000084007221 */ /* 0x000fe20000010000 */
[----:B------:R-:W-:Y:S01]  /*a010*/  MOV R132, R99 ;  /* 0x0000006300847202 */ /* 0x000fe20000000f00 */
[----:B------:R-:W-:Y:S01]  /*a020*/  FFMA.FTZ R149, R71, c[0x0][0x2d0], -R149 ;  /* 0x0000b40047957a23 */ /* 0x000fe20000010895 */
[----:B------:R-:W-:Y:S01]  /*a030*/  LDSM.16.MT88.4 R96, [R204+0x7000] ;  /* 0x00700000cc60783b */ /* 0x000fe20000004200 */
[C---:B------:R-:W-:Y:S04]  /*a040*/  HMMA.16816.F32.BF16 R48, R72.reuse, R78, R48 ;  /* 0x0000004e4830723c */ /* 0x040fe80000041830 */
[----:B------:R-:W4:Y:S01]  /*a050*/  MUFU.EX2 R71, R101 ;  /* 0x0000006500477308 */ /* 0x000f220000000800 */
[----:B------:R-:W-:Y:S02]  /*a060*/  FADD.FTZ R0, R119, R0 ;  /* 0x0000000077007221 */ /* 0x000fe40000010000 */
[----:B------:R-:W4:Y:S01]  /*a070*/  LDSM.16.MT88.4 R76, [R200+0x3000] ;  /* 0x00300000c84c783b */ /* 0x000f220000004200 */
[C---:B-----5:R-:W-:Y:S04]  /*a080*/  HMMA.16816.F32.BF16 R52, R72.reuse, R80, R52 ;  /* 0x000000504834723c */ /* 0x060fe80000041834 */
[----:B------:R-:W-:Y:S01]  /*a090*/  FADD.FTZ R2, R132, R2 ;  /* 0x0000000284027221 */ /* 0x000fe20000010000 */
[----:B------:R-:W-:Y:S01]  /*a0a0*/  F2FP.BF16.PACK_AB R132, R138, R139 ;  /* 0x0000008b8a84723e */ /* 0x000fe200000010ff */
[----:B------:R-:W5:Y:S02]  /*a0b0*/  MUFU.EX2 R149, R149 ;  /* 0x0000009500957308 */ /* 0x000f640000000800 */
[C---:B------:R-:W-:Y:S01]  /*a0c0*/  HMMA.16816.F32.BF16 R56, R72.reuse, R82, R56 ;  /* 0x000000524838723c */ /* 0x040fe20000041838 */
[----:B------:R-:W5:Y:S03]  /*a0d0*/  LDSM.16.MT88.4 R80, [R204+0x3000] ;  /* 0x00300000cc50783b */ /* 0x000f660000004200 */
[----:B-1----:R-:W-:Y:S01]  /*a0e0*/  FADD.FTZ R3, R110, R2 ;  /* 0x000000026e037221 */ /* 0x002fe20000010000 */
[----:B--2---:R-:W-:Y:S01]  /*a0f0*/  F2FP.BF16.PACK_AB R133, R136, R137 ;  /* 0x000000898885723e */ /* 0x004fe200000010ff */
[----:B------:R-:W-:Y:S02]  /*a100*/  FADD.FTZ R2, R111, R0 ;  /* 0x000000006f027221 */ /* 0x000fe40000010000 */
[C---:B---3--:R-:W-:Y:S04]  /*a110*/  HMMA.16816.F32.BF16 R60, R72.reuse, R84, R60 ;  /* 0x00000054483c723c */ /* 0x048fe8000004183c */
[----:B------:R-:W-:Y:S01]  /*a120*/  FADD.FTZ R0, R109, R3 ;  /* 0x000000036d007221 */ /* 0x000fe20000010000 */
[----:B----4-:R-:W-:Y:S01]  /*a130*/  F2FP.BF16.PACK_AB R134, R148, R71 ;  /* 0x000000479486723e */ /* 0x010fe200000010ff */
[----:B------:R-:W-:Y:S02]  /*a140*/  FADD.FTZ R2, R103, R2 ;  /* 0x0000000267027221 */ /* 0x000fe40000010000 */
[----:B------:R-:W-:Y:S01]  /*a150*/  HMMA.16816.F32.BF16 R64, R72, R86, R64 ;  /* 0x000000564840723c */ /* 0x000fe20000041840 */
[----:B------:R-:W1:Y:S03]  /*a160*/  LDSM.16.MT88.4 R84, [R200+0x7000] ;  /* 0x00700000c854783b */ /* 0x000e660000004200 */
[----:B------:R-:W-:Y:S02]  /*a170*/  FADD.FTZ R0, R102, R0 ;  /* 0x0000000066007221 */ /* 0x000fe40000010000 */
[----:B------:R-:W-:Y:S01]  /*a180*/  FADD.FTZ R2, R108, R2 ;  /* 0x000000026c027221 */ /* 0x000fe20000010000 */
[----:B------:R-:W-:Y:S01]  /*a190*/  F2FP.BF16.PACK_AB R72, R152, R153 ;  /* 0x000000999848723e */ /* 0x000fe200000010ff */
[----:B------:R-:W-:Y:S01]  /*a1a0*/  FADD.FTZ R0, R118, R0 ;  /* 0x0000000076007221 */ /* 0x000fe20000010000 */
[----:B------:R-:W-:Y:S01]  /*a1b0*/  F2FP.BF16.PACK_AB R73, R130, R131 ;  /* 0x000000838249723e */ /* 0x000fe200000010ff */
[----:B------:R-:W-:Y:S02]  /*a1c0*/  LDSM.16.MT88.4 R100, [R206+0x3800] ;  /* 0x00380000ce64783b */ /* 0x000fe40000004200 */
[----:B------:R-:W-:Y:S01]  /*a1d0*/  F2FP.BF16.PACK_AB R74, R151, R129 ;  /* 0x00000081974a723e */ /* 0x000fe200000010ff */
[----:B------:R-:W-:Y:S01]  /*a1e0*/  FADD.FTZ R2, R117, R2 ;  /* 0x0000000275027221 */ /* 0x000fe20000010000 */
[----:B------:R-:W-:Y:S01]  /*a1f0*/  F2FP.BF16.PACK_AB R75, R150, R128 ;  /* 0x00000080964b723e */ /* 0x000fe200000010ff */
[----:B------:R-:W-:Y:S01]  /*a200*/  FADD.FTZ R0, R116, R0 ;  /* 0x0000000074007221 */ /* 0x000fe20000010000 */
[----:B-----5:R-:W-:Y:S01]  /*a210*/  F2FP.BF16.PACK_AB R135, R149, R70 ;  /* 0x000000469587723e */ /* 0x020fe200000010ff */
[----:B------:R-:W-:Y:S01]  /*a220*/  FADD.FTZ R2, R237, R2 ;  /* 0x00000002ed027221 */ /* 0x000fe20000010000 */
[----:B------:R-:W-:Y:S01]  /*a230*/  LDSM.16.MT88.4 R108, [R200+0x7800] ;  /* 0x00780000c86c783b */ /* 0x000fe20000004200 */
[----:B------:R-:W-:Y:S02]  /*a240*/  FADD.FTZ R0, R235, R0 ;  /* 0x00000000eb007221 */ /* 0x000fe40000010000 */
[C---:B------:R-:W-:Y:S03]  /*a250*/  HMMA.16816.F32.BF16 R4, R72.reuse, R76, R4 ;  /* 0x0000004c4804723c */ /* 0x040fe60000041804 */
[----:B------:R-:W-:Y:S02]  /*a260*/  FADD.FTZ R0, R126, R0 ;  /* 0x000000007e007221 */ /* 0x000fe40000010000 */
[----:B------:R-:W-:Y:S01]  /*a270*/  LDSM.16.MT88.4 R116, [R204+0x7800] ;  /* 0x00780000cc74783b */ /* 0x000fe20000004200 */
[----:B------:R-:W-:Y:S02]  /*a280*/  FADD.FTZ R2, R234, R2 ;  /* 0x00000002ea027221 */ /* 0x000fe40000010000 */
[C---:B------:R-:W-:Y:S04]  /*a290*/  HMMA.16816.F32.BF16 R8, R72.reuse, R78, R8 ;  /* 0x0000004e4808723c */ /* 0x040fe80000041808 */
[----:B------:R-:W-:Y:S01]  /*a2a0*/  FADD.FTZ R2, R127, R2 ;  /* 0x000000027f027221 */ /* 0x000fe20000010000 */
[----:B------:R-:W2:Y:S01]  /*a2b0*/  LDSM.16.MT88.4 R76, [R203+0x7000] ;  /* 0x00700000cb4c783b */ /* 0x000ea20000004200 */
[----:B------:R-:W-:Y:S02]  /*a2c0*/  FADD.FTZ R0, R125, R0 ;  /* 0x000000007d007221 */ /* 0x000fe40000010000 */
[C---:B------:R-:W-:Y:S04]  /*a2d0*/  HMMA.16816.F32.BF16 R12, R72.reuse, R80, R12 ;  /* 0x00000050480c723c */ /* 0x040fe8000004180c */
[----:B------:R-:W-:Y:S02]  /*a2e0*/  FADD.FTZ R2, R124, R2 ;  /* 0x000000027c027221 */ /* 0x000fe40000010000 */
[----:B------:R-:W-:Y:S01]  /*a2f0*/  LDSM.16.MT88.4 R124, [R203+0x7800] ;  /* 0x00780000cb7c783b */ /* 0x000fe20000004200 */
[----:B------:R-:W-:Y:S01]  /*a300*/  FADD.FTZ R0, R106, R0 ;  /* 0x000000006a007221 */ /* 0x000fe20000010000 */
[C---:B------:R-:W-:Y:S04]  /*a310*/  HMMA.16816.F32.BF16 R16, R72.reuse, R82, R16 ;  /* 0x000000524810723c */ /* 0x040fe80000041810 */
[----:B------:R-:W-:Y:S02]  /*a320*/  FADD.FTZ R2, R193, R2 ;  /* 0x00000002c1027221 */ /* 0x000fe40000010000 */
[----:B------:R-:W3:Y:S01]  /*a330*/  LDSM.16.MT88.4 R80, [R206+0x7000] ;  /* 0x00700000ce50783b */ /* 0x000ee20000004200 */
[----:B------:R-:W-:Y:S01]  /*a340*/  FADD.FTZ R0, R107, R0 ;  /* 0x000000006b007221 */ /* 0x000fe20000010000 */
[C---:B------:R-:W-:Y:S04]  /*a350*/  HMMA.16816.F32.BF16 R20, R72.reuse, R88, R20 ;  /* 0x000000584814723c */ /* 0x040fe80000041814 */
[----:B------:R-:W-:Y:S02]  /*a360*/  FADD.FTZ R2, R105, R2 ;  /* 0x0000000269027221 */ /* 0x000fe40000010000 */
[----:B------:R-:W-:Y:S02]  /*a370*/  FADD.FTZ R0, R104, R0 ;  /* 0x0000000068007221 */ /* 0x000fe40000010000 */
[C---:B------:R-:W-:Y:S01]  /*a380*/  HMMA.16816.F32.BF16 R24, R72.reuse, R90, R24 ;  /* 0x0000005a4818723c */ /* 0x040fe20000041818 */
[----:B------:R-:W-:Y:S03]  /*a390*/  LDSM.16.MT88.4 R88, [R204+0x3800] ;  /* 0x00380000cc58783b */ /* 0x000fe60000004200 */
[----:B------:R-:W-:Y:S02]  /*a3a0*/  FADD.FTZ R2, R163, R2 ;  /* 0x00000002a3027221 */ /* 0x000fe40000010000 */
[----:B------:R-:W-:Y:S02]  /*a3b0*/  FADD.FTZ R0, R162, R0 ;  /* 0x00000000a2007221 */ /* 0x000fe40000010000 */
[C---:B------:R-:W-:Y:S04]  /*a3c0*/  HMMA.16816.F32.BF16 R28, R72.reuse, R92, R28 ;  /* 0x0000005c481c723c */ /* 0x040fe8000004181c */
[----:B------:R-:W-:Y:S02]  /*a3d0*/  FADD.FTZ R2, R160, R2 ;  /* 0x00000002a0027221 */ /* 0x000fe40000010000 */
[----:B------:R-:W-:Y:S02]  /*a3e0*/  FADD.FTZ R0, R114, R0 ;  /* 0x0000000072007221 */ /* 0x000fe40000010000 */
[C---:B------:R-:W-:Y:S01]  /*a3f0*/  HMMA.16816.F32.BF16 R32, R72.reuse, R94, R32 ;  /* 0x0000005e4820723c */ /* 0x040fe20000041820 */
[----:B------:R-:W-:Y:S03]  /*a400*/  LDSM.16.MT88.4 R92, [R203+0x3800] ;  /* 0x00380000cb5c783b */ /* 0x000fe60000004200 */
[----:B------:R-:W-:Y:S02]  /*a410*/  FADD.FTZ R2, R161, R2 ;  /* 0x00000002a1027221 */ /* 0x000fe40000010000 */
[----:B------:R-:W-:Y:S02]  /*a420*/  FADD.FTZ R0, R115, R0 ;  /* 0x0000000073007221 */ /* 0x000fe40000010000 */
[C---:B-1----:R-:W-:Y:S04]  /*a430*/  HMMA.16816.F32.BF16 R36, R72.reuse, R84, R36 ;  /* 0x000000544824723c */ /* 0x042fe80000041824 */
[----:B------:R-:W-:Y:S02]  /*a440*/  FADD.FTZ R2, R113, R2 ;  /* 0x0000000271027221 */ /* 0x000fe40000010000 */
[----:B------:R-:W-:Y:S02]  /*a450*/  FADD.FTZ R0, R112, R0 ;  /* 0x0000000070007221 */ /* 0x000fe40000010000 */
[C---:B------:R-:W-:Y:S01]  /*a460*/  HMMA.16816.F32.BF16 R40, R72.reuse, R86, R40 ;  /* 0x000000564828723c */ /* 0x040fe20000041828 */
[----:B------:R-:W1:Y:S03]  /*a470*/  LDSM.16.MT88.4 R84, [R200+0x3800] ;  /* 0x00380000c854783b */ /* 0x000e660000004200 */
[----:B------:R-:W-:Y:S02]  /*a480*/  FADD.FTZ R2, R159, R2 ;  /* 0x000000029f027221 */ /* 0x000fe40000010000 */
[----:B------:R-:W-:Y:S02]  /*a490*/  FADD.FTZ R0, R158, R0 ;  /* 0x000000009e007221 */ /* 0x000fe40000010000 */
[C---:B------:R-:W-:Y:S04]  /*a4a0*/  HMMA.16816.F32.BF16 R44, R72.reuse, R96, R44 ;  /* 0x00000060482c723c */ /* 0x040fe8000004182c */
[----:B------:R-:W-:Y:S02]  /*a4b0*/  FADD.FTZ R2, R156, R2 ;  /* 0x000000029c027221 */ /* 0x000fe40000010000 */
[----:B------:R-:W-:Y:S02]  /*a4c0*/  FADD.FTZ R0, R123, R0 ;  /* 0x000000007b007221 */ /* 0x000fe40000010000 */
[C---:B------:R-:W-:Y:S04]  /*a4d0*/  HMMA.16816.F32.BF16 R48, R72.reuse, R98, R48 ;  /* 0x000000624830723c */ /* 0x040fe80000041830 */
[----:B------:R-:W-:Y:S02]  /*a4e0*/  FADD.FTZ R2, R157, R2 ;  /* 0x000000029d027221 */ /* 0x000fe40000010000 */
[----:B------:R-:W-:Y:S02]  /*a4f0*/  FADD.FTZ R0, R122, R0 ;  /* 0x000000007a007221 */ /* 0x000fe40000010000 */
[C---:B--2---:R-:W-:Y:S04]  /*a500*/  HMMA.16816.F32.BF16 R52, R72.reuse, R76, R52 ;  /* 0x0000004c4834723c */ /* 0x044fe80000041834 */
[----:B------:R-:W-:Y:S02]  /*a510*/  FADD.FTZ R2, R121, R2 ;  /* 0x0000000279027221 */ /* 0x000fe40000010000 */
[----:B------:R-:W-:Y:S02]  /*a520*/  FADD.FTZ R0, R120, R0 ;  /* 0x0000000078007221 */ /* 0x000fe40000010000 */
[C---:B------:R-:W-:Y:S04]  /*a530*/  HMMA.16816.F32.BF16 R56, R72.reuse, R78, R56 ;  /* 0x0000004e4838723c */ /* 0x040fe80000041838 */
[----:B------:R-:W-:Y:S02]  /*a540*/  FADD.FTZ R2, R155, R2 ;  /* 0x000000029b027221 */ /* 0x000fe40000010000 */
[----:B------:R-:W-:Y:S02]  /*a550*/  FADD.FTZ R0, R154, R0 ;  /* 0x000000009a007221 */ /* 0x000fe40000010000 */
[C---:B---3--:R-:W-:Y:S04]  /*a560*/  HMMA.16816.F32.BF16 R60, R72.reuse, R80, R60 ;  /* 0x00000050483c723c */ /* 0x048fe8000004183c */
[----:B------:R-:W-:Y:S02]  /*a570*/  FADD.FTZ R2, R153, R2 ;  /* 0x0000000299027221 */ /* 0x000fe40000010000 */
[----:B------:R-:W-:Y:S02]  /*a580*/  FADD.FTZ R0, R131, R0 ;  /* 0x0000000083007221 */ /* 0x000fe40000010000 */
[----:B------:R-:W-:Y:S04]  /*a590*/  HMMA.16816.F32.BF16 R64, R72, R82, R64 ;  /* 0x000000524840723c */ /* 0x000fe80000041840 */
[----:B------:R-:W-:Y:S02]  /*a5a0*/  FADD.FTZ R2, R152, R2 ;  /* 0x0000000298027221 */ /* 0x000fe40000010000 */
[----:B------:R-:W-:Y:S02]  /*a5b0*/  FADD.FTZ R0, R130, R0 ;  /* 0x0000000082007221 */ /* 0x000fe40000010000 */
[C---:B-1----:R-:W-:Y:S01]  /*a5c0*/  HMMA.16816.F32.BF16 R72, R132.reuse, R84, R4 ;  /* 0x000000548448723c */ /* 0x042fe20000041804 */
[----:B------:R-:W1:Y:S04]  /*a5d0*/  LDSM.16.MT88.4 R4, [R206+0x7800] ;  /* 0x00780000ce04783b */ /* 0x000e680000004200 */
[----:B------:R-:W-:Y:S02]  /*a5e0*/  FADD.FTZ R2, R129, R2 ;  /* 0x0000000281027221 */ /* 0x000fe40000010000 */
[----:B------:R-:W-:Y:S01]  /*a5f0*/  FADD.FTZ R0, R128, R0 ;  /* 0x0000000080007221 */ /* 0x000fe20000010000 */
[C---:B------:R-:W-:Y:S04]  /*a600*/  HMMA.16816.F32.BF16 R76, R132.reuse, R86, R8 ;  /* 0x00000056844c723c */ /* 0x040fe80000041808 */
        /* <DEDUP_REMOVED lines=10> */
[----:B------:R-:W-:Y:S01]  /*a6b0*/  FADD.FTZ R0, R70, R3 ;  /* 0x0000000346007221 */ /* 0x000fe20000010000 */
[----:B------:R-:W-:Y:S01]  /*a6c0*/  MOV R70, R68 ;  /* 0x0000004400467202 */ /* 0x000fe20000000f00 */
[C---:B------:R-:W-:Y:S04]  /*a6d0*/  HMMA.16816.F32.BF16 R92, R132.reuse, R94, R24 ;  /* 0x0000005e845c723c */ /* 0x040fe80000041818 */
[----:B------:R-:W-:Y:S01]  /*a6e0*/  FADD.FTZ R2, R148, R2 ;  /* 0x0000000294027221 */ /* 0x000fe20000010000 */
[----:B------:R-:W-:Y:S01]  /*a6f0*/  MOV R3, R69 ;  /* 0x0000004500037202 */ /* 0x000fe20000000f00 */
[----:B------:R-:W-:Y:S02]  /*a700*/  FADD.FTZ R0, R149, R0 ;  /* 0x0000000095007221 */ /* 0x000fe40000010000 */
[C---:B------:R-:W-:Y:S01]  /*a710*/  HMMA.16816.F32.BF16 R96, R132.reuse, R100, R28 ;  /* 0x000000648460723c */ /* 0x040fe2000004181c */
[----:B------:R2:W-:Y:S04]  /*a720*/  STL [R1+0x4], R2 ;  /* 0x0000040201007387 */ /* 0x0005e80000100800 */
[----:B------:R2:W-:Y:S03]  /*a730*/  STL [R1+0x10], R0 ;  /* 0x0000100001007387 */ /* 0x0005e60000100800 */
        /* <DEDUP_REMOVED lines=8> */
[----:B------:R-:W-:Y:S01]  /*a7c0*/  HMMA.16816.F32.BF16 R132, R132, R6, R64 ;  /* 0x000000068484723c */ /* 0x000fe20000041840 */
[----:B--2---:R-:W-:-:S07]  /*a7d0*/  @P0 BRA `(.L_x_444) ;  /* 0xffffb77000000947 */ /* 0x004fce000383ffff */
.L_x_443:
[----:B------:R-:W-:-:S13]  /*a7e0*/  ISETP.GE.AND P0, PT, R229, RZ, PT ;  /* 0x000000ffe500720c */ /* 0x000fda0003f06270 */
[----:B------:R-:W-:Y:S05]  /*a7f0*/  @!P0 BRA `(.L_x_445) ;  /* 0x00003f7000008947 */ /* 0x000fea0003800000 */
[----:B------:R-:W-:Y:S02]  /*a800*/  MOV R71, R68 ;  /* 0x0000004400477202 */ /* 0x000fe40000000f00 */
[----:B------:R-:W-:Y:S02]  /*a810*/  MOV R70, R69 ;  /* 0x0000004500467202 */ /* 0x000fe40000000f00 */
.L_x_446:
[----:B------:R-:W2:Y:S01]  /*a820*/  LDL.64 R38, [R1+0x20] ;  /* 0x0000200001267983 */ /* 0x000ea20000100a00 */
[----:B------:R-:W-:Y:S04]  /*a830*/  DEPBAR.LE SB0, 0x0 ;  /* 0x000080000000791a */ /* 0x000fe80000000000 */
[----:B------:R-:W-:Y:S01]  /*a840*/  WARPSYNC 0xffffffff ;  /* 0xffffffff00007948 */ /* 0x000fe20003800000 */
[----:B------:R-:W3:Y:S01]  /*a850*/  LDL R37, [R1+0x28] ;  /* 0x0000280001257983 */ /* 0x000ee20000100800 */
[----:B-1----:R-:W-:Y:S01]  /*a860*/  SHF.R.S32.HI R0, RZ, 0x1f, R229 ;  /* 0x0000001fff007819 */ /* 0x002fe200000114e5 */
[C---:B------:R-:W-:Y:S01]  /*a870*/  IMAD.WIDE.U32 R2, R229.reuse, c[0x0][0x208], RZ ;  /* 0x00008200e5027a25 */ /* 0x040fe200078e00ff */
[----:B------:R-:W-:Y:S01]  /*a880*/  MOV R230, 0x6 ;  /* 0x0000000600e67802 */ /* 0x000fe20000000f00 */
[----:B------:R-:W4:Y:S02]  /*a890*/  LDL.64 R46, [R1+0x8] ;  /* 0x00000800012e7983 */ /* 0x000f240000100a00 */
[----:B------:R-:W-:Y:S01]  /*a8a0*/  IMAD R0, R0, c[0x0][0x208], RZ ;  /* 0x0000820000007a24 */ /* 0x000fe200078e02ff */
[C---:B------:R-:W-:Y:S03]  /*a8b0*/  SHF.L.U32 R36, R2.reuse, 0x7, RZ ;  /* 0x0000000702247819 */ /* 0x040fe600000006ff */
[----:B------:R-:W-:Y:S01]  /*a8c0*/  BAR.SYNC.DEFER_BLOCKING 0x0 ;  /* 0x0000000000007b1d */ /* 0x000fe20000010000 */
[----:B------:R-:W-:Y:S05]  /*a8d0*/  IMAD R0, R229, c[0x0][0x20c], R0 ;  /* 0x00008300e5007a24 */ /* 0x000fea00078e0200 */
[----:B------:R-:W-:Y:S04]  /*a8e0*/  IADD3 R3, R3, R0, RZ ;  /* 0x0000000003037210 */ /* 0x000fe80007ffe0ff */
[----:B------:R-:W-:Y:S01]  /*a8f0*/  SHF.L.U64.HI R2, R2, 0x7, R3 ;  /* 0x0000000702027819 */ /* 0x000fe20000010203 */
[----:B------:R-:W1:Y:S08]  /*a900*/  LDSM.16.M88.4 R8, [R201] ;  /* 0x00000000c908783b */ /* 0x000e700000000200 */
[----:B------:R-:W5:Y:S08]  /*a910*/  LDSM.16.M88.4 R16, [R201+0x800] ;  /* 0x00080000c910783b */ /* 0x000f700000000200 */
[----:B------:R-:W5:Y:S08]  /*a920*/  LDSM.16.M88.4 R24, [R201+0x1000] ;  /* 0x00100000c918783b */ /* 0x000f700000000200 */
[----:B------:R-:W5:Y:S08]  /*a930*/  LDSM.16.M88.4 R32, [R201+0x1800] ;  /* 0x00180000c920783b */ /* 0x000f700000000200 */
[----:B------:R-:W2:Y:S01]  /*a940*/  LDSM.16.M88.4 R40, [R201+0x2000] ;  /* 0x00200000c928783b */ /* 0x000ea20000000200 */
        /* <DEDUP_REMOVED lines=11> */
[----:B------:R-:W1:Y:S01]  /*aa00*/  LDSM.16.M88.4 R152, [R221] ;  /* 0x00000000dd98783b */ /* 0x000e620000000200 */
[C---:B------:R-:W-:Y:S07]  /*aa10*/  HMMA.16816.F32.BF16 R28, R140.reuse, R32, RZ ;  /* 0x000000208c1c723c */ /* 0x040fee00000418ff */
[----:B------:R-:W1:Y:S01]  /*aa20*/  LDSM.16.M88.4 R156, [R220] ;  /* 0x00000000dc9c783b */ /* 0x000e620000000200 */
[C---:B------:R-:W-:Y:S07]  /*aa30*/  HMMA.16816.F32.BF16 R32, R140.reuse, R34, RZ ;  /* 0x000000228c20723c */ /* 0x040fee00000418ff */
[----:B------:R-:W1:Y:S08]  /*aa40*/  LDSM.16.M88.4 R160, [R219] ;  /* 0x00000000dba0783b */ /* 0x000e700000000200 */
[----:B------:R-:W1:Y:S08]  /*aa50*/  LDSM.16.M88.4 R168, [R218] ;  /* 0x00000000daa8783b */ /* 0x000e700000000200 */
[----:B------:R-:W1:Y:S08]  /*aa60*/  LDSM.16.M88.4 R192, [R217] ;  /* 0x00000000d9c0783b */ /* 0x000e700000000200 */
[----:B------:R-:W1:Y:S01]  /*aa70*/  LDSM.16.M88.4 R196, [R216] ;  /* 0x00000000d8c4783b */ /* 0x000e620000000200 */
[----:B--2---:R-:W-:Y:S04]  /*aa80*/  IADD3 R0, P1, R36, R38, RZ ;  /* 0x0000002624007210 */ /* 0x004fe80007f3e0ff */
[----:B------:R-:W-:Y:S02]  /*aa90*/  LEA R44, P0, R0, c[0x0][0x1f8], 0x1 ;  /* 0x00007e00002c7a11 */ /* 0x000fe400078008ff */
[----:B---3--:R-:W-:Y:S04]  /*aaa0*/  IADD3.X R3, R2, R37, RZ, P1, !PT ;  /* 0x0000002502037210 */ /* 0x008fe80000ffe4ff */
[----:B------:R-:W-:Y:S02]  /*aab0*/  LEA.HI.X R45, R0, c[0x0][0x1fc], R3, 0x1, P0 ;  /* 0x00007f00002d7a11 */ /* 0x000fe400000f0c03 */
[----:B----4-:R-:W-:Y:S02]  /*aac0*/  ISETP.GE.AND P0, PT, R46, c[0x0][0x1d4], PT ;  /* 0x000075002e007a0c */ /* 0x010fe40003f06270 */
[----:B------:R-:W-:Y:S02]  /*aad0*/  IADD3 R0, P3, P2, R36, 0x40, R38 ;  /* 0x0000004024007810 */ /* 0x000fe40007a7e026 */
[----:B------:R-:W-:Y:S02]  /*aae0*/  MOV R3, c[0x0][0x208] ;  /* 0x0000820000037a02 */ /* 0x000fe40000000f00 */
[----:B------:R-:W-:Y:S02]  /*aaf0*/  LEA R54, P1, R0, c[0x0][0x1f8], 0x1 ;  /* 0x00007e0000367a11 */ /* 0x000fe400078208ff */
[----:B------:R-:W-:Y:S02]  /*ab00*/  IADD3.X R2, R2, RZ, R37, P3, P2 ;  /* 0x000000ff02027210 */ /* 0x000fe40001fe4425 */
[C---:B------:R-:W-:Y:S01]  /*ab10*/  HMMA.16816.F32.BF16 R36, R140.reuse, R40, RZ ;  /* 0x000000288c24723c */ /* 0x040fe200000418ff */
[C---:B------:R-:W-:Y:S02]  /*ab20*/  SHF.L.U32 R60, R3.reuse, 0x6, RZ ;  /* 0x00000006033c7819 */ /* 0x040fe400000006ff */
[----:B------:R-:W-:Y:S01]  /*ab30*/  @!PT LDS RZ, [RZ] ;  /* 0x00000000fffff984 */ /* 0x000fe20000000800 */
[----:B------:R-:W-:Y:S01]  /*ab40*/  @!PT LDS RZ, [RZ] ;  /* 0x00000000fffff984 */ /* 0x000fe20000000800 */
[----:B------:R-:W-:Y:S01]  /*ab50*/  @!PT LDS RZ, [RZ] ;  /* 0x00000000fffff984 */ /* 0x000fe20000000800 */
[----:B------:R1:W-:Y:S01]  /*ab60*/  LDGSTS.E.BYPASS.LTC128B.128 [R228+0x100], [R44.64], !P0 ;  /* 0x001000002ce47fae */ /* 0x0003e2000c101d46 */
[----:B------:R-:W-:Y:S02]  /*ab70*/  LEA.HI.X R55, R0, c[0x0][0x1fc], R2, 0x1, P1 ;  /* 0x00007f0000377a11 */ /* 0x000fe400008f0c02 */
[----:B------:R-:W-:Y:S02]  /*ab80*/  IADD3 R2, P1, R44, R60, RZ ;  /* 0x0000003c2c027210 */ /* 0x000fe40007f3e0ff */
[C---:B------:R-:W-:Y:S01]  /*ab90*/  HMMA.16816.F32.BF16 R40, R140.reuse, R42, RZ ;  /* 0x0000002a8c28723c */ /* 0x040fe200000418ff */
[----:B------:R-:W-:Y:S02]  /*aba0*/  SHF.L.U64.HI R0, R3, R230, c[0x0][0x20c] ;  /* 0x0000830003007619 */ /* 0x000fe400000102e6 */
[----:B------:R2:W-:Y:S01]  /*abb0*/  LDGSTS.E.BYPASS.LTC128B.128 [R228+0x4100], [R54.64], !P6 ;  /* 0x0410000036e47fae */ /* 0x0005e2000f101d46 */
[----:B------:R-:W-:Y:S02]  /*abc0*/  IADD3 R52, P2, R2, R60, RZ ;  /* 0x0000003c02347210 */ /* 0x000fe40007f5e0ff */
[----:B------:R-:W-:Y:S02]  /*abd0*/  IADD3.X R3, R45, R0, RZ, P1, !PT ;  /* 0x000000002d037210 */ /* 0x000fe40000ffe4ff */
[----:B------:R-:W-:Y:S03]  /*abe0*/  IADD3 R60, P1, R52, R60, RZ ;  /* 0x0000003c343c7210 */ /* 0x000fe60007f3e0ff */
[----:B------:R3:W-:Y:S01]  /*abf0*/  LDGSTS.E.BYPASS.LTC128B.128 [R228+0x1100], [R2.64], !P0 ;  /* 0x0110000002e47fae */ /* 0x0007e2000c101d46 */
[-C--:B------:R-:W-:Y:S04]  /*ac00*/  IADD3.X R53, R3, R0.reuse, RZ, P2, !PT ;  /* 0x0000000003357210 */ /* 0x080fe800017fe4ff */
[----:B------:R-:W-:Y:S02]  /*ac10*/  IADD3.X R61, R53, R0, RZ, P1, !PT ;  /* 0x00000000353d7210 */ /* 0x000fe40000ffe4ff */
[C---:B------:R-:W-:Y:S01]  /*ac20*/  ISETP.GT.AND P1, PT, R229.reuse, RZ, PT ;  /* 0x000000ffe500720c */ /* 0x040fe20003f24270 */
[----:B------:R3:W-:Y:S01]  /*ac30*/  LDGSTS.E.BYPASS.LTC128B.128 [R228+0x5100], [R2.64+0x80], !P6 ;  /* 0x0510008002e47fae */ /* 0x0007e2000f101d46 */
[----:B------:R-:W-:Y:S01]  /*ac40*/  IADD3 R229, R229, -0x1, RZ ;  /* 0xffffffffe5e57810 */ /* 0x000fe20007ffe0ff */
[C---:B-1----:R-:W-:Y:S06]  /*ac50*/  HMMA.16816.F32.BF16 R44, R140.reuse, R48, RZ ;  /* 0x000000308c2c723c */ /* 0x042fec00000418ff */
[----:B------:R2:W-:Y:S02]  /*ac60*/  LDGSTS.E.BYPASS.LTC128B.128 [R228+0x2100], [R52.64], !P0 ;  /* 0x0210000034e47fae */ /* 0x0005e4000c101d46 */
[C---:B------:R-:W-:Y:S06]  /*ac70*/  HMMA.16816.F32.BF16 R48, R140.reuse, R50, RZ ;  /* 0x000000328c30723c */ /* 0x040fec00000418ff */
[----:B------:R2:W-:Y:S08]  /*ac80*/  LDGSTS.E.BYPASS.LTC128B.128 [R228+0x6100], [R52.64+0x80], !P6 ;  /* 0x0610008034e47fae */ /* 0x0005f0000f101d46 */
[----:B------:R5:W-:Y:S08]  /*ac90*/  LDGSTS.E.BYPASS.LTC128B.128 [R228+0x3100], [R60.64], !P0 ;  /* 0x031000003ce47fae */ /* 0x000bf0000c101d46 */
[----:B------:R5:W-:Y:S08]  /*aca0*/  LDGSTS.E.BYPASS.LTC128B.128 [R228+0x7100], [R60.64+0x80], !P6 ;  /* 0x071000803ce47fae */ /* 0x000bf0000f101d46 */
[----:B------:R-:W0:Y:S01]  /*acb0*/  LDGDEPBAR ;  /* 0x00000000000079af */ /* 0x000e220000000000 */
[C---:B--2---:R-:W-:Y:S08]  /*acc0*/  HMMA.16816.F32.BF16 R52, R140.reuse, R56, RZ ;  /* 0x000000388c34723c */ /* 0x044ff000000418ff */
        /* <DEDUP_REMOVED lines=8> */
[----:B------:R-:W2:Y:S07]  /*ad50*/  LDSM.16.M88.4 R148, [R205+0x800] ;  /* 0x00080000cd94783b */ /* 0x000eae0000000200 */
[C---:B------:R-:W-:Y:S08]  /*ad60*/  HMMA.16816.F32.BF16 R20, R144.reuse, R152, R20 ;  /* 0x000000989014723c */ /* 0x040ff00000041814 */
        /* <DEDUP_REMOVED lines=10> */
[----:B------:R-:W2:Y:S07]  /*ae10*/  LDSM.16.M88.4 R168, [R205+0x2800] ;  /* 0x00280000cda8783b */ /* 0x000eae0000000200 */
[C---:B------:R-:W-:Y:S08]  /*ae20*/  HMMA.16816.F32.BF16 R52, R144.reuse, R192, R52 ;  /* 0x000000c09034723c */ /* 0x040ff00000041834 */
[C---:B------:R-:W-:Y:S01]  /*ae30*/  HMMA.16816.F32.BF16 R56, R144.reuse, R194, R56 ;  /* 0x000000c29038723c */ /* 0x040fe20000041838 */
[----:B------:R-:W-:Y:S07]  /*ae40*/  LDSM.16.M88.4 R192, [R202+0x1000] ;  /* 0x00100000cac0783b */ /* 0x000fee0000000200 */
[C---:B------:R-:W-:Y:S08]  /*ae50*/  HMMA.16816.F32.BF16 R60, R144.reuse, R196, R60 ;  /* 0x000000c4903c723c */ /* 0x040ff0000004183c */
[----:B------:R-:W-:Y:S08]  /*ae60*/  HMMA.16816.F32.BF16 R64, R144, R198, R64 ;  /* 0x000000c69040723c */ /* 0x000ff00000041840 */
[C---:B-1----:R-:W-:Y:S08]  /*ae70*/  HMMA.16816.F32.BF16 R4, R164.reuse, R136, R4 ;  /* 0x00000088a404723c */ /* 0x042ff00000041804 */
[C---:B------:R-:W-:Y:S01]  /*ae80*/  HMMA.16816.F32.BF16 R8, R164.reuse, R138, R8 ;  /* 0x0000008aa408723c */ /* 0x040fe20000041808 */
[----:B------:R-:W1:Y:S07]  /*ae90*/  LDSM.16.M88.4 R136, [R205+0x3000] ;  /* 0x00300000cd88783b */ /* 0x000e6e0000000200 */
[C---:B--2---:R-:W-:Y:S08]  /*aea0*/  HMMA.16816.F32.BF16 R12, R164.reuse, R148, R12 ;  /* 0x00000094a40c723c */ /* 0x044ff0000004180c */
[C---:B------:R-:W-:Y:S01]  /*aeb0*/  HMMA.16816.F32.BF16 R16, R164.reuse, R150, R16 ;  /* 0x00000096a410723c */ /* 0x040fe20000041810 */
[----:B------:R-:W2:Y:S07]  /*aec0*/  LDSM.16.M88.4 R148, [R205+0x3800] ;  /* 0x00380000cd94783b */ /* 0x000eae0000000200 */
[C---:B----4-:R-:W-:Y:S08]  /*aed0*/  HMMA.16816.F32.BF16 R20, R164.reuse, R152, R20 ;  /* 0x00000098a414723c */ /* 0x050ff00000041814 */
[C---:B------:R-:W-:Y:S01]  /*aee0*/  HMMA.16816.F32.BF16 R24, R164.reuse, R154, R24 ;  /* 0x0000009aa418723c */ /* 0x040fe20000041818 */
[----:B------:R-:W4:Y:S07]  /*aef0*/  LDSM.16.M88.4 R152, [R202] ;  /* 0x00000000ca98783b */ /* 0x000f2e0000000200 */
[C---:B-----5:R-:W-:Y:S08]  /*af00*/  HMMA.16816.F32.BF16 R28, R164.reuse, R156, R28 ;  /* 0x0000009ca41c723c */ /* 0x060ff0000004181c */
[C---:B------:R-:W-:Y:S01]  /*af10*/  HMMA.16816.F32.BF16 R32, R164.reuse, R158, R32 ;  /* 0x0000009ea420723c */ /* 0x040fe20000041820 */
[----:B------:R-:W5:Y:S07]  /*af20*/  LDSM.16.M88.4 R156, [R202+0x800] ;  /* 0x00080000ca9c783b */ /* 0x000f6e0000000200 */
[C---:B------:R-:W-:Y:S08]  /*af30*/  HMMA.16816.F32.BF16 R36, R164.reuse, R160, R36 ;  /* 0x000000a0a424723c */ /* 0x040ff00000041824 */
[C---:B------:R-:W-:Y:S01]  /*af40*/  HMMA.16816.F32.BF16 R40, R164.reuse, R162, R40 ;  /* 0x000000a2a428723c */ /* 0x040fe20000041828 */
[----:B------:R-:W3:Y:S07]  /*af50*/  LDSM.16.M88.4 R160, [R202+0x1800] ;  /* 0x00180000caa0783b */ /* 0x000eee0000000200 */
[C---:B------:R-:W-:Y:S08]  /*af60*/  HMMA.16816.F32.BF16 R44, R164.reuse, R168, R44 ;  /* 0x000000a8a42c723c */ /* 0x040ff0000004182c */
[C---:B------:R-:W-:Y:S01]  /*af70*/  HMMA.16816.F32.BF16 R48, R164.reuse, R170, R48 ;  /* 0x000000aaa430723c */ /* 0x040fe20000041830 */
[----:B------:R-:W3:Y:S07]  /*af80*/  LDSM.16.M88.4 R168, [R202+0x2000] ;  /* 0x00200000caa8783b */ /* 0x000eee0000000200 */
[C---:B-1----:R-:W-:Y:S08]  /*af90*/  HMMA.16816.F32.BF16 R52, R164.reuse, R136, R52 ;  /* 0x00000088a434723c */ /* 0x042ff00000041834 */
[C---:B------:R-:W-:Y:S01]  /*afa0*/  HMMA.16816.F32.BF16 R56, R164.reuse, R138, R56 ;  /* 0x0000008aa438723c */ /* 0x040fe20000041838 */
[----:B------:R-:W1:Y:S07]  /*afb0*/  LDSM.16.M88.4 R136, [R202+0x2800] ;  /* 0x00280000ca88783b */ /* 0x000e6e0000000200 */
[C---:B--2---:R-:W-:Y:S08]  /*afc0*/  HMMA.16816.F32.BF16 R60, R164.reuse, R148, R60 ;  /* 0x00000094a43c723c */ /* 0x044ff0000004183c */
[----:B------:R-:W-:Y:S01]  /*afd0*/  HMMA.16816.F32.BF16 R64, R164, R150, R64 ;  /* 0x00000096a440723c */ /* 0x000fe20000041840 */
        /* <DEDUP_REMOVED lines=9> */
[----:B------:R-:W-:Y:S07]  /*b070*/  LDSM.16.M88.4 R192, [R201+0x5000] ;  /* 0x00500000c9c0783b */ /* 0x000fee0000000200 */
[C---:B---3--:R-:W-:Y:S08]  /*b080*/  HMMA.16816.F32.BF16 R28, R172.reuse, R160, R28 ;  /* 0x000000a0ac1c723c */ /* 0x048ff0000004181c */
        /* <DEDUP_REMOVED lines=9> */
[C---:B------:R-:W-:Y:S01]  /*b120*/  HMMA.16816.F32.BF16 R56, R172.reuse, R150, R56 ;  /* 0x00000096ac38723c */ /* 0x040fe20000041838 */
[----:B------:R-:W2:Y:S07]  /*b130*/  LDSM.16.M88.4 R148, [R201+0x6800] ;  /* 0x00680000c994783b */ /* 0x000eae0000000200 */
[C---:B----4-:R-:W-:Y:S08]  /*b140*/  HMMA.16816.F32.BF16 R60, R172.reuse, R152, R60 ;  /* 0x00000098ac3c723c */ /* 0x050ff0000004183c */
[----:B------:R-:W-:Y:S01]  /*b150*/  HMMA.16816.F32.BF16 R64, R172, R154, R64 ;  /* 0x0000009aac40723c */ /* 0x000fe20000041840 */
[----:B------:R-:W4:Y:S07]  /*b160*/  LDSM.16.M88.4 R152, [R201+0x7000] ;  /* 0x00700000c998783b */ /* 0x000f2e0000000200 */
[C---:B-----5:R-:W-:Y:S08]  /*b170*/  HMMA.16816.F32.BF16 R4, R176.reuse, R156, R4 ;  /* 0x0000009cb004723c */ /* 0x060ff00000041804 */
[C---:B------:R-:W-:Y:S01]  /*b180*/  HMMA.16816.F32.BF16 R8, R176.reuse, R158, R8 ;  /* 0x0000009eb008723c */ /* 0x040fe20000041808 */
[----:B------:R-:W5:Y:S07]  /*b190*/  LDSM.16.M88.4 R156, [R201+0x7800] ;  /* 0x00780000c99c783b */ /* 0x000f6e0000000200 */
[C---:B---3--:R-:W-:Y:S08]  /*b1a0*/  HMMA.16816.F32.BF16 R12, R176.reuse, R160, R12 ;  /* 0x000000a0b00c723c */ /* 0x048ff0000004180c */
[C---:B------:R-:W-:Y:S01]  /*b1b0*/  HMMA.16816.F32.BF16 R16, R176.reuse, R162, R16 ;  /* 0x000000a2b010723c */ /* 0x040fe20000041810 */
[----:B------:R-:W3:Y:S07]  /*b1c0*/  LDSM.16.M88.4 R160, [R215] ;  /* 0x00000000d7a0783b */ /* 0x000eee0000000200 */
[C---:B------:R-:W-:Y:S08]  /*b1d0*/  HMMA.16816.F32.BF16 R20, R176.reuse, R192, R20 ;  /* 0x000000c0b014723c */ /* 0x040ff00000041814 */
[C---:B------:R-:W-:Y:S01]  /*b1e0*/  HMMA.16816.F32.BF16 R24, R176.reuse, R194, R24 ;  /* 0x000000c2b018723c */ /* 0x040fe20000041818 */
        /* <DEDUP_REMOVED lines=9> */
[----:B------:R-:W2:Y:S07]  /*b280*/  LDSM.16.M88.4 R148, [R211] ;  /* 0x00000000d394783b */ /* 0x000eae0000000200 */
[C---:B----4-:R-:W-:Y:S08]  /*b290*/  HMMA.16816.F32.BF16 R52, R176.reuse, R152, R52 ;  /* 0x00000098b034723c */ /* 0x050ff00000041834 */
[C---:B------:R-:W-:Y:S01]  /*b2a0*/  HMMA.16816.F32.BF16 R56, R176.reuse, R154, R56 ;  /* 0x0000009ab038723c */ /* 0x040fe20000041838 */
[----:B------:R-:W4:Y:S07]  /*b2b0*/  LDSM.16.M88.4 R152, [R210] ;  /* 0x00000000d298783b */ /* 0x000f2e0000000200 */
[C---:B-----5:R-:W-:Y:S08]  /*b2c0*/  HMMA.16816.F32.BF16 R60, R176.reuse, R156, R60 ;  /* 0x0000009cb03c723c */ /* 0x060ff0000004183c */
[----:B------:R-:W-:Y:S01]  /*b2d0*/  HMMA.16816.F32.BF16 R64, R176, R158, R64 ;  /* 0x0000009eb040723c */ /* 0x000fe20000041840 */
[----:B------:R-:W5:Y:S07]  /*b2e0*/  LDSM.16.M88.4 R156, [R209] ;  /* 0x00000000d19c783b */ /* 0x000f6e0000000200 */
[C---:B---3--:R-:W-:Y:S08]  /*b2f0*/  HMMA.16816.F32.BF16 R4, R180.reuse, R160, R4 ;  /* 0x000000a0b404723c */ /* 0x048ff00000041804 */
[C---:B------:R-:W-:Y:S01]  /*b300*/  HMMA.16816.F32.BF16 R8, R180.reuse, R162, R8 ;  /* 0x000000a2b408723c */ /* 0x040fe20000041808 */
[----:B------:R-:W3:Y:S07]  /*b310*/  LDSM.16.M88.4 R160, [R208] ;  /* 0x00000000d0a0783b */ /* 0x000eee0000000200 */
        /* <DEDUP_REMOVED lines=18> */
[C---:B---3--:R-:W-:Y:S08]  /*b440*/  HMMA.16816.F32.BF16 R60, R180.reuse, R160, R60 ;  /* 0x000000a0b43c723c */ /* 0x048ff0000004183c */
[----:B------:R-:W-:Y:S01]  /*b450*/  HMMA.16816.F32.BF16 R64, R180, R162, R64 ;  /* 0x000000a2b440723c */ /* 0x000fe20000041840 */
[----:B------:R-:W3:Y:S07]  /*b460*/  LDSM.16.M88.4 R160, [R205+0x7000] ;  /* 0x00700000cda0783b */ /* 0x000eee0000000200 */
        /* <DEDUP_REMOVED lines=10> */
[C---:B------:R-:W-:Y:S08]  /*b510*/  HMMA.16816.F32.BF16 R32, R184.reuse, R150, R32 ;  /* 0x00000096b820723c */ /* 0x040ff00000041820 */
[C---:B----4-:R-:W-:Y:S08]  /*b520*/  HMMA.16816.F32.BF16 R36, R184.reuse, R152, R36 ;  /* 0x00000098b824723c */ /* 0x050ff00000041824 */
[C---:B------:R-:W-:Y:S08]  /*b530*/  HMMA.16816.F32.BF16 R40, R184.reuse, R154, R40 ;  /* 0x0000009ab828723c */ /* 0x040ff00000041828 */
[C---:B-----5:R-:W-:Y:S08]  /*b540*/  HMMA.16816.F32.BF16 R44, R184.reuse, R156, R44 ;  /* 0x0000009cb82c723c */ /* 0x060ff0000004182c */
[C---:B------:R-:W-:Y:S08]  /*b550*/  HMMA.16816.F32.BF16 R48, R184.reuse, R158, R48 ;  /* 0x0000009eb830723c */ /* 0x040ff00000041830 */
[C---:B---3--:R-:W-:Y:S08]  /*b560*/  HMMA.16816.F32.BF16 R52, R184.reuse, R160, R52 ;  /* 0x000000a0b834723c */ /* 0x048ff00000041834 */
        /* <DEDUP_REMOVED lines=38> */
[----:B------:R3:W-:Y:S01]  /*b7d0*/  MUFU.TANH R156, R13 ;  /* 0x0000000d009c7308 */ /* 0x0007e20000002400 */
[----:B----4-:R-:W-:Y:S09]  /*b7e0*/  FMNMX.FTZ R2, R152, R2, !PT ;  /* 0x0000000298027209 */ /* 0x010ff20007810000 */
[----:B------:R-:W4:Y:S01]  /*b7f0*/  MUFU.TANH R139, R12 ;  /* 0x0000000c008b7308 */ /* 0x000f220000002400 */
[----:B--2---:R-:W2:Y:S01]  /*b800*/  LDSM.16.M88.4 R8, [R202+0x5800] ;  /* 0x00580000ca08783b */ /* 0x004ea20000000200 */
[C---:B-1----:R-:W-:Y:S03]  /*b810*/  HMMA.16816.F32.BF16 R20, R188.reuse, R4, R20 ;  /* 0x00000004bc14723c */ /* 0x042fe60000041814 */
[----:B-----5:R-:W-:Y:S05]  /*b820*/  FMNMX.FTZ R2, R153, R2, !PT ;  /* 0x0000000299027209 */ /* 0x020fea0007810000 */
[----:B------:R-:W1:Y:S01]  /*b830*/  MUFU.TANH R157, R14 ;  /* 0x0000000e009d7308 */ /* 0x000e620000002400 */
[C---:B------:R-:W-:Y:S01]  /*b840*/  HMMA.16816.F32.BF16 R24, R188.reuse, R6, R24 ;  /* 0x00000006bc18723c */ /* 0x040fe20000041818 */
[----:B------:R-:W5:Y:S08]  /*b850*/  LDSM.16.M88.4 R4, [R202+0x6000] ;  /* 0x00600000ca04783b */ /* 0x000f700000000200 */
[----:B------:R-:W2:Y:S01]  /*b860*/  MUFU.TANH R159, R16 ;  /* 0x00000010009f7308 */ /* 0x000ea20000002400 */
[----:B---3--:R-:W3:Y:S02]  /*b870*/  LDL R13, [R1+0x14] ;  /* 0x00001400010d7983 */ /* 0x008ee40000100800 */
[----:B----4-:R-:W-:Y:S03]  /*b880*/  FMNMX.FTZ R0, R139, R0, !PT ;  /* 0x000000008b007209 */ /* 0x010fe60007810000 */
[----:B------:R-:W-:Y:S04]  /*b890*/  FMUL.FTZ R20, R20, c[0x0][0x320] ;  /* 0x0000c80014147a20 */ /* 0x000fe80000410000 */
[----:B------:R-:W4:Y:S01]  /*b8a0*/  MUFU.TANH R158, R15 ;  /* 0x0000000f009e7308 */ /* 0x000f220000002400 */
[----:B------:R-:W-:Y:S01]  /*b8b0*/  FMUL.FTZ R21, R21, c[0x0][0x320] ;  /* 0x0000c80015157a20 */ /* 0x000fe20000410000 */
[----:B------:R-:W-:Y:S01]  /*b8c0*/  FMNMX.FTZ R0, R156, R0, !PT ;  /* 0x000000009c007209 */ /* 0x000fe20007810000 */
[----:B------:R-:W-:Y:S01]  /*b8d0*/  FMUL.FTZ R22, R22, c[0x0][0x320] ;  /* 0x0000c80016167a20 */ /* 0x000fe20000410000 */
[----:B-1----:R-:W-:Y:S01]  /*b8e0*/  FMNMX.FTZ R2, R157, R2, !PT ;  /* 0x000000029d027209 */ /* 0x002fe20007810000 */
[----:B------:R-:W-:Y:S02]  /*b8f0*/  FMUL.FTZ R23, R23, c[0x0][0x320] ;  /* 0x0000c80017177a20 */ /* 0x000fe40000410000 */
[----:B------:R-:W-:Y:S02]  /*b900*/  FMUL.FTZ R24, R24, c[0x0][0x320] ;  /* 0x0000c80018187a20 */ /* 0x000fe40000410000 */
[----:B------:R-:W-:Y:S01]  /*b910*/  FMUL.FTZ R25, R25, c[0x0][0x320] ;  /* 0x0000c80019197a20 */ /* 0x000fe20000410000 */
[----:B------:R-:W1:Y:S01]  /*b920*/  MUFU.TANH R160, R17 ;  /* 0x0000001100a07308 */ /* 0x000e620000002400 */
[----:B------:R-:W-:Y:S02]  /*b930*/  FMUL.FTZ R26, R26, c[0x0][0x320] ;  /* 0x0000c8001a1a7a20 */ /* 0x000fe40000410000 */
[----:B------:R-:W-:Y:S01]  /*b940*/  FMUL.FTZ R27, R27, c[0x0][0x320] ;  /* 0x0000c8001b1b7a20 */ /* 0x000fe20000410000 */
[C---:B--2---:R-:W-:Y:S03]  /*b950*/  HMMA.16816.F32.BF16 R28, R188.reuse, R8, R28 ;  /* 0x00000008bc1c723c */ /* 0x044fe6000004181c */
[----:B------:R-:W-:Y:S03]  /*b960*/  FMNMX.FTZ R0, R159, R0, !PT ;  /* 0x000000009f007209 */ /* 0x000fe60007810000 */
[----:B------:R-:W2:Y:S02]  /*b970*/  MUFU.TANH R171, R18 ;  /* 0x0000001200ab7308 */ /* 0x000ea40000002400 */
[C---:B------:R-:W-:Y:S01]  /*b980*/  HMMA.16816.F32.BF16 R32, R188.reuse, R10, R32 ;  /* 0x0000000abc20723c */ /* 0x040fe20000041820 */
[----:B------:R-:W2:Y:S03]  /*b990*/  LDSM.16.M88.4 R8, [R202+0x6800] ;  /* 0x00680000ca08783b */ /* 0x000ea60000000200 */
[----:B----4-:R-:W-:Y:S04]  /*b9a0*/  FMNMX.FTZ R2, R158, R2, !PT ;  /* 0x000000029e027209 */ /* 0x010fe80007810000 */
[----:B------:R-:W4:Y:S01]  /*b9b0*/  MUFU.TANH R193, R20 ;  /* 0x0000001400c17308 */ /* 0x000f220000002400 */
[C---:B-----5:R-:W-:Y:S03]  /*b9c0*/  HMMA.16816.F32.BF16 R36, R188.reuse, R4, R36 ;  /* 0x00000004bc24723c */ /* 0x060fe60000041824 */
[----:B-1----:R-:W-:Y:S04]  /*b9d0*/  FMNMX.FTZ R0, R160, R0, !PT ;  /* 0x00000000a0007209 */ /* 0x002fe80007810000 */
[----:B------:R-:W-:Y:S01]  /*b9e0*/  FMUL.FTZ R28, R28, c[0x0][0x320] ;  /* 0x0000c8001c1c7a20 */ /* 0x000fe20000410000 */
[C---:B------:R-:W-:Y:S01]  /*b9f0*/  HMMA.16816.F32.BF16 R40, R188.reuse, R6, R40 ;  /* 0x00000006bc28723c */ /* 0x040fe20000041828 */
[----:B------:R-:W1:Y:S01]  /*ba00*/  MUFU.TANH R192, R19 ;  /* 0x0000001300c07308 */ /* 0x000e620000002400 */
[----:B------:R-:W5:Y:S02]  /*ba10*/  LDSM.16.M88.4 R4, [R202+0x7000] ;  /* 0x00700000ca04783b */ /* 0x000f640000000200 */
[----:B------:R-:W-:Y:S01]  /*ba20*/  FMUL.FTZ R29, R29, c[0x0][0x320] ;  /* 0x0000c8001d1d7a20 */ /* 0x000fe20000410000 */
[----:B--2---:R-:W-:Y:S01]  /*ba30*/  FMNMX.FTZ R2, R171, R2, !PT ;  /* 0x00000002ab027209 */ /* 0x004fe20007810000 */
[----:B------:R-:W-:Y:S02]  /*ba40*/  FMUL.FTZ R30, R30, c[0x0][0x320] ;  /* 0x0000c8001e1e7a20 */ /* 0x000fe40000410000 */
[----:B------:R-:W-:Y:S03]  /*ba50*/  FMUL.FTZ R31, R31, c[0x0][0x320] ;  /* 0x0000c8001f1f7a20 */ /* 0x000fe60000410000 */
[----:B------:R-:W2:Y:S01]  /*ba60*/  MUFU.TANH R194, R21 ;  /* 0x0000001500c27308 */ /* 0x000ea20000002400 */
[----:B------:R-:W-:Y:S02]  /*ba70*/  FMUL.FTZ R33, R33, c[0x0][0x320] ;  /* 0x0000c80021217a20 */ /* 0x000fe40000410000 */
[----:B------:R-:W-:Y:S01]  /*ba80*/  FMUL.FTZ R34, R34, c[0x0][0x320] ;  /* 0x0000c80022227a20 */ /* 0x000fe20000410000 */
[----:B----4-:R-:W-:Y:S01]  /*ba90*/  FMNMX.FTZ R0, R193, R0, !PT ;  /* 0x00000000c1007209 */ /* 0x010fe20007810000 */
[----:B------:R-:W-:Y:S02]  /*baa0*/  FMUL.FTZ R36, R36, c[0x0][0x320] ;  /* 0x0000c80024247a20 */ /* 0x000fe40000410000 */
[----:B------:R-:W-:Y:S02]  /*bab0*/  FMUL.FTZ R37, R37, c[0x0][0x320] ;  /* 0x0000c80025257a20 */ /* 0x000fe40000410000 */
[----:B------:R-:W-:Y:S01]  /*bac0*/  FMUL.FTZ R38, R38, c[0x0][0x320] ;  /* 0x0000c80026267a20 */ /* 0x000fe20000410000 */
[----:B------:R-:W4:Y:S01]  /*bad0*/  MUFU.TANH R195, R22 ;  /* 0x0000001600c37308 */ /* 0x000f220000002400 */
[----:B------:R-:W-:Y:S01]  /*bae0*/  FMUL.FTZ R39, R39, c[0x0][0x320] ;  /* 0x0000c80027277a20 */ /* 0x000fe20000410000 */
[C---:B------:R-:W-:Y:S03]  /*baf0*/  HMMA.16816.F32.BF16 R44, R188.reuse, R8, R44 ;  /* 0x00000008bc2c723c */ /* 0x040fe6000004182c */
[----:B------:R-:W-:Y:S01]  /*bb00*/  FMUL.FTZ R35, R35, c[0x0][0x320] ;  /* 0x0000c80023237a20 */ /* 0x000fe20000410000 */
[----:B-1----:R-:W-:Y:S01]  /*bb10*/  FMNMX.FTZ R2, R192, R2, !PT ;  /* 0x00000002c0027209 */ /* 0x002fe20007810000 */
[----:B------:R-:W-:Y:S03]  /*bb20*/  FMUL.FTZ R41, R41, c[0x0][0x320] ;  /* 0x0000c80029297a20 */ /* 0x000fe60000410000 */
[----:B------:R-:W1:Y:S01]  /*bb30*/  MUFU.TANH R197, R24 ;  /* 0x0000001800c57308 */ /* 0x000e620000002400 */
[C---:B------:R-:W-:Y:S01]  /*bb40*/  HMMA.16816.F32.BF16 R48, R188.reuse, R10, R48 ;  /* 0x0000000abc30723c */ /* 0x040fe20000041830 */
[----:B------:R-:W1:Y:S01]  /*bb50*/  LDSM.16.M88.4 R8, [R202+0x7800] ;  /* 0x00780000ca08783b */ /* 0x000e620000000200 */
[----:B------:R-:W-:Y:S04]  /*bb60*/  DEPBAR.LE SB0, 0x0 ;  /* 0x000080000000791a */ /* 0x000fe80000000000 */
[----:B------:R-:W-:Y:S01]  /*bb70*/  FMUL.FTZ R42, R42, c[0x0][0x320] ;  /* 0x0000c8002a2a7a20 */ /* 0x000fe20000410000 */
[----:B--2---:R-:W-:Y:S01]  /*bb80*/  FMNMX.FTZ R0, R194, R0, !PT ;  /* 0x00000000c2007209 */ /* 0x004fe20007810000 */
[----:B------:R-:W-:Y:S01]  /*bb90*/  FMUL.FTZ R43, R43, c[0x0][0x320] ;  /* 0x0000c8002b2b7a20 */ /* 0x000fe20000410000 */
[----:B------:R-:W2:Y:S01]  /*bba0*/  MUFU.TANH R196, R23 ;  /* 0x0000001700c47308 */ /* 0x000ea20000002400 */
[C---:B-----5:R-:W-:Y:S01]  /*bbb0*/  HMMA.16816.F32.BF16 R52, R188.reuse, R4, R52 ;  /* 0x00000004bc34723c */ /* 0x060fe20000041834 */
[----:B------:R-:W-:Y:S04]  /*bbc0*/  BAR.SYNC.DEFER_BLOCKING 0x0 ;  /* 0x0000000000007b1d */ /* 0x000fe80000010000 */
[----:B------:R-:W-:Y:S01]  /*bbd0*/  FMUL.FTZ R32, R32, c[0x0][0x320] ;  /* 0x0000c80020207a20 */ /* 0x000fe20000410000 */
[----:B----4-:R-:W-:Y:S01]  /*bbe0*/  FMNMX.FTZ R2, R195, R2, !PT ;  /* 0x00000002c3027209 */ /* 0x010fe20007810000 */
[----:B------:R-:W-:Y:S01]  /*bbf0*/  FMUL.FTZ R44, R44, c[0x0][0x320] ;  /* 0x0000c8002c2c7a20 */ /* 0x000fe20000410000 */
[C---:B------:R-:W-:Y:S01]  /*bc00*/  HMMA.16816.F32.BF16 R56, R188.reuse, R6, R56 ;  /* 0x00000006bc38723c */ /* 0x040fe20000041838 */
[----:B------:R-:W4:Y:S03]  /*bc10*/  MUFU.TANH R198, R25 ;  /* 0x0000001900c67308 */ /* 0x000f260000002400 */
[----:B------:R-:W-:Y:S01]  /*bc20*/  FMUL.FTZ R45, R45, c[0x0][0x320] ;  /* 0x0000c8002d2d7a20 */ /* 0x000fe20000410000 */
[----:B-1----:R-:W-:Y:S01]  /*bc30*/  FMNMX.FTZ R0, R197, R0, !PT ;  /* 0x00000000c5007209 */ /* 0x002fe20007810000 */
[----:B------:R-:W-:Y:S02]  /*bc40*/  FMUL.FTZ R46, R46, c[0x0][0x320] ;  /* 0x0000c8002e2e7a20 */ /* 0x000fe40000410000 */
[----:B------:R-:W-:Y:S03]  /*bc50*/  FMUL.FTZ R47, R47, c[0x0][0x320] ;  /* 0x0000c8002f2f7a20 */ /* 0x000fe60000410000 */
[----:B------:R-:W1:Y:S01]  /*bc60*/  MUFU.TANH R231, R26 ;  /* 0x0000001a00e77308 */ /* 0x000e620000002400 */
[----:B------:R-:W-:Y:S02]  /*bc70*/  FMUL.FTZ R50, R50, c[0x0][0x320] ;  /* 0x0000c80032327a20 */ /* 0x000fe40000410000 */
[----:B------:R-:W-:Y:S01]  /*bc80*/  FMUL.FTZ R48, R48, c[0x0][0x320] ;  /* 0x0000c80030307a20 */ /* 0x000fe20000410000 */
[----:B--2---:R-:W-:Y:S01]  /*bc90*/  FMNMX.FTZ R2, R196, R2, !PT ;  /* 0x00000002c4027209 */ /* 0x004fe20007810000 */
[----:B------:R-:W-:Y:S02]  /*bca0*/  FMUL.FTZ R52, R52, c[0x0][0x320] ;  /* 0x0000c80034347a20 */ /* 0x000fe40000410000 */
[----:B------:R-:W-:Y:S02]  /*bcb0*/  FMUL.FTZ R53, R53, c[0x0][0x320] ;  /* 0x0000c80035357a20 */ /* 0x000fe40000410000 */
[----:B------:R-:W-:Y:S01]  /*bcc0*/  FMUL.FTZ R54, R54, c[0x0][0x320] ;  /* 0x0000c80036367a20 */ /* 0x000fe20000410000 */
[----:B------:R-:W2:Y:S01]  /*bcd0*/  MUFU.TANH R236, R28 ;  /* 0x0000001c00ec7308 */ /* 0x000ea20000002400 */
[----:B------:R-:W-:Y:S01]  /*bce0*/  FMUL.FTZ R55, R55, c[0x0][0x320] ;  /* 0x0000c80037377a20 */ /* 0x000fe20000410000 */
[C---:B------:R-:W-:Y:S03]  /*bcf0*/  HMMA.16816.F32.BF16 R60, R188.reuse, R8, R60 ;  /* 0x00000008bc3c723c */ /* 0x040fe6000004183c */
[----:B------:R-:W-:Y:S01]  /*bd00*/  FMUL.FTZ R58, R58, c[0x0][0x320] ;  /* 0x0000c8003a3a7a20 */ /* 0x000fe20000410000 */
[----:B----4-:R-:W-:Y:S01]  /*bd10*/  FMNMX.FTZ R0, R198, R0, !PT ;  /* 0x00000000c6007209 */ /* 0x010fe20007810000 */
[----:B------:R-:W-:Y:S02]  /*bd20*/  FMUL.FTZ R59, R59, c[0x0][0x320] ;  /* 0x0000c8003b3b7a20 */ /* 0x000fe40000410000 */
[----:B------:R-:W-:Y:S01]  /*bd30*/  FMUL.FTZ R49, R49, c[0x0][0x320] ;  /* 0x0000c80031317a20 */ /* 0x000fe20000410000 */
[----:B------:R-:W4:Y:S01]  /*bd40*/  MUFU.TANH R232, R27 ;  /* 0x0000001b00e87308 */ /* 0x000f220000002400 */
[----:B------:R-:W-:Y:S01]  /*bd50*/  HMMA.16816.F32.BF16 R64, R188, R10, R64 ;  /* 0x0000000abc40723c */ /* 0x000fe20000041840 */
[----:B------:R-:W5:Y:S02]  /*bd60*/  LDL.64 R10, [R1+0x18] ;  /* 0x00001800010a7983 */ /* 0x000f640000100a00 */
[----:B------:R-:W-:Y:S01]  /*bd70*/  FMUL.FTZ R40, R40, c[0x0][0x320] ;  /* 0x0000c80028287a20 */ /* 0x000fe20000410000 */
[----:B-1----:R-:W-:Y:S01]  /*bd80*/  FMNMX.FTZ R2, R231, R2, !PT ;  /* 0x00000002e7027209 */ /* 0x002fe20007810000 */
[----:B------:R-:W-:Y:S02]  /*bd90*/  FMUL.FTZ R56, R56, c[0x0][0x320] ;  /* 0x0000c80038387a20 */ /* 0x000fe40000410000 */
[----:B------:R-:W-:Y:S02]  /*bda0*/  FMUL.FTZ R51, R51, c[0x0][0x320] ;  /* 0x0000c80033337a20 */ /* 0x000fe40000410000 */
[----:B------:R-:W1:Y:S03]  /*bdb0*/  MUFU.TANH R237, R29 ;  /* 0x0000001d00ed7308 */ /* 0x000e660000002400 */
[----:B------:R-:W-:Y:S01]  /*bdc0*/  FMUL.FTZ R57, R57, c[0x0][0x320] ;  /* 0x0000c80039397a20 */ /* 0x000fe20000410000 */
[----:B--2---:R-:W-:Y:S02]  /*bdd0*/  FMNMX.FTZ R0, R236, R0, !PT ;  /* 0x00000000ec007209 */ /* 0x004fe40007810000 */
[----:B------:R-:W-:Y:S02]  /*bde0*/  FMUL.FTZ R61, R61, c[0x0][0x320] ;  /* 0x0000c8003d3d7a20 */ /* 0x000fe40000410000 */
[----:B------:R-:W-:Y:S02]  /*bdf0*/  FMUL.FTZ R62, R62, c[0x0][0x320] ;  /* 0x0000c8003e3e7a20 */ /* 0x000fe40000410000 */
[----:B------:R-:W2:Y:S01]  /*be00*/  MUFU.TANH R238, R30 ;  /* 0x0000001e00ee7308 */ /* 0x000ea20000002400 */
[----:B------:R-:W-:Y:S02]  /*be10*/  FMUL.FTZ R63, R63, c[0x0][0x320] ;  /* 0x0000c8003f3f7a20 */ /* 0x000fe40000410000 */
[----:B------:R-:W-:Y:S01]  /*be20*/  FMUL.FTZ R60, R60, c[0x0][0x320] ;  /* 0x0000c8003c3c7a20 */ /* 0x000fe20000410000 */
[----:B----4-:R-:W-:Y:S01]  /*be30*/  FMNMX.FTZ R2, R232, R2, !PT ;  /* 0x00000002e8027209 */ /* 0x010fe20007810000 */
[----:B------:R-:W-:Y:S02]  /*be40*/  FMUL.FTZ R64, R64, c[0x0][0x320] ;  /* 0x0000c80040407a20 */ /* 0x000fe40000410000 */
[----:B------:R-:W-:Y:S02]  /*be50*/  FMUL.FTZ R66, R66, c[0x0][0x320] ;  /* 0x0000c80042427a20 */ /* 0x000fe40000410000 */
[----:B------:R-:W-:Y:S01]  /*be60*/  FMUL.FTZ R65, R65, c[0x0][0x320] ;  /* 0x0000c80041417a20 */ /* 0x000fe20000410000 */
[----:B------:R-:W-:Y:S01]  /*be70*/  MUFU.TANH R3, R64 ;  /* 0x0000004000037308 */ /* 0x000fe20000002400 */
[----:B-1----:R-:W-:Y:S09]  /*be80*/  FMNMX.FTZ R0, R237, R0, !PT ;  /* 0x00000000ed007209 */ /* 0x002ff20007810000 */
[----:B------:R-:W1:Y:S01]  /*be90*/  MUFU.TANH R241, R32 ;  /* 0x0000002000f17308 */ /* 0x000e620000002400 */
[----:B--2---:R-:W-:Y:S09]  /*bea0*/  FMNMX.FTZ R2, R238, R2, !PT ;  /* 0x00000002ee027209 */ /* 0x004ff20007810000 */
[----:B------:R-:W2:Y:S10]  /*beb0*/  MUFU.TANH R239, R31 ;  /* 0x0000001f00ef7308 */ /* 0x000eb40000002400 */
[----:B------:R-:W4:Y:S01]  /*bec0*/  MUFU.TANH R240, R33 ;  /* 0x0000002100f07308 */ /* 0x000f220000002400 */
[----:B-1----:R-:W-:Y:S09]  /*bed0*/  FMNMX.FTZ R0, R241, R0, !PT ;  /* 0x00000000f1007209 */ /* 0x002ff20007810000 */
        /* <DEDUP_REMOVED lines=18> */
[----:B------:R4:W-:Y:S01]  /*c000*/  MUFU.TANH R162, R56 ;  /* 0x0000003800a27308 */ /* 0x0009e20000002400 */
[----:B--2---:R-:W-:Y:S09]  /*c010*/  FMNMX.FTZ R0, R199, R0, !PT ;  /* 0x00000000c7007209 */ /* 0x004ff20007810000 */
[----:B------:R-:W1:Y:S10]  /*c020*/  MUFU.TANH R163, R44 ;  /* 0x0000002c00a37308 */ /* 0x000e740000002400 */
[----:B------:R-:W2:Y:S01]  /*c030*/  MUFU.TANH R244, R43 ;  /* 0x0000002b00f47308 */ /* 0x000ea20000002400 */
[----:B----4-:R-:W-:Y:S04]  /*c040*/  MOV R56, R245 ;  /* 0x000000f500387202 */ /* 0x010fe80000000f00 */
[----:B------:R-:W-:Y:S05]  /*c050*/  FMNMX.FTZ R2, R56, R2, !PT ;  /* 0x0000000238027209 */ /* 0x000fea0007810000 */
[----:B------:R-:W-:Y:S01]  /*c060*/  MUFU.TANH R235, R51 ;  /* 0x0000003300eb7308 */ /* 0x000fe20000002400 */
[----:B-1----:R-:W-:Y:S09]  /*c070*/  FMNMX.FTZ R0, R163, R0, !PT ;  /* 0x00000000a3007209 */ /* 0x002ff20007810000 */
[----:B------:R2:W-:Y:S10]  /*c080*/  MUFU.TANH R51, R57 ;  /* 0x0000003900337308 */ /* 0x0005f40000002400 */
[----:B------:R-:W1:Y:S10]  /*c090*/  MUFU.TANH R247, R45 ;  /* 0x0000002d00f77308 */ /* 0x000e740000002400 */
[----:B------:R-:W4:Y:S01]  /*c0a0*/  MUFU.TANH R69, R48 ;  /* 0x0000003000457308 */ /* 0x000f220000002400 */
[----:B--2---:R-:W-:Y:S04]  /*c0b0*/  MOV R57, R244 ;  /* 0x000000f400397202 */ /* 0x004fe80000000f00 */
[----:B------:R-:W-:Y:S05]  /*c0c0*/  FMNMX.FTZ R2, R57, R2, !PT ;  /* 0x0000000239027209 */ /* 0x000fea0007810000 */
[----:B------:R4:W2:Y:S01]  /*c0d0*/  MUFU.TANH R233, R49 ;  /* 0x0000003100e97308 */ /* 0x0008a20000002400 */
[----:B-1----:R-:W-:Y:S09]  /*c0e0*/  FMNMX.FTZ R0, R247, R0, !PT ;  /* 0x00000000f7007209 */ /* 0x002ff20007810000 */
[----:B------:R-:W1:Y:S10]  /*c0f0*/  MUFU.TANH R234, R46 ;  /* 0x0000002e00ea7308 */ /* 0x000e740000002400 */
[----:B------:R-:W3:Y:S01]  /*c100*/  MUFU.TANH R68, R47 ;  /* 0x0000002f00447308 */ /* 0x000ee20000002400 */
[----:B----4-:R-:W-:Y:S04]  /*c110*/  MOV R49, R69 ;  /* 0x0000004500317202 */ /* 0x010fe80000000f00 */
[----:B------:R-:W-:Y:S05]  /*c120*/  FMNMX.FTZ R0, R49, R0, !PT ;  /* 0x0000000031007209 */ /* 0x000fea0007810000 */
[----:B------:R3:W-:Y:S01]  /*c130*/  MUFU.TANH R9, R60 ;  /* 0x0000003c00097308 */ /* 0x0007e20000002400 */
[----:B--2---:R-:W-:Y:S02]  /*c140*/  FMNMX.FTZ R0, R233, R0, !PT ;  /* 0x00000000e9007209 */ /* 0x004fe40007810000 */
[----:B-1----:R-:W-:Y:S07]  /*c150*/  FMNMX.FTZ R2, R234, R2, !PT ;  /* 0x00000002ea027209 */ /* 0x002fee0007810000 */
[----:B------:R-:W1:Y:S10]  /*c160*/  MUFU.TANH R161, R50 ;  /* 0x0000003200a17308 */ /* 0x000e740000002400 */
[----:B------:R-:W2:Y:S01]  /*c170*/  MUFU.TANH R50, R52 ;  /* 0x0000003400327308 */ /* 0x000ea20000002400 */
[----:B---3--:R-:W-:Y:S04]  /*c180*/  MOV R60, R68 ;  /* 0x00000044003c7202 */ /* 0x008fe80000000f00 */
[----:B------:R-:W-:Y:S05]  /*c190*/  FMNMX.FTZ R2, R60, R2, !PT ;  /* 0x000000023c027209 */ /* 0x000fea0007810000 */
[----:B------:R-:W3:Y:S01]  /*c1a0*/  MUFU.TANH R168, R53 ;  /* 0x0000003500a87308 */ /* 0x000ee20000002400 */
[----:B-1----:R-:W-:Y:S09]  /*c1b0*/  FMNMX.FTZ R2, R161, R2, !PT ;  /* 0x00000002a1027209 */ /* 0x002ff20007810000 */
[----:B------:R1:W-:Y:S01]  /*c1c0*/  MUFU.TANH R137, R66 ;  /* 0x0000004200897308 */ /* 0x0003e20000002400 */
[----:B--2---:R-:W-:Y:S09]  /*c1d0*/  FMNMX.FTZ R0, R50, R0, !PT ;  /* 0x0000000032007209 */ /* 0x004ff20007810000 */
[----:B------:R-:W2:Y:S10]  /*c1e0*/  MUFU.TANH R4, R61 ;  /* 0x0000003d00047308 */ /* 0x000eb40000002400 */
[----:B------:R-:W4:Y:S01]  /*c1f0*/  MUFU.TANH R243, R54 ;  /* 0x0000003600f37308 */ /* 0x000f220000002400 */
[----:B-1----:R-:W-:Y:S02]  /*c200*/  MOV R66, R3 ;  /* 0x0000000300427202 */ /* 0x002fe40000000f00 */
[----:B------:R-:W-:Y:S02]  /*c210*/  FMNMX.FTZ R3, R235, R2, !PT ;  /* 0x00000002eb037209 */ /* 0x000fe40007810000 */
[----:B---3--:R-:W-:Y:S01]  /*c220*/  FMNMX.FTZ R2, R168, R0, !PT ;  /* 0x00000000a8027209 */ /* 0x008fe20007810000 */
[----:B------:R-:W-:Y:S04]  /*c230*/  FMUL.FTZ R0, R67, c[0x0][0x320] ;  /* 0x0000c80043007a20 */ /* 0x000fe80000410000 */
[----:B------:R4:W-:Y:S01]  /*c240*/  MUFU.TANH R12, R58 ;  /* 0x0000003a000c7308 */ /* 0x0009e20000002400 */
[----:B------:R-:W-:Y:S02]  /*c250*/  FMNMX.FTZ R2, R162, R2, !PT ;  /* 0x00000002a2027209 */ /* 0x000fe40007810000 */
[----:B--2---:R-:W-:Y:S07]  /*c260*/  MOV R67, R4 ;  /* 0x0000000400437202 */ /* 0x004fee0000000f00 */
[----:B------:R1:W-:Y:S10]  /*c270*/  MUFU.TANH R136, R0 ;  /* 0x0000000000887308 */ /* 0x0003f40000002400 */
[----:B------:R-:W2:Y:S01]  /*c280*/  MUFU.TANH R169, R55 ;  /* 0x0000003700a97308 */ /* 0x000ea20000002400 */
[----:B----4-:R-:W-:Y:S04]  /*c290*/  MOV R58, R243 ;  /* 0x000000f3003a7202 */ /* 0x010fe80000000f00 */
[----:B------:R-:W-:Y:S05]  /*c2a0*/  FMNMX.FTZ R3, R58, R3, !PT ;  /* 0x000000033a037209 */ /* 0x000fea0007810000 */
[----:B------:R-:W3:Y:S01]  /*c2b0*/  MUFU.TANH R65, R65 ;  /* 0x0000004100417308 */ /* 0x000ee20000002400 */
[----:B-1----:R-:W-:Y:S04]  /*c2c0*/  FMNMX.FTZ R0, R51, R2, !PT ;  /* 0x0000000233007209 */ /* 0x002fe80007810000 */
[----:B------:R-:W-:Y:S05]  /*c2d0*/  FMNMX.FTZ R0, R9, R0, !PT ;  /* 0x0000000009007209 */ /* 0x000fea0007810000 */
[----:B------:R-:W1:Y:S01]  /*c2e0*/  MUFU.TANH R5, R62 ;  /* 0x0000003e00057308 */ /* 0x000e620000002400 */
[----:B------:R-:W-:Y:S02]  /*c2f0*/  FMNMX.FTZ R0, R67, R0, !PT ;  /* 0x0000000043007209 */ /* 0x000fe40007810000 */
[----:B--2---:R-:W-:Y:S02]  /*c300*/  FMNMX.FTZ R3, R169, R3, !PT ;  /* 0x00000003a9037209 */ /* 0x004fe40007810000 */
[----:B------:R-:W-:Y:S02]  /*c310*/  FMNMX.FTZ R69, R66, R0, !PT ;  /* 0x0000000042457209 */ /* 0x000fe40007810000 */
[----:B------:R-:W-:Y:S03]  /*c320*/  FMNMX.FTZ R2, R12, R3, !PT ;  /* 0x000000030c027209 */ /* 0x000fe60007810000 */
[----:B------:R-:W2:Y:S01]  /*c330*/  MUFU.TANH R48, R59 ;  /* 0x0000003b00307308 */ /* 0x000ea20000002400 */
[----:B---3--:R-:W-:Y:S05]  /*c340*/  FMNMX.FTZ R69, R65, R69, !PT ;  /* 0x0000004541457209 */ /* 0x008fea0007810000 */
[----:B------:R-:W3:Y:S04]  /*c350*/  SHFL.BFLY PT, R3, R69, 0x2, 0x1f ;  /* 0x0c401f0045037f89 */ /* 0x000ee800000e0000 */
[----:B------:R-:W4:Y:S01]  /*c360*/  MUFU.TANH R59, R63 ;  /* 0x0000003f003b7308 */ /* 0x000f220000002400 */
[----:B-1----:R-:W-:Y:S02]  /*c370*/  MOV R64, R5 ;  /* 0x0000000500407202 */ /* 0x002fe40000000f00 */
[----:B--2---:R-:W-:Y:S04]  /*c380*/  FMNMX.FTZ R2, R48, R2, !PT ;  /* 0x0000000230027209 */ /* 0x004fe80007810000 */
[----:B------:R-:W-:Y:S02]  /*c390*/  FMNMX.FTZ R2, R64, R2, !PT ;  /* 0x0000000240027209 */ /* 0x000fe40007810000 */
[----:B---3--:R-:W-:Y:S02]  /*c3a0*/  FMNMX.FTZ R69, R69, R3, !PT ;  /* 0x0000000345457209 */ /* 0x008fe40007810000 */
[----:B----4-:R-:W-:Y:S03]  /*c3b0*/  FMNMX.FTZ R0, R59, R2, !PT ;  /* 0x000000023b007209 */ /* 0x010fe60007810000 */
[----:B------:R-:W1:Y:S01]  /*c3c0*/  SHFL.BFLY PT, R4, R69, 0x1, 0x1f ;  /* 0x0c201f0045047f89 */ /* 0x000e6200000e0000 */
[----:B------:R-:W-:Y:S04]  /*c3d0*/  FMNMX.FTZ R0, R137, R0, !PT ;  /* 0x0000000089007209 */ /* 0x000fe80007810000 */
[----:B------:R-:W-:Y:S05]  /*c3e0*/  FMNMX.FTZ R0, R136, R0, !PT ;  /* 0x0000000088007209 */ /* 0x000fea0007810000 */
[----:B------:R-:W2:Y:S01]  /*c3f0*/  SHFL.BFLY PT, R2, R0, 0x2, 0x1f ;  /* 0x0c401f0000027f89 */ /* 0x000ea200000e0000 */
[----:B-1----:R-:W-:Y:S05]  /*c400*/  FMNMX.FTZ R69, R69, R4, !PT ;  /* 0x0000000445457209 */ /* 0x002fea0007810000 */
[----:B------:R-:W-:Y:S04]  /*c410*/  FMUL.FTZ R138, R69, c[0x0][0x2d0] ;  /* 0x0000b400458a7a20 */ /* 0x000fe80000410000 */
[--C-:B------:R-:W-:Y:S01]  /*c420*/  FFMA.FTZ R4, R148, c[0x0][0x2d0], -R138.reuse ;  /* 0x0000b40094047a23 */ /* 0x100fe2000001088a */
[----:B--2---:R-:W-:Y:S01]  /*c430*/  FMNMX.FTZ R0, R0, R2, !PT ;  /* 0x0000000200007209 */ /* 0x004fe20007810000 */
[--C-:B------:R-:W-:Y:S01]  /*c440*/  FFMA.FTZ R7, R150, c[0x0][0x2d0], -R138.reuse ;  /* 0x0000b40096077a23 */ /* 0x100fe2000001088a */
[----:B------:R-:W-:Y:S01]  /*c450*/  MOV R150, R169 ;  /* 0x000000a900967202 */ /* 0x000fe20000000f00 */
[----:B------:R1:W-:Y:S01]  /*c460*/  MUFU.EX2 R244, R4 ;  /* 0x0000000400f47308 */ /* 0x0003e20000000800 */
[----:B------:R-:W-:Y:S01]  /*c470*/  FFMA.FTZ R8, R149, c[0x0][0x2d0], -R138 ;  /* 0x0000b40095087a23 */ /* 0x000fe2000001088a */
[----:B------:R-:W2:Y:S01]  /*c480*/  SHFL.BFLY PT, R3, R0, 0x1, 0x1f ;  /* 0x0c201f0000037f89 */ /* 0x000ea200000e0000 */
[----:B------:R-:W-:Y:S01]  /*c490*/  FADD.FTZ R2, -R69, R70 ;  /* 0x0000004645027221 */ /* 0x000fe20000010100 */
[----:B------:R-:W-:Y:S01]  /*c4a0*/  MOV R70, R9 ;  /* 0x0000000900467202 */ /* 0x000fe20000000f00 */
[--C-:B------:R-:W-:Y:S01]  /*c4b0*/  FFMA.FTZ R32, R139, c[0x0][0x2d0], -R138.reuse ;  /* 0x0000b4008b207a23 */ /* 0x100fe2000001088a */
[----:B------:R-:W-:Y:S02]  /*c4c0*/  MOV R148, R12 ;  /* 0x0000000c00947202 */ /* 0x000fe40000000f00 */
[----:B------:R-:W-:Y:S02]  /*c4d0*/  MOV R149, R162 ;  /* 0x000000a200957202 */ /* 0x000fe40000000f00 */
[----:B------:R3:W-:Y:S01]  /*c4e0*/  MUFU.EX2 R245, R7 ;  /* 0x0000000700f57308 */ /* 0x0007e20000000800 */
[----:B------:R-:W-:Y:S01]  /*c4f0*/  MOV R139, R48 ;  /* 0x00000030008b7202 */ /* 0x000fe20000000f00 */
[----:B------:R-:W-:Y:S08]  /*c500*/  FFMA.FTZ R48, R159, c[0x0][0x2d0], -R138 ;  /* 0x0000b4009f307a23 */ /* 0x000ff0000001088a */
[----:B------:R4:W-:Y:S01]  /*c510*/  MUFU.EX2 R243, R8 ;  /* 0x0000000800f37308 */ /* 0x0009e20000000800 */
[----:B-1----:R-:W-:Y:S01]  /*c520*/  @P1 IMAD.WIDE.U32 R4, R229, c[0x0][0x1e0], RZ ;  /* 0x00007800e5041a25 */ /* 0x002fe200078e00ff */
[----:B--2---:R-:W-:Y:S02]  /*c530*/  FMNMX.FTZ R68, R0, R3, !PT ;  /* 0x0000000300447209 */ /* 0x004fe40007810000 */
[----:B------:R-:W-:Y:S01]  /*c540*/  @P1 SHF.R.S32.HI R3, RZ, 0x1f, R229 ;  /* 0x0000001fff031819 */ /* 0x000fe200000114e5 */
[----:B------:R-:W-:Y:S01]  /*c550*/  FMUL.FTZ R0, R2, c[0x0][0x2d0] ;  /* 0x0000b40002007a20 */ /* 0x000fe20000410000 */
[----:B------:R-:W-:Y:S03]  /*c560*/  @P1 SHF.L.U32 R6, R4, 0x7, RZ ;  /* 0x0000000704061819 */ /* 0x000fe600000006ff */
[----:B------:R-:W-:Y:S01]  /*c570*/  @P1 IMAD R3, R3, c[0x0][0x1e0], RZ ;  /* 0x0000780003031a24 */ /* 0x000fe200078e02ff */
[----:B------:R1:W2:Y:S03]  /*c580*/  MUFU.EX2 R2, R0 ;  /* 0x0000000000027308 */ /* 0x0002a60000000800 */
[----:B------:R-:W-:Y:S05]  /*c590*/  @P1 IMAD R3, R229, c[0x0][0x1e4], R3 ;  /* 0x00007900e5031a24 */ /* 0x000fea00078e0203 */
[----:B------:R-:W-:Y:S02]  /*c5a0*/  @P1 IADD3 R3, R5, R3, RZ ;  /* 0x0000000305031210 */ /* 0x000fe40007ffe0ff */
[----:B-----5:R-:W-:Y:S02]  /*c5b0*/  @P1 IADD3 R5, P3, R6, R10, RZ ;  /* 0x0000000a06051210 */ /* 0x020fe40007f7e0ff */
[----:B------:R-:W-:Y:S02]  /*c5c0*/  @P1 SHF.L.U64.HI R3, R4, 0x7, R3 ;  /* 0x0000000704031819 */ /* 0x000fe40000010203 */
[----:B------:R-:W-:Y:S02]  /*c5d0*/  @P1 LEA R4, P2, R5, c[0x0][0x1c8], 0x1 ;  /* 0x0000720005041a11 */ /* 0x000fe400078408ff */
[----:B---3--:R-:W-:Y:S02]  /*c5e0*/  @P1 IADD3.X R7, R3, R13, RZ, P3, !PT ;  /* 0x0000000d03071210 */ /* 0x008fe40001ffe4ff */
[----:B------:R-:W-:Y:S02]  /*c5f0*/  @P1 IADD3 R6, P4, P3, R6, 0x40, R10 ;  /* 0x0000004006061810 */ /* 0x000fe40007b9e00a */
[----:B------:R-:W-:Y:S01]  /*c600*/  @P1 LEA.HI.X R5, R5, c[0x0][0x1cc], R7, 0x1, P2 ;  /* 0x0000730005051a11 */ /* 0x000fe200010f0c07 */
[--C-:B------:R-:W-:Y:S01]  /*c610*/  FFMA.FTZ R7, R151, c[0x0][0x2d0], -R138.reuse ;  /* 0x0000b40097077a23 */ /* 0x100fe2000001088a */
[----:B------:R-:W-:Y:S02]  /*c620*/  MOV R151, R247 ;  /* 0x000000f700977202 */ /* 0x000fe40000000f00 */
[----:B------:R-:W-:Y:S01]  /*c630*/  @P1 LEA R10, P2, R6, c[0x0][0x1c8], 0x1 ;  /* 0x00007200060a1a11 */ /* 0x000fe200078408ff */
[----:B------:R3:W-:Y:S01]  /*c640*/  MUFU.EX2 R247, R7 ;  /* 0x0000000700f77308 */ /* 0x0007e20000000800 */
[----:B------:R-:W-:Y:S01]  /*c650*/  @P1 IADD3.X R3, R3, RZ, R13, P4, P3 ;  /* 0x000000ff03031210 */ /* 0x000fe200027e640d */
[----:B------:R5:W-:Y:S01]  /*c660*/  @P1 LDGSTS.E.BYPASS.LTC128B.128 [R228+0x8100], [R4.64], !P0 ;  /* 0x0810000004e41fae */ /* 0x000be2000c101d46 */
[----:B----4-:R-:W-:Y:S01]  /*c670*/  @P1 MOV R8, c[0x0][0x1e0] ;  /* 0x0000780000081a02 */ /* 0x010fe20000000f00 */
[----:B-1----:R-:W-:Y:S01]  /*c680*/  FADD.FTZ R0, -R68, R71 ;  /* 0x0000004744007221 */ /* 0x002fe20000010100 */
[----:B------:R-:W-:Y:S01]  /*c690*/  @P1 LEA.HI.X R11, R6, c[0x0][0x1cc], R3, 0x1, P2 ;  /* 0x00007300060b1a11 */ /* 0x000fe200010f0c03 */
[----:B------:R-:W-:Y:S01]  /*c6a0*/  FMUL.FTZ R3, R68, c[0x0][0x2d0] ;  /* 0x0000b40044037a20 */ /* 0x000fe20000410000 */
[----:B------:R-:W-:Y:S01]  /*c6b0*/  @P1 SHF.L.U64.HI R9, R8, R230, c[0x0][0x1e4] ;  /* 0x0000790008091619 */ /* 0x000fe200000102e6 */
[----:B------:R-:W-:Y:S01]  /*c6c0*/  FMUL.FTZ R0, R0, c[0x0][0x2d0] ;  /* 0x0000b40000007a20 */ /* 0x000fe20000410000 */
[----:B------:R-:W-:Y:S01]  /*c6d0*/  @P1 SHF.L.U32 R8, R8, 0x6, RZ ;  /* 0x0000000608081819 */ /* 0x000fe200000006ff */
[----:B------:R1:W-:Y:S01]  /*c6e0*/  @P1 LDGSTS.E.BYPASS.LTC128B.128 [R228+0xc100], [R10.64], !P6 ;  /* 0x0c1000000ae41fae */ /* 0x0003e2000f101d46 */
[----:B------:R-:W-:Y:S01]  /*c6f0*/  MOV R230, R163 ;  /* 0x000000a300e67202 */ /* 0x000fe20000000f00 */
[----:B--2---:R-:W-:Y:S01]  /*c700*/  FMUL.FTZ R16, R2, R84 ;  /* 0x0000005402107220 */ /* 0x004fe20000410000 */
[----:B------:R-:W-:Y:S01]  /*c710*/  @P1 IADD3 R6, P2, R4, R8, RZ ;  /* 0x0000000804061210 */ /* 0x000fe20007f5e0ff */
[----:B------:R-:W2:Y:S01]  /*c720*/  MUFU.EX2 R0, R0 ;  /* 0x0000000000007308 */ /* 0x000ea20000000800 */
[----:B------:R-:W-:Y:S01]  /*c730*/  MOV R71, R168 ;  /* 0x000000a800477202 */ /* 0x000fe20000000f00 */
[C---:B------:R-:W-:Y:S01]  /*c740*/  FMUL.FTZ R17, R2.reuse, R85 ;  /* 0x0000005502117220 */ /* 0x040fe20000410000 */
[----:B------:R-:W-:Y:S01]  /*c750*/  MOV R159, R151 ;  /* 0x00000097009f7202 */ /* 0x000fe20000000f00 */
[C---:B------:R-:W-:Y:S01]  /*c760*/  FMUL.FTZ R24, R2.reuse, R92 ;  /* 0x0000005c02187220 */ /* 0x040fe20000410000 */
[----:B------:R-:W-:Y:S01]  /*c770*/  MOV R151, R65 ;  /* 0x0000004100977202 */ /* 0x000fe20000000f00 */
[C---:B------:R-:W-:Y:S02]  /*c780*/  FMUL.FTZ R25, R2.reuse, R93 ;  /* 0x0000005d02197220 */ /* 0x040fe40000410000 */
[----:B------:R-:W-:Y:S01]  /*c790*/  FMUL.FTZ R33, R2, R101 ;  /* 0x0000006502217220 */ /* 0x000fe20000410000 */
[----:B------:R-:W-:Y:S01]  /*c7a0*/  MOV R101, R71 ;  /* 0x0000004700657202 */ /* 0x000fe20000000f00 */
[--C-:B---3--:R-:W-:Y:S01]  /*c7b0*/  FFMA.FTZ R7, R154, c[0x0][0x2d0], -R3.reuse ;  /* 0x0000b4009a077a23 */ /* 0x108fe20000010803 */
[----:B------:R-:W-:Y:S01]  /*c7c0*/  MOV R154, R235 ;  /* 0x000000eb009a7202 */ /* 0x000fe20000000f00 */
[--C-:B------:R-:W-:Y:S01]  /*c7d0*/  FFMA.FTZ R40, R157, c[0x0][0x2d0], -R3.reuse ;  /* 0x0000b4009d287a23 */ /* 0x100fe20000010803 */
[----:B------:R3:W-:Y:S01]  /*c7e0*/  MUFU.EX2 R235, R32 ;  /* 0x0000002000eb7308 */ /* 0x0007e20000000800 */
[----:B------:R-:W-:Y:S01]  /*c7f0*/  FMUL.FTZ R41, R2, R109 ;  /* 0x0000006d02297220 */ /* 0x000fe20000410000 */
[----:B-----5:R-:W-:Y:S01]  /*c800*/  @P1 IADD3 R4, P3, R6, R8, RZ ;  /* 0x0000000806041210 */ /* 0x020fe20007f7e0ff */
[----:B------:R-:W-:Y:S01]  /*c810*/  FMUL.FTZ R65, R2, R133 ;  /* 0x0000008502417220 */ /* 0x000fe20000410000 */
[----:B------:R-:W-:Y:S01]  /*c820*/  MOV R109, R161 ;  /* 0x000000a1006d7202 */ /* 0x000fe20000000f00 */
[--C-:B------:R-:W-:Y:S01]  /*c830*/  FFMA.FTZ R71, R241, c[0x0][0x2d0], -R138.reuse ;  /* 0x0000b400f1477a23 */ /* 0x100fe2000001088a */
[----:B------:R-:W-:Y:S01]  /*c840*/  MOV R157, R233 ;  /* 0x000000e9009d7202 */ /* 0x000fe20000000f00 */
[--C-:B------:R-:W-:Y:S03]  /*c850*/  FFMA.FTZ R137, R137, c[0x0][0x2d0], -R3.reuse ;  /* 0x0000b40089897a23 */ /* 0x100fe60000010803 */
[----:B------:R4:W-:Y:S01]  /*c860*/  MUFU.EX2 R169, R7 ;  /* 0x0000000700a97308 */ /* 0x0009e20000000800 */
[--C-:B-1----:R-:W-:Y:S01]  /*c870*/  FFMA.FTZ R10, R155, c[0x0][0x2d0], -R3.reuse ;  /* 0x0000b4009b0a7a23 */ /* 0x102fe20000010803 */
[----:B------:R-:W-:Y:S01]  /*c880*/  MOV R155, R234 ;  /* 0x000000ea009b7202 */ /* 0x000fe20000000f00 */
[C---:B--2---:R-:W-:Y:S02]  /*c890*/  FMUL.FTZ R11, R0.reuse, R79 ;  /* 0x0000004f000b7220 */ /* 0x044fe40000410000 */
[C---:B------:R-:W-:Y:S02]  /*c8a0*/  FMUL.FTZ R18, R0.reuse, R86 ;  /* 0x0000005600127220 */ /* 0x040fe40000410000 */
[C---:B------:R-:W-:Y:S02]  /*c8b0*/  FMUL.FTZ R19, R0.reuse, R87 ;  /* 0x0000005700137220 */ /* 0x040fe40000410000 */
[C---:B------:R-:W-:Y:S01]  /*c8c0*/  FMUL.FTZ R26, R0.reuse, R94 ;  /* 0x0000005e001a7220 */ /* 0x040fe20000410000 */
[----:B------:R1:W2:Y:S01]  /*c8d0*/  MUFU.EX2 R168, R10 ;  /* 0x0000000a00a87308 */ /* 0x0002a20000000800 */
[C---:B------:R-:W-:Y:S02]  /*c8e0*/  FMUL.FTZ R27, R0.reuse, R95 ;  /* 0x0000005f001b7220 */ /* 0x040fe40000410000 */
[----:B------:R-:W-:Y:S01]  /*c8f0*/  FMUL.FTZ R34, R0, R102 ;  /* 0x0000006600227220 */ /* 0x000fe20000410000 */
[----:B------:R-:W-:Y:S01]  /*c900*/  MOV R102, R150 ;  /* 0x0000009600667202 */ /* 0x000fe20000000f00 */
[----:B---3--:R-:W-:Y:S01]  /*c910*/  FMUL.FTZ R32, R2, R100 ;  /* 0x0000006402207220 */ /* 0x008fe20000410000 */
[----:B------:R-:W-:Y:S01]  /*c920*/  MOV R100, R70 ;  /* 0x0000004600647202 */ /* 0x000fe20000000f00 */
[C---:B------:R-:W-:Y:S01]  /*c930*/  FMUL.FTZ R35, R0.reuse, R103 ;  /* 0x0000006700237220 */ /* 0x040fe20000410000 */
[----:B------:R-:W-:Y:S01]  /*c940*/  MOV R150, R59 ;  /* 0x0000003b00967202 */ /* 0x000fe20000000f00 */
[--C-:B------:R-:W-:Y:S01]  /*c950*/  FFMA.FTZ R70, R193, c[0x0][0x2d0], -R138.reuse ;  /* 0x0000b400c1467a23 */ /* 0x100fe2000001088a */
[----:B------:R3:W-:Y:S01]  /*c960*/  MUFU.EX2 R162, R40 ;  /* 0x0000002800a27308 */ /* 0x0007e20000000800 */
[C---:B------:R-:W-:Y:S01]  /*c970*/  FMUL.FTZ R42, R0.reuse, R110 ;  /* 0x0000006e002a7220 */ /* 0x040fe20000410000 */
[----:B------:R-:W-:Y:S01]  /*c980*/  MOV R110, R49 ;  /* 0x00000031006e7202 */ /* 0x000fe20000000f00 */
[----:B------:R-:W-:Y:S01]  /*c990*/  FMUL.FTZ R43, R0, R111 ;  /* 0x0000006f002b7220 */ /* 0x000fe20000410000 */
[----:B----4-:R-:W-:Y:S01]  /*c9a0*/  @P1 IADD3.X R7, R5, R9, RZ, P2, !PT ;  /* 0x0000000905071210 */ /* 0x010fe200017fe4ff */
[----:B------:R-:W-:Y:S01]  /*c9b0*/  FMUL.FTZ R49, R2, R117 ;  /* 0x0000007502317220 */ /* 0x000fe20000410000 */
[----:B------:R-:W-:Y:S01]  /*c9c0*/  @P1 IADD3 R8, P2, R4, R8, RZ ;  /* 0x0000000804081210 */ /* 0x000fe20007f5e0ff */
[C---:B------:R-:W-:Y:S01]  /*c9d0*/  FMUL.FTZ R59, R0.reuse, R127 ;  /* 0x0000007f003b7220 */ /* 0x040fe20000410000 */
[-C--:B------:R-:W-:Y:S01]  /*c9e0*/  @P1 IADD3.X R5, R7, R9.reuse, RZ, P3, !PT ;  /* 0x0000000907051210 */ /* 0x080fe20001ffe4ff */
[----:B------:R4:W-:Y:S01]  /*c9f0*/  @P1 LDGSTS.E.BYPASS.LTC128B.128 [R228+0x9100], [R6.64], !P0 ;  /* 0x0910000006e41fae */ /* 0x0009e2000c101d46 */
[----:B------:R-:W-:Y:S01]  /*ca00*/  MOV R103, R58 ;  /* 0x0000003a00677202 */ /* 0x000fe20000000f00 */
[C---:B------:R-:W-:Y:S01]  /*ca10*/  FMUL.FTZ R58, R0.reuse, R126 ;  /* 0x0000007e003a7220 */ /* 0x040fe20000410000 */
[----:B------:R-:W-:Y:S01]  /*ca20*/  @P1 IADD3.X R9, R5, R9, RZ, P2, !PT ;  /* 0x0000000905091210 */ /* 0x000fe200017fe4ff */
[----:B------:R5:W-:Y:S01]  /*ca30*/  MUFU.EX2 R233, R48 ;  /* 0x0000003000e97308 */ /* 0x000be20000000800 */
[----:B-1----:R-:W-:Y:S01]  /*ca40*/  FMUL.FTZ R10, R0, R78 ;  /* 0x0000004e000a7220 */ /* 0x002fe20000410000 */
[----:B------:R-:W-:Y:S01]  /*ca50*/  MOV R111, R60 ;  /* 0x0000003c006f7202 */ /* 0x000fe20000000f00 */
[--C-:B------:R-:W-:Y:S01]  /*ca60*/  FFMA.FTZ R100, R100, c[0x0][0x2d0], -R138.reuse ;  /* 0x0000b40064647a23 */ /* 0x100fe2000001088a */
[----:B------:R4:W-:Y:S01]  /*ca70*/  @P1 LDGSTS.E.BYPASS.LTC128B.128 [R228+0xd100], [R6.64+0x80], !P6 ;  /* 0x0d10008006e41fae */ /* 0x0009e2000f101d46 */
[C---:B---3--:R-:W-:Y:S07]  /*ca80*/  FMUL.FTZ R40, R2.reuse, R108 ;  /* 0x0000006c02287220 */ /* 0x048fee0000410000 */
[----:B------:R1:W-:Y:S01]  /*ca90*/  @P1 LDGSTS.E.BYPASS.LTC128B.128 [R228+0xa100], [R4.64], !P0 ;  /* 0x0a10000004e41fae */ /* 0x0003e2000c101d46 */
[----:B------:R-:W-:Y:S02]  /*caa0*/  MOV R108, R154 ;  /* 0x0000009a006c7202 */ /* 0x000fe40000000f00 */
[----:B------:R-:W-:Y:S02]  /*cab0*/  MOV R154, R149 ;  /* 0x00000095009a7202 */ /* 0x000fe40000000f00 */
[----:B------:R-:W-:Y:S01]  /*cac0*/  MOV R149, R64 ;  /* 0x0000004000957202 */ /* 0x000fe20000000f00 */
[C---:B------:R-:W-:Y:S02]  /*cad0*/  FMUL.FTZ R64, R2.reuse, R132 ;  /* 0x0000008402407220 */ /* 0x040fe40000410000 */
[----:B------:R1:W-:Y:S01]  /*cae0*/  @P1 LDGSTS.E.BYPASS.LTC128B.128 [R228+0xe100], [R4.64+0x80], !P6 ;  /* 0x0e10008004e41fae */ /* 0x0003e2000f101d46 */
[----:B-----5:R-:W-:Y:S07]  /*caf0*/  FMUL.FTZ R48, R2, R116 ;  /* 0x0000007402307220 */ /* 0x020fee0000410000 */
[----:B------:R3:W-:Y:S01]  /*cb00*/  @P1 LDGSTS.E.BYPASS.LTC128B.128 [R228+0xb100], [R8.64], !P0 ;  /* 0x0b10000008e41fae */ /* 0x0007e2000c101d46 */
[C---:B----4-:R-:W-:Y:S01]  /*cb10*/  FMUL.FTZ R6, R0.reuse, R74 ;  /* 0x0000004a00067220 */ /* 0x050fe20000410000 */
[----:B------:R-:W-:Y:S01]  /*cb20*/  F2FP.BF16.PACK_AB R74, R247, R243 ;  /* 0x000000f3f74a723e */ /* 0x000fe200000010ff */
[----:B------:R-:W-:Y:S05]  /*cb30*/  FMUL.FTZ R7, R0, R75 ;  /* 0x0000004b00077220 */ /* 0x000fea0000410000 */
[----:B------:R3:W-:Y:S08]  /*cb40*/  @P1 LDGSTS.E.BYPASS.LTC128B.128 [R228+0xf100], [R8.64+0x80], !P6 ;  /* 0x0f10008008e41fae */ /* 0x0007f0000f101d46 */
[----:B------:R-:W4:Y:S01]  /*cb50*/  LDSM.16.MT88.4 R12, [R200] ;  /* 0x00000000c80c783b */ /* 0x000f220000004200 */
[--C-:B-1----:R-:W-:Y:S01]  /*cb60*/  FFMA.FTZ R4, R152, c[0x0][0x2d0], -R3.reuse ;  /* 0x0000b40098047a23 */ /* 0x102fe20000010803 */
[----:B------:R-:W-:Y:S01]  /*cb70*/  MOV R152, R67 ;  /* 0x0000004300987202 */ /* 0x000fe20000000f00 */
[----:B------:R-:W-:Y:S01]  /*cb80*/  FMUL.FTZ R5, R2, R73 ;  /* 0x0000004902057220 */ /* 0x000fe20000410000 */
[----:B--2---:R-:W-:Y:S01]  /*cb90*/  F2FP.BF16.PACK_AB R73, R168, R169 ;  /* 0x000000a9a849723e */ /* 0x004fe200000010ff */
[----:B------:R1:W-:Y:S03]  /*cba0*/  MUFU.EX2 R163, R4 ;  /* 0x0000000400a37308 */ /* 0x0003e60000000800 */
[----:B------:R-:W2:Y:S01]  /*cbb0*/  LDSM.16.MT88.4 R20, [R204] ;  /* 0x00000000cc14783b */ /* 0x000ea20000004200 */
[----:B------:R-:W-:Y:S07]  /*cbc0*/  FMUL.FTZ R67, R0, R135 ;  /* 0x0000008700437220 */ /* 0x000fee0000410000 */
[----:B------:R-:W5:Y:S01]  /*cbd0*/  LDSM.16.MT88.4 R28, [R203] ;  /* 0x00000000cb1c783b */ /* 0x000f620000004200 */
[C---:B---3--:R-:W-:Y:S02]  /*cbe0*/  FMUL.FTZ R8, R2.reuse, R76 ;  /* 0x0000004c02087220 */ /* 0x048fe40000410000 */
[----:B------:R-:W-:Y:S05]  /*cbf0*/  FMUL.FTZ R9, R2, R77 ;  /* 0x0000004d02097220 */ /* 0x000fea0000410000 */
[----:B------:R-:W3:Y:S01]  /*cc00*/  LDSM.16.MT88.4 R36, [R223] ;  /* 0x00000000df24783b */ /* 0x000ee20000004200 */
[--C-:B-1----:R-:W-:Y:S07]  /*cc10*/  FFMA.FTZ R4, R153, c[0x0][0x2d0], -R3.reuse ;  /* 0x0000b40099047a23 */ /* 0x102fee0000010803 */
[----:B------:R-:W1:Y:S01]  /*cc20*/  LDSM.16.MT88.4 R44, [R200+0x4000] ;  /* 0x00400000c82c783b */ /* 0x000e620000004200 */
[----:B------:R-:W-:Y:S01]  /*cc30*/  MOV R153, R51 ;  /* 0x0000003300997202 */ /* 0x000fe20000000f00 */
[----:B------:R-:W-:Y:S01]  /*cc40*/  FMUL.FTZ R51, R0, R119 ;  /* 0x0000007700337220 */ /* 0x000fe20000410000 */
[----:B------:R2:W2:Y:S01]  /*cc50*/  MUFU.EX2 R170, R4 ;  /* 0x0000000400aa7308 */ /* 0x0004a20000000800 */
[----:B------:R-:W-:Y:S04]  /*cc60*/  MOV R119, R230 ;  /* 0x000000e600777202 */ /* 0x000fe80000000f00 */
[----:B------:R-:W1:Y:S05]  /*cc70*/  LDSM.16.MT88.4 R52, [R204+0x4000] ;  /* 0x00400000cc34783b */ /* 0x000e6a0000004200 */
[----:B------:R3:W-:Y:S03]  /*cc80*/  MUFU.EX2 R230, R70 ;  /* 0x0000004600e67308 */ /* 0x0007e60000000800 */
[----:B------:R-:W1:Y:S08]  /*cc90*/  LDSM.16.MT88.4 R60, [R203+0x4000] ;  /* 0x00400000cb3c783b */ /* 0x000e700000004200 */
[----:B------:R-:W1:Y:S01]  /*cca0*/  LDSM.16.MT88.4 R76, [R206+0x4000] ;  /* 0x00400000ce4c783b */ /* 0x000e620000004200 */
[----:B--2---:R-:W-:Y:S01]  /*ccb0*/  FMUL.FTZ R4, R2, R72 ;  /* 0x0000004802047220 */ /* 0x004fe20000410000 */
[----:B------:R-:W-:Y:S02]  /*ccc0*/  F2FP.BF16.PACK_AB R72, R245, R244 ;  /* 0x000000f4f548723e */ /* 0x000fe400000010ff */
[----:B------:R-:W-:Y:S04]  /*ccd0*/  F2FP.BF16.PACK_AB R75, R170, R163 ;  /* 0x000000a3aa4b723e */ /* 0x000fe800000010ff */
[----:B------:R-:W-:Y:S03]  /*cce0*/  LDSM.16.MT88.4 R84, [R204+0x800] ;  /* 0x00080000cc54783b */ /* 0x000fe60000004200 */
[C---:B----4-:R-:W-:Y:S05]  /*ccf0*/  HMMA.16816.F32.BF16 R4, R72.reuse, R12, R4 ;  /* 0x0000000c4804723c */ /* 0x050fea0000041804 */
[----:B------:R-:W-:Y:S01]  /*cd00*/  LDSM.16.MT88.4 R92, [R206+0x4800] ;  /* 0x00480000ce5c783b */ /* 0x000fe20000004200 */
[--C-:B---3--:R-:W-:Y:S02]  /*cd10*/  FFMA.FTZ R70, R194, c[0x0][0x2d0], -R138.reuse ;  /* 0x0000b400c2467a23 */ /* 0x108fe4000001088a */
[C---:B------:R-:W-:Y:S01]  /*cd20*/  FMUL.FTZ R12, R2.reuse, R80 ;  /* 0x00000050020c7220 */ /* 0x040fe20000410000 */
[C---:B------:R-:W-:Y:S04]  /*cd30*/  HMMA.16816.F32.BF16 R8, R72.reuse, R14, R8 ;  /* 0x0000000e4808723c */ /* 0x040fe80000041808 */
[----:B------:R-:W0:Y:S01]  /*cd40*/  LDGDEPBAR ;  /* 0x00000000000079af */ /* 0x000e220000000000 */
[----:B------:R-:W-:Y:S02]  /*cd50*/  FMUL.FTZ R13, R2, R81 ;  /* 0x00000051020d7220 */ /* 0x000fe40000410000 */
[C---:B------:R-:W-:Y:S02]  /*cd60*/  FMUL.FTZ R14, R0.reuse, R82 ;  /* 0x00000052000e7220 */ /* 0x040fe40000410000 */
[----:B------:R-:W-:Y:S03]  /*cd70*/  FMUL.FTZ R15, R0, R83 ;  /* 0x00000053000f7220 */ /* 0x000fe60000410000 */
[----:B------:R-:W2:Y:S04]  /*cd80*/  LDSM.16.MT88.4 R80, [R200+0x800] ;  /* 0x00080000c850783b */ /* 0x000ea80000004200 */
[C---:B------:R-:W-:Y:S07]  /*cd90*/  HMMA.16816.F32.BF16 R12, R72.reuse, R20, R12 ;  /* 0x00000014480c723c */ /* 0x040fee000004180c */
[C---:B------:R-:W-:Y:S01]  /*cda0*/  FMUL.FTZ R20, R2.reuse, R88 ;  /* 0x0000005802147220 */ /* 0x040fe20000410000 */
[C---:B------:R-:W-:Y:S04]  /*cdb0*/  HMMA.16816.F32.BF16 R16, R72.reuse, R22, R16 ;  /* 0x000000164810723c */ /* 0x040fe80000041810 */
[----:B------:R-:W-:Y:S03]  /*cdc0*/  FMUL.FTZ R21, R2, R89 ;  /* 0x0000005902157220 */ /* 0x000fe60000410000 */
[C---:B------:R-:W-:Y:S02]  /*cdd0*/  FMUL.FTZ R22, R0.reuse, R90 ;  /* 0x0000005a00167220 */ /* 0x040fe40000410000 */
[----:B------:R-:W-:Y:S02]  /*cde0*/  FMUL.FTZ R23, R0, R91 ;  /* 0x0000005b00177220 */ /* 0x000fe40000410000 */
[----:B------:R-:W3:Y:S05]  /*cdf0*/  LDSM.16.MT88.4 R88, [R203+0x800] ;  /* 0x00080000cb58783b */ /* 0x000eea0000004200 */
[C---:B-----5:R-:W-:Y:S07]  /*ce00*/  HMMA.16816.F32.BF16 R20, R72.reuse, R28, R20 ;  /* 0x0000001c4814723c */ /* 0x060fee0000041814 */
        /* <DEDUP_REMOVED lines=15> */
[----:B----4-:R-:W-:Y:S07]  /*cf00*/  FMUL.FTZ R36, R2, R104 ;  /* 0x0000006802247220 */ /* 0x010fee0000410000 */
[C---:B-1----:R-:W-:Y:S07]  /*cf10*/  HMMA.16816.F32.BF16 R36, R72.reuse, R44, R36 ;  /* 0x0000002c4824723c */ /* 0x042fee0000041824 */
[--C-:B------:R-:W-:Y:S01]  /*cf20*/  FFMA.FTZ R44, R158, c[0x0][0x2d0], -R3.reuse ;  /* 0x0000b4009e2c7a23 */ /* 0x100fe20000010803 */
[C---:B------:R-:W-:Y:S03]  /*cf30*/  HMMA.16816.F32.BF16 R40, R72.reuse, R46, R40 ;  /* 0x0000002e4828723c */ /* 0x040fe60000041828 */
[----:B------:R1:W-:Y:S01]  /*cf40*/  MUFU.EX2 R161, R44 ;  /* 0x0000002c00a17308 */ /* 0x0003e20000000800 */
[----:B------:R-:W-:Y:S01]  /*cf50*/  FMUL.FTZ R45, R2, R113 ;  /* 0x00000071022d7220 */ /* 0x000fe20000410000 */
[----:B------:R-:W-:Y:S02]  /*cf60*/  MOV R158, R155 ;  /* 0x0000009b009e7202 */ /* 0x000fe40000000f00 */
[C---:B------:R-:W-:Y:S01]  /*cf70*/  FMUL.FTZ R46, R0.reuse, R114 ;  /* 0x00000072002e7220 */ /* 0x040fe20000410000 */
[----:B------:R-:W-:Y:S01]  /*cf80*/  MOV R155, R66 ;  /* 0x00000042009b7202 */ /* 0x000fe20000000f00 */
[C---:B------:R-:W-:Y:S03]  /*cf90*/  FMUL.FTZ R47, R0.reuse, R115 ;  /* 0x00000073002f7220 */ /* 0x040fe60000410000 */
[----:B------:R-:W-:Y:S02]  /*cfa0*/  FMUL.FTZ R66, R0, R134 ;  /* 0x0000008600427220 */ /* 0x000fe40000410000 */
[----:B-1----:R-:W-:Y:S07]  /*cfb0*/  FMUL.FTZ R44, R2, R112 ;  /* 0x00000070022c7220 */ /* 0x002fee0000410000 */
[C---:B------:R-:W-:Y:S07]  /*cfc0*/  HMMA.16816.F32.BF16 R44, R72.reuse, R52, R44 ;  /* 0x00000034482c723c */ /* 0x040fee000004182c */
[--C-:B------:R-:W-:Y:S01]  /*cfd0*/  FFMA.FTZ R52, R160, c[0x0][0x2d0], -R138.reuse ;  /* 0x0000b400a0347a23 */ /* 0x100fe2000001088a */
[C---:B------:R-:W-:Y:S03]  /*cfe0*/  HMMA.16816.F32.BF16 R48, R72.reuse, R54, R48 ;  /* 0x000000364830723c */ /* 0x040fe60000041830 */
[----:B------:R1:W4:Y:S01]  /*cff0*/  MUFU.EX2 R118, R52 ;  /* 0x0000003400767308 */ /* 0x0003220000000800 */
[C---:B------:R-:W-:Y:S01]  /*d000*/  FMUL.FTZ R53, R2.reuse, R121 ;  /* 0x0000007902357220 */ /* 0x040fe20000410000 */
[----:B------:R-:W-:Y:S02]  /*d010*/  MOV R121, R199 ;  /* 0x000000c700797202 */ /* 0x000fe40000000f00 */
[----:B------:R-:W-:Y:S01]  /*d020*/  MOV R160, R57 ;  /* 0x0000003900a07202 */ /* 0x000fe20000000f00 */
[----:B------:R-:W-:Y:S04]  /*d030*/  FMUL.FTZ R57, R2, R125 ;  /* 0x0000007d02397220 */ /* 0x000fe80000410000 */
[C---:B------:R-:W-:Y:S01]  /*d040*/  FMUL.FTZ R54, R0.reuse, R122 ;  /* 0x0000007a00367220 */ /* 0x040fe20000410000 */
[----:B------:R5:W-:Y:S01]  /*d050*/  MUFU.EX2 R199, R70 ;  /* 0x0000004600c77308 */ /* 0x000be20000000800 */
[----:B------:R-:W-:Y:S02]  /*d060*/  FMUL.FTZ R55, R0, R123 ;  /* 0x0000007b00377220 */ /* 0x000fe40000410000 */
[----:B-1----:R-:W-:Y:S01]  /*d070*/  FMUL.FTZ R52, R2, R120 ;  /* 0x0000007802347220 */ /* 0x002fe20000410000 */
[----:B------:R-:W-:Y:S01]  /*d080*/  MOV R120, R56 ;  /* 0x0000003800787202 */ /* 0x000fe20000000f00 */
[--C-:B------:R-:W-:Y:S05]  /*d090*/  FFMA.FTZ R56, R171, c[0x0][0x2d0], -R3.reuse ;  /* 0x0000b400ab387a23 */ /* 0x100fea0000010803 */
[----:B------:R1:W-:Y:S01]  /*d0a0*/  MUFU.EX2 R117, R56 ;  /* 0x0000003800757308 */ /* 0x0003e20000000800 */
[C---:B------:R-:W-:Y:S03]  /*d0b0*/  HMMA.16816.F32.BF16 R52, R72.reuse, R60, R52 ;  /* 0x0000003c4834723c */ /* 0x040fe60000041834 */
[--C-:B-----5:R-:W-:Y:S04]  /*d0c0*/  FFMA.FTZ R70, R195, c[0x0][0x2d0], -R3.reuse ;  /* 0x0000b400c3467a23 */ /* 0x120fe80000010803 */
[--C-:B------:R-:W-:Y:S02]  /*d0d0*/  FFMA.FTZ R60, R192, c[0x0][0x2d0], -R3.reuse ;  /* 0x0000b400c03c7a23 */ /* 0x100fe40000010803 */
[----:B------:R5:W-:Y:S03]  /*d0e0*/  MUFU.EX2 R125, R70 ;  /* 0x00000046007d7308 */ /* 0x000be60000000800 */
[C---:B------:R-:W-:Y:S07]  /*d0f0*/  FMUL.FTZ R61, R2.reuse, R129 ;  /* 0x00000081023d7220 */ /* 0x040fee0000410000 */
[----:B------:R2:W2:Y:S01]  /*d100*/  MUFU.EX2 R116, R60 ;  /* 0x0000003c00747308 */ /* 0x0004a20000000800 */
[----:B-1----:R-:W-:Y:S07]  /*d110*/  FMUL.FTZ R56, R2, R124 ;  /* 0x0000007c02387220 */ /* 0x002fee0000410000 */
[C---:B------:R-:W-:Y:S03]  /*d120*/  HMMA.16816.F32.BF16 R56, R72.reuse, R62, R56 ;  /* 0x0000003e4838723c */ /* 0x040fe60000041838 */
[--C-:B-----5:R-:W-:Y:S02]  /*d130*/  FFMA.FTZ R70, R196, c[0x0][0x2d0], -R3.reuse ;  /* 0x0000b400c4467a23 */ /* 0x120fe40000010803 */
[----:B------:R1:W-:Y:S02]  /*d140*/  MUFU.EX2 R196, R71 ;  /* 0x0000004700c47308 */ /* 0x0003e40000000800 */
[C---:B------:R-:W-:Y:S02]  /*d150*/  FMUL.FTZ R62, R0.reuse, R130 ;  /* 0x00000082003e7220 */ /* 0x040fe40000410000 */
[----:B------:R-:W-:Y:S03]  /*d160*/  FMUL.FTZ R63, R0, R131 ;  /* 0x00000083003f7220 */ /* 0x000fe60000410000 */
[----:B--2---:R-:W-:Y:S03]  /*d170*/  FMUL.FTZ R60, R2, R128 ;  /* 0x00000080023c7220 */ /* 0x004fe60000410000 */
[----:B------:R2:W5:Y:S04]  /*d180*/  MUFU.EX2 R124, R70 ;  /* 0x00000046007c7308 */ /* 0x0005680000000800 */
[C---:B------:R-:W-:Y:S08]  /*d190*/  HMMA.16816.F32.BF16 R60, R72.reuse, R76, R60 ;  /* 0x0000004c483c723c */ /* 0x040ff0000004183c */
[----:B------:R-:W-:Y:S01]  /*d1a0*/  HMMA.16816.F32.BF16 R64, R72, R78, R64 ;  /* 0x0000004e4840723c */ /* 0x000fe20000041840 */
[----:B------:R-:W3:Y:S03]  /*d1b0*/  LDSM.16.MT88.4 R76, [R206+0x800] ;  /* 0x00080000ce4c783b */ /* 0x000ee60000004200 */
[--C-:B-1----:R-:W-:Y:S03]  /*d1c0*/  FFMA.FTZ R71, R150, c[0x0][0x2d0], -R3.reuse ;  /* 0x0000b40096477a23 */ /* 0x102fe60000010803 */
[----:B----4-:R-:W-:Y:S02]  /*d1d0*/  F2FP.BF16.PACK_AB R74, R118, R233 ;  /* 0x000000e9764a723e */ /* 0x010fe400000010ff */
[----:B------:R-:W-:Y:S03]  /*d1e0*/  F2FP.BF16.PACK_AB R75, R116, R117 ;  /* 0x00000075744b723e */ /* 0x000fe600000010ff */
[--C-:B--2---:R-:W-:Y:S01]  /*d1f0*/  FFMA.FTZ R70, R197, c[0x0][0x2d0], -R138.reuse ;  /* 0x0000b400c5467a23 */ /* 0x104fe2000001088a */
[----:B------:R-:W-:Y:S02]  /*d200*/  F2FP.BF16.PACK_AB R72, R234, R235 ;  /* 0x000000ebea48723e */ /* 0x000fe400000010ff */
[----:B------:R-:W-:Y:S01]  /*d210*/  F2FP.BF16.PACK_AB R73, R161, R162 ;  /* 0x000000a2a149723e */ /* 0x000fe200000010ff */
[----:B------:R1:W-:Y:S06]  /*d220*/  MUFU.EX2 R127, R70 ;  /* 0x00000046007f7308 */ /* 0x0003ec0000000800 */
[C---:B------:R-:W-:Y:S08]  /*d230*/  HMMA.16816.F32.BF16 R4, R72.reuse, R80, R4 ;  /* 0x000000504804723c */ /* 0x040ff00000041804 */
[C---:B------:R-:W-:Y:S01]  /*d240*/  HMMA.16816.F32.BF16 R8, R72.reuse, R82, R8 ;  /* 0x000000524808723c */ /* 0x040fe20000041808 */
[----:B------:R-:W2:Y:S07]  /*d250*/  LDSM.16.MT88.4 R80, [R200+0x4800] ;  /* 0x00480000c850783b */ /* 0x000eae0000004200 */
[C---:B------:R-:W-:Y:S04]  /*d260*/  HMMA.16816.F32.BF16 R12, R72.reuse, R84, R12 ;  /* 0x00000054480c723c */ /* 0x040fe8000004180c */
[--C-:B-1----:R-:W-:Y:S04]  /*d270*/  FFMA.FTZ R70, R198, c[0x0][0x2d0], -R138.reuse ;  /* 0x0000b400c6467a23 */ /* 0x102fe8000001088a */
[C---:B------:R-:W-:Y:S01]  /*d280*/  HMMA.16816.F32.BF16 R16, R72.reuse, R86, R16 ;  /* 0x000000564810723c */ /* 0x040fe20000041810 */
[----:B------:R1:W4:Y:S01]  /*d290*/  MUFU.EX2 R126, R70 ;  /* 0x00000046007e7308 */ /* 0x0003220000000800 */
[----:B------:R-:W4:Y:S06]  /*d2a0*/  LDSM.16.MT88.4 R84, [R204+0x4800] ;  /* 0x00480000cc54783b */ /* 0x000f2c0000004200 */
[C---:B---3--:R-:W-:Y:S08]  /*d2b0*/  HMMA.16816.F32.BF16 R20, R72.reuse, R88, R20 ;  /* 0x000000584814723c */ /* 0x048ff00000041814 */
[C---:B------:R-:W-:Y:S01]  /*d2c0*/  HMMA.16816.F32.BF16 R24, R72.reuse, R90, R24 ;  /* 0x0000005a4818723c */ /* 0x040fe20000041818 */
[----:B------:R-:W3:Y:S07]  /*d2d0*/  LDSM.16.MT88.4 R88, [R203+0x4800] ;  /* 0x00480000cb58783b */ /* 0x000eee0000004200 */
[C---:B------:R-:W-:Y:S04]  /*d2e0*/  HMMA.16816.F32.BF16 R28, R72.reuse, R76, R28 ;  /* 0x0000004c481c723c */ /* 0x040fe8000004181c */
[--C-:B-1----:R-:W-:Y:S04]  /*d2f0*/  FFMA.FTZ R70, R231, c[0x0][0x2d0], -R3.reuse ;  /* 0x0000b400e7467a23 */ /* 0x102fe80000010803 */
[C---:B------:R-:W-:Y:S01]  /*d300*/  HMMA.16816.F32.BF16 R32, R72.reuse, R78, R32 ;  /* 0x0000004e4820723c */ /* 0x040fe20000041820 */
[----:B------:R1:W-:Y:S01]  /*d310*/  MUFU.EX2 R107, R70 ;  /* 0x00000046006b7308 */ /* 0x0003e20000000800 */
[----:B------:R-:W5:Y:S06]  /*d320*/  LDSM.16.MT88.4 R76, [R200+0x1000] ;  /* 0x00100000c84c783b */ /* 0x000f6c0000004200 */
[C---:B--2---:R-:W-:Y:S08]  /*d330*/  HMMA.16816.F32.BF16 R36, R72.reuse, R80, R36 ;  /* 0x000000504824723c */ /* 0x044ff00000041824 */
[C---:B------:R-:W-:Y:S01]  /*d340*/  HMMA.16816.F32.BF16 R40, R72.reuse, R82, R40 ;  /* 0x000000524828723c */ /* 0x040fe20000041828 */
[----:B------:R-:W2:Y:S07]  /*d350*/  LDSM.16.MT88.4 R80, [R203+0x1000] ;  /* 0x00100000cb50783b */ /* 0x000eae0000004200 */
[C---:B----4-:R-:W-:Y:S04]  /*d360*/  HMMA.16816.F32.BF16 R44, R72.reuse, R84, R44 ;  /* 0x00000054482c723c */ /* 0x050fe8000004182c */
[--C-:B-1----:R-:W-:Y:S04]  /*d370*/  FFMA.FTZ R70, R232, c[0x0][0x2d0], -R3.reuse ;  /* 0x0000b400e8467a23 */ /* 0x102fe80000010803 */
[C---:B------:R-:W-:Y:S01]  /*d380*/  HMMA.16816.F32.BF16 R48, R72.reuse, R86, R48 ;  /* 0x000000564830723c */ /* 0x040fe20000041830 */
[----:B------:R1:W4:Y:S01]  /*d390*/  MUFU.EX2 R106, R70 ;  /* 0x00000046006a7308 */ /* 0x0003220000000800 */
[----:B------:R-:W2:Y:S06]  /*d3a0*/  LDSM.16.MT88.4 R84, [R206+0x1000] ;  /* 0x00100000ce54783b */ /* 0x000eac0000004200 */
[C---:B---3--:R-:W-:Y:S08]  /*d3b0*/  HMMA.16816.F32.BF16 R52, R72.reuse, R88, R52 ;  /* 0x000000584834723c */ /* 0x048ff00000041834 */
[C---:B------:R-:W-:Y:S01]  /*d3c0*/  HMMA.16816.F32.BF16 R56, R72.reuse, R90, R56 ;  /* 0x0000005a4838723c */ /* 0x040fe20000041838 */
[----:B------:R-:W-:Y:S07]  /*d3d0*/  LDSM.16.MT88.4 R88, [R204+0x5000] ;  /* 0x00500000cc58783b */ /* 0x000fee0000004200 */
[C---:B------:R-:W-:Y:S04]  /*d3e0*/  HMMA.16816.F32.BF16 R60, R72.reuse, R92, R60 ;  /* 0x0000005c483c723c */ /* 0x040fe8000004183c */
[--C-:B-1----:R-:W-:Y:S04]  /*d3f0*/  FFMA.FTZ R70, R236, c[0x0][0x2d0], -R138.reuse ;  /* 0x0000b400ec467a23 */ /* 0x102fe8000001088a */
[----:B------:R-:W-:Y:S01]  /*d400*/  HMMA.16816.F32.BF16 R64, R72, R94, R64 ;  /* 0x0000005e4840723c */ /* 0x000fe20000041840 */
[----:B------:R1:W-:Y:S01]  /*d410*/  MUFU.EX2 R198, R70 ;  /* 0x0000004600c67308 */ /* 0x0003e20000000800 */
[----:B------:R-:W-:Y:S05]  /*d420*/  LDSM.16.MT88.4 R92, [R206+0x5800] ;  /* 0x00580000ce5c783b */ /* 0x000fea0000004200 */
[----:B-----5:R-:W-:Y:S02]  /*d430*/  F2FP.BF16.PACK_AB R73, R124, R125 ;  /* 0x0000007d7c49723e */ /* 0x020fe400000010ff */
[----:B------:R-:W-:Y:S03]  /*d440*/  F2FP.BF16.PACK_AB R74, R126, R127 ;  /* 0x0000007f7e4a723e */ /* 0x000fe600000010ff */
[----:B------:R-:W-:Y:S02]  /*d450*/  F2FP.BF16.PACK_AB R72, R199, R230 ;  /* 0x000000e6c748723e */ /* 0x000fe400000010ff */
[----:B----4-:R-:W-:Y:S07]  /*d460*/  F2FP.BF16.PACK_AB R75, R106, R107 ;  /* 0x0000006b6a4b723e */ /* 0x010fee00000010ff */
[C---:B------:R-:W-:Y:S03]  /*d470*/  HMMA.16816.F32.BF16 R4, R72.reuse, R76, R4 ;  /* 0x0000004c4804723c */ /* 0x040fe60000041804 */
[--C-:B-1----:R-:W-:Y:S05]  /*d480*/  FFMA.FTZ R70, R237, c[0x0][0x2d0], -R138.reuse ;  /* 0x0000b400ed467a23 */ /* 0x102fea000001088a */
[C---:B------:R-:W-:Y:S01]  /*d490*/  HMMA.16816.F32.BF16 R8, R72.reuse, R78, R8 ;  /* 0x0000004e4808723c */ /* 0x040fe20000041808 */
[----:B------:R1:W3:Y:S01]  /*d4a0*/  MUFU.EX2 R197, R70 ;  /* 0x0000004600c57308 */ /* 0x0002e20000000800 */
[----:B------:R-:W4:Y:S06]  /*d4b0*/  LDSM.16.MT88.4 R76, [R200+0x5000] ;  /* 0x00500000c84c783b */ /* 0x000f2c0000004200 */
[C---:B------:R-:W-:Y:S08]  /*d4c0*/  HMMA.16816.F32.BF16 R12, R72.reuse, R96, R12 ;  /* 0x00000060480c723c */ /* 0x040ff0000004180c */
[C---:B------:R-:W-:Y:S01]  /*d4d0*/  HMMA.16816.F32.BF16 R16, R72.reuse, R98, R16 ;  /* 0x000000624810723c */ /* 0x040fe20000041810 */
[----:B------:R-:W-:Y:S07]  /*d4e0*/  LDSM.16.MT88.4 R96, [R204+0x2000] ;  /* 0x00200000cc60783b */ /* 0x000fee0000004200 */
[C---:B--2---:R-:W-:Y:S04]  /*d4f0*/  HMMA.16816.F32.BF16 R20, R72.reuse, R80, R20 ;  /* 0x000000504814723c */ /* 0x044fe80000041814 */
[--C-:B-1----:R-:W-:Y:S04]  /*d500*/  FFMA.FTZ R70, R238, c[0x0][0x2d0], -R3.reuse ;  /* 0x0000b400ee467a23 */ /* 0x102fe80000010803 */
[C---:B------:R-:W-:Y:S01]  /*d510*/  HMMA.16816.F32.BF16 R24, R72.reuse, R82, R24 ;  /* 0x000000524818723c */ /* 0x040fe20000041818 */
[----:B------:R1:W-:Y:S01]  /*d520*/  MUFU.EX2 R105, R70 ;  /* 0x0000004600697308 */ /* 0x0003e20000000800 */
[----:B------:R-:W2:Y:S06]  /*d530*/  LDSM.16.MT88.4 R80, [R203+0x5000] ;  /* 0x00500000cb50783b */ /* 0x000eac0000004200 */
[C---:B------:R-:W-:Y:S08]  /*d540*/  HMMA.16816.F32.BF16 R28, R72.reuse, R84, R28 ;  /* 0x00000054481c723c */ /* 0x040ff0000004181c */
[C---:B------:R-:W-:Y:S01]  /*d550*/  HMMA.16816.F32.BF16 R32, R72.reuse, R86, R32 ;  /* 0x000000564820723c */ /* 0x040fe20000041820 */
[----:B------:R-:W5:Y:S07]  /*d560*/  LDSM.16.MT88.4 R84, [R206+0x5000] ;  /* 0x00500000ce54783b */ /* 0x000f6e0000004200 */
[C---:B----4-:R-:W-:Y:S04]  /*d570*/  HMMA.16816.F32.BF16 R36, R72.reuse, R76, R36 ;  /* 0x0000004c4824723c */ /* 0x050fe80000041824 */
[--C-:B-1----:R-:W-:Y:S04]  /*d580*/  FFMA.FTZ R70, R239, c[0x0][0x2d0], -R3.reuse ;  /* 0x0000b400ef467a23 */ /* 0x102fe80000010803 */
[C---:B------:R-:W-:Y:S01]  /*d590*/  HMMA.16816.F32.BF16 R40, R72.reuse, R78, R40 ;  /* 0x0000004e4828723c */ /* 0x040fe20000041828 */
[----:B------:R1:W4:Y:S01]  /*d5a0*/  MUFU.EX2 R104, R70 ;  /* 0x0000004600687308 */ /* 0x0003220000000800 */
[----:B------:R-:W3:Y:S06]  /*d5b0*/  LDSM.16.MT88.4 R76, [R200+0x1800] ;  /* 0x00180000c84c783b */ /* 0x000eec0000004200 */
[C---:B------:R-:W-:Y:S08]  /*d5c0*/  HMMA.16816.F32.BF16 R44, R72.reuse, R88, R44 ;  /* 0x00000058482c723c */ /* 0x040ff0000004182c */
[C---:B------:R-:W-:Y:S01]  /*d5d0*/  HMMA.16816.F32.BF16 R48, R72.reuse, R90, R48 ;  /* 0x0000005a4830723c */ /* 0x040fe20000041830 */
[----:B------:R-:W4:Y:S07]  /*d5e0*/  LDSM.16.MT88.4 R88, [R204+0x1800] ;  /* 0x00180000cc58783b */ /* 0x000f2e0000004200 */
[C---:B--2---:R-:W-:Y:S04]  /*d5f0*/  HMMA.16816.F32.BF16 R52, R72.reuse, R80, R52 ;  /* 0x000000504834723c */ /* 0x044fe80000041834 */
[--C-:B-1----:R-:W-:Y:S04]  /*d600*/  FFMA.FTZ R70, R240, c[0x0][0x2d0], -R138.reuse ;  /* 0x0000b400f0467a23 */ /* 0x102fe8000001088a */
[C---:B------:R-:W-:Y:S01]  /*d610*/  HMMA.16816.F32.BF16 R56, R72.reuse, R82, R56 ;  /* 0x000000524838723c */ /* 0x040fe20000041838 */
[----:B------:R1:W2:Y:S01]  /*d620*/  MUFU.EX2 R195, R70 ;  /* 0x0000004600c37308 */ /* 0x0002a20000000800 */
[----:B------:R-:W2:Y:S06]  /*d630*/  LDSM.16.MT88.4 R80, [R203+0x1800] ;  /* 0x00180000cb50783b */ /* 0x000eac0000004200 */
[C---:B-----5:R-:W-:Y:S08]  /*d640*/  HMMA.16816.F32.BF16 R60, R72.reuse, R84, R60 ;  /* 0x00000054483c723c */ /* 0x060ff0000004183c */
[----:B------:R-:W-:Y:S01]  /*d650*/  HMMA.16816.F32.BF16 R64, R72, R86, R64 ;  /* 0x000000564840723c */ /* 0x000fe20000041840 */
[----:B------:R-:W5:Y:S06]  /*d660*/  LDSM.16.MT88.4 R84, [R206+0x1800] ;  /* 0x00180000ce54783b */ /* 0x000f6c0000004200 */
[----:B---3--:R-:W-:Y:S01]  /*d670*/  F2FP.BF16.PACK_AB R72, R197, R198 ;  /* 0x000000c6c548723e */ /* 0x008fe200000010ff */
[--C-:B-1----:R-:W-:Y:S01]  /*d680*/  FFMA.FTZ R70, R242, c[0x0][0x2d0], -R3.reuse ;  /* 0x0000b400f2467a23 */ /* 0x102fe20000010803 */
[----:B----4-:R-:W-:Y:S03]  /*d690*/  F2FP.BF16.PACK_AB R73, R104, R105 ;  /* 0x000000696849723e */ /* 0x010fe600000010ff */
[----:B------:R1:W-:Y:S01]  /*d6a0*/  MUFU.EX2 R115, R70 ;  /* 0x0000004600737308 */ /* 0x0003e20000000800 */
[----:B--2---:R-:W-:Y:S01]  /*d6b0*/  F2FP.BF16.PACK_AB R74, R195, R196 ;  /* 0x000000c4c34a723e */ /* 0x004fe200000010ff */
[--C-:B-1----:R-:W-:Y:S08]  /*d6c0*/  FFMA.FTZ R70, R246, c[0x0][0x2d0], -R3.reuse ;  /* 0x0000b400f6467a23 */ /* 0x102ff00000010803 */
        /* <DEDUP_REMOVED lines=11> */
[----:B------:R-:W4:Y:S06]  /*d780*/  LDSM.16.MT88.4 R88, [R204+0x5800] ;  /* 0x00580000cc58783b */ /* 0x000f2c0000004200 */
[C---:B------:R-:W-:Y:S08]  /*d790*/  HMMA.16816.F32.BF16 R20, R72.reuse, R80, R20 ;  /* 0x000000504814723c */ /* 0x040ff00000041814 */
[C---:B------:R-:W-:Y:S01]  /*d7a0*/  HMMA.16816.F32.BF16 R24, R72.reuse, R82, R24 ;  /* 0x000000524818723c */ /* 0x040fe20000041818 */
[----:B------:R-:W3:Y:S07]  /*d7b0*/  LDSM.16.MT88.4 R80, [R203+0x5800] ;  /* 0x00580000cb50783b */ /* 0x000eee0000004200 */
[C---:B-----5:R-:W-:Y:S04]  /*d7c0*/  HMMA.16816.F32.BF16 R28, R72.reuse, R84, R28 ;  /* 0x00000054481c723c */ /* 0x060fe8000004181c */
        /* <DEDUP_REMOVED lines=11> */
[----:B------:R-:W-:Y:S06]  /*d880*/  LDSM.16.MT88.4 R88, [R204+0x6000] ;  /* 0x00600000cc58783b */ /* 0x000fec0000004200 */
[C---:B---3--:R-:W-:Y:S08]  /*d890*/  HMMA.16816.F32.BF16 R52, R72.reuse, R80, R52 ;  /* 0x000000504834723c */ /* 0x048ff00000041834 */
[C---:B------:R-:W-:Y:S01]  /*d8a0*/  HMMA.16816.F32.BF16 R56, R72.reuse, R82, R56 ;  /* 0x000000524838723c */ /* 0x040fe20000041838 */
[----:B------:R-:W3:Y:S07]  /*d8b0*/  LDSM.16.MT88.4 R80, [R206+0x2000] ;  /* 0x00200000ce50783b */ /* 0x000eee0000004200 */
[C---:B------:R-:W-:Y:S04]  /*d8c0*/  HMMA.16816.F32.BF16 R60, R72.reuse, R92, R60 ;  /* 0x0000005c483c723c */ /* 0x040fe8000004183c */
[--C-:B-1----:R-:W-:Y:S04]  /*d8d0*/  FFMA.FTZ R70, R252, c[0x0][0x2d0], -R138.reuse ;  /* 0x0000b400fc467a23 */ /* 0x102fe8000001088a */
[----:B------:R-:W-:Y:S01]  /*d8e0*/  HMMA.16816.F32.BF16 R64, R72, R94, R64 ;  /* 0x0000005e4840723c */ /* 0x000fe20000041840 */
[----:B------:R1:W-:Y:S01]  /*d8f0*/  MUFU.EX2 R192, R70 ;  /* 0x0000004600c07308 */ /* 0x0003e20000000800 */
[----:B------:R-:W-:Y:S05]  /*d900*/  LDSM.16.MT88.4 R92, [R206+0x6000] ;  /* 0x00600000ce5c783b */ /* 0x000fea0000004200 */
[----:B------:R-:W-:Y:S02]  /*d910*/  F2FP.BF16.PACK_AB R72, R193, R194 ;  /* 0x000000c2c148723e */ /* 0x000fe400000010ff */
[----:B----4-:R-:W-:Y:S03]  /*d920*/  F2FP.BF16.PACK_AB R73, R112, R113 ;  /* 0x000000717049723e */ /* 0x010fe600000010ff */
[--C-:B-1----:R-:W-:Y:S04]  /*d930*/  FFMA.FTZ R70, R121, c[0x0][0x2d0], -R138.reuse ;  /* 0x0000b40079467a23 */ /* 0x102fe8000001088a */
[----:B------:R1:W4:Y:S02]  /*d940*/  MUFU.EX2 R171, R70 ;  /* 0x0000004600ab7308 */ /* 0x0003240000000800 */
[--C-:B-1----:R-:W-:Y:S01]  /*d950*/  FFMA.FTZ R70, R120, c[0x0][0x2d0], -R3.reuse ;  /* 0x0000b40078467a23 */ /* 0x102fe20000010803 */
[----:B----4-:R-:W-:Y:S07]  /*d960*/  F2FP.BF16.PACK_AB R74, R171, R192 ;  /* 0x000000c0ab4a723e */ /* 0x010fee00000010ff */
[----:B------:R1:W-:Y:S02]  /*d970*/  MUFU.EX2 R123, R70 ;  /* 0x00000046007b7308 */ /* 0x0003e40000000800 */
[--C-:B-1----:R-:W-:Y:S08]  /*d980*/  FFMA.FTZ R70, R160, c[0x0][0x2d0], -R3.reuse ;  /* 0x0000b400a0467a23 */ /* 0x102ff00000010803 */
[----:B------:R1:W4:Y:S02]  /*d990*/  MUFU.EX2 R122, R70 ;  /* 0x00000046007a7308 */ /* 0x0003240000000800 */
[--C-:B-1----:R-:W-:Y:S01]  /*d9a0*/  FFMA.FTZ R70, R119, c[0x0][0x2d0], -R138.reuse ;  /* 0x0000b40077467a23 */ /* 0x102fe2000001088a */
[----:B----4-:R-:W-:Y:S07]  /*d9b0*/  F2FP.BF16.PACK_AB R75, R122, R123 ;  /* 0x0000007b7a4b723e */ /* 0x010fee00000010ff */
[----:B------:R1:W-:Y:S01]  /*d9c0*/  MUFU.EX2 R160, R70 ;  /* 0x0000004600a07308 */ /* 0x0003e20000000800 */
[C---:B-----5:R-:W-:Y:S08]  /*d9d0*/  HMMA.16816.F32.BF16 R4, R72.reuse, R84, R4 ;  /* 0x000000544804723c */ /* 0x060ff00000041804 */
        /* <DEDUP_REMOVED lines=19> */
[--C-:B-1----:R-:W-:Y:S04]  /*db10*/  FFMA.FTZ R70, R111, c[0x0][0x2d0], -R3.reuse ;  /* 0x0000b4006f467a23 */ /* 0x102fe80000010803 */
[C---:B------:R-:W-:Y:S01]  /*db20*/  HMMA.16816.F32.BF16 R48, R72.reuse, R90, R48 ;  /* 0x0000005a4830723c */ /* 0x040fe20000041830 */
[----:B------:R1:W1:Y:S01]  /*db30*/  MUFU.EX2 R120, R70 ;  /* 0x0000004600787308 */ /* 0x0002620000000800 */
[----:B------:R-:W-:Y:S06]  /*db40*/  LDSM.16.MT88.4 R88, [R200+0x6800] ;  /* 0x00680000c858783b */ /* 0x000fec0000004200 */
[C---:B--2---:R-:W-:Y:S08]  /*db50*/  HMMA.16816.F32.BF16 R52, R72.reuse, R76, R52 ;  /* 0x0000004c4834723c */ /* 0x044ff00000041834 */
[C---:B------:R-:W-:Y:S01]  /*db60*/  HMMA.16816.F32.BF16 R56, R72.reuse, R78, R56 ;  /* 0x0000004e4838723c */ /* 0x040fe20000041838 */
[----:B------:R-:W2:Y:S07]  /*db70*/  LDSM.16.MT88.4 R76, [R206+0x2800] ;  /* 0x00280000ce4c783b */ /* 0x000eae0000004200 */
[C---:B------:R-:W-:Y:S04]  /*db80*/  HMMA.16816.F32.BF16 R60, R72.reuse, R92, R60 ;  /* 0x0000005c483c723c */ /* 0x040fe8000004183c */
[--C-:B-1----:R-:W-:Y:S04]  /*db90*/  FFMA.FTZ R70, R110, c[0x0][0x2d0], -R138.reuse ;  /* 0x0000b4006e467a23 */ /* 0x102fe8000001088a */
[----:B------:R-:W-:Y:S01]  /*dba0*/  HMMA.16816.F32.BF16 R64, R72, R94, R64 ;  /* 0x0000005e4840723c */ /* 0x000fe20000041840 */
[----:B------:R1:W-:Y:S01]  /*dbb0*/  MUFU.EX2 R158, R70 ;  /* 0x00000046009e7308 */ /* 0x0003e20000000800 */
[----:B------:R-:W-:Y:S05]  /*dbc0*/  LDSM.16.MT88.4 R92, [R206+0x3000] ;  /* 0x00300000ce5c783b */ /* 0x000fea0000004200 */
[----:B-----5:R-:W-:Y:S02]  /*dbd0*/  F2FP.BF16.PACK_AB R72, R159, R160 ;  /* 0x000000a09f48723e */ /* 0x020fe400000010ff */
[----:B------:R-:W-:Y:S03]  /*dbe0*/  F2FP.BF16.PACK_AB R73, R120, R121 ;  /* 0x000000797849723e */ /* 0x000fe600000010ff */
[--C-:B-1----:R-:W-:Y:S04]  /*dbf0*/  FFMA.FTZ R70, R157, c[0x0][0x2d0], -R138.reuse ;  /* 0x0000b4009d467a23 */ /* 0x102fe8000001088a */
[----:B------:R1:W5:Y:S02]  /*dc00*/  MUFU.EX2 R157, R70 ;  /* 0x00000046009d7308 */ /* 0x0003640000000800 */
[--C-:B-1----:R-:W-:Y:S01]  /*dc10*/  FFMA.FTZ R70, R109, c[0x0][0x2d0], -R3.reuse ;  /* 0x0000b4006d467a23 */ /* 0x102fe20000010803 */
[----:B-----5:R-:W-:Y:S01]  /*dc20*/  F2FP.BF16.PACK_AB R74, R157, R158 ;  /* 0x0000009e9d4a723e */ /* 0x020fe200000010ff */
[----:B------:R-:W5:Y:S06]  /*dc30*/  LDL.LU R109, [R1+0x4] ;  /* 0x00000400016d7983 */ /* 0x000f6c0000300800 */
[----:B------:R1:W-:Y:S02]  /*dc40*/  MUFU.EX2 R131, R70 ;  /* 0x0000004600837308 */ /* 0x0003e40000000800 */
[--C-:B-1----:R-:W-:Y:S02]  /*dc50*/  FFMA.FTZ R70, R108, c[0x0][0x2d0], -R3.reuse ;  /* 0x0000b4006c467a23 */ /* 0x102fe40000010803 */
[----:B------:R-:W5:Y:S06]  /*dc60*/  LDL.LU R108, [R1+0x10] ;  /* 0x00001000016c7983 */ /* 0x000f6c0000300800 */
        /* <DEDUP_REMOVED lines=8> */
[--C-:B-1----:R-:W-:Y:S01]  /*dcf0*/  FFMA.FTZ R70, R101, c[0x0][0x2d0], -R138.reuse ;  /* 0x0000b40065467a23 */ /* 0x102fe2000001088a */
[----:B------:R-:W-:Y:S02]  /*dd00*/  MOV R101, R152 ;  /* 0x0000009800657202 */ /* 0x000fe40000000f00 */
[----:B------:R-:W-:Y:S01]  /*dd10*/  MOV R152, R155 ;  /* 0x0000009b00987202 */ /* 0x000fe20000000f00 */
[C---:B------:R-:W-:Y:S01]  /*dd20*/  HMMA.16816.F32.BF16 R16, R72.reuse, R86, R16 ;  /* 0x000000564810723c */ /* 0x040fe20000041810 */
[----:B------:R1:W-:Y:S01]  /*dd30*/  MUFU.EX2 R155, R70 ;  /* 0x00000046009b7308 */ /* 0x0003e20000000800 */
[----:B------:R-:W4:Y:S02]  /*dd40*/  LDSM.16.MT88.4 R84, [R203+0x6800] ;  /* 0x00680000cb54783b */ /* 0x000f240000004200 */
[--C-:B------:R-:W-:Y:S04]  /*dd50*/  FFMA.FTZ R101, R101, c[0x0][0x2d0], -R138.reuse ;  /* 0x0000b40065657a23 */ /* 0x100fe8000001088a */
[C---:B------:R-:W-:Y:S08]  /*dd60*/  HMMA.16816.F32.BF16 R20, R72.reuse, R96, R20 ;  /* 0x000000604814723c */ /* 0x040ff00000041814 */
[C---:B------:R-:W-:Y:S01]  /*dd70*/  HMMA.16816.F32.BF16 R24, R72.reuse, R98, R24 ;  /* 0x000000624818723c */ /* 0x040fe20000041818 */
[----:B------:R-:W-:Y:S07]  /*dd80*/  LDSM.16.MT88.4 R96, [R204+0x7000] ;  /* 0x00700000cc60783b */ /* 0x000fee0000004200 */
[C---:B--2---:R-:W-:Y:S04]  /*dd90*/  HMMA.16816.F32.BF16 R28, R72.reuse, R76, R28 ;  /* 0x0000004c481c723c */ /* 0x044fe8000004181c */
[--C-:B-1----:R-:W-:Y:S02]  /*dda0*/  FFMA.FTZ R70, R103, c[0x0][0x2d0], -R3.reuse ;  /* 0x0000b40067467a23 */ /* 0x102fe40000010803 */
[--C-:B------:R-:W-:Y:S02]  /*ddb0*/  FFMA.FTZ R103, R151, c[0x0][0x2d0], -R138.reuse ;  /* 0x0000b40097677a23 */ /* 0x100fe4000001088a */
[C---:B------:R-:W-:Y:S01]  /*ddc0*/  HMMA.16816.F32.BF16 R32, R72.reuse, R78, R32 ;  /* 0x0000004e4820723c */ /* 0x040fe20000041820 */
[----:B------:R1:W-:Y:S01]  /*ddd0*/  MUFU.EX2 R129, R70 ;  /* 0x0000004600817308 */ /* 0x0003e20000000800 */
[----:B------:R-:W2:Y:S06]  /*dde0*/  LDSM.16.MT88.4 R76, [R206+0x6800] ;  /* 0x00680000ce4c783b */ /* 0x000eac0000004200 */
[C---:B------:R-:W-:Y:S03]  /*ddf0*/  HMMA.16816.F32.BF16 R36, R72.reuse, R88, R36 ;  /* 0x000000584824723c */ /* 0x040fe60000041824 */
[----:B------:R-:W-:Y:S05]  /*de00*/  MUFU.EX2 R151, R101 ;  /* 0x0000006500977308 */ /* 0x000fea0000000800 */
[C---:B------:R-:W-:Y:S01]  /*de10*/  HMMA.16816.F32.BF16 R40, R72.reuse, R90, R40 ;  /* 0x0000005a4828723c */ /* 0x040fe20000041828 */
[----:B------:R-:W-:Y:S07]  /*de20*/  LDSM.16.MT88.4 R88, [R203+0x3000] ;  /* 0x00300000cb58783b */ /* 0x000fee0000004200 */
[C---:B---3--:R-:W-:Y:S04]  /*de30*/  HMMA.16816.F32.BF16 R44, R72.reuse, R80, R44 ;  /* 0x00000050482c723c */ /* 0x048fe8000004182c */
[--C-:B-1----:R-:W-:Y:S02]  /*de40*/  FFMA.FTZ R70, R102, c[0x0][0x2d0], -R3.reuse ;  /* 0x0000b40066467a23 */ /* 0x102fe40000010803 */
[--C-:B------:R-:W-:Y:S02]  /*de50*/  FFMA.FTZ R102, R152, c[0x0][0x2d0], -R138.reuse ;  /* 0x0000b40098667a23 */ /* 0x100fe4000001088a */
[C---:B------:R-:W-:Y:S01]  /*de60*/  HMMA.16816.F32.BF16 R48, R72.reuse, R82, R48 ;  /* 0x000000524830723c */ /* 0x040fe20000041830 */
[----:B------:R1:W-:Y:S01]  /*de70*/  MUFU.EX2 R128, R70 ;  /* 0x0000004600807308 */ /* 0x0003e20000000800 */
[----:B------:R-:W3:Y:S06]  /*de80*/  LDSM.16.MT88.4 R80, [R200+0x3000] ;  /* 0x00300000c850783b */ /* 0x000eec0000004200 */
[C---:B----4-:R-:W-:Y:S03]  /*de90*/  HMMA.16816.F32.BF16 R52, R72.reuse, R84, R52 ;  /* 0x000000544834723c */ /* 0x050fe60000041834 */
[----:B------:R-:W4:Y:S05]  /*dea0*/  MUFU.EX2 R152, R100 ;  /* 0x0000006400987308 */ /* 0x000f2a0000000800 */
[C---:B------:R-:W-:Y:S01]  /*deb0*/  HMMA.16816.F32.BF16 R56, R72.reuse, R86, R56 ;  /* 0x000000564838723c */ /* 0x040fe20000041838 */
[----:B------:R-:W3:Y:S04]  /*dec0*/  LDSM.16.MT88.4 R84, [R204+0x3000] ;  /* 0x00300000cc54783b */ /* 0x000ee80000004200 */
[----:B------:R-:W-:Y:S03]  /*ded0*/  MUFU.EX2 R150, R102 ;  /* 0x0000006600967308 */ /* 0x000fe60000000800 */
[C---:B--2---:R-:W-:Y:S04]  /*dee0*/  HMMA.16816.F32.BF16 R60, R72.reuse, R76, R60 ;  /* 0x0000004c483c723c */ /* 0x044fe8000004183c */
[--C-:B-1----:R-:W-:Y:S04]  /*def0*/  FFMA.FTZ R70, R154, c[0x0][0x2d0], -R138.reuse ;  /* 0x0000b4009a467a23 */ /* 0x102fe8000001088a */
[----:B------:R-:W-:Y:S01]  /*df00*/  HMMA.16816.F32.BF16 R64, R72, R78, R64 ;  /* 0x0000004e4840723c */ /* 0x000fe20000041840 */
[----:B------:R1:W-:Y:S01]  /*df10*/  MUFU.EX2 R154, R70 ;  /* 0x00000046009a7308 */ /* 0x0003e20000000800 */
[----:B------:R-:W2:Y:S02]  /*df20*/  LDSM.16.MT88.4 R76, [R200+0x7000] ;  /* 0x00700000c84c783b */ /* 0x000ea40000004200 */
[----:B----4-:R-:W-:Y:S03]  /*df30*/  F2FP.BF16.PACK_AB R132, R151, R152 ;  /* 0x000000989784723e */ /* 0x010fe600000010ff */
[----:B------:R-:W-:Y:S02]  /*df40*/  F2FP.BF16.PACK_AB R72, R155, R156 ;  /* 0x0000009c9b48723e */ /* 0x000fe400000010ff */
[----:B------:R-:W-:Y:S03]  /*df50*/  F2FP.BF16.PACK_AB R73, R128, R129 ;  /* 0x000000818049723e */ /* 0x000fe600000010ff */
[----:B-1----:R-:W-:Y:S04]  /*df60*/  FFMA.FTZ R70, R153, c[0x0][0x2d0], -R138 ;  /* 0x0000b40099467a23 */ /* 0x002fe8000001088a */
[----:B------:R1:W4:Y:S02]  /*df70*/  MUFU.EX2 R153, R70 ;  /* 0x0000004600997308 */ /* 0x0003240000000800 */
[--C-:B-1----:R-:W-:Y:S01]  /*df80*/  FFMA.FTZ R70, R148, c[0x0][0x2d0], -R3.reuse ;  /* 0x0000b40094467a23 */ /* 0x102fe20000010803 */
[----:B----4-:R-:W-:Y:S07]  /*df90*/  F2FP.BF16.PACK_AB R74, R153, R154 ;  /* 0x0000009a994a723e */ /* 0x010fee00000010ff */
[----:B------:R1:W-:Y:S02]  /*dfa0*/  MUFU.EX2 R148, R70 ;  /* 0x0000004600947308 */ /* 0x0003e40000000800 */
[--C-:B-1----:R-:W-:Y:S08]  /*dfb0*/  FFMA.FTZ R70, R139, c[0x0][0x2d0], -R3.reuse ;  /* 0x0000b4008b467a23 */ /* 0x102ff00000010803 */
[----:B------:R-:W1:Y:S02]  /*dfc0*/  MUFU.EX2 R139, R70 ;  /* 0x00000046008b7308 */ /* 0x000e640000000800 */
[----:B-1----:R-:W-:Y:S01]  /*dfd0*/  F2FP.BF16.PACK_AB R75, R139, R148 ;  /* 0x000000948b4b723e */ /* 0x002fe200000010ff */
[--C-:B------:R-:W-:Y:S07]  /*dfe0*/  FFMA.FTZ R70, R149, c[0x0][0x2d0], -R3.reuse ;  /* 0x0000b40095467a23 */ /* 0x100fee0000010803 */
[----:B------:R1:W4:Y:S01]  /*dff0*/  MUFU.EX2 R149, R103 ;  /* 0x0000006700957308 */ /* 0x0003220000000800 */
[----:B------:R-:W-:Y:S01]  /*e000*/  FFMA.FTZ R3, R136, c[0x0][0x2d0], -R3 ;  /* 0x0000b40088037a23 */ /* 0x000fe20000010803 */
[C---:B---3--:R-:W-:Y:S03]  /*e010*/  HMMA.16816.F32.BF16 R4, R72.reuse, R80, R4 ;  /* 0x000000504804723c */ /* 0x048fe60000041804 */
[----:B-----5:R-:W-:Y:S05]  /*e020*/  FFMA.FTZ R2, R2, R109, R244 ;  /* 0x0000006d02027223 */ /* 0x020fea00000100f4 */
[----:B------:R-:W-:Y:S01]  /*e030*/  MUFU.EX2 R138, R70 ;  /* 0x00000046008a7308 */ /* 0x000fe20000000800 */
[----:B------:R-:W-:Y:S01]  /*e040*/  FADD.FTZ R2, R245, R2 ;  /* 0x00000002f5027221 */ /* 0x000fe20000010000 */
[C---:B------:R-:W-:Y:S01]  /*e050*/  HMMA.16816.F32.BF16 R8, R72.reuse, R82, R8 ;  /* 0x000000524808723c */ /* 0x040fe20000041808 */
[----:B------:R-:W3:Y:S02]  /*e060*/  LDSM.16.MT88.4 R80, [R203+0x7000] ;  /* 0x00700000cb50783b */ /* 0x000ee40000004200 */
[----:B------:R-:W-:Y:S05]  /*e070*/  FADD.FTZ R2, R243, R2 ;  /* 0x00000002f3027221 */ /* 0x000fea0000010000 */
[C---:B------:R-:W-:Y:S01]  /*e080*/  HMMA.16816.F32.BF16 R12, R72.reuse, R84, R12 ;  /* 0x00000054480c723c */ /* 0x040fe2000004180c */
[----:B------:R-:W-:Y:S01]  /*e090*/  MUFU.EX2 R70, R3 ;  /* 0x0000000300467308 */ /* 0x000fe20000000800 */
[----:B-1----:R-:W-:Y:S02]  /*e0a0*/  LDSM.16.MT88.4 R100, [R206+0x3800] ;  /* 0x00380000ce64783b */ /* 0x002fe40000004200 */
[----:B----4-:R-:W-:Y:S01]  /*e0b0*/  F2FP.BF16.PACK_AB R134, R149, R150 ;  /* 0x000000969586723e */ /* 0x010fe200000010ff */
[----:B------:R-:W-:Y:S03]  /*e0c0*/  FADD.FTZ R2, R247, R2 ;  /* 0x00000002f7027221 */ /* 0x000fe60000010000 */
[C---:B------:R-:W-:Y:S03]  /*e0d0*/  HMMA.16816.F32.BF16 R16, R72.reuse, R86, R16 ;  /* 0x000000564810723c */ /* 0x040fe60000041810 */
[----:B------:R-:W1:Y:S01]  /*e0e0*/  MUFU.EX2 R136, R71 ;  /* 0x0000004700887308 */ /* 0x000e620000000800 */
[----:B------:R-:W4:Y:S01]  /*e0f0*/  LDSM.16.MT88.4 R84, [R206+0x7000] ;  /* 0x00700000ce54783b */ /* 0x000f220000004200 */
[----:B------:R-:W-:Y:S02]  /*e100*/  FADD.FTZ R2, R235, R2 ;  /* 0x00000002eb027221 */ /* 0x000fe40000010000 */
[----:B------:R-:W-:Y:S01]  /*e110*/  FFMA.FTZ R0, R0, R108, R169 ;  /* 0x0000006c00007223 */ /* 0x000fe200000100a9 */
[C---:B------:R-:W-:Y:S04]  /*e120*/  HMMA.16816.F32.BF16 R20, R72.reuse, R88, R20 ;  /* 0x000000584814723c */ /* 0x040fe80000041814 */
[----:B------:R-:W-:Y:S01]  /*e130*/  LDSM.16.MT88.4 R108, [R200+0x7800] ;  /* 0x00780000c86c783b */ /* 0x000fe20000004200 */
[----:B------:R-:W5:Y:S01]  /*e140*/  MUFU.EX2 R71, R137 ;  /* 0x0000008900477308 */ /* 0x000f620000000800 */
[----:B------:R-:W-:Y:S02]  /*e150*/  FADD.FTZ R2, R234, R2 ;  /* 0x00000002ea027221 */ /* 0x000fe40000010000 */
[C---:B------:R-:W-:Y:S04]  /*e160*/  HMMA.16816.F32.BF16 R24, R72.reuse, R90, R24 ;  /* 0x0000005a4818723c */ /* 0x040fe80000041818 */
[----:B------:R-:W-:Y:S01]  /*e170*/  LDSM.16.MT88.4 R88, [R204+0x3800] ;  /* 0x00380000cc58783b */ /* 0x000fe20000004200 */
[----:B------:R-:W-:Y:S02]  /*e180*/  FADD.FTZ R2, R233, R2 ;  /* 0x00000002e9027221 */ /* 0x000fe40000010000 */
[----:B------:R-:W-:Y:S01]  /*e190*/  FADD.FTZ R0, R168, R0 ;  /* 0x00000000a8007221 */ /* 0x000fe20000010000 */
[C---:B------:R-:W-:Y:S04]  /*e1a0*/  HMMA.16816.F32.BF16 R28, R72.reuse, R92, R28 ;  /* 0x0000005c481c723c */ /* 0x040fe8000004181c */
[----:B------:R-:W-:Y:S01]  /*e1b0*/  FADD.FTZ R2, R118, R2 ;  /* 0x0000000276027221 */ /* 0x000fe20000010000 */
[----:B-1----:R-:W-:Y:S01]  /*e1c0*/  F2FP.BF16.PACK_AB R133, R136, R138 ;  /* 0x0000008a8885723e */ /* 0x002fe200000010ff */
[----:B------:R-:W-:Y:S02]  /*e1d0*/  FADD.FTZ R0, R163, R0 ;  /* 0x00000000a3007221 */ /* 0x000fe40000010000 */
[C---:B------:R-:W-:Y:S01]  /*e1e0*/  HMMA.16816.F32.BF16 R32, R72.reuse, R94, R32 ;  /* 0x0000005e4820723c */ /* 0x040fe20000041820 */
[----:B------:R-:W-:Y:S03]  /*e1f0*/  LDSM.16.MT88.4 R92, [R203+0x3800] ;  /* 0x00380000cb5c783b */ /* 0x000fe60000004200 */
[----:B------:R-:W-:Y:S01]  /*e200*/  FADD.FTZ R2, R230, R2 ;  /* 0x00000002e6027221 */ /* 0x000fe20000010000 */
[----:B-----5:R-:W-:Y:S01]  /*e210*/  F2FP.BF16.PACK_AB R135, R70, R71 ;  /* 0x000000474687723e */ /* 0x020fe200000010ff */
[----:B------:R-:W-:Y:S02]  /*e220*/  FADD.FTZ R0, R170, R0 ;  /* 0x00000000aa007221 */ /* 0x000fe40000010000 */
[C---:B--2---:R-:W-:Y:S04]  /*e230*/  HMMA.16816.F32.BF16 R36, R72.reuse, R76, R36 ;  /* 0x0000004c4824723c */ /* 0x044fe80000041824 */
        /* <DEDUP_REMOVED lines=11> */
[----:B------:R-:W2:Y:S01]  /*e2f0*/  LDSM.16.MT88.4 R116, [R204+0x7800] ;  /* 0x00780000cc74783b */ /* 0x000ea20000004200 */
[----:B------:R-:W-:Y:S01]  /*e300*/  FADD.FTZ R2, R198, R2 ;  /* 0x00000002c6027221 */ /* 0x000fe20000010000 */
[C---:B---3--:R-:W-:Y:S04]  /*e310*/  HMMA.16816.F32.BF16 R52, R72.reuse, R80, R52 ;  /* 0x000000504834723c */ /* 0x048fe80000041834 */
[----:B------:R-:W-:Y:S02]  /*e320*/  FADD.FTZ R0, R125, R0 ;  /* 0x000000007d007221 */ /* 0x000fe40000010000 */
[----:B------:R-:W-:Y:S02]  /*e330*/  FADD.FTZ R2, R197, R2 ;  /* 0x00000002c5027221 */ /* 0x000fe40000010000 */
[C---:B------:R-:W-:Y:S04]  /*e340*/  HMMA.16816.F32.BF16 R56, R72.reuse, R82, R56 ;  /* 0x000000524838723c */ /* 0x040fe80000041838 */
[----:B------:R-:W-:Y:S02]  /*e350*/  FADD.FTZ R0, R124, R0 ;  /* 0x000000007c007221 */ /* 0x000fe40000010000 */
[----:B------:R-:W3:Y:S01]  /*e360*/  LDSM.16.MT88.4 R124, [R203+0x7800] ;  /* 0x00780000cb7c783b */ /* 0x000ee20000004200 */
[----:B------:R-:W-:Y:S01]  /*e370*/  FADD.FTZ R2, R196, R2 ;  /* 0x00000002c4027221 */ /* 0x000fe20000010000 */
[C---:B----4-:R-:W-:Y:S04]  /*e380*/  HMMA.16816.F32.BF16 R60, R72.reuse, R84, R60 ;  /* 0x00000054483c723c */ /* 0x050fe8000004183c */
        /* <DEDUP_REMOVED lines=40> */
[----:B------:R-:W-:Y:S04]  /*e610*/  FADD.FTZ R0, R130, R0 ;  /* 0x0000000082007221 */ /* 0x000fe80000010000 */
[C---:B---3--:R-:W-:Y:S04]  /*e620*/  HMMA.16816.F32.BF16 R120, R132.reuse, R124, R52 ;  /* 0x0000007c8478723c */ /* 0x048fe80000041834 */
[----:B------:R-:W-:Y:S04]  /*e630*/  FADD.FTZ R0, R129, R0 ;  /* 0x0000000081007221 */ /* 0x000fe80000010000 */
[C---:B------:R-:W-:Y:S04]  /*e640*/  HMMA.16816.F32.BF16 R124, R132.reuse, R126, R56 ;  /* 0x0000007e847c723c */ /* 0x040fe80000041838 */
[----:B------:R-:W-:Y:S04]  /*e650*/  FADD.FTZ R0, R128, R0 ;  /* 0x0000000080007221 */ /* 0x000fe80000010000 */
        /* <DEDUP_REMOVED lines=10> */
[----:B------:R-:W-:Y:S01]  /*e700*/  FADD.FTZ R0, R71, R3 ;  /* 0x0000000347007221 */ /* 0x000fe20000010000 */
[----:B------:R-:W-:Y:S02]  /*e710*/  MOV R71, R68 ;  /* 0x0000004400477202 */ /* 0x000fe40000000f00 */
[----:B------:R1:W-:Y:S01]  /*e720*/  STL [R1+0x4], R2 ;  /* 0x0000040201007387 */ /* 0x0003e20000100800 */
[----:B------:R-:W-:Y:S01]  /*e730*/  FADD.FTZ R0, R70, R0 ;  /* 0x0000000046007221 */ /* 0x000fe20000010000 */
[----:B------:R-:W-:Y:S04]  /*e740*/  MOV R70, R69 ;  /* 0x0000004500467202 */ /* 0x000fe80000000f00 */
[----:B------:R1:W-:Y:S01]  /*e750*/  STL [R1+0x10], R0 ;  /* 0x0000100001007387 */ /* 0x0003e20000100800 */
[----:B------:R-:W-:-:S05]  /*e760*/  @P1 BRA `(.L_x_446) ;  /* 0xffffc0b000001947 */ /* 0x000fca000383ffff */
.L_x_445:
[----:B------:R-:W-:Y:S02]  /*e770*/  MOV R7, 0x1f ;  /* 0x0000001f00077802 */ /* 0x000fe40000000f00 */
[----:B------:R-:W-:Y:S01]  /*e780*/  MOV R6, 0xffffffff ;  /* 0xffffffff00067802 */ /* 0x000fe20000000f00 */
[----:B------:R-:W-:Y:S05]  /*e790*/  BRA.DIV ~URZ, `(.L_x_447) ;  /* 0x000021327f007947 */ /* 0x000fea000b800000 */
[----:B-1----:R-:W2:Y:S04]  /*e7a0*/  LDL R0, [R1+0x4] ;  /* 0x0000040001007983 */ /* 0x002ea80000100800 */
[----:B--2---:R1:W2:Y:S02]  /*e7b0*/  SHFL.BFLY PT, R4, R0, 0x2, 0x1f ;  /* 0x0c401f0000047f89 */ /* 0x0042a400000e0000 */
.L_x_479:
[----:B-1----:R-:W3:Y:S02]  /*e7c0*/  LDL.LU R0, [R1+0x4] ;  /* 0x0000040001007983 */ /* 0x002ee40000300800 */
[----:B--23--:R-:W-:Y:S01]  /*e7d0*/  FADD.FTZ R4, R4, R0 ;  /* 0x0000000004047221 */ /* 0x00cfe20000010000 */
[----:B------:R-:W-:Y:S05]  /*e7e0*/  BRA.DIV ~URZ, `(.L_x_448) ;  /* 0x000021427f007947 */ /* 0x000fea000b800000 */
[----:B------:R-:W2:Y:S04]  /*e7f0*/  LDL.LU R5, [R1+0x10] ;  /* 0x0000100001057983 */ /* 0x000ea80000300800 */
[----:B------:R-:W1:Y:S02]  /*e800*/  SHFL.BFLY PT, R2, R4, 0x1, 0x1f ;  /* 0x0c201f0004027f89 */ /* 0x000e6400000e0000 */
[----:B-1----:R-:W-:-:S02]  /*e810*/  FADD.FTZ R4, R4, R2 ;  /* 0x0000000204047221 */ /* 0x002fc40000010000 */
[----:B--2---:R-:W1:Y:S02]  /*e820*/  SHFL.BFLY PT, R0, R5, 0x2, 0x1f ;  /* 0x0c401f0005007f89 */ /* 0x004e6400000e0000 */
[----:B-1----:R-:W-:-:S05]  /*e830*/  FADD.FTZ R0, R0, R5 ;  /* 0x0000000500007221 */ /* 0x002fca0000010000 */
[----:B------:R1:W2:Y:S02]  /*e840*/  SHFL.BFLY PT, R3, R0, 0x1, 0x1f ;  /* 0x0c201f0000037f89 */ /* 0x0002a400000e0000 */
.L_x_480:
[----:B------:R-:W-:Y:S01]  /*e850*/  FSETP.NE.FTZ.AND P1, PT, R4, RZ, PT ;  /* 0x000000ff0400720b */ /* 0x000fe20003f35000 */
[----:B--2---:R-:W-:Y:S01]  /*e860*/  FADD.FTZ R3, R3, R0 ;  /* 0x0000000003037221 */ /* 0x004fe20000010000 */
[----:B------:R-:W-:Y:S02]  /*e870*/  MOV R2, RZ ;  /* 0x000000ff00027202 */ /* 0x000fe40000000f00 */
[----:B-1----:R-:W-:Y:S02]  /*e880*/  MOV R0, RZ ;  /* 0x000000ff00007202 */ /* 0x002fe40000000f00 */
[----:B------:R-:W-:Y:S02]  /*e890*/  FSETP.NE.FTZ.AND P0, PT, R3, RZ, PT ;  /* 0x000000ff0300720b */ /* 0x000fe40003f15000 */
[----:B------:R-:W-:Y:S02]  /*e8a0*/  MOV R35, 0x1 ;  /* 0x0000000100237802 */ /* 0x000fe40000000f00 */
[----:B------:R-:W-:-:S02]  /*e8b0*/  MOV R34, 0xff800000 ;  /* 0xff80000000227802 */ /* 0x000fc40000000f00 */
[----:B------:R-:W-:Y:S01]  /*e8c0*/  MOV R33, 0xff800000 ;  /* 0xff80000000217802 */ /* 0x000fe20000000f00 */
[----:B------:R-:W1:Y:S01]  /*e8d0*/  @P1 MUFU.RCP R2, R4 ;  /* 0x0000000400021308 */ /* 0x000e620000001000 */
[----:B------:R-:W-:-:S05]  /*e8e0*/  @P1 MOV R5, 0x3f317218 ;  /* 0x3f31721800051802 */ /* 0x000fca0000000f00 */
[----:B------:R-:W-:Y:S02]  /*e8f0*/  @P1 FMUL.FTZ R5, R5, c[0x0][0x2d0] ;  /* 0x0000b40005051a20 */ /* 0x000fe40000410000 */
[----:B------:R-:W2:Y:S01]  /*e900*/  @P1 MUFU.LG2 R4, R4 ;  /* 0x0000000400041308 */ /* 0x000ea20000000c00 */
[----:B-1----:R-:W-:-:S07]  /*e910*/  FMUL.FTZ R72, R2, R72 ;  /* 0x0000004802487220 */ /* 0x002fce0000410000 */
[----:B------:R-:W1:Y:S01]  /*e920*/  @P0 MUFU.RCP R0, R3 ;  /* 0x0000000300000308 */ /* 0x000e620000001000 */
[C---:B------:R-:W-:Y:S02]  /*e930*/  FMUL.FTZ R32, R2.reuse, R73 ;  /* 0x0000004902207220 */ /* 0x040fe40000410000 */
[C---:B------:R-:W-:Y:S02]  /*e940*/  FMUL.FTZ R76, R2.reuse, R76 ;  /* 0x0000004c024c7220 */ /* 0x040fe40000410000 */
[----:B------:R-:W-:Y:S02]  /*e950*/  FMUL.FTZ R30, R2, R77 ;  /* 0x0000004d021e7220 */ /* 0x000fe40000410000 */
[----:B--2---:R-:W-:Y:S02]  /*e960*/  @P1 FMUL.FTZ R7, R4, 0.69314718246459960938 ;  /* 0x3f31721804071820 */ /* 0x004fe40000410000 */
        /* <DEDUP_REMOVED lines=27> */
[----:B------:R-:W-:Y:S02]  /*eb20*/  FMUL.FTZ R133, R2, R133 ;  /* 0x0000008502857220 */ /* 0x000fe40000410000 */
[----:B------:R2:W3:Y:S01]  /*eb30*/  @P0 MUFU.LG2 R2, R3 ;  /* 0x0000000300020308 */ /* 0x0004e20000000c00 */
[----:B------:R-:W-:Y:S02]  /*eb40*/  @P1 FFMA.FTZ R34, R5, R69, R7 ;  /* 0x0000004505221223 */ /* 0x000fe40000010007 */
[C---:B-1----:R-:W-:Y:S02]  /*eb50*/  FMUL.FTZ R74, R0.reuse, R74 ;  /* 0x0000004a004a7220 */ /* 0x042fe40000410000 */
[C---:B------:R-:W-:Y:S02]  /*eb60*/  FMUL.FTZ R31, R0.reuse, R75 ;  /* 0x0000004b001f7220 */ /* 0x040fe40000410000 */
[----:B------:R-:W-:-:S02]  /*eb70*/  FMUL.FTZ R78, R0, R78 ;  /* 0x0000004e004e7220 */ /* 0x000fc40000410000 */
[C---:B------:R-:W-:Y:S02]  /*eb80*/  FMUL.FTZ R29, R0.reuse, R79 ;  /* 0x0000004f001d7220 */ /* 0x040fe40000410000 */
[C---:B------:R-:W-:Y:S02]  /*eb90*/  FMUL.FTZ R82, R0.reuse, R82 ;  /* 0x0000005200527220 */ /* 0x040fe40000410000 */
[C---:B------:R-:W-:Y:S02]  /*eba0*/  FMUL.FTZ R27, R0.reuse, R83 ;  /* 0x00000053001b7220 */ /* 0x040fe40000410000 */
[----:B------:R-:W-:Y:S01]  /*ebb0*/  FMUL.FTZ R86, R0, R86 ;  /* 0x0000005600567220 */ /* 0x000fe20000410000 */
[----:B--2---:R-:W-:Y:S01]  /*ebc0*/  @P0 MOV R3, 0x3f317218 ;  /* 0x3f31721800030802 */ /* 0x004fe20000000f00 */
[----:B---3--:R-:W-:Y:S02]  /*ebd0*/  @P0 FMUL.FTZ R2, R2, 0.69314718246459960938 ;  /* 0x3f31721802020820 */ /* 0x008fe40000410000 */
[----:B------:R-:W-:-:S02]  /*ebe0*/  FMUL.FTZ R25, R0, R87 ;  /* 0x0000005700197220 */ /* 0x000fc40000410000 */
[----:B------:R-:W-:Y:S02]  /*ebf0*/  @P0 FMUL.FTZ R3, R3, c[0x0][0x2d0] ;  /* 0x0000b40003030a20 */ /* 0x000fe40000410000 */
        /* <DEDUP_REMOVED lines=24> */
[----:B------:R-:W-:Y:S01]  /*ed80*/  PRMT R0, R35, 0x7610, R0 ;  /* 0x0000761023007816 */ /* 0x000fe20000000000 */
[----:B------:R-:W-:Y:S02]  /*ed90*/  @P0 FFMA.FTZ R33, R3, R68, R2 ;  /* 0x0000004403210223 */ /* 0x000fe40000010002 */
.L_x_440:
[----:B-1----:R1:W5:Y:S01]  /*eda0*/  LDL R39, [R1+0x48] ;  /* 0x0000480001277983 */ /* 0x0023620000100800 */
[----:B------:R-:W-:Y:S03]  /*edb0*/  BSSY B0, `(.L_x_449) ;  /* 0x0000012000007945 */ /* 0x000fe60003800000 */
[----:B------:R-:W2:Y:S02]  /*edc0*/  S2R R38, SR_TID.X ;  /* 0x0000000000267919 */ /* 0x000ea40000002100 */
[----:B--2---:R-:W-:-:S13]  /*edd0*/  LOP3.LUT P4, RZ, R38, 0xff, RZ, 0xc0, !PT ;  /* 0x000000ff26ff7812 */ /* 0x004fda000788c0ff */
[----:B------:R-:W-:Y:S05]  /*ede0*/  @P4 BRA `(.L_x_450) ;  /* 0x000000e000004947 */ /* 0x000fea0003800000 */
[----:B-1----:R-:W1:Y:S01]  /*edf0*/  S2R R35, SR_LANEID ;  /* 0x0000000000237919 */ /* 0x002e620000000000 */
[----:B------:R-:W-:Y:S01]  /*ee00*/  VOTEU.ANY UR4, UPT, PT ;  /* 0x0000000000047886 */ /* 0x000fe200038e0100 */
[----:B------:R-:W-:Y:S01]  /*ee10*/  IMAD.MOV.U32 R36, RZ, RZ, c[0x0][0x580] ;  /* 0x00016000ff247624 */ /* 0x000fe200078e00ff */
[----:B------:R-:W1:Y:S01]  /*ee20*/  FLO.U32 R3, UR4 ;  /* 0x0000000400037d00 */ /* 0x000e6200080e0000 */
[----:B------:R-:W-:-:S07]  /*ee30*/  IMAD.MOV.U32 R37, RZ, RZ, c[0x0][0x584] ;  /* 0x00016100ff257624 */ /* 0x000fce00078e00ff */
[----:B------:R-:W2:Y:S01]  /*ee40*/  POPC R2, UR4 ;  /* 0x0000000400027d09 */ /* 0x000ea20008000000 */
[----:B-1----:R-:W-:-:S13]  /*ee50*/  ISETP.EQ.U32.AND P0, PT, R3, R35, PT ;  /* 0x000000230300720c */ /* 0x002fda0003f02070 */
[----:B--2---:R-:W2:Y:S04]  /*ee60*/  @P0 ATOMG.E.ADD.STRONG.GPU PT, R2, [R36.64], R2 ;  /* 0x00000002240209a8 */ /* 0x004ea800081ee1c6 */
[----:B------:R-:W1:Y:S04]  /*ee70*/  S2R R35, SR_LTMASK ;  /* 0x0000000000237919 */ /* 0x000e680000003900 */
[----:B--2---:R1:W2:Y:S02]  /*ee80*/  SHFL.IDX PT, R3, R2, R3, 0x1f ;  /* 0x00001f0302037589 */ /* 0x0042a400000e0000 */
[----:B-1----:R-:W-:-:S06]  /*ee90*/  LOP3.LUT R2, R35, UR4, RZ, 0xc0, !PT ;  /* 0x0000000423027c12 */ /* 0x002fcc000f8ec0ff */
[----:B------:R-:W2:Y:S02]  /*eea0*/  POPC R2, R2 ;  /* 0x0000000200027309 */ /* 0x000ea40000000000 */
[----:B--2--5:R-:W-:-:S05]  /*eeb0*/  IADD3 R39, R3, c[0x0][0xc], R2 ;  /* 0x0000030003277a10 */ /* 0x024fca0007ffe002 */
[----:B------:R1:W-:Y:S02]  /*eec0*/  STL [R1+0x48], R39 ;  /* 0x0000482701007387 */ /* 0x0003e40000100800 */
.L_x_450:
[----:B-1----:R-:W-:Y:S05]  /*eed0*/  BSYNC B0 ;  /* 0x0000000000007941 */ /* 0x002fea0003800000 */
.L_x_449:
[----:B------:R-:W-:Y:S01]  /*eee0*/  PRMT R0, R0, 0x9910, RZ ;  /* 0x0000991000007816 */ /* 0x000fe200000000ff */
[----:B------:R-:W-:Y:S01]  /*eef0*/  BSSY B1, `(.L_x_451) ;  /* 0x0000189000017945 */ /* 0x000fe20003800000 */
[----:B-----5:R-:W-:Y:S02]  /*ef00*/  IMAD.MOV.U32 R40, RZ, RZ, R39 ;  /* 0x000000ffff287224 */ /* 0x020fe400078e0027 */
[----:B------:R-:W-:Y:S01]  /*ef10*/  ISETP.NE.AND P0, PT, R0, RZ, PT ;  /* 0x000000ff0000720c */ /* 0x000fe20003f05270 */
[----:B------:R-:W-:-:S12]  /*ef20*/  IMAD.MOV.U32 R41, RZ, RZ, -0x1 ;  /* 0xffffffffff297424 */ /* 0x000fd800078e00ff */
[----:B------:R-:W-:Y:S05]  /*ef30*/  @!P0 BRA `(.L_x_452) ;  /* 0x00000ed000008947 */ /* 0x000fea0003800000 */
[----:B------:R-:W2:Y:S04]  /*ef40*/  LDL R45, [R1+0x4c] ;  /* 0x00004c00012d7983 */ /* 0x000ea80000100800 */
[----:B------:R-:W3:Y:S04]  /*ef50*/  LDL R44, [R1+0x50] ;  /* 0x00005000012c7983 */ /* 0x000ee80000100800 */
[----:B------:R-:W4:Y:S04]  /*ef60*/  LDL R43, [R1+0x58] ;  /* 0x00005800012b7983 */ /* 0x000f280000100800 */
[----:B------:R-:W5:Y:S04]  /*ef70*/  LDL R42, [R1+0x54] ;  /* 0x00005400012a7983 */ /* 0x000f680000100800 */
[----:B------:R-:W4:Y:S04]  /*ef80*/  LDL R39, [R1+0x68] ;  /* 0x0000680001277983 */ /* 0x000f280000100800 */
[----:B------:R-:W5:Y:S04]  /*ef90*/  LDL R37, [R1+0x60] ;  /* 0x0000600001257983 */ /* 0x000f680000100800 */
[----:B------:R-:W5:Y:S04]  /*efa0*/  LDL R36, [R1+0x64] ;  /* 0x0000640001247983 */ /* 0x000f680000100800 */
[----:B------:R-:W5:Y:S01]  /*efb0*/  LDL R35, [R1+0x5c] ;  /* 0x00005c0001237983 */ /* 0x000f620000100800 */
[----:B------:R-:W-:Y:S01]  /*efc0*/  WARPSYNC 0xffffffff ;  /* 0xffffffff00007948 */ /* 0x000fe20003800000 */
[----:B------:R-:W-:-:S02]  /*efd0*/  F2FP.BF16.PACK_AB R32, R32, R72 ;  /* 0x000000482020723e */ /* 0x000fc400000010ff */
[----:B------:R-:W-:Y:S01]  /*efe0*/  BAR.SYNC.DEFER_BLOCKING 0x1, 0x100 ;  /* 0x0044000000007b1d */ /* 0x000fe20000010000 */
        /* <DEDUP_REMOVED lines=30> */
[----:B------:R-:W-:Y:S01]  /*f1d0*/  F2FP.BF16.PACK_AB R0, R135, R134 ;  /* 0x000000868700723e */ /* 0x000fe200000010ff */
[----:B--2---:R1:W-:Y:S04]  /*f1e0*/  STS [R45], R32 ;  /* 0x000000202d007388 */ /* 0x0043e80000000800 */
[----:B------:R1:W-:Y:S04]  /*f1f0*/  STS [R45+0x400], R31 ;  /* 0x0004001f2d007388 */ /* 0x0003e80000000800 */
[----:B---3--:R1:W-:Y:S04]  /*f200*/  STS [R44], R30 ;  /* 0x0000001e2c007388 */ /* 0x0083e80000000800 */
[----:B------:R1:W-:Y:S04]  /*f210*/  STS [R44+0x400], R29 ;  /* 0x0004001d2c007388 */ /* 0x0003e80000000800 */
[----:B----4-:R1:W-:Y:S04]  /*f220*/  STS [R43], R28 ;  /* 0x0000001c2b007388 */ /* 0x0103e80000000800 */
[----:B------:R1:W-:Y:S04]  /*f230*/  STS [R43+0x400], R27 ;  /* 0x0004001b2b007388 */ /* 0x0003e80000000800 */
[----:B-----5:R1:W-:Y:S04]  /*f240*/  STS [R42], R26 ;  /* 0x0000001a2a007388 */ /* 0x0203e80000000800 */
[----:B------:R1:W-:Y:S04]  /*f250*/  STS [R42+0x400], R25 ;  /* 0x000400192a007388 */ /* 0x0003e80000000800 */
[----:B------:R1:W-:Y:S04]  /*f260*/  STS [R39], R24 ;  /* 0x0000001827007388 */ /* 0x0003e80000000800 */
[----:B------:R1:W-:Y:S04]  /*f270*/  STS [R39+0x400], R23 ;  /* 0x0004001727007388 */ /* 0x0003e80000000800 */
[----:B------:R1:W-:Y:S04]  /*f280*/  STS [R37], R22 ;  /* 0x0000001625007388 */ /* 0x0003e80000000800 */
[----:B------:R1:W-:Y:S04]  /*f290*/  STS [R37+0x400], R21 ;  /* 0x0004001525007388 */ /* 0x0003e80000000800 */
[----:B------:R1:W-:Y:S04]  /*f2a0*/  STS [R36], R20 ;  /* 0x0000001424007388 */ /* 0x0003e80000000800 */
[----:B------:R1:W-:Y:S04]  /*f2b0*/  STS [R36+0x400], R19 ;  /* 0x0004001324007388 */ /* 0x0003e80000000800 */
[----:B------:R1:W-:Y:S04]  /*f2c0*/  STS [R35], R18 ;  /* 0x0000001223007388 */ /* 0x0003e80000000800 */
[----:B------:R1:W-:Y:S04]  /*f2d0*/  STS [R35+0x400], R17 ;  /* 0x0004001123007388 */ /* 0x0003e80000000800 */
        /* <DEDUP_REMOVED lines=16> */
[----:B------:R-:W-:Y:S06]  /*f3e0*/  BAR.SYNC.DEFER_BLOCKING 0x1, 0x100 ;  /* 0x0044000000007b1d */ /* 0x000fec0000010000 */
[----:B------:R-:W-:Y:S05]  /*f3f0*/  BRA.CONV ~URZ, `(.L_x_453) ;  /* 0x000000737f007947 */ /* 0x000fea000b800000 */
[----:B-1----:R-:W-:Y:S01]  /*f400*/  SHF.R.S32.HI R8, RZ, 0x1f, R38 ;  /* 0x0000001fff087819 */ /* 0x002fe20000011426 */
[----:B------:R-:W-:Y:S01]  /*f410*/  IMAD.MOV.U32 R7, RZ, RZ, RZ ;  /* 0x000000ffff077224 */ /* 0x000fe200078e00ff */
[----:B------:R-:W-:Y:S01]  /*f420*/  MOV R9, 0xf470 ;  /* 0x0000f47000097802 */ /* 0x000fe20000000f00 */
[----:B------:R-:W-:Y:S01]  /*f430*/  IMAD.MOV.U32 R4, RZ, RZ, 0x1f ;  /* 0x0000001fff047424 */ /* 0x000fe200078e00ff */
[----:B------:R-:W-:-:S04]  /*f440*/  LEA.HI R8, R8, R38, RZ, 0x7 ;  /* 0x0000002608087211 */ /* 0x000fc800078f38ff */
[----:B------:R-:W-:Y:S02]  /*f450*/  SHF.R.S32.HI R8, RZ, 0x7, R8 ;  /* 0x00000007ff087819 */ /* 0x000fe40000011408 */
[----:B------:R-:W-:Y:S05]  /*f460*/  CALL.REL.NOINC `($__internal_1_$__cuda_sm70_shflsync_idx_p) ;  /* 0x000019a000007944 */ /* 0x000fea0003c00000 */
.L_x_453:
[----:B-1----:R-:W2:Y:S04]  /*f470*/  LDL R2, [R1+0x3c] ;  /* 0x00003c0001027983 */ /* 0x002ea80000100800 */
[----:B------:R-:W3:Y:S04]  /*f480*/  LDL R15, [R1+0x6c] ;  /* 0x00006c00010f7983 */ /* 0x000ee80000100800 */
[----:B------:R-:W4:Y:S04]  /*f490*/  LDL.LU R11, [R1+0x34] ;  /* 0x00003400010b7983 */ /* 0x000f280000300800 */
[----:B------:R-:W2:Y:S04]  /*f4a0*/  LDL.LU R12, [R1+0x38] ;  /* 0x00003800010c7983 */ /* 0x000ea80000300800 */
[----:B------:R-:W2:Y:S01]  /*f4b0*/  LDL.LU R14, [R1+0x30] ;  /* 0x00003000010e7983 */ /* 0x000ea20000300800 */
[----:B------:R-:W-:-:S03]  /*f4c0*/  IMAD.MOV.U32 R0, RZ, RZ, 0x1 ;  /* 0x00000001ff007424 */ /* 0x000fc600078e00ff */
[----:B------:R-:W3:Y:S02]  /*f4d0*/  LDL R13, [R1+0x74] ;  /* 0x00007400010d7983 */ /* 0x000ee40000100800 */
[----:B------:R-:W-:Y:S02]  /*f4e0*/  ISETP.NE.AND P1, PT, R0, c[0x0][0x4e8], PT ;  /* 0x00013a0000007a0c */ /* 0x000fe40003f25270 */
[----:B------:R1:W5:Y:S04]  /*f4f0*/  LDL.64 R44, [R1+0x8] ;  /* 0x00000800012c7983 */ /* 0x0003680000100a00 */
[----:B------:R1:W5:Y:S04]  /*f500*/  LDL R43, [R1+0x44] ;  /* 0x00004400012b7983 */ /* 0x0003680000100800 */
[----:B------:R1:W5:Y:S04]  /*f510*/  LDL R42, [R1+0x2c] ;  /* 0x00002c00012a7983 */ /* 0x0003680000100800 */
[----:B------:R-:W1:Y:S01]  /*f520*/  S2R R16, SR_TID.X ;  /* 0x0000000000107919 */ /* 0x000e620000002100 */
[----:B------:R-:W-:-:S02]  /*f530*/  ULDC UR5, c[0x0][0x4e8] ;  /* 0x00013a0000057ab9 */ /* 0x000fc40000000800 */
[----:B------:R-:W-:Y:S02]  /*f540*/  ULDC UR4, c[0x0][0x388] ;  /* 0x0000e20000047ab9 */ /* 0x000fe40000000800 */
[----:B------:R-:W-:Y:S01]  /*f550*/  UIMAD UR4, UR5, UR4, URZ ;  /* 0x00000004050472a4 */ /* 0x000fe2000f8e023f */
[----:B------:R-:W-:Y:S01]  /*f560*/  BSSY B0, `(.L_x_454) ;  /* 0x000005d000007945 */ /* 0x000fe20003800000 */
[----:B----4-:R-:W-:Y:S02]  /*f570*/  SHF.R.S32.HI R5, RZ, 0x1f, R11 ;  /* 0x0000001fff057819 */ /* 0x010fe4000001140b */
[----:B--2---:R-:W-:-:S03]  /*f580*/  IADD3 R4, R2, R14, RZ ;  /* 0x0000000e02047210 */ /* 0x004fc60007ffe0ff */
[----:B------:R-:W-:Y:S02]  /*f590*/  IMAD R6, R5, c[0x0][0x490], RZ ;  /* 0x0001240005067a24 */ /* 0x000fe400078e02ff */
[----:B------:R-:W-:-:S04]  /*f5a0*/  @P1 IMAD.HI.U32 R7, R4, c[0x0][0x4ec], RZ ;  /* 0x00013b0004071a27 */ /* 0x000fc800078e00ff */
[----:B------:R-:W-:-:S04]  /*f5b0*/  IMAD.WIDE.U32 R2, R11, c[0x0][0x490], RZ ;  /* 0x000124000b027a25 */ /* 0x000fc800078e00ff */
[----:B------:R-:W-:Y:S02]  /*f5c0*/  IMAD R6, R11, c[0x0][0x494], R6 ;  /* 0x000125000b067a24 */ /* 0x000fe400078e0206 */
[----:B------:R-:W-:Y:S01]  /*f5d0*/  IMAD.MOV.U32 R0, RZ, RZ, R4 ;  /* 0x000000ffff007224 */ /* 0x000fe200078e0004 */
[----:B------:R-:W-:Y:S02]  /*f5e0*/  @P1 SHF.R.U32.HI R0, RZ, c[0x0][0x4f0], R7 ;  /* 0x00013c00ff001a19 */ /* 0x000fe40000011607 */
[----:B------:R-:W-:Y:S02]  /*f5f0*/  IADD3 R3, R3, R6, RZ ;  /* 0x0000000603037210 */ /* 0x000fe40007ffe0ff */
[----:B------:R-:W-:Y:S01]  /*f600*/  SHF.R.S32.HI R10, RZ, 0x1f, R12 ;  /* 0x0000001fff0a7819 */ /* 0x000fe2000001140c */
[----:B------:R-:W-:Y:S02]  /*f610*/  IMAD.MOV R8, RZ, RZ, -R0 ;  /* 0x000000ffff087224 */ /* 0x000fe400078e0a00 */
[----:B------:R-:W-:-:S04]  /*f620*/  IMAD.WIDE.U32 R6, R12, c[0x0][0x498], R2 ;  /* 0x000126000c067a25 */ /* 0x000fc800078e0002 */
[----:B------:R-:W-:Y:S02]  /*f630*/  IMAD R9, R10, c[0x0][0x498], RZ ;  /* 0x000126000a097a24 */ /* 0x000fe400078e02ff */
[----:B------:R-:W-:Y:S01]  /*f640*/  IMAD R2, R8, c[0x0][0x4e8], R4 ;  /* 0x00013a0008027a24 */ /* 0x000fe200078e0204 */
[----:B------:R-:W-:Y:S01]  /*f650*/  SHF.R.S32.HI R8, RZ, 0x1f, R0 ;  /* 0x0000001fff087819 */ /* 0x000fe20000011400 */
[----:B------:R-:W-:Y:S01]  /*f660*/  IMAD R3, R12, c[0x0][0x49c], R9 ;  /* 0x000127000c037a24 */ /* 0x000fe200078e0209 */
[----:B------:R-:W-:Y:S02]  /*f670*/  IADD3 R4, P0, R0, R6, RZ ;  /* 0x0000000600047210 */ /* 0x000fe40007f1e0ff */
[----:B------:R-:W-:Y:S01]  /*f680*/  SHF.R.S32.HI R9, RZ, 0x1f, R2 ;  /* 0x0000001fff097819 */ /* 0x000fe20000011402 */
[----:B------:R-:W-:Y:S01]  /*f690*/  IMAD R0, R5, c[0x0][0x3e8], RZ ;  /* 0x0000fa0005007a24 */ /* 0x000fe200078e02ff */
[----:B------:R-:W-:Y:S02]  /*f6a0*/  IADD3.X R5, R8, R7, R3, P0, !PT ;  /* 0x0000000708057210 */ /* 0x000fe400007fe403 */
[----:B---3--:R-:W-:Y:S01]  /*f6b0*/  IADD3 R6, R15, R14, RZ ;  /* 0x0000000e0f067210 */ /* 0x008fe20007ffe0ff */
[----:B------:R-:W-:-:S02]  /*f6c0*/  IMAD R3, R9, c[0x0][0x488], RZ ;  /* 0x0001220009037a24 */ /* 0x000fc400078e02ff */
[C---:B------:R-:W-:Y:S02]  /*f6d0*/  IMAD R7, R11.reuse, c[0x0][0x3ec], R0 ;  /* 0x0000fb000b077a24 */ /* 0x040fe400078e0200 */
[----:B------:R-:W-:Y:S01]  /*f6e0*/  IMAD.WIDE.U32 R8, R11, c[0x0][0x3e8], RZ ;  /* 0x0000fa000b087a25 */ /* 0x000fe200078e00ff */
[----:B-1----:R-:W-:-:S03]  /*f6f0*/  SHF.R.S32.HI R15, RZ, 0x1f, R16 ;  /* 0x0000001fff0f7819 */ /* 0x002fc60000011410 */
[C---:B------:R-:W-:Y:S02]  /*f700*/  IMAD R11, R2.reuse, c[0x0][0x48c], R3 ;  /* 0x00012300020b7a24 */ /* 0x040fe400078e0203 */
[----:B------:R-:W-:Y:S01]  /*f710*/  IMAD.WIDE.U32 R4, R2, c[0x0][0x488], R4 ;  /* 0x0001220002047a25 */ /* 0x000fe200078e0004 */
[----:B------:R-:W-:-:S03]  /*f720*/  IADD3 R3, R9, R7, RZ ;  /* 0x0000000709037210 */ /* 0x000fc60007ffe0ff */
[----:B------:R-:W-:Y:S01]  /*f730*/  @P1 IMAD.HI.U32 R2, R6, c[0x0][0x4ec], RZ ;  /* 0x00013b0006021a27 */ /* 0x000fe200078e00ff */
[----:B------:R-:W-:Y:S02]  /*f740*/  LEA R9, P0, R4, c[0x0][0x450], 0x2 ;  /* 0x0001140004097a11 */ /* 0x000fe400078010ff */
[----:B------:R-:W-:Y:S01]  /*f750*/  LEA.HI R15, R15, R16, RZ, 0x5 ;  /* 0x000000100f0f7211 */ /* 0x000fe200078f28ff */
[----:B------:R-:W-:Y:S02]  /*f760*/  IMAD.IADD R5, R5, 0x1, R11 ;  /* 0x0000000105057824 */ /* 0x000fe400078e020b */
[----:B------:R-:W-:Y:S01]  /*f770*/  IMAD.MOV.U32 R0, RZ, RZ, R6 ;  /* 0x000000ffff007224 */ /* 0x000fe200078e0006 */
[----:B------:R-:W-:Y:S01]  /*f780*/  @P1 SHF.R.U32.HI R0, RZ, c[0x0][0x4f0], R2 ;  /* 0x00013c00ff001a19 */ /* 0x000fe20000011602 */
[----:B------:R-:W-:Y:S01]  /*f790*/  IMAD R10, R10, c[0x0][0x3f0], RZ ;  /* 0x0000fc000a0a7a24 */ /* 0x000fe200078e02ff */
[----:B------:R-:W-:Y:S02]  /*f7a0*/  MOV R2, R8 ;  /* 0x0000000800027202 */ /* 0x000fe40000000f00 */
[----:B------:R-:W-:-:S02]  /*f7b0*/  LEA.HI.X R4, R4, c[0x0][0x454], R5, 0x2, P0 ;  /* 0x0001150004047a11 */ /* 0x000fc400000f1405 */
[----:B------:R-:W-:Y:S01]  /*f7c0*/  LOP3.LUT R15, R15, 0xffffffe0, RZ, 0xc0, !PT ;  /* 0xffffffe00f0f7812 */ /* 0x000fe200078ec0ff */
[C---:B------:R-:W-:Y:S01]  /*f7d0*/  IMAD R5, R12.reuse, c[0x0][0x3f4], R10 ;  /* 0x0000fd000c057a24 */ /* 0x040fe200078e020a */
[----:B------:R-:W-:Y:S01]  /*f7e0*/  SHFL.IDX PT, R8, R9, 0x1, 0x1c1f ;  /* 0x003c1f0009087f89 */ /* 0x000fe200000e0000 */
[----:B------:R-:W-:Y:S01]  /*f7f0*/  IMAD.WIDE.U32 R2, R12, c[0x0][0x3f0], R2 ;  /* 0x0000fc000c027a25 */ /* 0x000fe200078e0002 */
[----:B------:R-:W-:Y:S02]  /*f800*/  IADD3 R15, -R15, R16, RZ ;  /* 0x000000100f0f7210 */ /* 0x000fe40007ffe1ff */
[----:B------:R-:W-:Y:S01]  /*f810*/  SHFL.IDX PT, R10, R9, RZ, 0x1c1f ;  /* 0x001c1fff090a7589 */ /* 0x000fe200000e0000 */
[----:B------:R-:W-:-:S03]  /*f820*/  IMAD.MOV R7, RZ, RZ, -R0 ;  /* 0x000000ffff077224 */ /* 0x000fc600078e0a00 */
[----:B------:R-:W1:Y:S01]  /*f830*/  SHFL.IDX PT, R11, R4, RZ, 0x1c1f ;  /* 0x001c1fff040b7589 */ /* 0x000e6200000e0000 */
[----:B------:R-:W-:-:S03]  /*f840*/  IMAD.IADD R3, R3, 0x1, R5 ;  /* 0x0000000103037824 */ /* 0x000fc600078e0205 */
[----:B------:R2:W3:Y:S01]  /*f850*/  SHFL.IDX PT, R9, R4, 0x1, 0x1c1f ;  /* 0x003c1f0004097f89 */ /* 0x0004e200000e0000 */
[----:B------:R-:W-:Y:S02]  /*f860*/  LOP3.LUT P0, RZ, R15, 0x3, RZ, 0xc0, !PT ;  /* 0x000000030fff7812 */ /* 0x000fe4000780c0ff */
[----:B------:R-:W-:Y:S01]  /*f870*/  IADD3 R5, R13, R14, RZ ;  /* 0x0000000e0d057210 */ /* 0x000fe20007ffe0ff */
[----:B------:R-:W4:Y:S01]  /*f880*/  S2R R15, SR_TID.X ;  /* 0x00000000000f7919 */ /* 0x000f220000002100 */
[----:B------:R-:W-:Y:S02]  /*f890*/  SHF.R.S32.HI R12, RZ, 0x1f, R0 ;  /* 0x0000001fff0c7819 */ /* 0x000fe40000011400 */
[----:B------:R-:W-:Y:S01]  /*f8a0*/  ISETP.GE.OR P1, PT, R5, UR4, P0 ;  /* 0x0000000405007c0c */ /* 0x000fe20008726670 */
[----:B------:R-:W-:-:S04]  /*f8b0*/  IMAD.WIDE.U32 R2, R0, c[0x0][0x3e0], R2 ;  /* 0x0000f80000027a25 */ /* 0x000fc800078e0002 */
[----:B--2---:R-:W-:Y:S01]  /*f8c0*/  IMAD R4, R7, c[0x0][0x4e8], R6 ;  /* 0x00013a0007047a24 */ /* 0x004fe200078e0206 */
[----:B------:R-:W-:-:S04]  /*f8d0*/  IADD3 R7, R5, 0x8, RZ ;  /* 0x0000000805077810 */ /* 0x000fc80007ffe0ff */
[----:B------:R-:W-:Y:S01]  /*f8e0*/  ISETP.GE.OR P0, PT, R7, UR4, P0 ;  /* 0x0000000407007c0c */ /* 0x000fe20008706670 */
[----:B------:R-:W-:Y:S02]  /*f8f0*/  IMAD R6, R12, c[0x0][0x3e0], RZ ;  /* 0x0000f8000c067a24 */ /* 0x000fe400078e02ff */
[----:B-1----:R1:W-:Y:S02]  /*f900*/  @!P1 ST.E [R10.64], R34 ;  /* 0x000000220a009985 */ /* 0x0023e4000c101906 */
[----:B------:R-:W-:Y:S01]  /*f910*/  IMAD R5, R0, c[0x0][0x3e4], R6 ;  /* 0x0000f90000057a24 */ /* 0x000fe200078e0206 */
[----:B------:R-:W-:-:S03]  /*f920*/  SHF.R.S32.HI R0, RZ, 0x1f, R4 ;  /* 0x0000001fff007819 */ /* 0x000fc60000011404 */
[----:B------:R-:W-:Y:S02]  /*f930*/  IMAD.IADD R3, R3, 0x1, R5 ;  /* 0x0000000103037824 */ /* 0x000fe400078e0205 */
[----:B------:R-:W-:Y:S02]  /*f940*/  IMAD R0, R0, c[0x0][0x3d8], RZ ;  /* 0x0000f60000007a24 */ /* 0x000fe400078e02ff */
[----:B---3--:R1:W-:Y:S01]  /*f950*/  @!P0 ST.E [R8.64], R33 ;  /* 0x0000002108008985 */ /* 0x0083e2000c101906 */
[----:B----4-:R-:W-:-:S03]  /*f960*/  SHF.R.S32.HI R13, RZ, 0x1f, R15 ;  /* 0x0000001fff0d7819 */ /* 0x010fc6000001140f */
[----:B------:R1:W2:Y:S04]  /*f970*/  LDS.128 R20, [R228+0x1080] ;  /* 0x00108000e4147984 */ /* 0x0002a80000000c00 */
[----:B------:R1:W3:Y:S04]  /*f980*/  LDS.128 R28, [R228+0x2080] ;  /* 0x00208000e41c7984 */ /* 0x0002e80000000c00 */
[----:B------:R1:W4:Y:S04]  /*f990*/  LDS.128 R32, [R228+0x3080] ;  /* 0x00308000e4207984 */ /* 0x0003280000000c00 */
[----:B------:R1:W1:Y:S04]  /*f9a0*/  LDS.128 R16, [R228+0x5080] ;  /* 0x00508000e4107984 */ /* 0x0002680000000c00 */
[----:B------:R1:W1:Y:S04]  /*f9b0*/  LDS.128 R24, [R228+0x6080] ;  /* 0x00608000e4187984 */ /* 0x0002680000000c00 */
[----:B------:R1:W1:Y:S01]  /*f9c0*/  LDS.128 R36, [R228+0x7080] ;  /* 0x00708000e4247984 */ /* 0x0002620000000c00 */
[----:B------:R-:W-:-:S02]  /*f9d0*/  IMAD R0, R4, c[0x0][0x3dc], R0 ;  /* 0x0000f70004007a24 */ /* 0x000fc400078e0200 */
[----:B------:R-:W-:Y:S01]  /*f9e0*/  IMAD.WIDE.U32 R2, R4, c[0x0][0x3d8], R2 ;  /* 0x0000f60004027a25 */ /* 0x000fe200078e0002 */
[----:B------:R-:W-:-:S04]  /*f9f0*/  LEA.HI R13, R13, R15, RZ, 0x3 ;  /* 0x0000000f0d0d7211 */ /* 0x000fc800078f18ff */
[----:B------:R-:W-:Y:S02]  /*fa00*/  IADD3 R0, R3, R0, RZ ;  /* 0x0000000003007210 */ /* 0x000fe40007ffe0ff */
[C---:B------:R-:W-:Y:S02]  /*fa10*/  LEA R3, P0, R2.reuse, c[0x0][0x380], 0x1 ;  /* 0x0000e00002037a11 */ /* 0x040fe400078008ff */
[----:B------:R-:W-:Y:S02]  /*fa20*/  SHF.R.S32.HI R13, RZ, 0x3, R13 ;  /* 0x00000003ff0d7819 */ /* 0x000fe4000001140d */
[----:B------:R-:W-:-:S03]  /*fa30*/  LEA.HI.X R2, R2, c[0x0][0x384], R0, 0x1, P0 ;  /* 0x0000e10002027a11 */ /* 0x000fc600000f0c00 */
[----:B------:R-:W-:-:S05]  /*fa40*/  IMAD.IADD R0, R13, 0x1, R14 ;  /* 0x000000010d007824 */ /* 0x000fca00078e020e */
[----:B------:R-:W-:Y:S01]  /*fa50*/  ISETP.GE.AND P0, PT, R0, UR4, PT ;  /* 0x0000000400007c0c */ /* 0x000fe2000bf06270 */
[----:B------:R1:W1:Y:S04]  /*fa60*/  SHFL.IDX PT, R4, R3, RZ, 0x181f ;  /* 0x00181fff03047589 */ /* 0x00026800000e0000 */
[----:B------:R1:W1:Y:S08]  /*fa70*/  SHFL.IDX PT, R5, R2, RZ, 0x181f ;  /* 0x00181fff02057589 */ /* 0x00027000000e0000 */
[----:B------:R-:W-:Y:S05]  /*fa80*/  @P0 BRA `(.L_x_455) ;  /* 0x000000a000000947 */ /* 0x000fea0003800000 */
[----:B--234-:R-:W2:Y:S01]  /*fa90*/  LDS.128 R12, [R228+0x80] ;  /* 0x00008000e40c7984 */ /* 0x01cea20000000c00 */
[----:B-----5:R-:W-:-:S02]  /*faa0*/  ISETP.GE.AND P3, PT, R44, c[0x0][0x3c8], PT ;  /* 0x0000f2002c007a0c */ /* 0x020fc40003f66270 */
[----:B------:R-:W-:Y:S01]  /*fab0*/  ISETP.GE.AND P2, PT, R42, c[0x0][0x3c8], PT ;  /* 0x0000f2002a007a0c */ /* 0x000fe20003f46270 */
[----:B-1----:R-:W1:Y:S10]  /*fac0*/  LDS.128 R8, [R228+0x4080] ;  /* 0x00408000e4087984 */ /* 0x002e740000000c00 */
[----:B------:R-:W-:-:S02]  /*fad0*/  @!P3 LEA R6, P1, R44, R4, 0x1 ;  /* 0x000000042c06b211 */ /* 0x000fc400078208ff */
[----:B------:R-:W-:Y:S02]  /*fae0*/  @!P2 LEA R4, P0, R42, R4, 0x1 ;  /* 0x000000042a04a211 */ /* 0x000fe400078008ff */
[-C--:B------:R-:W-:Y:S02]  /*faf0*/  @!P3 LEA.HI.X R7, R44, R5.reuse, R45, 0x1, P1 ;  /* 0x000000052c07b211 */ /* 0x080fe400008f0c2d */
[----:B------:R-:W-:-:S03]  /*fb00*/  @!P2 LEA.HI.X R5, R42, R5, R43, 0x1, P0 ;  /* 0x000000052a05a211 */ /* 0x000fc600000f0c2b */
[----:B--2---:R2:W-:Y:S04]  /*fb10*/  @!P3 ST.E.128 [R6.64], R12 ;  /* 0x0000000c0600b985 */ /* 0x0045e8000c101d06 */
[----:B-1----:R2:W-:Y:S02]  /*fb20*/  @!P2 ST.E.128 [R4.64], R8 ;  /* 0x000000080400a985 */ /* 0x0025e4000c101d06 */
.L_x_455:
[----:B--234-:R-:W-:Y:S05]  /*fb30*/  BSYNC B0 ;  /* 0x0000000000007941 */ /* 0x01cfea0003800000 */
.L_x_454:
[----:B------:R-:W-:Y:S01]  /*fb40*/  IADD3 R6, R0, 0x20, RZ ;  /* 0x0000002000067810 */ /* 0x000fe20007ffe0ff */
[----:B-1----:R1:W2:Y:S01]  /*fb50*/  SHFL.IDX PT, R5, R2, 0x1, 0x181f ;  /* 0x00381f0002057f89 */ /* 0x0022a200000e0000 */
[----:B------:R-:W-:Y:S02]  /*fb60*/  BSSY B0, `(.L_x_456) ;  /* 0x000000c000007945 */ /* 0x000fe40003800000 */
[----:B------:R-:W-:Y:S01]  /*fb70*/  ISETP.GE.AND P0, PT, R6, UR4, PT ;  /* 0x0000000406007c0c */ /* 0x000fe2000bf06270 */
[----:B------:R1:W3:-:S12]  /*fb80*/  SHFL.IDX PT, R4, R3, 0x1, 0x181f ;  /* 0x00381f0003047f89 */ /* 0x0002d800000e0000 */
[----:B------:R-:W-:Y:S05]  /*fb90*/  @P0 BRA `(.L_x_457) ;  /* 0x0000008000000947 */ /* 0x000fea0003800000 */
[----:B-----5:R-:W-:Y:S02]  /*fba0*/  ISETP.GE.AND P1, PT, R44, c[0x0][0x3c8], PT ;  /* 0x0000f2002c007a0c */ /* 0x020fe40003f26270 */
[----:B------:R-:W-:-:S11]  /*fbb0*/  ISETP.GE.AND P0, PT, R42, c[0x0][0x3c8], PT ;  /* 0x0000f2002a007a0c */ /* 0x000fd60003f06270 */
[-C--:B---3--:R-:W-:Y:S02]  /*fbc0*/  @!P1 LEA R6, P3, R44, R4.reuse, 0x1 ;  /* 0x000000042c069211 */ /* 0x088fe400078608ff */
[----:B------:R-:W-:Y:S02]  /*fbd0*/  @!P0 LEA R4, P2, R42, R4, 0x1 ;  /* 0x000000042a048211 */ /* 0x000fe400078408ff */
[-C--:B--2---:R-:W-:Y:S02]  /*fbe0*/  @!P1 LEA.HI.X R7, R44, R5.reuse, R45, 0x1, P3 ;  /* 0x000000052c079211 */ /* 0x084fe400018f0c2d */
[----:B------:R-:W-:-:S03]  /*fbf0*/  @!P0 LEA.HI.X R5, R42, R5, R43, 0x1, P2 ;  /* 0x000000052a058211 */ /* 0x000fc600010f0c2b */
[----:B------:R2:W-:Y:S04]  /*fc00*/  @!P1 ST.E.128 [R6.64], R20 ;  /* 0x0000001406009985 */ /* 0x0005e8000c101d06 */
[----:B------:R2:W-:Y:S02]  /*fc10*/  @!P0 ST.E.128 [R4.64], R16 ;  /* 0x0000001004008985 */ /* 0x0005e4000c101d06 */
.L_x_457:
[----:B------:R-:W-:Y:S05]  /*fc20*/  BSYNC B0 ;  /* 0x0000000000007941 */ /* 0x000fea0003800000 */
.L_x_456:
[----:B--2---:R-:W-:Y:S01]  /*fc30*/  IADD3 R6, R0, 0x40, RZ ;  /* 0x0000004000067810 */ /* 0x004fe20007ffe0ff */
[----:B------:R2:W4:Y:S01]  /*fc40*/  SHFL.IDX PT, R5, R2, 0x2, 0x181f ;  /* 0x00581f0002057f89 */ /* 0x00052200000e0000 */
[----:B------:R-:W-:Y:S02]  /*fc50*/  BSSY B0, `(.L_x_458) ;  /* 0x000000c000007945 */ /* 0x000fe40003800000 */
[----:B------:R-:W-:Y:S01]  /*fc60*/  ISETP.GE.AND P0, PT, R6, UR4, PT ;  /* 0x0000000406007c0c */ /* 0x000fe2000bf06270 */
[----:B---3--:R2:W3:-:S12]  /*fc70*/  SHFL.IDX PT, R4, R3, 0x2, 0x181f ;  /* 0x00581f0003047f89 */ /* 0x0084d800000e0000 */
[----:B------:R-:W-:Y:S05]  /*fc80*/  @P0 BRA `(.L_x_459) ;  /* 0x0000008000000947 */ /* 0x000fea0003800000 */
[----:B-----5:R-:W-:Y:S02]  /*fc90*/  ISETP.GE.AND P1, PT, R44, c[0x0][0x3c8], PT ;  /* 0x0000f2002c007a0c */ /* 0x020fe40003f26270 */
[----:B------:R-:W-:-:S11]  /*fca0*/  ISETP.GE.AND P0, PT, R42, c[0x0][0x3c8], PT ;  /* 0x0000f2002a007a0c */ /* 0x000fd60003f06270 */
[-C--:B---3--:R-:W-:Y:S02]  /*fcb0*/  @!P1 LEA R6, P3, R44, R4.reuse, 0x1 ;  /* 0x000000042c069211 */ /* 0x088fe400078608ff */
[----:B------:R-:W-:Y:S02]  /*fcc0*/  @!P0 LEA R4, P2, R42, R4, 0x1 ;  /* 0x000000042a048211 */ /* 0x000fe400078408ff */
[-C--:B----4-:R-:W-:Y:S02]  /*fcd0*/  @!P1 LEA.HI.X R7, R44, R5.reuse, R45, 0x1, P3 ;  /* 0x000000052c079211 */ /* 0x090fe400018f0c2d */
[----:B------:R-:W-:-:S03]  /*fce0*/  @!P0 LEA.HI.X R5, R42, R5, R43, 0x1, P2 ;  /* 0x000000052a058211 */ /* 0x000fc600010f0c2b */
[----:B------:R3:W-:Y:S04]  /*fcf0*/  @!P1 ST.E.128 [R6.64], R28 ;  /* 0x0000001c06009985 */ /* 0x0007e8000c101d06 */
[----:B------:R3:W-:Y:S02]  /*fd00*/  @!P0 ST.E.128 [R4.64], R24 ;  /* 0x0000001804008985 */ /* 0x0007e4000c101d06 */
.L_x_459:
[----:B------:R-:W-:Y:S05]  /*fd10*/  BSYNC B0 ;  /* 0x0000000000007941 */ /* 0x000fea0003800000 */
.L_x_458:
[----:B------:R-:W-:Y:S01]  /*fd20*/  IADD3 R0, R0, 0x60, RZ ;  /* 0x0000006000007810 */ /* 0x000fe20007ffe0ff */
[----:B---34-:R3:W4:Y:S03]  /*fd30*/  SHFL.IDX PT, R5, R2, 0x3, 0x181f ;  /* 0x00781f0002057f89 */ /* 0x01872600000e0000 */
[----:B------:R-:W-:Y:S01]  /*fd40*/  ISETP.GE.AND P0, PT, R0, UR4, PT ;  /* 0x0000000400007c0c */ /* 0x000fe2000bf06270 */
[----:B------:R3:W1:-:S12]  /*fd50*/  SHFL.IDX PT, R4, R3, 0x3, 0x181f ;  /* 0x00781f0003047f89 */ /* 0x00065800000e0000 */
[----:B------:R-:W-:Y:S05]  /*fd60*/  @P0 BRA `(.L_x_460) ;  /* 0x00000a1000000947 */ /* 0x000fea0003800000 */
[----:B-----5:R-:W-:-:S13]  /*fd70*/  ISETP.GE.AND P0, PT, R44, c[0x0][0x3c8], PT ;  /* 0x0000f2002c007a0c */ /* 0x020fda0003f06270 */
[----:B-123--:R-:W-:-:S04]  /*fd80*/  @!P0 LEA R2, P1, R44, R4, 0x1 ;  /* 0x000000042c028211 */ /* 0x00efc800078208ff */
[----:B----4-:R-:W-:-:S05]  /*fd90*/  @!P0 LEA.HI.X R3, R44, R5, R45, 0x1, P1 ;  /* 0x000000052c038211 */ /* 0x010fca00008f0c2d */
[----:B------:R1:W-:Y:S01]  /*fda0*/  @!P0 ST.E.128 [R2.64], R32 ;  /* 0x0000002002008985 */ /* 0x0003e2000c101d06 */
[----:B------:R-:W-:-:S13]  /*fdb0*/  ISETP.GE.AND P0, PT, R42, c[0x0][0x3c8], PT ;  /* 0x0000f2002a007a0c */ /* 0x000fda0003f06270 */
[----:B------:R-:W-:Y:S05]  /*fdc0*/  @P0 BRA `(.L_x_460) ;  /* 0x000009b000000947 */ /* 0x000fea0003800000 */
[----:B-1----:R-:W-:-:S04]  /*fdd0*/  LEA R2, P0, R42, R4, 0x1 ;  /* 0x000000042a027211 */ /* 0x002fc800078008ff */
[----:B------:R-:W-:-:S05]  /*fde0*/  LEA.HI.X R3, R42, R5, R43, 0x1, P0 ;  /* 0x000000052a037211 */ /* 0x000fca00000f0c2b */
[----:B------:R1:W-:Y:S01]  /*fdf0*/  ST.E.128 [R2.64], R36 ;  /* 0x0000002402007985 */ /* 0x0003e2000c101d06 */
[----:B------:R-:W-:Y:S05]  /*fe00*/  BRA `(.L_x_460) ;  /* 0x0000097000007947 */ /* 0x000fea0003800000 */
.L_x_452:
[----:B------:R-:W2:Y:S04]  /*fe10*/  LDL R0, [R1+0x30] ;  /* 0x0000300001007983 */ /* 0x000ea80000100800 */
[----:B------:R-:W3:Y:S04]  /*fe20*/  LDL R14, [R1+0x34] ;  /* 0x00003400010e7983 */ /* 0x000ee80000100800 */
[----:B------:R-:W4:Y:S01]  /*fe30*/  LDL R13, [R1+0x38] ;  /* 0x00003800010d7983 */ /* 0x000f220000100800 */
[----:B------:R-:W-:Y:S03]  /*fe40*/  BSSY B0, `(.L_x_461) ;  /* 0x0000025000007945 */ /* 0x000fe60003800000 */
[----:B------:R-:W1:Y:S02]  /*fe50*/  S2R R12, SR_TID.X ;  /* 0x00000000000c7919 */ /* 0x000e640000002100 */
[----:B-1----:R-:W-:Y:S01]  /*fe60*/  ISETP.GE.AND P0, PT, R12, 0x80, PT ;  /* 0x000000800c00780c */ /* 0x002fe20003f06270 */
[----:B--2---:R-:W-:Y:S01]  /*fe70*/  IMAD.MOV.U32 R11, RZ, RZ, R0 ;  /* 0x000000ffff0b7224 */ /* 0x004fe200078e0000 */
[----:B---3--:R-:W-:-:S02]  /*fe80*/  SHF.R.S32.HI R7, RZ, 0x1f, R14 ;  /* 0x0000001fff077819 */ /* 0x008fc4000001140e */
[----:B----4-:R-:W-:-:S09]  /*fe90*/  SHF.R.S32.HI R8, RZ, 0x1f, R13 ;  /* 0x0000001fff087819 */ /* 0x010fd2000001140d */
[----:B------:R-:W-:Y:S05]  /*fea0*/  @P0 BRA `(.L_x_462) ;  /* 0x000001e000000947 */ /* 0x000fea0003800000 */
[----:B------:R-:W-:Y:S02]  /*feb0*/  MOV R2, c[0x0][0x4e8] ;  /* 0x00013a0000027a02 */ /* 0x000fe40000000f00 */
[----:B------:R-:W-:-:S03]  /*fec0*/  IADD3 R6, R11, R12, RZ ;  /* 0x0000000c0b067210 */ /* 0x000fc60007ffe0ff */
[----:B------:R-:W-:-:S05]  /*fed0*/  IMAD R0, R2, c[0x0][0x388], RZ ;  /* 0x0000e20002007a24 */ /* 0x000fca00078e02ff */
[----:B------:R-:W-:-:S13]  /*fee0*/  ISETP.GE.AND P0, PT, R6, R0, PT ;  /* 0x000000000600720c */ /* 0x000fda0003f06270 */
[----:B------:R-:W-:Y:S05]  /*fef0*/  @P0 BRA `(.L_x_462) ;  /* 0x0000019000000947 */ /* 0x000fea0003800000 */
[----:B------:R-:W-:Y:S01]  /*ff00*/  ISETP.NE.AND P0, PT, R2, 0x1, PT ;  /* 0x000000010200780c */ /* 0x000fe20003f05270 */
[----:B------:R-:W-:Y:S01]  /*ff10*/  IMAD R4, R7, c[0x0][0x490], RZ ;  /* 0x0001240007047a24 */ /* 0x000fe200078e02ff */
[----:B------:R-:W-:Y:S01]  /*ff20*/  MOV R0, R6 ;  /* 0x0000000600007202 */ /* 0x000fe20000000f00 */
[----:B------:R-:W-:-:S04]  /*ff30*/  IMAD.WIDE.U32 R2, R14, c[0x0][0x490], RZ ;  /* 0x000124000e027a25 */ /* 0x000fc800078e00ff */
[----:B------:R-:W-:Y:S02]  /*ff40*/  IMAD R4, R14, c[0x0][0x494], R4 ;  /* 0x000125000e047a24 */ /* 0x000fe400078e0204 */
[----:B------:R-:W-:-:S03]  /*ff50*/  IMAD R10, R8, c[0x0][0x498], RZ ;  /* 0x00012600080a7a24 */ /* 0x000fc600078e02ff */
[----:B------:R-:W-:Y:S01]  /*ff60*/  IADD3 R3, R3, R4, RZ ;  /* 0x0000000403037210 */ /* 0x000fe20007ffe0ff */
[----:B------:R-:W-:-:S05]  /*ff70*/  @P0 IMAD.HI.U32 R5, R6, c[0x0][0x4ec], RZ ;  /* 0x00013b0006050a27 */ /* 0x000fca00078e00ff */
[----:B------:R-:W-:Y:S01]  /*ff80*/  @P0 SHF.R.U32.HI R0, RZ, c[0x0][0x4f0], R5 ;  /* 0x00013c00ff000a19 */ /* 0x000fe20000011605 */
[----:B------:R-:W-:-:S03]  /*ff90*/  IMAD.WIDE.U32 R4, R13, c[0x0][0x498], R2 ;  /* 0x000126000d047a25 */ /* 0x000fc600078e0002 */
[C---:B------:R-:W-:Y:S01]  /*ffa0*/  IADD3 R9, -R0.reuse, RZ, RZ ;  /* 0x000000ff00097210 */ /* 0x040fe20007ffe1ff */
[----:B------:R-:W-:Y:S01]  /*ffb0*/  IMAD R3, R13, c[0x0][0x49c], R10 ;  /* 0x000127000d037a24 */ /* 0x000fe200078e020a */
[----:B------:R-:W-:-:S03]  /*ffc0*/  IADD3 R4, P0, R0, R4, RZ ;  /* 0x0000000400047210 */ /* 0x000fc60007f1e0ff */
[----:B------:R-:W-:Y:S01]  /*ffd0*/  IMAD R2, R9, c[0x0][0x4e8], R6 ;  /* 0x00013a0009027a24 */ /* 0x000fe200078e0206 */
[----:B------:R-:W-:-:S04]  /*ffe0*/  SHF.R.S32.HI R6, RZ, 0x1f, R0 ;  /* 0x0000001fff067819 */ /* 0x000fc80000011400 */
[----:B------:R-:W-:Y:S02]  /*fff0*/  SHF.R.S32.HI R0, RZ, 0x1f, R2 ;  /* 0x0000001fff007819 */ /* 0x000fe40000011402 */
[----:B------:R-:W-:-:S03]  /*10000*/  IADD3.X R5, R6, R5, R3, P0, !PT ;  /* 0x0000000506057210 */ /* 0x000fc600007fe403 */
[----:B------:R-:W-:-:S04]  /*10010*/  IMAD R0, R0, c[0x0][0x488], RZ ;  /* 0x0001220000007a24 */ /* 0x000fc800078e02ff */
[C---:B------:R-:W-:Y:S02]  /*10020*/  IMAD R0, R2.reuse, c[0x0][0x48c], R0 ;  /* 0x0001230002007a24 */ /* 0x040fe400078e0200 */
[----:B------:R-:W-:-:S05]  /*10030*/  IMAD.WIDE.U32 R2, R2, c[0x0][0x488], R4 ;  /* 0x0001220002027a25 */ /* 0x000fca00078e0004 */
[----:B------:R-:W-:Y:S02]  /*10040*/  IADD3 R0, R3, R0, RZ ;  /* 0x0000000003007210 */ /* 0x000fe40007ffe0ff */
[----:B------:R-:W-:-:S04]  /*10050*/  LEA R4, P0, R2, c[0x0][0x450], 0x2 ;  /* 0x0001140002047a11 */ /* 0x000fc800078010ff */
[----:B------:R-:W-:Y:S02]  /*10060*/  LEA.HI.X R5, R2, c[0x0][0x454], R0, 0x2, P0 ;  /* 0x0001150002057a11 */ /* 0x000fe400000f1400 */
[----:B------:R-:W-:-:S05]  /*10070*/  MOV R0, 0xff800000 ;  /* 0xff80000000007802 */ /* 0x000fca0000000f00 */
[----:B------:R1:W-:Y:S02]  /*10080*/  STG.E [R4.64], R0 ;  /* 0x0000000004007986 */ /* 0x0003e4000c101906 */
.L_x_462:
[----:B------:R-:W-:Y:S05]  /*10090*/  BSYNC B0 ;  /* 0x0000000000007941 */ /* 0x000fea0003800000 */
.L_x_461:
[----:B------:R-:W2:Y:S01]  /*100a0*/  LDL R2, [R1+0x6c] ;  /* 0x00006c0001027983 */ /* 0x000ea20000100800 */
[----:B-1----:R-:W-:Y:S01]  /*100b0*/  MOV R0, c[0x0][0x4e8] ;  /* 0x00013a0000007a02 */ /* 0x002fe20000000f00 */
[----:B------:R-:W-:Y:S01]  /*100c0*/  IMAD R7, R7, c[0x0][0x3e8], RZ ;  /* 0x0000fa0007077a24 */ /* 0x000fe200078e02ff */
[----:B------:R-:W-:Y:S01]  /*100d0*/  SHF.R.S32.HI R9, RZ, 0x1f, R12 ;  /* 0x0000001fff097819 */ /* 0x000fe2000001140c */
[----:B------:R-:W-:Y:S01]  /*100e0*/  IMAD R5, R8, c[0x0][0x3f0], RZ ;  /* 0x0000fc0008057a24 */ /* 0x000fe200078e02ff */
[----:B------:R-:W-:Y:S01]  /*100f0*/  ISETP.NE.AND P0, PT, R0, 0x1, PT ;  /* 0x000000010000780c */ /* 0x000fe20003f05270 */
[----:B------:R-:W-:Y:S01]  /*10100*/  IMAD R7, R14, c[0x0][0x3ec], R7 ;  /* 0x0000fb000e077a24 */ /* 0x000fe200078e0207 */
[----:B------:R-:W-:-:S04]  /*10110*/  LEA.HI R9, R9, R12, RZ, 0x3 ;  /* 0x0000000c09097211 */ /* 0x000fc800078f18ff */
[----:B------:R-:W-:Y:S02]  /*10120*/  SHF.R.S32.HI R9, RZ, 0x3, R9 ;  /* 0x00000003ff097819 */ /* 0x000fe40000011409 */
[----:B--2---:R-:W-:Y:S01]  /*10130*/  IADD3 R4, R2, R11, RZ ;  /* 0x0000000b02047210 */ /* 0x004fe20007ffe0ff */
[----:B------:R-:W-:-:S03]  /*10140*/  IMAD.WIDE.U32 R2, R14, c[0x0][0x3e8], RZ ;  /* 0x0000fa000e027a25 */ /* 0x000fc600078e00ff */
[----:B------:R-:W-:Y:S01]  /*10150*/  MOV R0, R4 ;  /* 0x0000000400007202 */ /* 0x000fe20000000f00 */
[----:B------:R-:W-:-:S04]  /*10160*/  @P0 IMAD.HI.U32 R6, R4, c[0x0][0x4ec], RZ ;  /* 0x00013b0004060a27 */ /* 0x000fc800078e00ff */
[----:B------:R-:W-:Y:S01]  /*10170*/  IMAD.IADD R3, R3, 0x1, R7 ;  /* 0x0000000103037824 */ /* 0x000fe200078e0207 */
[----:B------:R-:W-:Y:S01]  /*10180*/  @P0 SHF.R.U32.HI R0, RZ, c[0x0][0x4f0], R6 ;  /* 0x00013c00ff000a19 */ /* 0x000fe20000011606 */
[C---:B------:R-:W-:Y:S02]  /*10190*/  IMAD R7, R13.reuse, c[0x0][0x3f4], R5 ;  /* 0x0000fd000d077a24 */ /* 0x040fe400078e0205 */
[----:B------:R-:W-:Y:S01]  /*101a0*/  IMAD.WIDE.U32 R2, R13, c[0x0][0x3f0], R2 ;  /* 0x0000fc000d027a25 */ /* 0x000fe200078e0002 */
[----:B------:R-:W-:Y:S02]  /*101b0*/  SHF.R.S32.HI R5, RZ, 0x1f, R0 ;  /* 0x0000001fff057819 */ /* 0x000fe40000011400 */
[----:B------:R-:W-:Y:S02]  /*101c0*/  IADD3 R6, -R0, RZ, RZ ;  /* 0x000000ff00067210 */ /* 0x000fe40007ffe1ff */
[----:B------:R-:W-:Y:S01]  /*101d0*/  IADD3 R3, R3, R7, RZ ;  /* 0x0000000703037210 */ /* 0x000fe20007ffe0ff */
[----:B------:R-:W-:-:S02]  /*101e0*/  IMAD R5, R5, c[0x0][0x3e0], RZ ;  /* 0x0000f80005057a24 */ /* 0x000fc400078e02ff */
[----:B------:R-:W-:Y:S02]  /*101f0*/  IMAD R6, R6, c[0x0][0x4e8], R4 ;  /* 0x00013a0006067a24 */ /* 0x000fe400078e0204 */
[C---:B------:R-:W-:Y:S02]  /*10200*/  IMAD R4, R0.reuse, c[0x0][0x3e4], R5 ;  /* 0x0000f90000047a24 */ /* 0x040fe400078e0205 */
[----:B------:R-:W-:Y:S01]  /*10210*/  IMAD.WIDE.U32 R2, R0, c[0x0][0x3e0], R2 ;  /* 0x0000f80000027a25 */ /* 0x000fe200078e0002 */
[----:B------:R-:W-:-:S03]  /*10220*/  SHF.R.S32.HI R0, RZ, 0x1f, R6 ;  /* 0x0000001fff007819 */ /* 0x000fc60000011406 */
[----:B------:R-:W-:Y:S02]  /*10230*/  IMAD.IADD R3, R3, 0x1, R4 ;  /* 0x0000000103037824 */ /* 0x000fe400078e0204 */
[----:B------:R-:W-:Y:S02]  /*10240*/  IMAD R0, R0, c[0x0][0x3d8], RZ ;  /* 0x0000f60000007a24 */ /* 0x000fe400078e02ff */
[----:B------:R-:W-:-:S04]  /*10250*/  IMAD.WIDE.U32 R4, R6, c[0x0][0x3d8], R2 ;  /* 0x0000f60006047a25 */ /* 0x000fc800078e0002 */
[----:B------:R-:W-:Y:S01]  /*10260*/  IMAD R6, R6, c[0x0][0x3dc], R0 ;  /* 0x0000f70006067a24 */ /* 0x000fe200078e0200 */
[----:B------:R-:W-:Y:S02]  /*10270*/  LEA R3, P0, R4, c[0x0][0x380], 0x1 ;  /* 0x0000e00004037a11 */ /* 0x000fe400078008ff */
[----:B------:R-:W-:Y:S02]  /*10280*/  IADD3 R0, R9, R11, RZ ;  /* 0x0000000b09007210 */ /* 0x000fe40007ffe0ff */
[----:B------:R-:W-:-:S04]  /*10290*/  IADD3 R2, R5, R6, RZ ;  /* 0x0000000605027210 */ /* 0x000fc80007ffe0ff */
[----:B------:R-:W-:Y:S01]  /*102a0*/  LEA.HI.X R2, R4, c[0x0][0x384], R2, 0x1, P0 ;  /* 0x0000e10004027a11 */ /* 0x000fe200000f0c02 */
[----:B------:R-:W-:Y:S05]  /*102b0*/  BRA.DIV ~URZ, `(.L_x_463) ;  /* 0x000007727f007947 */ /* 0x000fea000b800000 */
[----:B------:R1:W2:Y:S02]  /*102c0*/  SHFL.IDX PT, R5, R2, RZ, 0x181f ;  /* 0x00181fff02057589 */ /* 0x0002a400000e0000 */
.L_x_481:
[----:B------:R-:W-:Y:S05]  /*102d0*/  BRA.DIV ~URZ, `(.L_x_464) ;  /* 0x000007c27f007947 */ /* 0x000fea000b800000 */
[----:B------:R3:W4:Y:S02]  /*102e0*/  SHFL.IDX PT, R4, R3, RZ, 0x181f ;  /* 0x00181fff03047589 */ /* 0x00072400000e0000 */
.L_x_482:
[----:B------:R-:W-:Y:S01]  /*102f0*/  MOV R10, c[0x0][0x4e8] ;  /* 0x00013a00000a7a02 */ /* 0x000fe20000000f00 */
[----:B------:R-:W-:Y:S04]  /*10300*/  BSSY B0, `(.L_x_465) ;  /* 0x000000f000007945 */ /* 0x000fe80003800000 */
[----:B------:R-:W-:-:S05]  /*10310*/  IMAD R10, R10, c[0x0][0x388], RZ ;  /* 0x0000e2000a0a7a24 */ /* 0x000fca00078e02ff */
[----:B------:R-:W-:-:S13]  /*10320*/  ISETP.GE.AND P0, PT, R0, R10, PT ;  /* 0x0000000a0000720c */ /* 0x000fda0003f06270 */
[----:B------:R-:W-:Y:S05]  /*10330*/  @P0 BRA `(.L_x_466) ;  /* 0x000000b000000947 */ /* 0x000fea0003800000 */
[----:B------:R-:W5:Y:S04]  /*10340*/  LDL.64 R12, [R1+0x8] ;  /* 0x00000800010c7983 */ /* 0x000f680000100a00 */
[----:B---3--:R-:W3:Y:S04]  /*10350*/  LDL R8, [R1+0x2c] ;  /* 0x00002c0001087983 */ /* 0x008ee80000100800 */
[----:B----4-:R-:W4:Y:S01]  /*10360*/  LDL R9, [R1+0x44] ;  /* 0x0000440001097983 */ /* 0x010f220000100800 */
[----:B-----5:R-:W-:Y:S02]  /*10370*/  ISETP.GE.AND P1, PT, R12, c[0x0][0x3c8], PT ;  /* 0x0000f2000c007a0c */ /* 0x020fe40003f26270 */
[----:B---3--:R-:W-:-:S11]  /*10380*/  ISETP.GE.AND P0, PT, R8, c[0x0][0x3c8], PT ;  /* 0x0000f20008007a0c */ /* 0x008fd60003f06270 */
[-C--:B------:R-:W-:Y:S02]  /*10390*/  @!P1 LEA R6, P3, R12, R4.reuse, 0x1 ;  /* 0x000000040c069211 */ /* 0x080fe400078608ff */
[----:B------:R-:W-:Y:S02]  /*103a0*/  @!P0 LEA R4, P2, R8, R4, 0x1 ;  /* 0x0000000408048211 */ /* 0x000fe400078408ff */
[-C--:B--2---:R-:W-:Y:S02]  /*103b0*/  @!P1 LEA.HI.X R7, R12, R5.reuse, R13, 0x1, P3 ;  /* 0x000000050c079211 */ /* 0x084fe400018f0c0d */
[----:B----4-:R-:W-:-:S03]  /*103c0*/  @!P0 LEA.HI.X R5, R8, R5, R9, 0x1, P2 ;  /* 0x0000000508058211 */ /* 0x010fc600010f0c09 */
[----:B------:R2:W-:Y:S04]  /*103d0*/  @!P1 ST.E.128 [R6.64], RZ ;  /* 0x000000ff06009985 */ /* 0x0005e8000c101d06 */
[----:B------:R2:W-:Y:S02]  /*103e0*/  @!P0 ST.E.128 [R4.64], RZ ;  /* 0x000000ff04008985 */ /* 0x0005e4000c101d06 */
.L_x_466:
[----:B------:R-:W-:Y:S05]  /*103f0*/  BSYNC B0 ;  /* 0x0000000000007941 */ /* 0x000fea0003800000 */
.L_x_465:
[----:B------:R-:W-:Y:S05]  /*10400*/  BRA.DIV ~URZ, `(.L_x_467) ;  /* 0x000006f27f007947 */ /* 0x000fea000b800000 */
[----:B--2---:R2:W1:Y:S04]  /*10410*/  SHFL.IDX PT, R5, R2, 0x1, 0x181f ;  /* 0x00381f0002057f89 */ /* 0x00446800000e0000 */
[----:B----4-:R2:W4:Y:S02]  /*10420*/  SHFL.IDX PT, R4, R3, 0x1, 0x181f ;  /* 0x00381f0003047f89 */ /* 0x01052400000e0000 */
.L_x_483:
[----:B------:R-:W-:Y:S01]  /*10430*/  IADD3 R6, R0, 0x20, RZ ;  /* 0x0000002000067810 */ /* 0x000fe20007ffe0ff */
[----:B------:R-:W-:Y:S03]  /*10440*/  BSSY B0, `(.L_x_468) ;  /* 0x000000e000007945 */ /* 0x000fe60003800000 */
[----:B------:R-:W-:-:S13]  /*10450*/  ISETP.GE.AND P0, PT, R6, R10, PT ;  /* 0x0000000a0600720c */ /* 0x000fda0003f06270 */
[----:B------:R-:W-:Y:S05]  /*10460*/  @P0 BRA `(.L_x_469) ;  /* 0x000000b000000947 */ /* 0x000fea0003800000 */
[----:B------:R-:W5:Y:S04]  /*10470*/  LDL.64 R12, [R1+0x8] ;  /* 0x00000800010c7983 */ /* 0x000f680000100a00 */
[----:B--2---:R-:W2:Y:S04]  /*10480*/  LDL R8, [R1+0x2c] ;  /* 0x00002c0001087983 */ /* 0x004ea80000100800 */
[----:B---3--:R-:W3:Y:S01]  /*10490*/  LDL R9, [R1+0x44] ;  /* 0x0000440001097983 */ /* 0x008ee20000100800 */
[----:B-----5:R-:W-:Y:S02]  /*104a0*/  ISETP.GE.AND P1, PT, R12, c[0x0][0x3c8], PT ;  /* 0x0000f2000c007a0c */ /* 0x020fe40003f26270 */
[----:B--2---:R-:W-:-:S11]  /*104b0*/  ISETP.GE.AND P0, PT, R8, c[0x0][0x3c8], PT ;  /* 0x0000f20008007a0c */ /* 0x004fd60003f06270 */
[-C--:B----4-:R-:W-:Y:S02]  /*104c0*/  @!P1 LEA R6, P3, R12, R4.reuse, 0x1 ;  /* 0x000000040c069211 */ /* 0x090fe400078608ff */
[----:B------:R-:W-:Y:S02]  /*104d0*/  @!P0 LEA R4, P2, R8, R4, 0x1 ;  /* 0x0000000408048211 */ /* 0x000fe400078408ff */
[-C--:B-1----:R-:W-:Y:S02]  /*104e0*/  @!P1 LEA.HI.X R7, R12, R5.reuse, R13, 0x1, P3 ;  /* 0x000000050c079211 */ /* 0x082fe400018f0c0d */
[----:B---3--:R-:W-:-:S03]  /*104f0*/  @!P0 LEA.HI.X R5, R8, R5, R9, 0x1, P2 ;  /* 0x0000000508058211 */ /* 0x008fc600010f0c09 */
[----:B------:R1:W-:Y:S04]  /*10500*/  @!P1 ST.E.128 [R6.64], RZ ;  /* 0x000000ff06009985 */ /* 0x0003e8000c101d06 */
[----:B------:R1:W-:Y:S02]  /*10510*/  @!P0 ST.E.128 [R4.64], RZ ;  /* 0x000000ff04008985 */ /* 0x0003e4000c101d06 */
.L_x_469:
[----:B------:R-:W-:Y:S05]  /*10520*/  BSYNC B0 ;  /* 0x0000000000007941 */ /* 0x000fea0003800000 */
.L_x_468:
[----:B------:R-:W-:Y:S05]  /*10530*/  BRA.DIV ~URZ, `(.L_x_470) ;  /* 0x000006827f007947 */ /* 0x000fea000b800000 */
[----:B-1----:R1:W2:Y:S02]  /*10540*/  SHFL.IDX PT, R5, R2, 0x2, 0x181f ;  /* 0x00581f0002057f89 */ /* 0x0022a400000e0000 */
.L_x_484:
[----:B------:R-:W-:Y:S05]  /*10550*/  BRA.DIV ~URZ, `(.L_x_471) ;  /* 0x000006d27f007947 */ /* 0x000fea000b800000 */
[----:B----4-:R4:W1:Y:S02]  /*10560*/  SHFL.IDX PT, R4, R3, 0x2, 0x181f ;  /* 0x00581f0003047f89 */ /* 0x01086400000e0000 */
.L_x_485:
[----:B------:R-:W-:Y:S01]  /*10570*/  IADD3 R6, R0, 0x40, RZ ;  /* 0x0000004000067810 */ /* 0x000fe20007ffe0ff */
[----:B------:R-:W-:Y:S03]  /*10580*/  BSSY B0, `(.L_x_472) ;  /* 0x000000e000007945 */ /* 0x000fe60003800000 */
[----:B------:R-:W-:-:S13]  /*10590*/  ISETP.GE.AND P0, PT, R6, R10, PT ;  /* 0x0000000a0600720c */ /* 0x000fda0003f06270 */
[----:B------:R-:W-:Y:S05]  /*105a0*/  @P0 BRA `(.L_x_473) ;  /* 0x000000b000000947 */ /* 0x000fea0003800000 */
[----:B------:R-:W5:Y:S04]  /*105b0*/  LDL.64 R12, [R1+0x8] ;  /* 0x00000800010c7983 */ /* 0x000f680000100a00 */
[----:B---3--:R-:W3:Y:S04]  /*105c0*/  LDL R8, [R1+0x2c] ;  /* 0x00002c0001087983 */ /* 0x008ee80000100800 */
[----:B----4-:R-:W4:Y:S01]  /*105d0*/  LDL R9, [R1+0x44] ;  /* 0x0000440001097983 */ /* 0x010f220000100800 */
[----:B-----5:R-:W-:Y:S02]  /*105e0*/  ISETP.GE.AND P1, PT, R12, c[0x0][0x3c8], PT ;  /* 0x0000f2000c007a0c */ /* 0x020fe40003f26270 */
[----:B---3--:R-:W-:-:S11]  /*105f0*/  ISETP.GE.AND P0, PT, R8, c[0x0][0x3c8], PT ;  /* 0x0000f20008007a0c */ /* 0x008fd60003f06270 */
[-C--:B-1----:R-:W-:Y:S02]  /*10600*/  @!P1 LEA R6, P3, R12, R4.reuse, 0x1 ;  /* 0x000000040c069211 */ /* 0x082fe400078608ff */
[----:B------:R-:W-:Y:S02]  /*10610*/  @!P0 LEA R4, P2, R8, R4, 0x1 ;  /* 0x0000000408048211 */ /* 0x000fe400078408ff */
[-C--:B--2---:R-:W-:Y:S02]  /*10620*/  @!P1 LEA.HI.X R7, R12, R5.reuse, R13, 0x1, P3 ;  /* 0x000000050c079211 */ /* 0x084fe400018f0c0d */
[----:B----4-:R-:W-:-:S03]  /*10630*/  @!P0 LEA.HI.X R5, R8, R5, R9, 0x1, P2 ;  /* 0x0000000508058211 */ /* 0x010fc600010f0c09 */
[----:B------:R1:W-:Y:S04]  /*10640*/  @!P1 ST.E.128 [R6.64], RZ ;  /* 0x000000ff06009985 */ /* 0x0003e8000c101d06 */
[----:B------:R1:W-:Y:S02]  /*10650*/  @!P0 ST.E.128 [R4.64], RZ ;  /* 0x000000ff04008985 */ /* 0x0003e4000c101d06 */
.L_x_473:
[----:B------:R-:W-:Y:S05]  /*10660*/  BSYNC B0 ;  /* 0x0000000000007941 */ /* 0x000fea0003800000 */
.L_x_472:
[----:B------:R-:W-:Y:S05]  /*10670*/  BRA.DIV ~URZ, `(.L_x_474) ;  /* 0x000006127f007947 */ /* 0x000fea000b800000 */
[----:B-1----:R1:W3:Y:S04]  /*10680*/  SHFL.IDX PT, R6, R2, 0x3, 0x181f ;  /* 0x00781f0002067f89 */ /* 0x0022e800000e0000 */
[----:B--234-:R-:W2:Y:S02]  /*10690*/  SHFL.IDX PT, R3, R3, 0x3, 0x181f ;  /* 0x00781f0003037f89 */ /* 0x01cea400000e0000 */
.L_x_486:
[----:B------:R-:W-:-:S04]  /*106a0*/  IADD3 R0, R0, 0x60, RZ ;  /* 0x0000006000007810 */ /* 0x000fc80007ffe0ff */
[----:B------:R-:W-:-:S13]  /*106b0*/  ISETP.GE.AND P0, PT, R0, R10, PT ;  /* 0x0000000a0000720c */ /* 0x000fda0003f06270 */
[----:B------:R-:W-:Y:S05]  /*106c0*/  @P0 BRA `(.L_x_460) ;  /* 0x000000b000000947 */ /* 0x000fea0003800000 */
[----:B------:R-:W3:Y:S04]  /*106d0*/  LDL.64 R12, [R1+0x8] ;  /* 0x00000800010c7983 */ /* 0x000ee80000100a00 */
[----:B------:R-:W4:Y:S04]  /*106e0*/  LDL R7, [R1+0x2c] ;  /* 0x00002c0001077983 */ /* 0x000f280000100800 */
[----:B------:R-:W5:Y:S01]  /*106f0*/  LDL R8, [R1+0x44] ;  /* 0x0000440001087983 */ /* 0x000f620000100800 */
[----:B---3--:R-:W-:Y:S02]  /*10700*/  ISETP.GE.AND P1, PT, R12, c[0x0][0x3c8], PT ;  /* 0x0000f2000c007a0c */ /* 0x008fe40003f26270 */
[----:B----4-:R-:W-:-:S11]  /*10710*/  ISETP.GE.AND P0, PT, R7, c[0x0][0x3c8], PT ;  /* 0x0000f20007007a0c */ /* 0x010fd60003f06270 */
[CC--:B--2---:R-:W-:Y:S02]  /*10720*/  @!P1 LEA R4, P3, R12.reuse, R3.reuse, 0x1 ;  /* 0x000000030c049211 */ /* 0x0c4fe400078608ff */
[C---:B-1----:R-:W-:Y:S02]  /*10730*/  @!P0 LEA R2, P2, R7.reuse, R3, 0x1 ;  /* 0x0000000307028211 */ /* 0x042fe400078408ff */
[-C--:B------:R-:W-:Y:S02]  /*10740*/  @!P1 LEA.HI.X R5, R12, R6.reuse, R13, 0x1, P3 ;  /* 0x000000060c059211 */ /* 0x080fe400018f0c0d */
[----:B-----5:R-:W-:-:S03]  /*10750*/  @!P0 LEA.HI.X R3, R7, R6, R8, 0x1, P2 ;  /* 0x0000000607038211 */ /* 0x020fc600010f0c08 */
[----:B------:R1:W-:Y:S04]  /*10760*/  @!P1 ST.E.128 [R4.64], RZ ;  /* 0x000000ff04009985 */ /* 0x0003e8000c101d06 */
[----:B------:R1:W-:Y:S02]  /*10770*/  @!P0 ST.E.128 [R2.64], RZ ;  /* 0x000000ff02008985 */ /* 0x0003e4000c101d06 */
.L_x_460:
[----:B------:R-:W-:Y:S05]  /*10780*/  BSYNC B1 ;  /* 0x0000000000017941 */ /* 0x000fea0003800000 */
.L_x_451:
[----:B---3--:R-:W3:Y:S02]  /*10790*/  LDL R0, [R1+0x70] ;  /* 0x0000700001007983 */ /* 0x008ee40000100800 */
[----:B---3--:R-:W-:-:S13]  /*107a0*/  ISETP.NE.AND P0, PT, R0, RZ, PT ;  /* 0x000000ff0000720c */ /* 0x008fda0003f05270 */
[----:B------:R-:W-:Y:S01]  /*107b0*/  @P0 WARPSYNC 0xffffffff ;  /* 0xffffffff00000948 */ /* 0x000fe20003800000 */
[----:B------:R-:W-:Y:S06]  /*107c0*/  @P0 BAR.SYNC.DEFER_BLOCKING 0x5, 0x100 ;  /* 0x0144000000000b1d */ /* 0x000fec0000010000 */
[----:B------:R-:W3:Y:S04]  /*107d0*/  @P0 LDS R0, [0x10100] ;  /* 0x01010000ff000984 */ /* 0x000ee80000000800 */
[----:B---3--:R3:W-:Y:S04]  /*107e0*/  @P0 STL [R1+0x48], R0 ;  /* 0x0000480001000387 */ /* 0x0087e80000100800 */
[----:B------:R-:W-:Y:S06]  /*107f0*/  @P0 BAR.ARV 0x4, 0x100 ;  /* 0x0104000000000b1d */ /* 0x000fec0000002000 */
[----:B------:R-:W-:Y:S05]  /*10800*/  @P0 BRA `(.L_x_475) ;  /* 0x0000007000000947 */ /* 0x000fea0003800000 */
[----:B------:R-:W-:Y:S05]  /*10810*/  BRA.DIV ~URZ, `(.L_x_476) ;  /* 0x000005427f007947 */ /* 0x000fea000b800000 */
[----:B---3--:R3:W4:Y:S02]  /*10820*/  SHFL.IDX PT, R0, R40, RZ, 0x1f ;  /* 0x00001fff28007589 */ /* 0x00872400000e0000 */
.L_x_487:
[----:B------:R-:W-:Y:S01]  /*10830*/  WARPSYNC 0xffffffff ;  /* 0xffffffff00007948 */ /* 0x000fe20003800000 */
[----:B------:R-:W-:Y:S06]  /*10840*/  BAR.SYNC.DEFER_BLOCKING 0x4, 0x100 ;  /* 0x0104000000007b1d */ /* 0x000fec0000010000 */
[----:B----4-:R4:W-:Y:S04]  /*10850*/  STL [R1+0x48], R0 ;  /* 0x0000480001007387 */ /* 0x0109e80000100800 */
[----:B------:R4:W-:Y:S04]  /*10860*/  @!P4 STS [0x10100], R40 ;  /* 0x01010028ff00c388 */ /* 0x0009e80000000800 */
[----:B------:R-:W-:Y:S06]  /*10870*/  BAR.ARV 0x5, 0x100 ;  /* 0x0144000000007b1d */ /* 0x000fec0000002000 */
.L_x_475:
[----:B---34-:R-:W3:Y:S02]  /*10880*/  LDL R0, [R1+0x48] ;  /* 0x0000480001007983 */ /* 0x018ee40000100800 */
[----:B---3--:R-:W-:-:S13]  /*10890*/  ISETP.GE.AND P0, PT, R0, c[0x0][0x538], PT ;  /* 0x00014e0000007a0c */ /* 0x008fda0003f06270 */
[----:B-12--5:R-:W-:Y:S01]  /*108a0*/  @P0 CALL.REL.NOINC `(.L_x_477) ;  /* 0x0000001000000944 */ /* 0x026fe20003c00000 */
[----:B------:R-:W-:Y:S05]  /*108b0*/  BRA `(.L_x_478) ;  /* 0xffff014000007947 */ /* 0x000fea000383ffff */
.L_x_477:
[----:B------:R-:W-:Y:S05]  /*108c0*/  EXIT ;  /* 0x000000000000794d */ /* 0x000fea0003800000 */
.L_x_447:
[----:B-1----:R1:W5:Y:S01]  /*108d0*/  LDL R0, [R1+0x4] ;  /* 0x0000040001007983 */ /* 0x0023620000100800 */
[----:B------:R-:W-:Y:S02]  /*108e0*/  MOV R3, 0x2 ;  /* 0x0000000200037802 */ /* 0x000fe40000000f00 */
[----:B------:R-:W-:Y:S02]  /*108f0*/  MOV R2, 0x10910 ;  /* 0x0001091000027802 */ /* 0x000fe40000000f00 */
[----:B-1---5:R-:W-:Y:S05]  /*10900*/  CALL.REL.NOINC `($__internal_0_$__cuda_sm70_shflsync_bfly_p) ;  /* 0x000004c000007944 */ /* 0x022fea0003c00000 */
[----:B------:R-:W-:Y:S01]  /*10910*/  MOV R4, R5 ;  /* 0x0000000500047202 */ /* 0x000fe20000000f00 */
[----:B------:R-:W-:Y:S05]  /*10920*/  BRA `(.L_x_479) ;  /* 0xffffde9000007947 */ /* 0x000fea000383ffff */
.L_x_448:
[----:B------:R-:W-:Y:S01]  /*10930*/  IMAD.MOV.U32 R0, RZ, RZ, R4 ;  /* 0x000000ffff007224 */ /* 0x000fe200078e0004 */
[----:B------:R-:W-:Y:S02]  /*10940*/  MOV R3, 0x1 ;  /* 0x0000000100037802 */ /* 0x000fe40000000f00 */
[----:B------:R-:W-:Y:S02]  /*10950*/  MOV R2, 0x10970 ;  /* 0x0001097000027802 */ /* 0x000fe40000000f00 */
[----:B------:R-:W-:Y:S05]  /*10960*/  CALL.REL.NOINC `($__internal_0_$__cuda_sm70_shflsync_bfly_p) ;  /* 0x0000046000007944 */ /* 0x000fea0003c00000 */
[----:B------:R1:W5:Y:S01]  /*10970*/  LDL R0, [R1+0x10] ;  /* 0x0000100001007983 */ /* 0x0003620000100800 */
[----:B------:R-:W-:Y:S01]  /*10980*/  FADD.FTZ R4, R4, R5 ;  /* 0x0000000504047221 */ /* 0x000fe20000010000 */
[----:B------:R-:W-:Y:S02]  /*10990*/  MOV R3, 0x2 ;  /* 0x0000000200037802 */ /* 0x000fe40000000f00 */
[----:B------:R-:W-:-:S02]  /*109a0*/  MOV R2, 0x109c0 ;  /* 0x000109c000027802 */ /* 0x000fc40000000f00 */
[----:B-1---5:R-:W-:Y:S05]  /*109b0*/  CALL.REL.NOINC `($__internal_0_$__cuda_sm70_shflsync_bfly_p) ;  /* 0x0000041000007944 */ /* 0x022fea0003c00000 */
[----:B------:R-:W2:Y:S01]  /*109c0*/  LDL.LU R0, [R1+0x10] ;  /* 0x0000100001007983 */ /* 0x000ea20000300800 */
[----:B------:R-:W-:-:S02]  /*109d0*/  MOV R3, 0x1 ;  /* 0x0000000100037802 */ /* 0x000fc40000000f00 */
[----:B------:R-:W-:Y:S01]  /*109e0*/  MOV R2, 0x10a10 ;  /* 0x00010a1000027802 */ /* 0x000fe20000000f00 */
[----:B--2---:R-:W-:Y:S02]  /*109f0*/  FADD.FTZ R0, R0, R5 ;  /* 0x0000000500007221 */ /* 0x004fe40000010000 */
[----:B------:R-:W-:Y:S05]  /*10a00*/  CALL.REL.NOINC `($__internal_0_$__cuda_sm70_shflsync_bfly_p) ;  /* 0x000003c000007944 */ /* 0x000fea0003c00000 */
[----:B------:R-:W-:Y:S01]  /*10a10*/  MOV R3, R5 ;  /* 0x0000000500037202 */ /* 0x000fe20000000f00 */
[----:B------:R-:W-:Y:S05]  /*10a20*/  BRA `(.L_x_480) ;  /* 0xffffde2000007947 */ /* 0x000fea000383ffff */
.L_x_463:
[----:B------:R-:W-:Y:S01]  /*10a30*/  IMAD.MOV.U32 R8, RZ, RZ, R2 ;  /* 0x000000ffff087224 */ /* 0x000fe200078e0002 */
[----:B------:R-:W-:Y:S01]  /*10a40*/  MOV R7, RZ ;  /* 0x000000ff00077202 */ /* 0x000fe20000000f00 */
[----:B------:R-:W-:Y:S01]  /*10a50*/  IMAD.MOV.U32 R4, RZ, RZ, 0x181f ;  /* 0x0000181fff047424 */ /* 0x000fe200078e00ff */
[----:B------:R-:W-:Y:S02]  /*10a60*/  MOV R9, 0x10a80 ;  /* 0x00010a8000097802 */ /* 0x000fe40000000f00 */
[----:B------:R-:W-:Y:S05]  /*10a70*/  CALL.REL.NOINC `($__internal_1_$__cuda_sm70_shflsync_idx_p) ;  /* 0x0000039000007944 */ /* 0x000fea0003c00000 */
[----:B------:R-:W-:Y:S01]  /*10a80*/  MOV R5, R4 ;  /* 0x0000000400057202 */ /* 0x000fe20000000f00 */
[----:B------:R-:W-:Y:S05]  /*10a90*/  BRA `(.L_x_481) ;  /* 0xfffff83000007947 */ /* 0x000fea000383ffff */
.L_x_464:
[----:B------:R-:W-:Y:S01]  /*10aa0*/  IMAD.MOV.U32 R8, RZ, RZ, R3 ;  /* 0x000000ffff087224 */ /* 0x000fe200078e0003 */
[----:B------:R-:W-:Y:S01]  /*10ab0*/  MOV R7, RZ ;  /* 0x000000ff00077202 */ /* 0x000fe20000000f00 */
[----:B------:R-:W-:Y:S01]  /*10ac0*/  IMAD.MOV.U32 R4, RZ, RZ, 0x181f ;  /* 0x0000181fff047424 */ /* 0x000fe200078e00ff */
[----:B------:R-:W-:Y:S02]  /*10ad0*/  MOV R9, 0x10af0 ;  /* 0x00010af000097802 */ /* 0x000fe40000000f00 */
[----:B-12---:R-:W-:Y:S05]  /*10ae0*/  CALL.REL.NOINC `($__internal_1_$__cuda_sm70_shflsync_idx_p) ;  /* 0x0000032000007944 */ /* 0x006fea0003c00000 */
[----:B------:R-:W-:Y:S05]  /*10af0*/  BRA `(.L_x_482) ;  /* 0xfffff7f000007947 */ /* 0x000fea000383ffff */
.L_x_467:
[----:B------:R-:W-:Y:S01]  /*10b00*/  IMAD.MOV.U32 R8, RZ, RZ, R2 ;  /* 0x000000ffff087224 */ /* 0x000fe200078e0002 */
[----:B--2---:R-:W-:Y:S01]  /*10b10*/  MOV R7, 0x1 ;  /* 0x0000000100077802 */ /* 0x004fe20000000f00 */
[----:B----4-:R-:W-:Y:S01]  /*10b20*/  IMAD.MOV.U32 R4, RZ, RZ, 0x181f ;  /* 0x0000181fff047424 */ /* 0x010fe200078e00ff */
[----:B------:R-:W-:-:S02]  /*10b30*/  MOV R9, 0x10b50 ;  /* 0x00010b5000097802 */ /* 0x000fc40000000f00 */
[----:B-1-3--:R-:W-:Y:S05]  /*10b40*/  CALL.REL.NOINC `($__internal_1_$__cuda_sm70_shflsync_idx_p) ;  /* 0x000002c000007944 */ /* 0x00afea0003c00000 */
[----:B------:R-:W-:Y:S01]  /*10b50*/  IMAD.MOV.U32 R5, RZ, RZ, R4 ;  /* 0x000000ffff057224 */ /* 0x000fe200078e0004 */
[----:B------:R-:W-:Y:S01]  /*10b60*/  MOV R7, 0x1 ;  /* 0x0000000100077802 */ /* 0x000fe20000000f00 */
[----:B------:R-:W-:Y:S01]  /*10b70*/  IMAD.MOV.U32 R8, RZ, RZ, R3 ;  /* 0x000000ffff087224 */ /* 0x000fe200078e0003 */
[----:B------:R-:W-:-:S02]  /*10b80*/  MOV R4, 0x181f ;  /* 0x0000181f00047802 */ /* 0x000fc40000000f00 */
[----:B------:R-:W-:Y:S02]  /*10b90*/  MOV R9, 0x10bb0 ;  /* 0x00010bb000097802 */ /* 0x000fe40000000f00 */
[----:B------:R-:W-:Y:S05]  /*10ba0*/  CALL.REL.NOINC `($__internal_1_$__cuda_sm70_shflsync_idx_p) ;  /* 0x0000026000007944 */ /* 0x000fea0003c00000 */
[----:B------:R-:W-:Y:S05]  /*10bb0*/  BRA `(.L_x_483) ;  /* 0xfffff87000007947 */ /* 0x000fea000383ffff */
.L_x_470:
[----:B------:R-:W-:Y:S01]  /*10bc0*/  IMAD.MOV.U32 R8, RZ, RZ, R2 ;  /* 0x000000ffff087224 */ /* 0x000fe200078e0002 */
[----:B-1----:R-:W-:Y:S01]  /*10bd0*/  MOV R7, 0x2 ;  /* 0x0000000200077802 */ /* 0x002fe20000000f00 */
[----:B----4-:R-:W-:Y:S01]  /*10be0*/  IMAD.MOV.U32 R4, RZ, RZ, 0x181f ;  /* 0x0000181fff047424 */ /* 0x010fe200078e00ff */
[----:B------:R-:W-:Y:S02]  /*10bf0*/  MOV R9, 0x10c10 ;  /* 0x00010c1000097802 */ /* 0x000fe40000000f00 */
[----:B--23--:R-:W-:Y:S05]  /*10c00*/  CALL.REL.NOINC `($__internal_1_$__cuda_sm70_shflsync_idx_p) ;  /* 0x0000020000007944 */ /* 0x00cfea0003c00000 */
[----:B------:R-:W-:Y:S01]  /*10c10*/  MOV R5, R4 ;  /* 0x0000000400057202 */ /* 0x000fe20000000f00 */
[----:B------:R-:W-:Y:S05]  /*10c20*/  BRA `(.L_x_484) ;  /* 0xfffff92000007947 */ /* 0x000fea000383ffff */
.L_x_471:
[----:B------:R-:W-:Y:S01]  /*10c30*/  IMAD.MOV.U32 R8, RZ, RZ, R3 ;  /* 0x000000ffff087224 */ /* 0x000fe200078e0003 */
[----:B------:R-:W-:Y:S01]  /*10c40*/  MOV R7, 0x2 ;  /* 0x0000000200077802 */ /* 0x000fe20000000f00 */
[----:B----4-:R-:W-:Y:S01]  /*10c50*/  IMAD.MOV.U32 R4, RZ, RZ, 0x181f ;  /* 0x0000181fff047424 */ /* 0x010fe200078e00ff */
[----:B------:R-:W-:Y:S02]  /*10c60*/  MOV R9, 0x10c80 ;  /* 0x00010c8000097802 */ /* 0x000fe40000000f00 */
[----:B-123--:R-:W-:Y:S05]  /*10c70*/  CALL.REL.NOINC `($__internal_1_$__cuda_sm70_shflsync_idx_p) ;  /* 0x0000019000007944 */ /* 0x00efea0003c00000 */
[----:B------:R-:W-:Y:S05]  /*10c80*/  BRA `(.L_x_485) ;  /* 0xfffff8e000007947 */ /* 0x000fea000383ffff */
.L_x_474:
[----:B------:R-:W-:Y:S01]  /*10c90*/  IMAD.MOV.U32 R8, RZ, RZ, R2 ;  /* 0x000000ffff087224 */ /* 0x000fe200078e0002 */
[----:B-1----:R-:W-:Y:S01]  /*10ca0*/  MOV R7, 0x3 ;  /* 0x0000000300077802 */ /* 0x002fe20000000f00 */
[----:B------:R-:W-:Y:S01]  /*10cb0*/  IMAD.MOV.U32 R4, RZ, RZ, 0x181f ;  /* 0x0000181fff047424 */ /* 0x000fe200078e00ff */
[----:B------:R-:W-:-:S02]  /*10cc0*/  MOV R9, 0x10ce0 ;  /* 0x00010ce000097802 */ /* 0x000fc40000000f00 */
[----:B--234-:R-:W-:Y:S05]  /*10cd0*/  CALL.REL.NOINC `($__internal_1_$__cuda_sm70_shflsync_idx_p) ;  /* 0x0000013000007944 */ /* 0x01cfea0003c00000 */
[----:B------:R-:W-:Y:S01]  /*10ce0*/  IMAD.MOV.U32 R6, RZ, RZ, R4 ;  /* 0x000000ffff067224 */ /* 0x000fe200078e0004 */
[----:B------:R-:W-:Y:S01]  /*10cf0*/  MOV R7, 0x3 ;  /* 0x0000000300077802 */ /* 0x000fe20000000f00 */
[----:B------:R-:W-:Y:S01]  /*10d00*/  IMAD.MOV.U32 R8, RZ, RZ, R3 ;  /* 0x000000ffff087224 */ /* 0x000fe200078e0003 */
[----:B------:R-:W-:-:S02]  /*10d10*/  MOV R4, 0x181f ;  /* 0x0000181f00047802 */ /* 0x000fc40000000f00 */
[----:B------:R-:W-:Y:S02]  /*10d20*/  MOV R9, 0x10d40 ;  /* 0x00010d4000097802 */ /* 0x000fe40000000f00 */
[----:B------:R-:W-:Y:S05]  /*10d30*/  CALL.REL.NOINC `($__internal_1_$__cuda_sm70_shflsync_idx_p) ;  /* 0x000000d000007944 */ /* 0x000fea0003c00000 */
[----:B------:R-:W-:Y:S01]  /*10d40*/  MOV R3, R4 ;  /* 0x0000000400037202 */ /* 0x000fe20000000f00 */
[----:B------:R-:W-:Y:S05]  /*10d50*/  BRA `(.L_x_486) ;  /* 0xfffff94000007947 */ /* 0x000fea000383ffff */
.L_x_476:
[----:B------:R-:W-:Y:S01]  /*10d60*/  IMAD.MOV.U32 R8, RZ, RZ, R40 ;  /* 0x000000ffff087224 */ /* 0x000fe200078e0028 */
[----:B------:R-:W-:Y:S01]  /*10d70*/  MOV R7, RZ ;  /* 0x000000ff00077202 */ /* 0x000fe20000000f00 */
[----:B-1----:R-:W-:Y:S01]  /*10d80*/  IMAD.MOV.U32 R4, RZ, RZ, 0x1f ;  /* 0x0000001fff047424 */ /* 0x002fe200078e00ff */
[----:B------:R-:W-:Y:S02]  /*10d90*/  MOV R9, 0x10db0 ;  /* 0x00010db000097802 */ /* 0x000fe40000000f00 */
[----:B--2345:R-:W-:Y:S05]  /*10da0*/  CALL.REL.NOINC `($__internal_1_$__cuda_sm70_shflsync_idx_p) ;  /* 0x0000006000007944 */ /* 0x03cfea0003c00000 */
[----:B------:R-:W-:Y:S01]  /*10db0*/  MOV R0, R4 ;  /* 0x0000000400007202 */ /* 0x000fe20000000f00 */
[----:B------:R-:W-:Y:S05]  /*10dc0*/  BRA `(.L_x_487) ;  /* 0xfffffa6000007947 */ /* 0x000fea000383ffff */
        .weak           $__internal_0_$__cuda_sm70_shflsync_bfly_p
        .type           $__internal_0_$__cuda_sm70_shflsync_bfly_p,@function
        .size           $__internal_0_$__cuda_sm70_shflsync_bfly_p,($__internal_1_$__cuda_sm70_shflsync_idx_p - $__internal_0_$__cuda_sm70_shflsync_bfly_p)
$__internal_0_$__cuda_sm70_shflsync_bfly_p:
[----:B------:R-:W-:Y:S04]  /*10dd0*/  WARPSYNC R6 ;  /* 0x0000000600007348 */ /* 0x000fe80003800000 */
[----:B------:R1:W2:Y:S02]  /*10de0*/  SHFL.BFLY PT, R5, R0, R3, R7 ;  /* 0x0c00000300057389 */ /* 0x0002a400000e0007 */
[----:B-1----:R-:W-:-:S04]  /*10df0*/  MOV R3, 0x0 ;  /* 0x0000000000037802 */ /* 0x002fc80000000f00 */
[----:B--2---:R-:W-:Y:S05]  /*10e00*/  RET.REL.NODEC R2 `(_ZN7cutlass13device_kernelIN5flash19enable_sm80_to_sm89INS1_16FlashAttnFwdSm80INS1_25CollectiveMainloopFwdSm80ILi8ELi1ELb1EN4cute5tupleIJNS5_1CILi128EEES8_S8_EEELi128ENS_10bfloat16_tEfNS_4arch4Sm80ELb1ELb0ELb1ELb0ELb0ELb0ELb1ELb0EEENS1_21CollectiveEpilogueFwdIS9_NS6_IJNS7_ILi1EEESF_SF_EEESA_SC_Li256ELb0ELb1ELb0ELb0EEENS1_30DynamicPersistentTileSchedulerILi256ELi256ELb0ELb1ELb0EEEEEEEEEvNT_6ParamsE) ;  /* 0xfffef1f002007950 */ /* 0x004fea0003c3ffff */
        .weak           $__internal_1_$__cuda_sm70_shflsync_idx_p
        .type           $__internal_1_$__cuda_sm70_shflsync_idx_p,@function
        .size           $__internal_1_$__cuda_sm70_shflsync_idx_p,(.L_x_1830 - $__internal_1_$__cuda_sm70_shflsync_idx_p)
$__internal_1_$__cuda_sm70_shflsync_idx_p:
[----:B------:R-:W-:Y:S04]  /*10e10*/  WARPSYNC R41 ;  /* 0x0000002900007348 */ /* 0x000fe80003800000 */
[----:B------:R1:W2:Y:S02]  /*10e20*/  SHFL.IDX PT, R4, R8, R7, R4 ;  /* 0x0000000708047389 */ /* 0x0002a400000e0004 */
[----:B-1----:R-:W-:Y:S02]  /*10e30*/  MOV R8, R9 ;  /* 0x0000000900087202 */ /* 0x002fe40000000f00 */
[----:B------:R-:W-:-:S04]  /*10e40*/  MOV R9, 0x0 ;  /* 0x0000000000097802 */ /* 0x000fc80000000f00 */
[----:B--2---:R-:W-:Y:S05]  /*10e50*/  RET.REL.NODEC R8 `(_ZN7cutlass13device_kernelIN5flash19enable_sm80_to_sm89INS1_16FlashAttnFwdSm80INS1_25CollectiveMainloopFwdSm80ILi8ELi1ELb1EN4cute5tupleIJNS5_1CILi128EEES8_S8_EEELi128ENS_10bfloat16_tEfNS_4arch4Sm80ELb1ELb0ELb1ELb0ELb0ELb0ELb1ELb0EEENS1_21CollectiveEpilogueFwdIS9_NS6_IJNS7_ILi1EEESF_SF_EEESA_SC_Li256ELb0ELb1ELb0ELb0EEENS1_30DynamicPersistentTileSchedulerILi256ELi256ELb0ELb1ELb0EEEEEEEEEvNT_6ParamsE) ;  /* 0xfffef1a008007950 */ /* 0x004fea0003c3ffff */
.L_x_488:
        /* <DEDUP_REMOVED lines=10> */
.L_x_1830:


//--------------------- .text._ZN7cutlass13device_kernelIN5flash19enable_sm80_to_sm89INS1_16FlashAttnFwdSm80INS1_25CollectiveMainloopFwdSm80ILi8ELi1ELb1EN4cute5tupleIJNS5_1CILi128EEES8_S8_EEELi128ENS_10bfloat16_tEfNS_4arch4Sm80ELb1ELb0ELb1ELb1ELb0ELb0ELb1ELb0EEENS1_21CollectiveEpilogueFwdIS9_NS6_IJNS7_ILi1EEESF_SF_EEESA_SC_Li256ELb1ELb1ELb0ELb0EEENS1_19SingleTileSchedulerILb1ELb0ELb1ELi128EEEEEEEEEvNT_6ParamsE --------------------------
	.section	.text._ZN7cutlass13device_kernelIN5flash19enable_sm80_to_sm89INS1_16FlashAttnFwdSm80INS1_25CollectiveMainloopFwdSm80ILi8ELi1ELb1EN4cute5tupleIJNS5_1CILi128EEES8_S8_EEELi128ENS_10bfloat16_tEfNS_4arch4Sm80ELb1ELb0ELb1ELb1ELb0ELb0ELb1ELb0EEENS1_21CollectiveEpilogueFwdIS9_NS6_IJNS7_ILi1EEESF_SF_EEESA_SC_Li256ELb1ELb1ELb0ELb0EEENS1_19SingleTileSchedulerILb1ELb0ELb1ELi128EEEEEEEEEvNT_6ParamsE,"ax",@progbits
	.sectioninfo	@"SHI_REGISTERS=255"
	.align	128
.text._ZN7cutlass13device_kernelIN5flash19enable_sm80_to_sm89INS1_16FlashAttnFwdSm80INS1_25CollectiveMainloopFwdSm80ILi8ELi1ELb1EN4cute5tupleIJNS5_1CILi128EEES8_S8_EEELi128ENS_10bfloat16_tEfNS_4arch4Sm80ELb1ELb0ELb1ELb1ELb0ELb0ELb1ELb0EEENS1_21CollectiveEpilogueFwdIS9_NS6_IJNS7_ILi1EEESF_SF_EEESA_SC_Li256ELb1ELb1ELb0ELb0EEENS1_19SingleTileSchedulerILb1ELb0ELb1ELi128EEEEEEEEEvNT_6ParamsE:
        .type           _ZN7cutlass13device_kernelIN5flash19enable_sm80_to_sm89INS1_16FlashAttnFwdSm80INS1_25CollectiveMainloopFwdSm80ILi8ELi1ELb1EN4cute5tupleIJNS5_1CILi128EEES8_S8_EEELi128ENS_10bfloat16_tEfNS_4arch4Sm80ELb1ELb0ELb1ELb1ELb0ELb0ELb1ELb0EEENS1_21CollectiveEpilogueFwdIS9_NS6_IJNS7_ILi1EEESF_SF_EEESA_SC_Li256ELb1ELb1ELb0ELb0EEENS1_19SingleTileSchedulerILb1ELb0ELb1ELi128EEEEEEEEEvNT_6ParamsE,@function
        .size           _ZN7cutlass13device_kernelIN5flash19enable_sm80_to_sm89INS1_16FlashAttnFwdSm80INS1_25CollectiveMainloopFwdSm80ILi8ELi1ELb1EN4cute5tupleIJNS5_1CILi128EEES8_S8_EEELi128ENS_10bfloat16_tEfNS_4arch4Sm80ELb1ELb0ELb1ELb1ELb0ELb0ELb1ELb0EEENS1_21CollectiveEpilogueFwdIS9_NS6_IJNS7_ILi1EEESF_SF_EEESA_SC_Li256ELb1ELb1ELb0ELb0EEENS1_19SingleTileSchedulerILb1ELb0ELb1ELi128EEEEEEEEEvNT_6ParamsE,(.L_x_1833 - _ZN7cutlass13device_kernelIN5flash19enable_sm80_to_sm89INS1_16FlashAttnFwdSm80INS1_25CollectiveMainloopFwdSm80ILi8ELi1ELb1EN4cute5tupleIJNS5_1CILi128EEES8_S8_EEELi128ENS_10bfloat16_tEfNS_4arch4Sm80ELb1ELb0ELb1ELb1ELb0ELb0ELb1ELb0EEENS1_21CollectiveEpilogueFwdIS9_NS6_IJNS7_ILi1EEESF_SF_EEESA_SC_Li256ELb1ELb1ELb0ELb0EEENS1_19SingleTileSchedulerILb1ELb0ELb1ELi128EEEEEEEEEvNT_6ParamsE)
        .other          _ZN7cutlass13device_kernelIN5flash19enable_sm80_to_sm89INS1_16FlashAttnFwdSm80INS1_25CollectiveMainloopFwdSm80ILi8ELi1ELb1EN4cute5tupleIJNS5_1CILi128EEES8_S8_EEELi128ENS_10bfloat16_tEfNS_4arch4Sm80ELb1ELb0ELb1ELb1ELb0ELb0ELb1ELb0EEENS1_21CollectiveEpilogueFwdIS9_NS6_IJNS7_ILi1EEESF_SF_EEESA_SC_Li256ELb1ELb1ELb0ELb0EEENS1_19SingleTileSchedulerILb1ELb0ELb1ELi128EEEEEEEEEvNT_6ParamsE,@"STO_CUDA_ENTRY STV_DEFAULT"
_ZN7cutlass13device_kernelIN5flash19enable_sm80_to_sm89INS1_16FlashAttnFwdSm80INS1_25CollectiveMainloopFwdSm80ILi8ELi1ELb1EN4cute5tupleIJNS5_1CILi128EEES8_S8_EEELi128ENS_10bfloat16_tEfNS_4arch4Sm80ELb1ELb0ELb1ELb1ELb0ELb0ELb1ELb0EEENS1_21CollectiveEpilogueFwdIS9_NS6_IJNS7_ILi1EEESF_SF_EEESA_SC_Li256ELb1ELb1ELb0ELb0EEENS1_19SingleTileSchedulerILb1ELb0ELb1ELi128EEEEEEEEEvNT_6ParamsE:
[----:B------:R-:W-:Y:S02]  /*0000*/  MOV R1, c[0x0][0x28] ;  /* 0x00000a0000017a02 */ /* 0x000fe40000000f00 */
[----:B------:R-:W1:Y:S01]  /*0010*/  S2R R189, SR_TID.X ;  /* 0x0000000000bd7919 */ /* 0x000e620000002100 */
[----:B------:R-:W-:Y:S01]  /*0020*/  IMAD.MOV.U32 R23, RZ, RZ, 0x4 ;  /* 0x00000004ff177424 */ /* 0x000fe200078e00ff */
[----:B------:R-:W2:Y:S01]  /*0030*/  S2UR UR4, SR_CTAID.X ;  /* 0x00000000000479c3 */ /* 0x000ea20000002500 */
[----:B------:R-:W-:Y:S01]  /*0040*/  ULDC.64 UR18, c[0x0][0x118] ;  /* 0x0000460000127ab9 */ /* 0x000fe20000000a00 */
[----:B------:R-:W3:Y:S01]  /*0050*/  S2R R5, SR_CTAID.Z ;  /* 0x0000000000057919 */ /* 0x000ee20000002700 */
[----:B------:R-:W-:Y:S02]  /*0060*/  IADD3 R1, R1, -0x58, RZ ;  /* 0xffffffa801017810 */ /* 0x000fe40007ffe0ff */
        /* <DEDUP_REMOVED lines=10> */
.L_x_490:
        /* <DEDUP_REMOVED lines=8> */
.L_x_492:
[----:B------:R-:W-:-:S04]  /*0190*/  MOV R0, c[0x0][0x54c] ;  /* 0x0001530000007a02 */ /* 0x000fc80000000f00 */
.L_x_491:
[----:B------:R-:W-:Y:S01]  /*01a0*/  USHF.L.U32 UR4, UR4, 0x7, URZ ;  /* 0x0000000704047899 */ /* 0x000fe2000800063f */
[----:B-----5:R-:W-:-:S05]  /*01b0*/  IMAD R0, R0, c[0x0][0x548], RZ ;  /* 0x0001520000007a24 */ /* 0x020fca00078e02ff */
[----:B-1----:R-:W-:-:S04]  /*01c0*/  MOV R2, UR4 ;  /* 0x0000000400027c02 */ /* 0x002fc80008000f00 */
[----:B------:R-:W-:Y:S01]  /*01d0*/  ISETP.GE.AND P0, PT, R2, R0, PT ;  /* 0x000000000200720c */ /* 0x000fe20003f06270 */
[----:B------:R1:W-:Y:S03]  /*01e0*/  STL [R1], R2 ;  /* 0x0000000201007387 */ /* 0x0003e60000100800 */
[----:B------:R-:W-:-:S05]  /*01f0*/  SEL R0, R5, 0xffffffff, !P0 ;  /* 0xffffffff05007807 */ /* 0x000fca0004000000 */
[----:B------:R1:W-:Y:S01]  /*0200*/  STL [R1+0x50], R0 ;  /* 0x0000500001007387 */ /* 0x0003e20000100800 */
[----:B------:R-:W-:Y:S05]  /*0210*/  BRA `(.L_x_493) ;  /* 0x0000015000007947 */ /* 0x000fea0003800000 */
.L_x_489:
[----:B------:R-:W-:-:S04]  /*0220*/  ISETP.NE.U32.AND P0, PT, RZ, c[0x0][0x568], PT ;  /* 0x00015a00ff007a0c */ /* 0x000fc80003f05070 */
[----:B------:R-:W-:-:S13]  /*0230*/  ISETP.NE.AND.EX P0, PT, RZ, c[0x0][0x56c], PT, P0 ;  /* 0x00015b00ff007a0c */ /* 0x000fda0003f05300 */
[----:B------:R-:W-:Y:S05]  /*0240*/  @!P0 BRA `(.L_x_494) ;  /* 0x0000002000008947 */ /* 0x000fea0003800000 */
[----:B------:R1:W5:Y:S01]  /*0250*/  LDG.E R0, [R2.64] ;  /* 0x0000001202007981 */ /* 0x000362000c1e1900 */
[----:B------:R-:W-:Y:S05]  /*0260*/  BRA `(.L_x_495) ;  /* 0x0000009000007947 */ /* 0x000fea0003800000 */
.L_x_494:
        /* <DEDUP_REMOVED lines=8> */
.L_x_496:
[----:B------:R-:W-:-:S04]  /*02f0*/  MOV R0, c[0x0][0x54c] ;  /* 0x0001530000007a02 */ /* 0x000fc80000000f00 */
.L_x_495:
[----:B------:R-:W-:Y:S01]  /*0300*/  USHF.L.U32 UR4, UR4, 0x7, URZ ;  /* 0x0000000704047899 */ /* 0x000fe2000800063f */
[----:B-----5:R-:W-:-:S05]  /*0310*/  IMAD R0, R0, c[0x0][0x548], RZ ;  /* 0x0001520000007a24 */ /* 0x020fca00078e02ff */
[----:B-1----:R-:W-:-:S04]  /*0320*/  MOV R2, UR4 ;  /* 0x0000000400027c02 */ /* 0x002fc80008000f00 */
[----:B------:R-:W-:Y:S01]  /*0330*/  ISETP.GE.AND P0, PT, R2, R0, PT ;  /* 0x000000000200720c */ /* 0x000fe20003f06270 */
[----:B------:R1:W-:Y:S03]  /*0340*/  STL [R1], R2 ;  /* 0x0000000201007387 */ /* 0x0003e60000100800 */
[----:B------:R-:W-:-:S05]  /*0350*/  SEL R0, R5, 0xffffffff, !P0 ;  /* 0xffffffff05007807 */ /* 0x000fca0004000000 */
[----:B------:R1:W-:Y:S04]  /*0360*/  STL [R1+0x50], R0 ;  /* 0x0000500001007387 */ /* 0x0003e80000100800 */
.L_x_493:
[----:B------:R-:W2:Y:S02]  /*0370*/  LDL R28, [R1+0x50] ;  /* 0x00005000011c7983 */ /* 0x000ea40000100800 */
[----:B--2---:R-:W-:-:S13]  /*0380*/  ISETP.GE.AND P0, PT, R28, RZ, PT ;  /* 0x000000ff1c00720c */ /* 0x004fda0003f06270 */
        /* <DEDUP_REMOVED lines=9> */
[----:B------:R-:W-:-:S04]  /*0420*/  @P2 IMAD.WIDE R4, R28, R23, c[0x0][0x370] ;  /* 0x0000dc001c042625 */ /* 0x000fc800078e0217 */
[CC--:B-1----:R-:W-:Y:S01]  /*0430*/  @P1 IMAD.WIDE R2, R28.reuse, R23.reuse, c[0x0][0x360] ;  /* 0x0000d8001c021625 */ /* 0x0c2fe200078e0217 */
[----:B------:R1:W2:Y:S03]  /*0440*/  @P2 LDG.E R7, [R4.64] ;  /* 0x0000001204072981 */ /* 0x0002a6000c1e1900 */
[----:B------:R-:W-:Y:S01]  /*0450*/  IMAD.MOV.U32 R6, RZ, RZ, RZ ;  /* 0x000000ffff067224 */ /* 0x000fe200078e00ff */
[----:B------:R3:W4:Y:S01]  /*0460*/  @P1 LDG.E R0, [R2.64] ;  /* 0x0000001202001981 */ /* 0x000722000c1e1900 */
[----:B------:R-:W-:Y:S02]  /*0470*/  IMAD.MOV.U32 R8, RZ, RZ, RZ ;  /* 0x000000ffff087224 */ /* 0x000fe400078e00ff */
[----:B-1----:R-:W-:-:S04]  /*0480*/  IMAD.WIDE R4, R28, R23, c[0x0][0x348] ;  /* 0x0000d2001c047625 */ /* 0x002fc800078e0217 */
[----:B---3--:R-:W-:Y:S01]  /*0490*/  IMAD.WIDE R2, R28, R23, c[0x0][0x350] ;  /* 0x0000d4001c027625 */ /* 0x008fe200078e0217 */
[----:B------:R1:W5:Y:S04]  /*04a0*/  @P0 LDG.E R6, [R4.64] ;  /* 0x0000001204060981 */ /* 0x000368000c1e1900 */
[----:B------:R1:W5:Y:S01]  /*04b0*/  @P6 LDG.E R8, [R2.64] ;  /* 0x0000001202086981 */ /* 0x000362000c1e1900 */
[----:B------:R-:W-:Y:S02]  /*04c0*/  UMOV UR4, URZ ;  /* 0x0000003f00047c82 */ /* 0x000fe40008000000 */
[----:B------:R-:W-:Y:S02]  /*04d0*/  ULDC UR11, c[0x0][0x168] ;  /* 0x00005a00000b7ab9 */ /* 0x000fe40000000800 */
[----:B------:R-:W-:Y:S01]  /*04e0*/  ULDC UR8, c[0x0][0x1d0] ;  /* 0x0000740000087ab9 */ /* 0x000fe20000000800 */
[----:B--2---:R1:W2:Y:S08]  /*04f0*/  @P2 R2UR UR4, R7 ;  /* 0x00000000070423c2 */ /* 0x0042b000000e0000 */
[----:B----4-:R1:W3:Y:S02]  /*0500*/  @P1 R2UR UR11, R0 ;  /* 0x00000000000b13c2 */ /* 0x0102e400000e0000 */
[----:B-123--:R-:W-:Y:S05]  /*0510*/  @P1 BRA `(.L_x_497) ;  /* 0x0000006000001947 */ /* 0x00efea0003800000 */
[----:B------:R-:W-:Y:S05]  /*0520*/  @!P0 BRA `(.L_x_497) ;  /* 0x0000005000008947 */ /* 0x000fea0003800000 */
[----:B------:R1:W2:Y:S04]  /*0530*/  LDG.E R0, [R4.64] ;  /* 0x0000001204007981 */ /* 0x0002a8000c1e1900 */
[----:B-1----:R-:W3:Y:S01]  /*0540*/  LDG.E R4, [R4.64+0x4] ;  /* 0x0000041204047981 */ /* 0x002ee2000c1e1900 */
[----:B--2---:R-:W1:Y:S08]  /*0550*/  R2UR UR11, R0 ;  /* 0x00000000000b73c2 */ /* 0x004e7000000e0000 */
[----:B---3--:R-:W1:Y:S02]  /*0560*/  R2UR UR5, R4 ;  /* 0x00000000040573c2 */ /* 0x008e6400000e0000 */
[----:B-1----:R-:W-:-:S06]  /*0570*/  UIADD3 UR11, -UR11, UR5, URZ ;  /* 0x000000050b0b7290 */ /* 0x002fcc000fffe13f */
.L_x_497:
[----:B------:R-:W-:-:S04]  /*0580*/  ISETP.NE.U32.AND P1, PT, RZ, c[0x0][0x368], PT ;  /* 0x0000da00ff007a0c */ /* 0x000fc80003f25070 */
[----:B------:R-:W-:-:S13]  /*0590*/  ISETP.NE.AND.EX P1, PT, RZ, c[0x0][0x36c], PT, P1 ;  /* 0x0000db00ff007a0c */ /* 0x000fda0003f25310 */
[----:B------:R-:W-:Y:S05]  /*05a0*/  @!P1 BRA `(.L_x_498) ;  /* 0x0000004000009947 */ /* 0x000fea0003800000 */
[----:B------:R-:W-:-:S05]  /*05b0*/  IMAD.WIDE R2, R28, R23, c[0x0][0x368] ;  /* 0x0000da001c027625 */ /* 0x000fca00078e0217 */
[----:B------:R-:W2:Y:S02]  /*05c0*/  LDG.E R0, [R2.64] ;  /* 0x0000001202007981 */ /* 0x000ea4000c1e1900 */
[----:B--2---:R1:W2:Y:S02]  /*05d0*/  R2UR UR8, R0 ;  /* 0x00000000000873c2 */ /* 0x0042a400000e0000 */
[----:B-12---:R-:W-:Y:S05]  /*05e0*/  BRA `(.L_x_499) ;  /* 0x0000006000007947 */ /* 0x006fea0003800000 */
.L_x_498:
[----:B------:R-:W-:Y:S05]  /*05f0*/  @!P6 BRA `(.L_x_499) ;  /* 0x000000500000e947 */ /* 0x000fea0003800000 */
[----:B------:R1:W2:Y:S04]  /*0600*/  LDG.E R0, [R2.64] ;  /* 0x0000001202007981 */ /* 0x0002a8000c1e1900 */
[----:B-1----:R-:W3:Y:S01]  /*0610*/  LDG.E R2, [R2.64+0x4] ;  /* 0x0000041202027981 */ /* 0x002ee2000c1e1900 */
[----:B--2---:R-:W1:Y:S08]  /*0620*/  R2UR UR8, R0 ;  /* 0x00000000000873c2 */ /* 0x004e7000000e0000 */
[----:B---3--:R-:W1:Y:S02]  /*0630*/  R2UR UR5, R2 ;  /* 0x00000000020573c2 */ /* 0x008e6400000e0000 */
[----:B-1----:R-:W-:-:S06]  /*0640*/  UIADD3 UR8, -UR8, UR5, URZ ;  /* 0x0000000508087290 */ /* 0x002fcc000fffe13f */
.L_x_499:
[----:B------:R-:W2:Y:S01]  /*0650*/  LDL R197, [R1] ;  /* 0x0000000001c57983 */ /* 0x000ea20000100800 */
[----:B------:R-:W-:Y:S01]  /*0660*/  ULDC UR5, c[0x0][0x2c4] ;  /* 0x0000b10000057ab9 */ /* 0x000fe20000000800 */
[----:B-----5:R-:W-:Y:S01]  /*0670*/  IADD3 R10, R8, UR4, RZ ;  /* 0x00000004080a7c10 */ /* 0x020fe2000fffe0ff */
[----:B------:R-:W-:Y:S01]  /*0680*/  UISETP.NE.AND UP0, UPT, UR5, 0x1, UPT ;  /* 0x000000010500788c */ /* 0x000fe2000bf05270 */
[----:B------:R-:W-:Y:S01]  /*0690*/  PLOP3.LUT P2, PT, PT, PT, PT, 0x80, 0x0 ;  /* 0x000000000000781c */ /* 0x000fe20003f4f070 */
[----:B------:R-:W-:Y:S01]  /*06a0*/  ULDC UR12, c[0x0][0x2c8] ;  /* 0x0000b200000c7ab9 */ /* 0x000fe20000000800 */
[----:B------:R-:W-:Y:S01]  /*06b0*/  CS2R R134, SRZ ;  /* 0x0000000000867805 */ /* 0x000fe2000001ff00 */
[----:B------:R-:W-:Y:S01]  /*06c0*/  UIADD3 UR8, -UR4, UR8, URZ ;  /* 0x0000000804087290 */ /* 0x000fe2000fffe13f */
[----:B------:R-:W-:Y:S01]  /*06d0*/  CS2R R14, SRZ ;  /* 0x00000000000e7805 */ /* 0x000fe2000001ff00 */
[----:B------:R-:W-:Y:S01]  /*06e0*/  PLOP3.LUT P3, PT, PT, PT, UP0, 0x80, 0x0 ;  /* 0x000000000000781c */ /* 0x000fe20003f6f008 */
[----:B------:R-:W-:Y:S01]  /*06f0*/  ULDC UR4, c[0x0][0x2cc] ;  /* 0x0000b30000047ab9 */ /* 0x000fe20000000800 */
[----:B------:R-:W-:Y:S01]  /*0700*/  PLOP3.LUT P1, PT, PT, PT, UP0, 0x80, 0x0 ;  /* 0x000000000000781c */ /* 0x000fe20003f2f008 */
[----:B------:R-:W-:Y:S01]  /*0710*/  UIADD3 UR5, UR8, 0x80, -UR11 ;  /* 0x0000008008057890 */ /* 0x000fe2000fffe80b */
[----:B------:R-:W-:Y:S01]  /*0720*/  IMAD.MOV.U32 R132, RZ, RZ, RZ ;  /* 0x000000ffff847224 */ /* 0x000fe200078e00ff */
[----:B------:R-:W-:Y:S01]  /*0730*/  MOV R130, RZ ;  /* 0x000000ff00827202 */ /* 0x000fe20000000f00 */
[----:B------:R-:W-:Y:S01]  /*0740*/  CS2R R8, SRZ ;  /* 0x0000000000087805 */ /* 0x000fe2000001ff00 */
[----:B------:R-:W-:Y:S01]  /*0750*/  IMAD.MOV.U32 R128, RZ, RZ, RZ ;  /* 0x000000ffff807224 */ /* 0x000fe200078e00ff */
[----:B------:R-:W-:Y:S01]  /*0760*/  MOV R126, RZ ;  /* 0x000000ff007e7202 */ /* 0x000fe20000000f00 */
[----:B------:R-:W-:Y:S01]  /*0770*/  IMAD.MOV.U32 R11, RZ, RZ, RZ ;  /* 0x000000ffff0b7224 */ /* 0x000fe200078e00ff */
[----:B------:R-:W-:Y:S01]  /*0780*/  CS2R R12, SRZ ;  /* 0x00000000000c7805 */ /* 0x000fe2000001ff00 */
[----:B------:R-:W-:Y:S01]  /*0790*/  IMAD.MOV.U32 R124, RZ, RZ, RZ ;  /* 0x000000ffff7c7224 */ /* 0x000fe200078e00ff */
[----:B------:R-:W-:Y:S01]  /*07a0*/  CS2R R16, SRZ ;  /* 0x0000000000107805 */ /* 0x000fe2000001ff00 */
[----:B------:R-:W-:Y:S01]  /*07b0*/  IMAD.MOV.U32 R122, RZ, RZ, RZ ;  /* 0x000000ffff7a7224 */ /* 0x000fe200078e00ff */
[----:B------:R-:W-:Y:S01]  /*07c0*/  MOV R120, RZ ;  /* 0x000000ff00787202 */ /* 0x000fe20000000f00 */
[----:B------:R-:W-:Y:S01]  /*07d0*/  IMAD.MOV.U32 R118, RZ, RZ, RZ ;  /* 0x000000ffff767224 */ /* 0x000fe200078e00ff */
[----:B------:R-:W-:Y:S01]  /*07e0*/  CS2R R18, SRZ ;  /* 0x0000000000127805 */ /* 0x000fe2000001ff00 */
[----:B------:R-:W-:Y:S01]  /*07f0*/  MOV R116, RZ ;  /* 0x000000ff00747202 */ /* 0x000fe20000000f00 */
[----:B------:R-:W-:Y:S01]  /*0800*/  IMAD.MOV.U32 R114, RZ, RZ, RZ ;  /* 0x000000ffff727224 */ /* 0x000fe200078e00ff */
[----:B------:R-:W-:Y:S01]  /*0810*/  CS2R R20, SRZ ;  /* 0x0000000000147805 */ /* 0x000fe2000001ff00 */
[----:B------:R-:W-:Y:S01]  /*0820*/  MOV R112, RZ ;  /* 0x000000ff00707202 */ /* 0x000fe20000000f00 */
[----:B------:R-:W-:Y:S01]  /*0830*/  CS2R R110, SRZ ;  /* 0x00000000006e7805 */ /* 0x000fe2000001ff00 */
[----:B------:R-:W-:Y:S01]  /*0840*/  IMAD.MOV.U32 R108, RZ, RZ, RZ ;  /* 0x000000ffff6c7224 */ /* 0x000fe200078e00ff */
[----:B------:R-:W-:Y:S01]  /*0850*/  CS2R R106, SRZ ;  /* 0x00000000006a7805 */ /* 0x000fe2000001ff00 */
[----:B------:R-:W-:Y:S01]  /*0860*/  MOV R22, RZ ;  /* 0x000000ff00167202 */ /* 0x000fe20000000f00 */
[----:B------:R-:W-:Y:S01]  /*0870*/  IMAD.MOV.U32 R104, RZ, RZ, RZ ;  /* 0x000000ffff687224 */ /* 0x000fe200078e00ff */
[----:B------:R-:W-:Y:S01]  /*0880*/  CS2R R102, SRZ ;  /* 0x0000000000667805 */ /* 0x000fe2000001ff00 */
[----:B------:R-:W-:Y:S01]  /*0890*/  CS2R R24, SRZ ;  /* 0x0000000000187805 */ /* 0x000fe2000001ff00 */
[----:B------:R-:W-:Y:S01]  /*08a0*/  MOV R100, RZ ;  /* 0x000000ff00647202 */ /* 0x000fe20000000f00 */
[----:B------:R-:W-:Y:S01]  /*08b0*/  CS2R R98, SRZ ;  /* 0x0000000000627805 */ /* 0x000fe2000001ff00 */
[----:B------:R-:W-:Y:S01]  /*08c0*/  IMAD.MOV.U32 R96, RZ, RZ, RZ ;  /* 0x000000ffff607224 */ /* 0x000fe200078e00ff */
[----:B------:R-:W-:Y:S01]  /*08d0*/  CS2R R94, SRZ ;  /* 0x00000000005e7805 */ /* 0x000fe2000001ff00 */
[----:B------:R-:W-:Y:S01]  /*08e0*/  CS2R R26, SRZ ;  /* 0x00000000001a7805 */ /* 0x000fe2000001ff00 */
[----:B------:R-:W-:Y:S01]  /*08f0*/  MOV R92, RZ ;  /* 0x000000ff005c7202 */ /* 0x000fe20000000f00 */
[----:B------:R-:W-:Y:S01]  /*0900*/  CS2R R90, SRZ ;  /* 0x00000000005a7805 */ /* 0x000fe2000001ff00 */
[----:B------:R-:W-:Y:S01]  /*0910*/  IMAD.MOV.U32 R7, RZ, RZ, RZ ;  /* 0x000000ffff077224 */ /* 0x000fe200078e00ff */
[----:B------:R-:W-:Y:S01]  /*0920*/  MOV R88, RZ ;  /* 0x000000ff00587202 */ /* 0x000fe20000000f00 */
[----:B------:R-:W-:Y:S01]  /*0930*/  CS2R R86, SRZ ;  /* 0x0000000000567805 */ /* 0x000fe2000001ff00 */
[----:B------:R-:W-:Y:S01]  /*0940*/  CS2R R84, SRZ ;  /* 0x0000000000547805 */ /* 0x000fe2000001ff00 */
[----:B------:R-:W-:Y:S01]  /*0950*/  CS2R R82, SRZ ;  /* 0x0000000000527805 */ /* 0x000fe2000001ff00 */
[----:B------:R-:W-:Y:S01]  /*0960*/  CS2R R80, SRZ ;  /* 0x0000000000507805 */ /* 0x000fe2000001ff00 */
[----:B------:R-:W-:Y:S01]  /*0970*/  CS2R R78, SRZ ;  /* 0x00000000004e7805 */ /* 0x000fe2000001ff00 */
[----:B------:R-:W-:Y:S01]  /*0980*/  IMAD.MOV.U32 R76, RZ, RZ, RZ ;  /* 0x000000ffff4c7224 */ /* 0x000fe200078e00ff */
[----:B------:R-:W-:Y:S01]  /*0990*/  CS2R R74, SRZ ;  /* 0x00000000004a7805 */ /* 0x000fe2000001ff00 */
[----:B------:R-:W-:Y:S01]  /*09a0*/  MOV R72, RZ ;  /* 0x000000ff00487202 */ /* 0x000fe20000000f00 */
[----:B------:R-:W-:Y:S01]  /*09b0*/  CS2R R30, SRZ ;  /* 0x00000000001e7805 */ /* 0x000fe2000001ff00 */
[----:B--2---:R-:W1:Y:S08]  /*09c0*/  R2UR UR23, R197 ;  /* 0x00000000c51773c2 */ /* 0x004e7000000e0000 */
[----:B------:R-:W2:Y:S01]  /*09d0*/  R2UR UR6, R197 ;  /* 0x00000000c50673c2 */ /* 0x000ea200000e0000 */
[----:B-1----:R-:W-:-:S05]  /*09e0*/  IMAD.U32 R0, RZ, RZ, UR23 ;  /* 0x00000017ff007e24 */ /* 0x002fca000f8e00ff */
[----:B------:R-:W-:Y:S01]  /*09f0*/  @P3 IADD3 R0, R0, 0x7f, RZ ;  /* 0x0000007f00003810 */ /* 0x000fe20007ffe0ff */
[----:B--2---:R-:W-:-:S03]  /*0a00*/  UIADD3 UR6, UR6, 0x7f, URZ ;  /* 0x0000007f06067890 */ /* 0x004fc6000fffe03f */
[----:B------:R-:W1:Y:S02]  /*0a10*/  @P1 R2UR UR13, R0 ;  /* 0x00000000000d13c2 */ /* 0x000e6400000e0000 */
[----:B-1----:R-:W-:-:S04]  /*0a20*/  UIMAD.WIDE.U32 UR12, UR13, UR12, URZ ;  /* 0x0000000c0d0c72a5 */ /* 0x002fc8000f8e003f */
[----:B------:R-:W-:Y:S02]  /*0a30*/  @UP0 USHF.R.U32.HI UR6, URZ, UR4, UR13 ;  /* 0x000000043f060299 */ /* 0x000fe4000801160d */
[----:B------:R-:W-:Y:S02]  /*0a40*/  UIADD3 UR4, UR8, 0x7f, URZ ;  /* 0x0000007f08047890 */ /* 0x000fe4000fffe03f */
[----:B------:R-:W-:Y:S02]  /*0a50*/  UIADD3 UR6, UR5, UR6, URZ ;  /* 0x0000000605067290 */ /* 0x000fe4000fffe03f */
[----:B------:R-:W-:Y:S02]  /*0a60*/  USHF.R.S32.HI UR7, URZ, 0x1f, UR4 ;  /* 0x0000001f3f077899 */ /* 0x000fe40008011404 */
[----:B------:R-:W-:Y:S02]  /*0a70*/  USHF.R.S32.HI UR5, URZ, 0x1f, UR6 ;  /* 0x0000001f3f057899 */ /* 0x000fe40008011406 */
[----:B------:R-:W-:-:S02]  /*0a80*/  ULEA.HI UR7, UR7, UR4, URZ, 0x7 ;  /* 0x0000000407077291 */ /* 0x000fc4000f8f383f */
[----:B------:R-:W-:Y:S02]  /*0a90*/  ULEA.HI UR5, UR5, UR6, URZ, 0x7 ;  /* 0x0000000605057291 */ /* 0x000fe4000f8f383f */
[----:B------:R-:W-:Y:S02]  /*0aa0*/  USHF.R.S32.HI UR7, URZ, 0x7, UR7 ;  /* 0x000000073f077899 */ /* 0x000fe40008011407 */
[----:B------:R-:W-:-:S04]  /*0ab0*/  USHF.R.S32.HI UR5, URZ, 0x7, UR5 ;  /* 0x000000073f057899 */ /* 0x000fc80008011405 */
[----:B------:R-:W-:-:S04]  /*0ac0*/  UISETP.LT.AND UP0, UPT, UR7, UR5, UPT ;  /* 0x000000050700728c */ /* 0x000fc8000bf01270 */
[----:B------:R-:W-:-:S04]  /*0ad0*/  USEL UR25, UR7, UR5, UP0 ;  /* 0x0000000507197287 */ /* 0x000fc80008000000 */
[----:B------:R-:W-:-:S06]  /*0ae0*/  UISETP.GE.AND UP0, UPT, UR25, 0x1, UPT ;  /* 0x000000011900788c */ /* 0x000fcc000bf06270 */
[----:B------:R-:W-:-:S13]  /*0af0*/  PLOP3.LUT P1, PT, PT, PT, UP0, 0x80, 0x0 ;  /* 0x000000000000781c */ /* 0x000fda0003f2f008 */
[----:B------:R-:W-:Y:S05]  /*0b00*/  @!P1 BRA `(.L_x_500) ;  /* 0x0000e7b000009947 */ /* 0x000fea0003800000 */
[----:B------:R-:W-:Y:S01]  /*0b10*/  ISETP.NE.U32.AND P1, PT, RZ, c[0x0][0x340], PT ;  /* 0x0000d000ff007a0c */ /* 0x000fe20003f25070 */
[----:B------:R-:W1:Y:S01]  /*0b20*/  S2R R71, SR_CTAID.Y ;  /* 0x0000000000477919 */ /* 0x000e620000002600 */
[----:B------:R-:W-:Y:S02]  /*0b30*/  SHF.R.S32.HI R190, RZ, 0x1f, R189 ;  /* 0x0000001fffbe7819 */ /* 0x000fe400000114bd */
[----:B------:R-:W-:Y:S02]  /*0b40*/  SHF.R.S32.HI R0, RZ, 0x1f, R6 ;  /* 0x0000001fff007819 */ /* 0x000fe40000011406 */
[----:B------:R-:W-:Y:S01]  /*0b50*/  SHF.R.S32.HI R11, RZ, 0x1f, R28 ;  /* 0x0000001fff0b7819 */ /* 0x000fe2000001141c */
[----:B------:R-:W-:Y:S01]  /*0b60*/  UIADD3 UR20, UR25, -0x1, URZ ;  /* 0xffffffff19147890 */ /* 0x000fe2000fffe03f */
[----:B------:R-:W-:Y:S01]  /*0b70*/  ISETP.NE.AND.EX P1, PT, RZ, c[0x0][0x344], PT, P1 ;  /* 0x0000d100ff007a0c */ /* 0x000fe20003f25310 */
[----:B------:R-:W-:Y:S02]  /*0b80*/  ULDC UR4, c[0x0][0x2c4] ;  /* 0x0000b10000047ab9 */ /* 0x000fe40000000800 */
[----:B------:R-:W-:-:S02]  /*0b90*/  UMOV UR21, 0x7 ;  /* 0x0000000700157882 */ /* 0x000fc40000000000 */
[----:B------:R-:W-:-:S08]  /*0ba0*/  ULDC.64 UR6, c[0x0][0x1e0] ;  /* 0x0000780000067ab9 */ /* 0x000fd00000000a00 */
[----:B------:R-:W-:-:S05]  /*0bb0*/  @P1 IMAD.WIDE R2, R28, R23, c[0x0][0x340] ;  /* 0x0000d0001c021625 */ /* 0x000fca00078e0217 */
[----:B------:R2:W3:Y:S01]  /*0bc0*/  @P1 LDG.E R13, [R2.64] ;  /* 0x00000012020d1981 */ /* 0x0004e2000c1e1900 */
[-C--:B------:R-:W-:Y:S01]  /*0bd0*/  LEA.HI R5, R190, R189.reuse, RZ, 0x3 ;  /* 0x000000bdbe057211 */ /* 0x080fe200078f18ff */
[----:B------:R-:W-:Y:S01]  /*0be0*/  IMAD R0, R0, c[0x0][0x178], RZ ;  /* 0x00005e0000007a24 */ /* 0x000fe200078e02ff */
[----:B-1----:R-:W-:Y:S01]  /*0bf0*/  SHF.R.S32.HI R72, RZ, 0x1f, R71 ;  /* 0x0000001fff487819 */ /* 0x002fe20000011447 */
[----:B------:R-:W-:Y:S01]  /*0c00*/  UIMAD UR4, UR11, UR4, URZ ;  /* 0x000000040b0472a4 */ /* 0x000fe2000f8e023f */
[----:B------:R-:W-:Y:S01]  /*0c10*/  LOP3.LUT R4, R5, 0xfffffff8, RZ, 0xc0, !PT ;  /* 0xfffffff805047812 */ /* 0x000fe200078ec0ff */
[----:B------:R-:W-:Y:S01]  /*0c20*/  IMAD R0, R6, c[0x0][0x17c], R0 ;  /* 0x00005f0006007a24 */ /* 0x000fe200078e0200 */
[----:B------:R-:W-:Y:S01]  /*0c30*/  SHF.R.S32.HI R20, RZ, 0x3, R5 ;  /* 0x00000003ff147819 */ /* 0x000fe20000011405 */
[----:B------:R-:W-:Y:S01]  /*0c40*/  USHF.L.U64.HI UR21, UR6, UR21, UR7 ;  /* 0x0000001506157299 */ /* 0x000fe20008010207 */
[----:B------:R-:W-:Y:S01]  /*0c50*/  SEL R5, R11, RZ, !P0 ;  /* 0x000000ff0b057207 */ /* 0x000fe20004000000 */
[----:B------:R-:W-:Y:S01]  /*0c60*/  IMAD.IADD R22, R189, 0x1, -R4 ;  /* 0x00000001bd167824 */ /* 0x000fe200078e0a04 */
[----:B------:R-:W-:Y:S01]  /*0c70*/  SEL R4, R28, RZ, !P0 ;  /* 0x000000ff1c047207 */ /* 0x000fe20004000000 */
[----:B------:R-:W-:Y:S01]  /*0c80*/  USHF.L.U32 UR22, UR6, 0x7, URZ ;  /* 0x0000000706167899 */ /* 0x000fe2000800063f */
[----:B------:R-:W-:Y:S01]  /*0c90*/  IADD3 R9, R20, UR23, RZ ;  /* 0x0000001714097c10 */ /* 0x000fe2000fffe0ff */
[----:B------:R-:W-:Y:S01]  /*0ca0*/  IMAD R7, R22, 0x20, R20 ;  /* 0x0000002016077824 */ /* 0x000fe200078e0214 */
[----:B------:R-:W-:Y:S01]  /*0cb0*/  IADD3 R23, P0, R10, R20, RZ ;  /* 0x000000140a177210 */ /* 0x000fe20007f1e0ff */
[----:B------:R-:W-:Y:S01]  /*0cc0*/  IMAD R5, R5, c[0x0][0x1c0], RZ ;  /* 0x0000700005057a24 */ /* 0x000fe200078e02ff */
[----:B------:R-:W-:Y:S01]  /*0cd0*/  USHF.R.S32.HI UR10, URZ, 0x1f, UR20 ;  /* 0x0000001f3f0a7899 */ /* 0x000fe20008011414 */
[----:B------:R-:W-:Y:S01]  /*0ce0*/  IMAD.SHL.U32 R16, R22, 0x8, RZ ;  /* 0x0000000816107824 */ /* 0x000fe200078e00ff */
[----:B------:R-:W-:Y:S01]  /*0cf0*/  IADD3 R7, R7, UR23, RZ ;  /* 0x0000001707077c10 */ /* 0x000fe2000fffe0ff */
[----:B------:R-:W-:Y:S01]  /*0d00*/  IMAD R5, R4, c[0x0][0x1c4], R5 ;  /* 0x0000710004057a24 */ /* 0x000fe200078e0205 */
[----:B------:R-:W-:Y:S01]  /*0d10*/  UIMAD.WIDE.U32 UR12, UR6, 0x40, URZ ;  /* 0x00000040060c78a5 */ /* 0x000fe2000f8e003f */
[----:B------:R-:W-:Y:S01]  /*0d20*/  LEA.HI R188, R190, R189, RZ, 0x5 ;  /* 0x000000bdbebc7211 */ /* 0x000fe200078f28ff */
[----:B------:R-:W-:Y:S01]  /*0d30*/  USHF.L.U32 UR9, UR7, 0x6, URZ ;  /* 0x0000000607097899 */ /* 0x000fe2000800063f */
[----:B------:R-:W-:Y:S01]  /*0d40*/  SHF.R.S32.HI R17, RZ, 0x1f, R16 ;  /* 0x0000001fff117819 */ /* 0x000fe20000011410 */
[----:B--2---:R-:W-:Y:S01]  /*0d50*/  IMAD.WIDE.U32 R2, R6, c[0x0][0x178], RZ ;  /* 0x00005e0006027a25 */ /* 0x004fe200078e00ff */
[----:B------:R-:W-:Y:S01]  /*0d60*/  IADD3 R21, R16, 0x40, RZ ;  /* 0x0000004010157810 */ /* 0x000fe20007ffe0ff */
[----:B------:R-:W-:Y:S01]  /*0d70*/  UIADD3 UR9, UR13, UR9, URZ ;  /* 0x000000090d097290 */ /* 0x000fe2000fffe03f */
[----:B------:R-:W-:Y:S01]  /*0d80*/  SHF.R.S32.HI R171, RZ, 0x5, R188 ;  /* 0x00000005ffab7819 */ /* 0x000fe200000114bc */
[----:B------:R-:W-:Y:S01]  /*0d90*/  IMAD.IADD R3, R3, 0x1, R0 ;  /* 0x0000000103037824 */ /* 0x000fe200078e0200 */
[----:B------:R-:W-:Y:S01]  /*0da0*/  UIMAD UR17, UR20, -0x80, UR8 ;  /* 0xffffff80141178a4 */ /* 0x000fe2000f8e0208 */
[----:B------:R-:W-:-:S02]  /*0db0*/  IMAD R0, R72, c[0x0][0x1b8], RZ ;  /* 0x00006e0048007a24 */ /* 0x000fc400078e02ff */
[----:B------:R-:W-:-:S04]  /*0dc0*/  IMAD.WIDE.U32 R2, R71, c[0x0][0x1b8], R2 ;  /* 0x00006e0047027a25 */ /* 0x000fc800078e0002 */
[----:B------:R-:W-:Y:S02]  /*0dd0*/  IMAD R0, R71, c[0x0][0x1bc], R0 ;  /* 0x00006f0047007a24 */ /* 0x000fe400078e0200 */
[----:B------:R-:W-:-:S04]  /*0de0*/  @P3 IMAD.HI.U32 R6, R7, c[0x0][0x2c8], RZ ;  /* 0x0000b20007063a27 */ /* 0x000fc800078e00ff */
[----:B------:R-:W-:Y:S02]  /*0df0*/  IMAD.IADD R3, R3, 0x1, R0 ;  /* 0x0000000103037824 */ /* 0x000fe400078e0200 */
[----:B------:R-:W-:Y:S01]  /*0e00*/  IMAD.MOV.U32 R0, RZ, RZ, R7 ;  /* 0x000000ffff007224 */ /* 0x000fe200078e0007 */
[----:B------:R-:W-:Y:S01]  /*0e10*/  @P3 SHF.R.U32.HI R0, RZ, c[0x0][0x2cc], R6 ;  /* 0x0000b300ff003a19 */ /* 0x000fe20000011606 */
[----:B------:R-:W-:Y:S01]  /*0e20*/  IMAD.WIDE.U32 R2, R4, c[0x0][0x1c0], R2 ;  /* 0x0000700004027a25 */ /* 0x000fe200078e0002 */
[----:B------:R-:W-:Y:S02]  /*0e30*/  IADD3 R6, -R20, UR8, RZ ;  /* 0x0000000814067c10 */ /* 0x000fe4000fffe1ff */
[----:B------:R-:W-:Y:S01]  /*0e40*/  SHF.R.S32.HI R4, RZ, 0x1f, R0 ;  /* 0x0000001fff047819 */ /* 0x000fe20000011400 */
[----:B------:R-:W-:Y:S02]  /*0e50*/  IMAD.IADD R3, R3, 0x1, R5 ;  /* 0x0000000103037824 */ /* 0x000fe400078e0205 */
[----:B------:R-:W-:-:S02]  /*0e60*/  IMAD.U32 R5, RZ, RZ, UR20 ;  /* 0x00000014ff057e24 */ /* 0x000fc4000f8e00ff */
[----:B------:R-:W-:Y:S02]  /*0e70*/  IMAD R4, R4, c[0x0][0x1b0], RZ ;  /* 0x00006c0004047a24 */ /* 0x000fe400078e02ff */
[----:B------:R-:W-:-:S04]  /*0e80*/  IMAD.WIDE.U32 R2, R0, c[0x0][0x1b0], R2 ;  /* 0x00006c0000027a25 */ /* 0x000fc800078e0002 */
[----:B------:R-:W-:Y:S01]  /*0e90*/  IMAD R8, R0, c[0x0][0x1b4], R4 ;  /* 0x00006d0000087a24 */ /* 0x000fe200078e0204 */
[----:B------:R-:W-:Y:S01]  /*0ea0*/  IADD3 R4, R9, 0x20, RZ ;  /* 0x0000002009047810 */ /* 0x000fe20007ffe0ff */
[----:B------:R-:W-:Y:S02]  /*0eb0*/  IMAD.MOV R0, RZ, RZ, -R0 ;  /* 0x000000ffff007224 */ /* 0x000fe400078e0a00 */
[----:B------:R-:W-:Y:S01]  /*0ec0*/  IMAD R19, R5, -0x80, R6 ;  /* 0xffffff8005137824 */ /* 0x000fe200078e0206 */
[----:B------:R-:W-:Y:S01]  /*0ed0*/  BAR.SYNC.DEFER_BLOCKING 0x0 ;  /* 0x0000000000007b1d */ /* 0x000fe20000010000 */
[----:B------:R-:W-:Y:S01]  /*0ee0*/  IMAD R0, R0, c[0x0][0x2c4], R7 ;  /* 0x0000b10000007a24 */ /* 0x000fe200078e0207 */
[----:B------:R-:W-:Y:S01]  /*0ef0*/  ISETP.GE.AND P5, PT, R4, UR4, PT ;  /* 0x0000000404007c0c */ /* 0x000fe2000bfa6270 */
[----:B------:R-:W-:Y:S01]  /*0f00*/  IMAD.IADD R3, R3, 0x1, R8 ;  /* 0x0000000103037824 */ /* 0x000fe200078e0208 */
[----:B------:R-:W-:Y:S01]  /*0f10*/  SHF.R.S32.HI R8, RZ, 0x1f, R10 ;  /* 0x0000001fff087819 */ /* 0x000fe2000001140a */
[----:B------:R-:W-:Y:S01]  /*0f20*/  IMAD.SHL.U32 R4, R20, 0x40, RZ ;  /* 0x0000004014047824 */ /* 0x000fe200078e00ff */
[----:B------:R-:W-:Y:S01]  /*0f30*/  SHF.R.S32.HI R5, RZ, 0x1f, R0 ;  /* 0x0000001fff057819 */ /* 0x000fe20000011400 */
[----:B------:R-:W-:Y:S01]  /*0f40*/  IMAD.WIDE.U32 R2, R0, c[0x0][0x1a8], R2 ;  /* 0x00006a0000027a25 */ /* 0x000fe200078e0002 */
[----:B------:R-:W-:-:S02]  /*0f50*/  LEA.HI.X.SX32 R70, R20, R8, 0x1, P0 ;  /* 0x0000000814467211 */ /* 0x000fc400000f0eff */
[----:B------:R-:W-:Y:S01]  /*0f60*/  LOP3.LUT R4, R4, 0x1c0, RZ, 0xc0, !PT ;  /* 0x000001c004047812 */ /* 0x000fe200078ec0ff */
[----:B------:R-:W-:Y:S01]  /*0f70*/  IMAD R5, R5, c[0x0][0x1a8], RZ ;  /* 0x00006a0005057a24 */ /* 0x000fe200078e02ff */
[----:B------:R-:W-:Y:S02]  /*0f80*/  LEA R18, P0, R2, c[0x0][0x160], 0x1 ;  /* 0x0000580002127a11 */ /* 0x000fe400078008ff */
[----:B------:R-:W-:Y:S01]  /*0f90*/  IADD3 R7, R9, 0x40, RZ ;  /* 0x0000004009077810 */ /* 0x000fe20007ffe0ff */
[----:B------:R-:W-:Y:S01]  /*0fa0*/  IMAD R6, R0, c[0x0][0x1ac], R5 ;  /* 0x00006b0000067a24 */ /* 0x000fe200078e0205 */
[----:B------:R-:W-:Y:S01]  /*0fb0*/  LOP3.LUT R5, R4, 0x38, R16, 0xf8, !PT ;  /* 0x0000003804057812 */ /* 0x000fe200078ef810 */
[----:B------:R-:W1:Y:S01]  /*0fc0*/  SHFL.IDX PT, R8, R18, RZ, 0x181f ;  /* 0x00181fff12087589 */ /* 0x000e6200000e0000 */
[----:B------:R-:W-:Y:S01]  /*0fd0*/  SHF.R.U32.HI R4, RZ, 0x3, R4 ;  /* 0x00000003ff047819 */ /* 0x000fe20000011604 */
[----:B------:R-:W-:Y:S01]  /*0fe0*/  IMAD.IADD R0, R3, 0x1, R6 ;  /* 0x0000000103007824 */ /* 0x000fe200078e0206 */
[----:B------:R-:W-:Y:S01]  /*0ff0*/  ISETP.GE.AND P4, PT, R7, UR4, PT ;  /* 0x0000000407007c0c */ /* 0x000fe2000bf86270 */
[----:B------:R-:W-:Y:S01]  /*1000*/  IMAD R3, R70, c[0x0][0x1e0], RZ ;  /* 0x0000780046037a24 */ /* 0x000fe200078e02ff */
[----:B------:R-:W-:-:S02]  /*1010*/  LOP3.LUT R7, R5, R4, RZ, 0x3c, !PT ;  /* 0x0000000405077212 */ /* 0x000fc400078e3cff */
[----:B------:R-:W-:Y:S01]  /*1020*/  LEA.HI.X R12, R2, c[0x0][0x164], R0, 0x1, P0 ;  /* 0x00005900020c7a11 */ /* 0x000fe200000f0c00 */
[----:B------:R-:W-:Y:S01]  /*1030*/  IMAD R4, R23, c[0x0][0x1e4], R3 ;  /* 0x0000790017047a24 */ /* 0x000fe200078e0203 */
[----:B------:R-:W-:Y:S01]  /*1040*/  ISETP.GE.AND P0, PT, R9, UR4, PT ;  /* 0x0000000409007c0c */ /* 0x000fe2000bf06270 */
[----:B------:R-:W-:Y:S01]  /*1050*/  IMAD.WIDE.U32 R2, R23, c[0x0][0x1e0], R16 ;  /* 0x0000780017027a25 */ /* 0x000fe200078e0010 */
[----:B------:R-:W-:Y:S02]  /*1060*/  IADD3 R0, R9, 0x60, RZ ;  /* 0x0000006009007810 */ /* 0x000fe40007ffe0ff */
[----:B------:R-:W2:Y:S01]  /*1070*/  SHFL.IDX PT, R9, R12, RZ, 0x181f ;  /* 0x00181fff0c097589 */ /* 0x000ea200000e0000 */
[----:B------:R-:W-:Y:S01]  /*1080*/  LEA.HI R6, R190, R189, RZ, 0x6 ;  /* 0x000000bdbe067211 */ /* 0x000fe200078f30ff */
[----:B------:R-:W-:Y:S01]  /*1090*/  IMAD.IADD R5, R3, 0x1, R4 ;  /* 0x0000000103057824 */ /* 0x000fe200078e0204 */
[----:B------:R-:W-:Y:S01]  /*10a0*/  ISETP.GE.AND P2, PT, R0, UR4, PT ;  /* 0x0000000400007c0c */ /* 0x000fe2000bf46270 */
[----:B------:R-:W-:Y:S01]  /*10b0*/  IMAD.MOV.U32 R4, RZ, RZ, R2 ;  /* 0x000000ffff047224 */ /* 0x000fe200078e0002 */
[----:B------:R-:W-:Y:S01]  /*10c0*/  UIMAD UR4, UR21, UR20, URZ ;  /* 0x00000014150472a4 */ /* 0x000fe2000f8e023f */
[----:B------:R-:W-:-:S02]  /*10d0*/  IMAD R0, R72, c[0x0][0x1e8], RZ ;  /* 0x00007a0048007a24 */ /* 0x000fc400078e02ff */
[----:B------:R-:W-:Y:S01]  /*10e0*/  IMAD.SHL.U32 R6, R6, 0x8, RZ ;  /* 0x0000000806067824 */ /* 0x000fe200078e00ff */
[----:B------:R-:W-:Y:S01]  /*10f0*/  UIMAD UR4, UR10, UR22, UR4 ;  /* 0x000000160a0472a4 */ /* 0x000fe2000f8e0204 */
[----:B------:R-:W-:-:S03]  /*1100*/  IMAD R0, R71, c[0x0][0x1ec], R0 ;  /* 0x00007b0047007a24 */ /* 0x000fc600078e0200 */
[----:B------:R-:W-:Y:S02]  /*1110*/  LOP3.LUT R243, R7, 0xfffffe00, R6, 0xf8, !PT ;  /* 0xfffffe0007f37812 */ /* 0x000fe400078ef806 */
[----:B------:R-:W-:Y:S03]  /*1120*/  SHFL.IDX PT, R6, R18, 0x1, 0x181f ;  /* 0x00381f0012067f89 */ /* 0x000fe600000e0000 */
[----:B------:R-:W-:Y:S01]  /*1130*/  IMAD.SHL.U32 R243, R243, 0x2, RZ ;  /* 0x00000002f3f37824 */ /* 0x000fe200078e00ff */
[----:B------:R-:W4:Y:S01]  /*1140*/  SHFL.IDX PT, R7, R12, 0x1, 0x181f ;  /* 0x00381f000c077f89 */ /* 0x000f2200000e0000 */
[--C-:B---3--:R-:W-:Y:S01]  /*1150*/  @P1 SHF.R.S32.HI R3, RZ, 0x1f, R13.reuse ;  /* 0x0000001fff031819 */ /* 0x108fe2000001140d */
[----:B------:R-:W-:Y:S01]  /*1160*/  @P1 IMAD.MOV.U32 R2, RZ, RZ, R13 ;  /* 0x000000ffff021224 */ /* 0x000fe200078e000d */
[----:B------:R-:W-:Y:S01]  /*1170*/  @!P0 SHF.R.S32.HI R13, RZ, 0x1f, R21 ;  /* 0x0000001fff0d8819 */ /* 0x000fe20000011415 */
[----:B------:R-:W-:-:S02]  /*1180*/  @!P1 IMAD.MOV.U32 R2, RZ, RZ, R28 ;  /* 0x000000ffff029224 */ /* 0x000fc400078e001c */
[----:B------:R-:W-:Y:S01]  /*1190*/  @!P1 IMAD.MOV.U32 R3, RZ, RZ, R11 ;  /* 0x000000ffff039224 */ /* 0x000fe200078e000b */
[----:B------:R-:W-:Y:S01]  /*11a0*/  ISETP.GE.AND P1, PT, R16, c[0x0][0x198], PT ;  /* 0x0000660010007a0c */ /* 0x000fe20003f26270 */
[----:B------:R-:W-:Y:S01]  /*11b0*/  IMAD.WIDE.U32 R10, R71, c[0x0][0x1e8], R4 ;  /* 0x00007a00470a7a25 */ /* 0x000fe200078e0004 */
[----:B------:R-:W-:Y:S02]  /*11c0*/  SEL R68, R2, RZ, !P6 ;  /* 0x000000ff02447207 */ /* 0x000fe40007000000 */
[----:B------:R-:W-:Y:S01]  /*11d0*/  SEL R69, R3, RZ, !P6 ;  /* 0x000000ff03457207 */ /* 0x000fe20007000000 */
[----:B------:R-:W-:Y:S01]  /*11e0*/  IMAD.IADD R11, R11, 0x1, R0 ;  /* 0x000000010b0b7824 */ /* 0x000fe200078e0200 */
[----:B------:R-:W-:Y:S01]  /*11f0*/  @!P5 SHF.R.S32.HI R5, RZ, 0x1f, R21 ;  /* 0x0000001fff05d819 */ /* 0x000fe20000011415 */
[----:B------:R-:W3:Y:S01]  /*1200*/  SHFL.IDX PT, R2, R18, 0x2, 0x181f ;  /* 0x00581f0012027f89 */ /* 0x000ee200000e0000 */
[----:B-1----:R-:W-:Y:S01]  /*1210*/  @!P0 LEA R4, P6, R16, R8, 0x1 ;  /* 0x0000000810048211 */ /* 0x002fe200078c08ff */
[----:B------:R-:W-:Y:S01]  /*1220*/  IMAD.WIDE.U32 R24, R68, c[0x0][0x1f0], R10 ;  /* 0x00007c0044187a25 */ /* 0x000fe200078e000a */
[-C--:B------:R-:W-:Y:S01]  /*1230*/  @!P5 LEA.HI R0, R5, R21.reuse, RZ, 0x3 ;  /* 0x000000150500d211 */ /* 0x080fe200078f18ff */
[----:B------:R-:W1:Y:S01]  /*1240*/  SHFL.IDX PT, R3, R12, 0x2, 0x181f ;  /* 0x00581f000c037f89 */ /* 0x000e6200000e0000 */
[----:B------:R-:W-:Y:S01]  /*1250*/  @!P0 LEA.HI R13, R13, R21, RZ, 0x3 ;  /* 0x000000150d0d8211 */ /* 0x000fe200078f18ff */
[----:B------:R-:W-:Y:S01]  /*1260*/  IMAD.MOV.U32 R168, RZ, RZ, R24 ;  /* 0x000000ffffa87224 */ /* 0x000fe200078e0018 */
[----:B--2---:R-:W-:Y:S01]  /*1270*/  @!P0 LEA.HI.X R5, R16, R9, R17, 0x1, P6 ;  /* 0x0000000910058211 */ /* 0x004fe200030f0c11 */
[----:B------:R-:W-:Y:S01]  /*1280*/  STL.64 [R1+0x40], R24 ;  /* 0x0000401801007387 */ /* 0x000fe20000100a00 */
[----:B------:R-:W-:-:S02]  /*1290*/  ISETP.GE.AND P6, PT, R21, c[0x0][0x198], PT ;  /* 0x0000660015007a0c */ /* 0x000fc40003fc6270 */
[----:B------:R-:W-:Y:S01]  /*12a0*/  @!P0 LOP3.LUT R13, R13, 0xfffffff8, RZ, 0xc0, !PT ;  /* 0xfffffff80d0d8812 */ /* 0x000fe200078ec0ff */
[----:B------:R3:W-:Y:S01]  /*12b0*/  @!P0 LDGSTS.E.BYPASS.LTC128B.128 [R243+0x100], [R4.64], !P1 ;  /* 0x0010000004f38fae */ /* 0x0007e2000c901d52 */
[----:B------:R-:W-:Y:S02]  /*12c0*/  @!P5 LOP3.LUT R14, R0, 0xfffffff8, RZ, 0xc0, !PT ;  /* 0xfffffff8000ed812 */ /* 0x000fe400078ec0ff */
[----:B------:R-:W-:Y:S01]  /*12d0*/  @!P4 SHF.R.S32.HI R0, RZ, 0x1f, R21 ;  /* 0x0000001fff00c819 */ /* 0x000fe20000011415 */
[----:B------:R-:W-:-:S03]  /*12e0*/  @!P0 IMAD.WIDE R8, R13, 0x2, R8 ;  /* 0x000000020d088825 */ /* 0x000fc600078e0208 */
[----:B------:R-:W-:Y:S01]  /*12f0*/  @!P4 LEA.HI R0, R0, R21, RZ, 0x3 ;  /* 0x000000150000c211 */ /* 0x000fe200078f18ff */
[----:B----4-:R-:W-:Y:S02]  /*1300*/  @!P5 IMAD.WIDE R14, R14, 0x2, R6 ;  /* 0x000000020e0ed825 */ /* 0x010fe400078e0206 */
[----:B------:R2:W-:Y:S01]  /*1310*/  @!P0 LDGSTS.E.BYPASS.LTC128B.128 [R243+0x4100], [R8.64], !P6 ;  /* 0x0410000008f38fae */ /* 0x0005e2000f101d52 */
[----:B------:R-:W-:Y:S02]  /*1320*/  @!P5 LEA R6, P0, R16, R6, 0x1 ;  /* 0x000000061006d211 */ /* 0x000fe400078008ff */
[----:B------:R-:W-:Y:S01]  /*1330*/  @!P4 LOP3.LUT R13, R0, 0xfffffff8, RZ, 0xc0, !PT ;  /* 0xfffffff8000dc812 */ /* 0x000fe200078ec0ff */
[----:B------:R-:W-:Y:S01]  /*1340*/  IMAD R0, R69, c[0x0][0x1f0], RZ ;  /* 0x00007c0045007a24 */ /* 0x000fe200078e02ff */
[----:B------:R-:W-:-:S05]  /*1350*/  @!P5 LEA.HI.X R7, R16, R7, R17, 0x1, P0 ;  /* 0x000000071007d211 */ /* 0x000fca00000f0c11 */
[----:B------:R4:W-:Y:S04]  /*1360*/  @!P5 LDGSTS.E.BYPASS.LTC128B.128 [R243+0x1100], [R6.64], !P1 ;  /* 0x0110000006f3dfae */ /* 0x0009e8000c901d52 */
[----:B------:R5:W-:Y:S01]  /*1370*/  @!P5 LDGSTS.E.BYPASS.LTC128B.128 [R243+0x5100], [R14.64], !P6 ;  /* 0x051000000ef3dfae */ /* 0x000be2000f101d52 */
[C---:B------:R-:W-:Y:S02]  /*1380*/  ISETP.GE.AND P5, PT, R16.reuse, c[0x0][0x1d4], PT ;  /* 0x0000750010007a0c */ /* 0x040fe40003fa6270 */
[----:B---3--:R-:W-:-:S04]  /*1390*/  @!P4 LEA R4, P0, R16, R2, 0x1 ;  /* 0x000000021004c211 */ /* 0x008fc800078008ff */
[----:B-1----:R-:W-:Y:S02]  /*13a0*/  @!P4 LEA.HI.X R5, R16, R3, R17, 0x1, P0 ;  /* 0x000000031005c211 */ /* 0x002fe400000f0c11 */
[----:B------:R-:W-:-:S03]  /*13b0*/  ISETP.GE.AND P0, PT, R19, 0x1, PT ;  /* 0x000000011300780c */ /* 0x000fc60003f06270 */
[----:B------:R1:W-:Y:S04]  /*13c0*/  @!P4 LDGSTS.E.BYPASS.LTC128B.128 [R243+0x2100], [R4.64], !P1 ;  /* 0x0210000004f3cfae */ /* 0x0003e8000c901d52 */
[----:B--2---:R-:W1:Y:S04]  /*13d0*/  SHFL.IDX PT, R8, R18, 0x3, 0x181f ;  /* 0x00781f0012087f89 */ /* 0x004e6800000e0000 */
[----:B------:R2:W3:Y:S01]  /*13e0*/  SHFL.IDX PT, R9, R12, 0x3, 0x181f ;  /* 0x00781f000c097f89 */ /* 0x0004e200000e0000 */
[----:B----4-:R-:W-:Y:S01]  /*13f0*/  LEA.HI R6, R190, R189, RZ, 0x4 ;  /* 0x000000bdbe067211 */ /* 0x010fe200078f20ff */
[----:B------:R-:W-:-:S02]  /*1400*/  IMAD.U32 R7, RZ, RZ, UR6 ;  /* 0x00000006ff077e24 */ /* 0x000fc4000f8e00ff */
[----:B--2---:R-:W-:-:S04]  /*1410*/  @!P4 IMAD.WIDE R12, R13, 0x2, R2 ;  /* 0x000000020d0cc825 */ /* 0x004fc800078e0202 */
[----:B------:R-:W-:Y:S01]  /*1420*/  IMAD R2, R68, c[0x0][0x1f4], R0 ;  /* 0x00007d0044027a24 */ /* 0x000fe200078e0200 */
[----:B------:R2:W-:Y:S01]  /*1430*/  @!P4 LDGSTS.E.BYPASS.LTC128B.128 [R243+0x6100], [R12.64], !P6 ;  /* 0x061000000cf3cfae */ /* 0x0005e2000f101d52 */
[----:B------:R-:W-:Y:S01]  /*1440*/  @!P2 SHF.R.S32.HI R0, RZ, 0x1f, R21 ;  /* 0x0000001fff00a819 */ /* 0x000fe20000011415 */
[----:B------:R-:W-:Y:S01]  /*1450*/  IMAD.U32 R3, RZ, RZ, UR20 ;  /* 0x00000014ff037e24 */ /* 0x000fe2000f8e00ff */
[----:B-1----:R-:W-:Y:S01]  /*1460*/  @!P2 LEA R4, P4, R16, R8, 0x1 ;  /* 0x000000081004a211 */ /* 0x002fe200078808ff */
[----:B------:R-:W-:Y:S01]  /*1470*/  IMAD.IADD R169, R25, 0x1, R2 ;  /* 0x0000000119a97824 */ /* 0x000fe200078e0202 */
[----:B------:R-:W-:Y:S02]  /*1480*/  @!P2 LEA.HI R0, R0, R21, RZ, 0x3 ;  /* 0x000000150000a211 */ /* 0x000fe400078f18ff */
[----:B---3--:R-:W-:Y:S01]  /*1490*/  @!P2 LEA.HI.X R5, R16, R9, R17, 0x1, P4 ;  /* 0x000000091005a211 */ /* 0x008fe200020f0c11 */
[----:B------:R-:W-:Y:S01]  /*14a0*/  IMAD.WIDE.U32 R2, R3, UR22, R168 ;  /* 0x0000001603027c25 */ /* 0x000fe2000f8e00a8 */
[----:B------:R-:W-:Y:S01]  /*14b0*/  ISETP.GE.AND P4, PT, R21, c[0x0][0x1d4], PT ;  /* 0x0000750015007a0c */ /* 0x000fe20003f86270 */
[----:B------:R-:W-:Y:S01]  /*14c0*/  STL.64 [R1+0x30], R168 ;  /* 0x000030a801007387 */ /* 0x000fe20000100a00 */
[----:B------:R-:W-:-:S02]  /*14d0*/  @!P2 LOP3.LUT R0, R0, 0xfffffff8, RZ, 0xc0, !PT ;  /* 0xfffffff80000a812 */ /* 0x000fc400078ec0ff */
[----:B------:R-:W-:Y:S01]  /*14e0*/  IADD3 R3, R3, UR4, RZ ;  /* 0x0000000403037c10 */ /* 0x000fe2000fffe0ff */
[----:B------:R1:W-:Y:S02]  /*14f0*/  @!P2 LDGSTS.E.BYPASS.LTC128B.128 [R243+0x3100], [R4.64], !P1 ;  /* 0x0310000004f3afae */ /* 0x0003e4000c901d52 */
[----:B------:R-:W-:Y:S01]  /*1500*/  @!P2 IMAD.WIDE R8, R0, 0x2, R8 ;  /* 0x000000020008a825 */ /* 0x000fe200078e0208 */
[----:B------:R-:W-:-:S04]  /*1510*/  LOP3.LUT R0, R6, 0xfffffff0, RZ, 0xc0, !PT ;  /* 0xfffffff006007812 */ /* 0x000fc800078ec0ff */
[----:B------:R3:W-:Y:S01]  /*1520*/  @!P2 LDGSTS.E.BYPASS.LTC128B.128 [R243+0x7100], [R8.64], !P6 ;  /* 0x0710000008f3afae */ /* 0x0007e2000f101d52 */
[----:B------:R-:W-:Y:S01]  /*1530*/  ISETP.GE.AND P6, PT, R19, 0x21, PT ;  /* 0x000000211300780c */ /* 0x000fe20003fc6270 */
[----:B------:R-:W-:Y:S01]  /*1540*/  IMAD.IADD R0, R189, 0x1, -R0 ;  /* 0x00000001bd007824 */ /* 0x000fe200078e0a00 */
[----:B------:R-:W-:Y:S01]  /*1550*/  ISETP.GE.AND P2, PT, R19, 0x41, PT ;  /* 0x000000411300780c */ /* 0x000fe20003f46270 */
[----:B------:R-:W0:Y:S03]  /*1560*/  LDGDEPBAR ;  /* 0x00000000000079af */ /* 0x000e260000000000 */
[----:B------:R-:W-:-:S04]  /*1570*/  SHF.R.S32.HI R11, RZ, 0x1f, R0 ;  /* 0x0000001fff0b7819 */ /* 0x000fc80000011400 */
[----:B------:R-:W-:Y:S02]  /*1580*/  LEA.HI R11, R11, R0, RZ, 0x3 ;  /* 0x000000000b0b7211 */ /* 0x000fe400078f18ff */
[----:B-1----:R-:W-:-:S04]  /*1590*/  @P0 LEA R4, P1, R2, c[0x0][0x1c8], 0x1 ;  /* 0x0000720002040a11 */ /* 0x002fc800078208ff */
[----:B------:R-:W-:Y:S02]  /*15a0*/  @P0 LEA.HI.X R5, R2, c[0x0][0x1cc], R3, 0x1, P1 ;  /* 0x0000730002050a11 */ /* 0x000fe400008f0c03 */
[----:B------:R-:W-:Y:S01]  /*15b0*/  ISETP.GE.AND P1, PT, R19, 0x61, PT ;  /* 0x000000611300780c */ /* 0x000fe20003f26270 */
[----:B---3--:R-:W-:Y:S02]  /*15c0*/  IMAD.U32 R9, RZ, RZ, UR6 ;  /* 0x00000006ff097e24 */ /* 0x008fe4000f8e00ff */
[----:B------:R1:W-:Y:S01]  /*15d0*/  @P0 LDGSTS.E.BYPASS.LTC128B.128 [R243+0x8100], [R4.64], !P5 ;  /* 0x0810000004f30fae */ /* 0x0003e2000e901d52 */
[----:B------:R-:W-:-:S03]  /*15e0*/  IMAD.U32 R8, RZ, RZ, UR7 ;  /* 0x00000007ff087e24 */ /* 0x000fc6000f8e00ff */
[----:B------:R1:W-:Y:S06]  /*15f0*/  @P0 LDGSTS.E.BYPASS.LTC128B.128 [R243+0xc100], [R4.64+0x80], !P4 ;  /* 0x0c10008004f30fae */ /* 0x0003ec000e101d52 */
[----:B------:R-:W-:-:S05]  /*1600*/  VOTEU.ANY UP0, P1 ;  /* 0x00000000003f7886 */ /* 0x000fca0000800100 */
[----:B------:R-:W-:Y:S01]  /*1610*/  @UP0 UIMAD UR4, UR7, 0x60, URZ ;  /* 0x00000060070408a4 */ /* 0x000fe2000f8e023f */
[----:B-1----:R-:W-:-:S04]  /*1620*/  SHF.R.S32.HI R4, RZ, 0x4, R6 ;  /* 0x00000004ff047819 */ /* 0x002fc80000011406 */
[----:B------:R-:W-:-:S04]  /*1630*/  LEA.HI R5, R6, R4, RZ, 0x1 ;  /* 0x0000000406057211 */ /* 0x000fc800078f08ff */
[----:B------:R-:W-:Y:S02]  /*1640*/  LOP3.LUT R6, R5, 0xfffffffe, RZ, 0xc0, !PT ;  /* 0xfffffffe05067812 */ /* 0x000fe400078ec0ff */
[----:B------:R-:W-:-:S03]  /*1650*/  @P6 LEA R5, P0, R7, R2, 0x5 ;  /* 0x0000000207056211 */ /* 0x000fc600078028ff */
[----:B--2---:R-:W-:Y:S01]  /*1660*/  IMAD.IADD R13, R4, 0x1, -R6 ;  /* 0x00000001040d7824 */ /* 0x004fe200078e0a06 */
[----:B------:R-:W-:Y:S02]  /*1670*/  LOP3.LUT R6, R11, 0xfffffff8, RZ, 0xc0, !PT ;  /* 0xfffffff80b067812 */ /* 0x000fe400078ec0ff */
[----:B------:R-:W-:Y:S01]  /*1680*/  @P6 LEA.HI.X R4, R9, R3, R8, 0x5, P0 ;  /* 0x0000000309046211 */ /* 0x000fe200000f2c08 */
[----:B------:R-:W-:Y:S01]  /*1690*/  IMAD.SHL.U32 R10, R13, 0x8, RZ ;  /* 0x000000080d0a7824 */ /* 0x000fe200078e00ff */
[----:B------:R-:W-:Y:S01]  /*16a0*/  @P6 LEA R8, P0, R5, c[0x0][0x1c8], 0x1 ;  /* 0x0000720005086a11 */ /* 0x000fe200078008ff */
[----:B------:R-:W-:-:S03]  /*16b0*/  IMAD.IADD R12, R0, 0x1, -R6 ;  /* 0x00000001000c7824 */ /* 0x000fc600078e0a06 */
[----:B------:R-:W-:Y:S01]  /*16c0*/  @P6 LEA.HI.X R9, R5, c[0x0][0x1cc], R4, 0x1, P0 ;  /* 0x0000730005096a11 */ /* 0x000fe200000f0c04 */
[----:B------:R-:W-:Y:S01]  /*16d0*/  IMAD.SHL.U32 R0, R12, 0x40, RZ ;  /* 0x000000400c007824 */ /* 0x000fe200078e00ff */
[----:B------:R-:W-:Y:S01]  /*16e0*/  @P2 IADD3 R4, P0, R2, UR12, RZ ;  /* 0x0000000c02042c10 */ /* 0x000fe2000ff1e0ff */
[----:B------:R-:W-:Y:S02]  /*16f0*/  IMAD.U32 R5, RZ, RZ, UR6 ;  /* 0x00000006ff057e24 */ /* 0x000fe4000f8e00ff */
[----:B------:R1:W-:Y:S01]  /*1700*/  @P6 LDGSTS.E.BYPASS.LTC128B.128 [R243+0x9100], [R8.64], !P5 ;  /* 0x0910000008f36fae */ /* 0x0003e2000e901d52 */
[----:B------:R-:W-:Y:S01]  /*1710*/  @P2 IADD3.X R7, R3, UR9, RZ, P0, !PT ;  /* 0x0000000903072c10 */ /* 0x000fe200087fe4ff */
[----:B------:R-:W-:Y:S01]  /*1720*/  @P1 IMAD.WIDE.U32 R2, R5, 0x60, R2 ;  /* 0x0000006005021825 */ /* 0x000fe200078e0002 */
[----:B------:R-:W-:Y:S01]  /*1730*/  @P2 LEA R6, P0, R4, c[0x0][0x1c8], 0x1 ;  /* 0x0000720004062a11 */ /* 0x000fe200078008ff */
[----:B------:R1:W-:Y:S01]  /*1740*/  @P6 LDGSTS.E.BYPASS.LTC128B.128 [R243+0xd100], [R8.64+0x80], !P4 ;  /* 0x0d10008008f36fae */ /* 0x0003e2000e101d52 */
[----:B------:R-:W-:-:S02]  /*1750*/  LOP3.LUT R0, R0, 0x1c0, RZ, 0xc0, !PT ;  /* 0x000001c000007812 */ /* 0x000fc400078ec0ff */
[----:B------:R-:W-:Y:S02]  /*1760*/  @P2 LEA.HI.X R7, R4, c[0x0][0x1cc], R7, 0x1, P0 ;  /* 0x0000730004072a11 */ /* 0x000fe400000f0c07 */
[----:B------:R-:W-:Y:S02]  /*1770*/  LOP3.LUT R10, R0, 0x8, R10, 0xf8, !PT ;  /* 0x00000008000a7812 */ /* 0x000fe400078ef80a */
[----:B------:R-:W-:Y:S01]  /*1780*/  SHF.R.U32.HI R5, RZ, 0x3, R0 ;  /* 0x00000003ff057819 */ /* 0x000fe20000011600 */
[----:B------:R2:W-:Y:S01]  /*1790*/  @P2 LDGSTS.E.BYPASS.LTC128B.128 [R243+0xa100], [R6.64], !P5 ;  /* 0x0a10000006f32fae */ /* 0x0005e2000e901d52 */
[----:B------:R-:W-:Y:S01]  /*17a0*/  @P1 IADD3 R0, R3, UR4, RZ ;  /* 0x0000000403001c10 */ /* 0x000fe2000fffe0ff */
[----:B------:R-:W-:Y:S01]  /*17b0*/  IMAD.SHL.U32 R3, R11, 0x40, RZ ;  /* 0x000000400b037824 */ /* 0x000fe200078e00ff */
[----:B------:R-:W-:Y:S01]  /*17c0*/  @P1 LEA R4, P0, R2, c[0x0][0x1c8], 0x1 ;  /* 0x0000720002041a11 */ /* 0x000fe200078008ff */
[----:B------:R2:W-:Y:S01]  /*17d0*/  @P2 LDGSTS.E.BYPASS.LTC128B.128 [R243+0xe100], [R6.64+0x80], !P4 ;  /* 0x0e10008006f32fae */ /* 0x0005e2000e101d52 */
[----:B------:R-:W-:Y:S01]  /*17e0*/  LOP3.LUT R10, R10, R5, RZ, 0x3c, !PT ;  /* 0x000000050a0a7212 */ /* 0x000fe200078e3cff */
[----:B------:R-:W-:Y:S01]  /*17f0*/  ULDC.64 UR4, c[0x0][0x208] ;  /* 0x0000820000047ab9 */ /* 0x000fe20000000a00 */
[----:B------:R-:W-:Y:S01]  /*1800*/  @P1 LEA.HI.X R5, R2, c[0x0][0x1cc], R0, 0x1, P0 ;  /* 0x0000730002051a11 */ /* 0x000fe200000f0c00 */
[----:B------:R-:W-:Y:S01]  /*1810*/  IMAD.SHL.U32 R0, R22, 0x40, RZ ;  /* 0x0000004016007824 */ /* 0x000fe200078e00ff */
[----:B------:R-:W-:Y:S01]  /*1820*/  LOP3.LUT R3, R10, 0xfffffe00, R3, 0xf8, !PT ;  /* 0xfffffe000a037812 */ /* 0x000fe200078ef803 */
[----:B------:R-:W-:Y:S01]  /*1830*/  IMAD.SHL.U32 R2, R20, 0x8, RZ ;  /* 0x0000000814027824 */ /* 0x000fe200078e00ff */
[----:B------:R-:W-:Y:S01]  /*1840*/  UIMAD UR10, UR10, UR4, URZ ;  /* 0x000000040a0a72a4 */ /* 0x000fe2000f8e023f */
[----:B------:R3:W-:Y:S01]  /*1850*/  @P1 LDGSTS.E.BYPASS.LTC128B.128 [R243+0xb100], [R4.64], !P5 ;  /* 0x0b10000004f31fae */ /* 0x0007e2000e901d52 */
[----:B------:R-:W-:Y:S01]  /*1860*/  LOP3.LUT R0, R0, 0x1c0, RZ, 0xc0, !PT ;  /* 0x000001c000007812 */ /* 0x000fe200078ec0ff */
[----:B------:R-:W-:Y:S01]  /*1870*/  IMAD R180, R171, 0x400, R3 ;  /* 0x00000400abb47824 */ /* 0x000fe200078e0203 */
[----:B------:R-:W-:Y:S01]  /*1880*/  UIMAD.WIDE.U32 UR14, UR20, UR4, URZ ;  /* 0x00000004140e72a5 */ /* 0x000fe2000f8e003f */
[----:B------:R3:W-:Y:S01]  /*1890*/  @P1 LDGSTS.E.BYPASS.LTC128B.128 [R243+0xf100], [R4.64+0x80], !P4 ;  /* 0x0f10008004f31fae */ /* 0x0007e2000e101d52 */
[----:B------:R-:W-:Y:S01]  /*18a0*/  LOP3.LUT R2, R0, 0x8, R2, 0xf8, !PT ;  /* 0x0000000800027812 */ /* 0x000fe200078ef802 */
[----:B------:R-:W-:Y:S01]  /*18b0*/  UIMAD UR10, UR20, UR5, UR10 ;  /* 0x00000005140a72a4 */ /* 0x000fe2000f8e020a */
[----:B------:R-:W-:Y:S01]  /*18c0*/  SHF.R.U32.HI R0, RZ, 0x3, R0 ;  /* 0x00000003ff007819 */ /* 0x000fe20000011600 */
[----:B------:R-:W0:Y:S01]  /*18d0*/  LDGDEPBAR ;  /* 0x00000000000079af */ /* 0x000e220000000000 */
[----:B------:R-:W-:Y:S01]  /*18e0*/  R2P PR, R12, 0x6 ;  /* 0x000000060c007804 */ /* 0x000fe20000000000 */
[----:B------:R-:W-:Y:S01]  /*18f0*/  UIADD3 UR10, UR15, UR10, URZ ;  /* 0x0000000a0f0a7290 */ /* 0x000fe2000fffe03f */
[----:B------:R-:W-:Y:S01]  /*1900*/  LOP3.LUT R0, R2, R0, RZ, 0x3c, !PT ;  /* 0x0000000002007212 */ /* 0x000fe200078e3cff */
[----:B------:R-:W-:Y:S01]  /*1910*/  IMAD.MOV.U32 R2, RZ, RZ, 0x20 ;  /* 0x00000020ff027424 */ /* 0x000fe200078e00ff */
[C---:B------:R-:W-:Y:S01]  /*1920*/  LEA R192, R180.reuse, 0x100, 0x1 ;  /* 0x00000100b4c07811 */ /* 0x040fe200078e08ff */
[----:B------:R-:W-:Y:S01]  /*1930*/  IMAD.SHL.U32 R180, R180, 0x2, RZ ;  /* 0x00000002b4b47824 */ /* 0x000fe200078e00ff */
[----:B------:R-:W-:Y:S01]  /*1940*/  LOP3.LUT P0, RZ, R22, 0x2, RZ, 0xc0, !PT ;  /* 0x0000000216ff7812 */ /* 0x000fe2000780c0ff */
[----:B------:R-:W-:Y:S01]  /*1950*/  IMAD R0, R13, 0x200, R0 ;  /* 0x000002000d007824 */ /* 0x000fe200078e0200 */
[----:B------:R-:W-:Y:S01]  /*1960*/  SEL R2, R2, 0xffffffe0, !P2 ;  /* 0xffffffe002027807 */ /* 0x000fe20005000000 */
[----:B--2---:R-:W-:-:S04]  /*1970*/  IMAD.WIDE.U32 R6, R23, c[0x0][0x208], R16 ;  /* 0x0000820017067a25 */ /* 0x004fc800078e0010 */
[----:B------:R-:W-:-:S05]  /*1980*/  IMAD.SHL.U32 R220, R0, 0x2, RZ ;  /* 0x0000000200dc7824 */ /* 0x000fca00078e00ff */
[C---:B------:R-:W-:Y:S02]  /*1990*/  IADD3 R0, R220.reuse, 0x8100, RZ ;  /* 0x00008100dc007810 */ /* 0x040fe40007ffe0ff */
[----:B------:R-:W-:Y:S01]  /*19a0*/  IADD3 R227, R220, 0x8120, RZ ;  /* 0x00008120dce37810 */ /* 0x000fe20007ffe0ff */
[----:B---3--:R-:W-:Y:S01]  /*19b0*/  IMAD.MOV.U32 R4, RZ, RZ, 0x10 ;  /* 0x00000010ff047424 */ /* 0x008fe200078e00ff */
[----:B------:R-:W-:-:S04]  /*19c0*/  DEPBAR.LE SB0, 0x1 ;  /* 0x000080400000791a */ /* 0x000fc80000000000 */
[----:B------:R-:W-:Y:S01]  /*19d0*/  BAR.SYNC.DEFER_BLOCKING 0x0 ;  /* 0x0000000000007b1d */ /* 0x000fe20000010000 */
[----:B------:R-:W-:Y:S01]  /*19e0*/  SEL R4, R4, 0xfffffff0, !P1 ;  /* 0xfffffff004047807 */ /* 0x000fe20004800000 */
[----:B------:R-:W-:Y:S01]  /*19f0*/  IMAD.U32 R5, RZ, RZ, UR10 ;  /* 0x0000000aff057e24 */ /* 0x000fe2000f8e00ff */
[----:B------:R-:W-:Y:S01]  /*1a00*/  @P0 IADD3 R227, R0, -0x20, RZ ;  /* 0xffffffe000e30810 */ /* 0x000fe20007ffe0ff */
[----:B------:R-:W-:Y:S01]  /*1a10*/  IMAD R0, R70, c[0x0][0x208], RZ ;  /* 0x0000820046007a24 */ /* 0x000fe200078e02ff */
[----:B------:R-:W-:Y:S01]  /*1a20*/  USHF.L.U32 UR10, UR4, 0x6, URZ ;  /* 0x00000006040a7899 */ /* 0x000fe2000800063f */
[--C-:B------:R-:W-:Y:S01]  /*1a30*/  IMAD R184, R4, 0x2, R192.reuse ;  /* 0x0000000204b87824 */ /* 0x100fe200078e02c0 */
[C---:B------:R-:W-:Y:S01]  /*1a40*/  IADD3 R242, R227.reuse, 0x800, RZ ;  /* 0x00000800e3f27810 */ /* 0x040fe20007ffe0ff */
[C---:B------:R-:W-:Y:S01]  /*1a50*/  IMAD R192, R2.reuse, 0x2, R192 ;  /* 0x0000000202c07824 */ /* 0x040fe200078e02c0 */
[----:B------:R-:W-:Y:S01]  /*1a60*/  UIADD3 UR16, UP0, UR10, 0x80, URZ ;  /* 0x000000800a107890 */ /* 0x000fe2000ff1e03f */
[----:B------:R-:W-:Y:S01]  /*1a70*/  IMAD R208, R2, 0x2, R184 ;  /* 0x0000000202d07824 */ /* 0x000fe200078e02b8 */
[----:B------:R-:W-:Y:S01]  /*1a80*/  IADD3 R241, R227, 0x1000, RZ ;  /* 0x00001000e3f17810 */ /* 0x000fe20007ffe0ff */
[----:B------:R-:W-:Y:S01]  /*1a90*/  IMAD R0, R23, c[0x0][0x20c], R0 ;  /* 0x0000830017007a24 */ /* 0x000fe200078e0200 */
[----:B------:R-:W-:-:S02]  /*1aa0*/  IADD3 R240, R227, 0x1800, RZ ;  /* 0x00001800e3f07810 */ /* 0x000fc40007ffe0ff */
[----:B------:R-:W-:Y:S01]  /*1ab0*/  IADD3 R239, R227, 0x2000, RZ ;  /* 0x00002000e3ef7810 */ /* 0x000fe20007ffe0ff */
[----:B------:R-:W-:Y:S01]  /*1ac0*/  IMAD.IADD R7, R7, 0x1, R0 ;  /* 0x0000000107077824 */ /* 0x000fe200078e0200 */
[C---:B------:R-:W-:Y:S01]  /*1ad0*/  IADD3 R238, R227.reuse, 0x2800, RZ ;  /* 0x00002800e3ee7810 */ /* 0x040fe20007ffe0ff */
[----:B------:R-:W-:Y:S01]  /*1ae0*/  IMAD R0, R72, c[0x0][0x210], RZ ;  /* 0x0000840048007a24 */ /* 0x000fe200078e02ff */
[----:B------:R-:W-:Y:S01]  /*1af0*/  IADD3 R237, R227, 0x3000, RZ ;  /* 0x00003000e3ed7810 */ /* 0x000fe20007ffe0ff */
[----:B------:R-:W-:Y:S01]  /*1b00*/  IMAD.WIDE.U32 R6, R71, c[0x0][0x210], R6 ;  /* 0x0000840047067a25 */ /* 0x000fe200078e0006 */
[C---:B------:R-:W-:Y:S02]  /*1b10*/  IADD3 R236, R227.reuse, 0x3800, RZ ;  /* 0x00003800e3ec7810 */ /* 0x040fe40007ffe0ff */
[----:B------:R-:W-:Y:S01]  /*1b20*/  IADD3 R235, R227, 0x4000, RZ ;  /* 0x00004000e3eb7810 */ /* 0x000fe20007ffe0ff */
[----:B------:R-:W-:Y:S01]  /*1b30*/  LDSM.16.M88.4 R140, [R180+0x100] ;  /* 0x00010000b48c783b */ /* 0x000fe20000000200 */
[----:B------:R-:W-:Y:S01]  /*1b40*/  IMAD R0, R71, c[0x0][0x214], R0 ;  /* 0x0000850047007a24 */ /* 0x000fe200078e0200 */
[----:B------:R-:W-:-:S02]  /*1b50*/  IADD3 R234, R227, 0x4800, RZ ;  /* 0x00004800e3ea7810 */ /* 0x000fc40007ffe0ff */
[----:B------:R-:W-:Y:S01]  /*1b60*/  LDSM.16.M88.4 R144, [R184] ;  /* 0x00000000b890783b */ /* 0x000fe20000000200 */
[----:B------:R-:W-:Y:S01]  /*1b70*/  IMAD.IADD R7, R7, 0x1, R0 ;  /* 0x0000000107077824 */ /* 0x000fe200078e0200 */
[----:B------:R-:W-:Y:S01]  /*1b80*/  IADD3 R233, R227, 0x5000, RZ ;  /* 0x00005000e3e97810 */ /* 0x000fe20007ffe0ff */
[----:B------:R-:W-:Y:S01]  /*1b90*/  IMAD R0, R69, c[0x0][0x218], RZ ;  /* 0x0000860045007a24 */ /* 0x000fe200078e02ff */
[----:B------:R-:W-:Y:S01]  /*1ba0*/  LDSM.16.M88.4 R172, [R192] ;  /* 0x00000000c0ac783b */ /* 0x000fe20000000200 */
[C---:B------:R-:W-:Y:S01]  /*1bb0*/  IMAD.WIDE.U32 R88, R68.reuse, c[0x0][0x218], R6 ;  /* 0x0000860044587a25 */ /* 0x040fe200078e0006 */
[C---:B------:R-:W-:Y:S02]  /*1bc0*/  IADD3 R232, R227.reuse, 0x5800, RZ ;  /* 0x00005800e3e87810 */ /* 0x040fe40007ffe0ff */
[----:B------:R-:W-:Y:S01]  /*1bd0*/  LDSM.16.M88.4 R176, [R208] ;  /* 0x00000000d0b0783b */ /* 0x000fe20000000200 */
[----:B------:R-:W-:Y:S01]  /*1be0*/  IMAD R0, R68, c[0x0][0x21c], R0 ;  /* 0x0000870044007a24 */ /* 0x000fe200078e0200 */
[----:B------:R-:W-:Y:S01]  /*1bf0*/  IADD3 R231, R227, 0x6000, RZ ;  /* 0x00006000e3e77810 */ /* 0x000fe20007ffe0ff */
[----:B------:R-:W-:Y:S01]  /*1c00*/  IMAD.U32 R6, RZ, RZ, UR14 ;  /* 0x0000000eff067e24 */ /* 0x000fe2000f8e00ff */
[----:B------:R-:W-:Y:S01]  /*1c10*/  LDSM.16.M88.4 R180, [R180+0x4100] ;  /* 0x00410000b4b4783b */ /* 0x000fe20000000200 */
[----:B------:R-:W-:Y:S01]  /*1c20*/  IMAD.IADD R75, R89, 0x1, R0 ;  /* 0x00000001594b7824 */ /* 0x000fe200078e0200 */
[----:B------:R-:W-:Y:S01]  /*1c30*/  UMOV UR14, 0x6 ;  /* 0x00000006000e7882 */ /* 0x000fe20000000000 */
[----:B------:R-:W-:Y:S01]  /*1c40*/  IMAD.U32 R7, RZ, RZ, UR15 ;  /* 0x0000000fff077e24 */ /* 0x000fe2000f8e00ff */
[----:B------:R-:W-:Y:S01]  /*1c50*/  LDSM.16.M88.4 R184, [R184+0x4000] ;  /* 0x00400000b8b8783b */ /* 0x000fe20000000200 */
[C---:B------:R-:W-:Y:S01]  /*1c60*/  LEA R0, P0, R6.reuse, R88, 0x7 ;  /* 0x0000005806007211 */ /* 0x040fe200078038ff */
[----:B------:R-:W-:Y:S01]  /*1c70*/  USHF.L.U64.HI UR14, UR4, UR14, UR5 ;  /* 0x0000000e040e7299 */ /* 0x000fe20008010205 */
[C---:B------:R-:W-:Y:S01]  /*1c80*/  IADD3 R230, R227.reuse, 0x6800, RZ ;  /* 0x00006800e3e67810 */ /* 0x040fe20007ffe0ff */
[----:B------:R-:W-:Y:S01]  /*1c90*/  LDSM.16.M88.4 R192, [R192+0x4000] ;  /* 0x00400000c0c0783b */ /* 0x000fe20000000200 */
[----:B------:R-:W-:Y:S01]  /*1ca0*/  LEA.HI.X R5, R6, R75, R5, 0x7, P0 ;  /* 0x0000004b06057211 */ /* 0x000fe200000f3c05 */
[----:B------:R-:W-:Y:S01]  /*1cb0*/  UIADD3.X UR15, URZ, UR14, URZ, UP0, !UPT ;  /* 0x0000000e3f0f7290 */ /* 0x000fe200087fe43f */
[----:B------:R-:W-:Y:S01]  /*1cc0*/  LEA R6, P0, R0, c[0x0][0x1f8], 0x1 ;  /* 0x00007e0000067a11 */ /* 0x000fe200078008ff */
[----:B------:R-:W-:Y:S01]  /*1cd0*/  LDSM.16.M88.4 R208, [R208+0x4000] ;  /* 0x00400000d0d0783b */ /* 0x000fe20000000200 */
[----:B------:R-:W-:Y:S01]  /*1ce0*/  UISETP.GE.AND UP0, UPT, UR25, 0x2, UPT ;  /* 0x000000021900788c */ /* 0x000fe2000bf06270 */
[----:B------:R-:W-:-:S02]  /*1cf0*/  IADD3 R229, R227, 0x7000, RZ ;  /* 0x00007000e3e57810 */ /* 0x000fc40007ffe0ff */
[----:B------:R-:W-:Y:S01]  /*1d00*/  BAR.SYNC.DEFER_BLOCKING 0x0 ;  /* 0x0000000000007b1d */ /* 0x000fe20000010000 */
[----:B------:R-:W-:Y:S01]  /*1d10*/  LEA.HI.X R7, R0, c[0x0][0x1fc], R5, 0x1, P0 ;  /* 0x00007f0000077a11 */ /* 0x000fe200000f0c05 */
[----:B------:R-:W-:Y:S01]  /*1d20*/  IMAD.U32 R5, RZ, RZ, UR10 ;  /* 0x0000000aff057e24 */ /* 0x000fe2000f8e00ff */
[----:B------:R-:W-:Y:S02]  /*1d30*/  IADD3 R0, -R20, UR17, RZ ;  /* 0x0000001114007c10 */ /* 0x000fe4000fffe1ff */
[----:B------:R-:W-:Y:S01]  /*1d40*/  IADD3 R228, R227, 0x7800, RZ ;  /* 0x00007800e3e47810 */ /* 0x000fe20007ffe0ff */
[----:B------:R-:W-:Y:S01]  /*1d50*/  STL.64 [R1+0x48], R88 ;  /* 0x0000485801007387 */ /* 0x000fe20000100a00 */
[----:B------:R-:W-:-:S03]  /*1d60*/  ISETP.LT.OR P6, PT, R0, 0x1, P5 ;  /* 0x000000010000780c */ /* 0x000fc60002fc1670 */
[----:B------:R-:W-:Y:S01]  /*1d70*/  STL [R1+0x3c], R75 ;  /* 0x00003c4b01007387 */ /* 0x000fe20000100800 */
[----:B------:R-:W-:-:S04]  /*1d80*/  DEPBAR.LE SB0, 0x0 ;  /* 0x000080000000791a */ /* 0x000fc80000000000 */
[----:B------:R-:W-:Y:S06]  /*1d90*/  BAR.SYNC.DEFER_BLOCKING 0x0 ;  /* 0x0000000000007b1d */ /* 0x000fec0000010000 */
[----:B-1----:R-:W1:Y:S04]  /*1da0*/  LDSM.16.M88.4 R8, [R220+0x8900] ;  /* 0x00890000dc08783b */ /* 0x002e680000000200 */
[----:B------:R-:W2:Y:S04]  /*1db0*/  LDSM.16.M88.4 R28, [R220+0x9100] ;  /* 0x00910000dc1c783b */ /* 0x000ea80000000200 */
[----:B------:R-:W-:Y:S04]  /*1dc0*/  LDSM.16.M88.4 R40, [R227+0x1000] ;  /* 0x00100000e328783b */ /* 0x000fe80000000200 */
[----:B------:R-:W-:Y:S04]  /*1dd0*/  LDSM.16.M88.4 R56, [R220+0x9900] ;  /* 0x00990000dc38783b */ /* 0x000fe80000000200 */
[----:B-----5:R-:W3:Y:S04]  /*1de0*/  LDSM.16.M88.4 R12, [R220+0x8100] ;  /* 0x00810000dc0c783b */ /* 0x020ee80000000200 */
[----:B------:R-:W4:Y:S04]  /*1df0*/  LDSM.16.M88.4 R48, [R227+0x800] ;  /* 0x00080000e330783b */ /* 0x000f280000000200 */
[----:B------:R-:W5:Y:S04]  /*1e00*/  LDSM.16.M88.4 R60, [R227+0x1800] ;  /* 0x00180000e33c783b */ /* 0x000f680000000200 */
[----:B------:R-:W4:Y:S04]  /*1e10*/  LDSM.16.M88.4 R64, [R220+0xa100] ;  /* 0x00a10000dc40783b */ /* 0x000f280000000200 */
[----:B------:R-:W-:Y:S01]  /*1e20*/  LDSM.16.M88.4 R52, [R227] ;  /* 0x00000000e334783b */ /* 0x000fe20000000200 */
[C---:B-1----:R-:W-:Y:S08]  /*1e30*/  HMMA.16816.F32.BF16 R32, R140.reuse, R8, RZ ;  /* 0x000000088c20723c */ /* 0x042ff000000418ff */
[C---:B------:R-:W-:Y:S08]  /*1e40*/  HMMA.16816.F32.BF16 R24, R140.reuse, R10, RZ ;  /* 0x0000000a8c18723c */ /* 0x040ff000000418ff */
[C---:B--2---:R-:W-:Y:S08]  /*1e50*/  HMMA.16816.F32.BF16 R8, R140.reuse, R30, RZ ;  /* 0x0000001e8c08723c */ /* 0x044ff000000418ff */
[C---:B---3--:R-:W-:Y:S08]  /*1e60*/  HMMA.16816.F32.BF16 R44, R140.reuse, R12, RZ ;  /* 0x0000000c8c2c723c */ /* 0x048ff000000418ff */
[----:B------:R-:W-:Y:S08]  /*1e70*/  HMMA.16816.F32.BF16 R36, R140, R14, RZ ;  /* 0x0000000e8c24723c */ /* 0x000ff000000418ff */
[----:B------:R-:W-:Y:S08]  /*1e80*/  HMMA.16816.F32.BF16 R100, R144, R42, R8 ;  /* 0x0000002a9064723c */ /* 0x000ff00000041808 */
[C---:B------:R-:W-:Y:S08]  /*1e90*/  HMMA.16816.F32.BF16 R8, R140.reuse, R58, RZ ;  /* 0x0000003a8c08723c */ /* 0x040ff000000418ff */
[----:B------:R-:W-:Y:S08]  /*1ea0*/  HMMA.16816.F32.BF16 R12, R140, R28, RZ ;  /* 0x0000001c8c0c723c */ /* 0x000ff000000418ff */
[C---:B----4-:R-:W-:Y:S01]  /*1eb0*/  HMMA.16816.F32.BF16 R112, R144.reuse, R48, R32 ;  /* 0x000000309070723c */ /* 0x050fe20000041820 */
[----:B------:R-:W1:Y:S07]  /*1ec0*/  LDSM.16.M88.4 R32, [R227+0x2000] ;  /* 0x00200000e320783b */ /* 0x000e6e0000000200 */
[----:B-----5:R-:W-:Y:S08]  /*1ed0*/  HMMA.16816.F32.BF16 R80, R144, R62, R8 ;  /* 0x0000003e9050723c */ /* 0x020ff00000041808 */
[----:B------:R-:W-:Y:S08]  /*1ee0*/  HMMA.16816.F32.BF16 R8, R140, R66, RZ ;  /* 0x000000428c08723c */ /* 0x000ff000000418ff */
[----:B------:R-:W-:Y:S01]  /*1ef0*/  HMMA.16816.F32.BF16 R96, R144, R40, R12 ;  /* 0x000000289060723c */ /* 0x000fe2000004180c */
[----:B------:R-:W-:Y:S07]  /*1f00*/  LDSM.16.M88.4 R40, [R220+0xa900] ;  /* 0x00a90000dc28783b */ /* 0x000fee0000000200 */
[C---:B------:R-:W-:Y:S01]  /*1f10*/  HMMA.16816.F32.BF16 R28, R140.reuse, R56, RZ ;  /* 0x000000388c1c723c */ /* 0x040fe200000418ff */
[----:B------:R-:W-:Y:S07]  /*1f20*/  LDSM.16.M88.4 R56, [R227+0x3800] ;  /* 0x00380000e338783b */ /* 0x000fee0000000200 */
[----:B------:R-:W-:Y:S08]  /*1f30*/  HMMA.16816.F32.BF16 R12, R140, R64, RZ ;  /* 0x000000408c0c723c */ /* 0x000ff000000418ff */
[C---:B-1----:R-:W-:Y:S07]  /*1f40*/  HMMA.16816.F32.BF16 R92, R144.reuse, R34, R8 ;  /* 0x00000022905c723c */ /* 0x042fee0000041808 */
[----:B------:R-:W-:Y:S01]  /*1f50*/  IADD3 R10, P2, R6, UR10, RZ ;  /* 0x0000000a060a7c10 */ /* 0x000fe2000ff5e0ff */
[----:B------:R-:W-:Y:S01]  /*1f60*/  HMMA.16816.F32.BF16 R76, R144, R60, R28 ;  /* 0x0000003c904c723c */ /* 0x000fe2000004181c */
[----:B------:R-:W1:Y:S02]  /*1f70*/  LDSM.16.M88.4 R28, [R220+0xb100] ;  /* 0x00b10000dc1c783b */ /* 0x000e640000000200 */
[----:B------:R-:W-:-:S02]  /*1f80*/  IADD3.X R11, R7, UR14, RZ, P2, !PT ;  /* 0x0000000e070b7c10 */ /* 0x000fc400097fe4ff */
[----:B------:R-:W-:-:S03]  /*1f90*/  ISETP.LT.OR P2, PT, R0, 0x1, P4 ;  /* 0x000000010000780c */ /* 0x000fc60002741670 */
[C---:B------:R-:W-:Y:S01]  /*1fa0*/  HMMA.16816.F32.BF16 R84, R144.reuse, R32, R12 ;  /* 0x000000209054723c */ /* 0x040fe2000004180c */
[----:B------:R-:W2:Y:S06]  /*1fb0*/  LDSM.16.M88.4 R32, [R220+0xb900] ;  /* 0x00b90000dc20783b */ /* 0x000eac0000000200 */
[----:B------:R-:W-:Y:S01]  /*1fc0*/  IADD3 R12, P1, P0, R5, 0x80, R6 ;  /* 0x00000080050c7810 */ /* 0x000fe2000783e006 */
[----:B------:R-:W-:Y:S01]  /*1fd0*/  HMMA.16816.F32.BF16 R116, R144, R52, R44 ;  /* 0x000000349074723c */ /* 0x000fe2000004182c */
[----:B------:R-:W-:Y:S02]  /*1fe0*/  LDSM.16.M88.4 R44, [R227+0x3000] ;  /* 0x00300000e32c783b */ /* 0x000fe40000000200 */
[----:B------:R-:W-:-:S02]  /*1ff0*/  IADD3.X R13, RZ, UR14, R7, P1, P0 ;  /* 0x0000000eff0d7c10 */ /* 0x000fc40008fe0407 */
[----:B------:R-:W-:Y:S02]  /*2000*/  IADD3 R8, P0, R10, UR10, RZ ;  /* 0x0000000a0a087c10 */ /* 0x000fe4000ff1e0ff */
[----:B------:R-:W-:Y:S01]  /*2010*/  ISETP.LT.OR P1, PT, R0, 0x21, P5 ;  /* 0x000000210000780c */ /* 0x000fe20002f21670 */
[C---:B------:R-:W-:Y:S01]  /*2020*/  HMMA.16816.F32.BF16 R104, R144.reuse, R50, R24 ;  /* 0x000000329068723c */ /* 0x040fe20000041818 */
[----:B------:R-:W3:Y:S01]  /*2030*/  LDSM.16.M88.4 R48, [R227+0x2800] ;  /* 0x00280000e330783b */ /* 0x000ee20000000200 */
[C---:B------:R-:W-:Y:S02]  /*2040*/  IADD3.X R9, R11.reuse, UR14, RZ, P0, !PT ;  /* 0x0000000e0b097c10 */ /* 0x040fe400087fe4ff */
[----:B------:R-:W-:Y:S01]  /*2050*/  IADD3 R16, P0, R10, UR16, RZ ;  /* 0x000000100a107c10 */ /* 0x000fe2000ff1e0ff */
[----:B------:R-:W-:Y:S01]  /*2060*/  @!PT LDS RZ, [RZ] ;  /* 0x00000000fffff984 */ /* 0x000fe20000000800 */
[----:B------:R-:W-:Y:S01]  /*2070*/  @!PT LDS RZ, [RZ] ;  /* 0x00000000fffff984 */ /* 0x000fe20000000800 */
[----:B------:R-:W-:Y:S01]  /*2080*/  @!PT LDS RZ, [RZ] ;  /* 0x00000000fffff984 */ /* 0x000fe20000000800 */
[----:B------:R4:W-:Y:S01]  /*2090*/  LDGSTS.E.BYPASS.LTC128B.128 [R243+0x100], [R6.64], !P6 ;  /* 0x0010000006f37fae */ /* 0x0009e2000f101d52 */
[C---:B------:R-:W-:Y:S02]  /*20a0*/  ISETP.LT.OR P6, PT, R0.reuse, 0x21, P4 ;  /* 0x000000210000780c */ /* 0x040fe400027c1670 */
[----:B------:R-:W-:Y:S01]  /*20b0*/  IADD3.X R17, R11, UR15, RZ, P0, !PT ;  /* 0x0000000f0b117c10 */ /* 0x000fe200087fe4ff */
[----:B------:R4:W-:Y:S01]  /*20c0*/  LDGSTS.E.BYPASS.LTC128B.128 [R243+0x4100], [R6.64+0x80], !P2 ;  /* 0x0410008006f37fae */ /* 0x0009e2000d101d52 */
[----:B------:R-:W-:Y:S01]  /*20d0*/  ISETP.LT.OR P2, PT, R0, 0x41, P5 ;  /* 0x000000410000780c */ /* 0x000fe20002f41670 */
[----:B------:R-:W-:Y:S01]  /*20e0*/  HMMA.16816.F32.BF16 R108, R144, R54, R36 ;  /* 0x00000036906c723c */ /* 0x000fe20000041824 */
[----:B------:R-:W-:Y:S01]  /*20f0*/  IADD3 R14, P0, R8, UR10, RZ ;  /* 0x0000000a080e7c10 */ /* 0x000fe2000ff1e0ff */
[----:B------:R2:W-:Y:S01]  /*2100*/  LDGSTS.E.BYPASS.LTC128B.128 [R243+0x1100], [R10.64], !P1 ;  /* 0x011000000af37fae */ /* 0x0005e2000c901d52 */
[----:B------:R-:W-:-:S02]  /*2110*/  LOP3.LUT P1, RZ, R22, 0x4, RZ, 0xc0, !PT ;  /* 0x0000000416ff7812 */ /* 0x000fc4000782c0ff */
[----:B------:R-:W-:-:S03]  /*2120*/  IADD3.X R15, R9, UR14, RZ, P0, !PT ;  /* 0x0000000e090f7c10 */ /* 0x000fc600087fe4ff */
[----:B------:R5:W-:Y:S01]  /*2130*/  LDGSTS.E.BYPASS.LTC128B.128 [R243+0x5100], [R12.64], !P6 ;  /* 0x051000000cf37fae */ /* 0x000be2000f101d52 */
[C---:B------:R-:W-:Y:S01]  /*2140*/  ISETP.LT.OR P6, PT, R0.reuse, 0x41, P4 ;  /* 0x000000410000780c */ /* 0x040fe200027c1670 */
[----:B-1----:R-:W-:Y:S02]  /*2150*/  HMMA.16816.F32.BF16 R36, R140, R28, RZ ;  /* 0x0000001c8c24723c */ /* 0x002fe400000418ff */
[----:B------:R2:W-:Y:S01]  /*2160*/  LDGSTS.E.BYPASS.LTC128B.128 [R243+0x2100], [R8.64], !P2 ;  /* 0x0210000008f37fae */ /* 0x0005e2000d101d52 */
[----:B------:R-:W-:-:S05]  /*2170*/  ISETP.LT.OR P2, PT, R0, 0x61, P4 ;  /* 0x000000610000780c */ /* 0x000fca0002741670 */
[----:B------:R-:W-:Y:S04]  /*2180*/  HMMA.16816.F32.BF16 R20, R140, R30, RZ ;  /* 0x0000001e8c14723c */ /* 0x000fe800000418ff */
[----:B------:R1:W-:Y:S01]  /*2190*/  LDGSTS.E.BYPASS.LTC128B.128 [R243+0x6100], [R16.64], !P6 ;  /* 0x0610000010f37fae */ /* 0x0003e2000f101d52 */
[----:B----4-:R-:W-:-:S03]  /*21a0*/  IADD3 R6, P0, R8, UR16, RZ ;  /* 0x0000001008067c10 */ /* 0x010fc6000ff1e0ff */
[----:B------:R-:W-:Y:S01]  /*21b0*/  HMMA.16816.F32.BF16 R24, R140, R40, RZ ;  /* 0x000000288c18723c */ /* 0x000fe200000418ff */
[----:B------:R-:W-:Y:S02]  /*21c0*/  IADD3.X R7, R9, UR15, RZ, P0, !PT ;  /* 0x0000000f09077c10 */ /* 0x000fe400087fe4ff */
[----:B------:R-:W-:Y:S01]  /*21d0*/  ISETP.LT.OR P0, PT, R0, 0x61, P5 ;  /* 0x000000610000780c */ /* 0x000fe20002f01670 */
[----:B------:R-:W-:-:S04]  /*21e0*/  IMAD.MOV.U32 R0, RZ, RZ, 0x40 ;  /* 0x00000040ff007424 */ /* 0x000fc800078e00ff */
[----:B------:R-:W-:Y:S01]  /*21f0*/  HMMA.16816.F32.BF16 R40, R140, R42, RZ ;  /* 0x0000002a8c28723c */ /* 0x000fe200000418ff */
[----:B------:R-:W-:-:S05]  /*2200*/  SEL R0, R0, 0xffffffc0, !P1 ;  /* 0xffffffc000007807 */ /* 0x000fca0004800000 */
[----:B------:R-:W-:Y:S02]  /*2210*/  IMAD.IADD R226, R220, 0x1, R0 ;  /* 0x00000001dce27824 */ /* 0x000fe400078e0200 */
[----:B--2---:R-:W-:Y:S01]  /*2220*/  HMMA.16816.F32.BF16 R8, R140, R34, RZ ;  /* 0x000000228c08723c */ /* 0x004fe200000418ff */
[----:B------:R5:W-:Y:S01]  /*2230*/  LDGSTS.E.BYPASS.LTC128B.128 [R243+0x3100], [R14.64], !P0 ;  /* 0x031000000ef37fae */ /* 0x000be2000c101d52 */
[----:B------:R-:W-:Y:S01]  /*2240*/  IMAD.IADD R223, R0, 0x1, R227 ;  /* 0x0000000100df7824 */ /* 0x000fe200078e02e3 */
[----:B------:R-:W-:Y:S02]  /*2250*/  PLOP3.LUT P0, PT, PT, PT, UP0, 0x80, 0x0 ;  /* 0x000000000000781c */ /* 0x000fe40003f0f008 */
[----:B------:R2:W-:Y:S03]  /*2260*/  LDGSTS.E.BYPASS.LTC128B.128 [R243+0x7100], [R6.64], !P2 ;  /* 0x0710000006f37fae */ /* 0x0005e6000d101d52 */
[C---:B---3--:R-:W-:Y:S01]  /*2270*/  HMMA.16816.F32.BF16 R88, R144.reuse, R48, R24 ;  /* 0x000000309058723c */ /* 0x048fe20000041818 */
[----:B------:R-:W3:Y:S04]  /*2280*/  LDSM.16.M88.4 R28, [R226+0x8900] ;  /* 0x00890000e21c783b */ /* 0x000ee80000000200 */
[----:B------:R-:W4:Y:S03]  /*2290*/  LDSM.16.M88.4 R24, [R226+0x8100] ;  /* 0x00810000e218783b */ /* 0x000f260000000200 */
[C---:B------:R-:W-:Y:S01]  /*22a0*/  HMMA.16816.F32.BF16 R72, R144.reuse, R50, R40 ;  /* 0x000000329048723c */ /* 0x040fe20000041828 */
[----:B-1----:R-:W-:Y:S04]  /*22b0*/  LDSM.16.M88.4 R16, [R226+0x9900] ;  /* 0x00990000e210783b */ /* 0x002fe80000000200 */
[----:B------:R-:W-:Y:S03]  /*22c0*/  LDSM.16.M88.4 R164, [R226+0xc100] ;  /* 0x00c10000e2a4783b */ /* 0x000fe60000000200 */
[----:B------:R-:W-:Y:S01]  /*22d0*/  HMMA.16816.F32.BF16 R64, R144, R46, R20 ;  /* 0x0000002e9040723c */ /* 0x000fe20000041814 */
[----:B------:R-:W-:Y:S04]  /*22e0*/  LDSM.16.M88.4 R20, [R226+0xb100] ;  /* 0x00b10000e214783b */ /* 0x000fe80000000200 */
[----:B------:R-:W0:Y:S03]  /*22f0*/  LDGDEPBAR ;  /* 0x00000000000079af */ /* 0x000e260000000000 */
[----:B-----5:R-:W-:Y:S01]  /*2300*/  HMMA.16816.F32.BF16 R12, R140, R32, RZ ;  /* 0x000000208c0c723c */ /* 0x020fe200000418ff */
[----:B------:R-:W1:Y:S07]  /*2310*/  LDSM.16.M88.4 R32, [R226+0x9100] ;  /* 0x00910000e220783b */ /* 0x000e6e0000000200 */
[----:B------:R-:W-:Y:S08]  /*2320*/  HMMA.16816.F32.BF16 R68, R144, R44, R36 ;  /* 0x0000002c9044723c */ /* 0x000ff00000041824 */
[----:B---3--:R-:W-:Y:S08]  /*2330*/  HMMA.16816.F32.BF16 R48, R172, R28, R112 ;  /* 0x0000001cac30723c */ /* 0x008ff00000041870 */
[C---:B------:R-:W-:Y:S01]  /*2340*/  HMMA.16816.F32.BF16 R60, R144.reuse, R56, R12 ;  /* 0x00000038903c723c */ /* 0x040fe2000004180c */
[----:B------:R-:W-:Y:S07]  /*2350*/  LDSM.16.M88.4 R12, [R226+0xa900] ;  /* 0x00a90000e20c783b */ /* 0x000fee0000000200 */
[----:B------:R-:W-:Y:S01]  /*2360*/  HMMA.16816.F32.BF16 R56, R144, R58, R8 ;  /* 0x0000003a9038723c */ /* 0x000fe20000041808 */
[----:B------:R-:W3:Y:S07]  /*2370*/  LDSM.16.M88.4 R8, [R226+0xa100] ;  /* 0x00a10000e208783b */ /* 0x000eee0000000200 */
[C---:B------:R-:W-:Y:S01]  /*2380*/  HMMA.16816.F32.BF16 R40, R172.reuse, R30, R104 ;  /* 0x0000001eac28723c */ /* 0x040fe20000041868 */
[----:B------:R-:W5:Y:S07]  /*2390*/  LDSM.16.M88.4 R28, [R226+0xb900] ;  /* 0x00b90000e21c783b */ /* 0x000f6e0000000200 */
[C---:B----4-:R-:W-:Y:S08]  /*23a0*/  HMMA.16816.F32.BF16 R52, R172.reuse, R24, R116 ;  /* 0x00000018ac34723c */ /* 0x050ff00000041874 */
[C---:B------:R-:W-:Y:S01]  /*23b0*/  HMMA.16816.F32.BF16 R44, R172.reuse, R26, R108 ;  /* 0x0000001aac2c723c */ /* 0x040fe2000004186c */
[----:B------:R-:W4:Y:S07]  /*23c0*/  LDSM.16.M88.4 R24, [R223] ;  /* 0x00000000df18783b */ /* 0x000f2e0000000200 */
[C---:B-1----:R-:W-:Y:S08]  /*23d0*/  HMMA.16816.F32.BF16 R36, R172.reuse, R32, R96 ;  /* 0x00000020ac24723c */ /* 0x042ff00000041860 */
[C---:B------:R-:W-:Y:S08]  /*23e0*/  HMMA.16816.F32.BF16 R32, R172.reuse, R34, R100 ;  /* 0x00000022ac20723c */ /* 0x040ff00000041864 */
[C---:B---3--:R-:W-:Y:S08]  /*23f0*/  HMMA.16816.F32.BF16 R84, R172.reuse, R8, R84 ;  /* 0x00000008ac54723c */ /* 0x048ff00000041854 */
[C---:B------:R-:W-:Y:S01]  /*2400*/  HMMA.16816.F32.BF16 R92, R172.reuse, R10, R92 ;  /* 0x0000000aac5c723c */ /* 0x040fe2000004185c */
[----:B------:R-:W1:Y:S07]  /*2410*/  LDSM.16.M88.4 R8, [R223+0x800] ;  /* 0x00080000df08783b */ /* 0x000e6e0000000200 */
[C---:B------:R-:W-:Y:S08]  /*2420*/  HMMA.16816.F32.BF16 R76, R172.reuse, R16, R76 ;  /* 0x00000010ac4c723c */ /* 0x040ff0000004184c */
[C---:B------:R-:W-:Y:S01]  /*2430*/  HMMA.16816.F32.BF16 R80, R172.reuse, R18, R80 ;  /* 0x00000012ac50723c */ /* 0x040fe20000041850 */
[----:B------:R-:W3:Y:S07]  /*2440*/  LDSM.16.M88.4 R16, [R223+0x1000] ;  /* 0x00100000df10783b */ /* 0x000eee0000000200 */
[C---:B------:R-:W-:Y:S08]  /*2450*/  HMMA.16816.F32.BF16 R96, R172.reuse, R12, R88 ;  /* 0x0000000cac60723c */ /* 0x040ff00000041858 */
[C---:B------:R-:W-:Y:S01]  /*2460*/  HMMA.16816.F32.BF16 R108, R172.reuse, R14, R72 ;  /* 0x0000000eac6c723c */ /* 0x040fe20000041848 */
[----:B------:R-:W-:Y:S07]  /*2470*/  LDSM.16.M88.4 R12, [R223+0x3000] ;  /* 0x00300000df0c783b */ /* 0x000fee0000000200 */
[C---:B------:R-:W-:Y:S08]  /*2480*/  HMMA.16816.F32.BF16 R100, R172.reuse, R20, R68 ;  /* 0x00000014ac64723c */ /* 0x040ff00000041844 */
[C---:B------:R-:W-:Y:S01]  /*2490*/  HMMA.16816.F32.BF16 R88, R172.reuse, R22, R64 ;  /* 0x00000016ac58723c */ /* 0x040fe20000041840 */
[----:B------:R-:W2:Y:S07]  /*24a0*/  LDSM.16.M88.4 R20, [R223+0x1800] ;  /* 0x00180000df14783b */ /* 0x000eae0000000200 */
[C---:B-----5:R-:W-:Y:S08]  /*24b0*/  HMMA.16816.F32.BF16 R72, R172.reuse, R28, R60 ;  /* 0x0000001cac48723c */ /* 0x060ff0000004183c */
[----:B------:R-:W-:Y:S01]  /*24c0*/  HMMA.16816.F32.BF16 R68, R172, R30, R56 ;  /* 0x0000001eac44723c */ /* 0x000fe20000041838 */
[----:B------:R-:W5:Y:S07]  /*24d0*/  LDSM.16.M88.4 R28, [R223+0x2000] ;  /* 0x00200000df1c783b */ /* 0x000f6e0000000200 */
[C---:B----4-:R-:W-:Y:S08]  /*24e0*/  HMMA.16816.F32.BF16 R64, R176.reuse, R24, R52 ;  /* 0x00000018b040723c */ /* 0x050ff00000041834 */
[C---:B-1----:R-:W-:Y:S08]  /*24f0*/  HMMA.16816.F32.BF16 R56, R176.reuse, R8, R48 ;  /* 0x00000008b038723c */ /* 0x042ff00000041830 */
[C---:B------:R-:W-:Y:S01]  /*2500*/  HMMA.16816.F32.BF16 R60, R176.reuse, R26, R44 ;  /* 0x0000001ab03c723c */ /* 0x040fe2000004182c */
[----:B------:R-:W1:Y:S07]  /*2510*/  LDSM.16.M88.4 R24, [R223+0x2800] ;  /* 0x00280000df18783b */ /* 0x000e6e0000000200 */
[C---:B------:R-:W-:Y:S01]  /*2520*/  HMMA.16816.F32.BF16 R52, R176.reuse, R10, R40 ;  /* 0x0000000ab034723c */ /* 0x040fe20000041828 */
[----:B------:R-:W4:Y:S07]  /*2530*/  LDSM.16.M88.4 R8, [R223+0x3800] ;  /* 0x00380000df08783b */ /* 0x000f2e0000000200 */
[C---:B---3--:R-:W-:Y:S08]  /*2540*/  HMMA.16816.F32.BF16 R48, R176.reuse, R16, R36 ;  /* 0x00000010b030723c */ /* 0x048ff00000041824 */
[C---:B------:R-:W-:Y:S01]  /*2550*/  HMMA.16816.F32.BF16 R44, R176.reuse, R18, R32 ;  /* 0x00000012b02c723c */ /* 0x040fe20000041820 */
[----:B------:R-:W-:Y:S07]  /*2560*/  LDSM.16.M88.4 R16, [R220+0xd900] ;  /* 0x00d90000dc10783b */ /* 0x000fee0000000200 */
[C---:B--2---:R-:W-:Y:S01]  /*2570*/  HMMA.16816.F32.BF16 R40, R176.reuse, R20, R76 ;  /* 0x00000014b028723c */ /* 0x044fe2000004184c */
[----:B------:R-:W-:Y:S07]  /*2580*/  LDSM.16.M88.4 R76, [R227+0x4800] ;  /* 0x00480000e34c783b */ /* 0x000fee0000000200 */
[C---:B------:R-:W-:Y:S01]  /*2590*/  HMMA.16816.F32.BF16 R36, R176.reuse, R22, R80 ;  /* 0x00000016b024723c */ /* 0x040fe20000041850 */
[----:B------:R-:W2:Y:S07]  /*25a0*/  LDSM.16.M88.4 R20, [R220+0xc100] ;  /* 0x00c10000dc14783b */ /* 0x000eae0000000200 */
[C---:B-----5:R-:W-:Y:S08]  /*25b0*/  HMMA.16816.F32.BF16 R32, R176.reuse, R28, R84 ;  /* 0x0000001cb020723c */ /* 0x060ff00000041854 */
[C---:B------:R-:W-:Y:S01]  /*25c0*/  HMMA.16816.F32.BF16 R92, R176.reuse, R30, R92 ;  /* 0x0000001eb05c723c */ /* 0x040fe2000004185c */
[----:B------:R-:W3:Y:S07]  /*25d0*/  LDSM.16.M88.4 R28, [R220+0xc900] ;  /* 0x00c90000dc1c783b */ /* 0x000eee0000000200 */
[C---:B------:R-:W-:Y:S08]  /*25e0*/  HMMA.16816.F32.BF16 R136, R176.reuse, R12, R100 ;  /* 0x0000000cb088723c */ /* 0x040ff00000041864 */
[C---:B------:R-:W-:Y:S01]  /*25f0*/  HMMA.16816.F32.BF16 R132, R176.reuse, R14, R88 ;  /* 0x0000000eb084723c */ /* 0x040fe20000041858 */
[----:B------:R-:W5:Y:S07]  /*2600*/  LDSM.16.M88.4 R12, [R220+0xe100] ;  /* 0x00e10000dc0c783b */ /* 0x000f6e0000000200 */
[C---:B-1----:R-:W-:Y:S08]  /*2610*/  HMMA.16816.F32.BF16 R96, R176.reuse, R24, R96 ;  /* 0x00000018b060723c */ /* 0x042ff00000041860 */
[C---:B------:R-:W-:Y:S01]  /*2620*/  HMMA.16816.F32.BF16 R108, R176.reuse, R26, R108 ;  /* 0x0000001ab06c723c */ /* 0x040fe2000004186c */
[----:B------:R-:W1:Y:S07]  /*2630*/  LDSM.16.M88.4 R24, [R220+0xd100] ;  /* 0x00d10000dc18783b */ /* 0x000e6e0000000200 */
[C---:B----4-:R-:W-:Y:S01]  /*2640*/  HMMA.16816.F32.BF16 R128, R176.reuse, R8, R72 ;  /* 0x00000008b080723c */ /* 0x050fe20000041848 */
[----:B------:R-:W-:Y:S07]  /*2650*/  LDSM.16.M88.4 R72, [R227+0x5000] ;  /* 0x00500000e348783b */ /* 0x000fee0000000200 */
[----:B------:R-:W-:Y:S01]  /*2660*/  HMMA.16816.F32.BF16 R124, R176, R10, R68 ;  /* 0x0000000ab07c723c */ /* 0x000fe20000041844 */
[----:B------:R-:W4:Y:S04]  /*2670*/  LDSM.16.M88.4 R8, [R220+0xe900] ;  /* 0x00e90000dc08783b */ /* 0x000f280000000200 */
[----:B------:R-:W-:Y:S03]  /*2680*/  LDSM.16.M88.4 R68, [R227+0x5800] ;  /* 0x00580000e344783b */ /* 0x000fe60000000200 */
[C---:B--2---:R-:W-:Y:S01]  /*2690*/  HMMA.16816.F32.BF16 R116, R180.reuse, R22, R60 ;  /* 0x00000016b474723c */ /* 0x044fe2000004183c */
[----:B------:R-:W2:Y:S07]  /*26a0*/  LDSM.16.M88.4 R60, [R220+0xf100] ;  /* 0x00f10000dc3c783b */ /* 0x000eae0000000200 */
[C---:B---3--:R-:W-:Y:S01]  /*26b0*/  HMMA.16816.F32.BF16 R104, R180.reuse, R30, R52 ;  /* 0x0000001eb468723c */ /* 0x048fe20000041834 */
[----:B------:R-:W3:Y:S07]  /*26c0*/  LDSM.16.M88.4 R52, [R220+0xf900] ;  /* 0x00f90000dc34783b */ /* 0x000eee0000000200 */
[C---:B------:R-:W-:Y:S01]  /*26d0*/  HMMA.16816.F32.BF16 R112, R180.reuse, R28, R56 ;  /* 0x0000001cb470723c */ /* 0x040fe20000041838 */
[----:B------:R-:W2:Y:S04]  /*26e0*/  LDSM.16.M88.4 R56, [R227+0x4000] ;  /* 0x00400000e338783b */ /* 0x000ea80000000200 */
[----:B------:R-:W-:Y:S03]  /*26f0*/  LDSM.16.M88.4 R28, [R227+0x7800] ;  /* 0x00780000e31c783b */ /* 0x000fe60000000200 */
[C---:B------:R-:W-:Y:S08]  /*2700*/  HMMA.16816.F32.BF16 R120, R180.reuse, R20, R64 ;  /* 0x00000014b478723c */ /* 0x040ff00000041840 */
[C---:B-----5:R-:W-:Y:S01]  /*2710*/  HMMA.16816.F32.BF16 R64, R180.reuse, R12, R32 ;  /* 0x0000000cb440723c */ /* 0x060fe20000041820 */
[----:B------:R-:W5:Y:S07]  /*2720*/  LDSM.16.M88.4 R32, [R227+0x7000] ;  /* 0x00700000e320783b */ /* 0x000f6e0000000200 */
[C---:B------:R-:W-:Y:S01]  /*2730*/  HMMA.16816.F32.BF16 R80, R180.reuse, R18, R36 ;  /* 0x00000012b450723c */ /* 0x040fe20000041824 */
[----:B------:R-:W2:Y:S07]  /*2740*/  LDSM.16.M88.4 R36, [R227+0x6800] ;  /* 0x00680000e324783b */ /* 0x000eae0000000200 */
[C---:B-1----:R-:W-:Y:S08]  /*2750*/  HMMA.16816.F32.BF16 R100, R180.reuse, R24, R48 ;  /* 0x00000018b464723c */ /* 0x042ff00000041830 */
[C---:B------:R-:W-:Y:S01]  /*2760*/  HMMA.16816.F32.BF16 R88, R180.reuse, R26, R44 ;  /* 0x0000001ab458723c */ /* 0x040fe2000004182c */
[----:B------:R-:W1:Y:S07]  /*2770*/  LDSM.16.M88.4 R44, [R227+0x6000] ;  /* 0x00600000e32c783b */ /* 0x000e6e0000000200 */
[C---:B------:R-:W-:Y:S08]  /*2780*/  HMMA.16816.F32.BF16 R84, R180.reuse, R16, R40 ;  /* 0x00000010b454723c */ /* 0x040ff00000041828 */
[C---:B------:R-:W-:Y:S08]  /*2790*/  HMMA.16816.F32.BF16 R48, R180.reuse, R14, R92 ;  /* 0x0000000eb430723c */ /* 0x040ff0000004185c */
[C---:B----4-:R-:W-:Y:S01]  /*27a0*/  HMMA.16816.F32.BF16 R40, R180.reuse, R8, R96 ;  /* 0x00000008b428723c */ /* 0x050fe20000041860 */
[----:B------:R-:W-:Y:S07]  /*27b0*/  LDSM.16.M88.4 R96, [R223+0x4000] ;  /* 0x00400000df60783b */ /* 0x000fee0000000200 */
[C---:B------:R-:W-:Y:S08]  /*27c0*/  HMMA.16816.F32.BF16 R24, R180.reuse, R10, R108 ;  /* 0x0000000ab418723c */ /* 0x040ff0000004186c */
[C---:B--2---:R-:W-:Y:S08]  /*27d0*/  HMMA.16816.F32.BF16 R16, R180.reuse, R62, R132 ;  /* 0x0000003eb410723c */ /* 0x044ff00000041884 */
[C---:B---3--:R-:W-:Y:S08]  /*27e0*/  HMMA.16816.F32.BF16 R12, R180.reuse, R52, R128 ;  /* 0x00000034b40c723c */ /* 0x048ff00000041880 */
[C---:B------:R-:W-:Y:S08]  /*27f0*/  HMMA.16816.F32.BF16 R8, R180.reuse, R54, R124 ;  /* 0x00000036b408723c */ /* 0x040ff0000004187c */
[----:B------:R-:W-:Y:S01]  /*2800*/  HMMA.16816.F32.BF16 R20, R180, R60, R136 ;  /* 0x0000003cb414723c */ /* 0x000fe20000041888 */
[----:B------:R-:W2:Y:S07]  /*2810*/  LDSM.16.M88.4 R60, [R226+0xc900] ;  /* 0x00c90000e23c783b */ /* 0x000eae0000000200 */
[C---:B------:R-:W-:Y:S08]  /*2820*/  HMMA.16816.F32.BF16 R52, R184.reuse, R56, R120 ;  /* 0x00000038b834723c */ /* 0x040ff00000041878 */
[C---:B------:R-:W-:Y:S01]  /*2830*/  HMMA.16816.F32.BF16 R56, R184.reuse, R58, R116 ;  /* 0x0000003ab838723c */ /* 0x040fe20000041874 */
[----:B------:R-:W3:Y:S07]  /*2840*/  LDSM.16.M88.4 R116, [R226+0xd100] ;  /* 0x00d10000e274783b */ /* 0x000eee0000000200 */
[C---:B------:R-:W-:Y:S08]  /*2850*/  HMMA.16816.F32.BF16 R132, R184.reuse, R76, R112 ;  /* 0x0000004cb884723c */ /* 0x040ff00000041870 */
[C---:B------:R-:W-:Y:S08]  /*2860*/  HMMA.16816.F32.BF16 R128, R184.reuse, R72, R100 ;  /* 0x00000048b880723c */ /* 0x040ff00000041864 */
[C---:B-----5:R-:W-:Y:S01]  /*2870*/  HMMA.16816.F32.BF16 R112, R184.reuse, R34, R16 ;  /* 0x00000022b870723c */ /* 0x060fe20000041810 */
[----:B------:R-:W4:Y:S07]  /*2880*/  LDSM.16.M88.4 R16, [R226+0xd900] ;  /* 0x00d90000e210783b */ /* 0x000f2e0000000200 */
[C---:B------:R-:W-:Y:S01]  /*2890*/  HMMA.16816.F32.BF16 R108, R184.reuse, R28, R12 ;  /* 0x0000001cb86c723c */ /* 0x040fe2000004180c */
[----:B------:R-:W5:Y:S07]  /*28a0*/  LDSM.16.M88.4 R12, [R226+0xe100] ;  /* 0x00e10000e20c783b */ /* 0x000f6e0000000200 */
[C---:B------:R-:W-:Y:S01]  /*28b0*/  HMMA.16816.F32.BF16 R100, R184.reuse, R30, R8 ;  /* 0x0000001eb864723c */ /* 0x040fe20000041808 */
[----:B------:R-:W1:Y:S07]  /*28c0*/  LDSM.16.M88.4 R8, [R226+0xe900] ;  /* 0x00e90000e208783b */ /* 0x000e6e0000000200 */
[C---:B------:R-:W-:Y:S08]  /*28d0*/  HMMA.16816.F32.BF16 R104, R184.reuse, R78, R104 ;  /* 0x0000004eb868723c */ /* 0x040ff00000041868 */
[C---:B------:R-:W-:Y:S01]  /*28e0*/  HMMA.16816.F32.BF16 R160, R184.reuse, R74, R88 ;  /* 0x0000004ab8a0723c */ /* 0x040fe20000041858 */
[----:B------:R-:W-:Y:S04]  /*28f0*/  LDSM.16.M88.4 R88, [R223+0x4800] ;  /* 0x00480000df58783b */ /* 0x000fe80000000200 */
[----:B------:R-:W-:Y:S03]  /*2900*/  LDSM.16.M88.4 R72, [R223+0x5000] ;  /* 0x00500000df48783b */ /* 0x000fe60000000200 */
[C---:B------:R-:W-:Y:S01]  /*2910*/  HMMA.16816.F32.BF16 R152, R184.reuse, R70, R80 ;  /* 0x00000046b898723c */ /* 0x040fe20000041850 */
[----:B------:R-:W-:Y:S07]  /*2920*/  LDSM.16.M88.4 R80, [R226+0xf900] ;  /* 0x00f90000e250783b */ /* 0x000fee0000000200 */
[C---:B------:R-:W-:Y:S01]  /*2930*/  HMMA.16816.F32.BF16 R120, R184.reuse, R38, R24 ;  /* 0x00000026b878723c */ /* 0x040fe20000041818 */
[----:B------:R-:W2:Y:S07]  /*2940*/  LDSM.16.M88.4 R24, [R226+0xf100] ;  /* 0x00f10000e218783b */ /* 0x000eae0000000200 */
[C---:B------:R-:W-:Y:S01]  /*2950*/  HMMA.16816.F32.BF16 R156, R184.reuse, R68, R84 ;  /* 0x00000044b89c723c */ /* 0x040fe20000041854 */
[----:B------:R-:W2:Y:S07]  /*2960*/  LDSM.16.M88.4 R68, [R223+0x5800] ;  /* 0x00580000df44783b */ /* 0x000eae0000000200 */
[C---:B-1----:R-:W-:Y:S01]  /*2970*/  HMMA.16816.F32.BF16 R148, R184.reuse, R44, R64 ;  /* 0x0000002cb894723c */ /* 0x042fe20000041840 */
[----:B------:R-:W1:Y:S07]  /*2980*/  LDSM.16.M88.4 R64, [R223+0x6000] ;  /* 0x00600000df40783b */ /* 0x000e6e0000000200 */
[C---:B------:R-:W-:Y:S08]  /*2990*/  HMMA.16816.F32.BF16 R136, R184.reuse, R46, R48 ;  /* 0x0000002eb888723c */ /* 0x040ff00000041830 */
[C---:B------:R-:W-:Y:S08]  /*29a0*/  HMMA.16816.F32.BF16 R124, R184.reuse, R36, R40 ;  /* 0x00000024b87c723c */ /* 0x040ff00000041828 */
[----:B------:R-:W-:Y:S08]  /*29b0*/  HMMA.16816.F32.BF16 R20, R184, R32, R20 ;  /* 0x00000020b814723c */ /* 0x000ff00000041814 */
[C---:B------:R-:W-:Y:S08]  /*29c0*/  HMMA.16816.F32.BF16 R92, R192.reuse, R164, R52 ;  /* 0x000000a4c05c723c */ /* 0x040ff00000041834 */
[C---:B------:R-:W-:Y:S08]  /*29d0*/  HMMA.16816.F32.BF16 R84, R192.reuse, R166, R56 ;  /* 0x000000a6c054723c */ /* 0x040ff00000041838 */
[C---:B--2---:R-:W-:Y:S08]  /*29e0*/  HMMA.16816.F32.BF16 R76, R192.reuse, R60, R132 ;  /* 0x0000003cc04c723c */ /* 0x044ff00000041884 */
[C---:B------:R-:W-:Y:S01]  /*29f0*/  HMMA.16816.F32.BF16 R60, R192.reuse, R62, R104 ;  /* 0x0000003ec03c723c */ /* 0x040fe20000041868 */
[----:B------:R-:W2:Y:S07]  /*2a00*/  LDSM.16.M88.4 R104, [R223+0x6800] ;  /* 0x00680000df68783b */ /* 0x000eae0000000200 */
[C---:B---3--:R-:W-:Y:S01]  /*2a10*/  HMMA.16816.F32.BF16 R56, R192.reuse, R116, R128 ;  /* 0x00000074c038723c */ /* 0x048fe20000041880 */
[----:B------:R-:W3:Y:S07]  /*2a20*/  LDSM.16.M88.4 R128, [R223+0x7000] ;  /* 0x00700000df80783b */ /* 0x000eee0000000200 */
[----:B------:R-:W-:Y:S01]  /*2a30*/  HMMA.16816.F32.BF16 R52, R192, R118, R160 ;  /* 0x00000076c034723c */ /* 0x000fe200000418a0 */
[----:B------:R-:W1:Y:S01]  /*2a40*/  LDSM.16.M88.4 R116, [R223+0x7800] ;  /* 0x00780000df74783b */ /* 0x000e620000000200 */
[----:B------:R-:W-:-:S06]  /*2a50*/  DEPBAR.LE SB0, 0x0 ;  /* 0x000080000000791a */ /* 0x000fcc0000000000 */
[C---:B----4-:R-:W-:Y:S08]  /*2a60*/  HMMA.16816.F32.BF16 R48, R192.reuse, R16, R156 ;  /* 0x00000010c030723c */ /* 0x050ff0000004189c */
[C---:B------:R-:W-:Y:S08]  /*2a70*/  HMMA.16816.F32.BF16 R44, R192.reuse, R18, R152 ;  /* 0x00000012c02c723c */ /* 0x040ff00000041898 */
[C---:B-----5:R-:W-:Y:S08]  /*2a80*/  HMMA.16816.F32.BF16 R40, R192.reuse, R12, R148 ;  /* 0x0000000cc028723c */ /* 0x060ff00000041894 */
        /* <DEDUP_REMOVED lines=21> */
[C---:B------:R-:W-:Y:S08]  /*2be0*/  HMMA.16816.F32.BF16 R24, R208.reuse, R116, R12 ;  /* 0x00000074d018723c */ /* 0x040ff0000004180c */
[----:B------:R-:W-:Y:S01]  /*2bf0*/  HMMA.16816.F32.BF16 R44, R208, R118, R8 ;  /* 0x00000076d02c723c */ /* 0x000fe20000041808 */
[----:B------:R-:W-:Y:S06]  /*2c00*/  BAR.SYNC.DEFER_BLOCKING 0x0 ;  /* 0x0000000000007b1d */ /* 0x000fec0000010000 */
[----:B------:R-:W-:Y:S05]  /*2c10*/  @!P0 BRA `(.L_x_501) ;  /* 0x0000025000008947 */ /* 0x000fea0003800000 */
[----:B------:R-:W-:-:S04]  /*2c20*/  UIADD3 UR5, UR25, -0x2, URZ ;  /* 0xfffffffe19057890 */ /* 0x000fc8000fffe03f */
        /* <DEDUP_REMOVED lines=36> */
.L_x_501:
[----:B------:R-:W-:Y:S01]  /*2e70*/  FMUL.FTZ R0, R40, c[0x0][0x320] ;  /* 0x0000c80028007a20 */ /* 0x000fe20000410000 */
[----:B---3--:R-:W-:Y:S01]  /*2e80*/  LEA.HI R6, R190, R189, RZ, 0x2 ;  /* 0x000000bdbe067211 */ /* 0x008fe200078f10ff */
[----:B------:R-:W-:Y:S01]  /*2e90*/  FMUL.FTZ R5, R50, c[0x0][0x320] ;  /* 0x0000c80032057a20 */ /* 0x000fe20000410000 */
[----:B------:R-:W-:Y:S01]  /*2ea0*/  SHF.R.S32.HI R7, RZ, 0x1f, R171 ;  /* 0x0000001fff077819 */ /* 0x000fe200000114ab */
[----:B------:R1:W-:Y:S01]  /*2eb0*/  MUFU.TANH R160, R0 ;  /* 0x0000000000a07308 */ /* 0x0003e20000002400 */
[----:B------:R-:W-:Y:S01]  /*2ec0*/  FMUL.FTZ R8, R18, c[0x0][0x320] ;  /* 0x0000c80012087a20 */ /* 0x000fe20000410000 */
[----:B------:R-:W-:Y:S01]  /*2ed0*/  UMOV UR4, 0xffffff80 ;  /* 0xffffff8000047882 */ /* 0x000fe20000000000 */
[----:B------:R-:W-:Y:S01]  /*2ee0*/  LEA.HI R7, R7, R171, RZ, 0x3 ;  /* 0x000000ab07077211 */ /* 0x000fe200078f18ff */
[----:B------:R-:W-:Y:S01]  /*2ef0*/  UIMAD UR4, UR20, UR4, 0x1 ;  /* 0x00000001140474a4 */ /* 0x000fe2000f8e0204 */
[----:B------:R-:W-:Y:S01]  /*2f00*/  FMUL.FTZ R10, R19, c[0x0][0x320] ;  /* 0x0000c800130a7a20 */ /* 0x000fe20000410000 */
[----:B------:R-:W-:Y:S01]  /*2f10*/  UIADD3 UR25, UR25, -0x2, URZ ;  /* 0xfffffffe19197890 */ /* 0x000fe2000fffe03f */
[----:B------:R-:W-:Y:S01]  /*2f20*/  LOP3.LUT R7, R7, 0xffffff8, RZ, 0xc0, !PT ;  /* 0x0ffffff807077812 */ /* 0x000fe200078ec0ff */
[----:B------:R-:W-:Y:S01]  /*2f30*/  IMAD.SHL.U32 R221, R3, 0x2, RZ ;  /* 0x0000000203dd7824 */ /* 0x000fe200078e00ff */
[----:B------:R-:W0:Y:S03]  /*2f40*/  LDGDEPBAR ;  /* 0x00000000000079af */ /* 0x000e260000000000 */
[----:B------:R-:W-:-:S02]  /*2f50*/  IMAD.IADD R9, R171, 0x1, -R7 ;  /* 0x00000001ab097824 */ /* 0x000fc400078e0a07 */
[--C-:B------:R-:W-:Y:S02]  /*2f60*/  IMAD R222, R4, 0x2, R221.reuse ;  /* 0x0000000204de7824 */ /* 0x100fe400078e02dd */
[----:B-1----:R-:W-:Y:S02]  /*2f70*/  FMUL.FTZ R0, R92, c[0x0][0x320] ;  /* 0x0000c8005c007a20 */ /* 0x002fe40000410000 */
[C---:B------:R-:W-:Y:S02]  /*2f80*/  IMAD R225, R2.reuse, 0x2, R221 ;  /* 0x0000000202e17824 */ /* 0x040fe400078e02dd */
[----:B------:R1:W2:Y:S01]  /*2f90*/  MUFU.TANH R82, R0 ;  /* 0x0000000000527308 */ /* 0x0002a20000002400 */
[----:B------:R-:W-:Y:S02]  /*2fa0*/  IMAD R224, R2, 0x2, R222 ;  /* 0x0000000202e07824 */ /* 0x000fe400078e02de */
[----:B-1----:R-:W-:-:S05]  /*2fb0*/  FMUL.FTZ R0, R93, c[0x0][0x320] ;  /* 0x0000c8005d007a20 */ /* 0x002fca0000410000 */
[----:B------:R1:W3:Y:S02]  /*2fc0*/  MUFU.TANH R81, R0 ;  /* 0x0000000000517308 */ /* 0x0002e40000002400 */
[----:B-1----:R-:W-:-:S06]  /*2fd0*/  FMUL.FTZ R0, R84, c[0x0][0x320] ;  /* 0x0000c80054007a20 */ /* 0x002fcc0000410000 */
[----:B------:R1:W4:Y:S02]  /*2fe0*/  MUFU.TANH R80, R0 ;  /* 0x0000000000507308 */ /* 0x0003240000002400 */
[----:B-1----:R-:W-:-:S06]  /*2ff0*/  FMUL.FTZ R0, R85, c[0x0][0x320] ;  /* 0x0000c80055007a20 */ /* 0x002fcc0000410000 */
[----:B------:R1:W-:Y:S02]  /*3000*/  MUFU.TANH R11, R0 ;  /* 0x00000000000b7308 */ /* 0x0003e40000002400 */
[----:B-1----:R-:W-:-:S06]  /*3010*/  FMUL.FTZ R0, R76, c[0x0][0x320] ;  /* 0x0000c8004c007a20 */ /* 0x002fcc0000410000 */
[----:B------:R1:W5:Y:S02]  /*3020*/  MUFU.TANH R76, R0 ;  /* 0x00000000004c7308 */ /* 0x0003640000002400 */
[----:B-1----:R-:W-:-:S06]  /*3030*/  FMUL.FTZ R0, R77, c[0x0][0x320] ;  /* 0x0000c8004d007a20 */ /* 0x002fcc0000410000 */
[----:B------:R1:W1:Y:S02]  /*3040*/  MUFU.TANH R75, R0 ;  /* 0x00000000004b7308 */ /* 0x0002640000002400 */
[----:B-1----:R-:W-:-:S06]  /*3050*/  FMUL.FTZ R0, R60, c[0x0][0x320] ;  /* 0x0000c8003c007a20 */ /* 0x002fcc0000410000 */
[----:B------:R1:W1:Y:S02]  /*3060*/  MUFU.TANH R74, R0 ;  /* 0x00000000004a7308 */ /* 0x0002640000002400 */
[----:B-1----:R-:W-:-:S06]  /*3070*/  FMUL.FTZ R0, R61, c[0x0][0x320] ;  /* 0x0000c8003d007a20 */ /* 0x002fcc0000410000 */
[----:B------:R1:W-:Y:S02]  /*3080*/  MUFU.TANH R73, R0 ;  /* 0x0000000000497308 */ /* 0x0003e40000002400 */
[----:B-1----:R-:W-:-:S06]  /*3090*/  FMUL.FTZ R0, R56, c[0x0][0x320] ;  /* 0x0000c80038007a20 */ /* 0x002fcc0000410000 */
[----:B------:R1:W1:Y:S02]  /*30a0*/  MUFU.TANH R66, R0 ;  /* 0x0000000000427308 */ /* 0x0002640000002400 */
        /* <DEDUP_REMOVED lines=29> */
[----:B------:R1:W-:Y:S08]  /*3280*/  MUFU.TANH R20, R5 ;  /* 0x0000000500147308 */ /* 0x0003f00000002400 */
[----:B------:R2:W2:Y:S01]  /*3290*/  MUFU.TANH R49, R0 ;  /* 0x0000000000317308 */ /* 0x0004a20000002400 */
[----:B-1----:R-:W-:-:S05]  /*32a0*/  LOP3.LUT R5, R6, 0xfffffffc, RZ, 0xc0, !PT ;  /* 0xfffffffc06057812 */ /* 0x002fca00078ec0ff */
[----:B------:R-:W-:Y:S02]  /*32b0*/  IMAD.IADD R5, R189, 0x1, -R5 ;  /* 0x00000001bd057824 */ /* 0x000fe400078e0a05 */
[----:B--2---:R-:W-:-:S04]  /*32c0*/  FMUL.FTZ R0, R21, c[0x0][0x320] ;  /* 0x0000c80015007a20 */ /* 0x004fc80000410000 */
[----:B------:R1:W2:Y:S02]  /*32d0*/  MUFU.TANH R48, R0 ;  /* 0x0000000000307308 */ /* 0x0002a40000002400 */
        /* <DEDUP_REMOVED lines=15> */
[----:B------:R1:W-:Y:S02]  /*33d0*/  MUFU.TANH R156, R0 ;  /* 0x00000000009c7308 */ /* 0x0003e40000002400 */
        /* <DEDUP_REMOVED lines=15> */
[----:B------:R1:W-:Y:S08]  /*34d0*/  MUFU.TANH R34, R8 ;  /* 0x0000000800227308 */ /* 0x0003f00000002400 */
[----:B------:R2:W-:Y:S01]  /*34e0*/  MUFU.TANH R167, R0 ;  /* 0x0000000000a77308 */ /* 0x0005e20000002400 */
[----:B-1----:R-:W-:-:S04]  /*34f0*/  LEA.HI R8, R5, R5, RZ, 0x1 ;  /* 0x0000000505087211 */ /* 0x002fc800078f08ff */
[----:B------:R-:W-:Y:S01]  /*3500*/  LOP3.LUT R8, R8, 0x1ffffffe, RZ, 0xc0, !PT ;  /* 0x1ffffffe08087812 */ /* 0x000fe200078ec0ff */
[----:B--2---:R-:W-:-:S04]  /*3510*/  FMUL.FTZ R0, R35, c[0x0][0x320] ;  /* 0x0000c80023007a20 */ /* 0x004fc80000410000 */
        /* <DEDUP_REMOVED lines=12> */
[----:B------:R1:W2:Y:S02]  /*35e0*/  MUFU.TANH R13, R0 ;  /* 0x00000000000d7308 */ /* 0x0002a40000002400 */
[----:B-1----:R-:W-:-:S06]  /*35f0*/  FMUL.FTZ R0, R22, c[0x0][0x320] ;  /* 0x0000c80016007a20 */ /* 0x002fcc0000410000 */
[----:B------:R1:W-:Y:S02]  /*3600*/  MUFU.TANH R38, R0 ;  /* 0x0000000000267308 */ /* 0x0003e40000002400 */
[----:B-1----:R-:W-:-:S06]  /*3610*/  FMUL.FTZ R0, R23, c[0x0][0x320] ;  /* 0x0000c80017007a20 */ /* 0x002fcc0000410000 */
[----:B------:R-:W-:Y:S08]  /*3620*/  MUFU.TANH R23, R10 ;  /* 0x0000000a00177308 */ /* 0x000ff00000002400 */
[----:B------:R1:W-:Y:S02]  /*3630*/  MUFU.TANH R35, R0 ;  /* 0x0000000000237308 */ /* 0x0003e40000002400 */
[----:B-1----:R-:W-:-:S06]  /*3640*/  FMUL.FTZ R0, R87, c[0x0][0x320] ;  /* 0x0000c80057007a20 */ /* 0x002fcc0000410000 */
[----:B------:R1:W1:Y:S02]  /*3650*/  MUFU.TANH R14, R0 ;  /* 0x00000000000e7308 */ /* 0x0002640000002400 */
[----:B-1----:R-:W-:-:S05]  /*3660*/  LOP3.LUT R0, R188, 0xffffffe0, RZ, 0xc0, !PT ;  /* 0xffffffe0bc007812 */ /* 0x002fca00078ec0ff */
[----:B------:R-:W-:-:S05]  /*3670*/  IMAD.IADD R0, R189, 0x1, -R0 ;  /* 0x00000001bd007824 */ /* 0x000fca00078e0a00 */
[----:B------:R-:W-:-:S04]  /*3680*/  SHF.R.S32.HI R6, RZ, 0x1f, R0 ;  /* 0x0000001fff067819 */ /* 0x000fc80000011400 */
[----:B------:R-:W-:-:S04]  /*3690*/  LEA.HI R6, R6, R0, RZ, 0x2 ;  /* 0x0000000006067211 */ /* 0x000fc800078f10ff */
[----:B------:R-:W-:-:S05]  /*36a0*/  LEA.HI.SX32 R7, R6, UR23, 0x1e ;  /* 0x0000001706077c11 */ /* 0x000fca000f8ff2ff */
[----:B------:R-:W-:Y:S02]  /*36b0*/  IMAD R9, R9, 0x10, R7 ;  /* 0x0000001009097824 */ /* 0x000fe400078e0207 */
[----:B------:R-:W-:Y:S02]  /*36c0*/  IMAD.IADD R7, R5, 0x1, -R8 ;  /* 0x0000000105077824 */ /* 0x000fe400078e0a08 */
[----:B------:R-:W-:Y:S02]  /*36d0*/  FMUL.FTZ R5, R51, c[0x0][0x320] ;  /* 0x0000c80033057a20 */ /* 0x000fe40000410000 */
[----:B------:R-:W-:Y:S02]  /*36e0*/  IMAD R15, R7, 0x8, R9 ;  /* 0x00000008070f7824 */ /* 0x000fe400078e0209 */
[----:B------:R1:W-:Y:S01]  /*36f0*/  MUFU.TANH R17, R5 ;  /* 0x0000000500117308 */ /* 0x0003e20000002400 */
[----:B------:R-:W-:Y:S02]  /*3700*/  FMUL.FTZ R7, R62, c[0x0][0x320] ;  /* 0x0000c8003e077a20 */ /* 0x000fe40000410000 */
[----:B------:R-:W-:Y:S01]  /*3710*/  @P3 IMAD.HI.U32 R8, R15, c[0x0][0x2c8], RZ ;  /* 0x0000b2000f083a27 */ /* 0x000fe200078e00ff */
[----:B------:R2:W-:Y:S04]  /*3720*/  STL [R1+0x20], R15 ;  /* 0x0000200f01007387 */ /* 0x0005e80000100800 */
[----:B------:R3:W2:Y:S01]  /*3730*/  MUFU.TANH R64, R7 ;  /* 0x0000000700407308 */ /* 0x0006a20000002400 */
[----:B-1----:R-:W-:Y:S01]  /*3740*/  IMAD.MOV.U32 R5, RZ, RZ, R15 ;  /* 0x000000ffff057224 */ /* 0x002fe200078e000f */
[----:B------:R-:W-:-:S05]  /*3750*/  @P3 SHF.R.U32.HI R5, RZ, c[0x0][0x2cc], R8 ;  /* 0x0000b300ff053a19 */ /* 0x000fca0000011608 */
[----:B------:R-:W1:Y:S01]  /*3760*/  SHFL.IDX PT, R9, R5, RZ, 0x1c1f ;  /* 0x001c1fff05097589 */ /* 0x000e6200000e0000 */
[----:B---3--:R-:W-:-:S03]  /*3770*/  FMUL.FTZ R7, R26, c[0x0][0x320] ;  /* 0x0000c8001a077a20 */ /* 0x008fc60000410000 */
[----:B------:R3:W1:Y:S01]  /*3780*/  SHFL.IDX PT, R8, R5, 0x1, 0x1c1f ;  /* 0x003c1f0005087f89 */ /* 0x00066200000e0000 */
[----:B------:R4:W-:Y:S01]  /*3790*/  MUFU.TANH R22, R7 ;  /* 0x0000000700167308 */ /* 0x0009e20000002400 */
[----:B--2---:R-:W-:-:S07]  /*37a0*/  FMUL.FTZ R15, R47, c[0x0][0x320] ;  /* 0x0000c8002f0f7a20 */ /* 0x004fce0000410000 */
[----:B------:R-:W-:Y:S01]  /*37b0*/  MUFU.TANH R15, R15 ;  /* 0x0000000f000f7308 */ /* 0x000fe20000002400 */
[----:B----4-:R-:W-:-:S07]  /*37c0*/  FMUL.FTZ R7, R27, c[0x0][0x320] ;  /* 0x0000c8001b077a20 */ /* 0x010fce0000410000 */
[----:B------:R2:W-:Y:S01]  /*37d0*/  MUFU.TANH R19, R7 ;  /* 0x0000000700137308 */ /* 0x0005e20000002400 */
[----:B---3--:R-:W-:Y:S01]  /*37e0*/  LOP3.LUT R5, R6, 0x7ffffffc, RZ, 0xc0, !PT ;  /* 0x7ffffffc06057812 */ /* 0x008fe200078ec0ff */
[----:B------:R-:W-:-:S04]  /*37f0*/  IMAD.U32 R6, RZ, RZ, UR4 ;  /* 0x00000004ff067e24 */ /* 0x000fc8000f8e00ff */
[----:B------:R-:W-:Y:S02]  /*3800*/  IMAD.IADD R5, R0, 0x1, -R5 ;  /* 0x0000000100057824 */ /* 0x000fe400078e0a05 */
[----:B------:R-:W-:Y:S02]  /*3810*/  FMUL.FTZ R0, R63, c[0x0][0x320] ;  /* 0x0000c8003f007a20 */ /* 0x000fe40000410000 */
[----:B------:R-:W-:Y:S02]  /*3820*/  IMAD.SHL.U32 R10, R5, 0x2, RZ ;  /* 0x00000002050a7824 */ /* 0x000fe400078e00ff */
[----:B------:R3:W4:Y:S01]  /*3830*/  MUFU.TANH R65, R0 ;  /* 0x0000000000417308 */ /* 0x0007220000002400 */
[----:B------:R-:W-:Y:S02]  /*3840*/  FMUL.FTZ R5, R70, c[0x0][0x320] ;  /* 0x0000c80046057a20 */ /* 0x000fe40000410000 */
[----:B------:R4:W-:Y:S01]  /*3850*/  STL [R1+0x24], R10 ;  /* 0x0000240a01007387 */ /* 0x0009e20000100800 */
[----:B--2---:R-:W-:-:S04]  /*3860*/  FMUL.FTZ R7, R46, c[0x0][0x320] ;  /* 0x0000c8002e077a20 */ /* 0x004fc80000410000 */
[----:B------:R1:W2:Y:S01]  /*3870*/  MUFU.TANH R16, R5 ;  /* 0x0000000500107308 */ /* 0x0002a20000002400 */
[----:B---3--:R-:W-:-:S07]  /*3880*/  IADD3 R0, -R10, UR8, R6 ;  /* 0x000000080a007c10 */ /* 0x008fce000fffe106 */
[----:B------:R3:W-:Y:S01]  /*3890*/  MUFU.TANH R18, R7 ;  /* 0x0000000700127308 */ /* 0x0007e20000002400 */
[----:B------:R-:W-:Y:S02]  /*38a0*/  IADD3 R6, -R10, UR17, RZ ;  /* 0x000000110a067c10 */ /* 0x000fe4000fffe1ff */
[----:B------:R-:W-:-:S05]  /*38b0*/  IADD3 R0, R0, -UR11, RZ ;  /* 0x8000000b00007c10 */ /* 0x000fca000fffe0ff */
[C---:B-1----:R-:W-:Y:S02]  /*38c0*/  IMAD.IADD R5, R0.reuse, 0x1, R9 ;  /* 0x0000000100057824 */ /* 0x042fe400078e0209 */
[----:B------:R-:W-:Y:S02]  /*38d0*/  IMAD.IADD R0, R0, 0x1, R8 ;  /* 0x0000000100007824 */ /* 0x000fe400078e0208 */
[----:B------:R-:W-:Y:S01]  /*38e0*/  FMUL.FTZ R8, R71, c[0x0][0x320] ;  /* 0x0000c80047087a20 */ /* 0x000fe20000410000 */
[C---:B------:R-:W-:Y:S02]  /*38f0*/  IMNMX R5, R6.reuse, R5, PT ;  /* 0x0000000506057217 */ /* 0x040fe40003800200 */
[----:B------:R-:W-:Y:S02]  /*3900*/  IMNMX R0, R6, R0, PT ;  /* 0x0000000006007217 */ /* 0x000fe40003800200 */
[C---:B------:R-:W-:Y:S01]  /*3910*/  ISETP.GT.AND P2, PT, R5.reuse, RZ, PT ;  /* 0x000000ff0500720c */ /* 0x040fe20003f44270 */
[----:B------:R1:W1:Y:S01]  /*3920*/  MUFU.TANH R6, R8 ;  /* 0x0000000800067308 */ /* 0x0002620000002400 */
[----:B------:R-:W-:-:S02]  /*3930*/  ISETP.GT.AND P1, PT, R5, 0x1, PT ;  /* 0x000000010500780c */ /* 0x000fc40003f24270 */
[----:B------:R-:W-:Y:S02]  /*3940*/  ISETP.GT.AND P0, PT, R5, 0x8, PT ;  /* 0x000000080500780c */ /* 0x000fe40003f04270 */
[----:B---3--:R-:W-:Y:S02]  /*3950*/  FSEL R7, R82, -INF , P2 ;  /* 0xff80000052077808 */ /* 0x008fe40001000000 */
[----:B------:R-:W-:Y:S02]  /*3960*/  FSEL R9, R81, -INF , P1 ;  /* 0xff80000051097808 */ /* 0x000fe40000800000 */
[C---:B------:R-:W-:Y:S02]  /*3970*/  ISETP.GT.AND P2, PT, R5.reuse, 0x10, PT ;  /* 0x000000100500780c */ /* 0x040fe40003f44270 */
[----:B------:R-:W-:Y:S02]  /*3980*/  ISETP.GT.AND P1, PT, R5, 0x11, PT ;  /* 0x000000110500780c */ /* 0x000fe40003f24270 */
[----:B----4-:R-:W-:-:S02]  /*3990*/  FSEL R10, R80, -INF , P0 ;  /* 0xff800000500a7808 */ /* 0x010fc40000000000 */
[----:B------:R-:W-:Y:S02]  /*39a0*/  ISETP.GT.AND P0, PT, R5, 0x18, PT ;  /* 0x000000180500780c */ /* 0x000fe40003f04270 */
[----:B-----5:R-:W-:Y:S02]  /*39b0*/  FSEL R28, R76, -INF , P2 ;  /* 0xff8000004c1c7808 */ /* 0x020fe40001000000 */
[----:B------:R-:W-:Y:S02]  /*39c0*/  FSEL R29, R75, -INF , P1 ;  /* 0xff8000004b1d7808 */ /* 0x000fe40000800000 */
[C---:B------:R-:W-:Y:S02]  /*39d0*/  ISETP.GT.AND P2, PT, R5.reuse, 0x20, PT ;  /* 0x000000200500780c */ /* 0x040fe40003f44270 */
[C---:B------:R-:W-:Y:S02]  /*39e0*/  ISETP.GT.AND P1, PT, R5.reuse, 0x21, PT ;  /* 0x000000210500780c */ /* 0x040fe40003f24270 */
[----:B------:R-:W-:-:S02]  /*39f0*/  ISETP.GT.AND P6, PT, R5, 0x9, PT ;  /* 0x000000090500780c */ /* 0x000fc40003fc4270 */
[----:B------:R-:W-:Y:S02]  /*3a00*/  FSEL R30, R74, -INF , P0 ;  /* 0xff8000004a1e7808 */ /* 0x000fe40000000000 */
[C---:B------:R-:W-:Y:S02]  /*3a10*/  ISETP.GT.AND P0, PT, R5.reuse, 0x28, PT ;  /* 0x000000280500780c */ /* 0x040fe40003f04270 */
[----:B------:R-:W-:Y:S02]  /*3a20*/  FSEL R66, R66, -INF , P2 ;  /* 0xff80000042427808 */ /* 0x000fe40001000000 */
[----:B------:R-:W-:Y:S02]  /*3a30*/  FSEL R71, R72, -INF , P1 ;  /* 0xff80000048477808 */ /* 0x000fe40000800000 */
[C---:B------:R-:W-:Y:S02]  /*3a40*/  ISETP.GT.AND P2, PT, R5.reuse, 0x30, PT ;  /* 0x000000300500780c */ /* 0x040fe40003f44270 */
[----:B------:R-:W-:-:S02]  /*3a50*/  ISETP.GT.AND P1, PT, R5, 0x31, PT ;  /* 0x000000310500780c */ /* 0x000fc40003f24270 */
[----:B------:R-:W-:Y:S02]  /*3a60*/  FSEL R11, R11, -INF , P6 ;  /* 0xff8000000b0b7808 */ /* 0x000fe40003000000 */
[C---:B------:R-:W-:Y:S02]  /*3a70*/  ISETP.GT.AND P6, PT, R5.reuse, 0x19, PT ;  /* 0x000000190500780c */ /* 0x040fe40003fc4270 */
[----:B------:R-:W-:Y:S02]  /*3a80*/  FSEL R92, R92, -INF , P0 ;  /* 0xff8000005c5c7808 */ /* 0x000fe40000000000 */
[----:B------:R-:W-:Y:S02]  /*3a90*/  ISETP.GT.AND P0, PT, R5, 0x38, PT ;  /* 0x000000380500780c */ /* 0x000fe40003f04270 */
[----:B------:R-:W-:Y:S02]  /*3aa0*/  FSEL R150, R150, -INF , P2 ;  /* 0xff80000096967808 */ /* 0x000fe40001000000 */
[----:B------:R-:W-:-:S02]  /*3ab0*/  FSEL R152, R152, -INF , P1 ;  /* 0xff80000098987808 */ /* 0x000fc40000800000 */
[C---:B------:R-:W-:Y:S02]  /*3ac0*/  ISETP.GT.AND P2, PT, R5.reuse, 0x40, PT ;  /* 0x000000400500780c */ /* 0x040fe40003f44270 */
[----:B------:R-:W-:Y:S02]  /*3ad0*/  ISETP.GT.AND P1, PT, R5, 0x41, PT ;  /* 0x000000410500780c */ /* 0x000fe40003f24270 */
[----:B------:R-:W-:Y:S02]  /*3ae0*/  FSEL R33, R73, -INF , P6 ;  /* 0xff80000049217808 */ /* 0x000fe40003000000 */
[----:B------:R-:W-:Y:S02]  /*3af0*/  ISETP.GT.AND P6, PT, R5, 0x29, PT ;  /* 0x000000290500780c */ /* 0x000fe40003fc4270 */
[----:B------:R-:W-:Y:S02]  /*3b00*/  FSEL R153, R153, -INF , P0 ;  /* 0xff80000099997808 */ /* 0x000fe40000000000 */
[----:B------:R-:W-:-:S02]  /*3b10*/  ISETP.GT.AND P0, PT, R5, 0x48, PT ;  /* 0x000000480500780c */ /* 0x000fc40003f04270 */
[----:B------:R-:W-:Y:S02]  /*3b20*/  FSEL R160, R160, -INF , P2 ;  /* 0xff800000a0a07808 */ /* 0x000fe40001000000 */
[----:B------:R-:W-:Y:S02]  /*3b30*/  FSEL R161, R161, -INF , P1 ;  /* 0xff800000a1a17808 */ /* 0x000fe40000800000 */
[C---:B------:R-:W-:Y:S02]  /*3b40*/  ISETP.GT.AND P2, PT, R5.reuse, 0x50, PT ;  /* 0x000000500500780c */ /* 0x040fe40003f44270 */
[----:B------:R-:W-:Y:S02]  /*3b50*/  ISETP.GT.AND P1, PT, R5, 0x51, PT ;  /* 0x000000510500780c */ /* 0x000fe40003f24270 */
[----:B------:R-:W-:Y:S02]  /*3b60*/  FSEL R94, R61, -INF , P6 ;  /* 0xff8000003d5e7808 */ /* 0x000fe40003000000 */
[----:B------:R-:W-:-:S02]  /*3b70*/  ISETP.GT.AND P6, PT, R5, 0x39, PT ;  /* 0x000000390500780c */ /* 0x000fc40003fc4270 */
[----:B------:R-:W-:Y:S02]  /*3b80*/  FSEL R162, R162, -INF , P0 ;  /* 0xff800000a2a27808 */ /* 0x000fe40000000000 */
[----:B------:R-:W-:Y:S02]  /*3b90*/  ISETP.GT.AND P0, PT, R5, 0x58, PT ;  /* 0x000000580500780c */ /* 0x000fe40003f04270 */
[----:B------:R-:W-:Y:S02]  /*3ba0*/  FSEL R171, R57, -INF , P2 ;  /* 0xff80000039ab7808 */ /* 0x000fe40001000000 */
[----:B------:R-:W-:Y:S02]  /*3bb0*/  FSEL R188, R56, -INF , P1 ;  /* 0xff80000038bc7808 */ /* 0x000fe40000800000 */
[C---:B------:R-:W-:Y:S02]  /*3bc0*/  ISETP.GT.AND P2, PT, R5.reuse, 0x60, PT ;  /* 0x000000600500780c */ /* 0x040fe40003f44270 */
[----:B------:R-:W-:-:S02]  /*3bd0*/  ISETP.GT.AND P1, PT, R5, 0x61, PT ;  /* 0x000000610500780c */ /* 0x000fc40003f24270 */
[----:B------:R-:W-:Y:S02]  /*3be0*/  FSEL R155, R155, -INF , P6 ;  /* 0xff8000009b9b7808 */ /* 0x000fe40003000000 */
[----:B------:R-:W-:Y:S02]  /*3bf0*/  ISETP.GT.AND P6, PT, R5, 0x49, PT ;  /* 0x000000490500780c */ /* 0x000fe40003fc4270 */
[----:B------:R-:W-:Y:S02]  /*3c00*/  FSEL R189, R53, -INF , P0 ;  /* 0xff80000035bd7808 */ /* 0x000fe40000000000 */
[----:B------:R-:W-:Y:S02]  /*3c10*/  ISETP.GT.AND P0, PT, R5, 0x68, PT ;  /* 0x000000680500780c */ /* 0x000fe40003f04270 */
[----:B------:R-:W-:Y:S02]  /*3c20*/  FSEL R207, R49, -INF , P2 ;  /* 0xff80000031cf7808 */ /* 0x000fe40001000000 */
[----:B------:R-:W-:-:S02]  /*3c30*/  FSEL R212, R48, -INF , P1 ;  /* 0xff80000030d47808 */ /* 0x000fc40000800000 */
[----:B------:R-:W-:Y:S02]  /*3c40*/  FMNMX.FTZ R69, R7, R9, !PT ;  /* 0x0000000907457209 */ /* 0x000fe40007810000 */
[C---:B------:R-:W-:Y:S02]  /*3c50*/  ISETP.GT.AND P2, PT, R5.reuse, 0x70, PT ;  /* 0x000000700500780c */ /* 0x040fe40003f44270 */
[C---:B------:R-:W-:Y:S02]  /*3c60*/  ISETP.GT.AND P1, PT, R5.reuse, 0x71, PT ;  /* 0x000000710500780c */ /* 0x040fe40003f24270 */
[----:B------:R-:W-:Y:S02]  /*3c70*/  FSEL R163, R60, -INF , P6 ;  /* 0xff8000003ca37808 */ /* 0x000fe40003000000 */
[----:B------:R-:W-:Y:S02]  /*3c80*/  ISETP.GT.AND P6, PT, R5, 0x59, PT ;  /* 0x000000590500780c */ /* 0x000fe40003fc4270 */
[----:B------:R-:W-:-:S02]  /*3c90*/  FSEL R216, R41, -INF , P0 ;  /* 0xff80000029d87808 */ /* 0x000fc40000000000 */
[----:B------:R-:W-:Y:S02]  /*3ca0*/  FMNMX.FTZ R69, R10, R69, !PT ;  /* 0x000000450a457209 */ /* 0x000fe40007810000 */
[----:B------:R-:W-:Y:S02]  /*3cb0*/  ISETP.GT.AND P0, PT, R5, 0x78, PT ;  /* 0x000000780500780c */ /* 0x000fe40003f04270 */
[----:B------:R-:W-:Y:S02]  /*3cc0*/  FSEL R26, R37, -INF , P2 ;  /* 0xff800000251a7808 */ /* 0x000fe40001000000 */
[----:B------:R-:W-:Y:S02]  /*3cd0*/  FSEL R27, R36, -INF , P1 ;  /* 0xff800000241b7808 */ /* 0x000fe40000800000 */
[C---:B------:R-:W-:Y:S02]  /*3ce0*/  ISETP.GT.AND P2, PT, R0.reuse, RZ, PT ;  /* 0x000000ff0000720c */ /* 0x040fe40003f44270 */
[----:B------:R-:W-:Y:S01]  /*3cf0*/  ISETP.GT.AND P1, PT, R0, 0x1, PT ;  /* 0x000000010000780c */ /* 0x000fe20003f24270 */
[----:B------:R-:W-:Y:S01]  /*3d00*/  IMAD.MOV.U32 R4, RZ, RZ, R27 ;  /* 0x000000ffff047224 */ /* 0x000fe200078e001b */
[----:B------:R-:W-:-:S02]  /*3d10*/  FSEL R191, R52, -INF , P6 ;  /* 0xff80000034bf7808 */ /* 0x000fc40003000000 */
[----:B------:R-:W-:Y:S02]  /*3d20*/  ISETP.GT.AND P6, PT, R5, 0x69, PT ;  /* 0x000000690500780c */ /* 0x000fe40003fc4270 */
[----:B------:R-:W-:Y:S02]  /*3d30*/  FMNMX.FTZ R69, R11, R69, !PT ;  /* 0x000000450b457209 */ /* 0x000fe40007810000 */
[----:B------:R-:W-:Y:S02]  /*3d40*/  FSEL R25, R25, -INF , P0 ;  /* 0xff80000019197808 */ /* 0x000fe40000000000 */
[----:B------:R-:W-:Y:S02]  /*3d50*/  ISETP.GT.AND P0, PT, R0, 0x8, PT ;  /* 0x000000080000780c */ /* 0x000fe40003f04270 */
[----:B-1----:R-:W-:Y:S02]  /*3d60*/  FSEL R8, R24, -INF , P2 ;  /* 0xff80000018087808 */ /* 0x002fe40001000000 */
[----:B------:R-:W-:-:S02]  /*3d70*/  FSEL R12, R12, -INF , P1 ;  /* 0xff8000000c0c7808 */ /* 0x000fc40000800000 */
[----:B------:R-:W-:Y:S02]  /*3d80*/  FSEL R218, R40, -INF , P6 ;  /* 0xff80000028da7808 */ /* 0x000fe40003000000 */
[----:B------:R-:W-:Y:S02]  /*3d90*/  FMNMX.FTZ R69, R28, R69, !PT ;  /* 0x000000451c457209 */ /* 0x000fe40007810000 */
[----:B------:R-:W-:Y:S02]  /*3da0*/  ISETP.GT.AND P6, PT, R5, 0x79, PT ;  /* 0x000000790500780c */ /* 0x000fe40003fc4270 */
[----:B------:R-:W-:Y:S02]  /*3db0*/  ISETP.GT.AND P2, PT, R0, 0x9, PT ;  /* 0x000000090000780c */ /* 0x000fe40003f44270 */
[----:B------:R-:W-:Y:S02]  /*3dc0*/  FSEL R13, R13, -INF , P0 ;  /* 0xff8000000d0d7808 */ /* 0x000fe40000000000 */
[----:B------:R-:W-:-:S02]  /*3dd0*/  FMNMX.FTZ R5, R8, R12, !PT ;  /* 0x0000000c08057209 */ /* 0x000fc40007810000 */
[----:B------:R-:W-:Y:S02]  /*3de0*/  FMNMX.FTZ R69, R29, R69, !PT ;  /* 0x000000451d457209 */ /* 0x000fe40007810000 */
[----:B------:R-:W-:Y:S02]  /*3df0*/  ISETP.GT.AND P1, PT, R0, 0x10, PT ;  /* 0x000000100000780c */ /* 0x000fe40003f24270 */
[----:B------:R-:W-:Y:S02]  /*3e00*/  FSEL R14, R14, -INF , P2 ;  /* 0xff8000000e0e7808 */ /* 0x000fe40001000000 */
[----:B------:R-:W-:Y:S02]  /*3e10*/  FMNMX.FTZ R5, R13, R5, !PT ;  /* 0x000000050d057209 */ /* 0x000fe40007810000 */
[----:B------:R-:W-:Y:S02]  /*3e20*/  FMNMX.FTZ R69, R30, R69, !PT ;  /* 0x000000451e457209 */ /* 0x000fe40007810000 */
[----:B------:R-:W-:-:S02]  /*3e30*/  ISETP.GT.AND P0, PT, R0, 0x11, PT ;  /* 0x000000110000780c */ /* 0x000fc40003f04270 */
[----:B------:R-:W-:Y:S02]  /*3e40*/  FSEL R31, R21, -INF , P1 ;  /* 0xff800000151f7808 */ /* 0x000fe40000800000 */
[----:B------:R-:W-:Y:S02]  /*3e50*/  FMNMX.FTZ R5, R14, R5, !PT ;  /* 0x000000050e057209 */ /* 0x000fe40007810000 */
[----:B------:R-:W-:Y:S02]  /*3e60*/  FMNMX.FTZ R69, R33, R69, !PT ;  /* 0x0000004521457209 */ /* 0x000fe40007810000 */
        /* <DEDUP_REMOVED lines=14> */
[----:B------:R-:W-:Y:S01]  /*3f50*/  FMNMX.FTZ R5, R65, R5, !PT ;  /* 0x0000000541057209 */ /* 0x000fe20007810000 */
[----:B------:R-:W-:Y:S01]  /*3f60*/  LDSM.16.MT88.4 R40, [R222+0x4100] ;  /* 0x00410000de28783b */ /* 0x000fe20000004200 */
        /* <DEDUP_REMOVED lines=22> */
[----:B--2---:R-:W-:Y:S02]  /*40d0*/  FSEL R151, R16, -INF , P0 ;  /* 0xff80000010977808 */ /* 0x004fe40000000000 */
        /* <DEDUP_REMOVED lines=41> */
[----:B------:R-:W-:Y:S01]  /*4370*/  LDSM.16.MT88.4 R36, [R221+0x900] ;  /* 0x00090000dd24783b */ /* 0x000fe20000004200 */
        /* <DEDUP_REMOVED lines=12> */
[----:B------:R-:W-:Y:S02]  /*4440*/  FSEL R244, R44, -INF , P6 ;  /* 0xff8000002cf47808 */ /* 0x000fe40003000000 */
[----:B------:R-:W-:Y:S02]  /*4450*/  FMNMX.FTZ R69, R25, R69, !PT ;  /* 0x0000004519457209 */ /* 0x000fe40007810000 */
[----:B------:R-:W-:-:S02]  /*4460*/  ISETP.GT.AND P1, PT, R0, 0x71, PT ;  /* 0x000000710000780c */ /* 0x000fc40003f24270 */
[----:B------:R-:W-:Y:S02]  /*4470*/  FSEL R219, R22, -INF , P0 ;  /* 0xff80000016db7808 */ /* 0x000fe40000000000 */
[----:B------:R-:W-:Y:S01]  /*4480*/  FMNMX.FTZ R5, R202, R5, !PT ;  /* 0x00000005ca057209 */ /* 0x000fe20007810000 */
[----:B------:R-:W-:Y:S01]  /*4490*/  LDSM.16.MT88.4 R20, [R221+0x100] ;  /* 0x00010000dd14783b */ /* 0x000fe20000004200 */
[----:B------:R-:W-:Y:S02]  /*44a0*/  FMNMX.FTZ R69, R244, R69, !PT ;  /* 0x00000045f4457209 */ /* 0x000fe40007810000 */
[----:B------:R-:W-:Y:S02]  /*44b0*/  ISETP.GT.AND P0, PT, R0, 0x78, PT ;  /* 0x000000780000780c */ /* 0x000fe40003f04270 */
[----:B------:R-:W-:Y:S01]  /*44c0*/  FSEL R246, R19, -INF , P1 ;  /* 0xff80000013f67808 */ /* 0x000fe20000800000 */
[----:B------:R-:W1:Y:S01]  /*44d0*/  SHFL.BFLY PT, R6, R69, 0x2, 0x1f ;  /* 0x0c401f0045067f89 */ /* 0x000e6200000e0000 */
[----:B------:R-:W-:-:S02]  /*44e0*/  FMNMX.FTZ R5, R219, R5, !PT ;  /* 0x00000005db057209 */ /* 0x000fc40007810000 */
[----:B------:R-:W-:Y:S02]  /*44f0*/  ISETP.GT.AND P1, PT, R0, 0x79, PT ;  /* 0x000000790000780c */ /* 0x000fe40003f24270 */
[----:B------:R-:W-:Y:S02]  /*4500*/  FSEL R245, R18, -INF , P0 ;  /* 0xff80000012f57808 */ /* 0x000fe40000000000 */
[----:B------:R-:W-:Y:S01]  /*4510*/  FMNMX.FTZ R0, R246, R5, !PT ;  /* 0x00000005f6007209 */ /* 0x000fe20007810000 */
[----:B------:R-:W-:Y:S01]  /*4520*/  LDSM.16.MT88.4 R16, [R222+0x100] ;  /* 0x00010000de10783b */ /* 0x000fe20000004200 */
        /* <DEDUP_REMOVED lines=12> */
[--C-:B------:R-:W-:Y:S02]  /*45f0*/  FFMA.FTZ R6, R7, c[0x0][0x2d0], -R5.reuse ;  /* 0x0000b40007067a23 */ /* 0x100fe40000010805 */
[--C-:B------:R-:W-:Y:S02]  /*4600*/  FFMA.FTZ R2, R28, c[0x0][0x2d0], -R5.reuse ;  /* 0x0000b4001c027a23 */ /* 0x100fe40000010805 */
[----:B------:R1:W-:Y:S01]  /*4610*/  MUFU.EX2 R117, R6 ;  /* 0x0000000600757308 */ /* 0x0003e20000000800 */
[----:B--2---:R-:W-:Y:S01]  /*4620*/  FMNMX.FTZ R68, R0, R68, !PT ;  /* 0x0000004400447209 */ /* 0x004fe20007810000 */
[----:B------:R-:W-:-:S03]  /*4630*/  FFMA.FTZ R0, R10, c[0x0][0x2d0], -R5 ;  /* 0x0000b4000a007a23 */ /* 0x000fc60000010805 */
[----:B------:R-:W-:-:S03]  /*4640*/  FSETP.NEU.FTZ.AND P0, PT, R68, -INF , PT ;  /* 0xff8000004400780b */ /* 0x000fc60003f1d000 */
[----:B------:R2:W-:Y:S01]  /*4650*/  MUFU.EX2 R164, R0 ;  /* 0x0000000000a47308 */ /* 0x0005e20000000800 */
[----:B-1----:R-:W-:-:S07]  /*4660*/  FFMA.FTZ R6, R9, c[0x0][0x2d0], -R5 ;  /* 0x0000b40009067a23 */ /* 0x002fce0000010805 */
[----:B------:R1:W-:Y:S01]  /*4670*/  MUFU.EX2 R196, R2 ;  /* 0x0000000200c47308 */ /* 0x0003e20000000800 */
[----:B--2---:R-:W-:-:S07]  /*4680*/  FMUL.FTZ R0, R68, c[0x0][0x2d0] ;  /* 0x0000b40044007a20 */ /* 0x004fce0000410000 */
[----:B------:R2:W3:Y:S01]  /*4690*/  MUFU.EX2 R118, R6 ;  /* 0x0000000600767308 */ /* 0x0004e20000000800 */
[----:B------:R-:W-:Y:S01]  /*46a0*/  FSEL R0, R0, RZ, P0 ;  /* 0x000000ff00007208 */ /* 0x000fe20000000000 */
[----:B-1----:R-:W-:-:S04]  /*46b0*/  FFMA.FTZ R2, R29, c[0x0][0x2d0], -R5 ;  /* 0x0000b4001d027a23 */ /* 0x002fc80000010805 */
[----:B------:R-:W-:Y:S02]  /*46c0*/  FFMA.FTZ R3, R8, c[0x0][0x2d0], -R0 ;  /* 0x0000b40008037a23 */ /* 0x000fe40000010800 */
[----:B------:R1:W-:Y:S01]  /*46d0*/  MUFU.EX2 R198, R2 ;  /* 0x0000000200c67308 */ /* 0x0003e20000000800 */
[----:B--2---:R-:W-:Y:S01]  /*46e0*/  FFMA.FTZ R6, R11, c[0x0][0x2d0], -R5 ;  /* 0x0000b4000b067a23 */ /* 0x004fe20000010805 */
[----:B---3--:R-:W-:-:S06]  /*46f0*/  F2FP.BF16.PACK_AB R8, R118, R117 ;  /* 0x000000757608723e */ /* 0x008fcc00000010ff */
[----:B------:R2:W-:Y:S08]  /*4700*/  MUFU.EX2 R119, R3 ;  /* 0x0000000300777308 */ /* 0x0005f00000000800 */
[----:B------:R3:W4:Y:S01]  /*4710*/  MUFU.EX2 R166, R6 ;  /* 0x0000000600a67308 */ /* 0x0007220000000800 */
[----:B-1----:R-:W-:Y:S02]  /*4720*/  FFMA.FTZ R2, R30, c[0x0][0x2d0], -R5 ;  /* 0x0000b4001e027a23 */ /* 0x002fe40000010805 */
[----:B--2---:R-:W-:-:S05]  /*4730*/  FFMA.FTZ R3, R12, c[0x0][0x2d0], -R0 ;  /* 0x0000b4000c037a23 */ /* 0x004fca0000010800 */
[----:B------:R1:W-:Y:S01]  /*4740*/  MUFU.EX2 R252, R2 ;  /* 0x0000000200fc7308 */ /* 0x0003e20000000800 */
[----:B---3--:R-:W-:-:S07]  /*4750*/  IMAD.MOV.U32 R6, RZ, RZ, R25 ;  /* 0x000000ffff067224 */ /* 0x008fce00078e0019 */
[----:B------:R2:W3:Y:S01]  /*4760*/  MUFU.EX2 R116, R3 ;  /* 0x0000000300747308 */ /* 0x0004e20000000800 */
[----:B----4-:R-:W-:Y:S01]  /*4770*/  F2FP.BF16.PACK_AB R10, R166, R164 ;  /* 0x000000a4a60a723e */ /* 0x010fe200000010ff */
[----:B-1----:R-:W-:-:S06]  /*4780*/  FFMA.FTZ R2, R33, c[0x0][0x2d0], -R5 ;  /* 0x0000b40021027a23 */ /* 0x002fcc0000010805 */
[----:B------:R1:W-:Y:S01]  /*4790*/  MUFU.EX2 R7, R2 ;  /* 0x0000000200077308 */ /* 0x0003e20000000800 */
[----:B--2---:R-:W-:Y:S01]  /*47a0*/  FFMA.FTZ R3, R13, c[0x0][0x2d0], -R0 ;  /* 0x0000b4000d037a23 */ /* 0x004fe20000010800 */
[----:B---3--:R-:W-:-:S06]  /*47b0*/  F2FP.BF16.PACK_AB R9, R116, R119 ;  /* 0x000000777409723e */ /* 0x008fcc00000010ff */
[----:B------:R2:W-:Y:S01]  /*47c0*/  MUFU.EX2 R165, R3 ;  /* 0x0000000300a57308 */ /* 0x0005e20000000800 */
[--C-:B-1----:R-:W-:Y:S02]  /*47d0*/  FFMA.FTZ R2, R31, c[0x0][0x2d0], -R0.reuse ;  /* 0x0000b4001f027a23 */ /* 0x102fe40000010800 */
[----:B------:R-:W-:Y:S05]  /*47e0*/  LDSM.16.MT88.4 R28, [R225+0x900] ;  /* 0x00090000e11c783b */ /* 0x000fea0000004200 */
[----:B------:R1:W-:Y:S01]  /*47f0*/  MUFU.EX2 R249, R2 ;  /* 0x0000000200f97308 */ /* 0x0003e20000000800 */
[--C-:B--2---:R-:W-:Y:S02]  /*4800*/  FFMA.FTZ R3, R14, c[0x0][0x2d0], -R0.reuse ;  /* 0x0000b4000e037a23 */ /* 0x104fe40000010800 */
[----:B------:R-:W2:Y:S05]  /*4810*/  LDSM.16.MT88.4 R12, [R225+0x100] ;  /* 0x00010000e10c783b */ /* 0x000eaa0000004200 */
[----:B------:R3:W4:Y:S01]  /*4820*/  MUFU.EX2 R190, R3 ;  /* 0x0000000300be7308 */ /* 0x0007220000000800 */
[----:B-1----:R-:W-:-:S02]  /*4830*/  FFMA.FTZ R2, R32, c[0x0][0x2d0], -R0 ;  /* 0x0000b40020027a23 */ /* 0x002fc40000010800 */
[----:B------:R-:W-:Y:S05]  /*4840*/  LDSM.16.MT88.4 R32, [R222+0x900] ;  /* 0x00090000de20783b */ /* 0x000fea0000004200 */
[----:B------:R1:W5:Y:S01]  /*4850*/  MUFU.EX2 R247, R2 ;  /* 0x0000000200f77308 */ /* 0x0003620000000800 */
[----:B---3--:R-:W-:Y:S01]  /*4860*/  IMAD.MOV.U32 R3, RZ, RZ, R26 ;  /* 0x000000ffff037224 */ /* 0x008fe200078e001a */
[----:B----4-:R-:W-:Y:S01]  /*4870*/  F2FP.BF16.PACK_AB R11, R190, R165 ;  /* 0x000000a5be0b723e */ /* 0x010fe200000010ff */
[----:B------:R-:W3:Y:S06]  /*4880*/  LDSM.16.MT88.4 R24, [R224+0x100] ;  /* 0x00010000e018783b */ /* 0x000eec0000004200 */
[----:B------:R-:W-:Y:S01]  /*4890*/  HMMA.16816.F32.BF16 R80, R8, R20, RZ ;  /* 0x000000140850723c */ /* 0x000fe200000418ff */
[----:B-1----:R-:W-:-:S07]  /*48a0*/  FFMA.FTZ R2, R64, c[0x0][0x2d0], -R0 ;  /* 0x0000b40040027a23 */ /* 0x002fce0000010800 */
[C---:B------:R-:W-:Y:S01]  /*48b0*/  HMMA.16816.F32.BF16 R76, R8.reuse, R22, RZ ;  /* 0x00000016084c723c */ /* 0x040fe200000418ff */
[----:B------:R-:W1:Y:S01]  /*48c0*/  LDSM.16.MT88.4 R20, [R221+0x4100] ;  /* 0x00410000dd14783b */ /* 0x000e620000004200 */
[----:B------:R4:W-:Y:S06]  /*48d0*/  MUFU.EX2 R248, R2 ;  /* 0x0000000200f87308 */ /* 0x0009ec0000000800 */
[C---:B------:R-:W-:Y:S08]  /*48e0*/  HMMA.16816.F32.BF16 R72, R8.reuse, R16, RZ ;  /* 0x000000100848723c */ /* 0x040ff000000418ff */
[----:B------:R-:W-:Y:S01]  /*48f0*/  HMMA.16816.F32.BF16 R60, R8, R18, RZ ;  /* 0x00000012083c723c */ /* 0x000fe200000418ff */
[----:B------:R-:W5:Y:S01]  /*4900*/  LDSM.16.MT88.4 R16, [R225+0x4100] ;  /* 0x00410000e110783b */ /* 0x000f620000004200 */
[----:B----4-:R-:W-:-:S04]  /*4910*/  FFMA.FTZ R2, R65, c[0x0][0x2d0], -R0 ;  /* 0x0000b40041027a23 */ /* 0x010fc80000010800 */
[----:B------:R4:W1:Y:S02]  /*4920*/  MUFU.EX2 R251, R2 ;  /* 0x0000000200fb7308 */ /* 0x0008640000000800 */
[C---:B--2---:R-:W-:Y:S08]  /*4930*/  HMMA.16816.F32.BF16 R56, R8.reuse, R12, RZ ;  /* 0x0000000c0838723c */ /* 0x044ff000000418ff */
[----:B------:R-:W-:Y:S01]  /*4940*/  HMMA.16816.F32.BF16 R44, R8, R14, RZ ;  /* 0x0000000e082c723c */ /* 0x000fe200000418ff */
[----:B------:R-:W2:Y:S01]  /*4950*/  LDSM.16.MT88.4 R12, [R224+0x4100] ;  /* 0x00410000e00c783b */ /* 0x000ea20000004200 */
[----:B----4-:R-:W-:-:S06]  /*4960*/  FFMA.FTZ R2, R66, c[0x0][0x2d0], -R5 ;  /* 0x0000b40042027a23 */ /* 0x010fcc0000010805 */
[C---:B---3--:R-:W-:Y:S01]  /*4970*/  HMMA.16816.F32.BF16 R52, R8.reuse, R24, RZ ;  /* 0x000000180834723c */ /* 0x048fe200000418ff */
[----:B------:R3:W-:Y:S07]  /*4980*/  MUFU.EX2 R217, R2 ;  /* 0x0000000200d97308 */ /* 0x0007ee0000000800 */
[C---:B------:R-:W-:Y:S01]  /*4990*/  HMMA.16816.F32.BF16 R48, R8.reuse, R26, RZ ;  /* 0x0000001a0830723c */ /* 0x040fe200000418ff */
[----:B------:R-:W4:Y:S07]  /*49a0*/  LDSM.16.MT88.4 R24, [R224+0x900] ;  /* 0x00090000e018783b */ /* 0x000f2e0000004200 */
[----:B-1----:R-:W-:Y:S01]  /*49b0*/  HMMA.16816.F32.BF16 R84, R8, R20, RZ ;  /* 0x000000140854723c */ /* 0x002fe200000418ff */
[----:B---3--:R-:W-:-:S02]  /*49c0*/  FFMA.FTZ R2, R71, c[0x0][0x2d0], -R5 ;  /* 0x0000b40047027a23 */ /* 0x008fc40000010805 */
[----:B------:R-:W-:Y:S02]  /*49d0*/  IMAD.MOV.U32 R71, RZ, RZ, R119 ;  /* 0x000000ffff477224 */ /* 0x000fe400078e0077 */
[----:B------:R1:W3:Y:S03]  /*49e0*/  MUFU.EX2 R215, R2 ;  /* 0x0000000200d77308 */ /* 0x0002e60000000800 */
[C---:B------:R-:W-:Y:S01]  /*49f0*/  HMMA.16816.F32.BF16 R88, R8.reuse, R22, RZ ;  /* 0x000000160858723c */ /* 0x040fe200000418ff */
[----:B------:R-:W3:Y:S07]  /*4a00*/  LDSM.16.MT88.4 R20, [R221+0x4900] ;  /* 0x00490000dd14783b */ /* 0x000eee0000004200 */
[----:B------:R-:W-:Y:S01]  /*4a10*/  HMMA.16816.F32.BF16 R100, R8, R40, RZ ;  /* 0x000000280864723c */ /* 0x000fe200000418ff */
[----:B-1----:R-:W-:-:S07]  /*4a20*/  FFMA.FTZ R2, R92, c[0x0][0x2d0], -R5 ;  /* 0x0000b4005c027a23 */ /* 0x002fce0000010805 */
[C---:B------:R-:W-:Y:S01]  /*4a30*/  HMMA.16816.F32.BF16 R112, R8.reuse, R42, RZ ;  /* 0x0000002a0870723c */ /* 0x040fe200000418ff */
[----:B------:R-:W1:Y:S01]  /*4a40*/  LDSM.16.MT88.4 R40, [R222+0x4900] ;  /* 0x00490000de28783b */ /* 0x000e620000004200 */
[----:B------:R2:W-:Y:S06]  /*4a50*/  MUFU.EX2 R213, R2 ;  /* 0x0000000200d57308 */ /* 0x0005ec0000000800 */
[C---:B-----5:R-:W-:Y:S08]  /*4a60*/  HMMA.16816.F32.BF16 R96, R8.reuse, R16, RZ ;  /* 0x000000100860723c */ /* 0x060ff000000418ff */
[----:B------:R-:W-:Y:S01]  /*4a70*/  HMMA.16816.F32.BF16 R108, R8, R18, RZ ;  /* 0x00000012086c723c */ /* 0x000fe200000418ff */
[----:B------:R-:W5:Y:S01]  /*4a80*/  LDSM.16.MT88.4 R16, [R225+0x4900] ;  /* 0x00490000e110783b */ /* 0x000f620000004200 */
[----:B--2---:R-:W-:-:S04]  /*4a90*/  FFMA.FTZ R2, R94, c[0x0][0x2d0], -R5 ;  /* 0x0000b4005e027a23 */ /* 0x004fc80000010805 */
[----:B------:R2:W-:Y:S02]  /*4aa0*/  MUFU.EX2 R214, R2 ;  /* 0x0000000200d67308 */ /* 0x0005e40000000800 */
[C---:B------:R-:W-:Y:S08]  /*4ab0*/  HMMA.16816.F32.BF16 R124, R8.reuse, R12, RZ ;  /* 0x0000000c087c723c */ /* 0x040ff000000418ff */
[----:B------:R-:W-:Y:S01]  /*4ac0*/  HMMA.16816.F32.BF16 R104, R8, R14, RZ ;  /* 0x0000000e0868723c */ /* 0x000fe200000418ff */
[----:B------:R-:W1:Y:S01]  /*4ad0*/  LDSM.16.MT88.4 R12, [R224+0x4900] ;  /* 0x00490000e00c783b */ /* 0x000e620000004200 */
[----:B--2---:R-:W-:-:S05]  /*4ae0*/  FFMA.FTZ R2, R70, c[0x0][0x2d0], -R0 ;  /* 0x0000b40046027a23 */ /* 0x004fca0000010800 */
[----:B------:R-:W-:Y:S01]  /*4af0*/  F2FP.BF16.PACK_AB R8, R198, R196 ;  /* 0x000000c4c608723e */ /* 0x000fe200000010ff */
[----:B------:R-:W-:Y:S01]  /*4b00*/  IMAD.MOV.U32 R70, RZ, RZ, R4 ;  /* 0x000000ffff467224 */ /* 0x000fe200078e0004 */
[----:B------:R-:W-:Y:S01]  /*4b10*/  F2FP.BF16.PACK_AB R9, R247, R249 ;  /* 0x000000f9f709723e */ /* 0x000fe200000010ff */
[----:B------:R2:W-:Y:S01]  /*4b20*/  MUFU.EX2 R206, R2 ;  /* 0x0000000200ce7308 */ /* 0x0005e20000000800 */
[----:B------:R-:W-:Y:S02]  /*4b30*/  F2FP.BF16.PACK_AB R10, R7, R252 ;  /* 0x000000fc070a723e */ /* 0x000fe400000010ff */
[----:B------:R-:W-:-:S07]  /*4b40*/  F2FP.BF16.PACK_AB R11, R251, R248 ;  /* 0x000000f8fb0b723e */ /* 0x000fce00000010ff */
[----:B------:R-:W-:Y:S01]  /*4b50*/  HMMA.16816.F32.BF16 R136, R8, R36, R80 ;  /* 0x000000240888723c */ /* 0x000fe20000041850 */
[----:B--2---:R-:W-:-:S07]  /*4b60*/  FFMA.FTZ R2, R67, c[0x0][0x2d0], -R0 ;  /* 0x0000b40043027a23 */ /* 0x004fce0000010800 */
[C---:B------:R-:W-:Y:S01]  /*4b70*/  HMMA.16816.F32.BF16 R132, R8.reuse, R38, R76 ;  /* 0x000000260884723c */ /* 0x040fe2000004184c */
[----:B------:R-:W2:Y:S01]  /*4b80*/  LDSM.16.MT88.4 R36, [R221+0x1100] ;  /* 0x00110000dd24783b */ /* 0x000ea20000004200 */
[----:B------:R1:W1:Y:S06]  /*4b90*/  MUFU.EX2 R205, R2 ;  /* 0x0000000200cd7308 */ /* 0x00026c0000000800 */
[C---:B------:R-:W-:Y:S08]  /*4ba0*/  HMMA.16816.F32.BF16 R76, R8.reuse, R28, R56 ;  /* 0x0000001c084c723c */ /* 0x040ff00000041838 */
[----:B------:R-:W-:Y:S01]  /*4bb0*/  HMMA.16816.F32.BF16 R56, R8, R30, R44 ;  /* 0x0000001e0838723c */ /* 0x000fe2000004182c */
[----:B------:R-:W-:Y:S01]  /*4bc0*/  LDSM.16.MT88.4 R28, [R224+0x1100] ;  /* 0x00110000e01c783b */ /* 0x000fe20000004200 */
[----:B-1----:R-:W-:-:S04]  /*4bd0*/  FFMA.FTZ R2, R93, c[0x0][0x2d0], -R0 ;  /* 0x0000b4005d027a23 */ /* 0x002fc80000010800 */
[----:B------:R1:W-:Y:S02]  /*4be0*/  MUFU.EX2 R204, R2 ;  /* 0x0000000200cc7308 */ /* 0x0003e40000000800 */
[C---:B------:R-:W-:Y:S08]  /*4bf0*/  HMMA.16816.F32.BF16 R120, R8.reuse, R32, R72 ;  /* 0x000000200878723c */ /* 0x040ff00000041848 */
[----:B------:R-:W-:Y:S01]  /*4c00*/  HMMA.16816.F32.BF16 R80, R8, R34, R60 ;  /* 0x000000220850723c */ /* 0x000fe2000004183c */
[----:B------:R-:W2:Y:S01]  /*4c10*/  LDSM.16.MT88.4 R32, [R222+0x1100] ;  /* 0x00110000de20783b */ /* 0x000ea20000004200 */
[----:B-1----:R-:W-:-:S06]  /*4c20*/  FFMA.FTZ R2, R95, c[0x0][0x2d0], -R0 ;  /* 0x0000b4005f027a23 */ /* 0x002fcc0000010800 */
[C---:B----4-:R-:W-:Y:S01]  /*4c30*/  HMMA.16816.F32.BF16 R52, R8.reuse, R24, R52 ;  /* 0x000000180834723c */ /* 0x050fe20000041834 */
[----:B------:R1:W4:Y:S07]  /*4c40*/  MUFU.EX2 R203, R2 ;  /* 0x0000000200cb7308 */ /* 0x00032e0000000800 */
[C---:B------:R-:W-:Y:S01]  /*4c50*/  HMMA.16816.F32.BF16 R44, R8.reuse, R26, R48 ;  /* 0x0000001a082c723c */ /* 0x040fe20000041830 */
[----:B------:R-:W2:Y:S07]  /*4c60*/  LDSM.16.MT88.4 R24, [R225+0x1100] ;  /* 0x00110000e118783b */ /* 0x000eae0000004200 */
[----:B---3--:R-:W-:Y:S01]  /*4c70*/  HMMA.16816.F32.BF16 R48, R8, R20, R84 ;  /* 0x000000140830723c */ /* 0x008fe20000041854 */
[----:B-1----:R-:W-:-:S02]  /*4c80*/  FFMA.FTZ R2, R150, c[0x0][0x2d0], -R5 ;  /* 0x0000b40096027a23 */ /* 0x002fc40000010805 */
[----:B------:R-:W-:-:S04]  /*4c90*/  IMAD.MOV.U32 R150, RZ, RZ, R196 ;  /* 0x000000ffff967224 */ /* 0x000fc800078e00c4 */
[----:B------:R-:W-:Y:S01]  /*4ca0*/  IMAD.MOV.U32 R85, RZ, RZ, R118 ;  /* 0x000000ffff557224 */ /* 0x000fe200078e0076 */
[----:B------:R-:W-:Y:S01]  /*4cb0*/  HMMA.16816.F32.BF16 R128, R8, R40, R100 ;  /* 0x000000280880723c */ /* 0x000fe20000041864 */
[----:B------:R-:W-:Y:S02]  /*4cc0*/  IMAD.MOV.U32 R86, RZ, RZ, R117 ;  /* 0x000000ffff567224 */ /* 0x000fe400078e0075 */
[----:B------:R-:W-:-:S05]  /*4cd0*/  IMAD.MOV.U32 R87, RZ, RZ, R116 ;  /* 0x000000ffff577224 */ /* 0x000fca00078e0074 */
[C---:B------:R-:W-:Y:S08]  /*4ce0*/  HMMA.16816.F32.BF16 R116, R8.reuse, R42, R112 ;  /* 0x0000002a0874723c */ /* 0x040ff00000041870 */
[C---:B------:R-:W-:Y:S01]  /*4cf0*/  HMMA.16816.F32.BF16 R60, R8.reuse, R22, R88 ;  /* 0x00000016083c723c */ /* 0x040fe20000041858 */
[----:B------:R-:W1:Y:S07]  /*4d00*/  LDSM.16.MT88.4 R20, [R221+0x5100] ;  /* 0x00510000dd14783b */ /* 0x000e6e0000004200 */
[C---:B-----5:R-:W-:Y:S08]  /*4d10*/  HMMA.16816.F32.BF16 R92, R8.reuse, R16, R96 ;  /* 0x00000010085c723c */ /* 0x060ff00000041860 */
[C---:B------:R-:W-:Y:S01]  /*4d20*/  HMMA.16816.F32.BF16 R72, R8.reuse, R18, R108 ;  /* 0x000000120848723c */ /* 0x040fe2000004186c */
[----:B------:R-:W-:Y:S07]  /*4d30*/  LDSM.16.MT88.4 R16, [R225+0x5100] ;  /* 0x00510000e110783b */ /* 0x000fee0000004200 */
[C---:B------:R-:W-:Y:S08]  /*4d40*/  HMMA.16816.F32.BF16 R64, R8.reuse, R12, R124 ;  /* 0x0000000c0840723c */ /* 0x040ff0000004187c */
[----:B------:R-:W-:Y:S01]  /*4d50*/  HMMA.16816.F32.BF16 R40, R8, R14, R104 ;  /* 0x0000000e0828723c */ /* 0x000fe20000041868 */
[----:B------:R-:W-:Y:S06]  /*4d60*/  LDSM.16.MT88.4 R12, [R224+0x5100] ;  /* 0x00510000e00c783b */ /* 0x000fec0000004200 */
[----:B------:R-:W-:-:S02]  /*4d70*/  F2FP.BF16.PACK_AB R8, R215, R217 ;  /* 0x000000d9d708723e */ /* 0x000fc400000010ff */
[----:B------:R-:W-:Y:S02]  /*4d80*/  F2FP.BF16.PACK_AB R9, R205, R206 ;  /* 0x000000cecd09723e */ /* 0x000fe400000010ff */
[----:B------:R-:W-:Y:S02]  /*4d90*/  F2FP.BF16.PACK_AB R10, R214, R213 ;  /* 0x000000d5d60a723e */ /* 0x000fe400000010ff */
[----:B----4-:R-:W-:-:S07]  /*4da0*/  F2FP.BF16.PACK_AB R11, R203, R204 ;  /* 0x000000cccb0b723e */ /* 0x010fce00000010ff */
[C---:B--2---:R-:W-:Y:S07]  /*4db0*/  HMMA.16816.F32.BF16 R88, R8.reuse, R36, R136 ;  /* 0x000000240858723c */ /* 0x044fee0000041888 */
[----:B------:R-:W-:Y:S01]  /*4dc0*/  IMAD.MOV.U32 R137, RZ, RZ, R198 ;  /* 0x000000ffff897224 */ /* 0x000fe200078e00c6 */
[----:B------:R-:W-:Y:S01]  /*4dd0*/  HMMA.16816.F32.BF16 R104, R8, R38, R132 ;  /* 0x000000260868723c */ /* 0x000fe20000041884 */
[----:B------:R2:W-:Y:S01]  /*4de0*/  MUFU.EX2 R198, R2 ;  /* 0x0000000200c67308 */ /* 0x0005e20000000800 */
[----:B------:R-:W-:Y:S01]  /*4df0*/  IMAD.MOV.U32 R136, RZ, RZ, R197 ;  /* 0x000000ffff887224 */ /* 0x000fe200078e00c5 */
[----:B------:R-:W3:Y:S01]  /*4e00*/  LDSM.16.MT88.4 R36, [R222+0x5100] ;  /* 0x00510000de24783b */ /* 0x000ee20000004200 */
[----:B------:R-:W-:-:S02]  /*4e10*/  IMAD.MOV.U32 R138, RZ, RZ, R7 ;  /* 0x000000ffff8a7224 */ /* 0x000fc400078e0007 */
[----:B------:R-:W-:Y:S02]  /*4e20*/  IMAD.MOV.U32 R139, RZ, RZ, R6 ;  /* 0x000000ffff8b7224 */ /* 0x000fe400078e0006 */
[----:B------:R-:W-:Y:S01]  /*4e30*/  IMAD.MOV.U32 R135, RZ, RZ, R85 ;  /* 0x000000ffff877224 */ /* 0x000fe200078e0055 */
[C---:B------:R-:W-:Y:S01]  /*4e40*/  HMMA.16816.F32.BF16 R100, R8.reuse, R34, R80 ;  /* 0x000000220864723c */ /* 0x040fe20000041850 */
[----:B------:R-:W-:Y:S02]  /*4e50*/  IMAD.MOV.U32 R134, RZ, RZ, R86 ;  /* 0x000000ffff867224 */ /* 0x000fe400078e0056 */
[----:B------:R-:W-:Y:S02]  /*4e60*/  IMAD.MOV.U32 R133, RZ, RZ, R87 ;  /* 0x000000ffff857224 */ /* 0x000fe400078e0057 */
[----:B------:R-:W-:Y:S02]  /*4e70*/  IMAD.MOV.U32 R132, RZ, RZ, R71 ;  /* 0x000000ffff847224 */ /* 0x000fe400078e0047 */
[----:B------:R-:W-:Y:S01]  /*4e80*/  IMAD.MOV.U32 R71, RZ, RZ, R3 ;  /* 0x000000ffff477224 */ /* 0x000fe200078e0003 */
[----:B------:R-:W-:Y:S01]  /*4e90*/  HMMA.16816.F32.BF16 R84, R8, R24, R76 ;  /* 0x000000180854723c */ /* 0x000fe2000004184c */
[----:B--2---:R-:W-:-:S02]  /*4ea0*/  FFMA.FTZ R2, R152, c[0x0][0x2d0], -R5 ;  /* 0x0000b40098027a23 */ /* 0x004fc40000010805 */
[----:B------:R-:W-:Y:S02]  /*4eb0*/  IMAD.MOV.U32 R152, RZ, RZ, R164 ;  /* 0x000000ffff987224 */ /* 0x000fe400078e00a4 */
[----:B------:R2:W4:Y:S03]  /*4ec0*/  MUFU.EX2 R197, R2 ;  /* 0x0000000200c57308 */ /* 0x0005260000000800 */
[C---:B------:R-:W-:Y:S08]  /*4ed0*/  HMMA.16816.F32.BF16 R80, R8.reuse, R28, R52 ;  /* 0x0000001c0850723c */ /* 0x040ff00000041834 */
[----:B------:R-:W-:Y:S01]  /*4ee0*/  HMMA.16816.F32.BF16 R76, R8, R30, R44 ;  /* 0x0000001e084c723c */ /* 0x000fe2000004182c */
[----:B------:R-:W5:Y:S01]  /*4ef0*/  LDSM.16.MT88.4 R28, [R221+0x1900] ;  /* 0x00190000dd1c783b */ /* 0x000f620000004200 */
[----:B--2---:R-:W-:-:S06]  /*4f00*/  FFMA.FTZ R2, R153, c[0x0][0x2d0], -R5 ;  /* 0x0000b40099027a23 */ /* 0x004fcc0000010805 */
[C---:B------:R-:W-:Y:S01]  /*4f10*/  HMMA.16816.F32.BF16 R56, R8.reuse, R26, R56 ;  /* 0x0000001a0838723c */ /* 0x040fe20000041838 */
[----:B------:R2:W-:Y:S01]  /*4f20*/  MUFU.EX2 R7, R2 ;  /* 0x0000000200077308 */ /* 0x0005e20000000800 */
[----:B------:R-:W4:Y:S06]  /*4f30*/  LDSM.16.MT88.4 R24, [R222+0x1900] ;  /* 0x00190000de18783b */ /* 0x000f2c0000004200 */
[C---:B------:R-:W-:Y:S01]  /*4f40*/  HMMA.16816.F32.BF16 R112, R8.reuse, R32, R120 ;  /* 0x000000200870723c */ /* 0x040fe20000041878 */
[----:B------:R-:W-:Y:S07]  /*4f50*/  LDSM.16.MT88.4 R32, [R224+0x1900] ;  /* 0x00190000e020783b */ /* 0x000fee0000004200 */
[----:B-1----:R-:W-:Y:S01]  /*4f60*/  HMMA.16816.F32.BF16 R108, R8, R20, R48 ;  /* 0x00000014086c723c */ /* 0x002fe20000041830 */
[----:B--2---:R-:W-:-:S04]  /*4f70*/  FFMA.FTZ R2, R155, c[0x0][0x2d0], -R5 ;  /* 0x0000b4009b027a23 */ /* 0x004fc80000010805 */
[----:B------:R1:W-:Y:S03]  /*4f80*/  MUFU.EX2 R196, R2 ;  /* 0x0000000200c47308 */ /* 0x0003e60000000800 */
[C---:B------:R-:W-:Y:S01]  /*4f90*/  HMMA.16816.F32.BF16 R96, R8.reuse, R22, R60 ;  /* 0x000000160860723c */ /* 0x040fe2000004183c */
[----:B------:R-:W2:Y:S07]  /*4fa0*/  LDSM.16.MT88.4 R20, [R225+0x1900] ;  /* 0x00190000e114783b */ /* 0x000eae0000004200 */
[----:B---3--:R-:W-:Y:S01]  /*4fb0*/  HMMA.16816.F32.BF16 R120, R8, R38, R116 ;  /* 0x000000260878723c */ /* 0x008fe20000041874 */
[----:B-1----:R-:W-:-:S02]  /*4fc0*/  FFMA.FTZ R2, R149, c[0x0][0x2d0], -R0 ;  /* 0x0000b40095027a23 */ /* 0x002fc40000010800 */
[----:B------:R-:W-:-:S05]  /*4fd0*/  IMAD.MOV.U32 R149, RZ, RZ, R190 ;  /* 0x000000ffff957224 */ /* 0x000fca00078e00be */
[C---:B------:R-:W-:Y:S01]  /*4fe0*/  HMMA.16816.F32.BF16 R124, R8.reuse, R16, R92 ;  /* 0x00000010087c723c */ /* 0x040fe2000004185c */
[----:B------:R1:W-:Y:S07]  /*4ff0*/  MUFU.EX2 R6, R2 ;  /* 0x0000000200067308 */ /* 0x0003ee0000000800 */
[C---:B------:R-:W-:Y:S08]  /*5000*/  HMMA.16816.F32.BF16 R128, R8.reuse, R36, R128 ;  /* 0x000000240880723c */ /* 0x040ff00000041880 */
[----:B------:R-:W-:Y:S01]  /*5010*/  HMMA.16816.F32.BF16 R116, R8, R18, R72 ;  /* 0x000000120874723c */ /* 0x000fe20000041848 */
[----:B-1----:R-:W-:Y:S01]  /*5020*/  FFMA.FTZ R2, R148, c[0x0][0x2d0], -R0 ;  /* 0x0000b40094027a23 */ /* 0x002fe20000010800 */
[----:B------:R-:W-:Y:S01]  /*5030*/  LDSM.16.MT88.4 R16, [R221+0x2100] ;  /* 0x00210000dd10783b */ /* 0x000fe20000004200 */
[----:B------:R-:W-:-:S02]  /*5040*/  IMAD.MOV.U32 R148, RZ, RZ, R166 ;  /* 0x000000ffff947224 */ /* 0x000fc400078e00a6 */
[----:B------:R1:W3:Y:S03]  /*5050*/  MUFU.EX2 R4, R2 ;  /* 0x0000000200047308 */ /* 0x0002e60000000800 */
[C---:B------:R-:W-:Y:S08]  /*5060*/  HMMA.16816.F32.BF16 R92, R8.reuse, R12, R64 ;  /* 0x0000000c085c723c */ /* 0x040ff00000041840 */
[----:B------:R-:W-:Y:S01]  /*5070*/  HMMA.16816.F32.BF16 R52, R8, R14, R40 ;  /* 0x0000000e0834723c */ /* 0x000fe20000041828 */
[----:B------:R-:W2:Y:S01]  /*5080*/  LDSM.16.MT88.4 R12, [R221+0x5900] ;  /* 0x00590000dd0c783b */ /* 0x000ea20000004200 */
[----:B-1----:R-:W-:-:S05]  /*5090*/  FFMA.FTZ R2, R151, c[0x0][0x2d0], -R0 ;  /* 0x0000b40097027a23 */ /* 0x002fca0000010800 */
[----:B----4-:R-:W-:Y:S01]  /*50a0*/  F2FP.BF16.PACK_AB R8, R197, R198 ;  /* 0x000000c6c508723e */ /* 0x010fe200000010ff */
[----:B------:R-:W-:Y:S01]  /*50b0*/  IMAD.MOV.U32 R151, RZ, RZ, R165 ;  /* 0x000000ffff977224 */ /* 0x000fe200078e00a5 */
[----:B------:R1:W-:Y:S01]  /*50c0*/  MUFU.EX2 R3, R2 ;  /* 0x0000000200037308 */ /* 0x0003e20000000800 */
[----:B---3--:R-:W-:Y:S02]  /*50d0*/  F2FP.BF16.PACK_AB R9, R4, R6 ;  /* 0x000000060409723e */ /* 0x008fe400000010ff */
[----:B------:R-:W-:Y:S01]  /*50e0*/  F2FP.BF16.PACK_AB R10, R196, R7 ;  /* 0x00000007c40a723e */ /* 0x000fe200000010ff */
[----:B-1----:R-:W-:-:S04]  /*50f0*/  FFMA.FTZ R2, R154, c[0x0][0x2d0], -R0 ;  /* 0x0000b4009a027a23 */ /* 0x002fc80000010800 */
[----:B------:R-:W1:Y:S02]  /*5100*/  MUFU.EX2 R190, R2 ;  /* 0x0000000200be7308 */ /* 0x000e640000000800 */
[----:B-1----:R-:W-:Y:S01]  /*5110*/  F2FP.BF16.PACK_AB R11, R190, R3 ;  /* 0x00000003be0b723e */ /* 0x002fe200000010ff */
[----:B------:R-:W-:-:S05]  /*5120*/  FFMA.FTZ R2, R160, c[0x0][0x2d0], -R5 ;  /* 0x0000b400a0027a23 */ /* 0x000fca0000010805 */
[----:B------:R1:W-:Y:S01]  /*5130*/  MUFU.EX2 R166, R2 ;  /* 0x0000000200a67308 */ /* 0x0003e20000000800 */
[C---:B-----5:R-:W-:Y:S08]  /*5140*/  HMMA.16816.F32.BF16 R72, R8.reuse, R28, R88 ;  /* 0x0000001c0848723c */ /* 0x060ff00000041858 */
[----:B------:R-:W-:Y:S01]  /*5150*/  HMMA.16816.F32.BF16 R64, R8, R30, R104 ;  /* 0x0000001e0840723c */ /* 0x000fe20000041868 */
[----:B------:R-:W3:Y:S01]  /*5160*/  LDSM.16.MT88.4 R28, [R222+0x5900] ;  /* 0x00590000de1c783b */ /* 0x000ee20000004200 */
[----:B-1----:R-:W-:-:S06]  /*5170*/  FFMA.FTZ R2, R161, c[0x0][0x2d0], -R5 ;  /* 0x0000b400a1027a23 */ /* 0x002fcc0000010805 */
[C---:B------:R-:W-:Y:S01]  /*5180*/  HMMA.16816.F32.BF16 R60, R8.reuse, R24, R112 ;  /* 0x00000018083c723c */ /* 0x040fe20000041870 */
[----:B------:R1:W4:Y:S07]  /*5190*/  MUFU.EX2 R165, R2 ;  /* 0x0000000200a57308 */ /* 0x00032e0000000800 */
[C---:B------:R-:W-:Y:S01]  /*51a0*/  HMMA.16816.F32.BF16 R48, R8.reuse, R26, R100 ;  /* 0x0000001a0830723c */ /* 0x040fe20000041864 */
[----:B------:R-:W5:Y:S07]  /*51b0*/  LDSM.16.MT88.4 R24, [R225+0x5900] ;  /* 0x00590000e118783b */ /* 0x000f6e0000004200 */
[----:B--2---:R-:W-:Y:S01]  /*51c0*/  HMMA.16816.F32.BF16 R40, R8, R20, R84 ;  /* 0x000000140828723c */ /* 0x004fe20000041854 */
[----:B-1----:R-:W-:-:S04]  /*51d0*/  FFMA.FTZ R2, R162, c[0x0][0x2d0], -R5 ;  /* 0x0000b400a2027a23 */ /* 0x002fc80000010805 */
[----:B------:R1:W-:Y:S03]  /*51e0*/  MUFU.EX2 R164, R2 ;  /* 0x0000000200a47308 */ /* 0x0003e60000000800 */
[C---:B------:R-:W-:Y:S01]  /*51f0*/  HMMA.16816.F32.BF16 R56, R8.reuse, R22, R56 ;  /* 0x000000160838723c */ /* 0x040fe20000041838 */
[----:B------:R-:W2:Y:S07]  /*5200*/  LDSM.16.MT88.4 R20, [R224+0x5900] ;  /* 0x00590000e014783b */ /* 0x000eae0000004200 */
[----:B------:R-:W-:Y:S01]  /*5210*/  HMMA.16816.F32.BF16 R44, R8, R32, R80 ;  /* 0x00000020082c723c */ /* 0x000fe20000041850 */
[----:B-1----:R-:W-:-:S07]  /*5220*/  FFMA.FTZ R2, R163, c[0x0][0x2d0], -R5 ;  /* 0x0000b400a3027a23 */ /* 0x002fce0000010805 */
[C---:B------:R-:W-:Y:S01]  /*5230*/  HMMA.16816.F32.BF16 R36, R8.reuse, R34, R76 ;  /* 0x000000220824723c */ /* 0x040fe2000004184c */
[----:B------:R-:W-:Y:S01]  /*5240*/  LDSM.16.MT88.4 R32, [R225+0x2100] ;  /* 0x00210000e120783b */ /* 0x000fe20000004200 */
[----:B------:R1:W-:Y:S06]  /*5250*/  MUFU.EX2 R163, R2 ;  /* 0x0000000200a37308 */ /* 0x0003ec0000000800 */
[C---:B------:R-:W-:Y:S08]  /*5260*/  HMMA.16816.F32.BF16 R76, R8.reuse, R12, R108 ;  /* 0x0000000c084c723c */ /* 0x040ff0000004186c */
[----:B------:R-:W-:Y:S01]  /*5270*/  HMMA.16816.F32.BF16 R80, R8, R14, R96 ;  /* 0x0000000e0850723c */ /* 0x000fe20000041860 */
[----:B------:R-:W4:Y:S01]  /*5280*/  LDSM.16.MT88.4 R12, [R222+0x2100] ;  /* 0x00210000de0c783b */ /* 0x000f220000004200 */
[----:B-1----:R-:W-:-:S04]  /*5290*/  FFMA.FTZ R2, R156, c[0x0][0x2d0], -R0 ;  /* 0x0000b4009c027a23 */ /* 0x002fc80000010800 */
[----:B------:R1:W-:Y:S02]  /*52a0*/  MUFU.EX2 R162, R2 ;  /* 0x0000000200a27308 */ /* 0x0003e40000000800 */
[C---:B---3--:R-:W-:Y:S07]  /*52b0*/  HMMA.16816.F32.BF16 R88, R8.reuse, R28, R128 ;  /* 0x0000001c0858723c */ /* 0x048fee0000041880 */
[----:B------:R-:W-:Y:S01]  /*52c0*/  IMAD.MOV.U32 R131, RZ, RZ, R152 ;  /* 0x000000ffff837224 */ /* 0x000fe200078e0098 */
[----:B------:R-:W-:Y:S01]  /*52d0*/  HMMA.16816.F32.BF16 R108, R8, R30, R120 ;  /* 0x0000001e086c723c */ /* 0x000fe20000041878 */
[----:B------:R-:W3:Y:S01]  /*52e0*/  LDSM.16.MT88.4 R28, [R224+0x2100] ;  /* 0x00210000e01c783b */ /* 0x000ee20000004200 */
[----:B-1----:R-:W-:-:S06]  /*52f0*/  FFMA.FTZ R2, R157, c[0x0][0x2d0], -R0 ;  /* 0x0000b4009d027a23 */ /* 0x002fcc0000010800 */
[C---:B-----5:R-:W-:Y:S01]  /*5300*/  HMMA.16816.F32.BF16 R124, R8.reuse, R24, R124 ;  /* 0x00000018087c723c */ /* 0x060fe2000004187c */
[----:B------:R1:W5:Y:S07]  /*5310*/  MUFU.EX2 R161, R2 ;  /* 0x0000000200a17308 */ /* 0x00036e0000000800 */
[C---:B------:R-:W-:Y:S01]  /*5320*/  HMMA.16816.F32.BF16 R116, R8.reuse, R26, R116 ;  /* 0x0000001a0874723c */ /* 0x040fe20000041874 */
[----:B------:R-:W3:Y:S07]  /*5330*/  LDSM.16.MT88.4 R24, [R221+0x6100] ;  /* 0x00610000dd18783b */ /* 0x000eee0000004200 */
[----:B--2---:R-:W-:Y:S01]  /*5340*/  HMMA.16816.F32.BF16 R112, R8, R20, R92 ;  /* 0x000000140870723c */ /* 0x004fe2000004185c */
[----:B-1----:R-:W-:-:S04]  /*5350*/  FFMA.FTZ R2, R159, c[0x0][0x2d0], -R0 ;  /* 0x0000b4009f027a23 */ /* 0x002fc80000010800 */
[----:B------:R1:W-:Y:S03]  /*5360*/  MUFU.EX2 R160, R2 ;  /* 0x0000000200a07308 */ /* 0x0003e60000000800 */
[----:B------:R-:W-:Y:S01]  /*5370*/  HMMA.16816.F32.BF16 R100, R8, R22, R52 ;  /* 0x000000160864723c */ /* 0x000fe20000041834 */
[----:B------:R-:W2:Y:S06]  /*5380*/  LDSM.16.MT88.4 R20, [R222+0x6100] ;  /* 0x00610000de14783b */ /* 0x000eac0000004200 */
[----:B----4-:R-:W-:-:S02]  /*5390*/  F2FP.BF16.PACK_AB R8, R165, R166 ;  /* 0x000000a6a508723e */ /* 0x010fc400000010ff */
[----:B-----5:R-:W-:Y:S02]  /*53a0*/  F2FP.BF16.PACK_AB R9, R161, R162 ;  /* 0x000000a2a109723e */ /* 0x020fe400000010ff */
[----:B------:R-:W-:Y:S01]  /*53b0*/  F2FP.BF16.PACK_AB R10, R163, R164 ;  /* 0x000000a4a30a723e */ /* 0x000fe200000010ff */
[----:B-1----:R-:W-:-:S04]  /*53c0*/  FFMA.FTZ R2, R158, c[0x0][0x2d0], -R0 ;  /* 0x0000b4009e027a23 */ /* 0x002fc80000010800 */
[----:B------:R-:W1:Y:S02]  /*53d0*/  MUFU.EX2 R159, R2 ;  /* 0x00000002009f7308 */ /* 0x000e640000000800 */
[----:B-1----:R-:W-:Y:S01]  /*53e0*/  F2FP.BF16.PACK_AB R11, R159, R160 ;  /* 0x000000a09f0b723e */ /* 0x002fe200000010ff */
[----:B------:R-:W-:Y:S02]  /*53f0*/  FFMA.FTZ R2, R171, c[0x0][0x2d0], -R5 ;  /* 0x0000b400ab027a23 */ /* 0x000fe40000010805 */
[----:B------:R-:W-:-:S03]  /*5400*/  IMAD.MOV.U32 R171, RZ, RZ, R136 ;  /* 0x000000ffffab7224 */ /* 0x000fc600078e0088 */
[----:B------:R1:W-:Y:S01]  /*5410*/  MUFU.EX2 R158, R2 ;  /* 0x00000002009e7308 */ /* 0x0003e20000000800 */
[C---:B------:R-:W-:Y:S08]  /*5420*/  HMMA.16816.F32.BF16 R104, R8.reuse, R16, R72 ;  /* 0x000000100868723c */ /* 0x040ff00000041848 */
[----:B------:R-:W-:Y:S01]  /*5430*/  HMMA.16816.F32.BF16 R96, R8, R18, R64 ;  /* 0x000000120860723c */ /* 0x000fe20000041840 */
[----:B------:R-:W4:Y:S01]  /*5440*/  LDSM.16.MT88.4 R16, [R225+0x6100] ;  /* 0x00610000e110783b */ /* 0x000f220000004200 */
[----:B-1----:R-:W-:-:S06]  /*5450*/  FFMA.FTZ R2, R188, c[0x0][0x2d0], -R5 ;  /* 0x0000b400bc027a23 */ /* 0x002fcc0000010805 */
[C---:B------:R-:W-:Y:S01]  /*5460*/  HMMA.16816.F32.BF16 R92, R8.reuse, R12, R60 ;  /* 0x0000000c085c723c */ /* 0x040fe2000004183c */
[----:B------:R-:W-:Y:S01]  /*5470*/  IMAD.MOV.U32 R188, RZ, RZ, R138 ;  /* 0x000000ffffbc7224 */ /* 0x000fe200078e008a */
[----:B------:R1:W5:Y:S06]  /*5480*/  MUFU.EX2 R157, R2 ;  /* 0x00000002009d7308 */ /* 0x00036c0000000800 */
[C---:B------:R-:W-:Y:S01]  /*5490*/  HMMA.16816.F32.BF16 R84, R8.reuse, R14, R48 ;  /* 0x0000000e0854723c */ /* 0x040fe20000041830 */
[----:B------:R-:W2:Y:S07]  /*54a0*/  LDSM.16.MT88.4 R12, [R224+0x6100] ;  /* 0x00610000e00c783b */ /* 0x000eae0000004200 */
[----:B------:R-:W-:Y:S01]  /*54b0*/  HMMA.16816.F32.BF16 R72, R8, R32, R40 ;  /* 0x000000200848723c */ /* 0x000fe20000041828 */
[----:B-1----:R-:W-:-:S02]  /*54c0*/  FFMA.FTZ R2, R189, c[0x0][0x2d0], -R5 ;  /* 0x0000b400bd027a23 */ /* 0x002fc40000010805 */
[----:B------:R-:W-:Y:S02]  /*54d0*/  IMAD.MOV.U32 R189, RZ, RZ, R137 ;  /* 0x000000ffffbd7224 */ /* 0x000fe400078e0089 */
[----:B------:R1:W-:Y:S03]  /*54e0*/  MUFU.EX2 R156, R2 ;  /* 0x00000002009c7308 */ /* 0x0003e60000000800 */
[C---:B------:R-:W-:Y:S01]  /*54f0*/  HMMA.16816.F32.BF16 R64, R8.reuse, R34, R56 ;  /* 0x000000220840723c */ /* 0x040fe20000041838 */
[----:B------:R-:W4:Y:S07]  /*5500*/  LDSM.16.MT88.4 R32, [R221+0x2900] ;  /* 0x00290000dd20783b */ /* 0x000f2e0000004200 */
[----:B---3--:R-:W-:Y:S01]  /*5510*/  HMMA.16816.F32.BF16 R60, R8, R28, R44 ;  /* 0x0000001c083c723c */ /* 0x008fe2000004182c */
[----:B-1----:R-:W-:-:S07]  /*5520*/  FFMA.FTZ R2, R191, c[0x0][0x2d0], -R5 ;  /* 0x0000b400bf027a23 */ /* 0x002fce0000010805 */
[C---:B------:R-:W-:Y:S01]  /*5530*/  HMMA.16816.F32.BF16 R44, R8.reuse, R24, R76 ;  /* 0x00000018082c723c */ /* 0x040fe2000004184c */
[----:B------:R-:W-:Y:S01]  /*5540*/  IMAD.MOV.U32 R191, RZ, RZ, R150 ;  /* 0x000000ffffbf7224 */ /* 0x000fe200078e0096 */
[----:B------:R1:W-:Y:S06]  /*5550*/  MUFU.EX2 R155, R2 ;  /* 0x00000002009b7308 */ /* 0x0003ec0000000800 */
[C---:B------:R-:W-:Y:S01]  /*5560*/  HMMA.16816.F32.BF16 R48, R8.reuse, R26, R80 ;  /* 0x0000001a0830723c */ /* 0x040fe20000041850 */
[----:B------:R-:W3:Y:S07]  /*5570*/  LDSM.16.MT88.4 R24, [R225+0x2900] ;  /* 0x00290000e118783b */ /* 0x000eee0000004200 */
[----:B------:R-:W-:Y:S01]  /*5580*/  HMMA.16816.F32.BF16 R52, R8, R30, R36 ;  /* 0x0000001e0834723c */ /* 0x000fe20000041824 */
[----:B------:R-:W3:Y:S01]  /*5590*/  LDSM.16.MT88.4 R28, [R222+0x2900] ;  /* 0x00290000de1c783b */ /* 0x000ee20000004200 */
[----:B-1----:R-:W-:-:S02]  /*55a0*/  FFMA.FTZ R2, R167, c[0x0][0x2d0], -R0 ;  /* 0x0000b400a7027a23 */ /* 0x002fc40000010800 */
[----:B------:R-:W-:Y:S02]  /*55b0*/  IMAD.MOV.U32 R167, RZ, RZ, R149 ;  /* 0x000000ffffa77224 */ /* 0x000fe400078e0095 */
[----:B------:R1:W-:Y:S02]  /*55c0*/  MUFU.EX2 R154, R2 ;  /* 0x00000002009a7308 */ /* 0x0003e40000000800 */
[C---:B--2---:R-:W-:Y:S08]  /*55d0*/  HMMA.16816.F32.BF16 R40, R8.reuse, R20, R88 ;  /* 0x000000140828723c */ /* 0x044ff00000041858 */
[----:B------:R-:W-:Y:S01]  /*55e0*/  HMMA.16816.F32.BF16 R36, R8, R22, R108 ;  /* 0x000000160824723c */ /* 0x000fe2000004186c */
[----:B------:R-:W2:Y:S01]  /*55f0*/  LDSM.16.MT88.4 R20, [R224+0x2900] ;  /* 0x00290000e014783b */ /* 0x000ea20000004200 */
[----:B-1----:R-:W-:-:S06]  /*5600*/  FFMA.FTZ R2, R169, c[0x0][0x2d0], -R0 ;  /* 0x0000b400a9027a23 */ /* 0x002fcc0000010800 */
[C---:B----4-:R-:W-:Y:S01]  /*5610*/  HMMA.16816.F32.BF16 R56, R8.reuse, R16, R124 ;  /* 0x000000100838723c */ /* 0x050fe2000004187c */
[----:B------:R-:W-:Y:S01]  /*5620*/  IMAD.MOV.U32 R169, RZ, RZ, R148 ;  /* 0x000000ffffa97224 */ /* 0x000fe200078e0094 */
[----:B------:R1:W4:Y:S05]  /*5630*/  MUFU.EX2 R153, R2 ;  /* 0x0000000200997308 */ /* 0x00032a0000000800 */
[----:B------:R-:W-:Y:S01]  /*5640*/  IMAD.MOV.U32 R127, RZ, RZ, R139 ;  /* 0x000000ffff7f7224 */ /* 0x000fe200078e008b */
[----:B------:R-:W-:Y:S01]  /*5650*/  HMMA.16816.F32.BF16 R76, R8, R18, R116 ;  /* 0x00000012084c723c */ /* 0x000fe20000041874 */
[----:B------:R-:W2:Y:S01]  /*5660*/  LDSM.16.MT88.4 R16, [R222+0x6900] ;  /* 0x00690000de10783b */ /* 0x000ea20000004200 */
[----:B------:R-:W-:-:S02]  /*5670*/  IMAD.MOV.U32 R126, RZ, RZ, R70 ;  /* 0x000000ffff7e7224 */ /* 0x000fc400078e0046 */
[----:B------:R-:W-:Y:S02]  /*5680*/  IMAD.MOV.U32 R70, RZ, RZ, R71 ;  /* 0x000000ffff467224 */ /* 0x000fe400078e0047 */
[----:B------:R-:W-:Y:S02]  /*5690*/  IMAD.MOV.U32 R125, RZ, RZ, R134 ;  /* 0x000000ffff7d7224 */ /* 0x000fe400078e0086 */
[C---:B------:R-:W-:Y:S01]  /*56a0*/  HMMA.16816.F32.BF16 R116, R8.reuse, R12, R112 ;  /* 0x0000000c0874723c */ /* 0x040fe20000041870 */
[----:B------:R-:W-:Y:S02]  /*56b0*/  IMAD.MOV.U32 R124, RZ, RZ, R135 ;  /* 0x000000ffff7c7224 */ /* 0x000fe400078e0087 */
[----:B-1----:R-:W-:Y:S02]  /*56c0*/  FFMA.FTZ R2, R168, c[0x0][0x2d0], -R0 ;  /* 0x0000b400a8027a23 */ /* 0x002fe40000010800 */
[----:B------:R-:W-:Y:S02]  /*56d0*/  IMAD.MOV.U32 R168, RZ, RZ, R151 ;  /* 0x000000ffffa87224 */ /* 0x000fe400078e0097 */
[----:B------:R1:W-:Y:S01]  /*56e0*/  MUFU.EX2 R152, R2 ;  /* 0x0000000200987308 */ /* 0x0003e20000000800 */
[----:B------:R-:W-:Y:S01]  /*56f0*/  HMMA.16816.F32.BF16 R80, R8, R14, R100 ;  /* 0x0000000e0850723c */ /* 0x000fe20000041864 */
[----:B------:R-:W2:Y:S06]  /*5700*/  LDSM.16.MT88.4 R12, [R221+0x6900] ;  /* 0x00690000dd0c783b */ /* 0x000eac0000004200 */
[----:B-----5:R-:W-:-:S02]  /*5710*/  F2FP.BF16.PACK_AB R8, R157, R158 ;  /* 0x0000009e9d08723e */ /* 0x020fc400000010ff */
[----:B----4-:R-:W-:Y:S02]  /*5720*/  F2FP.BF16.PACK_AB R9, R153, R154 ;  /* 0x0000009a9909723e */ /* 0x010fe400000010ff */
[----:B------:R-:W-:Y:S01]  /*5730*/  F2FP.BF16.PACK_AB R10, R155, R156 ;  /* 0x0000009c9b0a723e */ /* 0x000fe200000010ff */
[----:B-1----:R-:W-:Y:S02]  /*5740*/  FFMA.FTZ R2, R170, c[0x0][0x2d0], -R0 ;  /* 0x0000b400aa027a23 */ /* 0x002fe40000010800 */
[----:B------:R-:W-:Y:S02]  /*5750*/  IMAD.MOV.U32 R170, RZ, RZ, R131 ;  /* 0x000000ffffaa7224 */ /* 0x000fe400078e0083 */
[----:B------:R-:W1:Y:S02]  /*5760*/  MUFU.EX2 R151, R2 ;  /* 0x0000000200977308 */ /* 0x000e640000000800 */
[----:B-1----:R-:W-:Y:S01]  /*5770*/  F2FP.BF16.PACK_AB R11, R151, R152 ;  /* 0x00000098970b723e */ /* 0x002fe200000010ff */
[----:B------:R-:W-:-:S05]  /*5780*/  FFMA.FTZ R2, R207, c[0x0][0x2d0], -R5 ;  /* 0x0000b400cf027a23 */ /* 0x000fca0000010805 */
[----:B------:R1:W-:Y:S01]  /*5790*/  MUFU.EX2 R150, R2 ;  /* 0x0000000200967308 */ /* 0x0003e20000000800 */
[C---:B------:R-:W-:Y:S08]  /*57a0*/  HMMA.16816.F32.BF16 R120, R8.reuse, R34, R96 ;  /* 0x000000220878723c */ /* 0x040ff00000041860 */
[----:B---3--:R-:W-:Y:S01]  /*57b0*/  HMMA.16816.F32.BF16 R96, R8, R24, R72 ;  /* 0x000000180860723c */ /* 0x008fe20000041848 */
[----:B-1----:R-:W-:-:S07]  /*57c0*/  FFMA.FTZ R2, R212, c[0x0][0x2d0], -R5 ;  /* 0x0000b400d4027a23 */ /* 0x002fce0000010805 */
[C---:B------:R-:W-:Y:S01]  /*57d0*/  HMMA.16816.F32.BF16 R100, R8.reuse, R26, R64 ;  /* 0x0000001a0864723c */ /* 0x040fe20000041840 */
[----:B------:R-:W1:Y:S01]  /*57e0*/  LDSM.16.MT88.4 R24, [R225+0x6900] ;  /* 0x00690000e118783b */ /* 0x000e620000004200 */
[----:B------:R3:W4:Y:S06]  /*57f0*/  MUFU.EX2 R149, R2 ;  /* 0x0000000200957308 */ /* 0x00072c0000000800 */
[C---:B------:R-:W-:Y:S01]  /*5800*/  HMMA.16816.F32.BF16 R112, R8.reuse, R32, R104 ;  /* 0x000000200870723c */ /* 0x040fe20000041868 */
[----:B------:R-:W5:Y:S07]  /*5810*/  LDSM.16.MT88.4 R32, [R224+0x6900] ;  /* 0x00690000e020783b */ /* 0x000f6e0000004200 */
[----:B------:R-:W-:Y:S01]  /*5820*/  HMMA.16816.F32.BF16 R108, R8, R28, R92 ;  /* 0x0000001c086c723c */ /* 0x000fe2000004185c */
[----:B---3--:R-:W-:-:S04]  /*5830*/  FFMA.FTZ R2, R216, c[0x0][0x2d0], -R5 ;  /* 0x0000b400d8027a23 */ /* 0x008fc80000010805 */
[----:B------:R3:W-:Y:S03]  /*5840*/  MUFU.EX2 R148, R2 ;  /* 0x0000000200947308 */ /* 0x0007e60000000800 */
[C---:B--2---:R-:W-:Y:S08]  /*5850*/  HMMA.16816.F32.BF16 R92, R8.reuse, R20, R60 ;  /* 0x00000014085c723c */ /* 0x044ff0000004183c */
[----:B------:R-:W-:Y:S01]  /*5860*/  HMMA.16816.F32.BF16 R88, R8, R22, R52 ;  /* 0x000000160858723c */ /* 0x000fe20000041834 */
[----:B------:R-:W2:Y:S01]  /*5870*/  LDSM.16.MT88.4 R20, [R222+0x3100] ;  /* 0x00310000de14783b */ /* 0x000ea20000004200 */
[----:B---3--:R-:W-:-:S06]  /*5880*/  FFMA.FTZ R2, R218, c[0x0][0x2d0], -R5 ;  /* 0x0000b400da027a23 */ /* 0x008fcc0000010805 */
[C---:B------:R-:W-:Y:S01]  /*5890*/  HMMA.16816.F32.BF16 R60, R8.reuse, R16, R40 ;  /* 0x00000010083c723c */ /* 0x040fe20000041828 */
[----:B------:R3:W-:Y:S07]  /*58a0*/  MUFU.EX2 R139, R2 ;  /* 0x00000002008b7308 */ /* 0x0007ee0000000800 */
[C---:B------:R-:W-:Y:S01]  /*58b0*/  HMMA.16816.F32.BF16 R40, R8.reuse, R18, R36 ;  /* 0x000000120828723c */ /* 0x040fe20000041824 */
[----:B------:R-:W2:Y:S07]  /*58c0*/  LDSM.16.MT88.4 R16, [R225+0x3100] ;  /* 0x00310000e110783b */ /* 0x000eae0000004200 */
[----:B------:R-:W-:Y:S01]  /*58d0*/  HMMA.16816.F32.BF16 R64, R8, R14, R48 ;  /* 0x0000000e0840723c */ /* 0x000fe20000041830 */
[----:B---3--:R-:W-:-:S04]  /*58e0*/  FFMA.FTZ R2, R199, c[0x0][0x2d0], -R0 ;  /* 0x0000b400c7027a23 */ /* 0x008fc80000010800 */
[----:B------:R3:W-:Y:S03]  /*58f0*/  MUFU.EX2 R138, R2 ;  /* 0x00000002008a7308 */ /* 0x0007e60000000800 */
[C---:B-1----:R-:W-:Y:S08]  /*5900*/  HMMA.16816.F32.BF16 R48, R8.reuse, R24, R56 ;  /* 0x000000180830723c */ /* 0x042ff00000041838 */
[----:B------:R-:W-:Y:S01]  /*5910*/  HMMA.16816.F32.BF16 R52, R8, R26, R76 ;  /* 0x0000001a0834723c */ /* 0x000fe2000004184c */
[----:B------:R-:W1:Y:S04]  /*5920*/  LDSM.16.MT88.4 R24, [R221+0x7100] ;  /* 0x00710000dd18783b */ /* 0x000e680000004200 */
[----:B------:R-:W-:Y:S01]  /*5930*/  LDSM.16.MT88.4 R76, [R221+0x3900] ;  /* 0x00390000dd4c783b */ /* 0x000fe20000004200 */
[----:B---3--:R-:W-:-:S02]  /*5940*/  FFMA.FTZ R2, R200, c[0x0][0x2d0], -R0 ;  /* 0x0000b400c8027a23 */ /* 0x008fc40000010800 */
[C---:B------:R-:W-:Y:S01]  /*5950*/  HMMA.16816.F32.BF16 R104, R8.reuse, R30, R84 ;  /* 0x0000001e0868723c */ /* 0x040fe20000041854 */
[----:B------:R-:W3:Y:S01]  /*5960*/  LDSM.16.MT88.4 R28, [R221+0x3100] ;  /* 0x00310000dd1c783b */ /* 0x000ee20000004200 */
[----:B------:R2:W1:Y:S06]  /*5970*/  MUFU.EX2 R137, R2 ;  /* 0x0000000200897308 */ /* 0x00046c0000000800 */
[C---:B------:R-:W-:Y:S01]  /*5980*/  HMMA.16816.F32.BF16 R84, R8.reuse, R12, R44 ;  /* 0x0000000c0854723c */ /* 0x040fe2000004182c */
[----:B------:R-:W3:Y:S07]  /*5990*/  LDSM.16.MT88.4 R12, [R224+0x3100] ;  /* 0x00310000e00c783b */ /* 0x000eee0000004200 */
[----:B-----5:R-:W-:Y:S01]  /*59a0*/  HMMA.16816.F32.BF16 R44, R8, R32, R116 ;  /* 0x00000020082c723c */ /* 0x020fe20000041874 */
[----:B------:R-:W-:Y:S01]  /*59b0*/  LDSM.16.MT88.4 R116, [R222+0x7900] ;  /* 0x00790000de74783b */ /* 0x000fe20000004200 */
[----:B--2---:R-:W-:-:S04]  /*59c0*/  FFMA.FTZ R2, R201, c[0x0][0x2d0], -R0 ;  /* 0x0000b400c9027a23 */ /* 0x004fc80000010800 */
[----:B------:R2:W-:Y:S02]  /*59d0*/  MUFU.EX2 R136, R2 ;  /* 0x0000000200887308 */ /* 0x0005e40000000800 */
[----:B------:R-:W-:Y:S01]  /*59e0*/  HMMA.16816.F32.BF16 R36, R8, R34, R80 ;  /* 0x000000220824723c */ /* 0x000fe20000041850 */
[----:B------:R-:W-:Y:S06]  /*59f0*/  LDSM.16.MT88.4 R32, [R222+0x7100] ;  /* 0x00710000de20783b */ /* 0x000fec0000004200 */
[----:B----4-:R-:W-:Y:S02]  /*5a00*/  F2FP.BF16.PACK_AB R8, R149, R150 ;  /* 0x000000969508723e */ /* 0x010fe400000010ff */
[----:B-1----:R-:W-:-:S02]  /*5a10*/  F2FP.BF16.PACK_AB R9, R137, R138 ;  /* 0x0000008a8909723e */ /* 0x002fc400000010ff */
[----:B------:R-:W-:Y:S01]  /*5a20*/  F2FP.BF16.PACK_AB R10, R139, R148 ;  /* 0x000000948b0a723e */ /* 0x000fe200000010ff */
[----:B--2---:R-:W-:-:S04]  /*5a30*/  FFMA.FTZ R2, R202, c[0x0][0x2d0], -R0 ;  /* 0x0000b400ca027a23 */ /* 0x004fc80000010800 */
[----:B------:R-:W1:Y:S02]  /*5a40*/  MUFU.EX2 R71, R2 ;  /* 0x0000000200477308 */ /* 0x000e640000000800 */
[----:B-1----:R-:W-:Y:S01]  /*5a50*/  F2FP.BF16.PACK_AB R11, R71, R136 ;  /* 0x00000088470b723e */ /* 0x002fe200000010ff */
[----:B------:R-:W-:-:S05]  /*5a60*/  FFMA.FTZ R2, R70, c[0x0][0x2d0], -R5 ;  /* 0x0000b40046027a23 */ /* 0x000fca0000010805 */
[----:B------:R1:W-:Y:S01]  /*5a70*/  MUFU.EX2 R70, R2 ;  /* 0x0000000200467308 */ /* 0x0003e20000000800 */
[C---:B------:R-:W-:Y:S08]  /*5a80*/  HMMA.16816.F32.BF16 R56, R8.reuse, R22, R104 ;  /* 0x000000160838723c */ /* 0x040ff00000041868 */
[----:B------:R-:W-:Y:S01]  /*5a90*/  HMMA.16816.F32.BF16 R96, R8, R16, R96 ;  /* 0x000000100860723c */ /* 0x000fe20000041860 */
[----:B-1----:R-:W-:-:S07]  /*5aa0*/  FFMA.FTZ R2, R126, c[0x0][0x2d0], -R5 ;  /* 0x0000b4007e027a23 */ /* 0x002fce0000010805 */
[----:B------:R-:W-:Y:S01]  /*5ab0*/  HMMA.16816.F32.BF16 R104, R8, R18, R100 ;  /* 0x000000120868723c */ /* 0x000fe20000041864 */
[----:B------:R-:W1:Y:S01]  /*5ac0*/  LDSM.16.MT88.4 R16, [R225+0x7100] ;  /* 0x00710000e110783b */ /* 0x000e620000004200 */
[----:B------:R-:W-:-:S03]  /*5ad0*/  IMAD.MOV.U32 R126, RZ, RZ, R133 ;  /* 0x000000ffff7e7224 */ /* 0x000fc600078e0085 */
[----:B------:R-:W-:Y:S03]  /*5ae0*/  LDSM.16.MT88.4 R100, [R224+0x3900] ;  /* 0x00390000e064783b */ /* 0x000fe60000004200 */
[C---:B------:R-:W-:Y:S01]  /*5af0*/  HMMA.16816.F32.BF16 R128, R8.reuse, R24, R84 ;  /* 0x000000180880723c */ /* 0x040fe20000041854 */
[----:B------:R2:W4:Y:S01]  /*5b00*/  MUFU.EX2 R24, R2 ;  /* 0x0000000200187308 */ /* 0x0005220000000800 */
[----:B------:R-:W-:Y:S06]  /*5b10*/  LDSM.16.MT88.4 R84, [R222+0x3900] ;  /* 0x00390000de54783b */ /* 0x000fec0000004200 */
[C---:B------:R-:W-:Y:S01]  /*5b20*/  HMMA.16816.F32.BF16 R80, R8.reuse, R20, R108 ;  /* 0x000000140850723c */ /* 0x040fe2000004186c */
[----:B------:R-:W-:Y:S07]  /*5b30*/  LDSM.16.MT88.4 R108, [R221+0x7900] ;  /* 0x00790000dd6c783b */ /* 0x000fee0000004200 */
[----:B---3--:R-:W-:Y:S01]  /*5b40*/  HMMA.16816.F32.BF16 R72, R8, R28, R112 ;  /* 0x0000001c0848723c */ /* 0x008fe20000041870 */
[----:B--2---:R-:W-:-:S02]  /*5b50*/  FFMA.FTZ R2, R127, c[0x0][0x2d0], -R5 ;  /* 0x0000b4007f027a23 */ /* 0x004fc40000010805 */
[----:B------:R-:W-:Y:S01]  /*5b60*/  IMAD.MOV.U32 R127, RZ, RZ, R132 ;  /* 0x000000ffff7f7224 */ /* 0x000fe200078e0084 */
[----:B----4-:R-:W-:Y:S01]  /*5b70*/  F2FP.BF16.PACK_AB R132, R24, R70 ;  /* 0x000000461884723e */ /* 0x010fe200000010ff */
[----:B------:R2:W-:Y:S03]  /*5b80*/  MUFU.EX2 R23, R2 ;  /* 0x0000000200177308 */ /* 0x0005e60000000800 */
[C---:B------:R-:W-:Y:S08]  /*5b90*/  HMMA.16816.F32.BF16 R28, R8.reuse, R30, R120 ;  /* 0x0000001e081c723c */ /* 0x040ff00000041878 */
[----:B------:R-:W-:Y:S01]  /*5ba0*/  HMMA.16816.F32.BF16 R112, R8, R12, R92 ;  /* 0x0000000c0870723c */ /* 0x000fe2000004185c */
[----:B------:R-:W-:Y:S01]  /*5bb0*/  LDSM.16.MT88.4 R92, [R225+0x3900] ;  /* 0x00390000e15c783b */ /* 0x000fe20000004200 */
[----:B--2---:R-:W-:-:S06]  /*5bc0*/  FFMA.FTZ R2, R244, c[0x0][0x2d0], -R5 ;  /* 0x0000b400f4027a23 */ /* 0x004fcc0000010805 */
[C---:B-1----:R-:W-:Y:S01]  /*5bd0*/  HMMA.16816.F32.BF16 R48, R8.reuse, R16, R48 ;  /* 0x000000100830723c */ /* 0x042fe20000041830 */
[----:B------:R1:W2:Y:S07]  /*5be0*/  MUFU.EX2 R22, R2 ;  /* 0x0000000200167308 */ /* 0x0002ae0000000800 */
[C---:B------:R-:W-:Y:S01]  /*5bf0*/  HMMA.16816.F32.BF16 R120, R8.reuse, R14, R88 ;  /* 0x0000000e0878723c */ /* 0x040fe20000041858 */
[----:B------:R-:W3:Y:S07]  /*5c00*/  LDSM.16.MT88.4 R12, [R224+0x7100] ;  /* 0x00710000e00c783b */ /* 0x000eee0000004200 */
[----:B------:R-:W-:Y:S01]  /*5c10*/  HMMA.16816.F32.BF16 R64, R8, R26, R64 ;  /* 0x0000001a0840723c */ /* 0x000fe20000041840 */
[----:B-1----:R-:W-:Y:S01]  /*5c20*/  FFMA.FTZ R2, R219, c[0x0][0x2d0], -R0 ;  /* 0x0000b400db027a23 */ /* 0x002fe20000010800 */
[----:B--2---:R-:W-:-:S03]  /*5c30*/  F2FP.BF16.PACK_AB R134, R22, R23 ;  /* 0x000000171686723e */ /* 0x004fc600000010ff */
[----:B------:R1:W-:Y:S03]  /*5c40*/  MUFU.EX2 R21, R2 ;  /* 0x0000000200157308 */ /* 0x0003e60000000800 */
[C---:B------:R-:W-:Y:S08]  /*5c50*/  HMMA.16816.F32.BF16 R60, R8.reuse, R32, R60 ;  /* 0x00000020083c723c */ /* 0x040ff0000004183c */
[----:B------:R-:W-:Y:S01]  /*5c60*/  HMMA.16816.F32.BF16 R40, R8, R34, R40 ;  /* 0x000000220828723c */ /* 0x000fe20000041828 */
[----:B-1----:R-:W-:-:S07]  /*5c70*/  FFMA.FTZ R2, R246, c[0x0][0x2d0], -R0 ;  /* 0x0000b400f6027a23 */ /* 0x002fce0000010800 */
[C---:B------:R-:W-:Y:S01]  /*5c80*/  HMMA.16816.F32.BF16 R52, R8.reuse, R18, R52 ;  /* 0x000000120834723c */ /* 0x040fe20000041834 */
[----:B------:R1:W2:Y:S07]  /*5c90*/  MUFU.EX2 R20, R2 ;  /* 0x0000000200147308 */ /* 0x0002ae0000000800 */
[----:B---3--:R-:W-:Y:S01]  /*5ca0*/  HMMA.16816.F32.BF16 R44, R8, R12, R44 ;  /* 0x0000000c082c723c */ /* 0x008fe2000004182c */
[----:B-1----:R-:W-:-:S07]  /*5cb0*/  FFMA.FTZ R2, R245, c[0x0][0x2d0], -R0 ;  /* 0x0000b400f5027a23 */ /* 0x002fce0000010800 */
[----:B------:R-:W-:Y:S01]  /*5cc0*/  HMMA.16816.F32.BF16 R36, R8, R14, R36 ;  /* 0x0000000e0824723c */ /* 0x000fe20000041824 */
[----:B------:R-:W-:Y:S01]  /*5cd0*/  FFMA.FTZ R0, R250, c[0x0][0x2d0], -R0 ;  /* 0x0000b400fa007a23 */ /* 0x000fe20000010800 */
[----:B--2---:R-:W-:Y:S01]  /*5ce0*/  F2FP.BF16.PACK_AB R133, R20, R21 ;  /* 0x000000151485723e */ /* 0x004fe200000010ff */
[----:B------:R1:W-:Y:S08]  /*5cf0*/  MUFU.EX2 R17, R2 ;  /* 0x0000000200117308 */ /* 0x0003f00000000800 */
[----:B------:R2:W3:Y:S01]  /*5d00*/  MUFU.EX2 R16, R0 ;  /* 0x0000000000107308 */ /* 0x0004e20000000800 */
[----:B-1----:R-:W-:-:S04]  /*5d10*/  FADD.FTZ R2, R127, R126 ;  /* 0x0000007e7f027221 */ /* 0x002fc80000010000 */
[----:B------:R-:W-:Y:S02]  /*5d20*/  FADD.FTZ R2, R168, R2 ;  /* 0x00000002a8027221 */ /* 0x000fe40000010000 */
[----:B--2---:R-:W-:Y:S01]  /*5d30*/  FADD.FTZ R0, R125, R124 ;  /* 0x0000007c7d007221 */ /* 0x004fe20000010000 */
[----:B---3--:R-:W-:Y:S01]  /*5d40*/  F2FP.BF16.PACK_AB R135, R16, R17 ;  /* 0x000000111087723e */ /* 0x008fe200000010ff */
        /* <DEDUP_REMOVED lines=33> */
[----:B------:R-:W2:Y:S02]  /*5f60*/  LDSM.16.MT88.4 R4, [R224+0x7900] ;  /* 0x00790000e004783b */ /* 0x000ea40000004200 */
[----:B------:R-:W-:Y:S01]  /*5f70*/  FADD.FTZ R3, R196, R0 ;  /* 0x00000000c4037221 */ /* 0x000fe20000010000 */
[----:B------:R-:W-:Y:S01]  /*5f80*/  HMMA.16816.F32.BF16 R104, R132, R108, R128 ;  /* 0x0000006c8468723c */ /* 0x000fe20000041880 */
[----:B------:R-:W-:-:S04]  /*5f90*/  @P3 IMAD.HI.U32 R0, R171, c[0x0][0x2c8], RZ ;  /* 0x0000b200ab003a27 */ /* 0x000fc800078e00ff */
[----:B------:R-:W-:Y:S01]  /*5fa0*/  FADD.FTZ R3, R166, R3 ;  /* 0x00000003a6037221 */ /* 0x000fe20000010000 */
[----:B------:R-:W-:Y:S01]  /*5fb0*/  @P3 SHF.R.U32.HI R8, RZ, c[0x0][0x2cc], R0 ;  /* 0x0000b300ff083a19 */ /* 0x000fe20000011600 */
[----:B------:R-:W-:Y:S01]  /*5fc0*/  FADD.FTZ R0, R162, R2 ;  /* 0x00000002a2007221 */ /* 0x000fe20000010000 */
[C---:B------:R-:W-:Y:S01]  /*5fd0*/  HMMA.16816.F32.BF16 R112, R132.reuse, R116, R60 ;  /* 0x000000748470723c */ /* 0x040fe2000004183c */
[----:B------:R-:W-:Y:S01]  /*5fe0*/  FADD.FTZ R2, R165, R3 ;  /* 0x00000003a5027221 */ /* 0x000fe20000010000 */
[----:B------:R-:W3:Y:S01]  /*5ff0*/  @P3 R2UR UR23, R8 ;  /* 0x00000000081733c2 */ /* 0x000ee200000e0000 */
[----:B------:R-:W-:Y:S02]  /*6000*/  FADD.FTZ R0, R161, R0 ;  /* 0x00000000a1007221 */ /* 0x000fe40000010000 */
[----:B------:R-:W-:Y:S02]  /*6010*/  FADD.FTZ R2, R164, R2 ;  /* 0x00000002a4027221 */ /* 0x000fe40000010000 */
[----:B------:R-:W-:Y:S01]  /*6020*/  FADD.FTZ R0, R160, R0 ;  /* 0x00000000a0007221 */ /* 0x000fe20000010000 */
[----:B-1----:R-:W-:Y:S01]  /*6030*/  HMMA.16816.F32.BF16 R120, R132, R124, R48 ;  /* 0x0000007c8478723c */ /* 0x002fe20000041830 */
        /* <DEDUP_REMOVED lines=11> */
[----:B---3--:R-:W-:Y:S01]  /*60f0*/  UIADD3 UR23, UR23, UR8, -UR11 ;  /* 0x0000000817177290 */ /* 0x008fe2000fffe80b */
[----:B------:R-:W-:Y:S02]  /*6100*/  FADD.FTZ R0, R151, R0 ;  /* 0x0000000097007221 */ /* 0x000fe40000010000 */
[----:B------:R-:W-:Y:S01]  /*6110*/  FADD.FTZ R2, R150, R2 ;  /* 0x0000000296027221 */ /* 0x000fe20000010000 */
[----:B------:R-:W-:Y:S01]  /*6120*/  USHF.R.S32.HI UR4, URZ, 0x1f, UR23 ;  /* 0x0000001f3f047899 */ /* 0x000fe20008011417 */
[----:B------:R-:W-:Y:S01]  /*6130*/  FADD.FTZ R0, R138, R0 ;  /* 0x000000008a007221 */ /* 0x000fe20000010000 */
[----:B------:R-:W-:Y:S01]  /*6140*/  HMMA.16816.F32.BF16 R108, R132, R110, R64 ;  /* 0x0000006e846c723c */ /* 0x000fe20000041840 */
[----:B------:R-:W-:Y:S01]  /*6150*/  FADD.FTZ R2, R149, R2 ;  /* 0x0000000295027221 */ /* 0x000fe20000010000 */
[----:B------:R-:W-:Y:S01]  /*6160*/  ULEA.HI UR4, UR4, UR23, URZ, 0x7 ;  /* 0x0000001704047291 */ /* 0x000fe2000f8f383f */
[----:B------:R-:W-:-:S02]  /*6170*/  FADD.FTZ R0, R137, R0 ;  /* 0x0000000089007221 */ /* 0x000fc40000010000 */
[----:B------:R-:W-:Y:S01]  /*6180*/  FADD.FTZ R3, R148, R2 ;  /* 0x0000000294037221 */ /* 0x000fe20000010000 */
[----:B------:R-:W-:Y:S01]  /*6190*/  USHF.R.S32.HI UR24, URZ, 0x7, UR4 ;  /* 0x000000073f187899 */ /* 0x000fe20008011404 */
[----:B------:R-:W-:Y:S01]  /*61a0*/  FADD.FTZ R2, R136, R0 ;  /* 0x0000000088027221 */ /* 0x000fe20000010000 */
[C---:B------:R-:W-:Y:S01]  /*61b0*/  HMMA.16816.F32.BF16 R116, R132.reuse, R118, R40 ;  /* 0x000000768474723c */ /* 0x040fe20000041828 */
[----:B------:R-:W-:Y:S01]  /*61c0*/  FADD.FTZ R0, R139, R3 ;  /* 0x000000038b007221 */ /* 0x000fe20000010000 */
[----:B------:R-:W-:Y:S01]  /*61d0*/  UISETP.LT.AND UP0, UPT, URZ, UR24, UPT ;  /* 0x000000183f00728c */ /* 0x000fe2000bf01270 */
[----:B------:R-:W-:Y:S02]  /*61e0*/  FADD.FTZ R2, R71, R2 ;  /* 0x0000000247027221 */ /* 0x000fe40000010000 */
[----:B------:R-:W-:Y:S01]  /*61f0*/  FADD.FTZ R0, R70, R0 ;  /* 0x0000000046007221 */ /* 0x000fe20000010000 */
[----:B------:R-:W-:Y:S01]  /*6200*/  USEL UR24, URZ, UR24, !UP0 ;  /* 0x000000183f187287 */ /* 0x000fe2000c000000 */
[----:B------:R-:W-:Y:S01]  /*6210*/  FADD.FTZ R2, R21, R2 ;  /* 0x0000000215027221 */ /* 0x000fe20000010000 */
[----:B------:R-:W-:Y:S01]  /*6220*/  HMMA.16816.F32.BF16 R124, R132, R126, R52 ;  /* 0x0000007e847c723c */ /* 0x000fe20000041834 */
[----:B------:R-:W-:Y:S01]  /*6230*/  FADD.FTZ R0, R24, R0 ;  /* 0x0000000018007221 */ /* 0x000fe20000010000 */
[----:B------:R-:W-:Y:S01]  /*6240*/  UISETP.GE.AND UP0, UPT, UR25, UR24, UPT ;  /* 0x000000181900728c */ /* 0x000fe2000bf06270 */
[----:B------:R-:W-:-:S02]  /*6250*/  FADD.FTZ R2, R20, R2 ;  /* 0x0000000214027221 */ /* 0x000fc40000010000 */
[----:B------:R-:W-:Y:S02]  /*6260*/  FADD.FTZ R0, R23, R0 ;  /* 0x0000000017007221 */ /* 0x000fe40000010000 */
[----:B------:R-:W-:Y:S01]  /*6270*/  FADD.FTZ R2, R17, R2 ;  /* 0x0000000211027221 */ /* 0x000fe20000010000 */
[----:B------:R-:W-:Y:S01]  /*6280*/  PLOP3.LUT P0, PT, PT, PT, UP0, 0x80, 0x0 ;  /* 0x000000000000781c */ /* 0x000fe20003f0f008 */
[----:B------:R-:W-:Y:S01]  /*6290*/  FADD.FTZ R3, R22, R0 ;  /* 0x0000000016037221 */ /* 0x000fe20000010000 */
[----:B--2---:R-:W-:Y:S01]  /*62a0*/  HMMA.16816.F32.BF16 R128, R132, R4, R44 ;  /* 0x000000048480723c */ /* 0x004fe2000004182c */
        /* <DEDUP_REMOVED lines=8> */
[----:B------:R-:W5:Y:S04]  /*6330*/  LDL.64 R168, [R1+0x38] ;  /* 0x0000380001a87983 */ /* 0x000f680000100a00 */
[----:B------:R-:W5:Y:S01]  /*6340*/  LDL.64 R188, [R1+0x30] ;  /* 0x0000300001bc7983 */ /* 0x000f620000100a00 */
[----:B------:R-:W-:Y:S01]  /*6350*/  IMAD.MOV.U32 R70, RZ, RZ, R68 ;  /* 0x000000ffff467224 */ /* 0x000fe200078e0044 */
[----:B------:R-:W-:-:S02]  /*6360*/  UMOV UR26, UR25 ;  /* 0x00000019001a7c82 */ /* 0x000fc40008000000 */
[----:B------:R-:W-:Y:S02]  /*6370*/  UMOV UR17, 0xffffff80 ;  /* 0xffffff8000117882 */ /* 0x000fe40000000000 */
[----:B------:R-:W-:Y:S02]  /*6380*/  ULDC.64 UR6, c[0x0][0x208] ;  /* 0x0000820000067ab9 */ /* 0x000fe40000000a00 */
[----:B------:R-:W-:Y:S01]  /*6390*/  ULDC.64 UR4, c[0x0][0x1e0] ;  /* 0x0000780000047ab9 */ /* 0x000fe20000000a00 */
[----:B-12---:R-:W-:Y:S02]  /*63a0*/  IADD3 R3, P1, R200, 0x40, RZ ;  /* 0x00000040c8037810 */ /* 0x006fe40007f3e0ff */
[----:B---3--:R-:W-:Y:S01]  /*63b0*/  IADD3 R2, P0, R170, 0x40, RZ ;  /* 0x00000040aa027810 */ /* 0x008fe20007f1e0ff */
[----:B----4-:R-:W-:Y:S02]  /*63c0*/  @P3 IMAD.HI.U32 R0, R191, c[0x0][0x2c8], RZ ;  /* 0x0000b200bf003a27 */ /* 0x010fe400078e00ff */
[----:B------:R-:W-:Y:S04]  /*63d0*/  STL [R1+0x14], R3 ;  /* 0x0000140301007387 */ /* 0x000fe80000100800 */
[----:B------:R1:W-:Y:S01]  /*63e0*/  STL [R1+0x10], R2 ;  /* 0x0000100201007387 */ /* 0x0003e20000100800 */
[----:B------:R-:W-:Y:S01]  /*63f0*/  @P3 SHF.R.U32.HI R4, RZ, c[0x0][0x2cc], R0 ;  /* 0x0000b300ff043a19 */ /* 0x000fe20000011600 */
[----:B-----5:R-:W-:-:S04]  /*6400*/  IMAD.X R0, RZ, RZ, R189, P0 ;  /* 0x000000ffff007224 */ /* 0x020fc800000e06bd */
[----:B------:R2:W-:Y:S01]  /*6410*/  @P3 STL [R1+0x4], R4 ;  /* 0x0000040401003387 */ /* 0x0005e20000100800 */
[----:B-1----:R-:W-:-:S05]  /*6420*/  IADD3.X R2, RZ, R169, RZ, P1, !PT ;  /* 0x000000a9ff027210 */ /* 0x002fca0000ffe4ff */
[----:B------:R2:W-:Y:S04]  /*6430*/  STL [R1+0xc], R2 ;  /* 0x00000c0201007387 */ /* 0x0005e80000100800 */
[----:B------:R2:W-:Y:S01]  /*6440*/  STL [R1+0x8], R0 ;  /* 0x0000080001007387 */ /* 0x0005e20000100800 */
[----:B------:R-:W-:-:S03]  /*6450*/  IMAD.MOV.U32 R3, RZ, RZ, R69 ;  /* 0x000000ffff037224 */ /* 0x000fc600078e0045 */
.L_x_503:
[----:B------:R-:W3:Y:S01]  /*6460*/  LDL.64 R158, [R1+0x48] ;  /* 0x00004800019e7983 */ /* 0x000ee20000100a00 */
[----:B------:R-:W-:Y:S04]  /*6470*/  DEPBAR.LE SB0, 0x0 ;  /* 0x000080000000791a */ /* 0x000fe80000000000 */
[----:B------:R-:W-:Y:S01]  /*6480*/  UISETP.GE.AND UP0, UPT, UR26, URZ, UPT ;  /* 0x0000003f1a00728c */ /* 0x000fe2000bf06270 */
[----:B------:R-:W4:Y:S01]  /*6490*/  LDL.64 R156, [R1+0x38] ;  /* 0x00003800019c7983 */ /* 0x000f220000100a00 */
[----:B------:R-:W-:Y:S02]  /*64a0*/  UISETP.GE.AND UP1, UPT, UR26, 0x1, UPT ;  /* 0x000000011a00788c */ /* 0x000fe4000bf26270 */
[----:B------:R-:W-:Y:S03]  /*64b0*/  UIADD3 UR25, UR26, -0x1, URZ ;  /* 0xffffffff1a197890 */ /* 0x000fe6000fffe03f */
[----:B------:R-:W-:Y:S01]  /*64c0*/  BAR.SYNC.DEFER_BLOCKING 0x0 ;  /* 0x0000000000007b1d */ /* 0x000fe20000010000 */
[----:B------:R-:W-:Y:S03]  /*64d0*/  PLOP3.LUT P0, PT, PT, PT, UP0, 0x80, 0x0 ;  /* 0x000000000000781c */ /* 0x000fe60003f0f008 */
[----:B------:R-:W-:Y:S02]  /*64e0*/  @UP0 USHF.R.S32.HI UR20, URZ, 0x1f, UR26 ;  /* 0x0000001f3f140899 */ /* 0x000fe4000801141a */
[----:B------:R-:W-:Y:S02]  /*64f0*/  @UP0 UIMAD.WIDE.U32 UR22, UR26, UR6, URZ ;  /* 0x000000061a1602a5 */ /* 0x000fe4000f8e003f */
[----:B------:R-:W-:Y:S02]  /*6500*/  @UP0 UIMAD UR20, UR20, UR6, URZ ;  /* 0x00000006141402a4 */ /* 0x000fe4000f8e023f */
[----:B------:R-:W-:Y:S02]  /*6510*/  @UP0 USHF.L.U32 UR21, UR22, 0x7, URZ ;  /* 0x0000000716150899 */ /* 0x000fe4000800063f */
[----:B------:R-:W-:Y:S04]  /*6520*/  @UP0 UIMAD UR20, UR26, UR7, UR20 ;  /* 0x000000071a1402a4 */ /* 0x000fe8000f8e0214 */
[----:B------:R-:W-:Y:S04]  /*6530*/  @UP0 UIADD3 UR20, UR23, UR20, URZ ;  /* 0x0000001417140290 */ /* 0x000fe8000fffe03f */
[----:B------:R-:W-:Y:S02]  /*6540*/  @UP0 USHF.L.U64.HI UR20, UR22, 0x7, UR20 ;  /* 0x0000000716140899 */ /* 0x000fe40008010214 */
[----:B------:R-:W-:Y:S01]  /*6550*/  @UP1 UIMAD.WIDE.U32 UR22, UR25, UR4, URZ ;  /* 0x00000004191612a5 */ /* 0x000fe2000f8e003f */
[----:B-1----:R-:W1:Y:S08]  /*6560*/  LDSM.16.M88.4 R8, [R220+0x8100] ;  /* 0x00810000dc08783b */ /* 0x002e700000000200 */
[----:B--2---:R-:W2:Y:S04]  /*6570*/  LDL R2, [R1+0x14] ;  /* 0x0000140001027983 */ /* 0x004ea80000100800 */
[----:B------:R-:W2:Y:S04]  /*6580*/  LDL R69, [R1+0xc] ;  /* 0x00000c0001457983 */ /* 0x000ea80000100800 */
        /* <DEDUP_REMOVED lines=19> */
[C---:B-1----:R-:W-:Y:S06]  /*66c0*/  HMMA.16816.F32.BF16 R36, R140.reuse, R40, RZ ;  /* 0x000000288c24723c */ /* 0x042fec00000418ff */
[----:B------:R-:W-:Y:S02]  /*66d0*/  LDSM.16.M88.4 R164, [R237] ;  /* 0x00000000eda4783b */ /* 0x000fe40000000200 */
[C---:B------:R-:W-:Y:S06]  /*66e0*/  HMMA.16816.F32.BF16 R40, R140.reuse, R42, RZ ;  /* 0x0000002a8c28723c */ /* 0x040fec00000418ff */
[----:B------:R-:W-:Y:S02]  /*66f0*/  LDSM.16.M88.4 R168, [R236] ;  /* 0x00000000eca8783b */ /* 0x000fe40000000200 */
[C---:B------:R-:W-:Y:S06]  /*6700*/  HMMA.16816.F32.BF16 R44, R140.reuse, R48, RZ ;  /* 0x000000308c2c723c */ /* 0x040fec00000418ff */
[----:B------:R-:W5:Y:S04]  /*6710*/  LDL R217, [R1+0x4] ;  /* 0x0000040001d97983 */ /* 0x000f680000100800 */
[----:B------:R-:W5:Y:S01]  /*6720*/  LDL R216, [R1+0x24] ;  /* 0x0000240001d87983 */ /* 0x000f620000100800 */
        /* <DEDUP_REMOVED lines=14> */
[----:B---3--:R-:W-:Y:S04]  /*6810*/  @P0 IADD3 R0, P1, R158, UR21, RZ ;  /* 0x000000159e000c10 */ /* 0x008fe8000ff3e0ff */
[C---:B------:R-:W-:Y:S04]  /*6820*/  @P0 LEA R188, P6, R0.reuse, c[0x0][0x1f8], 0x1 ;  /* 0x00007e0000bc0a11 */ /* 0x040fe800078c08ff */
[----:B----4-:R-:W-:Y:S02]  /*6830*/  @P0 IADD3.X R68, R157, UR20, RZ, P1, !PT ;  /* 0x000000149d440c10 */ /* 0x010fe40008ffe4ff */
[----:B------:R-:W1:Y:S02]  /*6840*/  LDSM.16.M88.4 R156, [R239] ;  /* 0x00000000ef9c783b */ /* 0x000e640000000200 */
[----:B------:R-:W-:Y:S06]  /*6850*/  @P0 LEA.HI.X R189, R0, c[0x0][0x1fc], R68, 0x1, P6 ;  /* 0x00007f0000bd0a11 */ /* 0x000fec00030f0c44 */
[----:B------:R-:W-:Y:S01]  /*6860*/  @!PT LDS RZ, [RZ] ;  /* 0x00000000fffff984 */ /* 0x000fe20000000800 */
[----:B------:R-:W-:Y:S01]  /*6870*/  @!PT LDS RZ, [RZ] ;  /* 0x00000000fffff984 */ /* 0x000fe20000000800 */
[----:B------:R-:W-:Y:S01]  /*6880*/  @!PT LDS RZ, [RZ] ;  /* 0x00000000fffff984 */ /* 0x000fe20000000800 */
[----:B------:R3:W-:Y:S08]  /*6890*/  @P0 LDGSTS.E.BYPASS.LTC128B.128 [R243+0x100], [R188.64], !P5 ;  /* 0x00100000bcf30fae */ /* 0x0007f0000e901d52 */
[----:B------:R4:W5:Y:S01]  /*68a0*/  LDL R0, [R1+0x20] ;  /* 0x0000200001007983 */ /* 0x0009620000100800 */
[----:B--2---:R-:W-:Y:S01]  /*68b0*/  @P0 IADD3 R2, P2, R2, UR21, RZ ;  /* 0x0000001502020c10 */ /* 0x004fe2000ff5e0ff */
[----:B------:R-:W-:Y:S01]  /*68c0*/  @UP1 USHF.L.U32 UR21, UR22, 0x7, URZ ;  /* 0x0000000716151899 */ /* 0x000fe2000800063f */
[C---:B-1----:R-:W-:Y:S03]  /*68d0*/  HMMA.16816.F32.BF16 R36, R144.reuse, R156, R36 ;  /* 0x0000009c9024723c */ /* 0x042fe60000041824 */
[C---:B------:R-:W-:Y:S02]  /*68e0*/  @P0 LEA R190, P1, R2.reuse, c[0x0][0x1f8], 0x1 ;  /* 0x00007e0002be0a11 */ /* 0x040fe400078208ff */
[----:B------:R-:W-:Y:S01]  /*68f0*/  @P0 IADD3.X R69, R69, UR20, RZ, P2, !PT ;  /* 0x0000001445450c10 */ /* 0x000fe200097fe4ff */
[----:B------:R-:W-:Y:S02]  /*6900*/  UIMAD UR20, UR26, UR17, 0x1 ;  /* 0x000000011a1474a4 */ /* 0x000fe4000f8e0211 */
[C---:B------:R-:W-:Y:S04]  /*6910*/  HMMA.16816.F32.BF16 R40, R144.reuse, R158, R40 ;  /* 0x0000009e9028723c */ /* 0x040fe80000041828 */
[----:B------:R-:W-:Y:S02]  /*6920*/  @P0 LEA.HI.X R191, R2, c[0x0][0x1fc], R69, 0x1, P1 ;  /* 0x00007f0002bf0a11 */ /* 0x000fe400008f0c45 */
[----:B------:R-:W-:Y:S02]  /*6930*/  @P0 IADD3 R68, P1, R188, UR10, RZ ;  /* 0x0000000abc440c10 */ /* 0x000fe4000ff3e0ff */
[C---:B------:R-:W-:Y:S01]  /*6940*/  HMMA.16816.F32.BF16 R44, R144.reuse, R160, R44 ;  /* 0x000000a0902c723c */ /* 0x040fe2000004182c */
[----:B------:R1:W-:Y:S03]  /*6950*/  @P0 LDGSTS.E.BYPASS.LTC128B.128 [R243+0x4100], [R190.64], !P4 ;  /* 0x04100000bef30fae */ /* 0x0003e6000e101d52 */
[----:B------:R-:W-:Y:S02]  /*6960*/  @P0 IADD3.X R69, R189, UR14, RZ, P1, !PT ;  /* 0x0000000ebd450c10 */ /* 0x000fe40008ffe4ff */
[C---:B------:R-:W-:Y:S02]  /*6970*/  @P0 IADD3 R148, P1, R68.reuse, UR10, RZ ;  /* 0x0000000a44940c10 */ /* 0x040fe4000ff3e0ff */
[C---:B------:R-:W-:Y:S01]  /*6980*/  HMMA.16816.F32.BF16 R48, R144.reuse, R162, R48 ;  /* 0x000000a29030723c */ /* 0x040fe20000041830 */
[----:B------:R2:W-:Y:S03]  /*6990*/  @P0 LDGSTS.E.BYPASS.LTC128B.128 [R243+0x1100], [R68.64], !P5 ;  /* 0x0110000044f30fae */ /* 0x0005e6000e901d52 */
[C---:B------:R-:W-:Y:S02]  /*69a0*/  @P0 IADD3.X R149, R69.reuse, UR14, RZ, P1, !PT ;  /* 0x0000000e45950c10 */ /* 0x040fe40008ffe4ff */
[----:B---3--:R-:W-:Y:S02]  /*69b0*/  @P0 IADD3 R188, P6, R68, UR16, RZ ;  /* 0x0000001044bc0c10 */ /* 0x008fe4000ffde0ff */
[C---:B------:R-:W-:Y:S01]  /*69c0*/  HMMA.16816.F32.BF16 R52, R144.reuse, R164, R52 ;  /* 0x000000a49034723c */ /* 0x040fe20000041834 */
[----:B------:R2:W-:Y:S03]  /*69d0*/  @P0 LDGSTS.E.BYPASS.LTC128B.128 [R243+0x5100], [R68.64+0x80], !P4 ;  /* 0x0510008044f30fae */ /* 0x0005e6000e101d52 */
[----:B------:R-:W-:Y:S02]  /*69e0*/  @P0 IADD3.X R189, R69, UR15, RZ, P6, !PT ;  /* 0x0000000f45bd0c10 */ /* 0x000fe4000b7fe4ff */
[C---:B------:R-:W-:Y:S02]  /*69f0*/  @P0 IADD3 R150, P2, R148.reuse, UR10, RZ ;  /* 0x0000000a94960c10 */ /* 0x040fe4000ff5e0ff */
[C---:B------:R-:W-:Y:S01]  /*6a00*/  HMMA.16816.F32.BF16 R56, R144.reuse, R166, R56 ;  /* 0x000000a69038723c */ /* 0x040fe20000041838 */
[----:B------:R3:W-:Y:S03]  /*6a10*/  @P0 LDGSTS.E.BYPASS.LTC128B.128 [R243+0x2100], [R148.64], !P5 ;  /* 0x0210000094f30fae */ /* 0x0007e6000e901d52 */
[C---:B------:R-:W-:Y:S04]  /*6a20*/  @P0 IADD3.X R151, R149.reuse, UR14, RZ, P2, !PT ;  /* 0x0000000e95970c10 */ /* 0x040fe800097fe4ff */
[C---:B------:R-:W-:Y:S01]  /*6a30*/  HMMA.16816.F32.BF16 R60, R144.reuse, R168, R60 ;  /* 0x000000a8903c723c */ /* 0x040fe2000004183c */
[----:B------:R1:W-:Y:S07]  /*6a40*/  @P0 LDGSTS.E.BYPASS.LTC128B.128 [R243+0x6100], [R188.64], !P4 ;  /* 0x06100000bcf30fae */ /* 0x0003ee000e101d52 */
[----:B------:R-:W-:Y:S01]  /*6a50*/  HMMA.16816.F32.BF16 R64, R144, R170, R64 ;  /* 0x000000aa9040723c */ /* 0x000fe20000041840 */
[----:B------:R3:W-:Y:S03]  /*6a60*/  @P0 LDGSTS.E.BYPASS.LTC128B.128 [R243+0x3100], [R150.64], !P5 ;  /* 0x0310000096f30fae */ /* 0x0007e6000e901d52 */
[----:B--2---:R-:W-:Y:S04]  /*6a70*/  @P0 IADD3 R68, P1, R148, UR16, RZ ;  /* 0x0000001094440c10 */ /* 0x004fe8000ff3e0ff */
[----:B------:R-:W-:Y:S05]  /*6a80*/  @P0 IADD3.X R69, R149, UR15, RZ, P1, !PT ;  /* 0x0000000f95450c10 */ /* 0x000fea0008ffe4ff */
[----:B------:R2:W-:Y:S08]  /*6a90*/  @P0 LDGSTS.E.BYPASS.LTC128B.128 [R243+0x7100], [R68.64], !P4 ;  /* 0x0710000044f30fae */ /* 0x0005f0000e101d52 */
[----:B------:R-:W-:Y:S08]  /*6aa0*/  LDSM.16.M88.4 R136, [R226+0x8900] ;  /* 0x00890000e288783b */ /* 0x000ff00000000200 */
[----:B---3--:R-:W3:Y:S08]  /*6ab0*/  LDSM.16.M88.4 R148, [R226+0x8100] ;  /* 0x00810000e294783b */ /* 0x008ef00000000200 */
[----:B------:R-:W1:Y:S08]  /*6ac0*/  LDSM.16.M88.4 R152, [R226+0x9100] ;  /* 0x00910000e298783b */ /* 0x000e700000000200 */
[----:B------:R-:W0:Y:S08]  /*6ad0*/  LDGDEPBAR ;  /* 0x00000000000079af */ /* 0x000e300000000000 */
[----:B------:R-:W1:Y:S08]  /*6ae0*/  LDSM.16.M88.4 R156, [R226+0x9900] ;  /* 0x00990000e29c783b */ /* 0x000e700000000200 */
[----:B------:R-:W1:Y:S01]  /*6af0*/  LDSM.16.M88.4 R160, [R226+0xa100] ;  /* 0x00a10000e2a0783b */ /* 0x000e620000000200 */
[C---:B---3--:R-:W-:Y:S07]  /*6b00*/  HMMA.16816.F32.BF16 R4, R172.reuse, R148, R4 ;  /* 0x00000094ac04723c */ /* 0x048fee0000041804 */
[----:B------:R-:W-:Y:S01]  /*6b10*/  LDSM.16.M88.4 R164, [R220+0xc100] ;  /* 0x00c10000dca4783b */ /* 0x000fe20000000200 */
[C---:B------:R-:W-:Y:S07]  /*6b20*/  HMMA.16816.F32.BF16 R8, R172.reuse, R150, R8 ;  /* 0x00000096ac08723c */ /* 0x040fee0000041808 */
[----:B------:R-:W3:Y:S01]  /*6b30*/  LDSM.16.M88.4 R148, [R226+0xa900] ;  /* 0x00a90000e294783b */ /* 0x000ee20000000200 */
[C---:B------:R-:W-:Y:S07]  /*6b40*/  HMMA.16816.F32.BF16 R12, R172.reuse, R136, R12 ;  /* 0x00000088ac0c723c */ /* 0x040fee000004180c */
[----:B------:R-:W-:Y:S01]  /*6b50*/  LDSM.16.M88.4 R168, [R233] ;  /* 0x00000000e9a8783b */ /* 0x000fe20000000200 */
[C---:B------:R-:W-:Y:S07]  /*6b60*/  HMMA.16816.F32.BF16 R16, R172.reuse, R138, R16 ;  /* 0x0000008aac10723c */ /* 0x040fee0000041810 */
[----:B------:R-:W2:Y:S01]  /*6b70*/  LDSM.16.M88.4 R136, [R226+0xb100] ;  /* 0x00b10000e288783b */ /* 0x000ea20000000200 */
[C---:B-1----:R-:W-:Y:S07]  /*6b80*/  HMMA.16816.F32.BF16 R20, R172.reuse, R152, R20 ;  /* 0x00000098ac14723c */ /* 0x042fee0000041814 */
[----:B------:R-:W-:Y:S01]  /*6b90*/  LDSM.16.M88.4 R188, [R232] ;  /* 0x00000000e8bc783b */ /* 0x000fe20000000200 */
[C---:B------:R-:W-:Y:S07]  /*6ba0*/  HMMA.16816.F32.BF16 R24, R172.reuse, R154, R24 ;  /* 0x0000009aac18723c */ /* 0x040fee0000041818 */
[----:B------:R-:W1:Y:S01]  /*6bb0*/  LDSM.16.M88.4 R152, [R226+0xb900] ;  /* 0x00b90000e298783b */ /* 0x000e620000000200 */
[C---:B------:R-:W-:Y:S07]  /*6bc0*/  HMMA.16816.F32.BF16 R28, R172.reuse, R156, R28 ;  /* 0x0000009cac1c723c */ /* 0x040fee000004181c */
[----:B------:R-:W-:Y:S01]  /*6bd0*/  LDSM.16.M88.4 R196, [R226+0xe900] ;  /* 0x00e90000e2c4783b */ /* 0x000fe20000000200 */
[C---:B------:R-:W-:Y:S07]  /*6be0*/  HMMA.16816.F32.BF16 R32, R172.reuse, R158, R32 ;  /* 0x0000009eac20723c */ /* 0x040fee0000041820 */
[----:B------:R-:W1:Y:S01]  /*6bf0*/  LDSM.16.M88.4 R156, [R223] ;  /* 0x00000000df9c783b */ /* 0x000e620000000200 */
[C---:B------:R-:W-:Y:S07]  /*6c00*/  HMMA.16816.F32.BF16 R36, R172.reuse, R160, R36 ;  /* 0x000000a0ac24723c */ /* 0x040fee0000041824 */
[----:B------:R-:W-:Y:S01]  /*6c10*/  LDSM.16.M88.4 R200, [R226+0xf100] ;  /* 0x00f10000e2c8783b */ /* 0x000fe20000000200 */
[C---:B------:R-:W-:Y:S07]  /*6c20*/  HMMA.16816.F32.BF16 R40, R172.reuse, R162, R40 ;  /* 0x000000a2ac28723c */ /* 0x040fee0000041828 */
[----:B------:R-:W4:Y:S01]  /*6c30*/  LDSM.16.M88.4 R160, [R223+0x800] ;  /* 0x00080000dfa0783b */ /* 0x000f220000000200 */
[C---:B---3--:R-:W-:Y:S07]  /*6c40*/  HMMA.16816.F32.BF16 R44, R172.reuse, R148, R44 ;  /* 0x00000094ac2c723c */ /* 0x048fee000004182c */
[----:B------:R-:W-:Y:S01]  /*6c50*/  LDSM.16.M88.4 R204, [R226+0xf900] ;  /* 0x00f90000e2cc783b */ /* 0x000fe20000000200 */
[C---:B------:R-:W-:Y:S07]  /*6c60*/  HMMA.16816.F32.BF16 R48, R172.reuse, R150, R48 ;  /* 0x00000096ac30723c */ /* 0x040fee0000041830 */
[----:B------:R-:W3:Y:S01]  /*6c70*/  LDSM.16.M88.4 R148, [R223+0x1000] ;  /* 0x00100000df94783b */ /* 0x000ee20000000200 */
[C---:B--2---:R-:W-:Y:S07]  /*6c80*/  HMMA.16816.F32.BF16 R52, R172.reuse, R136, R52 ;  /* 0x00000088ac34723c */ /* 0x044fee0000041834 */
[----:B------:R-:W-:Y:S01]  /*6c90*/  LDSM.16.M88.4 R212, [R223+0x4000] ;  /* 0x00400000dfd4783b */ /* 0x000fe20000000200 */
[C---:B------:R-:W-:Y:S07]  /*6ca0*/  HMMA.16816.F32.BF16 R56, R172.reuse, R138, R56 ;  /* 0x0000008aac38723c */ /* 0x040fee0000041838 */
[----:B------:R-:W2:Y:S01]  /*6cb0*/  LDSM.16.M88.4 R136, [R223+0x1800] ;  /* 0x00180000df88783b */ /* 0x000ea20000000200 */
[C---:B-1----:R-:W-:Y:S08]  /*6cc0*/  HMMA.16816.F32.BF16 R60, R172.reuse, R152, R60 ;  /* 0x00000098ac3c723c */ /* 0x042ff0000004183c */
[----:B------:R-:W-:Y:S01]  /*6cd0*/  HMMA.16816.F32.BF16 R64, R172, R154, R64 ;  /* 0x0000009aac40723c */ /* 0x000fe20000041840 */
[----:B------:R-:W1:Y:S07]  /*6ce0*/  LDSM.16.M88.4 R152, [R223+0x2000] ;  /* 0x00200000df98783b */ /* 0x000e6e0000000200 */
[C---:B------:R-:W-:Y:S08]  /*6cf0*/  HMMA.16816.F32.BF16 R4, R176.reuse, R156, R4 ;  /* 0x0000009cb004723c */ /* 0x040ff00000041804 */
[C---:B------:R-:W-:Y:S01]  /*6d00*/  HMMA.16816.F32.BF16 R8, R176.reuse, R158, R8 ;  /* 0x0000009eb008723c */ /* 0x040fe20000041808 */
[----:B------:R-:W1:Y:S07]  /*6d10*/  LDSM.16.M88.4 R156, [R223+0x2800] ;  /* 0x00280000df9c783b */ /* 0x000e6e0000000200 */
[C---:B----4-:R-:W-:Y:S04]  /*6d20*/  HMMA.16816.F32.BF16 R12, R176.reuse, R160, R12 ;  /* 0x000000a0b00c723c */ /* 0x050fe8000004180c */
[----:B-----5:R-:W-:Y:S04]  /*6d30*/  @P3 IMAD.MOV.U32 R0, RZ, RZ, R217 ;  /* 0x000000ffff003224 */ /* 0x020fe800078e00d9 */
[C---:B------:R-:W-:Y:S01]  /*6d40*/  HMMA.16816.F32.BF16 R16, R176.reuse, R162, R16 ;  /* 0x000000a2b010723c */ /* 0x040fe20000041810 */
[----:B------:R-:W4:Y:S07]  /*6d50*/  LDSM.16.M88.4 R160, [R223+0x3000] ;  /* 0x00300000dfa0783b */ /* 0x000f2e0000000200 */
[C---:B---3--:R-:W-:Y:S01]  /*6d60*/  HMMA.16816.F32.BF16 R20, R176.reuse, R148, R20 ;  /* 0x00000094b014723c */ /* 0x048fe20000041814 */
[----:B------:R-:W-:Y:S07]  /*6d70*/  SHFL.IDX PT, R2, R0, RZ, 0x1c1f ;  /* 0x001c1fff00027589 */ /* 0x000fee00000e0000 */
        /* <DEDUP_REMOVED lines=10> */
[----:B------:R-:W-:Y:S07]  /*6e20*/  LDSM.16.M88.4 R156, [R220+0xe100] ;  /* 0x00e10000dc9c783b */ /* 0x000fee0000000200 */
[C---:B----4-:R-:W-:Y:S08]  /*6e30*/  HMMA.16816.F32.BF16 R52, R176.reuse, R160, R52 ;  /* 0x000000a0b034723c */ /* 0x050ff00000041834 */
[C---:B------:R-:W-:Y:S01]  /*6e40*/  HMMA.16816.F32.BF16 R56, R176.reuse, R162, R56 ;  /* 0x000000a2b038723c */ /* 0x040fe20000041838 */
[----:B------:R-:W-:Y:S07]  /*6e50*/  LDSM.16.M88.4 R160, [R220+0xe900] ;  /* 0x00e90000dca0783b */ /* 0x000fee0000000200 */
[C---:B---3--:R-:W-:Y:S08]  /*6e60*/  HMMA.16816.F32.BF16 R60, R176.reuse, R148, R60 ;  /* 0x00000094b03c723c */ /* 0x048ff0000004183c */
[----:B------:R-:W-:Y:S01]  /*6e70*/  HMMA.16816.F32.BF16 R64, R176, R150, R64 ;  /* 0x00000096b040723c */ /* 0x000fe20000041840 */
[----:B------:R-:W3:Y:S07]  /*6e80*/  LDSM.16.M88.4 R148, [R220+0xd900] ;  /* 0x00d90000dc94783b */ /* 0x000eee0000000200 */
[C---:B------:R-:W-:Y:S08]  /*6e90*/  HMMA.16816.F32.BF16 R4, R180.reuse, R164, R4 ;  /* 0x000000a4b404723c */ /* 0x040ff00000041804 */
[C---:B------:R-:W-:Y:S01]  /*6ea0*/  HMMA.16816.F32.BF16 R8, R180.reuse, R166, R8 ;  /* 0x000000a6b408723c */ /* 0x040fe20000041808 */
[----:B------:R-:W-:Y:S07]  /*6eb0*/  LDSM.16.M88.4 R164, [R220+0xf900] ;  /* 0x00f90000dca4783b */ /* 0x000fee0000000200 */
[C---:B--2---:R-:W-:Y:S08]  /*6ec0*/  HMMA.16816.F32.BF16 R12, R180.reuse, R136, R12 ;  /* 0x00000088b40c723c */ /* 0x044ff0000004180c */
[C---:B------:R-:W-:Y:S01]  /*6ed0*/  HMMA.16816.F32.BF16 R16, R180.reuse, R138, R16 ;  /* 0x0000008ab410723c */ /* 0x040fe20000041810 */
[----:B------:R-:W2:Y:S07]  /*6ee0*/  LDSM.16.M88.4 R136, [R220+0xf100] ;  /* 0x00f10000dc88783b */ /* 0x000eae0000000200 */
[C---:B-1----:R-:W-:Y:S08]  /*6ef0*/  HMMA.16816.F32.BF16 R20, R180.reuse, R152, R20 ;  /* 0x00000098b414723c */ /* 0x042ff00000041814 */
[C---:B------:R-:W-:Y:S01]  /*6f00*/  HMMA.16816.F32.BF16 R24, R180.reuse, R154, R24 ;  /* 0x0000009ab418723c */ /* 0x040fe20000041818 */
[----:B------:R-:W1:Y:S07]  /*6f10*/  LDSM.16.M88.4 R152, [R235] ;  /* 0x00000000eb98783b */ /* 0x000e6e0000000200 */
[C---:B---3--:R-:W-:Y:S08]  /*6f20*/  HMMA.16816.F32.BF16 R28, R180.reuse, R148, R28 ;  /* 0x00000094b41c723c */ /* 0x048ff0000004181c */
[C---:B------:R-:W-:Y:S01]  /*6f30*/  HMMA.16816.F32.BF16 R32, R180.reuse, R150, R32 ;  /* 0x00000096b420723c */ /* 0x040fe20000041820 */
[----:B------:R-:W3:Y:S07]  /*6f40*/  LDSM.16.M88.4 R148, [R234] ;  /* 0x00000000ea94783b */ /* 0x000eee0000000200 */
[C---:B------:R-:W-:Y:S08]  /*6f50*/  HMMA.16816.F32.BF16 R36, R180.reuse, R156, R36 ;  /* 0x0000009cb424723c */ /* 0x040ff00000041824 */
[C---:B------:R-:W-:Y:S01]  /*6f60*/  HMMA.16816.F32.BF16 R40, R180.reuse, R158, R40 ;  /* 0x0000009eb428723c */ /* 0x040fe20000041828 */
[----:B------:R-:W4:Y:S07]  /*6f70*/  LDSM.16.M88.4 R156, [R231] ;  /* 0x00000000e79c783b */ /* 0x000f2e0000000200 */
[C---:B------:R-:W-:Y:S08]  /*6f80*/  HMMA.16816.F32.BF16 R44, R180.reuse, R160, R44 ;  /* 0x000000a0b42c723c */ /* 0x040ff0000004182c */
[C---:B------:R-:W-:Y:S01]  /*6f90*/  HMMA.16816.F32.BF16 R48, R180.reuse, R162, R48 ;  /* 0x000000a2b430723c */ /* 0x040fe20000041830 */
[----:B------:R-:W-:Y:S07]  /*6fa0*/  LDSM.16.M88.4 R160, [R226+0xc100] ;  /* 0x00c10000e2a0783b */ /* 0x000fee0000000200 */
[C---:B--2---:R-:W-:Y:S08]  /*6fb0*/  HMMA.16816.F32.BF16 R52, R180.reuse, R136, R52 ;  /* 0x00000088b434723c */ /* 0x044ff00000041834 */
[C---:B------:R-:W-:Y:S01]  /*6fc0*/  HMMA.16816.F32.BF16 R56, R180.reuse, R138, R56 ;  /* 0x0000008ab438723c */ /* 0x040fe20000041838 */
[----:B------:R-:W2:Y:S07]  /*6fd0*/  LDSM.16.M88.4 R136, [R230] ;  /* 0x00000000e688783b */ /* 0x000eae0000000200 */
[C---:B------:R-:W-:Y:S08]  /*6fe0*/  HMMA.16816.F32.BF16 R60, R180.reuse, R164, R60 ;  /* 0x000000a4b43c723c */ /* 0x040ff0000004183c */
[----:B------:R-:W-:Y:S01]  /*6ff0*/  HMMA.16816.F32.BF16 R64, R180, R166, R64 ;  /* 0x000000a6b440723c */ /* 0x000fe20000041840 */
[----:B------:R-:W-:Y:S07]  /*7000*/  LDSM.16.M88.4 R164, [R226+0xc900] ;  /* 0x00c90000e2a4783b */ /* 0x000fee0000000200 */
[C---:B-1----:R-:W-:Y:S08]  /*7010*/  HMMA.16816.F32.BF16 R4, R184.reuse, R152, R4 ;  /* 0x00000098b804723c */ /* 0x042ff00000041804 */
[C---:B------:R-:W-:Y:S01]  /*7020*/  HMMA.16816.F32.BF16 R8, R184.reuse, R154, R8 ;  /* 0x0000009ab808723c */ /* 0x040fe20000041808 */
[----:B------:R-:W-:Y:S07]  /*7030*/  LDSM.16.M88.4 R152, [R228] ;  /* 0x00000000e498783b */ /* 0x000fee0000000200 */
[C---:B---3--:R-:W-:Y:S08]  /*7040*/  HMMA.16816.F32.BF16 R12, R184.reuse, R148, R12 ;  /* 0x00000094b80c723c */ /* 0x048ff0000004180c */
[C---:B------:R-:W-:Y:S01]  /*7050*/  HMMA.16816.F32.BF16 R16, R184.reuse, R150, R16 ;  /* 0x00000096b810723c */ /* 0x040fe20000041810 */
[----:B------:R-:W1:Y:S07]  /*7060*/  LDSM.16.M88.4 R148, [R229] ;  /* 0x00000000e594783b */ /* 0x000e6e0000000200 */
[C---:B------:R-:W-:Y:S08]  /*7070*/  HMMA.16816.F32.BF16 R20, R184.reuse, R168, R20 ;  /* 0x000000a8b814723c */ /* 0x040ff00000041814 */
[C---:B------:R-:W-:Y:S01]  /*7080*/  HMMA.16816.F32.BF16 R24, R184.reuse, R170, R24 ;  /* 0x000000aab818723c */ /* 0x040fe20000041818 */
[----:B------:R-:W3:Y:S07]  /*7090*/  LDSM.16.M88.4 R168, [R226+0xd100] ;  /* 0x00d10000e2a8783b */ /* 0x000eee0000000200 */
[C---:B------:R-:W-:Y:S08]  /*70a0*/  HMMA.16816.F32.BF16 R28, R184.reuse, R188, R28 ;  /* 0x000000bcb81c723c */ /* 0x040ff0000004181c */
[C---:B------:R-:W-:Y:S01]  /*70b0*/  HMMA.16816.F32.BF16 R32, R184.reuse, R190, R32 ;  /* 0x000000beb820723c */ /* 0x040fe20000041820 */
[----:B------:R-:W5:Y:S07]  /*70c0*/  LDSM.16.M88.4 R188, [R226+0xd900] ;  /* 0x00d90000e2bc783b */ /* 0x000f6e0000000200 */
[C---:B----4-:R-:W-:Y:S08]  /*70d0*/  HMMA.16816.F32.BF16 R36, R184.reuse, R156, R36 ;  /* 0x0000009cb824723c */ /* 0x050ff00000041824 */
[C---:B------:R-:W-:Y:S01]  /*70e0*/  HMMA.16816.F32.BF16 R40, R184.reuse, R158, R40 ;  /* 0x0000009eb828723c */ /* 0x040fe20000041828 */
[----:B------:R-:W4:Y:S07]  /*70f0*/  LDSM.16.M88.4 R156, [R226+0xe100] ;  /* 0x00e10000e29c783b */ /* 0x000f2e0000000200 */
[C---:B--2---:R-:W-:Y:S08]  /*7100*/  HMMA.16816.F32.BF16 R44, R184.reuse, R136, R44 ;  /* 0x00000088b82c723c */ /* 0x044ff0000004182c */
[C---:B------:R-:W-:Y:S01]  /*7110*/  HMMA.16816.F32.BF16 R48, R184.reuse, R138, R48 ;  /* 0x0000008ab830723c */ /* 0x040fe20000041830 */
[----:B------:R-:W2:Y:S07]  /*7120*/  LDSM.16.M88.4 R136, [R223+0x4800] ;  /* 0x00480000df88783b */ /* 0x000eae0000000200 */
[C---:B-1----:R-:W-:Y:S08]  /*7130*/  HMMA.16816.F32.BF16 R52, R184.reuse, R148, R52 ;  /* 0x00000094b834723c */ /* 0x042ff00000041834 */
[C---:B------:R-:W-:Y:S08]  /*7140*/  HMMA.16816.F32.BF16 R56, R184.reuse, R150, R56 ;  /* 0x00000096b838723c */ /* 0x040ff00000041838 */
[C---:B------:R-:W-:Y:S08]  /*7150*/  HMMA.16816.F32.BF16 R60, R184.reuse, R152, R60 ;  /* 0x00000098b83c723c */ /* 0x040ff0000004183c */
[----:B------:R-:W-:Y:S08]  /*7160*/  HMMA.16816.F32.BF16 R64, R184, R154, R64 ;  /* 0x0000009ab840723c */ /* 0x000ff00000041840 */
[C---:B------:R-:W-:Y:S08]  /*7170*/  HMMA.16816.F32.BF16 R4, R192.reuse, R160, R4 ;  /* 0x000000a0c004723c */ /* 0x040ff00000041804 */
[C---:B------:R-:W-:Y:S08]  /*7180*/  HMMA.16816.F32.BF16 R8, R192.reuse, R162, R8 ;  /* 0x000000a2c008723c */ /* 0x040ff00000041808 */
[C---:B------:R-:W-:Y:S08]  /*7190*/  HMMA.16816.F32.BF16 R12, R192.reuse, R164, R12 ;  /* 0x000000a4c00c723c */ /* 0x040ff0000004180c */
[C---:B------:R-:W-:Y:S08]  /*71a0*/  HMMA.16816.F32.BF16 R16, R192.reuse, R166, R16 ;  /* 0x000000a6c010723c */ /* 0x040ff00000041810 */
[C---:B---3--:R-:W-:Y:S08]  /*71b0*/  HMMA.16816.F32.BF16 R20, R192.reuse, R168, R20 ;  /* 0x000000a8c014723c */ /* 0x048ff00000041814 */
[C---:B------:R-:W-:Y:S08]  /*71c0*/  HMMA.16816.F32.BF16 R24, R192.reuse, R170, R24 ;  /* 0x000000aac018723c */ /* 0x040ff00000041818 */
[C---:B-----5:R-:W-:Y:S08]  /*71d0*/  HMMA.16816.F32.BF16 R28, R192.reuse, R188, R28 ;  /* 0x000000bcc01c723c */ /* 0x060ff0000004181c */
        /* <DEDUP_REMOVED lines=10> */
[C---:B------:R-:W-:Y:S01]  /*7280*/  HMMA.16816.F32.BF16 R8, R208.reuse, R214, R8 ;  /* 0x000000d6d008723c */ /* 0x040fe20000041808 */
[----:B------:R-:W3:Y:S07]  /*7290*/  LDL R214, [R1+0x10] ;  /* 0x0000100001d67983 */ /* 0x000eee0000100800 */
[C---:B--2---:R-:W-:Y:S08]  /*72a0*/  HMMA.16816.F32.BF16 R12, R208.reuse, R136, R12 ;  /* 0x00000088d00c723c */ /* 0x044ff0000004180c */
[----:B------:R-:W-:Y:S01]  /*72b0*/  FMUL.FTZ R4, R4, c[0x0][0x320] ;  /* 0x0000c80004047a20 */ /* 0x000fe20000410000 */
[C---:B------:R-:W-:Y:S01]  /*72c0*/  HMMA.16816.F32.BF16 R16, R208.reuse, R138, R16 ;  /* 0x0000008ad010723c */ /* 0x040fe20000041810 */
[----:B------:R-:W2:Y:S02]  /*72d0*/  LDL R139, [R1+0x8] ;  /* 0x00000800018b7983 */ /* 0x000ea40000100800 */
[----:B------:R-:W1:Y:S01]  /*72e0*/  MUFU.TANH R156, R4 ;  /* 0x00000004009c7308 */ /* 0x000e620000002400 */
[----:B------:R-:W-:Y:S02]  /*72f0*/  FMUL.FTZ R5, R5, c[0x0][0x320] ;  /* 0x0000c80005057a20 */ /* 0x000fe40000410000 */
[----:B------:R-:W-:Y:S02]  /*7300*/  FMUL.FTZ R6, R6, c[0x0][0x320] ;  /* 0x0000c80006067a20 */ /* 0x000fe40000410000 */
[----:B------:R-:W-:Y:S04]  /*7310*/  FMUL.FTZ R7, R7, c[0x0][0x320] ;  /* 0x0000c80007077a20 */ /* 0x000fe80000410000 */
[----:B------:R-:W-:Y:S01]  /*7320*/  FMUL.FTZ R8, R8, c[0x0][0x320] ;  /* 0x0000c80008087a20 */ /* 0x000fe20000410000 */
[----:B------:R-:W4:Y:S01]  /*7330*/  MUFU.TANH R155, R5 ;  /* 0x00000005009b7308 */ /* 0x000f220000002400 */
        /* <DEDUP_REMOVED lines=14> */
[----:B------:R-:W1:Y:S01]  /*7420*/  MUFU.TANH R152, R8 ;  /* 0x0000000800987308 */ /* 0x000e620000002400 */
[----:B-----5:R-:W5:Y:S09]  /*7430*/  LDSM.16.M88.4 R4, [R223+0x5000] ;  /* 0x00500000df04783b */ /* 0x020f720000000200 */
[----:B------:R-:W1:Y:S10]  /*7440*/  MUFU.TANH R151, R9 ;  /* 0x0000000900977308 */ /* 0x000e740000002400 */
[----:B------:R-:W-:Y:S10]  /*7450*/  MUFU.TANH R149, R10 ;  /* 0x0000000a00957308 */ /* 0x000ff40000002400 */
[----:B------:R1:W-:Y:S10]  /*7460*/  MUFU.TANH R148, R11 ;  /* 0x0000000b00947308 */ /* 0x0003f40000002400 */
[----:B------:R-:W-:Y:S01]  /*7470*/  MUFU.TANH R138, R12 ;  /* 0x0000000c008a7308 */ /* 0x000fe20000002400 */
[C---:B-----5:R-:W-:Y:S09]  /*7480*/  HMMA.16816.F32.BF16 R20, R208.reuse, R4, R20 ;  /* 0x00000004d014723c */ /* 0x060ff20000041814 */
[----:B------:R-:W5:Y:S01]  /*7490*/  MUFU.TANH R137, R13 ;  /* 0x0000000d00897308 */ /* 0x000f620000002400 */
[C---:B------:R-:W-:Y:S01]  /*74a0*/  HMMA.16816.F32.BF16 R24, R208.reuse, R6, R24 ;  /* 0x00000006d018723c */ /* 0x040fe20000041818 */
[----:B------:R-:W-:Y:S08]  /*74b0*/  LDSM.16.M88.4 R4, [R223+0x6000] ;  /* 0x00600000df04783b */ /* 0x000ff00000000200 */
[----:B------:R-:W-:Y:S01]  /*74c0*/  MUFU.TANH R136, R14 ;  /* 0x0000000e00887308 */ /* 0x000fe20000002400 */
[----:B-1----:R-:W1:Y:S04]  /*74d0*/  LDSM.16.M88.4 R8, [R223+0x5800] ;  /* 0x00580000df08783b */ /* 0x002e680000000200 */
[----:B------:R-:W-:Y:S05]  /*74e0*/  FMUL.FTZ R20, R20, c[0x0][0x320] ;  /* 0x0000c80014147a20 */ /* 0x000fea0000410000 */
[----:B------:R4:W-:Y:S01]  /*74f0*/  MUFU.TANH R71, R15 ;  /* 0x0000000f00477308 */ /* 0x0009e20000002400 */
[----:B------:R-:W-:Y:S02]  /*7500*/  FMUL.FTZ R21, R21, c[0x0][0x320] ;  /* 0x0000c80015157a20 */ /* 0x000fe40000410000 */
[----:B------:R-:W-:Y:S02]  /*7510*/  FMUL.FTZ R22, R22, c[0x0][0x320] ;  /* 0x0000c80016167a20 */ /* 0x000fe40000410000 */
[----:B------:R-:W-:Y:S02]  /*7520*/  FMUL.FTZ R23, R23, c[0x0][0x320] ;  /* 0x0000c80017177a20 */ /* 0x000fe40000410000 */
[----:B------:R-:W-:Y:S02]  /*7530*/  FMUL.FTZ R24, R24, c[0x0][0x320] ;  /* 0x0000c80018187a20 */ /* 0x000fe40000410000 */
[----:B------:R-:W-:Y:S01]  /*7540*/  FMUL.FTZ R25, R25, c[0x0][0x320] ;  /* 0x0000c80019197a20 */ /* 0x000fe20000410000 */
[----:B------:R-:W-:Y:S01]  /*7550*/  MUFU.TANH R17, R18 ;  /* 0x0000001200117308 */ /* 0x000fe20000002400 */
[----:B------:R-:W-:Y:S02]  /*7560*/  FMUL.FTZ R26, R26, c[0x0][0x320] ;  /* 0x0000c8001a1a7a20 */ /* 0x000fe40000410000 */
[----:B------:R-:W-:Y:S07]  /*7570*/  FMUL.FTZ R27, R27, c[0x0][0x320] ;  /* 0x0000c8001b1b7a20 */ /* 0x000fee0000410000 */
[----:B------:R5:W3:Y:S01]  /*7580*/  MUFU.TANH R69, R16 ;  /* 0x0000001000457308 */ /* 0x000ae20000002400 */
[----:B----4-:R-:W-:Y:S09]  /*7590*/  LDSM.16.M88.4 R12, [R223+0x7800] ;  /* 0x00780000df0c783b */ /* 0x010ff20000000200 */
[----:B------:R-:W4:Y:S01]  /*75a0*/  MUFU.TANH R20, R20 ;  /* 0x0000001400147308 */ /* 0x000f220000002400 */
[C---:B-1----:R-:W-:Y:S08]  /*75b0*/  HMMA.16816.F32.BF16 R28, R208.reuse, R8, R28 ;  /* 0x00000008d01c723c */ /* 0x042ff0000004181c */
[C---:B------:R-:W-:Y:S01]  /*75c0*/  HMMA.16816.F32.BF16 R32, R208.reuse, R10, R32 ;  /* 0x0000000ad020723c */ /* 0x040fe20000041820 */
[----:B------:R-:W1:Y:S01]  /*75d0*/  MUFU.TANH R21, R21 ;  /* 0x0000001500157308 */ /* 0x000e620000002400 */
[----:B------:R-:W1:Y:S06]  /*75e0*/  LDSM.16.M88.4 R8, [R223+0x6800] ;  /* 0x00680000df08783b */ /* 0x000e6c0000000200 */
[C---:B------:R-:W-:Y:S03]  /*75f0*/  HMMA.16816.F32.BF16 R36, R208.reuse, R4, R36 ;  /* 0x00000004d024723c */ /* 0x040fe60000041824 */
[----:B------:R-:W-:Y:S05]  /*7600*/  MUFU.TANH R150, R19 ;  /* 0x0000001300967308 */ /* 0x000fea0000002400 */
[C---:B------:R-:W-:Y:S01]  /*7610*/  HMMA.16816.F32.BF16 R40, R208.reuse, R6, R40 ;  /* 0x00000006d028723c */ /* 0x040fe20000041828 */
[----:B------:R-:W4:Y:S01]  /*7620*/  LDSM.16.M88.4 R4, [R223+0x7000] ;  /* 0x00700000df04783b */ /* 0x000f220000000200 */
[----:B------:R-:W-:Y:S04]  /*7630*/  DEPBAR.LE SB0, 0x0 ;  /* 0x000080000000791a */ /* 0x000fe80000000000 */
[----:B------:R-:W2:Y:S01]  /*7640*/  MUFU.TANH R24, R24 ;  /* 0x0000001800187308 */ /* 0x000ea20000002400 */
[----:B------:R-:W-:Y:S02]  /*7650*/  FMUL.FTZ R28, R28, c[0x0][0x320] ;  /* 0x0000c8001c1c7a20 */ /* 0x000fe40000410000 */
[----:B------:R-:W-:Y:S03]  /*7660*/  FMUL.FTZ R32, R32, c[0x0][0x320] ;  /* 0x0000c80020207a20 */ /* 0x000fe60000410000 */
[----:B------:R-:W-:Y:S02]  /*7670*/  FMUL.FTZ R29, R29, c[0x0][0x320] ;  /* 0x0000c8001d1d7a20 */ /* 0x000fe40000410000 */
[----:B------:R-:W-:Y:S02]  /*7680*/  FMUL.FTZ R30, R30, c[0x0][0x320] ;  /* 0x0000c8001e1e7a20 */ /* 0x000fe40000410000 */
[----:B------:R-:W-:Y:S01]  /*7690*/  MUFU.TANH R163, R32 ;  /* 0x0000002000a37308 */ /* 0x000fe20000002400 */
[----:B------:R-:W-:Y:S01]  /*76a0*/  BAR.SYNC.DEFER_BLOCKING 0x0 ;  /* 0x0000000000007b1d */ /* 0x000fe20000010000 */
[----:B------:R-:W-:Y:S02]  /*76b0*/  FMUL.FTZ R36, R36, c[0x0][0x320] ;  /* 0x0000c80024247a20 */ /* 0x000fe40000410000 */
[----:B------:R-:W-:Y:S02]  /*76c0*/  FMUL.FTZ R37, R37, c[0x0][0x320] ;  /* 0x0000c80025257a20 */ /* 0x000fe40000410000 */
[----:B------:R-:W-:Y:S02]  /*76d0*/  FMUL.FTZ R31, R31, c[0x0][0x320] ;  /* 0x0000c8001f1f7a20 */ /* 0x000fe40000410000 */
[----:B------:R-:W-:Y:S02]  /*76e0*/  FMUL.FTZ R40, R40, c[0x0][0x320] ;  /* 0x0000c80028287a20 */ /* 0x000fe40000410000 */
[----:B------:R-:W2:Y:S01]  /*76f0*/  MUFU.TANH R25, R25 ;  /* 0x0000001900197308 */ /* 0x000ea20000002400 */
[C---:B-1----:R-:W-:Y:S01]  /*7700*/  HMMA.16816.F32.BF16 R44, R208.reuse, R8, R44 ;  /* 0x00000008d02c723c */ /* 0x042fe2000004182c */
[----:B------:R1:W1:Y:S04]  /*7710*/  SHFL.IDX PT, R8, R0, 0x1, 0x1c1f ;  /* 0x003c1f0000087f89 */ /* 0x00026800000e0000 */
[----:B------:R-:W-:Y:S02]  /*7720*/  FMUL.FTZ R41, R41, c[0x0][0x320] ;  /* 0x0000c80029297a20 */ /* 0x000fe40000410000 */
[----:B------:R-:W-:Y:S01]  /*7730*/  FMUL.FTZ R38, R38, c[0x0][0x320] ;  /* 0x0000c80026267a20 */ /* 0x000fe20000410000 */
[C---:B------:R-:W-:Y:S01]  /*7740*/  HMMA.16816.F32.BF16 R48, R208.reuse, R10, R48 ;  /* 0x0000000ad030723c */ /* 0x040fe20000041830 */
[----:B------:R5:W-:Y:S03]  /*7750*/  MUFU.TANH R18, R40 ;  /* 0x0000002800127308 */ /* 0x000be60000002400 */
[----:B------:R-:W-:Y:S02]  /*7760*/  FMUL.FTZ R39, R39, c[0x0][0x320] ;  /* 0x0000c80027277a20 */ /* 0x000fe40000410000 */
[----:B------:R-:W-:Y:S02]  /*7770*/  FMUL.FTZ R33, R33, c[0x0][0x320] ;  /* 0x0000c80021217a20 */ /* 0x000fe40000410000 */
[C---:B----4-:R-:W-:Y:S03]  /*7780*/  HMMA.16816.F32.BF16 R52, R208.reuse, R4, R52 ;  /* 0x00000004d034723c */ /* 0x050fe60000041834 */
[----:B------:R-:W-:Y:S01]  /*7790*/  MUFU.TANH R19, R41 ;  /* 0x0000002900137308 */ /* 0x000fe20000002400 */
[----:B------:R-:W-:Y:S02]  /*77a0*/  FMUL.FTZ R34, R34, c[0x0][0x320] ;  /* 0x0000c80022227a20 */ /* 0x000fe40000410000 */
[----:B------:R-:W-:Y:S02]  /*77b0*/  FMUL.FTZ R35, R35, c[0x0][0x320] ;  /* 0x0000c80023237a20 */ /* 0x000fe40000410000 */
[C---:B------:R-:W-:Y:S01]  /*77c0*/  HMMA.16816.F32.BF16 R56, R208.reuse, R6, R56 ;  /* 0x00000006d038723c */ /* 0x040fe20000041838 */
[----:B-1----:R-:W-:Y:S03]  /*77d0*/  IMAD.U32 R0, RZ, RZ, UR8 ;  /* 0x00000008ff007e24 */ /* 0x002fe6000f8e00ff */
[----:B------:R-:W-:Y:S01]  /*77e0*/  FMUL.FTZ R44, R44, c[0x0][0x320] ;  /* 0x0000c8002c2c7a20 */ /* 0x000fe20000410000 */
[----:B------:R-:W1:Y:S01]  /*77f0*/  MUFU.TANH R28, R28 ;  /* 0x0000001c001c7308 */ /* 0x000e620000002400 */
[----:B------:R-:W-:Y:S01]  /*7800*/  IADD3 R0, R0, UR20, -R216 ;  /* 0x0000001400007c10 */ /* 0x000fe2000fffe8d8 */
[----:B------:R-:W-:Y:S01]  /*7810*/  FMUL.FTZ R45, R45, c[0x0][0x320] ;  /* 0x0000c8002d2d7a20 */ /* 0x000fe20000410000 */
[C---:B------:R-:W-:Y:S01]  /*7820*/  HMMA.16816.F32.BF16 R60, R208.reuse, R12, R60 ;  /* 0x0000000cd03c723c */ /* 0x040fe2000004183c */
[----:B------:R-:W-:Y:S03]  /*7830*/  @UP1 USHF.R.S32.HI UR20, URZ, 0x1f, UR25 ;  /* 0x0000001f3f141899 */ /* 0x000fe60008011419 */
[----:B------:R-:W-:Y:S01]  /*7840*/  FMUL.FTZ R49, R49, c[0x0][0x320] ;  /* 0x0000c80031317a20 */ /* 0x000fe20000410000 */
[----:B------:R-:W-:Y:S01]  /*7850*/  IADD3 R0, R0, -UR11, RZ ;  /* 0x8000000b00007c10 */ /* 0x000fe2000fffe0ff */
[----:B------:R-:W-:Y:S01]  /*7860*/  FMUL.FTZ R48, R48, c[0x0][0x320] ;  /* 0x0000c80030307a20 */ /* 0x000fe20000410000 */
[----:B------:R-:W4:Y:S01]  /*7870*/  MUFU.TANH R29, R29 ;  /* 0x0000001d001d7308 */ /* 0x000f220000002400 */
[----:B------:R-:W-:Y:S01]  /*7880*/  HMMA.16816.F32.BF16 R64, R208, R14, R64 ;  /* 0x0000000ed040723c */ /* 0x000fe20000041840 */
[----:B------:R-:W-:Y:S03]  /*7890*/  @UP1 UIMAD UR20, UR20, UR4, URZ ;  /* 0x00000004141412a4 */ /* 0x000fe6000f8e023f */
[----:B------:R-:W-:Y:S01]  /*78a0*/  FMUL.FTZ R46, R46, c[0x0][0x320] ;  /* 0x0000c8002e2e7a20 */ /* 0x000fe20000410000 */
[----:B------:R-:W-:Y:S01]  /*78b0*/  IADD3 R2, R0, R2, RZ ;  /* 0x0000000200027210 */ /* 0x000fe20007ffe0ff */
[----:B------:R-:W-:Y:S01]  /*78c0*/  FMUL.FTZ R47, R47, c[0x0][0x320] ;  /* 0x0000c8002f2f7a20 */ /* 0x000fe20000410000 */
[----:B------:R-:W-:Y:S01]  /*78d0*/  @UP1 UIMAD UR20, UR25, UR5, UR20 ;  /* 0x00000005191412a4 */ /* 0x000fe2000f8e0214 */
[----:B------:R-:W-:Y:S01]  /*78e0*/  FMUL.FTZ R52, R52, c[0x0][0x320] ;  /* 0x0000c80034347a20 */ /* 0x000fe20000410000 */
[----:B------:R3:W-:Y:S01]  /*78f0*/  MUFU.TANH R15, R49 ;  /* 0x00000031000f7308 */ /* 0x0007e20000002400 */
[C---:B------:R-:W-:Y:S01]  /*7900*/  ISETP.GT.AND P0, PT, R2.reuse, RZ, PT ;  /* 0x000000ff0200720c */ /* 0x040fe20003f04270 */
[----:B------:R-:W-:Y:S01]  /*7910*/  @UP1 UIADD3 UR20, UR23, UR20, URZ ;  /* 0x0000001417141290 */ /* 0x000fe2000fffe03f */
[----:B------:R-:W-:Y:S01]  /*7920*/  ISETP.GT.AND P6, PT, R2, 0x1, PT ;  /* 0x000000010200780c */ /* 0x000fe20003fc4270 */
[----:B------:R-:W-:Y:S01]  /*7930*/  IMAD.IADD R0, R0, 0x1, R8 ;  /* 0x0000000100007824 */ /* 0x000fe200078e0208 */
[----:B------:R-:W-:Y:S01]  /*7940*/  FSEL R6, R156, -INF , P0 ;  /* 0xff8000009c067808 */ /* 0x000fe20000000000 */
[----:B------:R-:W-:Y:S01]  /*7950*/  FMUL.FTZ R5, R56, c[0x0][0x320] ;  /* 0x0000c80038057a20 */ /* 0x000fe20000410000 */
[----:B------:R-:W-:Y:S01]  /*7960*/  FSEL R7, R155, -INF , P6 ;  /* 0xff8000009b077808 */ /* 0x000fe20003000000 */
[----:B-----5:R-:W-:Y:S01]  /*7970*/  FMUL.FTZ R16, R57, c[0x0][0x320] ;  /* 0x0000c80039107a20 */ /* 0x020fe20000410000 */
[C---:B------:R-:W-:Y:S01]  /*7980*/  ISETP.GT.AND P0, PT, R2.reuse, 0x8, PT ;  /* 0x000000080200780c */ /* 0x040fe20003f04270 */
[----:B------:R-:W-:Y:S01]  /*7990*/  MUFU.TANH R14, R48 ;  /* 0x00000030000e7308 */ /* 0x000fe20000002400 */
[----:B------:R-:W-:Y:S01]  /*79a0*/  ISETP.GT.AND P6, PT, R2, 0x9, PT ;  /* 0x000000090200780c */ /* 0x000fe20003fc4270 */
[----:B------:R-:W-:Y:S01]  /*79b0*/  FMUL.FTZ R53, R53, c[0x0][0x320] ;  /* 0x0000c80035357a20 */ /* 0x000fe20000410000 */
[----:B------:R-:W-:Y:S01]  /*79c0*/  FSEL R8, R152, -INF , P0 ;  /* 0xff80000098087808 */ /* 0x000fe20000000000 */
[----:B------:R-:W-:Y:S01]  /*79d0*/  FMUL.FTZ R61, R61, c[0x0][0x320] ;  /* 0x0000c8003d3d7a20 */ /* 0x000fe20000410000 */
[----:B------:R-:W-:Y:S01]  /*79e0*/  FSEL R9, R151, -INF , P6 ;  /* 0xff80000097097808 */ /* 0x000fe20003000000 */
[----:B------:R-:W-:Y:S01]  /*79f0*/  FMUL.FTZ R54, R54, c[0x0][0x320] ;  /* 0x0000c80036367a20 */ /* 0x000fe20000410000 */
[C---:B------:R-:W-:Y:S01]  /*7a00*/  ISETP.GT.AND P6, PT, R2.reuse, 0x11, PT ;  /* 0x000000110200780c */ /* 0x040fe20003fc4270 */
[----:B------:R-:W-:Y:S01]  /*7a10*/  FMUL.FTZ R55, R55, c[0x0][0x320] ;  /* 0x0000c80037377a20 */ /* 0x000fe20000410000 */
[----:B------:R-:W-:Y:S01]  /*7a20*/  ISETP.GT.AND P0, PT, R2, 0x10, PT ;  /* 0x000000100200780c */ /* 0x000fe20003f04270 */
[----:B------:R-:W5:Y:S01]  /*7a30*/  MUFU.TANH R33, R33 ;  /* 0x0000002100217308 */ /* 0x000f620000002400 */
[----:B------:R-:W-:Y:S01]  /*7a40*/  FSEL R40, R137, -INF , P6 ;  /* 0xff80000089287808 */ /* 0x000fe20003000000 */
[----:B------:R-:W-:Y:S01]  /*7a50*/  FMUL.FTZ R43, R43, c[0x0][0x320] ;  /* 0x0000c8002b2b7a20 */ /* 0x000fe20000410000 */
[----:B------:R-:W-:Y:S01]  /*7a60*/  ISETP.GT.AND P2, PT, R0, RZ, PT ;  /* 0x000000ff0000720c */ /* 0x000fe20003f44270 */
[----:B------:R-:W-:Y:S01]  /*7a70*/  FMUL.FTZ R42, R42, c[0x0][0x320] ;  /* 0x0000c8002a2a7a20 */ /* 0x000fe20000410000 */
[----:B------:R-:W-:Y:S01]  /*7a80*/  FSEL R32, R138, -INF , P0 ;  /* 0xff8000008a207808 */ /* 0x000fe20000000000 */
[----:B------:R-:W-:Y:S01]  /*7a90*/  FMUL.FTZ R50, R50, c[0x0][0x320] ;  /* 0x0000c80032327a20 */ /* 0x000fe20000410000 */
[----:B------:R-:W-:Y:S01]  /*7aa0*/  ISETP.GT.AND P0, PT, R2, 0x18, PT ;  /* 0x000000180200780c */ /* 0x000fe20003f04270 */
[----:B------:R-:W-:Y:S01]  /*7ab0*/  FMUL.FTZ R60, R60, c[0x0][0x320] ;  /* 0x0000c8003c3c7a20 */ /* 0x000fe20000410000 */
[----:B------:R-:W-:Y:S01]  /*7ac0*/  ISETP.GT.AND P6, PT, R2, 0x19, PT ;  /* 0x000000190200780c */ /* 0x000fe20003fc4270 */
[----:B------:R-:W1:Y:S01]  /*7ad0*/  MUFU.TANH R22, R22 ;  /* 0x0000001600167308 */ /* 0x000e620000002400 */
[----:B------:R-:W-:Y:S01]  /*7ae0*/  FSEL R10, R154, -INF , P2 ;  /* 0xff8000009a0a7808 */ /* 0x000fe20001000000 */
[----:B------:R-:W-:Y:S01]  /*7af0*/  FMUL.FTZ R64, R64, c[0x0][0x320] ;  /* 0x0000c80040407a20 */ /* 0x000fe20000410000 */
[----:B------:R-:W-:Y:S01]  /*7b00*/  ISETP.GT.AND P2, PT, R0, 0x8, PT ;  /* 0x000000080000780c */ /* 0x000fe20003f44270 */
[----:B------:R-:W-:Y:S01]  /*7b10*/  FMUL.FTZ R51, R51, c[0x0][0x320] ;  /* 0x0000c80033337a20 */ /* 0x000fe20000410000 */
[----:B---3--:R-:W-:Y:S01]  /*7b20*/  FSEL R49, R69, -INF , P0 ;  /* 0xff80000045317808 */ /* 0x008fe20000000000 */
[----:B------:R-:W-:Y:S01]  /*7b30*/  FMUL.FTZ R65, R65, c[0x0][0x320] ;  /* 0x0000c80041417a20 */ /* 0x000fe20000410000 */
[----:B------:R-:W-:Y:S01]  /*7b40*/  ISETP.GT.AND P0, PT, R2, 0x20, PT ;  /* 0x000000200200780c */ /* 0x000fe20003f04270 */
[----:B------:R-:W-:Y:S01]  /*7b50*/  FMUL.FTZ R58, R58, c[0x0][0x320] ;  /* 0x0000c8003a3a7a20 */ /* 0x000fe20000410000 */
[----:B------:R-:W-:Y:S01]  /*7b60*/  FSEL R56, R68, -INF , P6 ;  /* 0xff80000044387808 */ /* 0x000fe20003000000 */
[----:B------:R-:W2:Y:S01]  /*7b70*/  MUFU.TANH R36, R36 ;  /* 0x0000002400247308 */ /* 0x000ea20000002400 */
[----:B------:R-:W-:Y:S01]  /*7b80*/  ISETP.GT.AND P6, PT, R2, 0x21, PT ;  /* 0x000000210200780c */ /* 0x000fe20003fc4270 */
[----:B------:R-:W-:Y:S01]  /*7b90*/  FMUL.FTZ R59, R59, c[0x0][0x320] ;  /* 0x0000c8003b3b7a20 */ /* 0x000fe20000410000 */
[----:B------:R-:W-:Y:S01]  /*7ba0*/  FSEL R12, R149, -INF , P2 ;  /* 0xff800000950c7808 */ /* 0x000fe20001000000 */
[----:B------:R-:W-:Y:S01]  /*7bb0*/  FMUL.FTZ R62, R62, c[0x0][0x320] ;  /* 0x0000c8003e3e7a20 */ /* 0x000fe20000410000 */
[----:B------:R-:W-:Y:S01]  /*7bc0*/  FSEL R151, R20, -INF , P0 ;  /* 0xff80000014977808 */ /* 0x000fe20000000000 */
[----:B------:R-:W-:Y:S01]  /*7bd0*/  FMUL.FTZ R63, R63, c[0x0][0x320] ;  /* 0x0000c8003f3f7a20 */ /* 0x000fe20000410000 */
[----:B------:R-:W-:Y:S01]  /*7be0*/  FSEL R152, R21, -INF , P6 ;  /* 0xff80000015987808 */ /* 0x000fe20003000000 */
[----:B------:R-:W-:Y:S01]  /*7bf0*/  FMUL.FTZ R66, R66, c[0x0][0x320] ;  /* 0x0000c80042427a20 */ /* 0x000fe20000410000 */
[----:B------:R-:W-:Y:S01]  /*7c00*/  ISETP.GT.AND P2, PT, R0, 0x10, PT ;  /* 0x000000100000780c */ /* 0x000fe20003f44270 */
[----:B------:R-:W3:Y:S01]  /*7c10*/  LDL.64 R20, [R1+0x40] ;  /* 0x0000400001147983 */ /* 0x000ee20000100a00 */
[----:B------:R-:W-:Y:S01]  /*7c20*/  FMNMX.FTZ R4, R6, R3, !PT ;  /* 0x0000000306047209 */ /* 0x000fe20007810000 */
[----:B------:R-:W1:Y:S01]  /*7c30*/  MUFU.TANH R23, R23 ;  /* 0x0000001700177308 */ /* 0x000e620000002400 */
[----:B------:R-:W-:Y:S01]  /*7c40*/  FSEL R41, R136, -INF , P2 ;  /* 0xff80000088297808 */ /* 0x000fe20001000000 */
[----:B------:R-:W-:Y:S01]  /*7c50*/  FMUL.FTZ R67, R67, c[0x0][0x320] ;  /* 0x0000c80043437a20 */ /* 0x000fe20000410000 */
[----:B------:R-:W-:Y:S01]  /*7c60*/  ISETP.GT.AND P2, PT, R0, 0x18, PT ;  /* 0x000000180000780c */ /* 0x000fe20003f44270 */
[----:B------:R-:W3:Y:S01]  /*7c70*/  LDL.64 R136, [R1+0x30] ;  /* 0x0000300001887983 */ /* 0x000ee20000100a00 */
[----:B------:R-:W-:Y:S01]  /*7c80*/  FMNMX.FTZ R4, R7, R4, !PT ;  /* 0x0000000407047209 */ /* 0x000fe20007810000 */
[----:B------:R-:W-:Y:S01]  /*7c90*/  @UP1 USHF.L.U64.HI UR20, UR22, 0x7, UR20 ;  /* 0x0000000716141899 */ /* 0x000fe20008010214 */
[----:B------:R-:W-:Y:S01]  /*7ca0*/  FSEL R57, R17, -INF , P2 ;  /* 0xff80000011397808 */ /* 0x000fe20001000000 */
[----:B------:R-:W-:Y:S01]  /*7cb0*/  @UP1 USHF.L.U32 UR22, UR4, 0x6, URZ ;  /* 0x0000000604161899 */ /* 0x000fe2000800063f */
[----:B------:R-:W-:Y:S01]  /*7cc0*/  FMNMX.FTZ R4, R8, R4, !PT ;  /* 0x0000000408047209 */ /* 0x000fe20007810000 */
[----:B------:R1:W-:Y:S01]  /*7cd0*/  MUFU.TANH R17, R5 ;  /* 0x0000000500117308 */ /* 0x0003e20000002400 */
[----:B------:R-:W-:Y:S01]  /*7ce0*/  ISETP.GT.AND P1, PT, R0, 0x1, PT ;  /* 0x000000010000780c */ /* 0x000fe20003f24270 */
[----:B------:R-:W-:Y:S01]  /*7cf0*/  @UP1 USHF.L.U64.HI UR23, UR4, 0x6, UR5 ;  /* 0x0000000604171899 */ /* 0x000fe20008010205 */
[----:B------:R-:W-:Y:S02]  /*7d00*/  FMNMX.FTZ R4, R9, R4, !PT ;  /* 0x0000000409047209 */ /* 0x000fe40007810000 */
[----:B------:R-:W-:Y:S02]  /*7d10*/  FSEL R11, R153, -INF , P1 ;  /* 0xff800000990b7808 */ /* 0x000fe40000800000 */
[----:B------:R-:W-:Y:S02]  /*7d20*/  FMNMX.FTZ R4, R32, R4, !PT ;  /* 0x0000000420047209 */ /* 0x000fe40007810000 */
[----:B------:R-:W-:Y:S01]  /*7d30*/  ISETP.GT.AND P0, PT, R2, 0x28, PT ;  /* 0x000000280200780c */ /* 0x000fe20003f04270 */
[----:B------:R-:W4:Y:S01]  /*7d40*/  MUFU.TANH R37, R37 ;  /* 0x0000002500257308 */ /* 0x000f220000002400 */
[----:B------:R-:W-:Y:S02]  /*7d50*/  FMNMX.FTZ R4, R40, R4, !PT ;  /* 0x0000000428047209 */ /* 0x000fe40007810000 */
[----:B------:R-:W-:Y:S02]  /*7d60*/  ISETP.GT.AND P1, PT, R0, 0x9, PT ;  /* 0x000000090000780c */ /* 0x000fe40003f24270 */
[----:B------:R-:W-:Y:S02]  /*7d70*/  FMNMX.FTZ R4, R49, R4, !PT ;  /* 0x0000000431047209 */ /* 0x000fe40007810000 */
[----:B--2---:R-:W-:Y:S02]  /*7d80*/  FSEL R155, R24, -INF , P0 ;  /* 0xff800000189b7808 */ /* 0x004fe40000000000 */
[----:B------:R-:W-:Y:S01]  /*7d90*/  FMNMX.FTZ R4, R56, R4, !PT ;  /* 0x0000000438047209 */ /* 0x000fe20007810000 */
[----:B------:R-:W2:Y:S01]  /*7da0*/  MUFU.TANH R26, R26 ;  /* 0x0000001a001a7308 */ /* 0x000ea20000002400 */
[----:B------:R-:W-:Y:S02]  /*7db0*/  ISETP.GT.AND P6, PT, R2, 0x29, PT ;  /* 0x000000290200780c */ /* 0x000fe40003fc4270 */
[----:B------:R-:W-:Y:S02]  /*7dc0*/  FMNMX.FTZ R4, R151, R4, !PT ;  /* 0x0000000497047209 */ /* 0x000fe40007810000 */
[----:B-1----:R-:W-:Y:S02]  /*7dd0*/  FMNMX.FTZ R5, R10, R70, !PT ;  /* 0x000000460a057209 */ /* 0x002fe40007810000 */
[----:B------:R-:W-:Y:S02]  /*7de0*/  FMNMX.FTZ R4, R152, R4, !PT ;  /* 0x0000000498047209 */ /* 0x000fe40007810000 */
[----:B------:R-:W-:Y:S01]  /*7df0*/  FMNMX.FTZ R5, R11, R5, !PT ;  /* 0x000000050b057209 */ /* 0x000fe20007810000 */
[----:B------:R-:W1:Y:S01]  /*7e00*/  MUFU.TANH R27, R27 ;  /* 0x0000001b001b7308 */ /* 0x000e620000002400 */
[----:B------:R-:W-:Y:S02]  /*7e10*/  FSEL R13, R148, -INF , P1 ;  /* 0xff800000940d7808 */ /* 0x000fe40000800000 */
[----:B------:R-:W-:Y:S02]  /*7e20*/  FMNMX.FTZ R5, R12, R5, !PT ;  /* 0x000000050c057209 */ /* 0x000fe40007810000 */
[----:B------:R-:W-:Y:S02]  /*7e30*/  ISETP.GT.AND P0, PT, R2, 0x30, PT ;  /* 0x000000300200780c */ /* 0x000fe40003f04270 */
[----:B------:R-:W-:Y:S02]  /*7e40*/  FSEL R156, R25, -INF , P6 ;  /* 0xff800000199c7808 */ /* 0x000fe40003000000 */
[----:B------:R-:W-:Y:S01]  /*7e50*/  FMNMX.FTZ R4, R155, R4, !PT ;  /* 0x000000049b047209 */ /* 0x000fe20007810000 */
[----:B------:R-:W1:Y:S01]  /*7e60*/  MUFU.TANH R30, R30 ;  /* 0x0000001e001e7308 */ /* 0x000e620000002400 */
[----:B------:R-:W-:Y:S02]  /*7e70*/  FSEL R159, R28, -INF , P0 ;  /* 0xff8000001c9f7808 */ /* 0x000fe40000000000 */
[----:B------:R-:W-:Y:S02]  /*7e80*/  FMNMX.FTZ R5, R13, R5, !PT ;  /* 0x000000050d057209 */ /* 0x000fe40007810000 */
[----:B------:R-:W-:Y:S02]  /*7e90*/  ISETP.GT.AND P6, PT, R2, 0x31, PT ;  /* 0x000000310200780c */ /* 0x000fe40003fc4270 */
[----:B------:R-:W-:Y:S02]  /*7ea0*/  ISETP.GT.AND P1, PT, R0, 0x11, PT ;  /* 0x000000110000780c */ /* 0x000fe40003f24270 */
[----:B------:R-:W-:Y:S01]  /*7eb0*/  FMNMX.FTZ R4, R156, R4, !PT ;  /* 0x000000049c047209 */ /* 0x000fe20007810000 */
[----:B------:R-:W1:Y:S01]  /*7ec0*/  MUFU.TANH R31, R31 ;  /* 0x0000001f001f7308 */ /* 0x000e620000002400 */
[----:B----4-:R-:W-:Y:S02]  /*7ed0*/  FSEL R160, R29, -INF , P6 ;  /* 0xff8000001da07808 */ /* 0x010fe40003000000 */
[----:B------:R-:W-:Y:S02]  /*7ee0*/  FSEL R48, R71, -INF , P1 ;  /* 0xff80000047307808 */ /* 0x000fe40000800000 */
[----:B------:R-:W-:Y:S02]  /*7ef0*/  ISETP.GT.AND P0, PT, R2, 0x38, PT ;  /* 0x000000380200780c */ /* 0x000fe40003f04270 */
[----:B------:R-:W-:Y:S02]  /*7f00*/  FMNMX.FTZ R5, R41, R5, !PT ;  /* 0x0000000529057209 */ /* 0x000fe40007810000 */
[----:B------:R-:W-:Y:S01]  /*7f10*/  FMNMX.FTZ R4, R159, R4, !PT ;  /* 0x000000049f047209 */ /* 0x000fe20007810000 */
[----:B------:R-:W4:Y:S01]  /*7f20*/  MUFU.TANH R44, R44 ;  /* 0x0000002c002c7308 */ /* 0x000f220000002400 */
[----:B------:R-:W-:Y:S02]  /*7f30*/  ISETP.GT.AND P1, PT, R0, 0x19, PT ;  /* 0x000000190000780c */ /* 0x000fe40003f24270 */
[----:B------:R-:W-:Y:S02]  /*7f40*/  ISETP.GT.AND P6, PT, R2, 0x39, PT ;  /* 0x000000390200780c */ /* 0x000fe40003fc4270 */
[----:B------:R-:W-:Y:S02]  /*7f50*/  FSEL R163, R163, -INF , P0 ;  /* 0xff800000a3a37808 */ /* 0x000fe40000000000 */
[----:B------:R-:W-:Y:S02]  /*7f60*/  FMNMX.FTZ R5, R48, R5, !PT ;  /* 0x0000000530057209 */ /* 0x000fe40007810000 */
[----:B------:R-:W-:Y:S01]  /*7f70*/  FMNMX.FTZ R4, R160, R4, !PT ;  /* 0x00000004a0047209 */ /* 0x000fe20007810000 */
[----:B------:R-:W1:Y:S01]  /*7f80*/  MUFU.TANH R34, R34 ;  /* 0x0000002200227308 */ /* 0x000e620000002400 */
[----:B------:R-:W-:Y:S02]  /*7f90*/  ISETP.GT.AND P2, PT, R0, 0x20, PT ;  /* 0x000000200000780c */ /* 0x000fe40003f44270 */
[----:B------:R-:W-:Y:S02]  /*7fa0*/  ISETP.GT.AND P0, PT, R2, 0x40, PT ;  /* 0x000000400200780c */ /* 0x000fe40003f04270 */
[----:B------:R-:W-:Y:S02]  /*7fb0*/  FSEL R150, R150, -INF , P1 ;  /* 0xff80000096967808 */ /* 0x000fe40000800000 */
[----:B-----5:R-:W-:Y:S02]  /*7fc0*/  FSEL R164, R33, -INF , P6 ;  /* 0xff80000021a47808 */ /* 0x020fe40003000000 */
[----:B------:R-:W-:Y:S01]  /*7fd0*/  FMNMX.FTZ R5, R57, R5, !PT ;  /* 0x0000000539057209 */ /* 0x000fe20007810000 */
[----:B------:R-:W5:Y:S01]  /*7fe0*/  MUFU.TANH R35, R35 ;  /* 0x0000002300237308 */ /* 0x000f620000002400 */
[----:B------:R-:W-:Y:S02]  /*7ff0*/  FMNMX.FTZ R4, R163, R4, !PT ;  /* 0x00000004a3047209 */ /* 0x000fe40007810000 */
[----:B------:R-:W-:Y:S02]  /*8000*/  FSEL R153, R22, -INF , P2 ;  /* 0xff80000016997808 */ /* 0x000fe40001000000 */
[----:B------:R-:W-:Y:S02]  /*8010*/  FSEL R167, R36, -INF , P0 ;  /* 0xff80000024a77808 */ /* 0x000fe40000000000 */
[----:B------:R-:W-:Y:S02]  /*8020*/  ISETP.GT.AND P1, PT, R0, 0x21, PT ;  /* 0x000000210000780c */ /* 0x000fe40003f24270 */
[----:B------:R-:W-:Y:S01]  /*8030*/  ISETP.GT.AND P6, PT, R2, 0x41, PT ;  /* 0x000000410200780c */ /* 0x000fe20003fc4270 */
[----:B------:R-:W1:Y:S01]  /*8040*/  MUFU.TANH R38, R38 ;  /* 0x0000002600267308 */ /* 0x000e620000002400 */
[----:B------:R-:W-:Y:S02]  /*8050*/  FMNMX.FTZ R4, R164, R4, !PT ;  /* 0x00000004a4047209 */ /* 0x000fe40007810000 */
[----:B------:R-:W-:Y:S02]  /*8060*/  FMNMX.FTZ R5, R150, R5, !PT ;  /* 0x0000000596057209 */ /* 0x000fe40007810000 */
[----:B------:R-:W-:Y:S02]  /*8070*/  FSEL R154, R23, -INF , P1 ;  /* 0xff800000179a7808 */ /* 0x000fe40000800000 */
[----:B------:R-:W-:Y:S02]  /*8080*/  FSEL R168, R37, -INF , P6 ;  /* 0xff80000025a87808 */ /* 0x000fe40003000000 */
[----:B------:R-:W-:Y:S01]  /*8090*/  FMNMX.FTZ R4, R167, R4, !PT ;  /* 0x00000004a7047209 */ /* 0x000fe20007810000 */
[----:B------:R-:W4:Y:S01]  /*80a0*/  MUFU.TANH R39, R39 ;  /* 0x0000002700277308 */ /* 0x000f220000002400 */
[C---:B------:R-:W-:Y:S02]  /*80b0*/  ISETP.GT.AND P2, PT, R0.reuse, 0x28, PT ;  /* 0x000000280000780c */ /* 0x040fe40003f44270 */
[----:B------:R-:W-:Y:S02]  /*80c0*/  ISETP.GT.AND P1, PT, R0, 0x29, PT ;  /* 0x000000290000780c */ /* 0x000fe40003f24270 */
[----:B------:R-:W-:Y:S02]  /*80d0*/  ISETP.GT.AND P0, PT, R2, 0x48, PT ;  /* 0x000000480200780c */ /* 0x000fe40003f04270 */
[----:B------:R-:W-:Y:S02]  /*80e0*/  FMNMX.FTZ R5, R153, R5, !PT ;  /* 0x0000000599057209 */ /* 0x000fe40007810000 */
[----:B------:R-:W-:Y:S01]  /*80f0*/  FMNMX.FTZ R4, R168, R4, !PT ;  /* 0x00000004a8047209 */ /* 0x000fe20007810000 */
[----:B------:R-:W4:Y:S01]  /*8100*/  MUFU.TANH R45, R45 ;  /* 0x0000002d002d7308 */ /* 0x000f220000002400 */
[----:B--2---:R-:W-:Y:S02]  /*8110*/  FSEL R157, R26, -INF , P2 ;  /* 0xff8000001a9d7808 */ /* 0x004fe40001000000 */
[C---:B------:R-:W-:Y:S02]  /*8120*/  ISETP.GT.AND P2, PT, R0.reuse, 0x30, PT ;  /* 0x000000300000780c */ /* 0x040fe40003f44270 */
[----:B-1----:R-:W-:Y:S02]  /*8130*/  FSEL R158, R27, -INF , P1 ;  /* 0xff8000001b9e7808 */ /* 0x002fe40000800000 */
[----:B------:R-:W-:Y:S02]  /*8140*/  ISETP.GT.AND P1, PT, R0, 0x31, PT ;  /* 0x000000310000780c */ /* 0x000fe40003f24270 */
[----:B------:R-:W-:Y:S01]  /*8150*/  FSEL R171, R18, -INF , P0 ;  /* 0xff80000012ab7808 */ /* 0x000fe20000000000 */
[----:B------:R-:W-:Y:S01]  /*8160*/  MUFU.TANH R43, R43 ;  /* 0x0000002b002b7308 */ /* 0x000fe20000002400 */
[----:B------:R-:W-:Y:S02]  /*8170*/  ISETP.GT.AND P6, PT, R2, 0x49, PT ;  /* 0x000000490200780c */ /* 0x000fe40003fc4270 */
[----:B------:R-:W-:Y:S02]  /*8180*/  FMNMX.FTZ R5, R154, R5, !PT ;  /* 0x000000059a057209 */ /* 0x000fe40007810000 */
[----:B------:R-:W-:Y:S02]  /*8190*/  FSEL R161, R30, -INF , P2 ;  /* 0xff8000001ea17808 */ /* 0x000fe40001000000 */
[----:B------:R-:W-:Y:S02]  /*81a0*/  FSEL R162, R31, -INF , P1 ;  /* 0xff8000001fa27808 */ /* 0x000fe40000800000 */
[----:B------:R-:W-:Y:S01]  /*81b0*/  ISETP.GT.AND P0, PT, R2, 0x50, PT ;  /* 0x000000500200780c */ /* 0x000fe20003f04270 */
[----:B------:R-:W1:Y:S01]  /*81c0*/  MUFU.TANH R42, R42 ;  /* 0x0000002a002a7308 */ /* 0x000e620000002400 */
[----:B------:R-:W-:Y:S02]  /*81d0*/  FSEL R190, R19, -INF , P6 ;  /* 0xff80000013be7808 */ /* 0x000fe40003000000 */
[C---:B------:R-:W-:Y:S02]  /*81e0*/  ISETP.GT.AND P2, PT, R0.reuse, 0x38, PT ;  /* 0x000000380000780c */ /* 0x040fe40003f44270 */
[----:B------:R-:W-:Y:S02]  /*81f0*/  ISETP.GT.AND P1, PT, R0, 0x39, PT ;  /* 0x000000390000780c */ /* 0x000fe40003f24270 */
[----:B------:R-:W-:Y:S02]  /*8200*/  FMNMX.FTZ R4, R171, R4, !PT ;  /* 0x00000004ab047209 */ /* 0x000fe40007810000 */
[----:B------:R-:W-:Y:S01]  /*8210*/  FMNMX.FTZ R5, R157, R5, !PT ;  /* 0x000000059d057209 */ /* 0x000fe20007810000 */
[----:B------:R-:W2:Y:S01]  /*8220*/  MUFU.TANH R46, R46 ;  /* 0x0000002e002e7308 */ /* 0x000ea20000002400 */
[----:B----4-:R-:W-:Y:S02]  /*8230*/  FSEL R199, R44, -INF , P0 ;  /* 0xff8000002cc77808 */ /* 0x010fe40000000000 */
[----:B------:R-:W-:Y:S02]  /*8240*/  FSEL R165, R34, -INF , P2 ;  /* 0xff80000022a57808 */ /* 0x000fe40001000000 */
[C---:B------:R-:W-:Y:S02]  /*8250*/  ISETP.GT.AND P2, PT, R0.reuse, 0x40, PT ;  /* 0x000000400000780c */ /* 0x040fe40003f44270 */
[----:B-----5:R-:W-:Y:S02]  /*8260*/  FSEL R166, R35, -INF , P1 ;  /* 0xff80000023a67808 */ /* 0x020fe40000800000 */
[----:B------:R-:W-:Y:S01]  /*8270*/  ISETP.GT.AND P1, PT, R0, 0x41, PT ;  /* 0x000000410000780c */ /* 0x000fe20003f24270 */
[----:B------:R-:W4:Y:S01]  /*8280*/  MUFU.TANH R47, R47 ;  /* 0x0000002f002f7308 */ /* 0x000f220000002400 */
[----:B------:R-:W-:Y:S02]  /*8290*/  ISETP.GT.AND P6, PT, R2, 0x51, PT ;  /* 0x000000510200780c */ /* 0x000fe40003fc4270 */
[----:B------:R-:W-:Y:S02]  /*82a0*/  FMNMX.FTZ R5, R158, R5, !PT ;  /* 0x000000059e057209 */ /* 0x000fe40007810000 */
[----:B------:R-:W-:Y:S02]  /*82b0*/  FMNMX.FTZ R4, R190, R4, !PT ;  /* 0x00000004be047209 */ /* 0x000fe40007810000 */
[----:B------:R-:W-:Y:S02]  /*82c0*/  FSEL R169, R38, -INF , P2 ;  /* 0xff80000026a97808 */ /* 0x000fe40001000000 */
[----:B------:R-:W-:Y:S01]  /*82d0*/  FSEL R170, R39, -INF , P1 ;  /* 0xff80000027aa7808 */ /* 0x000fe20000800000 */
[----:B------:R-:W5:Y:S01]  /*82e0*/  MUFU.TANH R52, R52 ;  /* 0x0000003400347308 */ /* 0x000f620000002400 */
[----:B------:R-:W-:Y:S02]  /*82f0*/  FSEL R201, R45, -INF , P6 ;  /* 0xff8000002dc97808 */ /* 0x000fe40003000000 */
[C---:B------:R-:W-:Y:S02]  /*8300*/  ISETP.GT.AND P2, PT, R0.reuse, 0x48, PT ;  /* 0x000000480000780c */ /* 0x040fe40003f44270 */
[----:B------:R-:W-:Y:S02]  /*8310*/  ISETP.GT.AND P1, PT, R0, 0x49, PT ;  /* 0x000000490000780c */ /* 0x000fe40003f24270 */
[C---:B------:R-:W-:Y:S02]  /*8320*/  ISETP.GT.AND P0, PT, R2.reuse, 0x58, PT ;  /* 0x000000580200780c */ /* 0x040fe40003f04270 */
[----:B------:R-:W-:Y:S01]  /*8330*/  FMNMX.FTZ R5, R161, R5, !PT ;  /* 0x00000005a1057209 */ /* 0x000fe20007810000 */
[----:B------:R-:W5:Y:S01]  /*8340*/  MUFU.TANH R50, R50 ;  /* 0x0000003200327308 */ /* 0x000f620000002400 */
[----:B------:R-:W-:Y:S02]  /*8350*/  FMNMX.FTZ R4, R199, R4, !PT ;  /* 0x00000004c7047209 */ /* 0x000fe40007810000 */
[----:B------:R-:W-:Y:S02]  /*8360*/  ISETP.GT.AND P6, PT, R2, 0x59, PT ;  /* 0x000000590200780c */ /* 0x000fe40003fc4270 */
[----:B------:R-:W-:Y:S02]  /*8370*/  FSEL R204, R14, -INF , P0 ;  /* 0xff8000000ecc7808 */ /* 0x000fe40000000000 */
[----:B-1----:R-:W-:Y:S02]  /*8380*/  FSEL R191, R42, -INF , P2 ;  /* 0xff8000002abf7808 */ /* 0x002fe40001000000 */
[C---:B------:R-:W-:Y:S01]  /*8390*/  ISETP.GT.AND P2, PT, R0.reuse, 0x50, PT ;  /* 0x000000500000780c */ /* 0x040fe20003f44270 */
[----:B------:R-:W1:Y:S01]  /*83a0*/  MUFU.TANH R53, R53 ;  /* 0x0000003500357308 */ /* 0x000e620000002400 */
[----:B------:R-:W-:Y:S02]  /*83b0*/  FSEL R197, R43, -INF , P1 ;  /* 0xff8000002bc57808 */ /* 0x000fe40000800000 */
[----:B------:R-:W-:Y:S02]  /*83c0*/  ISETP.GT.AND P1, PT, R0, 0x51, PT ;  /* 0x000000510000780c */ /* 0x000fe40003f24270 */
[----:B------:R-:W-:Y:S02]  /*83d0*/  FMNMX.FTZ R5, R162, R5, !PT ;  /* 0x00000005a2057209 */ /* 0x000fe40007810000 */
[----:B------:R-:W-:Y:S02]  /*83e0*/  FMNMX.FTZ R4, R201, R4, !PT ;  /* 0x00000004c9047209 */ /* 0x000fe40007810000 */
[----:B--2---:R-:W-:Y:S01]  /*83f0*/  FSEL R202, R46, -INF , P2 ;  /* 0xff8000002eca7808 */ /* 0x004fe20001000000 */
[----:B------:R-:W2:Y:S01]  /*8400*/  MUFU.TANH R16, R16 ;  /* 0x0000001000107308 */ /* 0x000ea20000002400 */
[----:B----4-:R-:W-:Y:S02]  /*8410*/  FSEL R203, R47, -INF , P1 ;  /* 0xff8000002fcb7808 */ /* 0x010fe40000800000 */
[----:B------:R-:W-:Y:S02]  /*8420*/  FSEL R206, R15, -INF , P6 ;  /* 0xff8000000fce7808 */ /* 0x000fe40003000000 */
[----:B------:R-:W-:Y:S02]  /*8430*/  ISETP.GT.AND P1, PT, R2, 0x60, PT ;  /* 0x000000600200780c */ /* 0x000fe40003f24270 */
[----:B------:R-:W-:Y:S02]  /*8440*/  FMNMX.FTZ R5, R165, R5, !PT ;  /* 0x00000005a5057209 */ /* 0x000fe40007810000 */
[----:B------:R-:W-:Y:S01]  /*8450*/  FMNMX.FTZ R4, R204, R4, !PT ;  /* 0x00000004cc047209 */ /* 0x000fe20007810000 */
[----:B------:R-:W4:Y:S01]  /*8460*/  MUFU.TANH R60, R60 ;  /* 0x0000003c003c7308 */ /* 0x000f220000002400 */
[----:B------:R-:W-:Y:S02]  /*8470*/  ISETP.GT.AND P2, PT, R0, 0x58, PT ;  /* 0x000000580000780c */ /* 0x000fe40003f44270 */
[----:B-----5:R-:W-:Y:S02]  /*8480*/  FSEL R219, R52, -INF , P1 ;  /* 0xff80000034db7808 */ /* 0x020fe40000800000 */
[----:B------:R-:W-:Y:S02]  /*8490*/  FMNMX.FTZ R4, R206, R4, !PT ;  /* 0x00000004ce047209 */ /* 0x000fe40007810000 */
[----:B------:R-:W-:Y:S02]  /*84a0*/  ISETP.GT.AND P0, PT, R2, 0x61, PT ;  /* 0x000000610200780c */ /* 0x000fe40003f04270 */
[----:B------:R-:W-:Y:S01]  /*84b0*/  FMNMX.FTZ R5, R166, R5, !PT ;  /* 0x00000005a6057209 */ /* 0x000fe20007810000 */
[----:B------:R-:W5:Y:S01]  /*84c0*/  MUFU.TANH R61, R61 ;  /* 0x0000003d003d7308 */ /* 0x000f620000002400 */
[----:B------:R-:W-:Y:S02]  /*84d0*/  ISETP.GT.AND P6, PT, R2, 0x68, PT ;  /* 0x000000680200780c */ /* 0x000fe40003fc4270 */
[----:B------:R-:W-:Y:S02]  /*84e0*/  FSEL R212, R50, -INF , P2 ;  /* 0xff80000032d47808 */ /* 0x000fe40001000000 */
[C---:B------:R-:W-:Y:S02]  /*84f0*/  ISETP.GT.AND P2, PT, R2.reuse, 0x69, PT ;  /* 0x000000690200780c */ /* 0x040fe40003f44270 */
[----:B-1----:R-:W-:Y:S02]  /*8500*/  FSEL R246, R53, -INF , P0 ;  /* 0xff80000035f67808 */ /* 0x002fe40000000000 */
[C---:B------:R-:W-:Y:S01]  /*8510*/  ISETP.GT.AND P0, PT, R2.reuse, 0x71, PT ;  /* 0x000000710200780c */ /* 0x040fe20003f04270 */
[----:B------:R-:W1:Y:S01]  /*8520*/  MUFU.TANH R64, R64 ;  /* 0x0000004000407308 */ /* 0x000e620000002400 */
[----:B------:R-:W-:Y:S02]  /*8530*/  FSEL R249, R17, -INF , P6 ;  /* 0xff80000011f97808 */ /* 0x000fe40003000000 */
[----:B------:R-:W-:Y:S02]  /*8540*/  ISETP.GT.AND P6, PT, R2, 0x78, PT ;  /* 0x000000780200780c */ /* 0x000fe40003fc4270 */
[----:B--2---:R-:W-:Y:S02]  /*8550*/  FSEL R250, R16, -INF , P2 ;  /* 0xff80000010fa7808 */ /* 0x004fe40001000000 */
[C---:B------:R-:W-:Y:S02]  /*8560*/  ISETP.GT.AND P2, PT, R2.reuse, 0x79, PT ;  /* 0x000000790200780c */ /* 0x040fe40003f44270 */
[----:B------:R-:W-:Y:S01]  /*8570*/  FMNMX.FTZ R5, R169, R5, !PT ;  /* 0x00000005a9057209 */ /* 0x000fe20007810000 */
[----:B------:R-:W-:Y:S01]  /*8580*/  MUFU.TANH R51, R51 ;  /* 0x0000003300337308 */ /* 0x000fe20000002400 */
[----:B------:R-:W-:Y:S02]  /*8590*/  ISETP.GT.AND P1, PT, R2, 0x70, PT ;  /* 0x000000700200780c */ /* 0x000fe40003f24270 */
[----:B------:R-:W-:Y:S02]  /*85a0*/  FMNMX.FTZ R2, R219, R4, !PT ;  /* 0x00000004db027209 */ /* 0x000fe40007810000 */
[----:B------:R-:W-:Y:S02]  /*85b0*/  FMNMX.FTZ R4, R170, R5, !PT ;  /* 0x00000005aa047209 */ /* 0x000fe40007810000 */
[----:B------:R-:W-:Y:S02]  /*85c0*/  FMNMX.FTZ R2, R246, R2, !PT ;  /* 0x00000002f6027209 */ /* 0x000fe40007810000 */
[----:B------:R-:W-:Y:S01]  /*85d0*/  FMNMX.FTZ R4, R191, R4, !PT ;  /* 0x00000004bf047209 */ /* 0x000fe20007810000 */
[----:B------:R-:W2:Y:S01]  /*85e0*/  MUFU.TANH R65, R65 ;  /* 0x0000004100417308 */ /* 0x000ea20000002400 */
[----:B------:R-:W-:Y:S02]  /*85f0*/  FMNMX.FTZ R2, R249, R2, !PT ;  /* 0x00000002f9027209 */ /* 0x000fe40007810000 */
[----:B----4-:R-:W-:Y:S02]  /*8600*/  FSEL R188, R60, -INF , P1 ;  /* 0xff8000003cbc7808 */ /* 0x010fe40000800000 */
[----:B------:R-:W-:Y:S02]  /*8610*/  FMNMX.FTZ R2, R250, R2, !PT ;  /* 0x00000002fa027209 */ /* 0x000fe40007810000 */
[----:B------:R-:W-:Y:S02]  /*8620*/  FMNMX.FTZ R4, R197, R4, !PT ;  /* 0x00000004c5047209 */ /* 0x000fe40007810000 */
[----:B-----5:R-:W-:Y:S01]  /*8630*/  FSEL R196, R61, -INF , P0 ;  /* 0xff8000003dc47808 */ /* 0x020fe20000000000 */
[----:B------:R-:W4:Y:S01]  /*8640*/  MUFU.TANH R54, R54 ;  /* 0x0000003600367308 */ /* 0x000f220000002400 */
[----:B------:R-:W-:Y:S02]  /*8650*/  FMNMX.FTZ R2, R188, R2, !PT ;  /* 0x00000002bc027209 */ /* 0x000fe40007810000 */
[----:B------:R-:W-:Y:S02]  /*8660*/  FMNMX.FTZ R4, R202, R4, !PT ;  /* 0x00000004ca047209 */ /* 0x000fe40007810000 */
[----:B-1----:R-:W-:Y:S02]  /*8670*/  FSEL R213, R64, -INF , P6 ;  /* 0xff80000040d57808 */ /* 0x002fe40003000000 */
[----:B------:R-:W-:Y:S02]  /*8680*/  ISETP.GT.AND P1, PT, R0, 0x59, PT ;  /* 0x000000590000780c */ /* 0x000fe40003f24270 */
[----:B------:R-:W-:Y:S01]  /*8690*/  FMNMX.FTZ R2, R196, R2, !PT ;  /* 0x00000002c4027209 */ /* 0x000fe20007810000 */
[----:B------:R-:W1:Y:S01]  /*86a0*/  MUFU.TANH R55, R55 ;  /* 0x0000003700377308 */ /* 0x000e620000002400 */
[----:B------:R-:W-:Y:S02]  /*86b0*/  FMNMX.FTZ R4, R203, R4, !PT ;  /* 0x00000004cb047209 */ /* 0x000fe40007810000 */
[----:B------:R-:W-:Y:S02]  /*86c0*/  ISETP.GT.AND P0, PT, R0, 0x60, PT ;  /* 0x000000600000780c */ /* 0x000fe40003f04270 */
[----:B--2---:R-:W-:Y:S02]  /*86d0*/  FSEL R189, R65, -INF , P2 ;  /* 0xff80000041bd7808 */ /* 0x004fe40001000000 */
[----:B------:R-:W-:Y:S02]  /*86e0*/  FMNMX.FTZ R2, R213, R2, !PT ;  /* 0x00000002d5027209 */ /* 0x000fe40007810000 */
[----:B------:R-:W-:Y:S01]  /*86f0*/  FSEL R200, R51, -INF , P1 ;  /* 0xff80000033c87808 */ /* 0x000fe20000800000 */
[----:B------:R-:W2:Y:S01]  /*8700*/  MUFU.TANH R58, R58 ;  /* 0x0000003a003a7308 */ /* 0x000ea20000002400 */
[----:B------:R-:W-:Y:S02]  /*8710*/  FMNMX.FTZ R4, R212, R4, !PT ;  /* 0x00000004d4047209 */ /* 0x000fe40007810000 */
[----:B------:R-:W-:Y:S02]  /*8720*/  ISETP.GT.AND P1, PT, R0, 0x61, PT ;  /* 0x000000610000780c */ /* 0x000fe40003f24270 */
[----:B----4-:R-:W-:Y:S02]  /*8730*/  FSEL R215, R54, -INF , P0 ;  /* 0xff80000036d77808 */ /* 0x010fe40000000000 */
[----:B------:R-:W-:Y:S02]  /*8740*/  FMNMX.FTZ R2, R189, R2, !PT ;  /* 0x00000002bd027209 */ /* 0x000fe40007810000 */
[----:B------:R-:W-:Y:S01]  /*8750*/  FMNMX.FTZ R4, R200, R4, !PT ;  /* 0x00000004c8047209 */ /* 0x000fe20007810000 */
[----:B------:R-:W4:Y:S01]  /*8760*/  MUFU.TANH R59, R59 ;  /* 0x0000003b003b7308 */ /* 0x000f220000002400 */
[C---:B------:R-:W-:Y:S01]  /*8770*/  ISETP.GT.AND P0, PT, R0.reuse, 0x68, PT ;  /* 0x000000680000780c */ /* 0x040fe20003f04270 */
[----:B------:R-:W5:Y:S01]  /*8780*/  SHFL.BFLY PT, R69, R2, 0x2, 0x1f ;  /* 0x0c401f0002457f89 */ /* 0x000f6200000e0000 */
[----:B------:R-:W-:Y:S02]  /*8790*/  FMNMX.FTZ R4, R215, R4, !PT ;  /* 0x00000004d7047209 */ /* 0x000fe40007810000 */
[----:B-1----:R-:W-:Y:S02]  /*87a0*/  FSEL R216, R55, -INF , P1 ;  /* 0xff80000037d87808 */ /* 0x002fe40000800000 */
[----:B------:R-:W-:Y:S02]  /*87b0*/  ISETP.GT.AND P1, PT, R0, 0x69, PT ;  /* 0x000000690000780c */ /* 0x000fe40003f24270 */
[----:B------:R-:W-:Y:S01]  /*87c0*/  FMNMX.FTZ R4, R216, R4, !PT ;  /* 0x00000004d8047209 */ /* 0x000fe20007810000 */
[----:B------:R-:W1:Y:S01]  /*87d0*/  MUFU.TANH R62, R62 ;  /* 0x0000003e003e7308 */ /* 0x000e620000002400 */
[----:B------:R-:W-:Y:S02]  /*87e0*/  PLOP3.LUT P2, PT, PT, PT, UP1, 0x80, 0x0 ;  /* 0x000000000000781c */ /* 0x000fe40003f4f018 */
[----:B--2---:R-:W-:Y:S02]  /*87f0*/  FSEL R217, R58, -INF , P0 ;  /* 0xff8000003ad97808 */ /* 0x004fe40000000000 */
[C---:B------:R-:W-:Y:S02]  /*8800*/  ISETP.GT.AND P0, PT, R0.reuse, 0x70, PT ;  /* 0x000000700000780c */ /* 0x040fe40003f04270 */
[----:B------:R-:W-:Y:S03]  /*8810*/  FMNMX.FTZ R4, R217, R4, !PT ;  /* 0x00000004d9047209 */ /* 0x000fe60007810000 */
[----:B------:R-:W2:Y:S01]  /*8820*/  MUFU.TANH R63, R63 ;  /* 0x0000003f003f7308 */ /* 0x000ea20000002400 */
[----:B----4-:R-:W-:Y:S02]  /*8830*/  FSEL R245, R59, -INF , P1 ;  /* 0xff8000003bf57808 */ /* 0x010fe40000800000 */
[----:B------:R-:W-:Y:S02]  /*8840*/  ISETP.GT.AND P1, PT, R0, 0x71, PT ;  /* 0x000000710000780c */ /* 0x000fe40003f24270 */
[----:B------:R-:W-:Y:S05]  /*8850*/  FMNMX.FTZ R4, R245, R4, !PT ;  /* 0x00000004f5047209 */ /* 0x000fea0007810000 */
[----:B------:R-:W4:Y:S01]  /*8860*/  MUFU.TANH R5, R66 ;  /* 0x0000004200057308 */ /* 0x000f220000002400 */
[----:B-----5:R-:W-:Y:S02]  /*8870*/  FMNMX.FTZ R69, R2, R69, !PT ;  /* 0x0000004502457209 */ /* 0x020fe40007810000 */
[----:B-1----:R-:W-:Y:S02]  /*8880*/  FSEL R251, R62, -INF , P0 ;  /* 0xff8000003efb7808 */ /* 0x002fe40000000000 */
[C---:B------:R-:W-:Y:S02]  /*8890*/  ISETP.GT.AND P0, PT, R0.reuse, 0x78, PT ;  /* 0x000000780000780c */ /* 0x040fe40003f04270 */
[----:B------:R-:W-:Y:S03]  /*88a0*/  FMNMX.FTZ R4, R251, R4, !PT ;  /* 0x00000004fb047209 */ /* 0x000fe60007810000 */
[----:B------:R-:W1:Y:S01]  /*88b0*/  MUFU.TANH R71, R67 ;  /* 0x0000004300477308 */ /* 0x000e620000002400 */
[----:B--2---:R-:W-:Y:S02]  /*88c0*/  FSEL R207, R63, -INF , P1 ;  /* 0xff8000003fcf7808 */ /* 0x004fe40000800000 */
[----:B------:R-:W-:Y:S02]  /*88d0*/  ISETP.GT.AND P1, PT, R0, 0x79, PT ;  /* 0x000000790000780c */ /* 0x000fe40003f24270 */
[----:B------:R-:W-:Y:S02]  /*88e0*/  FMNMX.FTZ R0, R207, R4, !PT ;  /* 0x00000004cf007209 */ /* 0x000fe40007810000 */
[----:B------:R-:W2:Y:S01]  /*88f0*/  SHFL.BFLY PT, R4, R69, 0x1, 0x1f ;  /* 0x0c201f0045047f89 */ /* 0x000ea200000e0000 */
[----:B----4-:R-:W-:Y:S04]  /*8900*/  FSEL R198, R5, -INF , P0 ;  /* 0xff80000005c67808 */ /* 0x010fe80000000000 */
[----:B------:R-:W-:Y:S02]  /*8910*/  FMNMX.FTZ R0, R198, R0, !PT ;  /* 0x00000000c6007209 */ /* 0x000fe40007810000 */
[----:B-1----:R-:W-:Y:S04]  /*8920*/  FSEL R71, R71, -INF , P1 ;  /* 0xff80000047477808 */ /* 0x002fe80000800000 */
[----:B------:R-:W-:Y:S05]  /*8930*/  FMNMX.FTZ R0, R71, R0, !PT ;  /* 0x0000000047007209 */ /* 0x000fea0007810000 */
[----:B------:R-:W1:Y:S01]  /*8940*/  SHFL.BFLY PT, R2, R0, 0x2, 0x1f ;  /* 0x0c401f0000027f89 */ /* 0x000e6200000e0000 */
[----:B--2---:R-:W-:Y:S04]  /*8950*/  FMNMX.FTZ R69, R69, R4, !PT ;  /* 0x0000000445457209 */ /* 0x004fe80007810000 */
[C---:B------:R-:W-:Y:S01]  /*8960*/  FSETP.NEU.FTZ.AND P1, PT, R69.reuse, -INF , PT ;  /* 0xff8000004500780b */ /* 0x040fe20003f3d000 */
[----:B------:R-:W-:Y:S05]  /*8970*/  FMUL.FTZ R148, R69, c[0x0][0x2d0] ;  /* 0x0000b40045947a20 */ /* 0x000fea0000410000 */
[----:B------:R-:W-:Y:S05]  /*8980*/  FSEL R148, R148, RZ, P1 ;  /* 0x000000ff94947208 */ /* 0x000fea0000800000 */
[--C-:B------:R-:W-:Y:S02]  /*8990*/  FFMA.FTZ R4, R6, c[0x0][0x2d0], -R148.reuse ;  /* 0x0000b40006047a23 */ /* 0x100fe40000010894 */
[--C-:B------:R-:W-:Y:S02]  /*89a0*/  FFMA.FTZ R5, R7, c[0x0][0x2d0], -R148.reuse ;  /* 0x0000b40007057a23 */ /* 0x100fe40000010894 */
[----:B------:R3:W-:Y:S01]  /*89b0*/  MUFU.EX2 R205, R4 ;  /* 0x0000000400cd7308 */ /* 0x0007e20000000800 */
[----:B-1----:R-:W-:Y:S05]  /*89c0*/  FMNMX.FTZ R0, R0, R2, !PT ;  /* 0x0000000200007209 */ /* 0x002fea0007810000 */
[----:B------:R-:W1:Y:S04]  /*89d0*/  SHFL.BFLY PT, R2, R0, 0x1, 0x1f ;  /* 0x0c201f0000027f89 */ /* 0x000e6800000e0000 */
[----:B------:R-:W2:Y:S01]  /*89e0*/  MUFU.EX2 R51, R5 ;  /* 0x0000000500337308 */ /* 0x000ea20000000800 */
[----:B---3--:R-:W-:Y:S04]  /*89f0*/  @P2 IADD3 R4, P6, R20, UR21, RZ ;  /* 0x0000001514042c10 */ /* 0x008fe8000ffde0ff */
[----:B------:R-:W-:Y:S02]  /*8a00*/  @P2 LEA R6, P0, R4, c[0x0][0x1c8], 0x1 ;  /* 0x0000720004062a11 */ /* 0x000fe400078008ff */
[----:B-1----:R-:W-:Y:S01]  /*8a10*/  FMNMX.FTZ R68, R0, R2, !PT ;  /* 0x0000000200447209 */ /* 0x002fe20007810000 */
[----:B------:R-:W-:Y:S01]  /*8a20*/  FFMA.FTZ R2, R8, c[0x0][0x2d0], -R148 ;  /* 0x0000b40008027a23 */ /* 0x000fe20000010894 */
[----:B------:R-:W-:Y:S02]  /*8a30*/  @P2 IADD3.X R0, R137, UR20, RZ, P6, !PT ;  /* 0x0000001489002c10 */ /* 0x000fe4000b7fe4ff */
[----:B--2---:R-:W-:Y:S01]  /*8a40*/  F2FP.BF16.PACK_AB R136, R51, R205 ;  /* 0x000000cd3388723e */ /* 0x004fe200000010ff */
[----:B------:R1:W-:Y:S01]  /*8a50*/  MUFU.EX2 R43, R2 ;  /* 0x00000002002b7308 */ /* 0x0003e20000000800 */
[----:B------:R-:W-:Y:S01]  /*8a60*/  FMUL.FTZ R149, R68, c[0x0][0x2d0] ;  /* 0x0000b40044957a20 */ /* 0x000fe20000410000 */
[----:B------:R-:W-:Y:S02]  /*8a70*/  @P2 LEA.HI.X R7, R4, c[0x0][0x1cc], R0, 0x1, P0 ;  /* 0x0000730004072a11 */ /* 0x000fe400000f0c00 */
[----:B------:R-:W-:Y:S02]  /*8a80*/  FSETP.NEU.FTZ.AND P0, PT, R68, -INF , PT ;  /* 0xff8000004400780b */ /* 0x000fe40003f1d000 */
[----:B------:R-:W-:Y:S01]  /*8a90*/  @P2 IADD3 R0, P6, R214, UR21, RZ ;  /* 0x00000015d6002c10 */ /* 0x000fe2000ffde0ff */
[----:B------:R2:W-:Y:S01]  /*8aa0*/  @P2 LDGSTS.E.BYPASS.LTC128B.128 [R243+0x8100], [R6.64], !P5 ;  /* 0x0810000006f32fae */ /* 0x0005e2000e901d52 */
[----:B------:R-:W-:Y:S01]  /*8ab0*/  FSEL R149, R149, RZ, P0 ;  /* 0x000000ff95957208 */ /* 0x000fe20000000000 */
[----:B------:R-:W-:Y:S01]  /*8ac0*/  @UP1 UIADD3 UR21, UP0, UR12, 0x80, URZ ;  /* 0x000000800c151890 */ /* 0x000fe2000ff1e03f */
[----:B------:R-:W-:Y:S02]  /*8ad0*/  @P2 IADD3.X R4, R139, UR20, RZ, P6, !PT ;  /* 0x000000148b042c10 */ /* 0x000fe4000b7fe4ff */
[C---:B------:R-:W-:Y:S01]  /*8ae0*/  @P2 LEA R8, P6, R0.reuse, c[0x0][0x1c8], 0x1 ;  /* 0x0000720000082a11 */ /* 0x040fe200078c08ff */
[----:B------:R-:W-:Y:S02]  /*8af0*/  @UP1 UIADD3.X UR20, URZ, UR9, URZ, UP0, !UPT ;  /* 0x000000093f141290 */ /* 0x000fe400087fe43f */
[----:B------:R-:W-:Y:S03]  /*8b00*/  UISETP.GT.AND UP0, UPT, UR26, UR24, UPT ;  /* 0x000000181a00728c */ /* 0x000fe6000bf04270 */
[----:B------:R-:W-:Y:S01]  /*8b10*/  UMOV UR26, UR25 ;  /* 0x00000019001a7c82 */ /* 0x000fe20008000000 */
[----:B-1----:R-:W-:Y:S01]  /*8b20*/  FFMA.FTZ R2, R9, c[0x0][0x2d0], -R148 ;  /* 0x0000b40009027a23 */ /* 0x002fe20000010894 */
[----:B------:R-:W-:Y:S01]  /*8b30*/  @P2 LEA.HI.X R9, R0, c[0x0][0x1cc], R4, 0x1, P6 ;  /* 0x0000730000092a11 */ /* 0x000fe200030f0c04 */
[--C-:B------:R-:W-:Y:S01]  /*8b40*/  FFMA.FTZ R0, R10, c[0x0][0x2d0], -R149.reuse ;  /* 0x0000b4000a007a23 */ /* 0x100fe20000010895 */
[----:B------:R-:W-:Y:S01]  /*8b50*/  @P2 IADD3 R4, P6, R6, UR22, RZ ;  /* 0x0000001606042c10 */ /* 0x000fe2000ffde0ff */
[----:B------:R1:W3:Y:S02]  /*8b60*/  MUFU.EX2 R59, R2 ;  /* 0x00000002003b7308 */ /* 0x0002e40000000800 */
[----:B------:R4:W-:Y:S01]  /*8b70*/  @P2 LDGSTS.E.BYPASS.LTC128B.128 [R243+0xc100], [R8.64], !P4 ;  /* 0x0c10000008f32fae */ /* 0x0009e2000e101d52 */
[----:B------:R-:W-:Y:S02]  /*8b80*/  @P2 IADD3.X R5, R7, UR23, RZ, P6, !PT ;  /* 0x0000001707052c10 */ /* 0x000fe4000b7fe4ff */
[C---:B--2---:R-:W-:Y:S05]  /*8b90*/  @P2 IADD3 R6, P6, R4.reuse, UR22, RZ ;  /* 0x0000001604062c10 */ /* 0x044fea000ffde0ff */
[----:B------:R2:W-:Y:S01]  /*8ba0*/  MUFU.EX2 R42, R0 ;  /* 0x00000000002a7308 */ /* 0x0005e20000000800 */
[----:B------:R5:W-:Y:S01]  /*8bb0*/  @P2 LDGSTS.E.BYPASS.LTC128B.128 [R243+0x9100], [R4.64], !P5 ;  /* 0x0910000004f32fae */ /* 0x000be2000e901d52 */
[----:B------:R-:W-:Y:S07]  /*8bc0*/  @P2 IADD3.X R7, R5, UR23, RZ, P6, !PT ;  /* 0x0000001705072c10 */ /* 0x000fee000b7fe4ff */
[----:B------:R5:W-:Y:S01]  /*8bd0*/  @P2 LDGSTS.E.BYPASS.LTC128B.128 [R243+0xd100], [R4.64+0x80], !P4 ;  /* 0x0d10008004f32fae */ /* 0x000be2000e101d52 */
[--C-:B-1----:R-:W-:Y:S01]  /*8be0*/  FFMA.FTZ R2, R13, c[0x0][0x2d0], -R149.reuse ;  /* 0x0000b4000d027a23 */ /* 0x102fe20000010895 */
[----:B---3--:R-:W-:Y:S06]  /*8bf0*/  F2FP.BF16.PACK_AB R138, R59, R43 ;  /* 0x0000002b3b8a723e */ /* 0x008fec00000010ff */
[----:B------:R1:W-:Y:S01]  /*8c00*/  @P2 LDGSTS.E.BYPASS.LTC128B.128 [R243+0xa100], [R6.64], !P5 ;  /* 0x0a10000006f32fae */ /* 0x0003e2000e901d52 */
[----:B------:R3:W-:Y:S01]  /*8c10*/  MUFU.EX2 R58, R2 ;  /* 0x00000002003a7308 */ /* 0x0007e20000000800 */
[--C-:B--2---:R-:W-:Y:S09]  /*8c20*/  FFMA.FTZ R0, R11, c[0x0][0x2d0], -R149.reuse ;  /* 0x0000b4000b007a23 */ /* 0x104ff20000010895 */
[----:B------:R2:W1:Y:S01]  /*8c30*/  MUFU.EX2 R50, R0 ;  /* 0x0000000000327308 */ /* 0x0004620000000800 */
[----:B-----5:R-:W-:Y:S04]  /*8c40*/  @P2 IADD3 R4, P6, R4, UR21, RZ ;  /* 0x0000001504042c10 */ /* 0x020fe8000ffde0ff */
[----:B------:R-:W-:Y:S02]  /*8c50*/  @P2 IADD3.X R5, R5, UR20, RZ, P6, !PT ;  /* 0x0000001405052c10 */ /* 0x000fe4000b7fe4ff */
[----:B---3--:R-:W-:Y:S02]  /*8c60*/  FSEL R2, R68, RZ, P0 ;  /* 0x000000ff44027208 */ /* 0x008fe40000000000 */
[----:B----4-:R-:W-:Y:S01]  /*8c70*/  @P2 IADD3 R8, P6, R6, UR22, RZ ;  /* 0x0000001606082c10 */ /* 0x010fe2000ffde0ff */
[----:B------:R3:W-:Y:S01]  /*8c80*/  @P2 LDGSTS.E.BYPASS.LTC128B.128 [R243+0xe100], [R4.64], !P4 ;  /* 0x0e10000004f32fae */ /* 0x0007e2000e101d52 */
[----:B------:R-:W-:Y:S02]  /*8c90*/  PLOP3.LUT P0, PT, PT, PT, UP0, 0x80, 0x0 ;  /* 0x000000000000781c */ /* 0x000fe40003f0f008 */
[----:B------:R-:W-:Y:S01]  /*8ca0*/  @P2 IADD3.X R9, R7, UR23, RZ, P6, !PT ;  /* 0x0000001707092c10 */ /* 0x000fe2000b7fe4ff */
[----:B--2---:R-:W-:Y:S04]  /*8cb0*/  FFMA.FTZ R0, R12, c[0x0][0x2d0], -R149 ;  /* 0x0000b4000c007a23 */ /* 0x004fe80000010895 */
[----:B------:R2:W-:Y:S01]  /*8cc0*/  @P2 LDGSTS.E.BYPASS.LTC128B.128 [R243+0xb100], [R8.64], !P5 ;  /* 0x0b10000008f32fae */ /* 0x0005e2000e901d52 */
[----:B-1----:R-:W-:Y:S01]  /*8cd0*/  F2FP.BF16.PACK_AB R137, R50, R42 ;  /* 0x0000002a3289723e */ /* 0x002fe200000010ff */
[----:B------:R1:W4:Y:S02]  /*8ce0*/  MUFU.EX2 R14, R0 ;  /* 0x00000000000e7308 */ /* 0x0003240000000800 */
[----:B-1----:R-:W-:Y:S02]  /*8cf0*/  FSEL R0, R69, RZ, P1 ;  /* 0x000000ff45007208 */ /* 0x002fe40000800000 */
[----:B------:R-:W-:Y:S03]  /*8d00*/  @P2 IADD3 R6, P1, R6, UR21, RZ ;  /* 0x0000001506062c10 */ /* 0x000fe6000ff3e0ff */
[----:B------:R-:W-:Y:S01]  /*8d10*/  FADD.FTZ R0, -R0, R3 ;  /* 0x0000000300007221 */ /* 0x000fe20000010100 */
[----:B------:R-:W-:Y:S03]  /*8d20*/  @P2 IADD3.X R7, R7, UR20, RZ, P1, !PT ;  /* 0x0000001407072c10 */ /* 0x000fe60008ffe4ff */
[----:B------:R-:W-:Y:S02]  /*8d30*/  FMUL.FTZ R0, R0, c[0x0][0x2d0] ;  /* 0x0000b40000007a20 */ /* 0x000fe40000410000 */
[----:B------:R1:W-:Y:S02]  /*8d40*/  @P2 LDGSTS.E.BYPASS.LTC128B.128 [R243+0xf100], [R6.64], !P4 ;  /* 0x0f10000006f32fae */ /* 0x0003e4000e101d52 */
[----:B------:R5:W3:Y:S06]  /*8d50*/  MUFU.EX2 R3, R0 ;  /* 0x0000000000037308 */ /* 0x000aec0000000800 */
[----:B------:R-:W-:Y:S08]  /*8d60*/  LDSM.16.MT88.4 R20, [R222+0x100] ;  /* 0x00010000de14783b */ /* 0x000ff00000004200 */
[----:B------:R-:W-:Y:S08]  /*8d70*/  LDSM.16.MT88.4 R28, [R225+0x100] ;  /* 0x00010000e11c783b */ /* 0x000ff00000004200 */
[----:B------:R-:W-:Y:S01]  /*8d80*/  LDSM.16.MT88.4 R36, [R224+0x100] ;  /* 0x00010000e024783b */ /* 0x000fe20000004200 */
[----:B-----5:R-:W-:Y:S02]  /*8d90*/  FADD.FTZ R0, -R2, R70 ;  /* 0x0000004602007221 */ /* 0x020fe40000010100 */
[----:B------:R-:W-:Y:S02]  /*8da0*/  FFMA.FTZ R2, R32, c[0x0][0x2d0], -R148 ;  /* 0x0000b40020027a23 */ /* 0x000fe40000010894 */
[----:B----4-:R-:W-:Y:S02]  /*8db0*/  IMAD.MOV.U32 R70, RZ, RZ, R14 ;  /* 0x000000ffff467224 */ /* 0x010fe400078e000e */
[----:B------:R4:W-:Y:S01]  /*8dc0*/  MUFU.EX2 R60, R2 ;  /* 0x00000002003c7308 */ /* 0x0009e20000000800 */
[----:B------:R-:W5:Y:S01]  /*8dd0*/  LDSM.16.MT88.4 R12, [R221+0x100] ;  /* 0x00010000dd0c783b */ /* 0x000f620000004200 */
[----:B------:R-:W-:Y:S01]  /*8de0*/  FMUL.FTZ R0, R0, c[0x0][0x2d0] ;  /* 0x0000b40000007a20 */ /* 0x000fe20000410000 */
[----:B------:R-:W-:Y:S01]  /*8df0*/  F2FP.BF16.PACK_AB R139, R58, R70 ;  /* 0x000000463a8b723e */ /* 0x000fe200000010ff */
[C---:B---3--:R-:W-:Y:S02]  /*8e00*/  FMUL.FTZ R4, R3.reuse, R72 ;  /* 0x0000004803047220 */ /* 0x048fe40000410000 */
[C---:B------:R-:W-:Y:S02]  /*8e10*/  FMUL.FTZ R5, R3.reuse, R73 ;  /* 0x0000004903057220 */ /* 0x040fe40000410000 */
[C---:B--2---:R-:W-:Y:S01]  /*8e20*/  FMUL.FTZ R8, R3.reuse, R76 ;  /* 0x0000004c03087220 */ /* 0x044fe20000410000 */
[----:B------:R-:W2:Y:S01]  /*8e30*/  LDSM.16.MT88.4 R44, [R221+0x4100] ;  /* 0x00410000dd2c783b */ /* 0x000ea20000004200 */
[----:B------:R-:W1:Y:S01]  /*8e40*/  MUFU.EX2 R0, R0 ;  /* 0x0000000000007308 */ /* 0x000e620000000800 */
[C---:B------:R-:W-:Y:S02]  /*8e50*/  FMUL.FTZ R9, R3.reuse, R77 ;  /* 0x0000004d03097220 */ /* 0x040fe40000410000 */
[C---:B------:R-:W-:Y:S02]  /*8e60*/  FMUL.FTZ R16, R3.reuse, R84 ;  /* 0x0000005403107220 */ /* 0x040fe40000410000 */
[C---:B------:R-:W-:Y:S02]  /*8e70*/  FMUL.FTZ R17, R3.reuse, R85 ;  /* 0x0000005503117220 */ /* 0x040fe40000410000 */
[C---:B------:R-:W-:Y:S01]  /*8e80*/  FMUL.FTZ R24, R3.reuse, R92 ;  /* 0x0000005c03187220 */ /* 0x040fe20000410000 */
[----:B------:R-:W3:Y:S01]  /*8e90*/  LDSM.16.MT88.4 R52, [R222+0x4100] ;  /* 0x00410000de34783b */ /* 0x000ee20000004200 */
[C---:B------:R-:W-:Y:S02]  /*8ea0*/  FMUL.FTZ R25, R3.reuse, R93 ;  /* 0x0000005d03197220 */ /* 0x040fe40000410000 */
[C---:B------:R-:W-:Y:S02]  /*8eb0*/  FMUL.FTZ R32, R3.reuse, R100 ;  /* 0x0000006403207220 */ /* 0x040fe40000410000 */
[C---:B------:R-:W-:Y:S02]  /*8ec0*/  FMUL.FTZ R33, R3.reuse, R101 ;  /* 0x0000006503217220 */ /* 0x040fe40000410000 */
[----:B----4-:R-:W-:Y:S01]  /*8ed0*/  FFMA.FTZ R2, R40, c[0x0][0x2d0], -R148 ;  /* 0x0000b40028027a23 */ /* 0x010fe20000010894 */
[----:B------:R-:W0:Y:S01]  /*8ee0*/  LDGDEPBAR ;  /* 0x00000000000079af */ /* 0x000e220000000000 */
[----:B------:R-:W-:Y:S02]  /*8ef0*/  IMAD.MOV.U32 R100, RZ, RZ, R213 ;  /* 0x000000ffff647224 */ /* 0x000fe400078e00d5 */
[----:B------:R4:W2:Y:S01]  /*8f00*/  MUFU.EX2 R252, R2 ;  /* 0x0000000200fc7308 */ /* 0x0008a20000000800 */
[----:B------:R-:W-:Y:S02]  /*8f10*/  IMAD.MOV.U32 R101, RZ, RZ, R207 ;  /* 0x000000ffff657224 */ /* 0x000fe400078e00cf */
[C---:B------:R-:W-:Y:S02]  /*8f20*/  FMUL.FTZ R64, R3.reuse, R132 ;  /* 0x0000008403407220 */ /* 0x040fe40000410000 */
[C---:B-1----:R-:W-:Y:S02]  /*8f30*/  FMUL.FTZ R6, R0.reuse, R74 ;  /* 0x0000004a00067220 */ /* 0x042fe40000410000 */
[C---:B------:R-:W-:Y:S02]  /*8f40*/  FMUL.FTZ R7, R0.reuse, R75 ;  /* 0x0000004b00077220 */ /* 0x040fe40000410000 */
[----:B------:R-:W-:Y:S01]  /*8f50*/  LDSM.16.MT88.4 R72, [R224+0x4100] ;  /* 0x00410000e048783b */ /* 0x000fe20000004200 */
[C---:B------:R-:W-:Y:S02]  /*8f60*/  FMUL.FTZ R10, R0.reuse, R78 ;  /* 0x0000004e000a7220 */ /* 0x040fe40000410000 */
[C---:B------:R-:W-:Y:S02]  /*8f70*/  FMUL.FTZ R11, R0.reuse, R79 ;  /* 0x0000004f000b7220 */ /* 0x040fe40000410000 */
[C---:B-----5:R-:W-:Y:S03]  /*8f80*/  HMMA.16816.F32.BF16 R4, R136.reuse, R12, R4 ;  /* 0x0000000c8804723c */ /* 0x060fe60000041804 */
[----:B------:R-:W-:Y:S02]  /*8f90*/  LDSM.16.MT88.4 R76, [R221+0x900] ;  /* 0x00090000dd4c783b */ /* 0x000fe40000004200 */
[C---:B------:R-:W-:Y:S02]  /*8fa0*/  FMUL.FTZ R18, R0.reuse, R86 ;  /* 0x0000005600127220 */ /* 0x040fe40000410000 */
[----:B------:R-:W-:Y:S01]  /*8fb0*/  FMUL.FTZ R12, R3, R80 ;  /* 0x00000050030c7220 */ /* 0x000fe20000410000 */
[C---:B------:R-:W-:Y:S04]  /*8fc0*/  HMMA.16816.F32.BF16 R8, R136.reuse, R14, R8 ;  /* 0x0000000e8808723c */ /* 0x040fe80000041808 */
[--C-:B----4-:R-:W-:Y:S02]  /*8fd0*/  FFMA.FTZ R2, R41, c[0x0][0x2d0], -R149.reuse ;  /* 0x0000b40029027a23 */ /* 0x110fe40000010895 */
[C---:B------:R-:W-:Y:S02]  /*8fe0*/  FMUL.FTZ R13, R3.reuse, R81 ;  /* 0x00000051030d7220 */ /* 0x040fe40000410000 */
[----:B------:R1:W-:Y:S01]  /*8ff0*/  MUFU.EX2 R248, R2 ;  /* 0x0000000200f87308 */ /* 0x0003e20000000800 */
[C---:B------:R-:W-:Y:S03]  /*9000*/  FMUL.FTZ R14, R0.reuse, R82 ;  /* 0x00000052000e7220 */ /* 0x040fe60000410000 */
[C---:B------:R-:W-:Y:S02]  /*9010*/  FMUL.FTZ R15, R0.reuse, R83 ;  /* 0x00000053000f7220 */ /* 0x040fe40000410000 */
[----:B------:R-:W-:Y:S01]  /*9020*/  LDSM.16.MT88.4 R80, [R222+0x900] ;  /* 0x00090000de50783b */ /* 0x000fe20000004200 */
[C---:B------:R-:W-:Y:S02]  /*9030*/  FMUL.FTZ R19, R0.reuse, R87 ;  /* 0x0000005700137220 */ /* 0x040fe40000410000 */
[C---:B------:R-:W-:Y:S02]  /*9040*/  FMUL.FTZ R26, R0.reuse, R94 ;  /* 0x0000005e001a7220 */ /* 0x040fe40000410000 */
[C---:B------:R-:W-:Y:S03]  /*9050*/  HMMA.16816.F32.BF16 R12, R136.reuse, R20, R12 ;  /* 0x00000014880c723c */ /* 0x040fe6000004180c */
[----:B------:R-:W-:Y:S01]  /*9060*/  LDSM.16.MT88.4 R84, [R225+0x900] ;  /* 0x00090000e154783b */ /* 0x000fe20000004200 */
[C---:B------:R-:W-:Y:S02]  /*9070*/  FMUL.FTZ R27, R0.reuse, R95 ;  /* 0x0000005f001b7220 */ /* 0x040fe40000410000 */
[----:B------:R-:W-:Y:S01]  /*9080*/  FMUL.FTZ R34, R0, R102 ;  /* 0x0000006600227220 */ /* 0x000fe20000410000 */
[----:B------:R-:W-:Y:S01]  /*9090*/  MOV R102, R59 ;  /* 0x0000003b00667202 */ /* 0x000fe20000000f00 */
[C---:B------:R-:W-:Y:S03]  /*90a0*/  HMMA.16816.F32.BF16 R16, R136.reuse, R22, R16 ;  /* 0x000000168810723c */ /* 0x040fe60000041810 */
[----:B------:R-:W-:Y:S01]  /*90b0*/  LDSM.16.MT88.4 R92, [R224+0x4900] ;  /* 0x00490000e05c783b */ /* 0x000fe20000004200 */
[C---:B------:R-:W-:Y:S02]  /*90c0*/  FMUL.FTZ R20, R3.reuse, R88 ;  /* 0x0000005803147220 */ /* 0x040fe40000410000 */
[----:B-1----:R-:W-:Y:S02]  /*90d0*/  FFMA.FTZ R2, R48, c[0x0][0x2d0], -R149 ;  /* 0x0000b40030027a23 */ /* 0x002fe40000010895 */
[C---:B------:R-:W-:Y:S02]  /*90e0*/  FMUL.FTZ R21, R3.reuse, R89 ;  /* 0x0000005903157220 */ /* 0x040fe40000410000 */
[----:B------:R1:W4:Y:S02]  /*90f0*/  MUFU.EX2 R247, R2 ;  /* 0x0000000200f77308 */ /* 0x0003240000000800 */
[C---:B------:R-:W-:Y:S02]  /*9100*/  FMUL.FTZ R22, R0.reuse, R90 ;  /* 0x0000005a00167220 */ /* 0x040fe40000410000 */
[C---:B------:R-:W-:Y:S02]  /*9110*/  FMUL.FTZ R23, R0.reuse, R91 ;  /* 0x0000005b00177220 */ /* 0x040fe40000410000 */
[----:B------:R-:W-:Y:S01]  /*9120*/  LDSM.16.MT88.4 R88, [R224+0x900] ;  /* 0x00090000e058783b */ /* 0x000fe20000004200 */
[C---:B------:R-:W-:Y:S02]  /*9130*/  FMUL.FTZ R35, R0.reuse, R103 ;  /* 0x0000006700237220 */ /* 0x040fe40000410000 */
[----:B------:R-:W-:Y:S02]  /*9140*/  IMAD.MOV.U32 R103, RZ, RZ, R58 ;  /* 0x000000ffff677224 */ /* 0x000fe400078e003a */
[C---:B------:R-:W-:Y:S03]  /*9150*/  HMMA.16816.F32.BF16 R20, R136.reuse, R28, R20 ;  /* 0x0000001c8814723c */ /* 0x040fe60000041814 */
[C---:B------:R-:W-:Y:S02]  /*9160*/  FMUL.FTZ R48, R3.reuse, R116 ;  /* 0x0000007403307220 */ /* 0x040fe40000410000 */
[C---:B------:R-:W-:Y:S02]  /*9170*/  FMUL.FTZ R59, R0.reuse, R127 ;  /* 0x0000007f003b7220 */ /* 0x040fe40000410000 */
[C---:B------:R-:W-:Y:S01]  /*9180*/  FMUL.FTZ R28, R3.reuse, R96 ;  /* 0x00000060031c7220 */ /* 0x040fe20000410000 */
[C---:B------:R-:W-:Y:S04]  /*9190*/  HMMA.16816.F32.BF16 R24, R136.reuse, R30, R24 ;  /* 0x0000001e8818723c */ /* 0x040fe80000041818 */
[----:B------:R-:W-:Y:S02]  /*91a0*/  FMUL.FTZ R29, R3, R97 ;  /* 0x00000061031d7220 */ /* 0x000fe40000410000 */
[--C-:B-1----:R-:W-:Y:S02]  /*91b0*/  FFMA.FTZ R2, R49, c[0x0][0x2d0], -R148.reuse ;  /* 0x0000b40031027a23 */ /* 0x102fe40000010894 */
[C---:B------:R-:W-:Y:S02]  /*91c0*/  FMUL.FTZ R30, R0.reuse, R98 ;  /* 0x00000062001e7220 */ /* 0x040fe40000410000 */
[----:B------:R1:W-:Y:S02]  /*91d0*/  MUFU.EX2 R244, R2 ;  /* 0x0000000200f47308 */ /* 0x0003e40000000800 */
[C---:B------:R-:W-:Y:S02]  /*91e0*/  FMUL.FTZ R31, R0.reuse, R99 ;  /* 0x00000063001f7220 */ /* 0x040fe40000410000 */
[----:B------:R-:W-:Y:S01]  /*91f0*/  LDSM.16.MT88.4 R96, [R224+0x5100] ;  /* 0x00510000e060783b */ /* 0x000fe20000004200 */
[C---:B------:R-:W-:Y:S02]  /*9200*/  FMUL.FTZ R49, R3.reuse, R117 ;  /* 0x0000007503317220 */ /* 0x040fe40000410000 */
[C---:B------:R-:W-:Y:S02]  /*9210*/  FMUL.FTZ R58, R0.reuse, R126 ;  /* 0x0000007e003a7220 */ /* 0x040fe40000410000 */
[C---:B------:R-:W-:Y:S03]  /*9220*/  HMMA.16816.F32.BF16 R28, R136.reuse, R36, R28 ;  /* 0x00000024881c723c */ /* 0x040fe6000004181c */
[C---:B------:R-:W-:Y:S01]  /*9230*/  FMUL.FTZ R40, R3.reuse, R108 ;  /* 0x0000006c03287220 */ /* 0x040fe20000410000 */
[----:B------:R-:W-:Y:S01]  /*9240*/  MOV R108, R60 ;  /* 0x0000003c006c7202 */ /* 0x000fe20000000f00 */
[C---:B------:R-:W-:Y:S01]  /*9250*/  FMUL.FTZ R41, R3.reuse, R109 ;  /* 0x0000006d03297220 */ /* 0x040fe20000410000 */
[----:B------:R-:W5:Y:S01]  /*9260*/  LDSM.16.MT88.4 R60, [R225+0x4100] ;  /* 0x00410000e13c783b */ /* 0x000f620000004200 */
[C---:B------:R-:W-:Y:S01]  /*9270*/  FMUL.FTZ R37, R3.reuse, R105 ;  /* 0x0000006903257220 */ /* 0x040fe20000410000 */
[C---:B------:R-:W-:Y:S04]  /*9280*/  HMMA.16816.F32.BF16 R32, R136.reuse, R38, R32 ;  /* 0x000000268820723c */ /* 0x040fe80000041820 */
[----:B------:R-:W-:Y:S01]  /*9290*/  MOV R105, R50 ;  /* 0x0000003200697202 */ /* 0x000fe20000000f00 */
[----:B------:R-:W-:Y:S02]  /*92a0*/  FMUL.FTZ R50, R0, R118 ;  /* 0x0000007600327220 */ /* 0x000fe40000410000 */
[----:B-1----:R-:W-:Y:S02]  /*92b0*/  FFMA.FTZ R2, R56, c[0x0][0x2d0], -R148 ;  /* 0x0000b40038027a23 */ /* 0x002fe40000010894 */
[C---:B------:R-:W-:Y:S02]  /*92c0*/  FMUL.FTZ R38, R0.reuse, R106 ;  /* 0x0000006a00267220 */ /* 0x040fe40000410000 */
[----:B------:R1:W-:Y:S01]  /*92d0*/  MUFU.EX2 R218, R2 ;  /* 0x0000000200da7308 */ /* 0x0003e20000000800 */
[----:B------:R-:W-:Y:S02]  /*92e0*/  IMAD.MOV.U32 R106, RZ, RZ, R51 ;  /* 0x000000ffff6a7224 */ /* 0x000fe400078e0033 */
[C---:B------:R-:W-:Y:S02]  /*92f0*/  FMUL.FTZ R51, R0.reuse, R119 ;  /* 0x0000007700337220 */ /* 0x040fe40000410000 */
[C---:B------:R-:W-:Y:S02]  /*9300*/  FMUL.FTZ R39, R0.reuse, R107 ;  /* 0x0000006b00277220 */ /* 0x040fe40000410000 */
[----:B------:R-:W-:Y:S02]  /*9310*/  IMAD.MOV.U32 R107, RZ, RZ, R205 ;  /* 0x000000ffff6b7224 */ /* 0x000fe400078e00cd */
[----:B------:R-:W-:Y:S02]  /*9320*/  IMAD.MOV.U32 R109, RZ, RZ, R42 ;  /* 0x000000ffff6d7224 */ /* 0x000fe400078e002a */
[C---:B------:R-:W-:Y:S01]  /*9330*/  FMUL.FTZ R42, R0.reuse, R110 ;  /* 0x0000006e002a7220 */ /* 0x040fe20000410000 */
[----:B------:R-:W-:Y:S01]  /*9340*/  MOV R110, R198 ;  /* 0x000000c6006e7202 */ /* 0x000fe20000000f00 */
[C---:B------:R-:W-:Y:S02]  /*9350*/  FMUL.FTZ R56, R3.reuse, R124 ;  /* 0x0000007c03387220 */ /* 0x040fe40000410000 */
[----:B------:R-:W-:Y:S02]  /*9360*/  FMUL.FTZ R36, R3, R104 ;  /* 0x0000006803247220 */ /* 0x000fe40000410000 */
[----:B------:R-:W-:Y:S02]  /*9370*/  IMAD.MOV.U32 R104, RZ, RZ, R43 ;  /* 0x000000ffff687224 */ /* 0x000fe400078e002b */
[C---:B------:R-:W-:Y:S02]  /*9380*/  FMUL.FTZ R43, R0.reuse, R111 ;  /* 0x0000006f002b7220 */ /* 0x040fe40000410000 */
[----:B------:R-:W-:Y:S01]  /*9390*/  IMAD.MOV.U32 R111, RZ, RZ, R196 ;  /* 0x000000ffff6f7224 */ /* 0x000fe200078e00c4 */
[C---:B--2---:R-:W-:Y:S03]  /*93a0*/  HMMA.16816.F32.BF16 R36, R136.reuse, R44, R36 ;  /* 0x0000002c8824723c */ /* 0x044fe60000041824 */
[--C-:B-1----:R-:W-:Y:S02]  /*93b0*/  FFMA.FTZ R2, R57, c[0x0][0x2d0], -R149.reuse ;  /* 0x0000b40039027a23 */ /* 0x102fe40000010895 */
[C---:B------:R-:W-:Y:S02]  /*93c0*/  FMUL.FTZ R57, R3.reuse, R125 ;  /* 0x0000007d03397220 */ /* 0x040fe40000410000 */
[----:B------:R1:W-:Y:S01]  /*93d0*/  MUFU.EX2 R119, R2 ;  /* 0x0000000200777308 */ /* 0x0003e20000000800 */
[C---:B------:R-:W-:Y:S04]  /*93e0*/  HMMA.16816.F32.BF16 R40, R136.reuse, R46, R40 ;  /* 0x0000002e8828723c */ /* 0x040fe80000041828 */
[----:B------:R-:W-:Y:S02]  /*93f0*/  IMAD.MOV.U32 R132, RZ, RZ, R188 ;  /* 0x000000ffff847224 */ /* 0x000fe400078e00bc */
[C---:B------:R-:W-:Y:S02]  /*9400*/  FMUL.FTZ R44, R3.reuse, R112 ;  /* 0x00000070032c7220 */ /* 0x040fe40000410000 */
[C---:B------:R-:W-:Y:S04]  /*9410*/  FMUL.FTZ R45, R3.reuse, R113 ;  /* 0x00000071032d7220 */ /* 0x040fe80000410000 */
[C---:B------:R-:W-:Y:S02]  /*9420*/  FMUL.FTZ R46, R0.reuse, R114 ;  /* 0x00000072002e7220 */ /* 0x040fe40000410000 */
[C---:B------:R-:W-:Y:S02]  /*9430*/  FMUL.FTZ R47, R0.reuse, R115 ;  /* 0x00000073002f7220 */ /* 0x040fe40000410000 */
[C---:B------:R-:W-:Y:S02]  /*9440*/  FMUL.FTZ R65, R3.reuse, R133 ;  /* 0x0000008503417220 */ /* 0x040fe40000410000 */
[C---:B------:R-:W-:Y:S02]  /*9450*/  FMUL.FTZ R66, R0.reuse, R134 ;  /* 0x0000008600427220 */ /* 0x040fe40000410000 */
[----:B------:R-:W-:Y:S01]  /*9460*/  FMUL.FTZ R67, R0, R135 ;  /* 0x0000008700437220 */ /* 0x000fe20000410000 */
[C---:B---3--:R-:W-:Y:S03]  /*9470*/  HMMA.16816.F32.BF16 R44, R136.reuse, R52, R44 ;  /* 0x00000034882c723c */ /* 0x048fe6000004182c */
[--C-:B-1----:R-:W-:Y:S01]  /*9480*/  FFMA.FTZ R2, R150, c[0x0][0x2d0], -R149.reuse ;  /* 0x0000b40096027a23 */ /* 0x102fe20000010895 */
[----:B------:R-:W-:Y:S03]  /*9490*/  MOV R150, R189 ;  /* 0x000000bd00967202 */ /* 0x000fe60000000f00 */
[----:B------:R1:W2:Y:S01]  /*94a0*/  MUFU.EX2 R118, R2 ;  /* 0x0000000200767308 */ /* 0x0002a20000000800 */
[C---:B------:R-:W-:Y:S04]  /*94b0*/  HMMA.16816.F32.BF16 R48, R136.reuse, R54, R48 ;  /* 0x000000368830723c */ /* 0x040fe80000041830 */
[C---:B------:R-:W-:Y:S02]  /*94c0*/  FMUL.FTZ R52, R3.reuse, R120 ;  /* 0x0000007803347220 */ /* 0x040fe40000410000 */
[----:B------:R-:W-:Y:S02]  /*94d0*/  FMUL.FTZ R53, R3, R121 ;  /* 0x0000007903357220 */ /* 0x000fe40000410000 */
[C---:B------:R-:W-:Y:S04]  /*94e0*/  FMUL.FTZ R54, R0.reuse, R122 ;  /* 0x0000007a00367220 */ /* 0x040fe80000410000 */
[C---:B------:R-:W-:Y:S02]  /*94f0*/  FMUL.FTZ R55, R0.reuse, R123 ;  /* 0x0000007b00377220 */ /* 0x040fe40000410000 */
[----:B------:R-:W-:Y:S05]  /*9500*/  IMAD.MOV.U32 R133, RZ, RZ, R150 ;  /* 0x000000ffff857224 */ /* 0x000fea00078e0096 */
[C---:B-----5:R-:W-:Y:S03]  /*9510*/  HMMA.16816.F32.BF16 R52, R136.reuse, R60, R52 ;  /* 0x0000003c8834723c */ /* 0x060fe60000041834 */
[--C-:B-1----:R-:W-:Y:S04]  /*9520*/  FFMA.FTZ R2, R151, c[0x0][0x2d0], -R148.reuse ;  /* 0x0000b40097027a23 */ /* 0x102fe80000010894 */
[C---:B------:R-:W-:Y:S01]  /*9530*/  FMUL.FTZ R60, R3.reuse, R128 ;  /* 0x00000080033c7220 */ /* 0x040fe20000410000 */
[C---:B------:R-:W-:Y:S01]  /*9540*/  HMMA.16816.F32.BF16 R56, R136.reuse, R62, R56 ;  /* 0x0000003e8838723c */ /* 0x040fe20000041838 */
[----:B------:R1:W-:Y:S03]  /*9550*/  MUFU.EX2 R117, R2 ;  /* 0x0000000200757308 */ /* 0x0003e60000000800 */
[----:B------:R-:W-:Y:S03]  /*9560*/  FMUL.FTZ R61, R3, R129 ;  /* 0x00000081033d7220 */ /* 0x000fe60000410000 */
[C---:B------:R-:W-:Y:S02]  /*9570*/  FMUL.FTZ R62, R0.reuse, R130 ;  /* 0x00000082003e7220 */ /* 0x040fe40000410000 */
[----:B------:R-:W-:Y:S07]  /*9580*/  FMUL.FTZ R63, R0, R131 ;  /* 0x00000083003f7220 */ /* 0x000fee0000410000 */
[C---:B------:R-:W-:Y:S07]  /*9590*/  HMMA.16816.F32.BF16 R60, R136.reuse, R72, R60 ;  /* 0x00000048883c723c */ /* 0x040fee000004183c */
[----:B------:R-:W-:Y:S01]  /*95a0*/  F2FP.BF16.PACK_AB R72, R252, R108 ;  /* 0x0000006cfc48723e */ /* 0x000fe200000010ff */
[----:B------:R-:W-:Y:S04]  /*95b0*/  HMMA.16816.F32.BF16 R64, R136, R74, R64 ;  /* 0x0000004a8840723c */ /* 0x000fe80000041840 */
[--C-:B-1----:R-:W-:Y:S01]  /*95c0*/  FFMA.FTZ R2, R152, c[0x0][0x2d0], -R148.reuse ;  /* 0x0000b40098027a23 */ /* 0x102fe20000010894 */
[----:B----4-:R-:W-:Y:S02]  /*95d0*/  F2FP.BF16.PACK_AB R73, R247, R248 ;  /* 0x000000f8f749723e */ /* 0x010fe400000010ff */
[----:B--2---:R-:W-:Y:S01]  /*95e0*/  F2FP.BF16.PACK_AB R75, R118, R119 ;  /* 0x00000077764b723e */ /* 0x004fe200000010ff */
[----:B------:R1:W2:Y:S01]  /*95f0*/  MUFU.EX2 R214, R2 ;  /* 0x0000000200d67308 */ /* 0x0002a20000000800 */
[----:B------:R-:W-:Y:S07]  /*9600*/  F2FP.BF16.PACK_AB R74, R218, R244 ;  /* 0x000000f4da4a723e */ /* 0x000fee00000010ff */
[C---:B------:R-:W-:Y:S08]  /*9610*/  HMMA.16816.F32.BF16 R4, R72.reuse, R76, R4 ;  /* 0x0000004c4804723c */ /* 0x040ff00000041804 */
[C---:B------:R-:W-:Y:S01]  /*9620*/  HMMA.16816.F32.BF16 R8, R72.reuse, R78, R8 ;  /* 0x0000004e4808723c */ /* 0x040fe20000041808 */
[----:B------:R-:W3:Y:S07]  /*9630*/  LDSM.16.MT88.4 R76, [R221+0x4900] ;  /* 0x00490000dd4c783b */ /* 0x000eee0000004200 */
[C---:B------:R-:W-:Y:S04]  /*9640*/  HMMA.16816.F32.BF16 R12, R72.reuse, R80, R12 ;  /* 0x00000050480c723c */ /* 0x040fe8000004180c */
[--C-:B-1----:R-:W-:Y:S04]  /*9650*/  FFMA.FTZ R2, R153, c[0x0][0x2d0], -R149.reuse ;  /* 0x0000b40099027a23 */ /* 0x102fe80000010895 */
[C---:B------:R-:W-:Y:S01]  /*9660*/  HMMA.16816.F32.BF16 R16, R72.reuse, R82, R16 ;  /* 0x000000524810723c */ /* 0x040fe20000041810 */
[----:B------:R1:W-:Y:S01]  /*9670*/  MUFU.EX2 R116, R2 ;  /* 0x0000000200747308 */ /* 0x0003e20000000800 */
[----:B------:R-:W4:Y:S06]  /*9680*/  LDSM.16.MT88.4 R80, [R222+0x4900] ;  /* 0x00490000de50783b */ /* 0x000f2c0000004200 */
[C---:B------:R-:W-:Y:S08]  /*9690*/  HMMA.16816.F32.BF16 R20, R72.reuse, R84, R20 ;  /* 0x000000544814723c */ /* 0x040ff00000041814 */
[C---:B------:R-:W-:Y:S01]  /*96a0*/  HMMA.16816.F32.BF16 R24, R72.reuse, R86, R24 ;  /* 0x000000564818723c */ /* 0x040fe20000041818 */
[----:B------:R-:W5:Y:S07]  /*96b0*/  LDSM.16.MT88.4 R84, [R225+0x4900] ;  /* 0x00490000e154783b */ /* 0x000f6e0000004200 */
[C---:B------:R-:W-:Y:S04]  /*96c0*/  HMMA.16816.F32.BF16 R28, R72.reuse, R88, R28 ;  /* 0x00000058481c723c */ /* 0x040fe8000004181c */
[--C-:B-1----:R-:W-:Y:S04]  /*96d0*/  FFMA.FTZ R2, R154, c[0x0][0x2d0], -R149.reuse ;  /* 0x0000b4009a027a23 */ /* 0x102fe80000010895 */
[C---:B------:R-:W-:Y:S01]  /*96e0*/  HMMA.16816.F32.BF16 R32, R72.reuse, R90, R32 ;  /* 0x0000005a4820723c */ /* 0x040fe20000041820 */
[----:B------:R1:W1:Y:S01]  /*96f0*/  MUFU.EX2 R213, R2 ;  /* 0x0000000200d57308 */ /* 0x0002620000000800 */
[----:B------:R-:W2:Y:S06]  /*9700*/  LDSM.16.MT88.4 R88, [R221+0x1100] ;  /* 0x00110000dd58783b */ /* 0x000eac0000004200 */
[C---:B---3--:R-:W-:Y:S08]  /*9710*/  HMMA.16816.F32.BF16 R36, R72.reuse, R76, R36 ;  /* 0x0000004c4824723c */ /* 0x048ff00000041824 */
[C---:B------:R-:W-:Y:S01]  /*9720*/  HMMA.16816.F32.BF16 R40, R72.reuse, R78, R40 ;  /* 0x0000004e4828723c */ /* 0x040fe20000041828 */
[----:B------:R-:W3:Y:S07]  /*9730*/  LDSM.16.MT88.4 R76, [R222+0x1100] ;  /* 0x00110000de4c783b */ /* 0x000eee0000004200 */
[C---:B----4-:R-:W-:Y:S04]  /*9740*/  HMMA.16816.F32.BF16 R44, R72.reuse, R80, R44 ;  /* 0x00000050482c723c */ /* 0x050fe8000004182c */
[--C-:B-1----:R-:W-:Y:S04]  /*9750*/  FFMA.FTZ R2, R155, c[0x0][0x2d0], -R148.reuse ;  /* 0x0000b4009b027a23 */ /* 0x102fe80000010894 */
[C---:B------:R-:W-:Y:S01]  /*9760*/  HMMA.16816.F32.BF16 R48, R72.reuse, R82, R48 ;  /* 0x000000524830723c */ /* 0x040fe20000041830 */
[----:B------:R1:W-:Y:S01]  /*9770*/  MUFU.EX2 R207, R2 ;  /* 0x0000000200cf7308 */ /* 0x0003e20000000800 */
[----:B------:R-:W4:Y:S06]  /*9780*/  LDSM.16.MT88.4 R80, [R225+0x1100] ;  /* 0x00110000e150783b */ /* 0x000f2c0000004200 */
[C---:B-----5:R-:W-:Y:S08]  /*9790*/  HMMA.16816.F32.BF16 R52, R72.reuse, R84, R52 ;  /* 0x000000544834723c */ /* 0x060ff00000041834 */
[C---:B------:R-:W-:Y:S01]  /*97a0*/  HMMA.16816.F32.BF16 R56, R72.reuse, R86, R56 ;  /* 0x000000564838723c */ /* 0x040fe20000041838 */
[----:B------:R-:W5:Y:S07]  /*97b0*/  LDSM.16.MT88.4 R84, [R224+0x1100] ;  /* 0x00110000e054783b */ /* 0x000f6e0000004200 */
[C---:B------:R-:W-:Y:S04]  /*97c0*/  HMMA.16816.F32.BF16 R60, R72.reuse, R92, R60 ;  /* 0x0000005c483c723c */ /* 0x040fe8000004183c */
[--C-:B-1----:R-:W-:Y:S04]  /*97d0*/  FFMA.FTZ R2, R156, c[0x0][0x2d0], -R148.reuse ;  /* 0x0000b4009c027a23 */ /* 0x102fe80000010894 */
[----:B------:R-:W-:Y:S01]  /*97e0*/  HMMA.16816.F32.BF16 R64, R72, R94, R64 ;  /* 0x0000005e4840723c */ /* 0x000fe20000041840 */
[----:B------:R1:W1:Y:S01]  /*97f0*/  MUFU.EX2 R205, R2 ;  /* 0x0000000200cd7308 */ /* 0x0002620000000800 */
[----:B------:R-:W-:Y:S05]  /*9800*/  LDSM.16.MT88.4 R92, [R225+0x5100] ;  /* 0x00510000e15c783b */ /* 0x000fea0000004200 */
[----:B--2---:R-:W-:Y:S02]  /*9810*/  F2FP.BF16.PACK_AB R72, R214, R117 ;  /* 0x00000075d648723e */ /* 0x004fe400000010ff */
[----:B------:R-:W-:Y:S03]  /*9820*/  F2FP.BF16.PACK_AB R73, R213, R116 ;  /* 0x00000074d549723e */ /* 0x000fe600000010ff */
[--C-:B-1----:R-:W-:Y:S01]  /*9830*/  FFMA.FTZ R2, R157, c[0x0][0x2d0], -R149.reuse ;  /* 0x0000b4009d027a23 */ /* 0x102fe20000010895 */
[----:B------:R-:W-:Y:S03]  /*9840*/  F2FP.BF16.PACK_AB R74, R205, R207 ;  /* 0x000000cfcd4a723e */ /* 0x000fe600000010ff */
[----:B------:R1:W-:Y:S02]  /*9850*/  MUFU.EX2 R127, R2 ;  /* 0x00000002007f7308 */ /* 0x0003e40000000800 */
        /* <DEDUP_REMOVED lines=8> */
[C---:B---3--:R-:W-:Y:S04]  /*98e0*/  HMMA.16816.F32.BF16 R12, R72.reuse, R76, R12 ;  /* 0x0000004c480c723c */ /* 0x048fe8000004180c */
        /* <DEDUP_REMOVED lines=11> */
[----:B------:R-:W5:Y:S06]  /*99a0*/  LDSM.16.MT88.4 R84, [R222+0x1900] ;  /* 0x00190000de54783b */ /* 0x000f6c0000004200 */
[C---:B--2---:R-:W-:Y:S08]  /*99b0*/  HMMA.16816.F32.BF16 R36, R72.reuse, R88, R36 ;  /* 0x000000584824723c */ /* 0x044ff00000041824 */
[C---:B------:R-:W-:Y:S01]  /*99c0*/  HMMA.16816.F32.BF16 R40, R72.reuse, R90, R40 ;  /* 0x0000005a4828723c */ /* 0x040fe20000041828 */
[----:B------:R-:W-:Y:S07]  /*99d0*/  LDSM.16.MT88.4 R88, [R224+0x1900] ;  /* 0x00190000e058783b */ /* 0x000fee0000004200 */
[C---:B---3--:R-:W-:Y:S04]  /*99e0*/  HMMA.16816.F32.BF16 R44, R72.reuse, R76, R44 ;  /* 0x0000004c482c723c */ /* 0x048fe8000004182c */
[--C-:B-1----:R-:W-:Y:S04]  /*99f0*/  FFMA.FTZ R2, R162, c[0x0][0x2d0], -R149.reuse ;  /* 0x0000b400a2027a23 */ /* 0x102fe80000010895 */
[C---:B------:R-:W-:Y:S01]  /*9a00*/  HMMA.16816.F32.BF16 R48, R72.reuse, R78, R48 ;  /* 0x0000004e4830723c */ /* 0x040fe20000041830 */
[----:B------:R1:W2:Y:S01]  /*9a10*/  MUFU.EX2 R196, R2 ;  /* 0x0000000200c47308 */ /* 0x0002a20000000800 */
[----:B------:R-:W3:Y:S06]  /*9a20*/  LDSM.16.MT88.4 R76, [R225+0x1900] ;  /* 0x00190000e14c783b */ /* 0x000eec0000004200 */
        /* <DEDUP_REMOVED lines=8> */
[----:B------:R-:W-:Y:S02]  /*9ab0*/  F2FP.BF16.PACK_AB R72, R198, R125 ;  /* 0x0000007dc648723e */ /* 0x000fe400000010ff */
[----:B--2---:R-:W-:Y:S03]  /*9ac0*/  F2FP.BF16.PACK_AB R73, R196, R124 ;  /* 0x0000007cc449723e */ /* 0x004fe600000010ff */
[----:B-1----:R-:W-:Y:S04]  /*9ad0*/  FFMA.FTZ R2, R164, c[0x0][0x2d0], -R148 ;  /* 0x0000b400a4027a23 */ /* 0x002fe80000010894 */
[----:B------:R1:W2:Y:S02]  /*9ae0*/  MUFU.EX2 R188, R2 ;  /* 0x0000000200bc7308 */ /* 0x0002a40000000800 */
[--C-:B-1----:R-:W-:Y:S01]  /*9af0*/  FFMA.FTZ R2, R165, c[0x0][0x2d0], -R149.reuse ;  /* 0x0000b400a5027a23 */ /* 0x102fe20000010895 */
[----:B--2---:R-:W-:Y:S01]  /*9b00*/  F2FP.BF16.PACK_AB R74, R188, R189 ;  /* 0x000000bdbc4a723e */ /* 0x004fe200000010ff */
[----:B------:R-:W-:Y:S06]  /*9b10*/  IMAD.MOV.U32 R165, RZ, RZ, R104 ;  /* 0x000000ffffa57224 */ /* 0x000fec00078e0068 */
[----:B------:R1:W-:Y:S02]  /*9b20*/  MUFU.EX2 R164, R2 ;  /* 0x0000000200a47308 */ /* 0x0003e40000000800 */
[--C-:B-1----:R-:W-:Y:S01]  /*9b30*/  FFMA.FTZ R2, R166, c[0x0][0x2d0], -R149.reuse ;  /* 0x0000b400a6027a23 */ /* 0x102fe20000010895 */
[----:B------:R-:W-:Y:S07]  /*9b40*/  MOV R166, R105 ;  /* 0x0000006900a67202 */ /* 0x000fee0000000f00 */
[----:B------:R1:W2:Y:S02]  /*9b50*/  MUFU.EX2 R163, R2 ;  /* 0x0000000200a37308 */ /* 0x0002a40000000800 */
[----:B-1----:R-:W-:Y:S01]  /*9b60*/  FFMA.FTZ R2, R167, c[0x0][0x2d0], -R148 ;  /* 0x0000b400a7027a23 */ /* 0x002fe20000010894 */
[----:B--2---:R-:W-:Y:S01]  /*9b70*/  F2FP.BF16.PACK_AB R75, R163, R164 ;  /* 0x000000a4a34b723e */ /* 0x004fe200000010ff */
[----:B------:R-:W-:Y:S06]  /*9b80*/  IMAD.MOV.U32 R167, RZ, RZ, R106 ;  /* 0x000000ffffa77224 */ /* 0x000fec00078e006a */
[----:B------:R1:W-:Y:S01]  /*9b90*/  MUFU.EX2 R161, R2 ;  /* 0x0000000200a17308 */ /* 0x0003e20000000800 */
[C---:B----4-:R-:W-:Y:S08]  /*9ba0*/  HMMA.16816.F32.BF16 R4, R72.reuse, R80, R4 ;  /* 0x000000504804723c */ /* 0x050ff00000041804 */
[C---:B------:R-:W-:Y:S01]  /*9bb0*/  HMMA.16816.F32.BF16 R8, R72.reuse, R82, R8 ;  /* 0x000000524808723c */ /* 0x040fe20000041808 */
[----:B------:R-:W2:Y:S07]  /*9bc0*/  LDSM.16.MT88.4 R80, [R221+0x5900] ;  /* 0x00590000dd50783b */ /* 0x000eae0000004200 */
[C---:B-----5:R-:W-:Y:S04]  /*9bd0*/  HMMA.16816.F32.BF16 R12, R72.reuse, R84, R12 ;  /* 0x00000054480c723c */ /* 0x060fe8000004180c */
[--C-:B-1----:R-:W-:Y:S04]  /*9be0*/  FFMA.FTZ R2, R168, c[0x0][0x2d0], -R148.reuse ;  /* 0x0000b400a8027a23 */ /* 0x102fe80000010894 */
[C---:B------:R-:W-:Y:S01]  /*9bf0*/  HMMA.16816.F32.BF16 R16, R72.reuse, R86, R16 ;  /* 0x000000564810723c */ /* 0x040fe20000041810 */
[----:B------:R1:W4:Y:S01]  /*9c00*/  MUFU.EX2 R162, R2 ;  /* 0x0000000200a27308 */ /* 0x0003220000000800 */
[----:B------:R-:W5:Y:S06]  /*9c10*/  LDSM.16.MT88.4 R84, [R222+0x5900] ;  /* 0x00590000de54783b */ /* 0x000f6c0000004200 */
[C---:B---3--:R-:W-:Y:S08]  /*9c20*/  HMMA.16816.F32.BF16 R20, R72.reuse, R76, R20 ;  /* 0x0000004c4814723c */ /* 0x048ff00000041814 */
[C---:B------:R-:W-:Y:S01]  /*9c30*/  HMMA.16816.F32.BF16 R24, R72.reuse, R78, R24 ;  /* 0x0000004e4818723c */ /* 0x040fe20000041818 */
[----:B------:R-:W3:Y:S07]  /*9c40*/  LDSM.16.MT88.4 R76, [R224+0x5900] ;  /* 0x00590000e04c783b */ /* 0x000eee0000004200 */
[C---:B------:R-:W-:Y:S04]  /*9c50*/  HMMA.16816.F32.BF16 R28, R72.reuse, R88, R28 ;  /* 0x00000058481c723c */ /* 0x040fe8000004181c */
[--C-:B-1----:R-:W-:Y:S04]  /*9c60*/  FFMA.FTZ R2, R169, c[0x0][0x2d0], -R149.reuse ;  /* 0x0000b400a9027a23 */ /* 0x102fe80000010895 */
[C---:B------:R-:W-:Y:S01]  /*9c70*/  HMMA.16816.F32.BF16 R32, R72.reuse, R90, R32 ;  /* 0x0000005a4820723c */ /* 0x040fe20000041820 */
[----:B------:R1:W-:Y:S01]  /*9c80*/  MUFU.EX2 R114, R2 ;  /* 0x0000000200727308 */ /* 0x0003e20000000800 */
[----:B------:R-:W3:Y:S06]  /*9c90*/  LDSM.16.MT88.4 R88, [R221+0x2100] ;  /* 0x00210000dd58783b */ /* 0x000eec0000004200 */
[C---:B--2---:R-:W-:Y:S08]  /*9ca0*/  HMMA.16816.F32.BF16 R36, R72.reuse, R80, R36 ;  /* 0x000000504824723c */ /* 0x044ff00000041824 */
[C---:B------:R-:W-:Y:S01]  /*9cb0*/  HMMA.16816.F32.BF16 R40, R72.reuse, R82, R40 ;  /* 0x000000524828723c */ /* 0x040fe20000041828 */
[----:B------:R-:W2:Y:S07]  /*9cc0*/  LDSM.16.MT88.4 R80, [R222+0x2100] ;  /* 0x00210000de50783b */ /* 0x000eae0000004200 */
[C---:B-----5:R-:W-:Y:S04]  /*9cd0*/  HMMA.16816.F32.BF16 R44, R72.reuse, R84, R44 ;  /* 0x00000054482c723c */ /* 0x060fe8000004182c */
[--C-:B-1----:R-:W-:Y:S02]  /*9ce0*/  FFMA.FTZ R2, R170, c[0x0][0x2d0], -R149.reuse ;  /* 0x0000b400aa027a23 */ /* 0x102fe40000010895 */
[----:B------:R-:W5:Y:S02]  /*9cf0*/  LDL.LU R170, [R1+0x18] ;  /* 0x0000180001aa7983 */ /* 0x000f640000300800 */
[C---:B------:R-:W-:Y:S01]  /*9d00*/  HMMA.16816.F32.BF16 R48, R72.reuse, R86, R48 ;  /* 0x000000564830723c */ /* 0x040fe20000041830 */
[----:B------:R1:W1:Y:S01]  /*9d10*/  MUFU.EX2 R115, R2 ;  /* 0x0000000200737308 */ /* 0x0002620000000800 */
[----:B------:R-:W-:Y:S06]  /*9d20*/  LDSM.16.MT88.4 R84, [R224+0x2100] ;  /* 0x00210000e054783b */ /* 0x000fec0000004200 */
[C---:B------:R-:W-:Y:S02]  /*9d30*/  HMMA.16816.F32.BF16 R52, R72.reuse, R92, R52 ;  /* 0x0000005c4834723c */ /* 0x040fe40000041834 */
[----:B------:R-:W5:Y:S06]  /*9d40*/  LDL.LU R168, [R1+0x1c] ;  /* 0x00001c0001a87983 */ /* 0x000f6c0000300800 */
[C---:B------:R-:W-:Y:S01]  /*9d50*/  HMMA.16816.F32.BF16 R56, R72.reuse, R94, R56 ;  /* 0x0000005e4838723c */ /* 0x040fe20000041838 */
[----:B------:R-:W-:Y:S07]  /*9d60*/  LDSM.16.MT88.4 R92, [R225+0x6100] ;  /* 0x00610000e15c783b */ /* 0x000fee0000004200 */
[C---:B---3--:R-:W-:Y:S04]  /*9d70*/  HMMA.16816.F32.BF16 R60, R72.reuse, R76, R60 ;  /* 0x0000004c483c723c */ /* 0x048fe8000004183c */
[--C-:B-1----:R-:W-:Y:S04]  /*9d80*/  FFMA.FTZ R2, R171, c[0x0][0x2d0], -R148.reuse ;  /* 0x0000b400ab027a23 */ /* 0x102fe80000010894 */
[----:B------:R-:W-:Y:S01]  /*9d90*/  HMMA.16816.F32.BF16 R64, R72, R78, R64 ;  /* 0x0000004e4840723c */ /* 0x000fe20000041840 */
[----:B------:R1:W-:Y:S01]  /*9da0*/  MUFU.EX2 R113, R2 ;  /* 0x0000000200717308 */ /* 0x0003e20000000800 */
[----:B------:R-:W3:Y:S05]  /*9db0*/  LDSM.16.MT88.4 R76, [R225+0x2100] ;  /* 0x00210000e14c783b */ /* 0x000eea0000004200 */
[----:B----4-:R-:W-:Y:S02]  /*9dc0*/  F2FP.BF16.PACK_AB R72, R162, R161 ;  /* 0x000000a1a248723e */ /* 0x010fe400000010ff */
[----:B------:R-:W-:Y:S03]  /*9dd0*/  F2FP.BF16.PACK_AB R73, R115, R114 ;  /* 0x000000727349723e */ /* 0x000fe600000010ff */
        /* <DEDUP_REMOVED lines=26> */
[C---:B----4-:R-:W-:Y:S08]  /*9f80*/  HMMA.16816.F32.BF16 R36, R72.reuse, R88, R36 ;  /* 0x000000584824723c */ /* 0x050ff00000041824 */
[C---:B------:R-:W-:Y:S01]  /*9f90*/  HMMA.16816.F32.BF16 R40, R72.reuse, R90, R40 ;  /* 0x0000005a4828723c */ /* 0x040fe20000041828 */
[----:B------:R-:W4:Y:S07]  /*9fa0*/  LDSM.16.MT88.4 R88, [R225+0x2900] ;  /* 0x00290000e158783b */ /* 0x000f2e0000004200 */
[C---:B--2---:R-:W-:Y:S04]  /*9fb0*/  HMMA.16816.F32.BF16 R44, R72.reuse, R80, R44 ;  /* 0x00000050482c723c */ /* 0x044fe8000004182c */
[--C-:B-1----:R-:W-:Y:S04]  /*9fc0*/  FFMA.FTZ R2, R203, c[0x0][0x2d0], -R149.reuse ;  /* 0x0000b400cb027a23 */ /* 0x102fe80000010895 */
[C---:B------:R-:W-:Y:S01]  /*9fd0*/  HMMA.16816.F32.BF16 R48, R72.reuse, R82, R48 ;  /* 0x000000524830723c */ /* 0x040fe20000041830 */
[----:B------:R1:W2:Y:S01]  /*9fe0*/  MUFU.EX2 R122, R2 ;  /* 0x00000002007a7308 */ /* 0x0002a20000000800 */
[----:B------:R-:W3:Y:S06]  /*9ff0*/  LDSM.16.MT88.4 R80, [R224+0x2900] ;  /* 0x00290000e050783b */ /* 0x000eec0000004200 */
[C---:B------:R-:W-:Y:S08]  /*a000*/  HMMA.16816.F32.BF16 R52, R72.reuse, R92, R52 ;  /* 0x0000005c4834723c */ /* 0x040ff00000041834 */
        /* <DEDUP_REMOVED lines=8> */
[----:B--2---:R-:W-:Y:S03]  /*a090*/  F2FP.BF16.PACK_AB R73, R122, R123 ;  /* 0x0000007b7a49723e */ /* 0x004fe600000010ff */
[--C-:B-1----:R-:W-:Y:S04]  /*a0a0*/  FFMA.FTZ R2, R206, c[0x0][0x2d0], -R148.reuse ;  /* 0x0000b400ce027a23 */ /* 0x102fe80000010894 */
[----:B------:R1:W2:Y:S02]  /*a0b0*/  MUFU.EX2 R156, R2 ;  /* 0x00000002009c7308 */ /* 0x0002a40000000800 */
[--C-:B-1----:R-:W-:Y:S01]  /*a0c0*/  FFMA.FTZ R2, R212, c[0x0][0x2d0], -R149.reuse ;  /* 0x0000b400d4027a23 */ /* 0x102fe20000010895 */
[----:B--2---:R-:W-:Y:S07]  /*a0d0*/  F2FP.BF16.PACK_AB R74, R156, R121 ;  /* 0x000000799c4a723e */ /* 0x004fee00000010ff */
        /* <DEDUP_REMOVED lines=13> */
[----:B------:R-:W2:Y:S06]  /*a1b0*/  LDSM.16.MT88.4 R84, [R225+0x6900] ;  /* 0x00690000e154783b */ /* 0x000eac0000004200 */
[C---:B----4-:R-:W-:Y:S08]  /*a1c0*/  HMMA.16816.F32.BF16 R20, R72.reuse, R88, R20 ;  /* 0x000000584814723c */ /* 0x050ff00000041814 */
[C---:B------:R-:W-:Y:S01]  /*a1d0*/  HMMA.16816.F32.BF16 R24, R72.reuse, R90, R24 ;  /* 0x0000005a4818723c */ /* 0x040fe20000041818 */
[----:B------:R-:W-:Y:S07]  /*a1e0*/  LDSM.16.MT88.4 R88, [R224+0x3100] ;  /* 0x00310000e058783b */ /* 0x000fee0000004200 */
[C---:B------:R-:W-:Y:S04]  /*a1f0*/  HMMA.16816.F32.BF16 R28, R72.reuse, R80, R28 ;  /* 0x00000050481c723c */ /* 0x040fe8000004181c */
[--C-:B-1----:R-:W-:Y:S04]  /*a200*/  FFMA.FTZ R2, R215, c[0x0][0x2d0], -R149.reuse ;  /* 0x0000b400d7027a23 */ /* 0x102fe80000010895 */
[C---:B------:R-:W-:Y:S01]  /*a210*/  HMMA.16816.F32.BF16 R32, R72.reuse, R82, R32 ;  /* 0x000000524820723c */ /* 0x040fe20000041820 */
[----:B------:R1:W-:Y:S01]  /*a220*/  MUFU.EX2 R131, R2 ;  /* 0x0000000200837308 */ /* 0x0003e20000000800 */
[----:B------:R-:W4:Y:S06]  /*a230*/  LDSM.16.MT88.4 R80, [R224+0x6900] ;  /* 0x00690000e050783b */ /* 0x000f2c0000004200 */
[C---:B------:R-:W-:Y:S08]  /*a240*/  HMMA.16816.F32.BF16 R36, R72.reuse, R92, R36 ;  /* 0x0000005c4824723c */ /* 0x040ff00000041824 */
[C---:B------:R-:W-:Y:S01]  /*a250*/  HMMA.16816.F32.BF16 R40, R72.reuse, R94, R40 ;  /* 0x0000005e4828723c */ /* 0x040fe20000041828 */
[----:B------:R-:W-:Y:S07]  /*a260*/  LDSM.16.MT88.4 R92, [R222+0x7100] ;  /* 0x00710000de5c783b */ /* 0x000fee0000004200 */
[C---:B--2---:R-:W-:Y:S04]  /*a270*/  HMMA.16816.F32.BF16 R44, R72.reuse, R76, R44 ;  /* 0x0000004c482c723c */ /* 0x044fe8000004182c */
[--C-:B-1----:R-:W-:Y:S04]  /*a280*/  FFMA.FTZ R2, R216, c[0x0][0x2d0], -R149.reuse ;  /* 0x0000b400d8027a23 */ /* 0x102fe80000010895 */
[C---:B------:R-:W-:Y:S01]  /*a290*/  HMMA.16816.F32.BF16 R48, R72.reuse, R78, R48 ;  /* 0x0000004e4830723c */ /* 0x040fe20000041830 */
[----:B------:R1:W2:Y:S01]  /*a2a0*/  MUFU.EX2 R130, R2 ;  /* 0x0000000200827308 */ /* 0x0002a20000000800 */
[----:B------:R-:W5:Y:S06]  /*a2b0*/  LDSM.16.MT88.4 R76, [R221+0x3100] ;  /* 0x00310000dd4c783b */ /* 0x000f6c0000004200 */
[C---:B------:R-:W-:Y:S08]  /*a2c0*/  HMMA.16816.F32.BF16 R52, R72.reuse, R84, R52 ;  /* 0x000000544834723c */ /* 0x040ff00000041834 */
        /* <DEDUP_REMOVED lines=8> */
[----:B--2---:R-:W-:Y:S03]  /*a350*/  F2FP.BF16.PACK_AB R73, R130, R131 ;  /* 0x000000838249723e */ /* 0x004fe600000010ff */
[--C-:B-1----:R-:W-:Y:S04]  /*a360*/  FFMA.FTZ R2, R250, c[0x0][0x2d0], -R148.reuse ;  /* 0x0000b400fa027a23 */ /* 0x102fe80000010894 */
[----:B------:R1:W2:Y:S02]  /*a370*/  MUFU.EX2 R152, R2 ;  /* 0x0000000200987308 */ /* 0x0002a40000000800 */
[--C-:B-1----:R-:W-:Y:S01]  /*a380*/  FFMA.FTZ R2, R217, c[0x0][0x2d0], -R149.reuse ;  /* 0x0000b400d9027a23 */ /* 0x102fe20000010895 */
[----:B--2---:R-:W-:Y:S07]  /*a390*/  F2FP.BF16.PACK_AB R74, R152, R129 ;  /* 0x00000081984a723e */ /* 0x004fee00000010ff */
[----:B------:R1:W-:Y:S02]  /*a3a0*/  MUFU.EX2 R128, R2 ;  /* 0x0000000200807308 */ /* 0x0003e40000000800 */
[----:B-1----:R-:W-:Y:S08]  /*a3b0*/  FFMA.FTZ R2, R245, c[0x0][0x2d0], -R149 ;  /* 0x0000b400f5027a23 */ /* 0x002ff00000010895 */
[----:B------:R1:W2:Y:S02]  /*a3c0*/  MUFU.EX2 R151, R2 ;  /* 0x0000000200977308 */ /* 0x0002a40000000800 */
[----:B-1----:R-:W-:Y:S01]  /*a3d0*/  FFMA.FTZ R2, R132, c[0x0][0x2d0], -R148 ;  /* 0x0000b40084027a23 */ /* 0x002fe20000010894 */
[----:B--2---:R-:W-:Y:S02]  /*a3e0*/  F2FP.BF16.PACK_AB R75, R151, R128 ;  /* 0x00000080974b723e */ /* 0x004fe400000010ff */
[----:B------:R-:W-:Y:S05]  /*a3f0*/  MOV R132, R110 ;  /* 0x0000006e00847202 */ /* 0x000fea0000000f00 */
[----:B------:R1:W-:Y:S01]  /*a400*/  MUFU.EX2 R150, R2 ;  /* 0x0000000200967308 */ /* 0x0003e20000000800 */
[----:B------:R-:W-:Y:S02]  /*a410*/  IMAD.MOV.U32 R110, RZ, RZ, R107 ;  /* 0x000000ffff6e7224 */ /* 0x000fe400078e006b */
[----:B------:R-:W-:Y:S01]  /*a420*/  IMAD.MOV.U32 R107, RZ, RZ, R102 ;  /* 0x000000ffff6b7224 */ /* 0x000fe200078e0066 */
[C---:B-----5:R-:W-:Y:S03]  /*a430*/  HMMA.16816.F32.BF16 R4, R72.reuse, R76, R4 ;  /* 0x0000004c4804723c */ /* 0x060fe60000041804 */
[----:B------:R-:W-:Y:S01]  /*a440*/  MOV R171, R110 ;  /* 0x0000006e00ab7202 */ /* 0x000fe20000000f00 */
[----:B------:R-:W-:Y:S02]  /*a450*/  IMAD.MOV.U32 R110, RZ, RZ, R107 ;  /* 0x000000ffff6e7224 */ /* 0x000fe400078e006b */
[----:B------:R-:W-:Y:S02]  /*a460*/  LDSM.16.MT88.4 R104, [R222+0x3900] ;  /* 0x00390000de68783b */ /* 0x000fe40000004200 */
[C---:B------:R-:W-:Y:S06]  /*a470*/  HMMA.16816.F32.BF16 R8, R72.reuse, R78, R8 ;  /* 0x0000004e4808723c */ /* 0x040fec0000041808 */
[----:B------:R-:W2:Y:S02]  /*a480*/  LDSM.16.MT88.4 R76, [R221+0x7100] ;  /* 0x00710000dd4c783b */ /* 0x000ea40000004200 */
[C---:B------:R-:W-:Y:S04]  /*a490*/  HMMA.16816.F32.BF16 R12, R72.reuse, R84, R12 ;  /* 0x00000054480c723c */ /* 0x040fe8000004180c */
[----:B-1----:R-:W-:Y:S02]  /*a4a0*/  FFMA.FTZ R2, R111, c[0x0][0x2d0], -R148 ;  /* 0x0000b4006f027a23 */ /* 0x002fe40000010894 */
[----:B------:R-:W-:Y:S01]  /*a4b0*/  IMAD.MOV.U32 R111, RZ, RZ, R109 ;  /* 0x000000ffff6f7224 */ /* 0x000fe200078e006d */
[----:B------:R-:W-:Y:S01]  /*a4c0*/  MOV R109, R103 ;  /* 0x00000067006d7202 */ /* 0x000fe20000000f00 */
[C---:B------:R-:W-:Y:S01]  /*a4d0*/  HMMA.16816.F32.BF16 R16, R72.reuse, R86, R16 ;  /* 0x000000564810723c */ /* 0x040fe20000041810 */
[----:B------:R1:W-:Y:S01]  /*a4e0*/  MUFU.EX2 R139, R2 ;  /* 0x00000002008b7308 */ /* 0x0003e20000000800 */
[----:B------:R-:W-:Y:S02]  /*a4f0*/  LDSM.16.MT88.4 R84, [R221+0x3900] ;  /* 0x00390000dd54783b */ /* 0x000fe40000004200 */
[----:B------:R-:W-:Y:S01]  /*a500*/  IMAD.MOV.U32 R169, RZ, RZ, R111 ;  /* 0x000000ffffa97224 */ /* 0x000fe200078e006f */
[----:B------:R-:W-:Y:S03]  /*a510*/  MOV R111, R70 ;  /* 0x00000046006f7202 */ /* 0x000fe60000000f00 */
[C---:B----4-:R-:W-:Y:S04]  /*a520*/  HMMA.16816.F32.BF16 R20, R72.reuse, R80, R20 ;  /* 0x000000504814723c */ /* 0x050fe80000041814 */
[----:B------:R-:W-:Y:S04]  /*a530*/  FFMA.FTZ R0, R0, R168, R169 ;  /* 0x000000a800007223 */ /* 0x000fe800000100a9 */
[C---:B------:R-:W-:Y:S04]  /*a540*/  HMMA.16816.F32.BF16 R24, R72.reuse, R82, R24 ;  /* 0x000000524818723c */ /* 0x040fe80000041818 */
[----:B------:R-:W-:Y:S04]  /*a550*/  FADD.FTZ R0, R166, R0 ;  /* 0x00000000a6007221 */ /* 0x000fe80000010000 */
[C---:B------:R-:W-:Y:S04]  /*a560*/  HMMA.16816.F32.BF16 R28, R72.reuse, R88, R28 ;  /* 0x00000058481c723c */ /* 0x040fe8000004181c */
[--C-:B-1----:R-:W-:Y:S02]  /*a570*/  FFMA.FTZ R2, R251, c[0x0][0x2d0], -R149.reuse ;  /* 0x0000b400fb027a23 */ /* 0x102fe40000010895 */
[----:B------:R-:W-:Y:S02]  /*a580*/  FADD.FTZ R0, R111, R0 ;  /* 0x000000006f007221 */ /* 0x000fe40000010000 */
[C---:B------:R-:W-:Y:S01]  /*a590*/  HMMA.16816.F32.BF16 R32, R72.reuse, R90, R32 ;  /* 0x0000005a4820723c */ /* 0x040fe20000041820 */
[----:B------:R1:W-:Y:S03]  /*a5a0*/  MUFU.EX2 R138, R2 ;  /* 0x00000002008a7308 */ /* 0x0003e60000000800 */
[----:B------:R-:W-:Y:S04]  /*a5b0*/  FADD.FTZ R0, R109, R0 ;  /* 0x000000006d007221 */ /* 0x000fe80000010000 */
[C---:B--2---:R-:W-:Y:S04]  /*a5c0*/  HMMA.16816.F32.BF16 R36, R72.reuse, R76, R36 ;  /* 0x0000004c4824723c */ /* 0x044fe80000041824 */
[----:B------:R-:W-:Y:S04]  /*a5d0*/  FADD.FTZ R0, R248, R0 ;  /* 0x00000000f8007221 */ /* 0x000fe80000010000 */
[C---:B------:R-:W-:Y:S04]  /*a5e0*/  HMMA.16816.F32.BF16 R40, R72.reuse, R78, R40 ;  /* 0x0000004e4828723c */ /* 0x040fe80000041828 */
[----:B------:R-:W-:Y:S04]  /*a5f0*/  FADD.FTZ R0, R247, R0 ;  /* 0x00000000f7007221 */ /* 0x000fe80000010000 */
[C---:B------:R-:W-:Y:S04]  /*a600*/  HMMA.16816.F32.BF16 R44, R72.reuse, R92, R44 ;  /* 0x0000005c482c723c */ /* 0x040fe8000004182c */
[--C-:B-1----:R-:W-:Y:S02]  /*a610*/  FFMA.FTZ R2, R101, c[0x0][0x2d0], -R149.reuse ;  /* 0x0000b40065027a23 */ /* 0x102fe40000010895 */
[----:B------:R-:W-:Y:S02]  /*a620*/  FADD.FTZ R0, R119, R0 ;  /* 0x0000000077007221 */ /* 0x000fe40000010000 */
[C---:B------:R-:W-:Y:S01]  /*a630*/  HMMA.16816.F32.BF16 R48, R72.reuse, R94, R48 ;  /* 0x0000005e4830723c */ /* 0x040fe20000041830 */
[----:B------:R1:W2:Y:S01]  /*a640*/  MUFU.EX2 R137, R2 ;  /* 0x0000000200897308 */ /* 0x0002a20000000800 */
[----:B------:R-:W-:Y:S02]  /*a650*/  LDSM.16.MT88.4 R92, [R225+0x3900] ;  /* 0x00390000e15c783b */ /* 0x000fe40000004200 */
[----:B------:R-:W-:Y:S04]  /*a660*/  FADD.FTZ R0, R118, R0 ;  /* 0x0000000076007221 */ /* 0x000fe80000010000 */
[C---:B------:R-:W-:Y:S04]  /*a670*/  HMMA.16816.F32.BF16 R52, R72.reuse, R96, R52 ;  /* 0x000000604834723c */ /* 0x040fe80000041834 */
[----:B------:R-:W-:Y:S04]  /*a680*/  FADD.FTZ R0, R116, R0 ;  /* 0x0000000074007221 */ /* 0x000fe80000010000 */
[C---:B------:R-:W-:Y:S04]  /*a690*/  HMMA.16816.F32.BF16 R56, R72.reuse, R98, R56 ;  /* 0x000000624838723c */ /* 0x040fe80000041838 */
[----:B------:R-:W-:Y:S04]  /*a6a0*/  FADD.FTZ R0, R213, R0 ;  /* 0x00000000d5007221 */ /* 0x000fe80000010000 */
[----:B------:R-:W-:Y:S04]  /*a6b0*/  FADD.FTZ R0, R127, R0 ;  /* 0x000000007f007221 */ /* 0x000fe80000010000 */
[--C-:B-1----:R-:W-:Y:S02]  /*a6c0*/  FFMA.FTZ R2, R100, c[0x0][0x2d0], -R148.reuse ;  /* 0x0000b40064027a23 */ /* 0x102fe40000010894 */
[----:B------:R-:W1:Y:S01]  /*a6d0*/  LDSM.16.MT88.4 R100, [R224+0x7100] ;  /* 0x00710000e064783b */ /* 0x000e620000004200 */
[----:B------:R-:W-:Y:S01]  /*a6e0*/  FFMA.FTZ R148, R133, c[0x0][0x2d0], -R148 ;  /* 0x0000b40085947a23 */ /* 0x000fe20000010894 */
[----:B------:R3:W-:Y:S01]  /*a6f0*/  MUFU.EX2 R136, R2 ;  /* 0x0000000200887308 */ /* 0x0007e20000000800 */
[----:B------:R-:W-:Y:S01]  /*a700*/  FADD.FTZ R0, R126, R0 ;  /* 0x000000007e007221 */ /* 0x000fe20000010000 */
[----:B--2---:R-:W-:Y:S03]  /*a710*/  F2FP.BF16.PACK_AB R133, R137, R138 ;  /* 0x0000008a8985723e */ /* 0x004fe600000010ff */
[----:B------:R-:W-:Y:S04]  /*a720*/  FADD.FTZ R0, R124, R0 ;  /* 0x000000007c007221 */ /* 0x000fe80000010000 */
[----:B------:R-:W-:Y:S01]  /*a730*/  FADD.FTZ R0, R196, R0 ;  /* 0x00000000c4007221 */ /* 0x000fe20000010000 */
[----:B------:R-:W2:Y:S03]  /*a740*/  MUFU.EX2 R148, R148 ;  /* 0x0000009400947308 */ /* 0x000ea60000000800 */
[----:B------:R-:W-:Y:S04]  /*a750*/  FADD.FTZ R0, R164, R0 ;  /* 0x00000000a4007221 */ /* 0x000fe80000010000 */
[----:B------:R-:W-:Y:S04]  /*a760*/  FADD.FTZ R0, R163, R0 ;  /* 0x00000000a3007221 */ /* 0x000fe80000010000 */
[----:B------:R-:W-:Y:S02]  /*a770*/  FADD.FTZ R0, R114, R0 ;  /* 0x0000000072007221 */ /* 0x000fe40000010000 */
[--C-:B---3--:R-:W-:Y:S01]  /*a780*/  FFMA.FTZ R2, R132, c[0x0][0x2d0], -R149.reuse ;  /* 0x0000b40084027a23 */ /* 0x108fe20000010895 */
[----:B------:R-:W-:Y:S01]  /*a790*/  F2FP.BF16.PACK_AB R132, R139, R150 ;  /* 0x000000968b84723e */ /* 0x000fe200000010ff */
[----:B------:R-:W-:Y:S02]  /*a7a0*/  FFMA.FTZ R149, R71, c[0x0][0x2d0], -R149 ;  /* 0x0000b40047957a23 */ /* 0x000fe40000010895 */
[----:B------:R3:W-:Y:S01]  /*a7b0*/  MUFU.EX2 R70, R2 ;  /* 0x0000000200467308 */ /* 0x0007e20000000800 */
[----:B------:R-:W-:Y:S04]  /*a7c0*/  FADD.FTZ R0, R115, R0 ;  /* 0x0000000073007221 */ /* 0x000fe80000010000 */
[----:B------:R-:W-:Y:S01]  /*a7d0*/  FADD.FTZ R0, R112, R0 ;  /* 0x0000000070007221 */ /* 0x000fe20000010000 */
[----:B--2---:R-:W-:Y:S03]  /*a7e0*/  F2FP.BF16.PACK_AB R134, R148, R136 ;  /* 0x000000889486723e */ /* 0x004fe600000010ff */
[----:B------:R-:W-:Y:S01]  /*a7f0*/  FADD.FTZ R0, R159, R0 ;  /* 0x000000009f007221 */ /* 0x000fe20000010000 */
[C---:B-1----:R-:W-:Y:S01]  /*a800*/  HMMA.16816.F32.BF16 R60, R72.reuse, R100, R60 ;  /* 0x00000064483c723c */ /* 0x042fe2000004183c */
[----:B------:R-:W1:Y:S02]  /*a810*/  MUFU.EX2 R149, R149 ;  /* 0x0000009500957308 */ /* 0x000e640000000800 */
[----:B------:R-:W-:Y:S04]  /*a820*/  FADD.FTZ R0, R123, R0 ;  /* 0x000000007b007221 */ /* 0x000fe80000010000 */
[----:B------:R-:W-:Y:S01]  /*a830*/  FADD.FTZ R0, R122, R0 ;  /* 0x000000007a007221 */ /* 0x000fe20000010000 */
[----:B------:R-:W-:Y:S01]  /*a840*/  HMMA.16816.F32.BF16 R64, R72, R102, R64 ;  /* 0x000000664840723c */ /* 0x000fe20000041840 */
[----:B------:R-:W2:Y:S03]  /*a850*/  LDSM.16.MT88.4 R100, [R224+0x3900] ;  /* 0x00390000e064783b */ /* 0x000ea60000004200 */
[----:B------:R-:W-:Y:S02]  /*a860*/  FADD.FTZ R0, R120, R0 ;  /* 0x0000000078007221 */ /* 0x000fe40000010000 */
[----:B---3--:R-:W-:Y:S02]  /*a870*/  FFMA.FTZ R2, R3, R170, R171 ;  /* 0x000000aa03027223 */ /* 0x008fe400000100ab */
[----:B------:R-:W-:Y:S04]  /*a880*/  FADD.FTZ R0, R155, R0 ;  /* 0x000000009b007221 */ /* 0x000fe80000010000 */
[----:B------:R-:W-:Y:S02]  /*a890*/  FADD.FTZ R2, R167, R2 ;  /* 0x00000002a7027221 */ /* 0x000fe40000010000 */
[----:B------:R-:W-:Y:S02]  /*a8a0*/  FADD.FTZ R0, R131, R0 ;  /* 0x0000000083007221 */ /* 0x000fe40000010000 */
[----:B------:R-:W-:Y:S01]  /*a8b0*/  FADD.FTZ R2, R165, R2 ;  /* 0x00000002a5027221 */ /* 0x000fe20000010000 */
[----:B-1----:R-:W-:Y:S01]  /*a8c0*/  F2FP.BF16.PACK_AB R135, R149, R70 ;  /* 0x000000469587723e */ /* 0x002fe200000010ff */
[----:B------:R-:W-:Y:S02]  /*a8d0*/  FADD.FTZ R0, R130, R0 ;  /* 0x0000000082007221 */ /* 0x000fe40000010000 */
[----:B------:R-:W-:Y:S02]  /*a8e0*/  FADD.FTZ R2, R110, R2 ;  /* 0x000000026e027221 */ /* 0x000fe40000010000 */
[----:B------:R-:W-:Y:S02]  /*a8f0*/  FADD.FTZ R0, R128, R0 ;  /* 0x0000000080007221 */ /* 0x000fe40000010000 */
[C---:B------:R-:W-:Y:S01]  /*a900*/  HMMA.16816.F32.BF16 R72, R132.reuse, R84, R4 ;  /* 0x000000548448723c */ /* 0x040fe20000041804 */
[----:B------:R-:W-:Y:S04]  /*a910*/  LDSM.16.MT88.4 R4, [R224+0x7900] ;  /* 0x00790000e004783b */ /* 0x000fe80000004200 */
[----:B------:R-:W-:Y:S02]  /*a920*/  FADD.FTZ R2, R108, R2 ;  /* 0x000000026c027221 */ /* 0x000fe40000010000 */
[----:B------:R-:W-:Y:S01]  /*a930*/  FADD.FTZ R0, R151, R0 ;  /* 0x0000000097007221 */ /* 0x000fe20000010000 */
        /* <DEDUP_REMOVED lines=8> */
[----:B------:R-:W-:Y:S04]  /*a9c0*/  FADD.FTZ R2, R218, R2 ;  /* 0x00000002da027221 */ /* 0x000fe80000010000 */
[C---:B------:R-:W-:Y:S04]  /*a9d0*/  HMMA.16816.F32.BF16 R88, R132.reuse, R92, R20 ;  /* 0x0000005c8458723c */ /* 0x040fe80000041814 */
[----:B------:R-:W-:Y:S02]  /*a9e0*/  FADD.FTZ R2, R117, R2 ;  /* 0x0000000275027221 */ /* 0x000fe40000010000 */
[----:B------:R-:W3:Y:S02]  /*a9f0*/  LDSM.16.MT88.4 R116, [R222+0x7900] ;  /* 0x00790000de74783b */ /* 0x000ee40000004200 */
[C---:B------:R-:W-:Y:S04]  /*aa00*/  HMMA.16816.F32.BF16 R92, R132.reuse, R94, R24 ;  /* 0x0000005e845c723c */ /* 0x040fe80000041818 */
[----:B------:R-:W-:Y:S04]  /*aa10*/  FADD.FTZ R2, R214, R2 ;  /* 0x00000002d6027221 */ /* 0x000fe80000010000 */
[C---:B--2---:R-:W-:Y:S04]  /*aa20*/  HMMA.16816.F32.BF16 R96, R132.reuse, R100, R28 ;  /* 0x000000648460723c */ /* 0x044fe8000004181c */
[----:B------:R-:W-:Y:S04]  /*aa30*/  FADD.FTZ R2, R207, R2 ;  /* 0x00000002cf027221 */ /* 0x000fe80000010000 */
[C---:B------:R-:W-:Y:S04]  /*aa40*/  HMMA.16816.F32.BF16 R100, R132.reuse, R102, R32 ;  /* 0x000000668464723c */ /* 0x040fe80000041820 */
[----:B------:R-:W-:Y:S04]  /*aa50*/  FADD.FTZ R2, R205, R2 ;  /* 0x00000002cd027221 */ /* 0x000fe80000010000 */
[C---:B-1----:R-:W-:Y:S04]  /*aa60*/  HMMA.16816.F32.BF16 R104, R132.reuse, R108, R36 ;  /* 0x0000006c8468723c */ /* 0x042fe80000041824 */
[----:B------:R-:W-:Y:S02]  /*aa70*/  FADD.FTZ R2, R125, R2 ;  /* 0x000000027d027221 */ /* 0x000fe40000010000 */
[----:B------:R-:W1:Y:S02]  /*aa80*/  LDSM.16.MT88.4 R124, [R225+0x7900] ;  /* 0x00790000e17c783b */ /* 0x000e640000004200 */
[C---:B------:R-:W-:Y:S04]  /*aa90*/  HMMA.16816.F32.BF16 R108, R132.reuse, R110, R40 ;  /* 0x0000006e846c723c */ /* 0x040fe80000041828 */
[----:B------:R-:W-:Y:S04]  /*aaa0*/  FADD.FTZ R2, R198, R2 ;  /* 0x00000002c6027221 */ /* 0x000fe80000010000 */
[----:B------:R-:W-:Y:S04]  /*aab0*/  FADD.FTZ R2, R189, R2 ;  /* 0x00000002bd027221 */ /* 0x000fe80000010000 */
[----:B------:R-:W-:Y:S04]  /*aac0*/  FADD.FTZ R2, R188, R2 ;  /* 0x00000002bc027221 */ /* 0x000fe80000010000 */
[----:B------:R-:W-:Y:S04]  /*aad0*/  FADD.FTZ R2, R161, R2 ;  /* 0x00000002a1027221 */ /* 0x000fe80000010000 */
[----:B------:R-:W-:Y:S04]  /*aae0*/  FADD.FTZ R2, R162, R2 ;  /* 0x00000002a2027221 */ /* 0x000fe80000010000 */
[----:B------:R-:W-:Y:S02]  /*aaf0*/  FADD.FTZ R2, R113, R2 ;  /* 0x0000000271027221 */ /* 0x000fe40000010000 */
[C---:B---3--:R-:W-:Y:S03]  /*ab00*/  HMMA.16816.F32.BF16 R112, R132.reuse, R116, R44 ;  /* 0x000000748470723c */ /* 0x048fe6000004182c */
        /* <DEDUP_REMOVED lines=15> */
[----:B------:R-:W-:Y:S04]  /*ac00*/  FADD.FTZ R0, R139, R2 ;  /* 0x000000028b007221 */ /* 0x000fe80000010000 */
[----:B------:R-:W-:Y:S04]  /*ac10*/  FADD.FTZ R2, R136, R0 ;  /* 0x0000000088027221 */ /* 0x000fe80000010000 */
[----:B------:R-:W-:Y:S02]  /*ac20*/  FADD.FTZ R2, R148, R2 ;  /* 0x0000000294027221 */ /* 0x000fe40000010000 */
[----:B------:R-:W-:Y:S01]  /*ac30*/  FADD.FTZ R0, R70, R3 ;  /* 0x0000000346007221 */ /* 0x000fe20000010000 */
[----:B------:R-:W-:Y:S01]  /*ac40*/  MOV R3, R69 ;  /* 0x0000004500037202 */ /* 0x000fe20000000f00 */
[----:B------:R-:W-:Y:S01]  /*ac50*/  IMAD.MOV.U32 R70, RZ, RZ, R68 ;  /* 0x000000ffff467224 */ /* 0x000fe200078e0044 */
[----:B------:R1:W-:Y:S01]  /*ac60*/  STL [R1+0x18], R2 ;  /* 0x0000180201007387 */ /* 0x0003e20000100800 */
[----:B------:R-:W-:Y:S05]  /*ac70*/  FADD.FTZ R0, R149, R0 ;  /* 0x0000000095007221 */ /* 0x000fea0000010000 */
[----:B------:R1:W-:Y:S01]  /*ac80*/  STL [R1+0x1c], R0 ;  /* 0x00001c0001007387 */ /* 0x0003e20000100800 */
[----:B------:R-:W-:-:S05]  /*ac90*/  @P0 BRA `(.L_x_503) ;  /* 0xffffb7c000000947 */ /* 0x000fca000383ffff */
.L_x_502:
[----:B------:R-:W-:-:S13]  /*aca0*/  ISETP.LE.AND P0, PT, RZ, UR25, PT ;  /* 0x00000019ff007c0c */ /* 0x000fda000bf03270 */
[----:B------:R-:W-:Y:S05]  /*acb0*/  @!P0 BRA `(.L_x_504) ;  /* 0x0000403000008947 */ /* 0x000fea0003800000 */
[----:B------:R-:W2:Y:S01]  /*acc0*/  LDL.64 R10, [R1+0x40] ;  /* 0x00004000010a7983 */ /* 0x000ea20000100a00 */
[----:B------:R-:W-:-:S03]  /*acd0*/  ULDC.64 UR4, c[0x0][0x1e0] ;  /* 0x0000780000047ab9 */ /* 0x000fc60000000a00 */
[----:B------:R-:W3:Y:S04]  /*ace0*/  LDL.64 R6, [R1+0x48] ;  /* 0x0000480001067983 */ /* 0x000ee80000100a00 */
[----:B------:R-:W4:Y:S04]  /*acf0*/  LDL.64 R8, [R1+0x30] ;  /* 0x0000300001087983 */ /* 0x000f280000100a00 */
[----:B------:R-:W5:Y:S01]  /*ad00*/  LDL.64 R4, [R1+0x38] ;  /* 0x0000380001047983 */ /* 0x000f620000100a00 */
[----:B------:R-:W-:Y:S01]  /*ad10*/  UIADD3 UR12, UP0, UR12, 0x80, URZ ;  /* 0x000000800c0c7890 */ /* 0x000fe2000ff1e03f */
[----:B------:R-:W-:Y:S01]  /*ad20*/  IMAD.MOV.U32 R71, RZ, RZ, R68 ;  /* 0x000000ffff477224 */ /* 0x000fe200078e0044 */
[----:B------:R-:W-:Y:S01]  /*ad30*/  USHF.L.U64.HI UR6, UR4, 0x6, UR5 ;  /* 0x0000000604067899 */ /* 0x000fe20008010205 */
[----:B------:R-:W-:Y:S01]  /*ad40*/  MOV R70, R69 ;  /* 0x0000004500467202 */ /* 0x000fe20000000f00 */
[----:B------:R-:W-:-:S02]  /*ad50*/  USHF.L.U32 UR7, UR4, 0x6, URZ ;  /* 0x0000000604077899 */ /* 0x000fc4000800063f */
[----:B------:R-:W-:Y:S02]  /*ad60*/  UMOV UR8, 0x7 ;  /* 0x0000000700087882 */ /* 0x000fe40000000000 */
[----:B------:R-:W-:Y:S02]  /*ad70*/  ULDC.64 UR4, c[0x0][0x208] ;  /* 0x0000820000047ab9 */ /* 0x000fe40000000a00 */
[----:B------:R-:W-:Y:S02]  /*ad80*/  USHF.L.U64.HI UR8, UR4, UR8, UR5 ;  /* 0x0000000804087299 */ /* 0x000fe40008010205 */
[----:B------:R-:W-:Y:S02]  /*ad90*/  USHF.L.U32 UR11, UR4, 0x7, URZ ;  /* 0x00000007040b7899 */ /* 0x000fe4000800063f */
[----:B------:R-:W-:Y:S01]  /*ada0*/  UIADD3.X UR9, URZ, UR9, URZ, UP0, !UPT ;  /* 0x000000093f097290 */ /* 0x000fe200087fe43f */
[----:B-12---:R-:W-:Y:S02]  /*adb0*/  IADD3 R0, P0, R10, 0x40, RZ ;  /* 0x000000400a007810 */ /* 0x006fe40007f1e0ff */
[----:B---3--:R-:W-:-:S03]  /*adc0*/  IADD3 R2, P1, R6, 0x40, RZ ;  /* 0x0000004006027810 */ /* 0x008fc60007f3e0ff */
[----:B------:R4:W-:Y:S02]  /*add0*/  STL [R1+0x2c], R0 ;  /* 0x00002c0001007387 */ /* 0x0009e40000100800 */
[----:B-----5:R-:W-:Y:S02]  /*ade0*/  IMAD.X R3, RZ, RZ, R5, P1 ;  /* 0x000000ffff037224 */ /* 0x020fe400008e0605 */
[----:B------:R-:W-:Y:S01]  /*adf0*/  IMAD.MOV.U32 R4, RZ, RZ, R6 ;  /* 0x000000ffff047224 */ /* 0x000fe200078e0006 */
[----:B----4-:R-:W-:-:S05]  /*ae00*/  IADD3.X R0, RZ, R9, RZ, P0, !PT ;  /* 0x00000009ff007210 */ /* 0x010fca00007fe4ff */
[----:B------:R1:W-:Y:S04]  /*ae10*/  STL [R1+0x28], R0 ;  /* 0x0000280001007387 */ /* 0x0003e80000100800 */
[----:B------:R1:W-:Y:S04]  /*ae20*/  STL.64 [R1+0x20], R2 ;  /* 0x0000200201007387 */ /* 0x0003e80000100a00 */
[----:B------:R1:W-:Y:S02]  /*ae30*/  STL.64 [R1+0x38], R4 ;  /* 0x0000380401007387 */ /* 0x0003e40000100a00 */
.L_x_505:
[----:B------:R-:W2:Y:S01]  /*ae40*/  LDL.64 R156, [R1+0x38] ;  /* 0x00003800019c7983 */ /* 0x000ea20000100a00 */
[----:B------:R-:W-:Y:S04]  /*ae50*/  DEPBAR.LE SB0, 0x0 ;  /* 0x000080000000791a */ /* 0x000fe80000000000 */
[----:B------:R-:W-:Y:S01]  /*ae60*/  USHF.R.S32.HI UR5, URZ, 0x1f, UR25 ;  /* 0x0000001f3f057899 */ /* 0x000fe20008011419 */
[----:B------:R-:W3:Y:S01]  /*ae70*/  LDL.64 R68, [R1+0x20] ;  /* 0x0000200001447983 */ /* 0x000ee20000100a00 */
[----:B------:R-:W-:Y:S01]  /*ae80*/  UIMAD UR4, UR8, UR25, URZ ;  /* 0x00000019080472a4 */ /* 0x000fe2000f8e023f */
[----:B-1----:R-:W-:Y:S01]  /*ae90*/  MOV R2, UR11 ;  /* 0x0000000b00027c02 */ /* 0x002fe20008000f00 */
[----:B------:R-:W-:Y:S02]  /*aea0*/  UISETP.GT.AND UP0, UPT, UR25, URZ, UPT ;  /* 0x0000003f1900728c */ /* 0x000fe4000bf04270 */
[----:B------:R-:W-:Y:S01]  /*aeb0*/  UIMAD UR4, UR5, UR11, UR4 ;  /* 0x0000000b050472a4 */ /* 0x000fe2000f8e0204 */
[----:B------:R-:W-:Y:S08]  /*aec0*/  BAR.SYNC.DEFER_BLOCKING 0x0 ;  /* 0x0000000000007b1d */ /* 0x000ff00000010000 */
        /* <DEDUP_REMOVED lines=17> */
[C---:B------:R-:W-:Y:S07]  /*afe0*/  HMMA.16816.F32.BF16 R28, R140.reuse, R32, RZ ;  /* 0x000000208c1c723c */ /* 0x040fee00000418ff */
[----:B------:R-:W-:Y:S01]  /*aff0*/  LDSM.16.M88.4 R160, [R238] ;  /* 0x00000000eea0783b */ /* 0x000fe20000000200 */
[C---:B------:R-:W-:Y:S07]  /*b000*/  HMMA.16816.F32.BF16 R32, R140.reuse, R34, RZ ;  /* 0x000000228c20723c */ /* 0x040fee00000418ff */
[----:B------:R-:W-:Y:S01]  /*b010*/  LDSM.16.M88.4 R164, [R237] ;  /* 0x00000000eda4783b */ /* 0x000fe20000000200 */
[C---:B------:R-:W-:Y:S07]  /*b020*/  HMMA.16816.F32.BF16 R36, R140.reuse, R40, RZ ;  /* 0x000000288c24723c */ /* 0x040fee00000418ff */
[----:B------:R-:W-:Y:S01]  /*b030*/  LDSM.16.M88.4 R168, [R236] ;  /* 0x00000000eca8783b */ /* 0x000fe20000000200 */
[C---:B------:R-:W-:Y:S08]  /*b040*/  HMMA.16816.F32.BF16 R40, R140.reuse, R42, RZ ;  /* 0x0000002a8c28723c */ /* 0x040ff000000418ff */
[C---:B-1----:R-:W-:Y:S08]  /*b050*/  HMMA.16816.F32.BF16 R44, R140.reuse, R48, RZ ;  /* 0x000000308c2c723c */ /* 0x042ff000000418ff */
[C---:B------:R-:W-:Y:S08]  /*b060*/  HMMA.16816.F32.BF16 R48, R140.reuse, R50, RZ ;  /* 0x000000328c30723c */ /* 0x040ff000000418ff */
[C---:B------:R-:W-:Y:S08]  /*b070*/  HMMA.16816.F32.BF16 R52, R140.reuse, R56, RZ ;  /* 0x000000388c34723c */ /* 0x040ff000000418ff */
[C---:B------:R-:W-:Y:S08]  /*b080*/  HMMA.16816.F32.BF16 R56, R140.reuse, R58, RZ ;  /* 0x0000003a8c38723c */ /* 0x040ff000000418ff */
[C---:B----4-:R-:W-:Y:S08]  /*b090*/  HMMA.16816.F32.BF16 R60, R140.reuse, R64, RZ ;  /* 0x000000408c3c723c */ /* 0x050ff000000418ff */
[----:B------:R-:W-:Y:S08]  /*b0a0*/  HMMA.16816.F32.BF16 R64, R140, R66, RZ ;  /* 0x000000428c40723c */ /* 0x000ff000000418ff */
[C---:B------:R-:W-:Y:S08]  /*b0b0*/  HMMA.16816.F32.BF16 R4, R144.reuse, R136, R4 ;  /* 0x000000889004723c */ /* 0x040ff00000041804 */
[C---:B------:R-:W-:Y:S08]  /*b0c0*/  HMMA.16816.F32.BF16 R8, R144.reuse, R138, R8 ;  /* 0x0000008a9008723c */ /* 0x040ff00000041808 */
[C---:B-----5:R-:W-:Y:S08]  /*b0d0*/  HMMA.16816.F32.BF16 R12, R144.reuse, R148, R12 ;  /* 0x00000094900c723c */ /* 0x060ff0000004180c */
[C---:B------:R-:W-:Y:S08]  /*b0e0*/  HMMA.16816.F32.BF16 R16, R144.reuse, R150, R16 ;  /* 0x000000969010723c */ /* 0x040ff00000041810 */
[C---:B------:R-:W-:Y:S08]  /*b0f0*/  HMMA.16816.F32.BF16 R20, R144.reuse, R152, R20 ;  /* 0x000000989014723c */ /* 0x040ff00000041814 */
[C---:B------:R-:W-:Y:S04]  /*b100*/  HMMA.16816.F32.BF16 R24, R144.reuse, R154, R24 ;  /* 0x0000009a9018723c */ /* 0x040fe80000041818 */
[C---:B--2---:R-:W-:Y:S02]  /*b110*/  IMAD.WIDE.U32 R136, R2.reuse, UR25, R156 ;  /* 0x0000001902887c25 */ /* 0x044fe4000f8e009c */
[----:B------:R-:W-:Y:S03]  /*b120*/  LDSM.16.M88.4 R156, [R239] ;  /* 0x00000000ef9c783b */ /* 0x000fe60000000200 */
[----:B------:R-:W-:Y:S03]  /*b130*/  IADD3 R0, R137, UR4, RZ ;  /* 0x0000000489007c10 */ /* 0x000fe6000fffe0ff */
[----:B---3--:R-:W-:Y:S01]  /*b140*/  IMAD.WIDE.U32 R2, R2, UR25, R68 ;  /* 0x0000001902027c25 */ /* 0x008fe2000f8e0044 */
[C---:B------:R-:W-:Y:S01]  /*b150*/  LEA R68, P1, R136.reuse, c[0x0][0x1f8], 0x1 ;  /* 0x00007e0088447a11 */ /* 0x040fe200078208ff */
[----:B------:R-:W-:Y:S03]  /*b160*/  UIADD3 UR25, UR25, -0x1, URZ ;  /* 0xffffffff19197890 */ /* 0x000fe6000fffe03f */
[----:B------:R-:W-:Y:S01]  /*b170*/  LEA.HI.X R69, R136, c[0x0][0x1fc], R0, 0x1, P1 ;  /* 0x00007f0088457a11 */ /* 0x000fe200008f0c00 */
[----:B------:R-:W-:Y:S01]  /*b180*/  @UP0 USHF.R.S32.HI UR13, URZ, 0x1f, UR25 ;  /* 0x0000001f3f0d0899 */ /* 0x000fe20008011419 */
[----:B------:R-:W1:Y:S01]  /*b190*/  LDSM.16.M88.4 R136, [R240] ;  /* 0x00000000f088783b */ /* 0x000e620000000200 */
[----:B------:R-:W-:Y:S01]  /*b1a0*/  IADD3 R3, R3, UR4, RZ ;  /* 0x0000000403037c10 */ /* 0x000fe2000fffe0ff */
[----:B------:R-:W-:Y:S01]  /*b1b0*/  ULDC.64 UR4, c[0x0][0x1e0] ;  /* 0x0000780000047ab9 */ /* 0x000fe20000000a00 */
[C---:B------:R-:W-:Y:S04]  /*b1c0*/  LEA R188, P0, R2.reuse, c[0x0][0x1f8], 0x1 ;  /* 0x00007e0002bc7a11 */ /* 0x040fe800078008ff */
[----:B------:R-:W-:Y:S01]  /*b1d0*/  LEA.HI.X R189, R2, c[0x0][0x1fc], R3, 0x1, P0 ;  /* 0x00007f0002bd7a11 */ /* 0x000fe200000f0c03 */
[----:B------:R-:W-:Y:S01]  /*b1e0*/  @!PT LDS RZ, [RZ] ;  /* 0x00000000fffff984 */ /* 0x000fe20000000800 */
[----:B------:R-:W-:Y:S01]  /*b1f0*/  @!PT LDS RZ, [RZ] ;  /* 0x00000000fffff984 */ /* 0x000fe20000000800 */
[----:B------:R-:W-:Y:S01]  /*b200*/  @!PT LDS RZ, [RZ] ;  /* 0x00000000fffff984 */ /* 0x000fe20000000800 */
[----:B------:R2:W-:Y:S01]  /*b210*/  LDGSTS.E.BYPASS.LTC128B.128 [R243+0x100], [R68.64], !P5 ;  /* 0x0010000044f37fae */ /* 0x0005e2000e901d52 */
[----:B------:R-:W-:Y:S01]  /*b220*/  IADD3 R2, P0, R68, UR10, RZ ;  /* 0x0000000a44027c10 */ /* 0x000fe2000ff1e0ff */
[----:B------:R-:W-:Y:S02]  /*b230*/  @UP0 UIMAD.WIDE.U32 UR20, UR25, UR4, URZ ;  /* 0x00000004191402a5 */ /* 0x000fe4000f8e003f */
[----:B------:R-:W-:Y:S01]  /*b240*/  @UP0 UIMAD UR13, UR13, UR4, URZ ;  /* 0x000000040d0d02a4 */ /* 0x000fe2000f8e023f */
[----:B------:R-:W-:Y:S01]  /*b250*/  IADD3.X R3, R69, UR14, RZ, P0, !PT ;  /* 0x0000000e45037c10 */ /* 0x000fe200087fe4ff */
[----:B------:R-:W-:Y:S01]  /*b260*/  @UP0 USHF.L.U32 UR4, UR20, 0x7, URZ ;  /* 0x0000000714040899 */ /* 0x000fe2000800063f */
[C---:B------:R-:W-:Y:S01]  /*b270*/  IADD3 R150, P2, R2.reuse, UR16, RZ ;  /* 0x0000001002967c10 */ /* 0x040fe2000ff5e0ff */
[----:B------:R3:W-:Y:S01]  /*b280*/  LDGSTS.E.BYPASS.LTC128B.128 [R243+0x4100], [R188.64], !P4 ;  /* 0x04100000bcf37fae */ /* 0x0007e2000e101d52 */
[----:B------:R-:W-:Y:S02]  /*b290*/  @UP0 UIMAD UR13, UR25, UR5, UR13 ;  /* 0x00000005190d02a4 */ /* 0x000fe4000f8e020d */
[C---:B------:R-:W-:Y:S02]  /*b2a0*/  IADD3.X R151, R3.reuse, UR15, RZ, P2, !PT ;  /* 0x0000000f03977c10 */ /* 0x040fe400097fe4ff */
[----:B------:R-:W-:Y:S03]  /*b2b0*/  @UP0 UIADD3 UR13, UR21, UR13, URZ ;  /* 0x0000000d150d0290 */ /* 0x000fe6000fffe03f */
[----:B------:R4:W-:Y:S01]  /*b2c0*/  LDGSTS.E.BYPASS.LTC128B.128 [R243+0x1100], [R2.64], !P5 ;  /* 0x0110000002f37fae */ /* 0x0009e2000e901d52 */
[----:B------:R-:W-:Y:S07]  /*b2d0*/  @UP0 USHF.L.U64.HI UR13, UR20, 0x7, UR13 ;  /* 0x00000007140d0899 */ /* 0x000fee000801020d */
[----:B------:R4:W-:Y:S01]  /*b2e0*/  LDGSTS.E.BYPASS.LTC128B.128 [R243+0x5100], [R2.64+0x80], !P4 ;  /* 0x0510008002f37fae */ /* 0x0009e2000e101d52 */
[----:B--2---:R-:W-:Y:S04]  /*b2f0*/  IADD3 R68, P0, R2, UR10, RZ ;  /* 0x0000000a02447c10 */ /* 0x004fe8000ff1e0ff */
[----:B------:R-:W-:Y:S01]  /*b300*/  IADD3.X R69, R3, UR14, RZ, P0, !PT ;  /* 0x0000000e03457c10 */ /* 0x000fe200087fe4ff */
[C---:B-1----:R-:W-:Y:S03]  /*b310*/  HMMA.16816.F32.BF16 R28, R144.reuse, R136, R28 ;  /* 0x00000088901c723c */ /* 0x042fe6000004181c */
[C---:B------:R-:W-:Y:S01]  /*b320*/  IADD3 R148, P1, R68.reuse, UR10, RZ ;  /* 0x0000000a44947c10 */ /* 0x040fe2000ff3e0ff */
[----:B------:R1:W-:Y:S03]  /*b330*/  LDGSTS.E.BYPASS.LTC128B.128 [R243+0x2100], [R68.64], !P5 ;  /* 0x0210000044f37fae */ /* 0x0003e6000e901d52 */
[C---:B------:R-:W-:Y:S01]  /*b340*/  IADD3.X R149, R69.reuse, UR14, RZ, P1, !PT ;  /* 0x0000000e45957c10 */ /* 0x040fe20008ffe4ff */
[C---:B------:R-:W-:Y:S04]  /*b350*/  HMMA.16816.F32.BF16 R32, R144.reuse, R138, R32 ;  /* 0x0000008a9020723c */ /* 0x040fe80000041820 */
[----:B------:R2:W-:Y:S04]  /*b360*/  LDGSTS.E.BYPASS.LTC128B.128 [R243+0x6100], [R150.64], !P4 ;  /* 0x0610000096f37fae */ /* 0x0005e8000e101d52 */
[C---:B------:R-:W-:Y:S04]  /*b370*/  HMMA.16816.F32.BF16 R36, R144.reuse, R156, R36 ;  /* 0x0000009c9024723c */ /* 0x040fe80000041824 */
[----:B------:R2:W-:Y:S01]  /*b380*/  LDGSTS.E.BYPASS.LTC128B.128 [R243+0x3100], [R148.64], !P5 ;  /* 0x0310000094f37fae */ /* 0x0005e2000e901d52 */
[----:B----4-:R-:W-:Y:S03]  /*b390*/  IADD3 R2, P0, R68, UR16, RZ ;  /* 0x0000001044027c10 */ /* 0x010fe6000ff1e0ff */
[C---:B------:R-:W-:Y:S04]  /*b3a0*/  HMMA.16816.F32.BF16 R40, R144.reuse, R158, R40 ;  /* 0x0000009e9028723c */ /* 0x040fe80000041828 */
[----:B------:R-:W-:Y:S02]  /*b3b0*/  IADD3.X R3, R69, UR15, RZ, P0, !PT ;  /* 0x0000000f45037c10 */ /* 0x000fe400087fe4ff */
[----:B------:R-:W-:Y:S02]  /*b3c0*/  PLOP3.LUT P0, PT, PT, PT, UP0, 0x80, 0x0 ;  /* 0x000000000000781c */ /* 0x000fe40003f0f008 */
[C---:B------:R-:W-:Y:S01]  /*b3d0*/  HMMA.16816.F32.BF16 R44, R144.reuse, R160, R44 ;  /* 0x000000a0902c723c */ /* 0x040fe2000004182c */
[----:B------:R4:W-:Y:S07]  /*b3e0*/  LDGSTS.E.BYPASS.LTC128B.128 [R243+0x7100], [R2.64], !P4 ;  /* 0x0710000002f37fae */ /* 0x0009ee000e101d52 */
[C---:B------:R-:W-:Y:S01]  /*b3f0*/  HMMA.16816.F32.BF16 R48, R144.reuse, R162, R48 ;  /* 0x000000a29030723c */ /* 0x040fe20000041830 */
[----:B------:R-:W-:Y:S07]  /*b400*/  LDSM.16.M88.4 R136, [R226+0x8900] ;  /* 0x00890000e288783b */ /* 0x000fee0000000200 */
[C---:B------:R-:W-:Y:S01]  /*b410*/  HMMA.16816.F32.BF16 R52, R144.reuse, R164, R52 ;  /* 0x000000a49034723c */ /* 0x040fe20000041834 */
[----:B--2---:R-:W2:Y:S07]  /*b420*/  LDSM.16.M88.4 R148, [R226+0x8100] ;  /* 0x00810000e294783b */ /* 0x004eae0000000200 */
[C---:B------:R-:W-:Y:S01]  /*b430*/  HMMA.16816.F32.BF16 R56, R144.reuse, R166, R56 ;  /* 0x000000a69038723c */ /* 0x040fe20000041838 */
[----:B------:R-:W0:Y:S07]  /*b440*/  LDGDEPBAR ;  /* 0x00000000000079af */ /* 0x000e2e0000000000 */
[C---:B------:R-:W-:Y:S01]  /*b450*/  HMMA.16816.F32.BF16 R60, R144.reuse, R168, R60 ;  /* 0x000000a8903c723c */ /* 0x040fe2000004183c */
[----:B------:R-:W5:Y:S07]  /*b460*/  LDSM.16.M88.4 R152, [R226+0x9100] ;  /* 0x00910000e298783b */ /* 0x000f6e0000000200 */
[----:B------:R-:W-:Y:S01]  /*b470*/  HMMA.16816.F32.BF16 R64, R144, R170, R64 ;  /* 0x000000aa9040723c */ /* 0x000fe20000041840 */
[----:B------:R-:W1:Y:S08]  /*b480*/  LDSM.16.M88.4 R156, [R226+0x9900] ;  /* 0x00990000e29c783b */ /* 0x000e700000000200 */
[----:B------:R-:W1:Y:S01]  /*b490*/  LDSM.16.M88.4 R160, [R226+0xa100] ;  /* 0x00a10000e2a0783b */ /* 0x000e620000000200 */
[C---:B--2---:R-:W-:Y:S07]  /*b4a0*/  HMMA.16816.F32.BF16 R4, R172.reuse, R148, R4 ;  /* 0x00000094ac04723c */ /* 0x044fee0000041804 */
[----:B------:R-:W-:Y:S01]  /*b4b0*/  LDSM.16.M88.4 R164, [R220+0xc100] ;  /* 0x00c10000dca4783b */ /* 0x000fe20000000200 */
[C---:B------:R-:W-:Y:S07]  /*b4c0*/  HMMA.16816.F32.BF16 R8, R172.reuse, R150, R8 ;  /* 0x00000096ac08723c */ /* 0x040fee0000041808 */
[----:B------:R-:W2:Y:S01]  /*b4d0*/  LDSM.16.M88.4 R148, [R226+0xa900] ;  /* 0x00a90000e294783b */ /* 0x000ea20000000200 */
[C---:B------:R-:W-:Y:S07]  /*b4e0*/  HMMA.16816.F32.BF16 R12, R172.reuse, R136, R12 ;  /* 0x00000088ac0c723c */ /* 0x040fee000004180c */
[----:B------:R-:W-:Y:S01]  /*b4f0*/  LDSM.16.M88.4 R168, [R233] ;  /* 0x00000000e9a8783b */ /* 0x000fe20000000200 */
[C---:B------:R-:W-:Y:S07]  /*b500*/  HMMA.16816.F32.BF16 R16, R172.reuse, R138, R16 ;  /* 0x0000008aac10723c */ /* 0x040fee0000041810 */
[----:B------:R-:W2:Y:S01]  /*b510*/  LDSM.16.M88.4 R136, [R226+0xb100] ;  /* 0x00b10000e288783b */ /* 0x000ea20000000200 */
[C---:B-----5:R-:W-:Y:S07]  /*b520*/  HMMA.16816.F32.BF16 R20, R172.reuse, R152, R20 ;  /* 0x00000098ac14723c */ /* 0x060fee0000041814 */
[----:B---3--:R-:W-:Y:S01]  /*b530*/  LDSM.16.M88.4 R188, [R226+0xd100] ;  /* 0x00d10000e2bc783b */ /* 0x008fe20000000200 */
[C---:B------:R-:W-:Y:S07]  /*b540*/  HMMA.16816.F32.BF16 R24, R172.reuse, R154, R24 ;  /* 0x0000009aac18723c */ /* 0x040fee0000041818 */
[----:B------:R-:W3:Y:S01]  /*b550*/  LDSM.16.M88.4 R152, [R226+0xb900] ;  /* 0x00b90000e298783b */ /* 0x000ee20000000200 */
[C---:B-1----:R-:W-:Y:S07]  /*b560*/  HMMA.16816.F32.BF16 R28, R172.reuse, R156, R28 ;  /* 0x0000009cac1c723c */ /* 0x042fee000004181c */
[----:B------:R-:W-:Y:S01]  /*b570*/  LDSM.16.M88.4 R196, [R226+0xd900] ;  /* 0x00d90000e2c4783b */ /* 0x000fe20000000200 */
[C---:B------:R-:W-:Y:S07]  /*b580*/  HMMA.16816.F32.BF16 R32, R172.reuse, R158, R32 ;  /* 0x0000009eac20723c */ /* 0x040fee0000041820 */
[----:B------:R-:W1:Y:S01]  /*b590*/  LDSM.16.M88.4 R156, [R223] ;  /* 0x00000000df9c783b */ /* 0x000e620000000200 */
[C---:B------:R-:W-:Y:S07]  /*b5a0*/  HMMA.16816.F32.BF16 R36, R172.reuse, R160, R36 ;  /* 0x000000a0ac24723c */ /* 0x040fee0000041824 */
[----:B------:R-:W-:Y:S01]  /*b5b0*/  LDSM.16.M88.4 R200, [R226+0xe900] ;  /* 0x00e90000e2c8783b */ /* 0x000fe20000000200 */
[C---:B------:R-:W-:Y:S07]  /*b5c0*/  HMMA.16816.F32.BF16 R40, R172.reuse, R162, R40 ;  /* 0x000000a2ac28723c */ /* 0x040fee0000041828 */
[----:B------:R-:W5:Y:S01]  /*b5d0*/  LDSM.16.M88.4 R160, [R223+0x800] ;  /* 0x00080000dfa0783b */ /* 0x000f620000000200 */
[C---:B--2---:R-:W-:Y:S07]  /*b5e0*/  HMMA.16816.F32.BF16 R44, R172.reuse, R148, R44 ;  /* 0x00000094ac2c723c */ /* 0x044fee000004182c */
[----:B------:R-:W-:Y:S01]  /*b5f0*/  LDSM.16.M88.4 R204, [R226+0xf100] ;  /* 0x00f10000e2cc783b */ /* 0x000fe20000000200 */
[C---:B------:R-:W-:Y:S07]  /*b600*/  HMMA.16816.F32.BF16 R48, R172.reuse, R150, R48 ;  /* 0x00000096ac30723c */ /* 0x040fee0000041830 */
[----:B------:R-:W2:Y:S01]  /*b610*/  LDSM.16.M88.4 R148, [R223+0x1000] ;  /* 0x00100000df94783b */ /* 0x000ea20000000200 */
[C---:B------:R-:W-:Y:S07]  /*b620*/  HMMA.16816.F32.BF16 R52, R172.reuse, R136, R52 ;  /* 0x00000088ac34723c */ /* 0x040fee0000041834 */
[----:B------:R-:W-:Y:S01]  /*b630*/  LDSM.16.M88.4 R212, [R226+0xf900] ;  /* 0x00f90000e2d4783b */ /* 0x000fe20000000200 */
[C---:B------:R-:W-:Y:S07]  /*b640*/  HMMA.16816.F32.BF16 R56, R172.reuse, R138, R56 ;  /* 0x0000008aac38723c */ /* 0x040fee0000041838 */
[----:B------:R-:W2:Y:S01]  /*b650*/  LDSM.16.M88.4 R136, [R223+0x1800] ;  /* 0x00180000df88783b */ /* 0x000ea20000000200 */
[C---:B---3--:R-:W-:Y:S07]  /*b660*/  HMMA.16816.F32.BF16 R60, R172.reuse, R152, R60 ;  /* 0x00000098ac3c723c */ /* 0x048fee000004183c */
[----:B------:R-:W-:Y:S01]  /*b670*/  LDSM.16.M88.4 R216, [R223+0x4000] ;  /* 0x00400000dfd8783b */ /* 0x000fe20000000200 */
[----:B------:R-:W-:Y:S07]  /*b680*/  HMMA.16816.F32.BF16 R64, R172, R154, R64 ;  /* 0x0000009aac40723c */ /* 0x000fee0000041840 */
[----:B------:R-:W3:Y:S01]  /*b690*/  LDSM.16.M88.4 R152, [R223+0x2000] ;  /* 0x00200000df98783b */ /* 0x000ee20000000200 */
        /* <DEDUP_REMOVED lines=17> */
[----:B------:R-:W-:Y:S07]  /*b7b0*/  LDSM.16.M88.4 R156, [R220+0xe100] ;  /* 0x00e10000dc9c783b */ /* 0x000fee0000000200 */
[C---:B-----5:R-:W-:Y:S08]  /*b7c0*/  HMMA.16816.F32.BF16 R52, R176.reuse, R160, R52 ;  /* 0x000000a0b034723c */ /* 0x060ff00000041834 */
[C---:B------:R-:W-:Y:S01]  /*b7d0*/  HMMA.16816.F32.BF16 R56, R176.reuse, R162, R56 ;  /* 0x000000a2b038723c */ /* 0x040fe20000041838 */
[----:B------:R-:W-:Y:S07]  /*b7e0*/  LDSM.16.M88.4 R160, [R220+0xe900] ;  /* 0x00e90000dca0783b */ /* 0x000fee0000000200 */
[C---:B--2---:R-:W-:Y:S08]  /*b7f0*/  HMMA.16816.F32.BF16 R60, R176.reuse, R148, R60 ;  /* 0x00000094b03c723c */ /* 0x044ff0000004183c */
[----:B------:R-:W-:Y:S01]  /*b800*/  HMMA.16816.F32.BF16 R64, R176, R150, R64 ;  /* 0x00000096b040723c */ /* 0x000fe20000041840 */
[----:B------:R-:W1:Y:S07]  /*b810*/  LDSM.16.M88.4 R148, [R220+0xd900] ;  /* 0x00d90000dc94783b */ /* 0x000e6e0000000200 */
[C---:B------:R-:W-:Y:S08]  /*b820*/  HMMA.16816.F32.BF16 R4, R180.reuse, R164, R4 ;  /* 0x000000a4b404723c */ /* 0x040ff00000041804 */
[C---:B------:R-:W-:Y:S01]  /*b830*/  HMMA.16816.F32.BF16 R8, R180.reuse, R166, R8 ;  /* 0x000000a6b408723c */ /* 0x040fe20000041808 */
[----:B------:R-:W-:Y:S07]  /*b840*/  LDSM.16.M88.4 R164, [R220+0xf900] ;  /* 0x00f90000dca4783b */ /* 0x000fee0000000200 */
[C---:B------:R-:W-:Y:S08]  /*b850*/  HMMA.16816.F32.BF16 R12, R180.reuse, R136, R12 ;  /* 0x00000088b40c723c */ /* 0x040ff0000004180c */
[C---:B------:R-:W-:Y:S01]  /*b860*/  HMMA.16816.F32.BF16 R16, R180.reuse, R138, R16 ;  /* 0x0000008ab410723c */ /* 0x040fe20000041810 */
[----:B------:R-:W2:Y:S07]  /*b870*/  LDSM.16.M88.4 R136, [R220+0xf100] ;  /* 0x00f10000dc88783b */ /* 0x000eae0000000200 */
[C---:B---3--:R-:W-:Y:S08]  /*b880*/  HMMA.16816.F32.BF16 R20, R180.reuse, R152, R20 ;  /* 0x00000098b414723c */ /* 0x048ff00000041814 */
[C---:B------:R-:W-:Y:S01]  /*b890*/  HMMA.16816.F32.BF16 R24, R180.reuse, R154, R24 ;  /* 0x0000009ab418723c */ /* 0x040fe20000041818 */
[----:B------:R-:W3:Y:S07]  /*b8a0*/  LDSM.16.M88.4 R152, [R235] ;  /* 0x00000000eb98783b */ /* 0x000eee0000000200 */
[C---:B-1----:R-:W-:Y:S08]  /*b8b0*/  HMMA.16816.F32.BF16 R28, R180.reuse, R148, R28 ;  /* 0x00000094b41c723c */ /* 0x042ff0000004181c */
[C---:B------:R-:W-:Y:S01]  /*b8c0*/  HMMA.16816.F32.BF16 R32, R180.reuse, R150, R32 ;  /* 0x00000096b420723c */ /* 0x040fe20000041820 */
[----:B------:R-:W1:Y:S07]  /*b8d0*/  LDSM.16.M88.4 R148, [R234] ;  /* 0x00000000ea94783b */ /* 0x000e6e0000000200 */
[C---:B------:R-:W-:Y:S08]  /*b8e0*/  HMMA.16816.F32.BF16 R36, R180.reuse, R156, R36 ;  /* 0x0000009cb424723c */ /* 0x040ff00000041824 */
[C---:B------:R-:W-:Y:S01]  /*b8f0*/  HMMA.16816.F32.BF16 R40, R180.reuse, R158, R40 ;  /* 0x0000009eb428723c */ /* 0x040fe20000041828 */
[----:B------:R-:W5:Y:S07]  /*b900*/  LDSM.16.M88.4 R156, [R232] ;  /* 0x00000000e89c783b */ /* 0x000f6e0000000200 */
[C---:B------:R-:W-:Y:S08]  /*b910*/  HMMA.16816.F32.BF16 R44, R180.reuse, R160, R44 ;  /* 0x000000a0b42c723c */ /* 0x040ff0000004182c */
[C---:B------:R-:W-:Y:S01]  /*b920*/  HMMA.16816.F32.BF16 R48, R180.reuse, R162, R48 ;  /* 0x000000a2b430723c */ /* 0x040fe20000041830 */
[----:B------:R-:W-:Y:S07]  /*b930*/  LDSM.16.M88.4 R160, [R228] ;  /* 0x00000000e4a0783b */ /* 0x000fee0000000200 */
[C---:B--2---:R-:W-:Y:S08]  /*b940*/  HMMA.16816.F32.BF16 R52, R180.reuse, R136, R52 ;  /* 0x00000088b434723c */ /* 0x044ff00000041834 */
[C---:B------:R-:W-:Y:S01]  /*b950*/  HMMA.16816.F32.BF16 R56, R180.reuse, R138, R56 ;  /* 0x0000008ab438723c */ /* 0x040fe20000041838 */
[----:B------:R-:W2:Y:S07]  /*b960*/  LDSM.16.M88.4 R136, [R231] ;  /* 0x00000000e788783b */ /* 0x000eae0000000200 */
[C---:B------:R-:W-:Y:S08]  /*b970*/  HMMA.16816.F32.BF16 R60, R180.reuse, R164, R60 ;  /* 0x000000a4b43c723c */ /* 0x040ff0000004183c */
[----:B------:R-:W-:Y:S01]  /*b980*/  HMMA.16816.F32.BF16 R64, R180, R166, R64 ;  /* 0x000000a6b440723c */ /* 0x000fe20000041840 */
[----:B------:R-:W-:Y:S07]  /*b990*/  LDSM.16.M88.4 R164, [R226+0xc100] ;  /* 0x00c10000e2a4783b */ /* 0x000fee0000000200 */
[C---:B---3--:R-:W-:Y:S08]  /*b9a0*/  HMMA.16816.F32.BF16 R4, R184.reuse, R152, R4 ;  /* 0x00000098b804723c */ /* 0x048ff00000041804 */
[C---:B------:R-:W-:Y:S01]  /*b9b0*/  HMMA.16816.F32.BF16 R8, R184.reuse, R154, R8 ;  /* 0x0000009ab808723c */ /* 0x040fe20000041808 */
[----:B------:R-:W-:Y:S07]  /*b9c0*/  LDSM.16.M88.4 R152, [R229] ;  /* 0x00000000e598783b */ /* 0x000fee0000000200 */
[C---:B-1----:R-:W-:Y:S08]  /*b9d0*/  HMMA.16816.F32.BF16 R12, R184.reuse, R148, R12 ;  /* 0x00000094b80c723c */ /* 0x042ff0000004180c */
[C---:B------:R-:W-:Y:S01]  /*b9e0*/  HMMA.16816.F32.BF16 R16, R184.reuse, R150, R16 ;  /* 0x00000096b810723c */ /* 0x040fe20000041810 */
[----:B------:R-:W1:Y:S07]  /*b9f0*/  LDSM.16.M88.4 R148, [R230] ;  /* 0x00000000e694783b */ /* 0x000e6e0000000200 */
        /* <DEDUP_REMOVED lines=33> */
[C---:B--2---:R-:W-:Y:S08]  /*bc10*/  HMMA.16816.F32.BF16 R12, R208.reuse, R136, R12 ;  /* 0x00000088d00c723c */ /* 0x044ff0000004180c */
        /* <DEDUP_REMOVED lines=13> */
[----:B------:R-:W4:Y:S01]  /*bcf0*/  MUFU.TANH R154, R6 ;  /* 0x00000006009a7308 */ /* 0x000f220000002400 */
[----:B------:R-:W-:Y:S02]  /*bd00*/  FMUL.FTZ R15, R15, c[0x0][0x320] ;  /* 0x0000c8000f0f7a20 */ /* 0x000fe40000410000 */
[----:B------:R-:W-:Y:S01]  /*bd10*/  FMUL.FTZ R16, R16, c[0x0][0x320] ;  /* 0x0000c80010107a20 */ /* 0x000fe20000410000 */
[----:B-1----:R-:W-:Y:S01]  /*bd20*/  FMNMX.FTZ R0, R150, R70, !PT ;  /* 0x0000004696007209 */ /* 0x002fe20007810000 */
[----:B------:R-:W-:Y:S02]  /*bd30*/  FMUL.FTZ R17, R17, c[0x0][0x320] ;  /* 0x0000c80011117a20 */ /* 0x000fe40000410000 */
[----:B------:R-:W-:Y:S02]  /*bd40*/  FMUL.FTZ R18, R18, c[0x0][0x320] ;  /* 0x0000c80012127a20 */ /* 0x000fe40000410000 */
[----:B------:R-:W-:Y:S01]  /*bd50*/  FMUL.FTZ R19, R19, c[0x0][0x320] ;  /* 0x0000c80013137a20 */ /* 0x000fe20000410000 */
[----:B------:R1:W3:Y:S01]  /*bd60*/  MUFU.TANH R155, R7 ;  /* 0x00000007009b7308 */ /* 0x0002e20000002400 */
[----:B------:R-:W-:Y:S01]  /*bd70*/  FMUL.FTZ R12, R12, c[0x0][0x320] ;  /* 0x0000c8000c0c7a20 */ /* 0x000fe20000410000 */
[----:B--2---:R-:W-:Y:S08]  /*bd80*/  FMNMX.FTZ R0, R149, R0, !PT ;  /* 0x0000000095007209 */ /* 0x004ff00007810000 */
[----:B------:R-:W2:Y:S01]  /*bd90*/  MUFU.TANH R151, R8 ;  /* 0x0000000800977308 */ /* 0x000ea20000002400 */
[----:B----4-:R-:W-:Y:S09]  /*bda0*/  FMNMX.FTZ R3, R154, R71, !PT ;  /* 0x000000479a037209 */ /* 0x010ff20007810000 */
[----:B------:R-:W4:Y:S01]  /*bdb0*/  MUFU.TANH R148, R9 ;  /* 0x0000000900947308 */ /* 0x000f220000002400 */
[----:B-1----:R-:W1:Y:S01]  /*bdc0*/  LDSM.16.M88.4 R4, [R223+0x5000] ;  /* 0x00500000df04783b */ /* 0x002e620000000200 */
[----:B---3--:R-:W-:Y:S08]  /*bdd0*/  FMNMX.FTZ R3, R155, R3, !PT ;  /* 0x000000039b037209 */ /* 0x008ff00007810000 */
[----:B------:R-:W3:Y:S01]  /*bde0*/  MUFU.TANH R152, R10 ;  /* 0x0000000a00987308 */ /* 0x000ee20000002400 */
[----:B--2---:R-:W-:Y:S09]  /*bdf0*/  FMNMX.FTZ R0, R151, R0, !PT ;  /* 0x0000000097007209 */ /* 0x004ff20007810000 */
[----:B------:R2:W5:Y:S01]  /*be00*/  MUFU.TANH R153, R11 ;  /* 0x0000000b00997308 */ /* 0x0005620000002400 */
[----:B----4-:R-:W-:Y:S09]  /*be10*/  FMNMX.FTZ R0, R148, R0, !PT ;  /* 0x0000000094007209 */ /* 0x010ff20007810000 */
[----:B------:R-:W4:Y:S01]  /*be20*/  MUFU.TANH R138, R12 ;  /* 0x0000000c008a7308 */ /* 0x000f220000002400 */
[----:B---3--:R-:W-:Y:S09]  /*be30*/  FMNMX.FTZ R3, R152, R3, !PT ;  /* 0x0000000398037209 */ /* 0x008ff20007810000 */
[----:B------:R3:W3:Y:S01]  /*be40*/  MUFU.TANH R139, R13 ;  /* 0x0000000d008b7308 */ /* 0x0006e20000002400 */
[----:B--2---:R-:W2:Y:S01]  /*be50*/  LDSM.16.M88.4 R8, [R223+0x5800] ;  /* 0x00580000df08783b */ /* 0x004ea20000000200 */
[C---:B-1----:R-:W-:Y:S03]  /*be60*/  HMMA.16816.F32.BF16 R20, R208.reuse, R4, R20 ;  /* 0x00000004d014723c */ /* 0x042fe60000041814 */
[----:B-----5:R-:W-:Y:S05]  /*be70*/  FMNMX.FTZ R3, R153, R3, !PT ;  /* 0x0000000399037209 */ /* 0x020fea0007810000 */
[----:B------:R-:W1:Y:S01]  /*be80*/  MUFU.TANH R156, R16 ;  /* 0x00000010009c7308 */ /* 0x000e620000002400 */
[C---:B------:R-:W-:Y:S01]  /*be90*/  HMMA.16816.F32.BF16 R24, R208.reuse, R6, R24 ;  /* 0x00000006d018723c */ /* 0x040fe20000041818 */
[----:B------:R-:W5:Y:S02]  /*bea0*/  LDSM.16.M88.4 R4, [R223+0x6000] ;  /* 0x00600000df04783b */ /* 0x000f640000000200 */
[----:B----4-:R-:W-:Y:S06]  /*beb0*/  FMNMX.FTZ R0, R138, R0, !PT ;  /* 0x000000008a007209 */ /* 0x010fec0007810000 */
[----:B------:R-:W4:Y:S01]  /*bec0*/  MUFU.TANH R158, R14 ;  /* 0x0000000e009e7308 */ /* 0x000f220000002400 */
[----:B---3--:R-:W3:Y:S02]  /*bed0*/  LDL R13, [R1+0x28] ;  /* 0x00002800010d7983 */ /* 0x008ee40000100800 */
[----:B------:R-:W-:Y:S03]  /*bee0*/  FMNMX.FTZ R0, R139, R0, !PT ;  /* 0x000000008b007209 */ /* 0x000fe60007810000 */
[----:B------:R-:W-:Y:S04]  /*bef0*/  FMUL.FTZ R20, R20, c[0x0][0x320] ;  /* 0x0000c80014147a20 */ /* 0x000fe80000410000 */
[----:B------:R-:W5:Y:S01]  /*bf00*/  MUFU.TANH R157, R17 ;  /* 0x00000011009d7308 */ /* 0x000f620000002400 */
[----:B------:R-:W-:Y:S02]  /*bf10*/  FMUL.FTZ R21, R21, c[0x0][0x320] ;  /* 0x0000c80015157a20 */ /* 0x000fe40000410000 */
        /* <DEDUP_REMOVED lines=9> */
[----:B----4-:R-:W-:Y:S03]  /*bfb0*/  FMNMX.FTZ R3, R158, R3, !PT ;  /* 0x000000039e037209 */ /* 0x010fe60007810000 */
[----:B------:R-:W2:Y:S02]  /*bfc0*/  MUFU.TANH R163, R20 ;  /* 0x0000001400a37308 */ /* 0x000ea40000002400 */
[C---:B------:R-:W-:Y:S01]  /*bfd0*/  HMMA.16816.F32.BF16 R32, R208.reuse, R10, R32 ;  /* 0x0000000ad020723c */ /* 0x040fe20000041820 */
[----:B------:R-:W4:Y:S03]  /*bfe0*/  LDSM.16.M88.4 R8, [R223+0x6800] ;  /* 0x00680000df08783b */ /* 0x000f260000000200 */
[----:B-----5:R-:W-:Y:S04]  /*bff0*/  FMNMX.FTZ R0, R157, R0, !PT ;  /* 0x000000009d007209 */ /* 0x020fe80007810000 */
[----:B------:R-:W5:Y:S01]  /*c000*/  MUFU.TANH R160, R18 ;  /* 0x0000001200a07308 */ /* 0x000f620000002400 */
[C---:B------:R-:W-:Y:S03]  /*c010*/  HMMA.16816.F32.BF16 R36, R208.reuse, R4, R36 ;  /* 0x00000004d024723c */ /* 0x040fe60000041824 */
[----:B-1----:R-:W-:Y:S04]  /*c020*/  FMNMX.FTZ R3, R161, R3, !PT ;  /* 0x00000003a1037209 */ /* 0x002fe80007810000 */
[----:B------:R-:W-:Y:S01]  /*c030*/  FMUL.FTZ R28, R28, c[0x0][0x320] ;  /* 0x0000c8001c1c7a20 */ /* 0x000fe20000410000 */
[C---:B------:R-:W-:Y:S01]  /*c040*/  HMMA.16816.F32.BF16 R40, R208.reuse, R6, R40 ;  /* 0x00000006d028723c */ /* 0x040fe20000041828 */
[----:B------:R-:W1:Y:S01]  /*c050*/  MUFU.TANH R168, R21 ;  /* 0x0000001500a87308 */ /* 0x000e620000002400 */
[----:B------:R-:W1:Y:S02]  /*c060*/  LDSM.16.M88.4 R4, [R223+0x7000] ;  /* 0x00700000df04783b */ /* 0x000e640000000200 */
[----:B------:R-:W-:Y:S01]  /*c070*/  FMUL.FTZ R29, R29, c[0x0][0x320] ;  /* 0x0000c8001d1d7a20 */ /* 0x000fe20000410000 */
[----:B--2---:R-:W-:Y:S01]  /*c080*/  FMNMX.FTZ R0, R163, R0, !PT ;  /* 0x00000000a3007209 */ /* 0x004fe20007810000 */
[----:B------:R-:W-:Y:S02]  /*c090*/  FMUL.FTZ R30, R30, c[0x0][0x320] ;  /* 0x0000c8001e1e7a20 */ /* 0x000fe40000410000 */
[----:B------:R-:W-:Y:S03]  /*c0a0*/  FMUL.FTZ R31, R31, c[0x0][0x320] ;  /* 0x0000c8001f1f7a20 */ /* 0x000fe60000410000 */
[----:B------:R-:W2:Y:S01]  /*c0b0*/  MUFU.TANH R162, R19 ;  /* 0x0000001300a27308 */ /* 0x000ea20000002400 */
[----:B------:R-:W-:Y:S02]  /*c0c0*/  FMUL.FTZ R33, R33, c[0x0][0x320] ;  /* 0x0000c80021217a20 */ /* 0x000fe40000410000 */
[----:B------:R-:W-:Y:S01]  /*c0d0*/  FMUL.FTZ R34, R34, c[0x0][0x320] ;  /* 0x0000c80022227a20 */ /* 0x000fe20000410000 */
[----:B-----5:R-:W-:Y:S01]  /*c0e0*/  FMNMX.FTZ R3, R160, R3, !PT ;  /* 0x00000003a0037209 */ /* 0x020fe20007810000 */
[----:B------:R-:W-:Y:S02]  /*c0f0*/  FMUL.FTZ R36, R36, c[0x0][0x320] ;  /* 0x0000c80024247a20 */ /* 0x000fe40000410000 */
[----:B------:R-:W-:Y:S02]  /*c100*/  FMUL.FTZ R37, R37, c[0x0][0x320] ;  /* 0x0000c80025257a20 */ /* 0x000fe40000410000 */
[----:B------:R-:W-:Y:S01]  /*c110*/  FMUL.FTZ R38, R38, c[0x0][0x320] ;  /* 0x0000c80026267a20 */ /* 0x000fe20000410000 */
[----:B------:R-:W5:Y:S01]  /*c120*/  MUFU.TANH R170, R24 ;  /* 0x0000001800aa7308 */ /* 0x000f620000002400 */
[----:B------:R-:W-:Y:S01]  /*c130*/  FMUL.FTZ R39, R39, c[0x0][0x320] ;  /* 0x0000c80027277a20 */ /* 0x000fe20000410000 */
[C---:B----4-:R-:W-:Y:S03]  /*c140*/  HMMA.16816.F32.BF16 R44, R208.reuse, R8, R44 ;  /* 0x00000008d02c723c */ /* 0x050fe6000004182c */
[----:B------:R-:W-:Y:S01]  /*c150*/  FMUL.FTZ R35, R35, c[0x0][0x320] ;  /* 0x0000c80023237a20 */ /* 0x000fe20000410000 */
[----:B-1----:R-:W-:Y:S01]  /*c160*/  FMNMX.FTZ R0, R168, R0, !PT ;  /* 0x00000000a8007209 */ /* 0x002fe20007810000 */
[----:B------:R-:W-:Y:S03]  /*c170*/  FMUL.FTZ R32, R32, c[0x0][0x320] ;  /* 0x0000c80020207a20 */ /* 0x000fe60000410000 */
[----:B------:R-:W1:Y:S01]  /*c180*/  MUFU.TANH R188, R22 ;  /* 0x0000001600bc7308 */ /* 0x000e620000002400 */
[C---:B------:R-:W-:Y:S03]  /*c190*/  HMMA.16816.F32.BF16 R48, R208.reuse, R10, R48 ;  /* 0x0000000ad030723c */ /* 0x040fe60000041830 */
[----:B------:R-:W-:Y:S01]  /*c1a0*/  FMUL.FTZ R41, R41, c[0x0][0x320] ;  /* 0x0000c80029297a20 */ /* 0x000fe20000410000 */
[----:B--2---:R-:W-:Y:S01]  /*c1b0*/  FMNMX.FTZ R3, R162, R3, !PT ;  /* 0x00000003a2037209 */ /* 0x004fe20007810000 */
[----:B------:R-:W-:Y:S02]  /*c1c0*/  FMUL.FTZ R42, R42, c[0x0][0x320] ;  /* 0x0000c8002a2a7a20 */ /* 0x000fe40000410000 */
[----:B------:R-:W-:Y:S02]  /*c1d0*/  FMUL.FTZ R43, R43, c[0x0][0x320] ;  /* 0x0000c8002b2b7a20 */ /* 0x000fe40000410000 */
[----:B------:R-:W2:Y:S01]  /*c1e0*/  MUFU.TANH R169, R25 ;  /* 0x0000001900a97308 */ /* 0x000ea20000002400 */
[C---:B------:R-:W-:Y:S03]  /*c1f0*/  HMMA.16816.F32.BF16 R52, R208.reuse, R4, R52 ;  /* 0x00000004d034723c */ /* 0x040fe60000041834 */
[----:B-----5:R-:W-:Y:S01]  /*c200*/  FMNMX.FTZ R0, R170, R0, !PT ;  /* 0x00000000aa007209 */ /* 0x020fe20007810000 */
[----:B------:R-:W-:Y:S02]  /*c210*/  FMUL.FTZ R40, R40, c[0x0][0x320] ;  /* 0x0000c80028287a20 */ /* 0x000fe40000410000 */
[----:B------:R-:W-:Y:S02]  /*c220*/  FMUL.FTZ R44, R44, c[0x0][0x320] ;  /* 0x0000c8002c2c7a20 */ /* 0x000fe40000410000 */
[C---:B------:R-:W-:Y:S01]  /*c230*/  HMMA.16816.F32.BF16 R56, R208.reuse, R6, R56 ;  /* 0x00000006d038723c */ /* 0x040fe20000041838 */
[----:B------:R-:W4:Y:S01]  /*c240*/  MUFU.TANH R189, R23 ;  /* 0x0000001700bd7308 */ /* 0x000f220000002400 */
[----:B------:R-:W5:Y:S01]  /*c250*/  LDSM.16.M88.4 R4, [R223+0x7800] ;  /* 0x00780000df04783b */ /* 0x000f620000000200 */
[----:B------:R-:W-:Y:S04]  /*c260*/  DEPBAR.LE SB0, 0x0 ;  /* 0x000080000000791a */ /* 0x000fe80000000000 */
[----:B------:R-:W-:Y:S01]  /*c270*/  FMUL.FTZ R45, R45, c[0x0][0x320] ;  /* 0x0000c8002d2d7a20 */ /* 0x000fe20000410000 */
[----:B-1----:R-:W-:Y:S01]  /*c280*/  FMNMX.FTZ R3, R188, R3, !PT ;  /* 0x00000003bc037209 */ /* 0x002fe20007810000 */
[----:B------:R-:W-:Y:S02]  /*c290*/  FMUL.FTZ R46, R46, c[0x0][0x320] ;  /* 0x0000c8002e2e7a20 */ /* 0x000fe40000410000 */
[----:B------:R-:W1:Y:S01]  /*c2a0*/  MUFU.TANH R191, R28 ;  /* 0x0000001c00bf7308 */ /* 0x000e620000002400 */
[----:B------:R-:W-:Y:S01]  /*c2b0*/  BAR.SYNC.DEFER_BLOCKING 0x0 ;  /* 0x0000000000007b1d */ /* 0x000fe20000010000 */
[----:B------:R-:W-:Y:S02]  /*c2c0*/  FMUL.FTZ R47, R47, c[0x0][0x320] ;  /* 0x0000c8002f2f7a20 */ /* 0x000fe40000410000 */
[----:B------:R-:W-:Y:S01]  /*c2d0*/  FMUL.FTZ R49, R49, c[0x0][0x320] ;  /* 0x0000c80031317a20 */ /* 0x000fe20000410000 */
[----:B--2---:R-:W-:Y:S01]  /*c2e0*/  FMNMX.FTZ R2, R169, R0, !PT ;  /* 0x00000000a9027209 */ /* 0x004fe20007810000 */
        /* <DEDUP_REMOVED lines=14> */
[----:B------:R-:W-:Y:S03]  /*c3d0*/  FMUL.FTZ R58, R58, c[0x0][0x320] ;  /* 0x0000c8003a3a7a20 */ /* 0x000fe60000410000 */
[----:B------:R-:W1:Y:S01]  /*c3e0*/  MUFU.TANH R201, R32 ;  /* 0x0000002000c97308 */ /* 0x000e620000002400 */
[C---:B-----5:R-:W-:Y:S01]  /*c3f0*/  HMMA.16816.F32.BF16 R60, R208.reuse, R4, R60 ;  /* 0x00000004d03c723c */ /* 0x060fe2000004183c */
[----:B------:R-:W5:Y:S04]  /*c400*/  LDL R5, [R1+0x2c] ;  /* 0x00002c0001057983 */ /* 0x000f680000100800 */
[----:B--2---:R-:W-:Y:S03]  /*c410*/  FMNMX.FTZ R3, R171, R0, !PT ;  /* 0x00000000ab037209 */ /* 0x004fe60007810000 */
[----:B------:R-:W-:Y:S01]  /*c420*/  HMMA.16816.F32.BF16 R64, R208, R6, R64 ;  /* 0x00000006d040723c */ /* 0x000fe20000041840 */
[----:B------:R-:W2:Y:S01]  /*c430*/  MUFU.TANH R202, R33 ;  /* 0x0000002100ca7308 */ /* 0x000ea20000002400 */
[----:B------:R-:W3:Y:S02]  /*c440*/  LDL.64 R6, [R1+0x40] ;  /* 0x0000400001067983 */ /* 0x000ee40000100a00 */
[----:B----4-:R-:W-:Y:S07]  /*c450*/  FMNMX.FTZ R0, R200, R2, !PT ;  /* 0x00000002c8007209 */ /* 0x010fee0007810000 */
[----:B------:R-:W4:Y:S01]  /*c460*/  MUFU.TANH R219, R36 ;  /* 0x0000002400db7308 */ /* 0x000f220000002400 */
[----:B-1----:R-:W-:Y:S04]  /*c470*/  FMNMX.FTZ R0, R201, R0, !PT ;  /* 0x00000000c9007209 */ /* 0x002fe80007810000 */
[----:B------:R-:W-:Y:S02]  /*c480*/  FMUL.FTZ R63, R63, c[0x0][0x320] ;  /* 0x0000c8003f3f7a20 */ /* 0x000fe40000410000 */
[----:B------:R-:W-:Y:S02]  /*c490*/  FMUL.FTZ R60, R60, c[0x0][0x320] ;  /* 0x0000c8003c3c7a20 */ /* 0x000fe40000410000 */
[----:B------:R-:W-:Y:S01]  /*c4a0*/  FMUL.FTZ R62, R62, c[0x0][0x320] ;  /* 0x0000c8003e3e7a20 */ /* 0x000fe20000410000 */
[----:B------:R-:W1:Y:S01]  /*c4b0*/  MUFU.TANH R245, R37 ;  /* 0x0000002500f57308 */ /* 0x000e620000002400 */
[----:B------:R-:W-:Y:S02]  /*c4c0*/  FMUL.FTZ R61, R61, c[0x0][0x320] ;  /* 0x0000c8003d3d7a20 */ /* 0x000fe40000410000 */
[----:B------:R-:W-:Y:S01]  /*c4d0*/  FMUL.FTZ R64, R64, c[0x0][0x320] ;  /* 0x0000c80040407a20 */ /* 0x000fe20000410000 */
[----:B--2---:R-:W-:Y:S01]  /*c4e0*/  FMNMX.FTZ R0, R202, R0, !PT ;  /* 0x00000000ca007209 */ /* 0x004fe20007810000 */
[----:B------:R-:W-:Y:S02]  /*c4f0*/  FMUL.FTZ R66, R66, c[0x0][0x320] ;  /* 0x0000c80042427a20 */ /* 0x000fe40000410000 */
[----:B------:R-:W-:Y:S03]  /*c500*/  FMUL.FTZ R65, R65, c[0x0][0x320] ;  /* 0x0000c80041417a20 */ /* 0x000fe60000410000 */
        /* <DEDUP_REMOVED lines=18> */
[----:B------:R-:W-:Y:S01]  /*c630*/  MUFU.TANH R8, R63 ;  /* 0x0000003f00087308 */ /* 0x000fe20000002400 */
[----:B----4-:R-:W-:Y:S09]  /*c640*/  FMNMX.FTZ R0, R167, R0, !PT ;  /* 0x00000000a7007209 */ /* 0x010ff20007810000 */
[----:B------:R1:W-:Y:S10]  /*c650*/  MUFU.TANH R11, R64 ;  /* 0x00000040000b7308 */ /* 0x0003f40000002400 */
[----:B------:R-:W2:Y:S10]  /*c660*/  MUFU.TANH R166, R56 ;  /* 0x0000003800a67308 */ /* 0x000eb40000002400 */
[----:B------:R-:W4:Y:S01]  /*c670*/  MUFU.TANH R190, R27 ;  /* 0x0000001b00be7308 */ /* 0x000f220000002400 */
[----:B-1----:R-:W-:Y:S09]  /*c680*/  MOV R64, R69 ;  /* 0x0000004500407202 */ /* 0x002ff20000000f00 */
[----:B------:R-:W1:Y:S01]  /*c690*/  MUFU.TANH R205, R30 ;  /* 0x0000001e00cd7308 */ /* 0x000e620000002400 */
[----:B--2---:R-:W-:Y:S01]  /*c6a0*/  FMNMX.FTZ R69, R166, R0, !PT ;  /* 0x00000000a6457209 */ /* 0x004fe20007810000 */
[----:B------:R-:W-:Y:S01]  /*c6b0*/  FMUL.FTZ R0, R67, c[0x0][0x320] ;  /* 0x0000c80043007a20 */ /* 0x000fe20000410000 */
[----:B------:R-:W-:Y:S02]  /*c6c0*/  MOV R67, R8 ;  /* 0x0000000800437202 */ /* 0x000fe40000000f00 */
[----:B------:R-:W2:Y:S05]  /*c6d0*/  LDL.64 R8, [R1+0x30] ;  /* 0x0000300001087983 */ /* 0x000eaa0000100a00 */
[----:B------:R-:W1:Y:S01]  /*c6e0*/  MUFU.TANH R213, R31 ;  /* 0x0000001f00d57308 */ /* 0x000e620000002400 */
[----:B----4-:R-:W-:Y:S09]  /*c6f0*/  FMNMX.FTZ R2, R190, R3, !PT ;  /* 0x00000003be027209 */ /* 0x010ff20007810000 */
[----:B------:R-:W4:Y:S01]  /*c700*/  MUFU.TANH R207, R34 ;  /* 0x0000002200cf7308 */ /* 0x000f220000002400 */
[----:B-1----:R-:W-:Y:S09]  /*c710*/  FMNMX.FTZ R2, R205, R2, !PT ;  /* 0x00000002cd027209 */ /* 0x002ff20007810000 */
[----:B------:R-:W1:Y:S01]  /*c720*/  MUFU.TANH R214, R35 ;  /* 0x0000002300d67308 */ /* 0x000e620000002400 */
[----:B------:R-:W-:Y:S09]  /*c730*/  FMNMX.FTZ R2, R213, R2, !PT ;  /* 0x00000002d5027209 */ /* 0x000ff20007810000 */
        /* <DEDUP_REMOVED lines=12> */
[----:B------:R-:W5:Y:S01]  /*c800*/  MUFU.TANH R196, R50 ;  /* 0x0000003200c47308 */ /* 0x000f620000002400 */
[----:B----4-:R-:W-:Y:S09]  /*c810*/  FMNMX.FTZ R2, R164, R2, !PT ;  /* 0x00000002a4027209 */ /* 0x010ff20007810000 */
[----:B------:R-:W4:Y:S01]  /*c820*/  MUFU.TANH R68, R51 ;  /* 0x0000003300447308 */ /* 0x000f220000002400 */
[----:B-1----:R-:W-:Y:S09]  /*c830*/  FMNMX.FTZ R2, R165, R2, !PT ;  /* 0x00000002a5027209 */ /* 0x002ff20007810000 */
[----:B------:R4:W1:Y:S01]  /*c840*/  MUFU.TANH R159, R57 ;  /* 0x00000039009f7308 */ /* 0x0008620000002400 */
[----:B-----5:R-:W-:Y:S09]  /*c850*/  FMNMX.FTZ R2, R196, R2, !PT ;  /* 0x00000002c4027209 */ /* 0x020ff20007810000 */
[----:B------:R-:W5:Y:S10]  /*c860*/  MUFU.TANH R203, R54 ;  /* 0x0000003600cb7308 */ /* 0x000f740000002400 */
[----:B------:R3:W-:Y:S01]  /*c870*/  MUFU.TANH R137, R0 ;  /* 0x0000000000897308 */ /* 0x0007e20000002400 */
[----:B----4-:R-:W-:Y:S02]  /*c880*/  MOV R57, R68 ;  /* 0x0000004400397202 */ /* 0x010fe40000000f00 */
[----:B-1----:R-:W-:Y:S02]  /*c890*/  FMNMX.FTZ R69, R159, R69, !PT ;  /* 0x000000459f457209 */ /* 0x002fe40007810000 */
[----:B------:R-:W-:Y:S05]  /*c8a0*/  FMNMX.FTZ R2, R57, R2, !PT ;  /* 0x0000000239027209 */ /* 0x000fea0007810000 */
[----:B------:R-:W1:Y:S01]  /*c8b0*/  MUFU.TANH R58, R58 ;  /* 0x0000003a003a7308 */ /* 0x000e620000002400 */
[----:B-----5:R-:W-:Y:S09]  /*c8c0*/  FMNMX.FTZ R2, R203, R2, !PT ;  /* 0x00000002cb027209 */ /* 0x020ff20007810000 */
[----:B------:R-:W4:Y:S01]  /*c8d0*/  MUFU.TANH R12, R59 ;  /* 0x0000003b000c7308 */ /* 0x000f220000002400 */
[----:B---3--:R-:W-:Y:S09]  /*c8e0*/  FMNMX.FTZ R0, R64, R2, !PT ;  /* 0x0000000240007209 */ /* 0x008ff20007810000 */
[----:B------:R-:W3:Y:S01]  /*c8f0*/  MUFU.TANH R198, R60 ;  /* 0x0000003c00c67308 */ /* 0x000ee20000002400 */
[----:B-1----:R-:W-:Y:S09]  /*c900*/  FMNMX.FTZ R0, R58, R0, !PT ;  /* 0x000000003a007209 */ /* 0x002ff20007810000 */
[----:B------:R-:W1:Y:S01]  /*c910*/  MUFU.TANH R59, R62 ;  /* 0x0000003e003b7308 */ /* 0x000e620000002400 */
[----:B----4-:R-:W-:Y:S09]  /*c920*/  FMNMX.FTZ R0, R12, R0, !PT ;  /* 0x000000000c007209 */ /* 0x010ff20007810000 */
[----:B------:R-:W4:Y:S01]  /*c930*/  MUFU.TANH R56, R61 ;  /* 0x0000003d00387308 */ /* 0x000f220000002400 */
[----:B---3--:R-:W-:Y:S09]  /*c940*/  FMNMX.FTZ R69, R198, R69, !PT ;  /* 0x00000045c6457209 */ /* 0x008ff20007810000 */
[----:B------:R-:W3:Y:S01]  /*c950*/  MUFU.TANH R136, R66 ;  /* 0x0000004200887308 */ /* 0x000ee20000002400 */
[----:B-1----:R-:W-:Y:S04]  /*c960*/  FMNMX.FTZ R0, R59, R0, !PT ;  /* 0x000000003b007209 */ /* 0x002fe80007810000 */
[----:B------:R-:W-:Y:S05]  /*c970*/  FMNMX.FTZ R0, R67, R0, !PT ;  /* 0x0000000043007209 */ /* 0x000fea0007810000 */
[----:B------:R-:W1:Y:S01]  /*c980*/  MUFU.TANH R65, R65 ;  /* 0x0000004100417308 */ /* 0x000e620000002400 */
[----:B----4-:R-:W-:Y:S04]  /*c990*/  FMNMX.FTZ R69, R56, R69, !PT ;  /* 0x0000004538457209 */ /* 0x010fe80007810000 */
[----:B------:R-:W-:Y:S02]  /*c9a0*/  FMNMX.FTZ R69, R11, R69, !PT ;  /* 0x000000450b457209 */ /* 0x000fe40007810000 */
[----:B---3--:R-:W-:Y:S02]  /*c9b0*/  FMNMX.FTZ R0, R136, R0, !PT ;  /* 0x0000000088007209 */ /* 0x008fe40007810000 */
[----:B------:R-:W-:Y:S02]  /*c9c0*/  MOV R66, R204 ;  /* 0x000000cc00427202 */ /* 0x000fe40000000f00 */
[----:B------:R-:W-:Y:S05]  /*c9d0*/  FMNMX.FTZ R0, R137, R0, !PT ;  /* 0x0000000089007209 */ /* 0x000fea0007810000 */
[----:B------:R-:W3:Y:S01]  /*c9e0*/  SHFL.BFLY PT, R2, R0, 0x2, 0x1f ;  /* 0x0c401f0000027f89 */ /* 0x000ee200000e0000 */
[----:B-1----:R-:W-:Y:S07]  /*c9f0*/  FMNMX.FTZ R69, R65, R69, !PT ;  /* 0x0000004541457209 */ /* 0x002fee0007810000 */
[----:B------:R-:W1:Y:S01]  /*ca00*/  SHFL.BFLY PT, R3, R69, 0x2, 0x1f ;  /* 0x0c401f0045037f89 */ /* 0x000e6200000e0000 */
[----:B---3--:R-:W-:Y:S02]  /*ca10*/  FMNMX.FTZ R0, R0, R2, !PT ;  /* 0x0000000200007209 */ /* 0x008fe40007810000 */
[----:B-1----:R-:W-:Y:S05]  /*ca20*/  FMNMX.FTZ R69, R69, R3, !PT ;  /* 0x0000000345457209 */ /* 0x002fea0007810000 */
[----:B------:R-:W1:Y:S08]  /*ca30*/  SHFL.BFLY PT, R3, R0, 0x1, 0x1f ;  /* 0x0c201f0000037f89 */ /* 0x000e7000000e0000 */
[----:B------:R-:W3:Y:S01]  /*ca40*/  SHFL.BFLY PT, R4, R69, 0x1, 0x1f ;  /* 0x0c201f0045047f89 */ /* 0x000ee200000e0000 */
[----:B-1----:R-:W-:Y:S05]  /*ca50*/  FMNMX.FTZ R68, R0, R3, !PT ;  /* 0x0000000300447209 */ /* 0x002fea0007810000 */
[----:B------:R-:W-:Y:S01]  /*ca60*/  FADD.FTZ R0, -R68, R71 ;  /* 0x0000004744007221 */ /* 0x000fe20000010100 */
[----:B---3--:R-:W-:Y:S03]  /*ca70*/  FMNMX.FTZ R69, R69, R4, !PT ;  /* 0x0000000445457209 */ /* 0x008fe60007810000 */
[----:B------:R-:W-:Y:S02]  /*ca80*/  FMUL.FTZ R0, R0, c[0x0][0x2d0] ;  /* 0x0000b40000007a20 */ /* 0x000fe40000410000 */
[C---:B------:R-:W-:Y:S02]  /*ca90*/  FMUL.FTZ R71, R69.reuse, c[0x0][0x2d0] ;  /* 0x0000b40045477a20 */ /* 0x040fe40000410000 */
[----:B------:R-:W-:Y:S01]  /*caa0*/  FADD.FTZ R2, -R69, R70 ;  /* 0x0000004645027221 */ /* 0x000fe20000010100 */
[----:B------:R-:W-:Y:S01]  /*cab0*/  MOV R70, R12 ;  /* 0x0000000c00467202 */ /* 0x000fe20000000f00 */
[--C-:B------:R-:W-:Y:S01]  /*cac0*/  FFMA.FTZ R3, R150, c[0x0][0x2d0], -R71.reuse ;  /* 0x0000b40096037a23 */ /* 0x100fe20000010847 */
[----:B------:R-:W-:Y:S01]  /*cad0*/  MOV R150, R11 ;  /* 0x0000000b00967202 */ /* 0x000fe20000000f00 */
[--C-:B------:R-:W-:Y:S01]  /*cae0*/  FFMA.FTZ R4, R149, c[0x0][0x2d0], -R71.reuse ;  /* 0x0000b40095047a23 */ /* 0x100fe20000010847 */
[----:B------:R-:W1:Y:S01]  /*caf0*/  MUFU.EX2 R0, R0 ;  /* 0x0000000000007308 */ /* 0x000e620000000800 */
[--C-:B------:R-:W-:Y:S01]  /*cb00*/  FFMA.FTZ R10, R151, c[0x0][0x2d0], -R71.reuse ;  /* 0x0000b400970a7a23 */ /* 0x100fe20000010847 */
[----:B------:R-:W-:Y:S01]  /*cb10*/  MOV R149, R203 ;  /* 0x000000cb00957202 */ /* 0x000fe20000000f00 */
[----:B------:R-:W-:Y:S01]  /*cb20*/  FMUL.FTZ R2, R2, c[0x0][0x2d0] ;  /* 0x0000b40002027a20 */ /* 0x000fe20000410000 */
[----:B------:R-:W-:Y:S01]  /*cb30*/  MOV R151, R159 ;  /* 0x0000009f00977202 */ /* 0x000fe20000000f00 */
[--C-:B------:R-:W-:Y:S01]  /*cb40*/  FFMA.FTZ R32, R138, c[0x0][0x2d0], -R71.reuse ;  /* 0x0000b4008a207a23 */ /* 0x100fe20000010847 */
[----:B------:R-:W-:Y:S01]  /*cb50*/  MOV R138, R59 ;  /* 0x0000003b008a7202 */ /* 0x000fe20000000f00 */
[--C-:B------:R-:W-:Y:S01]  /*cb60*/  FFMA.FTZ R40, R156, c[0x0][0x2d0], -R71.reuse ;  /* 0x0000b4009c287a23 */ /* 0x100fe20000010847 */
[----:B------:R-:W-:Y:S01]  /*cb70*/  MOV R156, R70 ;  /* 0x00000046009c7202 */ /* 0x000fe20000000f00 */
[----:B------:R-:W-:Y:S01]  /*cb80*/  FFMA.FTZ R70, R163, c[0x0][0x2d0], -R71 ;  /* 0x0000b400a3467a23 */ /* 0x000fe20000010847 */
[----:B------:R3:W-:Y:S10]  /*cb90*/  MUFU.EX2 R218, R3 ;  /* 0x0000000300da7308 */ /* 0x0007f40000000800 */
[----:B------:R4:W-:Y:S01]  /*cba0*/  MUFU.EX2 R217, R4 ;  /* 0x0000000400d97308 */ /* 0x0009e20000000800 */
[C---:B-1----:R-:W-:Y:S02]  /*cbb0*/  FMUL.FTZ R18, R0.reuse, R86 ;  /* 0x0000005600127220 */ /* 0x042fe40000410000 */
[C---:B------:R-:W-:Y:S02]  /*cbc0*/  FMUL.FTZ R19, R0.reuse, R87 ;  /* 0x0000005700137220 */ /* 0x040fe40000410000 */
[C---:B------:R-:W-:Y:S05]  /*cbd0*/  FMUL.FTZ R26, R0.reuse, R94 ;  /* 0x0000005e001a7220 */ /* 0x040fea0000410000 */
[----:B------:R1:W-:Y:S01]  /*cbe0*/  MUFU.EX2 R216, R10 ;  /* 0x0000000a00d87308 */ /* 0x0003e20000000800 */
[C---:B------:R-:W-:Y:S02]  /*cbf0*/  FMUL.FTZ R27, R0.reuse, R95 ;  /* 0x0000005f001b7220 */ /* 0x040fe40000410000 */
[----:B------:R-:W-:Y:S01]  /*cc00*/  FMUL.FTZ R34, R0, R102 ;  /* 0x0000006600227220 */ /* 0x000fe20000410000 */
[----:B---3--:R-:W-:Y:S01]  /*cc10*/  @P0 IADD3 R3, P1, R6, UR4, RZ ;  /* 0x0000000406030c10 */ /* 0x008fe2000ff3e0ff */
[C---:B------:R-:W-:Y:S02]  /*cc20*/  FMUL.FTZ R35, R0.reuse, R103 ;  /* 0x0000006700237220 */ /* 0x040fe40000410000 */
[C---:B------:R-:W-:Y:S01]  /*cc30*/  FMUL.FTZ R42, R0.reuse, R110 ;  /* 0x0000006e002a7220 */ /* 0x040fe20000410000 */
[----:B------:R-:W-:Y:S01]  /*cc40*/  @P0 LEA R6, P3, R3, c[0x0][0x1c8], 0x1 ;  /* 0x0000720003060a11 */ /* 0x000fe200078608ff */
[C---:B------:R-:W-:Y:S01]  /*cc50*/  FMUL.FTZ R43, R0.reuse, R111 ;  /* 0x0000006f002b7220 */ /* 0x040fe20000410000 */
[----:B------:R-:W3:Y:S01]  /*cc60*/  MUFU.EX2 R2, R2 ;  /* 0x0000000200027308 */ /* 0x000ee20000000800 */
[C---:B------:R-:W-:Y:S01]  /*cc70*/  FMUL.FTZ R51, R0.reuse, R119 ;  /* 0x0000007700337220 */ /* 0x040fe20000410000 */
[----:B------:R-:W-:Y:S01]  /*cc80*/  MOV R119, R196 ;  /* 0x000000c400777202 */ /* 0x000fe20000000f00 */
[C---:B------:R-:W-:Y:S01]  /*cc90*/  FMUL.FTZ R59, R0.reuse, R127 ;  /* 0x0000007f003b7220 */ /* 0x040fe20000410000 */
[----:B----4-:R-:W-:Y:S01]  /*cca0*/  @P0 IADD3 R4, P2, R5, UR4, RZ ;  /* 0x0000000405040c10 */ /* 0x010fe2000ff5e0ff */
[----:B------:R-:W-:Y:S01]  /*ccb0*/  FMUL.FTZ R50, R0, R118 ;  /* 0x0000007600327220 */ /* 0x000fe20000410000 */
[----:B--2---:R-:W-:Y:S02]  /*ccc0*/  @P0 IADD3.X R5, R9, UR13, RZ, P1, !PT ;  /* 0x0000000d09050c10 */ /* 0x004fe40008ffe4ff */
[----:B------:R-:W-:Y:S02]  /*ccd0*/  @P0 IADD3.X R9, R13, UR13, RZ, P2, !PT ;  /* 0x0000000d0d090c10 */ /* 0x000fe400097fe4ff */
[----:B------:R-:W-:Y:S01]  /*cce0*/  @P0 LEA.HI.X R7, R3, c[0x0][0x1cc], R5, 0x1, P3 ;  /* 0x0000730003070a11 */ /* 0x000fe200018f0c05 */
[----:B------:R-:W-:Y:S01]  /*ccf0*/  FFMA.FTZ R3, R148, c[0x0][0x2d0], -R71 ;  /* 0x0000b40094037a23 */ /* 0x000fe20000010847 */
[C---:B------:R-:W-:Y:S01]  /*cd00*/  @P0 LEA R8, P1, R4.reuse, c[0x0][0x1c8], 0x1 ;  /* 0x0000720004080a11 */ /* 0x040fe200078208ff */
[----:B------:R2:W-:Y:S01]  /*cd10*/  MUFU.EX2 R212, R32 ;  /* 0x0000002000d47308 */ /* 0x0005e20000000800 */
[----:B------:R-:W-:Y:S01]  /*cd20*/  MOV R148, R166 ;  /* 0x000000a600947202 */ /* 0x000fe20000000f00 */
[----:B------:R4:W-:Y:S01]  /*cd30*/  @P0 LDGSTS.E.BYPASS.LTC128B.128 [R243+0x8100], [R6.64], !P5 ;  /* 0x0810000006f30fae */ /* 0x0009e2000e901d52 */
[----:B------:R-:W-:Y:S02]  /*cd40*/  @P0 LEA.HI.X R9, R4, c[0x0][0x1cc], R9, 0x1, P1 ;  /* 0x0000730004090a11 */ /* 0x000fe400008f0c09 */
[----:B------:R-:W-:Y:S02]  /*cd50*/  @P0 IADD3 R4, P1, R6, UR7, RZ ;  /* 0x0000000706040c10 */ /* 0x000fe4000ff3e0ff */
[----:B------:R-:W-:Y:S02]  /*cd60*/  MOV R111, R57 ;  /* 0x00000039006f7202 */ /* 0x000fe40000000f00 */
[----:B------:R-:W-:Y:S01]  /*cd70*/  @P0 IADD3.X R5, R7, UR6, RZ, P1, !PT ;  /* 0x0000000607050c10 */ /* 0x000fe20008ffe4ff */
[----:B------:R5:W-:Y:S01]  /*cd80*/  MUFU.EX2 R215, R3 ;  /* 0x0000000300d77308 */ /* 0x000be20000000800 */
[----:B------:R5:W-:Y:S01]  /*cd90*/  @P0 LDGSTS.E.BYPASS.LTC128B.128 [R243+0xc100], [R8.64], !P4 ;  /* 0x0c10000008f30fae */ /* 0x000be2000e101d52 */
[----:B-1----:R-:W-:Y:S01]  /*cda0*/  @P0 IADD3 R10, P3, R4, UR12, RZ ;  /* 0x0000000c040a0c10 */ /* 0x002fe2000ff7e0ff */
[C---:B---3--:R-:W-:Y:S01]  /*cdb0*/  FMUL.FTZ R16, R2.reuse, R84 ;  /* 0x0000005402107220 */ /* 0x048fe20000410000 */
[----:B------:R-:W-:Y:S01]  /*cdc0*/  MOV R110, R149 ;  /* 0x00000095006e7202 */ /* 0x000fe20000000f00 */
[C---:B------:R-:W-:Y:S01]  /*cdd0*/  FMUL.FTZ R17, R2.reuse, R85 ;  /* 0x0000005502117220 */ /* 0x040fe20000410000 */
[----:B------:R-:W-:Y:S01]  /*cde0*/  @P0 IADD3.X R11, R5, UR9, RZ, P3, !PT ;  /* 0x00000009050b0c10 */ /* 0x000fe20009ffe4ff */
[C---:B------:R-:W-:Y:S01]  /*cdf0*/  FMUL.FTZ R24, R2.reuse, R92 ;  /* 0x0000005c02187220 */ /* 0x040fe20000410000 */
[----:B------:R-:W-:Y:S01]  /*ce00*/  MOV R149, R65 ;  /* 0x0000004100957202 */ /* 0x000fe20000000f00 */
[----:B------:R1:W-:Y:S01]  /*ce10*/  @P0 LDGSTS.E.BYPASS.LTC128B.128 [R243+0x9100], [R4.64], !P5 ;  /* 0x0910000004f30fae */ /* 0x0003e2000e901d52 */
[C---:B------:R-:W-:Y:S01]  /*ce20*/  FMUL.FTZ R25, R2.reuse, R93 ;  /* 0x0000005d02197220 */ /* 0x040fe20000410000 */
[----:B------:R3:W-:Y:S01]  /*ce30*/  MUFU.EX2 R204, R40 ;  /* 0x0000002800cc7308 */ /* 0x0007e20000000800 */
[C---:B------:R-:W-:Y:S02]  /*ce40*/  FMUL.FTZ R33, R2.reuse, R101 ;  /* 0x0000006502217220 */ /* 0x040fe40000410000 */
[C---:B--2---:R-:W-:Y:S02]  /*ce50*/  FMUL.FTZ R32, R2.reuse, R100 ;  /* 0x0000006402207220 */ /* 0x044fe40000410000 */
[C---:B------:R-:W-:Y:S01]  /*ce60*/  FMUL.FTZ R41, R2.reuse, R109 ;  /* 0x0000006d02297220 */ /* 0x040fe20000410000 */
[----:B------:R1:W-:Y:S01]  /*ce70*/  @P0 LDGSTS.E.BYPASS.LTC128B.128 [R243+0xd100], [R4.64+0x80], !P4 ;  /* 0x0d10008004f30fae */ /* 0x0003e2000e101d52 */
[----:B------:R-:W-:Y:S01]  /*ce80*/  FMUL.FTZ R57, R2, R125 ;  /* 0x0000007d02397220 */ /* 0x000fe20000410000 */
[----:B----4-:R-:W-:Y:S01]  /*ce90*/  @P0 IADD3 R6, P1, R4, UR7, RZ ;  /* 0x0000000704060c10 */ /* 0x010fe2000ff3e0ff */
[C---:B------:R-:W-:Y:S01]  /*cea0*/  FMUL.FTZ R49, R2.reuse, R117 ;  /* 0x0000007502317220 */ /* 0x040fe20000410000 */
[----:B------:R-:W-:Y:S01]  /*ceb0*/  MOV R109, R64 ;  /* 0x00000040006d7202 */ /* 0x000fe20000000f00 */
[----:B------:R-:W-:Y:S02]  /*cec0*/  FMUL.FTZ R64, R2, R132 ;  /* 0x0000008402407220 */ /* 0x000fe40000410000 */
[----:B-----5:R-:W-:Y:S02]  /*ced0*/  FMUL.FTZ R3, R68, c[0x0][0x2d0] ;  /* 0x0000b40044037a20 */ /* 0x020fe40000410000 */
[----:B------:R-:W-:Y:S02]  /*cee0*/  FMUL.FTZ R65, R2, R133 ;  /* 0x0000008502417220 */ /* 0x000fe40000410000 */
[--C-:B------:R-:W-:Y:S01]  /*cef0*/  FFMA.FTZ R7, R154, c[0x0][0x2d0], -R3.reuse ;  /* 0x0000b4009a077a23 */ /* 0x100fe20000010803 */
[----:B------:R-:W-:Y:S01]  /*cf00*/  MOV R154, R167 ;  /* 0x000000a7009a7202 */ /* 0x000fe20000000f00 */
[--C-:B------:R-:W-:Y:S01]  /*cf10*/  FFMA.FTZ R12, R155, c[0x0][0x2d0], -R3.reuse ;  /* 0x0000b4009b0c7a23 */ /* 0x100fe20000010803 */
[----:B------:R-:W-:Y:S01]  /*cf20*/  @P0 IADD3 R8, P2, R6, UR7, RZ ;  /* 0x0000000706080c10 */ /* 0x000fe2000ff5e0ff */
[----:B------:R2:W-:Y:S01]  /*cf30*/  MUFU.EX2 R167, R7 ;  /* 0x0000000700a77308 */ /* 0x0005e20000000800 */
[----:B------:R-:W-:Y:S01]  /*cf40*/  MOV R155, R164 ;  /* 0x000000a4009b7202 */ /* 0x000fe20000000f00 */
[--C-:B------:R-:W-:Y:S02]  /*cf50*/  FFMA.FTZ R48, R158, c[0x0][0x2d0], -R3.reuse ;  /* 0x0000b4009e307a23 */ /* 0x100fe40000010803 */
[----:B---3--:R-:W-:Y:S01]  /*cf60*/  FMUL.FTZ R40, R2, R108 ;  /* 0x0000006c02287220 */ /* 0x008fe20000410000 */
[----:B------:R-:W-:Y:S01]  /*cf70*/  MOV R108, R66 ;  /* 0x00000042006c7202 */ /* 0x000fe20000000f00 */
[----:B------:R-:W-:Y:S02]  /*cf80*/  FMUL.FTZ R66, R0, R134 ;  /* 0x0000008600427220 */ /* 0x000fe40000410000 */
[--C-:B------:R-:W-:Y:S02]  /*cf90*/  FFMA.FTZ R136, R136, c[0x0][0x2d0], -R3.reuse ;  /* 0x0000b40088887a23 */ /* 0x100fe40000010803 */
[----:B------:R-:W3:Y:S10]  /*cfa0*/  MUFU.EX2 R166, R12 ;  /* 0x0000000c00a67308 */ /* 0x000ef40000000800 */
[----:B------:R4:W-:Y:S01]  /*cfb0*/  MUFU.EX2 R159, R48 ;  /* 0x00000030009f7308 */ /* 0x0009e20000000800 */
[----:B--2---:R-:W-:Y:S02]  /*cfc0*/  @P0 IADD3.X R7, R5, UR6, RZ, P1, !PT ;  /* 0x0000000605070c10 */ /* 0x004fe40008ffe4ff */
[----:B-1----:R-:W-:Y:S02]  /*cfd0*/  @P0 IADD3 R4, P1, R6, UR12, RZ ;  /* 0x0000000c06040c10 */ /* 0x002fe4000ff3e0ff */
[C---:B------:R-:W-:Y:S01]  /*cfe0*/  @P0 IADD3.X R9, R7.reuse, UR6, RZ, P2, !PT ;  /* 0x0000000607090c10 */ /* 0x040fe200097fe4ff */
[----:B------:R1:W-:Y:S01]  /*cff0*/  @P0 LDGSTS.E.BYPASS.LTC128B.128 [R243+0xa100], [R6.64], !P5 ;  /* 0x0a10000006f30fae */ /* 0x0003e2000e901d52 */
[----:B------:R-:W-:Y:S03]  /*d000*/  @P0 IADD3.X R5, R7, UR9, RZ, P1, !PT ;  /* 0x0000000907050c10 */ /* 0x000fe60008ffe4ff */
[----:B------:R-:W-:Y:S04]  /*d010*/  MUFU.EX2 R136, R136 ;  /* 0x0000008800887308 */ /* 0x000fe80000000800 */
[----:B------:R2:W-:Y:S01]  /*d020*/  @P0 LDGSTS.E.BYPASS.LTC128B.128 [R243+0xe100], [R10.64], !P4 ;  /* 0x0e1000000af30fae */ /* 0x0005e2000e101d52 */
[----:B----4-:R-:W-:Y:S07]  /*d030*/  FMUL.FTZ R48, R2, R116 ;  /* 0x0000007402307220 */ /* 0x010fee0000410000 */
[----:B------:R4:W-:Y:S08]  /*d040*/  @P0 LDGSTS.E.BYPASS.LTC128B.128 [R243+0xb100], [R8.64], !P5 ;  /* 0x0b10000008f30fae */ /* 0x0009f0000e901d52 */
[----:B------:R5:W-:Y:S01]  /*d050*/  @P0 LDGSTS.E.BYPASS.LTC128B.128 [R243+0xf100], [R4.64], !P4 ;  /* 0x0f10000004f30fae */ /* 0x000be2000e101d52 */
[--C-:B-1----:R-:W-:Y:S01]  /*d060*/  FFMA.FTZ R6, R152, c[0x0][0x2d0], -R3.reuse ;  /* 0x0000b40098067a23 */ /* 0x102fe20000010803 */
[----:B------:R-:W-:Y:S01]  /*d070*/  MOV R152, R165 ;  /* 0x000000a500987202 */ /* 0x000fe20000000f00 */
[C---:B------:R-:W-:Y:S02]  /*d080*/  FMUL.FTZ R7, R0.reuse, R75 ;  /* 0x0000004b00077220 */ /* 0x040fe40000410000 */
[----:B------:R1:W-:Y:S03]  /*d090*/  MUFU.EX2 R165, R6 ;  /* 0x0000000600a57308 */ /* 0x0003e60000000800 */
[----:B------:R-:W1:Y:S01]  /*d0a0*/  LDSM.16.MT88.4 R12, [R221+0x100] ;  /* 0x00010000dd0c783b */ /* 0x000e620000004200 */
[C---:B--2---:R-:W-:Y:S02]  /*d0b0*/  FMUL.FTZ R10, R0.reuse, R78 ;  /* 0x0000004e000a7220 */ /* 0x044fe40000410000 */
[----:B------:R-:W-:Y:S05]  /*d0c0*/  FMUL.FTZ R11, R0, R79 ;  /* 0x0000004f000b7220 */ /* 0x000fea0000410000 */
[----:B------:R-:W2:Y:S01]  /*d0d0*/  LDSM.16.MT88.4 R20, [R222+0x100] ;  /* 0x00010000de14783b */ /* 0x000ea20000004200 */
[C---:B----4-:R-:W-:Y:S02]  /*d0e0*/  FMUL.FTZ R8, R2.reuse, R76 ;  /* 0x0000004c02087220 */ /* 0x050fe40000410000 */
[C---:B------:R-:W-:Y:S05]  /*d0f0*/  FMUL.FTZ R9, R2.reuse, R77 ;  /* 0x0000004d02097220 */ /* 0x040fea0000410000 */
[----:B------:R-:W4:Y:S01]  /*d100*/  LDSM.16.MT88.4 R28, [R225+0x100] ;  /* 0x00010000e11c783b */ /* 0x000f220000004200 */
[--C-:B-----5:R-:W-:Y:S01]  /*d110*/  FFMA.FTZ R4, R153, c[0x0][0x2d0], -R3.reuse ;  /* 0x0000b40099047a23 */ /* 0x120fe20000010803 */
[----:B------:R-:W-:Y:S01]  /*d120*/  MOV R153, R151 ;  /* 0x0000009700997202 */ /* 0x000fe20000000f00 */
[----:B------:R-:W-:Y:S01]  /*d130*/  FMUL.FTZ R5, R2, R73 ;  /* 0x0000004902057220 */ /* 0x000fe20000410000 */
[----:B---3--:R-:W-:Y:S01]  /*d140*/  F2FP.BF16.PACK_AB R73, R166, R167 ;  /* 0x000000a7a649723e */ /* 0x008fe200000010ff */
[----:B------:R3:W5:Y:S01]  /*d150*/  MUFU.EX2 R164, R4 ;  /* 0x0000000400a47308 */ /* 0x0007620000000800 */
[----:B-1----:R-:W-:Y:S01]  /*d160*/  FMUL.FTZ R6, R0, R74 ;  /* 0x0000004a00067220 */ /* 0x002fe20000410000 */
[----:B------:R-:W-:Y:S01]  /*d170*/  F2FP.BF16.PACK_AB R74, R215, R216 ;  /* 0x000000d8d74a723e */ /* 0x000fe200000010ff */
[----:B------:R-:W1:Y:S01]  /*d180*/  LDSM.16.MT88.4 R36, [R224+0x100] ;  /* 0x00010000e024783b */ /* 0x000e620000004200 */
[----:B------:R-:W-:Y:S01]  /*d190*/  MOV R151, R56 ;  /* 0x0000003800977202 */ /* 0x000fe20000000f00 */
[----:B------:R-:W-:Y:S01]  /*d1a0*/  FFMA.FTZ R56, R160, c[0x0][0x2d0], -R3 ;  /* 0x0000b400a0387a23 */ /* 0x000fe20000010803 */
[----:B------:R-:W-:Y:S04]  /*d1b0*/  MOV R160, R199 ;  /* 0x000000c700a07202 */ /* 0x000fe80000000f00 */
[----:B------:R2:W-:Y:S01]  /*d1c0*/  MUFU.EX2 R199, R70 ;  /* 0x0000004600c77308 */ /* 0x0005e20000000800 */
[----:B------:R-:W1:Y:S08]  /*d1d0*/  LDSM.16.MT88.4 R44, [R221+0x4100] ;  /* 0x00410000dd2c783b */ /* 0x000e700000004200 */
[----:B------:R-:W1:Y:S01]  /*d1e0*/  LDSM.16.MT88.4 R52, [R222+0x4100] ;  /* 0x00410000de34783b */ /* 0x000e620000004200 */
[----:B------:R4:W-:Y:S01]  /*d1f0*/  MUFU.EX2 R117, R56 ;  /* 0x0000003800757308 */ /* 0x0009e20000000800 */
[----:B---3--:R-:W-:Y:S01]  /*d200*/  FMUL.FTZ R4, R2, R72 ;  /* 0x0000004802047220 */ /* 0x008fe20000410000 */
[----:B------:R-:W-:Y:S02]  /*d210*/  F2FP.BF16.PACK_AB R72, R217, R218 ;  /* 0x000000dad948723e */ /* 0x000fe400000010ff */
[----:B-----5:R-:W-:Y:S03]  /*d220*/  F2FP.BF16.PACK_AB R75, R164, R165 ;  /* 0x000000a5a44b723e */ /* 0x020fe600000010ff */
[----:B------:R-:W3:Y:S04]  /*d230*/  LDSM.16.MT88.4 R60, [R225+0x4100] ;  /* 0x00410000e13c783b */ /* 0x000ee80000004200 */
[C---:B------:R-:W-:Y:S04]  /*d240*/  HMMA.16816.F32.BF16 R4, R72.reuse, R12, R4 ;  /* 0x0000000c4804723c */ /* 0x040fe80000041804 */
[----:B------:R-:W5:Y:S01]  /*d250*/  LDSM.16.MT88.4 R76, [R224+0x4100] ;  /* 0x00410000e04c783b */ /* 0x000f620000004200 */
[--C-:B--2---:R-:W-:Y:S02]  /*d260*/  FFMA.FTZ R70, R168, c[0x0][0x2d0], -R71.reuse ;  /* 0x0000b400a8467a23 */ /* 0x104fe40000010847 */
[C---:B------:R-:W-:Y:S01]  /*d270*/  FMUL.FTZ R12, R2.reuse, R80 ;  /* 0x00000050020c7220 */ /* 0x040fe20000410000 */
[C---:B------:R-:W-:Y:S04]  /*d280*/  HMMA.16816.F32.BF16 R8, R72.reuse, R14, R8 ;  /* 0x0000000e4808723c */ /* 0x040fe80000041808 */
[----:B------:R-:W-:Y:S01]  /*d290*/  LDSM.16.MT88.4 R84, [R222+0x900] ;  /* 0x00090000de54783b */ /* 0x000fe20000004200 */
[C---:B------:R-:W-:Y:S02]  /*d2a0*/  FMUL.FTZ R13, R2.reuse, R81 ;  /* 0x00000051020d7220 */ /* 0x040fe40000410000 */
[----:B----4-:R-:W-:Y:S02]  /*d2b0*/  FMUL.FTZ R56, R2, R124 ;  /* 0x0000007c02387220 */ /* 0x010fe40000410000 */
[C---:B------:R-:W-:Y:S03]  /*d2c0*/  FMUL.FTZ R14, R0.reuse, R82 ;  /* 0x00000052000e7220 */ /* 0x040fe60000410000 */
[----:B------:R-:W-:Y:S01]  /*d2d0*/  LDSM.16.MT88.4 R92, [R224+0x900] ;  /* 0x00090000e05c783b */ /* 0x000fe20000004200 */
[----:B------:R-:W-:Y:S07]  /*d2e0*/  FMUL.FTZ R15, R0, R83 ;  /* 0x00000053000f7220 */ /* 0x000fee0000410000 */
[----:B------:R-:W2:Y:S01]  /*d2f0*/  LDSM.16.MT88.4 R80, [R221+0x900] ;  /* 0x00090000dd50783b */ /* 0x000ea20000004200 */
[C---:B------:R-:W-:Y:S07]  /*d300*/  HMMA.16816.F32.BF16 R12, R72.reuse, R20, R12 ;  /* 0x00000014480c723c */ /* 0x040fee000004180c */
[----:B------:R-:W-:Y:S01]  /*d310*/  LDSM.16.MT88.4 R100, [R224+0x5100] ;  /* 0x00510000e064783b */ /* 0x000fe20000004200 */
[C---:B------:R-:W-:Y:S04]  /*d320*/  HMMA.16816.F32.BF16 R16, R72.reuse, R22, R16 ;  /* 0x000000164810723c */ /* 0x040fe80000041810 */
[C---:B------:R-:W-:Y:S02]  /*d330*/  FMUL.FTZ R20, R2.reuse, R88 ;  /* 0x0000005802147220 */ /* 0x040fe40000410000 */
[----:B------:R-:W-:Y:S01]  /*d340*/  FMUL.FTZ R21, R2, R89 ;  /* 0x0000005902157220 */ /* 0x000fe20000410000 */
[----:B------:R-:W0:Y:S01]  /*d350*/  LDGDEPBAR ;  /* 0x00000000000079af */ /* 0x000e220000000000 */
[C---:B------:R-:W-:Y:S04]  /*d360*/  FMUL.FTZ R22, R0.reuse, R90 ;  /* 0x0000005a00167220 */ /* 0x040fe80000410000 */
[----:B------:R-:W-:Y:S03]  /*d370*/  FMUL.FTZ R23, R0, R91 ;  /* 0x0000005b00177220 */ /* 0x000fe60000410000 */
[----:B------:R-:W4:Y:S04]  /*d380*/  LDSM.16.MT88.4 R88, [R225+0x900] ;  /* 0x00090000e158783b */ /* 0x000f280000004200 */
[C---:B------:R-:W-:Y:S07]  /*d390*/  HMMA.16816.F32.BF16 R20, R72.reuse, R28, R20 ;  /* 0x0000001c4814723c */ /* 0x040fee0000041814 */
[C---:B------:R-:W-:Y:S01]  /*d3a0*/  FMUL.FTZ R28, R2.reuse, R96 ;  /* 0x00000060021c7220 */ /* 0x040fe20000410000 */
[C---:B------:R-:W-:Y:S04]  /*d3b0*/  HMMA.16816.F32.BF16 R24, R72.reuse, R30, R24 ;  /* 0x0000001e4818723c */ /* 0x040fe80000041818 */
[----:B------:R-:W-:Y:S03]  /*d3c0*/  FMUL.FTZ R29, R2, R97 ;  /* 0x00000061021d7220 */ /* 0x000fe60000410000 */
[C---:B------:R-:W-:Y:S02]  /*d3d0*/  FMUL.FTZ R30, R0.reuse, R98 ;  /* 0x00000062001e7220 */ /* 0x040fe40000410000 */
[----:B------:R-:W-:Y:S02]  /*d3e0*/  FMUL.FTZ R31, R0, R99 ;  /* 0x00000063001f7220 */ /* 0x000fe40000410000 */
[----:B------:R-:W-:Y:S05]  /*d3f0*/  LDSM.16.MT88.4 R96, [R225+0x5100] ;  /* 0x00510000e160783b */ /* 0x000fea0000004200 */
[C---:B-1----:R-:W-:Y:S07]  /*d400*/  HMMA.16816.F32.BF16 R28, R72.reuse, R36, R28 ;  /* 0x00000024481c723c */ /* 0x042fee000004181c */
        /* <DEDUP_REMOVED lines=17> */
[C---:B-1----:R-:W-:Y:S07]  /*d520*/  FMUL.FTZ R44, R2.reuse, R112 ;  /* 0x00000070022c7220 */ /* 0x042fee0000410000 */
[C---:B------:R-:W-:Y:S07]  /*d530*/  HMMA.16816.F32.BF16 R44, R72.reuse, R52, R44 ;  /* 0x00000034482c723c */ /* 0x040fee000004182c */
[----:B------:R-:W-:Y:S01]  /*d540*/  FMUL.FTZ R53, R2, R121 ;  /* 0x0000007902357220 */ /* 0x000fe20000410000 */
[C---:B------:R-:W-:Y:S04]  /*d550*/  HMMA.16816.F32.BF16 R48, R72.reuse, R54, R48 ;  /* 0x000000364830723c */ /* 0x040fe80000041830 */
[----:B------:R-:W-:Y:S01]  /*d560*/  MOV R121, R155 ;  /* 0x0000009b00797202 */ /* 0x000fe20000000f00 */
[----:B------:R-:W-:Y:S01]  /*d570*/  FFMA.FTZ R52, R161, c[0x0][0x2d0], -R3 ;  /* 0x0000b400a1347a23 */ /* 0x000fe20000010803 */
[----:B------:R-:W-:Y:S01]  /*d580*/  MOV R155, R198 ;  /* 0x000000c6009b7202 */ /* 0x000fe20000000f00 */
[C---:B------:R-:W-:Y:S01]  /*d590*/  FMUL.FTZ R54, R0.reuse, R122 ;  /* 0x0000007a00367220 */ /* 0x040fe20000410000 */
[----:B------:R1:W-:Y:S01]  /*d5a0*/  MUFU.EX2 R198, R70 ;  /* 0x0000004600c67308 */ /* 0x0003e20000000800 */
[----:B------:R-:W-:Y:S03]  /*d5b0*/  MOV R161, R197 ;  /* 0x000000c500a17202 */ /* 0x000fe60000000f00 */
[----:B------:R-:W-:Y:S06]  /*d5c0*/  FMUL.FTZ R55, R0, R123 ;  /* 0x0000007b00377220 */ /* 0x000fec0000410000 */
[----:B------:R2:W2:Y:S01]  /*d5d0*/  MUFU.EX2 R118, R52 ;  /* 0x0000003400767308 */ /* 0x0004a20000000800 */
[----:B-1----:R-:W-:Y:S09]  /*d5e0*/  FFMA.FTZ R70, R170, c[0x0][0x2d0], -R71 ;  /* 0x0000b400aa467a23 */ /* 0x002ff20000010847 */
[----:B------:R1:W-:Y:S01]  /*d5f0*/  MUFU.EX2 R197, R70 ;  /* 0x0000004600c57308 */ /* 0x0003e20000000800 */
[----:B--2---:R-:W-:Y:S01]  /*d600*/  FMUL.FTZ R52, R2, R120 ;  /* 0x0000007802347220 */ /* 0x004fe20000410000 */
[----:B------:R-:W-:Y:S02]  /*d610*/  MOV R120, R152 ;  /* 0x0000009800787202 */ /* 0x000fe40000000f00 */
[----:B------:R-:W-:Y:S02]  /*d620*/  MOV R152, R154 ;  /* 0x0000009a00987202 */ /* 0x000fe40000000f00 */
[----:B------:R-:W-:Y:S02]  /*d630*/  MOV R154, R148 ;  /* 0x00000094009a7202 */ /* 0x000fe40000000f00 */
[C---:B---3--:R-:W-:Y:S03]  /*d640*/  HMMA.16816.F32.BF16 R52, R72.reuse, R60, R52 ;  /* 0x0000003c4834723c */ /* 0x048fe60000041834 */
[----:B------:R-:W-:Y:S01]  /*d650*/  MOV R148, R58 ;  /* 0x0000003a00947202 */ /* 0x000fe20000000f00 */
[----:B------:R-:W-:Y:S03]  /*d660*/  FMUL.FTZ R58, R0, R126 ;  /* 0x0000007e003a7220 */ /* 0x000fe60000410000 */
[----:B------:R-:W-:Y:S02]  /*d670*/  FFMA.FTZ R60, R162, c[0x0][0x2d0], -R3 ;  /* 0x0000b400a23c7a23 */ /* 0x000fe40000010803 */
[----:B------:R-:W-:Y:S02]  /*d680*/  FMUL.FTZ R61, R2, R129 ;  /* 0x00000081023d7220 */ /* 0x000fe40000410000 */
[C---:B------:R-:W-:Y:S01]  /*d690*/  HMMA.16816.F32.BF16 R56, R72.reuse, R62, R56 ;  /* 0x0000003e4838723c */ /* 0x040fe20000041838 */
[----:B------:R2:W3:Y:S02]  /*d6a0*/  MUFU.EX2 R116, R60 ;  /* 0x0000003c00747308 */ /* 0x0004e40000000800 */
[----:B-1----:R-:W-:Y:S04]  /*d6b0*/  FFMA.FTZ R70, R169, c[0x0][0x2d0], -R71 ;  /* 0x0000b400a9467a23 */ /* 0x002fe80000010847 */
[C---:B------:R-:W-:Y:S02]  /*d6c0*/  FMUL.FTZ R62, R0.reuse, R130 ;  /* 0x00000082003e7220 */ /* 0x040fe40000410000 */
[----:B------:R-:W-:Y:S02]  /*d6d0*/  FMUL.FTZ R63, R0, R131 ;  /* 0x00000083003f7220 */ /* 0x000fe40000410000 */
[----:B------:R1:W-:Y:S01]  /*d6e0*/  MUFU.EX2 R196, R70 ;  /* 0x0000004600c47308 */ /* 0x0003e20000000800 */
[----:B--2---:R-:W-:Y:S07]  /*d6f0*/  FMUL.FTZ R60, R2, R128 ;  /* 0x00000080023c7220 */ /* 0x004fee0000410000 */
[C---:B-----5:R-:W-:Y:S03]  /*d700*/  HMMA.16816.F32.BF16 R60, R72.reuse, R76, R60 ;  /* 0x0000004c483c723c */ /* 0x060fe6000004183c */
[--C-:B-1----:R-:W-:Y:S04]  /*d710*/  FFMA.FTZ R70, R188, c[0x0][0x2d0], -R3.reuse ;  /* 0x0000b400bc467a23 */ /* 0x102fe80000010803 */
[----:B------:R1:W-:Y:S01]  /*d720*/  MUFU.EX2 R127, R70 ;  /* 0x00000046007f7308 */ /* 0x0003e20000000800 */
[----:B------:R-:W-:Y:S01]  /*d730*/  HMMA.16816.F32.BF16 R64, R72, R78, R64 ;  /* 0x0000004e4840723c */ /* 0x000fe20000041840 */
[----:B------:R-:W2:Y:S06]  /*d740*/  LDSM.16.MT88.4 R76, [R221+0x4900] ;  /* 0x00490000dd4c783b */ /* 0x000eac0000004200 */
[----:B------:R-:W-:Y:S02]  /*d750*/  F2FP.BF16.PACK_AB R73, R118, R159 ;  /* 0x0000009f7649723e */ /* 0x000fe400000010ff */
[----:B---3--:R-:W-:Y:S03]  /*d760*/  F2FP.BF16.PACK_AB R75, R116, R117 ;  /* 0x00000075744b723e */ /* 0x008fe600000010ff */
[----:B------:R-:W-:Y:S02]  /*d770*/  F2FP.BF16.PACK_AB R72, R206, R212 ;  /* 0x000000d4ce48723e */ /* 0x000fe400000010ff */
[----:B------:R-:W-:Y:S07]  /*d780*/  F2FP.BF16.PACK_AB R74, R203, R204 ;  /* 0x000000cccb4a723e */ /* 0x000fee00000010ff */
[C---:B------:R-:W-:Y:S03]  /*d790*/  HMMA.16816.F32.BF16 R4, R72.reuse, R80, R4 ;  /* 0x000000504804723c */ /* 0x040fe60000041804 */
[--C-:B-1----:R-:W-:Y:S04]  /*d7a0*/  FFMA.FTZ R70, R189, c[0x0][0x2d0], -R3.reuse ;  /* 0x0000b400bd467a23 */ /* 0x102fe80000010803 */
[----:B------:R1:W3:Y:S01]  /*d7b0*/  MUFU.EX2 R126, R70 ;  /* 0x00000046007e7308 */ /* 0x0002e20000000800 */
[C---:B------:R-:W-:Y:S01]  /*d7c0*/  HMMA.16816.F32.BF16 R8, R72.reuse, R82, R8 ;  /* 0x000000524808723c */ /* 0x040fe20000041808 */
[----:B------:R-:W5:Y:S07]  /*d7d0*/  LDSM.16.MT88.4 R80, [R222+0x4900] ;  /* 0x00490000de50783b */ /* 0x000f6e0000004200 */
[C---:B------:R-:W-:Y:S08]  /*d7e0*/  HMMA.16816.F32.BF16 R12, R72.reuse, R84, R12 ;  /* 0x00000054480c723c */ /* 0x040ff0000004180c */
[C---:B------:R-:W-:Y:S01]  /*d7f0*/  HMMA.16816.F32.BF16 R16, R72.reuse, R86, R16 ;  /* 0x000000564810723c */ /* 0x040fe20000041810 */
[----:B------:R-:W3:Y:S03]  /*d800*/  LDSM.16.MT88.4 R84, [R225+0x4900] ;  /* 0x00490000e154783b */ /* 0x000ee60000004200 */
[--C-:B-1----:R-:W-:Y:S04]  /*d810*/  FFMA.FTZ R70, R171, c[0x0][0x2d0], -R3.reuse ;  /* 0x0000b400ab467a23 */ /* 0x102fe80000010803 */
[C---:B----4-:R-:W-:Y:S01]  /*d820*/  HMMA.16816.F32.BF16 R20, R72.reuse, R88, R20 ;  /* 0x000000584814723c */ /* 0x050fe20000041814 */
[----:B------:R1:W-:Y:S07]  /*d830*/  MUFU.EX2 R125, R70 ;  /* 0x00000046007d7308 */ /* 0x0003ee0000000800 */
[C---:B------:R-:W-:Y:S01]  /*d840*/  HMMA.16816.F32.BF16 R24, R72.reuse, R90, R24 ;  /* 0x0000005a4818723c */ /* 0x040fe20000041818 */
[----:B------:R-:W4:Y:S07]  /*d850*/  LDSM.16.MT88.4 R88, [R224+0x4900] ;  /* 0x00490000e058783b */ /* 0x000f2e0000004200 */
[C---:B------:R-:W-:Y:S08]  /*d860*/  HMMA.16816.F32.BF16 R28, R72.reuse, R92, R28 ;  /* 0x0000005c481c723c */ /* 0x040ff0000004181c */
[C---:B------:R-:W-:Y:S01]  /*d870*/  HMMA.16816.F32.BF16 R32, R72.reuse, R94, R32 ;  /* 0x0000005e4820723c */ /* 0x040fe20000041820 */
[----:B------:R-:W-:Y:S03]  /*d880*/  LDSM.16.MT88.4 R92, [R222+0x5100] ;  /* 0x00510000de5c783b */ /* 0x000fe60000004200 */
[----:B-1----:R-:W-:Y:S04]  /*d890*/  FFMA.FTZ R70, R190, c[0x0][0x2d0], -R3 ;  /* 0x0000b400be467a23 */ /* 0x002fe80000010803 */
[C---:B--2---:R-:W-:Y:S01]  /*d8a0*/  HMMA.16816.F32.BF16 R36, R72.reuse, R76, R36 ;  /* 0x0000004c4824723c */ /* 0x044fe20000041824 */
[----:B------:R1:W2:Y:S07]  /*d8b0*/  MUFU.EX2 R124, R70 ;  /* 0x00000046007c7308 */ /* 0x0002ae0000000800 */
[C---:B------:R-:W-:Y:S01]  /*d8c0*/  HMMA.16816.F32.BF16 R40, R72.reuse, R78, R40 ;  /* 0x0000004e4828723c */ /* 0x040fe20000041828 */
[----:B------:R-:W2:Y:S07]  /*d8d0*/  LDSM.16.MT88.4 R76, [R221+0x1100] ;  /* 0x00110000dd4c783b */ /* 0x000eae0000004200 */
[C---:B-----5:R-:W-:Y:S08]  /*d8e0*/  HMMA.16816.F32.BF16 R44, R72.reuse, R80, R44 ;  /* 0x00000050482c723c */ /* 0x060ff0000004182c */
[C---:B------:R-:W-:Y:S01]  /*d8f0*/  HMMA.16816.F32.BF16 R48, R72.reuse, R82, R48 ;  /* 0x000000524830723c */ /* 0x040fe20000041830 */
[----:B------:R-:W5:Y:S03]  /*d900*/  LDSM.16.MT88.4 R80, [R222+0x1100] ;  /* 0x00110000de50783b */ /* 0x000f660000004200 */
[--C-:B-1----:R-:W-:Y:S04]  /*d910*/  FFMA.FTZ R70, R191, c[0x0][0x2d0], -R71.reuse ;  /* 0x0000b400bf467a23 */ /* 0x102fe80000010847 */
[C---:B---3--:R-:W-:Y:S01]  /*d920*/  HMMA.16816.F32.BF16 R52, R72.reuse, R84, R52 ;  /* 0x000000544834723c */ /* 0x048fe20000041834 */
[----:B------:R1:W-:Y:S07]  /*d930*/  MUFU.EX2 R191, R70 ;  /* 0x0000004600bf7308 */ /* 0x0003ee0000000800 */
[C---:B------:R-:W-:Y:S01]  /*d940*/  HMMA.16816.F32.BF16 R56, R72.reuse, R86, R56 ;  /* 0x000000564838723c */ /* 0x040fe20000041838 */
[----:B------:R-:W3:Y:S07]  /*d950*/  LDSM.16.MT88.4 R84, [R225+0x1100] ;  /* 0x00110000e154783b */ /* 0x000eee0000004200 */
[C---:B----4-:R-:W-:Y:S08]  /*d960*/  HMMA.16816.F32.BF16 R60, R72.reuse, R88, R60 ;  /* 0x00000058483c723c */ /* 0x050ff0000004183c */
[----:B------:R-:W-:Y:S01]  /*d970*/  HMMA.16816.F32.BF16 R64, R72, R90, R64 ;  /* 0x0000005a4840723c */ /* 0x000fe20000041840 */
[----:B------:R-:W4:Y:S03]  /*d980*/  LDSM.16.MT88.4 R88, [R224+0x1100] ;  /* 0x00110000e058783b */ /* 0x000f260000004200 */
[--C-:B-1----:R-:W-:Y:S03]  /*d990*/  FFMA.FTZ R70, R200, c[0x0][0x2d0], -R71.reuse ;  /* 0x0000b400c8467a23 */ /* 0x102fe60000010847 */
[----:B------:R-:W-:Y:S01]  /*d9a0*/  F2FP.BF16.PACK_AB R73, R126, R127 ;  /* 0x0000007f7e49723e */ /* 0x000fe200000010ff */
[----:B------:R1:W1:Y:S01]  /*d9b0*/  MUFU.EX2 R189, R70 ;  /* 0x0000004600bd7308 */ /* 0x0002620000000800 */
[----:B--2---:R-:W-:Y:S03]  /*d9c0*/  F2FP.BF16.PACK_AB R75, R124, R125 ;  /* 0x0000007d7c4b723e */ /* 0x004fe600000010ff */
[----:B------:R-:W-:Y:S02]  /*d9d0*/  F2FP.BF16.PACK_AB R72, R198, R199 ;  /* 0x000000c7c648723e */ /* 0x000fe400000010ff */
[----:B------:R-:W-:Y:S07]  /*d9e0*/  F2FP.BF16.PACK_AB R74, R196, R197 ;  /* 0x000000c5c44a723e */ /* 0x000fee00000010ff */
        /* <DEDUP_REMOVED lines=8> */
[C---:B---3--:R-:W-:Y:S08]  /*da70*/  HMMA.16816.F32.BF16 R20, R72.reuse, R84, R20 ;  /* 0x000000544814723c */ /* 0x048ff00000041814 */
[C---:B------:R-:W-:Y:S01]  /*da80*/  HMMA.16816.F32.BF16 R24, R72.reuse, R86, R24 ;  /* 0x000000564818723c */ /* 0x040fe20000041818 */
[----:B------:R-:W3:Y:S03]  /*da90*/  LDSM.16.MT88.4 R84, [R225+0x1900] ;  /* 0x00190000e154783b */ /* 0x000ee60000004200 */
[----:B-1----:R-:W-:Y:S04]  /*daa0*/  FFMA.FTZ R70, R202, c[0x0][0x2d0], -R71 ;  /* 0x0000b400ca467a23 */ /* 0x002fe80000010847 */
[C---:B----4-:R-:W-:Y:S01]  /*dab0*/  HMMA.16816.F32.BF16 R28, R72.reuse, R88, R28 ;  /* 0x00000058481c723c */ /* 0x050fe2000004181c */
[----:B------:R1:W4:Y:S07]  /*dac0*/  MUFU.EX2 R188, R70 ;  /* 0x0000004600bc7308 */ /* 0x00032e0000000800 */
[C---:B------:R-:W-:Y:S01]  /*dad0*/  HMMA.16816.F32.BF16 R32, R72.reuse, R90, R32 ;  /* 0x0000005a4820723c */ /* 0x040fe20000041820 */
[----:B------:R-:W-:Y:S07]  /*dae0*/  LDSM.16.MT88.4 R88, [R222+0x5900] ;  /* 0x00590000de58783b */ /* 0x000fee0000004200 */
[C---:B--2---:R-:W-:Y:S08]  /*daf0*/  HMMA.16816.F32.BF16 R36, R72.reuse, R76, R36 ;  /* 0x0000004c4824723c */ /* 0x044ff00000041824 */
[C---:B------:R-:W-:Y:S01]  /*db00*/  HMMA.16816.F32.BF16 R40, R72.reuse, R78, R40 ;  /* 0x0000004e4828723c */ /* 0x040fe20000041828 */
[----:B------:R-:W2:Y:S03]  /*db10*/  LDSM.16.MT88.4 R76, [R224+0x1900] ;  /* 0x00190000e04c783b */ /* 0x000ea60000004200 */
[--C-:B-1----:R-:W-:Y:S04]  /*db20*/  FFMA.FTZ R70, R205, c[0x0][0x2d0], -R3.reuse ;  /* 0x0000b400cd467a23 */ /* 0x102fe80000010803 */
[C---:B------:R-:W-:Y:S01]  /*db30*/  HMMA.16816.F32.BF16 R44, R72.reuse, R92, R44 ;  /* 0x0000005c482c723c */ /* 0x040fe2000004182c */
[----:B------:R1:W-:Y:S07]  /*db40*/  MUFU.EX2 R158, R70 ;  /* 0x00000046009e7308 */ /* 0x0003ee0000000800 */
[C---:B------:R-:W-:Y:S01]  /*db50*/  HMMA.16816.F32.BF16 R48, R72.reuse, R94, R48 ;  /* 0x0000005e4830723c */ /* 0x040fe20000041830 */
[----:B------:R-:W-:Y:S07]  /*db60*/  LDSM.16.MT88.4 R92, [R222+0x6100] ;  /* 0x00610000de5c783b */ /* 0x000fee0000004200 */
[C---:B------:R-:W-:Y:S08]  /*db70*/  HMMA.16816.F32.BF16 R52, R72.reuse, R96, R52 ;  /* 0x000000604834723c */ /* 0x040ff00000041834 */
[C---:B------:R-:W-:Y:S01]  /*db80*/  HMMA.16816.F32.BF16 R56, R72.reuse, R98, R56 ;  /* 0x000000624838723c */ /* 0x040fe20000041838 */
[----:B------:R-:W-:Y:S03]  /*db90*/  LDSM.16.MT88.4 R96, [R225+0x6100] ;  /* 0x00610000e160783b */ /* 0x000fe60000004200 */
[--C-:B-1----:R-:W-:Y:S04]  /*dba0*/  FFMA.FTZ R70, R213, c[0x0][0x2d0], -R3.reuse ;  /* 0x0000b400d5467a23 */ /* 0x102fe80000010803 */
[C---:B------:R-:W-:Y:S01]  /*dbb0*/  HMMA.16816.F32.BF16 R60, R72.reuse, R100, R60 ;  /* 0x00000064483c723c */ /* 0x040fe2000004183c */
[----:B------:R1:W1:Y:S07]  /*dbc0*/  MUFU.EX2 R157, R70 ;  /* 0x00000046009d7308 */ /* 0x00026e0000000800 */
[----:B------:R-:W-:Y:S01]  /*dbd0*/  HMMA.16816.F32.BF16 R64, R72, R102, R64 ;  /* 0x000000664840723c */ /* 0x000fe20000041840 */
[----:B------:R-:W-:Y:S06]  /*dbe0*/  LDSM.16.MT88.4 R100, [R222+0x2900] ;  /* 0x00290000de64783b */ /* 0x000fec0000004200 */
[----:B------:R-:W-:Y:S02]  /*dbf0*/  F2FP.BF16.PACK_AB R72, R189, R191 ;  /* 0x000000bfbd48723e */ /* 0x000fe400000010ff */
[----:B----4-:R-:W-:Y:S03]  /*dc00*/  F2FP.BF16.PACK_AB R74, R188, R190 ;  /* 0x000000bebc4a723e */ /* 0x010fe600000010ff */
[--C-:B-1----:R-:W-:Y:S01]  /*dc10*/  FFMA.FTZ R70, R207, c[0x0][0x2d0], -R3.reuse ;  /* 0x0000b400cf467a23 */ /* 0x102fe20000010803 */
[----:B------:R-:W-:Y:S03]  /*dc20*/  F2FP.BF16.PACK_AB R73, R157, R158 ;  /* 0x0000009e9d49723e */ /* 0x000fe600000010ff */
[----:B------:R1:W-:Y:S02]  /*dc30*/  MUFU.EX2 R115, R70 ;  /* 0x0000004600737308 */ /* 0x0003e40000000800 */
[----:B-1----:R-:W-:Y:S08]  /*dc40*/  FFMA.FTZ R70, R214, c[0x0][0x2d0], -R3 ;  /* 0x0000b400d6467a23 */ /* 0x002ff00000010803 */
        /* <DEDUP_REMOVED lines=12> */
[C---:B---3--:R-:W-:Y:S08]  /*dd10*/  HMMA.16816.F32.BF16 R20, R72.reuse, R84, R20 ;  /* 0x000000544814723c */ /* 0x048ff00000041814 */
[C---:B------:R-:W-:Y:S01]  /*dd20*/  HMMA.16816.F32.BF16 R24, R72.reuse, R86, R24 ;  /* 0x000000564818723c */ /* 0x040fe20000041818 */
[----:B------:R-:W3:Y:S07]  /*dd30*/  LDSM.16.MT88.4 R84, [R225+0x5900] ;  /* 0x00590000e154783b */ /* 0x000eee0000004200 */
[C---:B--2---:R-:W-:Y:S04]  /*dd40*/  HMMA.16816.F32.BF16 R28, R72.reuse, R76, R28 ;  /* 0x0000004c481c723c */ /* 0x044fe8000004181c */
[--C-:B-1----:R-:W-:Y:S04]  /*dd50*/  FFMA.FTZ R70, R244, c[0x0][0x2d0], -R71.reuse ;  /* 0x0000b400f4467a23 */ /* 0x102fe80000010847 */
[C---:B------:R-:W-:Y:S01]  /*dd60*/  HMMA.16816.F32.BF16 R32, R72.reuse, R78, R32 ;  /* 0x0000004e4820723c */ /* 0x040fe20000041820 */
[----:B------:R1:W-:Y:S01]  /*dd70*/  MUFU.EX2 R169, R70 ;  /* 0x0000004600a97308 */ /* 0x0003e20000000800 */
[----:B------:R-:W2:Y:S06]  /*dd80*/  LDSM.16.MT88.4 R76, [R224+0x5900] ;  /* 0x00590000e04c783b */ /* 0x000eac0000004200 */
[C---:B----4-:R-:W-:Y:S08]  /*dd90*/  HMMA.16816.F32.BF16 R36, R72.reuse, R80, R36 ;  /* 0x000000504824723c */ /* 0x050ff00000041824 */
[C---:B------:R-:W-:Y:S01]  /*dda0*/  HMMA.16816.F32.BF16 R40, R72.reuse, R82, R40 ;  /* 0x000000524828723c */ /* 0x040fe20000041828 */
[----:B------:R-:W4:Y:S07]  /*ddb0*/  LDSM.16.MT88.4 R80, [R221+0x2100] ;  /* 0x00210000dd50783b */ /* 0x000f2e0000004200 */
[C---:B------:R-:W-:Y:S04]  /*ddc0*/  HMMA.16816.F32.BF16 R44, R72.reuse, R88, R44 ;  /* 0x00000058482c723c */ /* 0x040fe8000004182c */
[----:B-1----:R-:W-:Y:S04]  /*ddd0*/  FFMA.FTZ R70, R246, c[0x0][0x2d0], -R71 ;  /* 0x0000b400f6467a23 */ /* 0x002fe80000010847 */
[C---:B------:R-:W-:Y:S01]  /*dde0*/  HMMA.16816.F32.BF16 R48, R72.reuse, R90, R48 ;  /* 0x0000005a4830723c */ /* 0x040fe20000041830 */
[----:B------:R1:W1:Y:S01]  /*ddf0*/  MUFU.EX2 R168, R70 ;  /* 0x0000004600a87308 */ /* 0x0002620000000800 */
[----:B------:R-:W4:Y:S06]  /*de00*/  LDSM.16.MT88.4 R88, [R222+0x2100] ;  /* 0x00210000de58783b */ /* 0x000f2c0000004200 */
[C---:B---3--:R-:W-:Y:S08]  /*de10*/  HMMA.16816.F32.BF16 R52, R72.reuse, R84, R52 ;  /* 0x000000544834723c */ /* 0x048ff00000041834 */
[C---:B------:R-:W-:Y:S01]  /*de20*/  HMMA.16816.F32.BF16 R56, R72.reuse, R86, R56 ;  /* 0x000000564838723c */ /* 0x040fe20000041838 */
[----:B------:R-:W3:Y:S07]  /*de30*/  LDSM.16.MT88.4 R84, [R225+0x2100] ;  /* 0x00210000e154783b */ /* 0x000eee0000004200 */
        /* <DEDUP_REMOVED lines=17> */
[C---:B----4-:R-:W-:Y:S08]  /*df50*/  HMMA.16816.F32.BF16 R4, R72.reuse, R80, R4 ;  /* 0x000000504804723c */ /* 0x050ff00000041804 */
[C---:B------:R-:W-:Y:S01]  /*df60*/  HMMA.16816.F32.BF16 R8, R72.reuse, R82, R8 ;  /* 0x000000524808723c */ /* 0x040fe20000041808 */
[----:B------:R-:W4:Y:S07]  /*df70*/  LDSM.16.MT88.4 R80, [R221+0x6100] ;  /* 0x00610000dd50783b */ /* 0x000f2e0000004200 */
[C---:B------:R-:W-:Y:S04]  /*df80*/  HMMA.16816.F32.BF16 R12, R72.reuse, R88, R12 ;  /* 0x00000058480c723c */ /* 0x040fe8000004180c */
[--C-:B-1----:R-:W-:Y:S04]  /*df90*/  FFMA.FTZ R70, R252, c[0x0][0x2d0], -R71.reuse ;  /* 0x0000b400fc467a23 */ /* 0x102fe80000010847 */
[C---:B------:R-:W-:Y:S01]  /*dfa0*/  HMMA.16816.F32.BF16 R16, R72.reuse, R90, R16 ;  /* 0x0000005a4810723c */ /* 0x040fe20000041810 */
[----:B------:R1:W5:Y:S01]  /*dfb0*/  MUFU.EX2 R162, R70 ;  /* 0x0000004600a27308 */ /* 0x0003620000000800 */
[----:B------:R-:W5:Y:S06]  /*dfc0*/  LDSM.16.MT88.4 R88, [R224+0x6100] ;  /* 0x00610000e058783b */ /* 0x000f6c0000004200 */
        /* <DEDUP_REMOVED lines=37> */
[C---:B---3--:R-:W-:Y:S08]  /*e220*/  HMMA.16816.F32.BF16 R4, R72.reuse, R84, R4 ;  /* 0x000000544804723c */ /* 0x048ff00000041804 */
[C---:B------:R-:W-:Y:S01]  /*e230*/  HMMA.16816.F32.BF16 R8, R72.reuse, R86, R8 ;  /* 0x000000564808723c */ /* 0x040fe20000041808 */
[----:B------:R-:W3:Y:S07]  /*e240*/  LDSM.16.MT88.4 R84, [R221+0x6900] ;  /* 0x00690000dd54783b */ /* 0x000eee0000004200 */
[C---:B------:R-:W-:Y:S04]  /*e250*/  HMMA.16816.F32.BF16 R12, R72.reuse, R100, R12 ;  /* 0x00000064480c723c */ /* 0x040fe8000004180c */
[--C-:B-1----:R-:W-:Y:S01]  /*e260*/  FFMA.FTZ R70, R152, c[0x0][0x2d0], -R71.reuse ;  /* 0x0000b40098467a23 */ /* 0x102fe20000010847 */
[----:B------:R-:W-:Y:S03]  /*e270*/  MOV R152, R155 ;  /* 0x0000009b00987202 */ /* 0x000fe60000000f00 */
[C---:B------:R-:W-:Y:S01]  /*e280*/  HMMA.16816.F32.BF16 R16, R72.reuse, R102, R16 ;  /* 0x000000664810723c */ /* 0x040fe20000041810 */
[----:B------:R1:W5:Y:S01]  /*e290*/  MUFU.EX2 R155, R70 ;  /* 0x00000046009b7308 */ /* 0x0003620000000800 */
[----:B------:R-:W-:Y:S06]  /*e2a0*/  LDSM.16.MT88.4 R100, [R224+0x7100] ;  /* 0x00710000e064783b */ /* 0x000fec0000004200 */
[C---:B--2---:R-:W-:Y:S08]  /*e2b0*/  HMMA.16816.F32.BF16 R20, R72.reuse, R76, R20 ;  /* 0x0000004c4814723c */ /* 0x044ff00000041814 */
[C---:B------:R-:W-:Y:S01]  /*e2c0*/  HMMA.16816.F32.BF16 R24, R72.reuse, R78, R24 ;  /* 0x0000004e4818723c */ /* 0x040fe20000041818 */
[----:B------:R-:W2:Y:S07]  /*e2d0*/  LDSM.16.MT88.4 R76, [R225+0x6900] ;  /* 0x00690000e14c783b */ /* 0x000eae0000004200 */
[C---:B----4-:R-:W-:Y:S04]  /*e2e0*/  HMMA.16816.F32.BF16 R28, R72.reuse, R80, R28 ;  /* 0x00000050481c723c */ /* 0x050fe8000004181c */
[--C-:B-1----:R-:W-:Y:S04]  /*e2f0*/  FFMA.FTZ R70, R154, c[0x0][0x2d0], -R71.reuse ;  /* 0x0000b4009a467a23 */ /* 0x102fe80000010847 */
[C---:B------:R-:W-:Y:S01]  /*e300*/  HMMA.16816.F32.BF16 R32, R72.reuse, R82, R32 ;  /* 0x000000524820723c */ /* 0x040fe20000041820 */
[----:B------:R1:W-:Y:S01]  /*e310*/  MUFU.EX2 R154, R70 ;  /* 0x00000046009a7308 */ /* 0x0003e20000000800 */
[----:B------:R-:W4:Y:S06]  /*e320*/  LDSM.16.MT88.4 R80, [R224+0x6900] ;  /* 0x00690000e050783b */ /* 0x000f2c0000004200 */
        /* <DEDUP_REMOVED lines=11> */
[C---:B----4-:R-:W-:Y:S04]  /*e3e0*/  HMMA.16816.F32.BF16 R60, R72.reuse, R80, R60 ;  /* 0x00000050483c723c */ /* 0x050fe8000004183c */
[--C-:B-1----:R-:W-:Y:S01]  /*e3f0*/  FFMA.FTZ R70, R110, c[0x0][0x2d0], -R3.reuse ;  /* 0x0000b4006e467a23 */ /* 0x102fe20000010803 */
[----:B------:R-:W-:Y:S03]  /*e400*/  MOV R110, R139 ;  /* 0x0000008b006e7202 */ /* 0x000fe60000000f00 */
[----:B------:R-:W-:Y:S01]  /*e410*/  HMMA.16816.F32.BF16 R64, R72, R82, R64 ;  /* 0x000000524840723c */ /* 0x000fe20000041840 */
[----:B------:R1:W-:Y:S01]  /*e420*/  MUFU.EX2 R129, R70 ;  /* 0x0000004600817308 */ /* 0x0003e20000000800 */
[----:B------:R-:W4:Y:S05]  /*e430*/  LDSM.16.MT88.4 R80, [R225+0x3100] ;  /* 0x00310000e150783b */ /* 0x000f2a0000004200 */
[----:B-----5:R-:W-:Y:S02]  /*e440*/  F2FP.BF16.PACK_AB R72, R155, R156 ;  /* 0x0000009c9b48723e */ /* 0x020fe400000010ff */
[----:B------:R-:W-:Y:S03]  /*e450*/  F2FP.BF16.PACK_AB R74, R153, R154 ;  /* 0x0000009a994a723e */ /* 0x000fe600000010ff */
[--C-:B-1----:R-:W-:Y:S02]  /*e460*/  FFMA.FTZ R70, R109, c[0x0][0x2d0], -R3.reuse ;  /* 0x0000b4006d467a23 */ /* 0x102fe40000010803 */
[----:B------:R-:W5:Y:S02]  /*e470*/  LDL.LU R109, [R1+0x18] ;  /* 0x00001800016d7983 */ /* 0x000f640000300800 */
[----:B------:R1:W1:Y:S02]  /*e480*/  MUFU.EX2 R128, R70 ;  /* 0x0000004600807308 */ /* 0x0002640000000800 */
[--C-:B-1----:R-:W-:Y:S01]  /*e490*/  FFMA.FTZ R70, R148, c[0x0][0x2d0], -R3.reuse ;  /* 0x0000b40094467a23 */ /* 0x102fe20000010803 */
[----:B------:R-:W-:Y:S07]  /*e4a0*/  F2FP.BF16.PACK_AB R73, R128, R129 ;  /* 0x000000818049723e */ /* 0x000fee00000010ff */
[----:B------:R1:W-:Y:S02]  /*e4b0*/  MUFU.EX2 R148, R70 ;  /* 0x0000004600947308 */ /* 0x0003e40000000800 */
[----:B-1----:R-:W-:Y:S02]  /*e4c0*/  FFMA.FTZ R70, R108, c[0x0][0x2d0], -R3 ;  /* 0x0000b4006c467a23 */ /* 0x002fe40000010803 */
        /* <DEDUP_REMOVED lines=8> */
[C---:B--2---:R-:W-:Y:S04]  /*e550*/  HMMA.16816.F32.BF16 R12, R72.reuse, R76, R12 ;  /* 0x0000004c480c723c */ /* 0x044fe8000004180c */
[--C-:B-1----:R-:W-:Y:S04]  /*e560*/  FFMA.FTZ R70, R151, c[0x0][0x2d0], -R71.reuse ;  /* 0x0000b40097467a23 */ /* 0x102fe80000010847 */
[C---:B------:R-:W-:Y:S01]  /*e570*/  HMMA.16816.F32.BF16 R16, R72.reuse, R78, R16 ;  /* 0x0000004e4810723c */ /* 0x040fe20000041810 */
[----:B------:R1:W2:Y:S01]  /*e580*/  MUFU.EX2 R151, R70 ;  /* 0x0000004600977308 */ /* 0x0002a20000000800 */
[----:B------:R-:W3:Y:S06]  /*e590*/  LDSM.16.MT88.4 R76, [R221+0x3900] ;  /* 0x00390000dd4c783b */ /* 0x000eec0000004200 */
[C---:B----4-:R-:W-:Y:S08]  /*e5a0*/  HMMA.16816.F32.BF16 R20, R72.reuse, R80, R20 ;  /* 0x000000504814723c */ /* 0x050ff00000041814 */
[C---:B------:R-:W-:Y:S08]  /*e5b0*/  HMMA.16816.F32.BF16 R24, R72.reuse, R82, R24 ;  /* 0x000000524818723c */ /* 0x040ff00000041818 */
[C---:B------:R-:W-:Y:S04]  /*e5c0*/  HMMA.16816.F32.BF16 R28, R72.reuse, R88, R28 ;  /* 0x00000058481c723c */ /* 0x040fe8000004181c */
[--C-:B-1----:R-:W-:Y:S01]  /*e5d0*/  FFMA.FTZ R70, R150, c[0x0][0x2d0], -R71.reuse ;  /* 0x0000b40096467a23 */ /* 0x102fe20000010847 */
[----:B--2---:R-:W-:Y:S03]  /*e5e0*/  F2FP.BF16.PACK_AB R132, R151, R152 ;  /* 0x000000989784723e */ /* 0x004fe600000010ff */
        /* <DEDUP_REMOVED lines=13> */
[----:B--2---:R-:W-:Y:S03]  /*e6c0*/  F2FP.BF16.PACK_AB R134, R149, R150 ;  /* 0x000000969586723e */ /* 0x004fe600000010ff */
[----:B------:R-:W-:Y:S01]  /*e6d0*/  HMMA.16816.F32.BF16 R64, R72, R102, R64 ;  /* 0x000000664840723c */ /* 0x000fe20000041840 */
[----:B------:R1:W-:Y:S01]  /*e6e0*/  MUFU.EX2 R138, R70 ;  /* 0x00000046008a7308 */ /* 0x0003e20000000800 */
[----:B------:R-:W2:Y:S02]  /*e6f0*/  LDSM.16.MT88.4 R100, [R224+0x3900] ;  /* 0x00390000e064783b */ /* 0x000ea40000004200 */
[--C-:B-1----:R-:W-:Y:S02]  /*e700*/  FFMA.FTZ R70, R110, c[0x0][0x2d0], -R3.reuse ;  /* 0x0000b4006e467a23 */ /* 0x102fe40000010803 */
[----:B------:R-:W-:Y:S05]  /*e710*/  FFMA.FTZ R3, R137, c[0x0][0x2d0], -R3 ;  /* 0x0000b40089037a23 */ /* 0x000fea0000010803 */
[----:B------:R-:W1:Y:S10]  /*e720*/  MUFU.EX2 R71, R70 ;  /* 0x0000004600477308 */ /* 0x000e740000000800 */
[----:B------:R-:W4:Y:S01]  /*e730*/  MUFU.EX2 R70, R3 ;  /* 0x0000000300467308 */ /* 0x000f220000000800 */
[----:B-1----:R-:W-:Y:S02]  /*e740*/  F2FP.BF16.PACK_AB R133, R71, R138 ;  /* 0x0000008a4785723e */ /* 0x002fe400000010ff */
[----:B----4-:R-:W-:Y:S07]  /*e750*/  F2FP.BF16.PACK_AB R135, R70, R136 ;  /* 0x000000884687723e */ /* 0x010fee00000010ff */
[C---:B------:R-:W-:Y:S01]  /*e760*/  HMMA.16816.F32.BF16 R72, R132.reuse, R76, R4 ;  /* 0x0000004c8448723c */ /* 0x040fe20000041804 */
[----:B------:R-:W-:Y:S07]  /*e770*/  LDSM.16.MT88.4 R4, [R224+0x7900] ;  /* 0x00790000e004783b */ /* 0x000fee0000004200 */
[C---:B------:R-:W-:Y:S08]  /*e780*/  HMMA.16816.F32.BF16 R76, R132.reuse, R78, R8 ;  /* 0x0000004e844c723c */ /* 0x040ff00000041808 */
[C---:B------:R-:W-:Y:S04]  /*e790*/  HMMA.16816.F32.BF16 R80, R132.reuse, R104, R12 ;  /* 0x000000688450723c */ /* 0x040fe8000004180c */
[----:B-----5:R-:W-:Y:S04]  /*e7a0*/  FFMA.FTZ R2, R2, R109, R218 ;  /* 0x0000006d02027223 */ /* 0x020fe800000100da */
[----:B------:R-:W-:Y:S01]  /*e7b0*/  FADD.FTZ R2, R217, R2 ;  /* 0x00000002d9027221 */ /* 0x000fe20000010000 */
[C---:B------:R-:W-:Y:S03]  /*e7c0*/  HMMA.16816.F32.BF16 R84, R132.reuse, R106, R16 ;  /* 0x0000006a8454723c */ /* 0x040fe60000041810 */
[----:B------:R-:W-:Y:S04]  /*e7d0*/  FADD.FTZ R2, R216, R2 ;  /* 0x00000002d8027221 */ /* 0x000fe80000010000 */
[----:B------:R-:W-:Y:S01]  /*e7e0*/  FADD.FTZ R2, R215, R2 ;  /* 0x00000002d7027221 */ /* 0x000fe20000010000 */
[C---:B---3--:R-:W-:Y:S04]  /*e7f0*/  HMMA.16816.F32.BF16 R88, R132.reuse, R92, R20 ;  /* 0x0000005c8458723c */ /* 0x048fe80000041814 */
[----:B------:R-:W-:Y:S04]  /*e800*/  FADD.FTZ R2, R212, R2 ;  /* 0x00000002d4027221 */ /* 0x000fe80000010000 */
[----:B------:R-:W-:Y:S01]  /*e810*/  FADD.FTZ R2, R206, R2 ;  /* 0x00000002ce027221 */ /* 0x000fe20000010000 */
[C---:B------:R-:W-:Y:S03]  /*e820*/  HMMA.16816.F32.BF16 R92, R132.reuse, R94, R24 ;  /* 0x0000005e845c723c */ /* 0x040fe60000041818 */
[----:B------:R-:W-:Y:S04]  /*e830*/  FADD.FTZ R2, R204, R2 ;  /* 0x00000002cc027221 */ /* 0x000fe80000010000 */
[----:B------:R-:W-:Y:S01]  /*e840*/  FADD.FTZ R2, R203, R2 ;  /* 0x00000002cb027221 */ /* 0x000fe20000010000 */
[C---:B--2---:R-:W-:Y:S04]  /*e850*/  HMMA.16816.F32.BF16 R96, R132.reuse, R100, R28 ;  /* 0x000000648460723c */ /* 0x044fe8000004181c */
[----:B------:R-:W-:Y:S04]  /*e860*/  FADD.FTZ R2, R199, R2 ;  /* 0x00000002c7027221 */ /* 0x000fe80000010000 */
[----:B------:R-:W-:Y:S01]  /*e870*/  FADD.FTZ R2, R198, R2 ;  /* 0x00000002c6027221 */ /* 0x000fe20000010000 */
[C---:B------:R-:W-:Y:S03]  /*e880*/  HMMA.16816.F32.BF16 R100, R132.reuse, R102, R32 ;  /* 0x000000668464723c */ /* 0x040fe60000041820 */
[----:B------:R-:W-:Y:S04]  /*e890*/  FADD.FTZ R2, R197, R2 ;  /* 0x00000002c5027221 */ /* 0x000fe80000010000 */
[----:B------:R-:W-:Y:S05]  /*e8a0*/  FADD.FTZ R2, R196, R2 ;  /* 0x00000002c4027221 */ /* 0x000fea0000010000 */
[----:B------:R-:W-:Y:S04]  /*e8b0*/  FADD.FTZ R2, R191, R2 ;  /* 0x00000002bf027221 */ /* 0x000fe80000010000 */
[----:B------:R-:W-:Y:S02]  /*e8c0*/  FADD.FTZ R2, R189, R2 ;  /* 0x00000002bd027221 */ /* 0x000fe40000010000 */
[----:B------:R-:W-:Y:S02]  /*e8d0*/  FFMA.FTZ R0, R0, R108, R167 ;  /* 0x0000006c00007223 */ /* 0x000fe400000100a7 */
[----:B------:R-:W-:Y:S01]  /*e8e0*/  FADD.FTZ R2, R190, R2 ;  /* 0x00000002be027221 */ /* 0x000fe20000010000 */
[----:B------:R-:W1:Y:S01]  /*e8f0*/  LDSM.16.MT88.4 R108, [R221+0x7900] ;  /* 0x00790000dd6c783b */ /* 0x000e620000004200 */
        /* <DEDUP_REMOVED lines=13> */
[----:B------:R-:W-:Y:S01]  /*e9d0*/  FADD.FTZ R2, R162, R2 ;  /* 0x00000002a2027221 */ /* 0x000fe20000010000 */
[----:B------:R-:W2:Y:S01]  /*e9e0*/  LDSM.16.MT88.4 R116, [R222+0x7900] ;  /* 0x00790000de74783b */ /* 0x000ea20000004200 */
[----:B------:R-:W-:Y:S02]  /*e9f0*/  FADD.FTZ R0, R127, R0 ;  /* 0x000000007f007221 */ /* 0x000fe40000010000 */
[----:B------:R-:W-:Y:S02]  /*ea00*/  FADD.FTZ R2, R161, R2 ;  /* 0x00000002a1027221 */ /* 0x000fe40000010000 */
[----:B------:R-:W-:Y:S02]  /*ea10*/  FADD.FTZ R0, R126, R0 ;  /* 0x000000007e007221 */ /* 0x000fe40000010000 */
[----:B------:R-:W-:Y:S02]  /*ea20*/  FADD.FTZ R2, R160, R2 ;  /* 0x00000002a0027221 */ /* 0x000fe40000010000 */
[----:B------:R-:W-:Y:S02]  /*ea30*/  FADD.FTZ R0, R125, R0 ;  /* 0x000000007d007221 */ /* 0x000fe40000010000 */
[----:B------:R-:W-:Y:S01]  /*ea40*/  FADD.FTZ R2, R156, R2 ;  /* 0x000000029c027221 */ /* 0x000fe20000010000 */
[C---:B-1----:R-:W-:Y:S03]  /*ea50*/  HMMA.16816.F32.BF16 R104, R132.reuse, R108, R36 ;  /* 0x0000006c8468723c */ /* 0x042fe60000041824 */
[----:B------:R-:W-:Y:S02]  /*ea60*/  FADD.FTZ R0, R124, R0 ;  /* 0x000000007c007221 */ /* 0x000fe40000010000 */
[----:B------:R-:W1:Y:S01]  /*ea70*/  LDSM.16.MT88.4 R124, [R225+0x7900] ;  /* 0x00790000e17c783b */ /* 0x000e620000004200 */
[----:B------:R-:W-:Y:S02]  /*ea80*/  FADD.FTZ R2, R155, R2 ;  /* 0x000000029b027221 */ /* 0x000fe40000010000 */
[C---:B------:R-:W-:Y:S04]  /*ea90*/  HMMA.16816.F32.BF16 R108, R132.reuse, R110, R40 ;  /* 0x0000006e846c723c */ /* 0x040fe80000041828 */
[----:B------:R-:W-:Y:S02]  /*eaa0*/  FADD.FTZ R0, R158, R0 ;  /* 0x000000009e007221 */ /* 0x000fe40000010000 */
[----:B------:R-:W-:Y:S02]  /*eab0*/  FADD.FTZ R2, R154, R2 ;  /* 0x000000029a027221 */ /* 0x000fe40000010000 */
[----:B------:R-:W-:Y:S04]  /*eac0*/  FADD.FTZ R0, R157, R0 ;  /* 0x000000009d007221 */ /* 0x000fe80000010000 */
[----:B------:R-:W-:Y:S02]  /*ead0*/  FADD.FTZ R0, R115, R0 ;  /* 0x0000000073007221 */ /* 0x000fe40000010000 */
[----:B------:R-:W-:Y:S02]  /*eae0*/  FADD.FTZ R2, R153, R2 ;  /* 0x0000000299027221 */ /* 0x000fe40000010000 */
        /* <DEDUP_REMOVED lines=32> */
.L_x_504:
        /* <DEDUP_REMOVED lines=93> */
.L_x_500:
[----:B------:R-:W-:Y:S05]  /*f2c0*/  @P2 BRA `(.L_x_506) ;  /* 0x000012b000002947 */ /* 0x000fea0003800000 */
[----:B------:R-:W2:Y:S01]  /*f2d0*/  LDL R34, [R1+0x50] ;  /* 0x0000500001227983 */ /* 0x000ea20000100800 */
[----:B------:R-:W-:Y:S02]  /*f2e0*/  F2FP.BF16.PACK_AB R27, R27, R72 ;  /* 0x000000481b1b723e */ /* 0x000fe400000010ff */
[----:B------:R-:W-:Y:S01]  /*f2f0*/  F2FP.BF16.PACK_AB R75, R75, R74 ;  /* 0x0000004a4b4b723e */ /* 0x000fe200000010ff */
[----:B------:R-:W1:Y:S01]  /*f300*/  S2R R32, SR_TID.X ;  /* 0x0000000000207919 */ /* 0x000e620000002100 */
        /* <DEDUP_REMOVED lines=12> */
[----:B-1----:R-:W-:Y:S02]  /*f3d0*/  SHF.R.S32.HI R33, RZ, 0x1f, R32 ;  /* 0x0000001fff217819 */ /* 0x002fe40000011420 */
[----:B------:R-:W-:-:S02]  /*f3e0*/  F2FP.BF16.PACK_AB R24, R24, R100 ;  /* 0x000000641818723e */ /* 0x000fc400000010ff */
[CC--:B------:R-:W-:Y:S02]  /*f3f0*/  LEA.HI R2, R33.reuse, R32.reuse, RZ, 0x2 ;  /* 0x0000002021027211 */ /* 0x0c0fe400078f10ff */
[----:B------:R-:W-:Y:S02]  /*f400*/  LEA.HI R29, R33, R32, RZ, 0x5 ;  /* 0x00000020211d7211 */ /* 0x000fe400078f28ff */
[--C-:B------:R-:W-:Y:S02]  /*f410*/  SHF.R.S32.HI R4, RZ, 0x2, R2.reuse ;  /* 0x00000002ff047819 */ /* 0x100fe40000011402 */
[----:B------:R-:W-:Y:S02]  /*f420*/  SHF.R.S32.HI R0, RZ, 0x1f, R2 ;  /* 0x0000001fff007819 */ /* 0x000fe40000011402 */
[----:B------:R-:W-:Y:S02]  /*f430*/  SHF.R.S32.HI R28, RZ, 0x5, R29 ;  /* 0x00000005ff1c7819 */ /* 0x000fe4000001141d */
[----:B------:R-:W-:-:S02]  /*f440*/  LEA.HI R0, R0, R4, RZ, 0x3 ;  /* 0x0000000400007211 */ /* 0x000fc400078f18ff */
[----:B------:R-:W-:Y:S02]  /*f450*/  F2FP.BF16.PACK_AB R102, R103, R102 ;  /* 0x000000666766723e */ /* 0x000fe400000010ff */
[----:B------:R-:W-:Y:S02]  /*f460*/  LOP3.LUT R0, R0, 0xfffffff8, RZ, 0xc0, !PT ;  /* 0xfffffff800007812 */ /* 0x000fe400078ec0ff */
[----:B------:R-:W-:Y:S02]  /*f470*/  F2FP.BF16.PACK_AB R22, R22, R104 ;  /* 0x000000681616723e */ /* 0x000fe400000010ff */
[----:B------:R-:W-:Y:S01]  /*f480*/  F2FP.BF16.PACK_AB R107, R107, R106 ;  /* 0x0000006a6b6b723e */ /* 0x000fe200000010ff */
[----:B------:R-:W-:Y:S01]  /*f490*/  IMAD.IADD R4, R4, 0x1, -R0 ;  /* 0x0000000104047824 */ /* 0x000fe200078e0a00 */
[----:B------:R-:W-:Y:S02]  /*f4a0*/  LOP3.LUT R0, R2, 0xfffffffc, RZ, 0xc0, !PT ;  /* 0xfffffffc02007812 */ /* 0x000fe400078ec0ff */
[----:B------:R-:W-:Y:S01]  /*f4b0*/  F2FP.BF16.PACK_AB R21, R21, R108 ;  /* 0x0000006c1515723e */ /* 0x000fe200000010ff */
[C---:B------:R-:W-:Y:S01]  /*f4c0*/  IMAD.SHL.U32 R2, R4.reuse, 0x40, RZ ;  /* 0x0000004004027824 */ /* 0x040fe200078e00ff */
[----:B------:R-:W-:Y:S01]  /*f4d0*/  LOP3.LUT R3, R4, 0x1, RZ, 0xc0, !PT ;  /* 0x0000000104037812 */ /* 0x000fe200078ec0ff */
[----:B------:R-:W-:Y:S01]  /*f4e0*/  IMAD.IADD R23, R32, 0x1, -R0 ;  /* 0x0000000120177824 */ /* 0x000fe200078e0a00 */
[----:B------:R-:W-:-:S02]  /*f4f0*/  F2FP.BF16.PACK_AB R111, R111, R110 ;  /* 0x0000006e6f6f723e */ /* 0x000fc400000010ff */
[----:B------:R-:W-:Y:S01]  /*f500*/  LOP3.LUT R0, R2, 0x1c0, RZ, 0xc0, !PT ;  /* 0x000001c002007812 */ /* 0x000fe200078ec0ff */
[----:B------:R-:W-:Y:S01]  /*f510*/  IMAD R2, R28, 0x200, R23 ;  /* 0x000002001c027824 */ /* 0x000fe200078e0217 */
[----:B------:R-:W-:Y:S02]  /*f520*/  ISETP.NE.U32.AND P0, PT, R3, 0x1, PT ;  /* 0x000000010300780c */ /* 0x000fe40003f05070 */
[----:B------:R-:W-:Y:S02]  /*f530*/  LEA.HI R0, R0, R0, RZ, 0x1d ;  /* 0x0000000000007211 */ /* 0x000fe400078fe8ff */
[----:B------:R-:W-:Y:S01]  /*f540*/  R2P PR, R4, 0x6 ;  /* 0x0000000604007804 */ /* 0x000fe20000000000 */
[----:B------:R-:W-:Y:S01]  /*f550*/  IMAD.MOV.U32 R4, RZ, RZ, 0x20 ;  /* 0x00000020ff047424 */ /* 0x000fe200078e00ff */
[----:B------:R-:W-:Y:S01]  /*f560*/  F2FP.BF16.PACK_AB R20, R20, R112 ;  /* 0x000000701414723e */ /* 0x000fe200000010ff */
[----:B------:R-:W-:Y:S01]  /*f570*/  IMAD.U32 R0, R2, 0x2, R0 ;  /* 0x0000000202007824 */ /* 0x000fe200078e0000 */
[----:B------:R-:W-:-:S02]  /*f580*/  F2FP.BF16.PACK_AB R19, R19, R114 ;  /* 0x000000721313723e */ /* 0x000fc400000010ff */
[----:B------:R-:W-:Y:S01]  /*f590*/  SEL R4, R4, 0xffffffe0, !P1 ;  /* 0xffffffe004047807 */ /* 0x000fe20004800000 */
[----:B------:R-:W-:Y:S01]  /*f5a0*/  IMAD.SHL.U32 R0, R0, 0x2, RZ ;  /* 0x0000000200007824 */ /* 0x000fe200078e00ff */
[----:B------:R-:W-:Y:S01]  /*f5b0*/  BAR.SYNC.DEFER_BLOCKING 0x1, 0x100 ;  /* 0x0044000000007b1d */ /* 0x000fe20000010000 */
[----:B------:R-:W-:Y:S02]  /*f5c0*/  F2FP.BF16.PACK_AB R18, R18, R116 ;  /* 0x000000741212723e */ /* 0x000fe400000010ff */
[----:B------:R-:W-:Y:S02]  /*f5d0*/  F2FP.BF16.PACK_AB R17, R17, R118 ;  /* 0x000000761111723e */ /* 0x000fe400000010ff */
[C---:B------:R-:W-:Y:S02]  /*f5e0*/  IADD3 R3, R0.reuse, 0x80, RZ ;  /* 0x0000008000037810 */ /* 0x040fe40007ffe0ff */
[C---:B------:R-:W-:Y:S02]  /*f5f0*/  IADD3 R2, R0.reuse, 0x70, RZ ;  /* 0x0000007000027810 */ /* 0x040fe40007ffe0ff */
[----:B------:R-:W-:Y:S01]  /*f600*/  @P0 IADD3 R2, R3, 0x10, RZ ;  /* 0x0000001003020810 */ /* 0x000fe20007ffe0ff */
[----:B------:R-:W-:Y:S01]  /*f610*/  IMAD.IADD R3, R0, 0x1, R4 ;  /* 0x0000000100037824 */ /* 0x000fe200078e0204 */
[----:B------:R-:W-:-:S02]  /*f620*/  F2FP.BF16.PACK_AB R16, R16, R120 ;  /* 0x000000781010723e */ /* 0x000fc400000010ff */
[----:B------:R-:W-:Y:S01]  /*f630*/  F2FP.BF16.PACK_AB R13, R13, R122 ;  /* 0x0000007a0d0d723e */ /* 0x000fe200000010ff */
[----:B------:R-:W-:Y:S01]  /*f640*/  IMAD.IADD R4, R4, 0x1, R2 ;  /* 0x0000000104047824 */ /* 0x000fe200078e0202 */
[----:B------:R-:W-:Y:S02]  /*f650*/  F2FP.BF16.PACK_AB R12, R12, R124 ;  /* 0x0000007c0c0c723e */ /* 0x000fe400000010ff */
[----:B------:R-:W-:Y:S02]  /*f660*/  F2FP.BF16.PACK_AB R11, R11, R126 ;  /* 0x0000007e0b0b723e */ /* 0x000fe400000010ff */
[----:B------:R-:W-:Y:S02]  /*f670*/  F2FP.BF16.PACK_AB R9, R9, R128 ;  /* 0x000000800909723e */ /* 0x000fe400000010ff */
[----:B------:R-:W-:Y:S02]  /*f680*/  F2FP.BF16.PACK_AB R15, R15, R130 ;  /* 0x000000820f0f723e */ /* 0x000fe400000010ff */
[----:B------:R-:W-:Y:S01]  /*f690*/  F2FP.BF16.PACK_AB R14, R14, R132 ;  /* 0x000000840e0e723e */ /* 0x000fe200000010ff */
[----:B------:R1:W-:Y:S01]  /*f6a0*/  STS [R0+0x80], R27 ;  /* 0x0000801b00007388 */ /* 0x0003e20000000800 */
[----:B------:R-:W-:-:S02]  /*f6b0*/  F2FP.BF16.PACK_AB R10, R135, R134 ;  /* 0x00000086870a723e */ /* 0x000fc400000010ff */
[----:B------:R-:W-:Y:S01]  /*f6c0*/  ISETP.NE.U32.AND P0, PT, RZ, c[0x0][0x500], PT ;  /* 0x00014000ff007a0c */ /* 0x000fe20003f05070 */
[----:B------:R-:W-:Y:S01]  /*f6d0*/  STS [R0+0x480], R75 ;  /* 0x0004804b00007388 */ /* 0x000fe20000000800 */
[----:B------:R-:W-:Y:S02]  /*f6e0*/  ISETP.NE.U32.AND P1, PT, RZ, c[0x0][0x508], PT ;  /* 0x00014200ff007a0c */ /* 0x000fe40003f25070 */
        /* <DEDUP_REMOVED lines=53> */
.L_x_507:
[----:B---3--:R-:W-:Y:S01]  /*fa40*/  LOP3.LUT R0, R29, 0xffffffe0, RZ, 0xc0, !PT ;  /* 0xffffffe01d007812 */ /* 0x008fe200078ec0ff */
[----:B------:R-:W1:Y:S01]  /*fa50*/  S2R R13, SR_CTAID.Y ;  /* 0x00000000000d7919 */ /* 0x000e620000002600 */
[----:B------:R-:W-:Y:S01]  /*fa60*/  SHF.R.S32.HI R4, RZ, 0x1f, R28 ;  /* 0x0000001fff047819 */ /* 0x000fe2000001141c */
[----:B------:R-:W-:Y:S01]  /*fa70*/  IMAD.MOV.U32 R7, RZ, RZ, c[0x0][0x4e8] ;  /* 0x00013a00ff077624 */ /* 0x000fe200078e00ff */
[----:B------:R-:W-:Y:S01]  /*fa80*/  LEA.HI R16, R33, R32, RZ, 0x3 ;  /* 0x0000002021107211 */ /* 0x000fe200078f18ff */
[----:B------:R-:W-:Y:S01]  /*fa90*/  IMAD.IADD R0, R32, 0x1, -R0 ;  /* 0x0000000120007824 */ /* 0x000fe200078e0a00 */
[----:B------:R-:W2:Y:S01]  /*faa0*/  S2R R19, SR_CTAID.X ;  /* 0x0000000000137919 */ /* 0x000ea20000002500 */
[----:B------:R-:W-:Y:S01]  /*fab0*/  LEA.HI R4, R4, R28, RZ, 0x3 ;  /* 0x0000001c04047211 */ /* 0x000fe200078f18ff */
[----:B-----5:R-:W-:Y:S01]  /*fac0*/  IMAD R15, R15, c[0x0][0x4e8], RZ ;  /* 0x00013a000f0f7a24 */ /* 0x020fe200078e02ff */
[----:B------:R-:W-:Y:S01]  /*fad0*/  ISETP.NE.AND P1, PT, R7, 0x1, PT ;  /* 0x000000010700780c */ /* 0x000fe20003f25270 */
[----:B------:R-:W-:Y:S01]  /*fae0*/  BSSY B0, `(.L_x_508) ;  /* 0x0000079000007945 */ /* 0x000fe20003800000 */
[----:B------:R-:W-:-:S02]  /*faf0*/  SHF.R.S32.HI R6, RZ, 0x1f, R0 ;  /* 0x0000001fff067819 */ /* 0x000fc40000011400 */
[----:B------:R-:W-:Y:S02]  /*fb00*/  LOP3.LUT R5, R4, 0xffffff8, RZ, 0xc0, !PT ;  /* 0x0ffffff804057812 */ /* 0x000fe400078ec0ff */
[----:B------:R-:W-:Y:S02]  /*fb10*/  LEA.HI R4, R23, R23, RZ, 0x1 ;  /* 0x0000001717047211 */ /* 0x000fe400078f08ff */
[----:B------:R-:W-:Y:S02]  /*fb20*/  LEA.HI R6, R6, R0, RZ, 0x2 ;  /* 0x0000000006067211 */ /* 0x000fe400078f10ff */
[----:B------:R-:W-:Y:S02]  /*fb30*/  IADD3 R7, R28, -R5, RZ ;  /* 0x800000051c077210 */ /* 0x000fe40007ffe0ff */
[----:B------:R-:W-:Y:S02]  /*fb40*/  LOP3.LUT R4, R4, 0x1ffffffe, RZ, 0xc0, !PT ;  /* 0x1ffffffe04047812 */ /* 0x000fe400078ec0ff */
[----:B------:R-:W-:-:S02]  /*fb50*/  SHF.R.S32.HI R5, RZ, 0x2, R6 ;  /* 0x00000002ff057819 */ /* 0x000fc40000011406 */
[----:B------:R-:W-:Y:S01]  /*fb60*/  LOP3.LUT P2, RZ, R0, 0x3, RZ, 0xc0, !PT ;  /* 0x0000000300ff7812 */ /* 0x000fe2000784c0ff */
[----:B------:R-:W-:Y:S01]  /*fb70*/  IMAD R0, R3, c[0x0][0x3a0], RZ ;  /* 0x0000e80003007a24 */ /* 0x000fe200078e02ff */
[----:B------:R-:W-:Y:S01]  /*fb80*/  SEL R14, R34, RZ, !P0 ;  /* 0x000000ff220e7207 */ /* 0x000fe20004000000 */
[----:B------:R-:W-:Y:S01]  /*fb90*/  IMAD.IADD R8, R23, 0x1, -R4 ;  /* 0x0000000117087824 */ /* 0x000fe200078e0a04 */
[----:B------:R-:W-:Y:S01]  /*fba0*/  MOV R4, R2 ;  /* 0x0000000200047202 */ /* 0x000fe20000000f00 */
[----:B------:R-:W-:Y:S01]  /*fbb0*/  IMAD R17, R7, 0x10, R5 ;  /* 0x0000001007117824 */ /* 0x000fe200078e0205 */
[----:B-1----:R-:W-:Y:S01]  /*fbc0*/  SHF.R.S32.HI R7, RZ, 0x1f, R13 ;  /* 0x0000001fff077819 */ /* 0x002fe2000001140d */
[----:B------:R-:W-:Y:S01]  /*fbd0*/  IMAD R6, R2, c[0x0][0x3a4], R0 ;  /* 0x0000e90002067a24 */ /* 0x000fe200078e0200 */
[----:B------:R-:W-:Y:S01]  /*fbe0*/  LOP3.LUT R12, R16, 0xfffffff8, RZ, 0xc0, !PT ;  /* 0xfffffff8100c7812 */ /* 0x000fe200078ec0ff */
[----:B------:R-:W-:Y:S01]  /*fbf0*/  IMAD R0, R8, 0x8, R17 ;  /* 0x0000000808007824 */ /* 0x000fe200078e0211 */
[----:B------:R-:W-:Y:S01]  /*fc00*/  SHF.R.S32.HI R16, RZ, 0x3, R16 ;  /* 0x00000003ff107819 */ /* 0x000fe20000011410 */
[----:B------:R-:W-:Y:S01]  /*fc10*/  IMAD.MOV.U32 R5, RZ, RZ, R3 ;  /* 0x000000ffff057224 */ /* 0x000fe200078e0003 */
[----:B------:R-:W-:Y:S01]  /*fc20*/  LEA.HI R18, R33, R32, RZ, 0x6 ;  /* 0x0000002021127211 */ /* 0x000fe200078f30ff */
[----:B--2---:R-:W-:-:S02]  /*fc30*/  IMAD R8, R19, 0x80, R0 ;  /* 0x0000008013087824 */ /* 0x004fc400078e0200 */
[----:B------:R-:W-:-:S04]  /*fc40*/  IMAD.WIDE.U32 R2, R2, c[0x0][0x3a0], RZ ;  /* 0x0000e80002027a25 */ /* 0x000fc800078e00ff */
[----:B------:R-:W-:Y:S01]  /*fc50*/  IMAD.WIDE.U32 R10, R13, c[0x0][0x490], R4 ;  /* 0x000124000d0a7a25 */ /* 0x000fe200078e0004 */
[----:B------:R-:W-:Y:S02]  /*fc60*/  IADD3 R3, R3, R6, RZ ;  /* 0x0000000603037210 */ /* 0x000fe40007ffe0ff */
[----:B------:R-:W-:Y:S01]  /*fc70*/  SHF.R.S32.HI R6, RZ, 0x1f, R34 ;  /* 0x0000001fff067819 */ /* 0x000fe20000011422 */
[----:B------:R-:W-:Y:S02]  /*fc80*/  IMAD R4, R7, c[0x0][0x490], RZ ;  /* 0x0001240007047a24 */ /* 0x000fe400078e02ff */
[----:B------:R-:W-:-:S04]  /*fc90*/  @P1 IMAD.HI.U32 R9, R8, c[0x0][0x4ec], RZ ;  /* 0x00013b0008091a27 */ /* 0x000fc800078e00ff */
[----:B------:R-:W-:Y:S02]  /*fca0*/  IMAD R4, R13, c[0x0][0x494], R4 ;  /* 0x000125000d047a24 */ /* 0x000fe400078e0204 */
[----:B------:R-:W-:Y:S02]  /*fcb0*/  IMAD R7, R7, c[0x0][0x3e8], RZ ;  /* 0x0000fa0007077a24 */ /* 0x000fe400078e02ff */
[----:B------:R-:W-:Y:S01]  /*fcc0*/  IMAD.MOV.U32 R0, RZ, RZ, R8 ;  /* 0x000000ffff007224 */ /* 0x000fe200078e0008 */
[----:B------:R-:W-:Y:S01]  /*fcd0*/  @P1 SHF.R.U32.HI R0, RZ, c[0x0][0x4f0], R9 ;  /* 0x00013c00ff001a19 */ /* 0x000fe20000011609 */
[----:B------:R-:W-:Y:S01]  /*fce0*/  IMAD R7, R13, c[0x0][0x3ec], R7 ;  /* 0x0000fb000d077a24 */ /* 0x000fe200078e0207 */
[----:B------:R-:W-:Y:S01]  /*fcf0*/  IADD3 R5, R11, R4, RZ ;  /* 0x000000040b057210 */ /* 0x000fe20007ffe0ff */
        /* <DEDUP_REMOVED lines=37> */
[----:B------:R-:W-:Y:S01]  /*ff50*/  IADD3 R6, -R0, RZ, RZ ;  /* 0x000000ff00067210 */ /* 0x000fe20007ffe1ff */
[----:B------:R-:W-:Y:S01]  /*ff60*/  IMAD R5, R19, 0x80, R17 ;  /* 0x0000008013057824 */ /* 0x000fe200078e0211 */
[----:B------:R-:W-:Y:S01]  /*ff70*/  SHF.R.S32.HI R7, RZ, 0x1f, R0 ;  /* 0x0000001fff077819 */ /* 0x000fe20000011400 */
[----:B------:R-:W1:Y:S02]  /*ff80*/  SHFL.IDX PT, R11, R2, RZ, 0x1c1f ;  /* 0x001c1fff020b7589 */ /* 0x000e6400000e0000 */
[----:B------:R-:W-:Y:S01]  /*ff90*/  IMAD R6, R6, c[0x0][0x4e8], R13 ;  /* 0x00013a0006067a24 */ /* 0x000fe200078e020d */
[----:B------:R-:W-:Y:S01]  /*ffa0*/  ISETP.GE.OR P0, PT, R5, R15, P2 ;  /* 0x0000000f0500720c */ /* 0x000fe20001706670 */
[----:B------:R-:W-:Y:S01]  /*ffb0*/  SHFL.IDX PT, R8, R8, 0x1, 0x1c1f ;  /* 0x003c1f0008087f89 */ /* 0x000fe200000e0000 */
[----:B------:R-:W-:-:S03]  /*ffc0*/  IMAD R7, R7, c[0x0][0x3e0], RZ ;  /* 0x0000f80007077a24 */ /* 0x000fc600078e02ff */
[----:B------:R2:W3:Y:S01]  /*ffd0*/  SHFL.IDX PT, R9, R2, 0x1, 0x1c1f ;  /* 0x003c1f0002097f89 */ /* 0x0004e200000e0000 */
[----:B------:R-:W-:-:S07]  /*ffe0*/  IMAD R7, R0, c[0x0][0x3e4], R7 ;  /* 0x0000f90000077a24 */ /* 0x000fce00078e0207 */
[----:B-1----:R1:W-:Y:S01]  /*fff0*/  @!P0 ST.E [R10.64], R30 ;  /* 0x0000001e0a008985 */ /* 0x0023e2000c101912 */
[----:B--2---:R-:W-:Y:S02]  /*10000*/  MOV R2, R4 ;  /* 0x0000000400027202 */ /* 0x004fe40000000f00 */
[----:B------:R-:W-:-:S03]  /*10010*/  IADD3 R4, R5, 0x8, RZ ;  /* 0x0000000805047810 */ /* 0x000fc60007ffe0ff */
[----:B------:R-:W-:Y:S01]  /*10020*/  IMAD.WIDE.U32 R2, R0, c[0x0][0x3e0], R2 ;  /* 0x0000f80000027a25 */ /* 0x000fe200078e0002 */
[----:B------:R-:W-:Y:S02]  /*10030*/  SHF.R.S32.HI R0, RZ, 0x1f, R6 ;  /* 0x0000001fff007819 */ /* 0x000fe40000011406 */
[----:B------:R-:W-:Y:S01]  /*10040*/  ISETP.GE.OR P2, PT, R4, R15, P2 ;  /* 0x0000000f0400720c */ /* 0x000fe20001746670 */
[----:B------:R-:W-:Y:S02]  /*10050*/  IMAD.SHL.U32 R4, R18, 0x8, RZ ;  /* 0x0000000812047824 */ /* 0x000fe400078e00ff */
[----:B------:R-:W-:Y:S02]  /*10060*/  IMAD R0, R0, c[0x0][0x3d8], RZ ;  /* 0x0000f60000007a24 */ /* 0x000fe400078e02ff */
[----:B------:R-:W-:Y:S01]  /*10070*/  IMAD.IADD R3, R3, 0x1, R7 ;  /* 0x0000000103037824 */ /* 0x000fe200078e0207 */
[----:B------:R-:W-:Y:S01]  /*10080*/  LOP3.LUT R5, R14, 0x7ffffe00, R4, 0xf8, !PT ;  /* 0x7ffffe000e057812 */ /* 0x000fe200078ef804 */
[C---:B------:R-:W-:Y:S01]  /*10090*/  IMAD R4, R6.reuse, c[0x0][0x3dc], R0 ;  /* 0x0000f70006047a24 */ /* 0x040fe200078e0200 */
[----:B------:R-:W-:Y:S01]  /*100a0*/  LEA R7, R19, R16, 0x7 ;  /* 0x0000001013077211 */ /* 0x000fe200078e38ff */
[----:B------:R-:W-:Y:S01]  /*100b0*/  IMAD.WIDE.U32 R2, R6, c[0x0][0x3d8], R2 ;  /* 0x0000f60006027a25 */ /* 0x000fe200078e0002 */
[----:B------:R-:W-:-:S02]  /*100c0*/  SHF.L.U32 R0, R5, 0x1, RZ ;  /* 0x0000000105007819 */ /* 0x000fc400000006ff */
[----:B------:R-:W-:Y:S01]  /*100d0*/  IADD3 R6, R12, 0x40, RZ ;  /* 0x000000400c067810 */ /* 0x000fe20007ffe0ff */
[----:B---3--:R1:W-:Y:S01]  /*100e0*/  @!P2 ST.E [R8.64], R31 ;  /* 0x0000001f0800a985 */ /* 0x0083e2000c101912 */
[----:B------:R-:W-:Y:S01]  /*100f0*/  IMAD.IADD R3, R3, 0x1, R4 ;  /* 0x0000000103037824 */ /* 0x000fe200078e0204 */
[C---:B------:R-:W-:Y:S02]  /*10100*/  LEA R14, P0, R2.reuse, c[0x0][0x380], 0x1 ;  /* 0x0000e000020e7a11 */ /* 0x040fe400078008ff */
[----:B------:R1:W2:Y:S02]  /*10110*/  LDS.128 R24, [R0+0x1080] ;  /* 0x0010800000187984 */ /* 0x0002a40000000c00 */
[----:B------:R-:W-:Y:S02]  /*10120*/  LEA.HI.X R13, R2, c[0x0][0x384], R3, 0x1, P0 ;  /* 0x0000e100020d7a11 */ /* 0x000fe400000f0c03 */
        /* <DEDUP_REMOVED lines=20> */
.L_x_509:
[----:B------:R-:W-:Y:S05]  /*10270*/  BSYNC B0 ;  /* 0x0000000000007941 */ /* 0x000fea0003800000 */
.L_x_508:
        /* <DEDUP_REMOVED lines=15> */
.L_x_511:
[----:B------:R-:W-:Y:S05]  /*10370*/  BSYNC B0 ;  /* 0x0000000000007941 */ /* 0x000fea0003800000 */
.L_x_510:
        /* <DEDUP_REMOVED lines=15> */
.L_x_513:
[----:B------:R-:W-:Y:S05]  /*10470*/  BSYNC B0 ;  /* 0x0000000000007941 */ /* 0x000fea0003800000 */
.L_x_512:
        /* <DEDUP_REMOVED lines=16> */
.L_x_506:
        /* <DEDUP_REMOVED lines=19> */
.L_x_514:
        /* <DEDUP_REMOVED lines=15> */
[----:B------:R-:W-:Y:S02]  /*107a0*/  MOV R2, R4 ;  /* 0x0000000400027202 */ /* 0x000fe40000000f00 */
[----:B------:R-:W-:-:S13]  /*107b0*/  ISETP.NE.AND P0, PT, R0, 0x1, PT ;  /* 0x000000010000780c */ /* 0x000fda0003f05270 */
[----:B------:R-:W-:Y:S01]  /*107c0*/  @P0 IMAD.HI.U32 R7, R9, c[0x0][0x4ec], RZ ;  /* 0x00013b0009070a27 */ /* 0x000fe200078e00ff */
[----:B-1----:R-:W-:-:S03]  /*107d0*/  SHF.R.S32.HI R0, RZ, 0x1f, R8 ;  /* 0x0000001fff007819 */ /* 0x002fc60000011408 */
[----:B------:R-:W-:-:S04]  /*107e0*/  IMAD.WIDE.U32 R2, R8, c[0x0][0x490], R2 ;  /* 0x0001240008027a25 */ /* 0x000fc800078e0002 */
[----:B------:R-:W-:Y:S02]  /*107f0*/  IMAD R6, R0, c[0x0][0x490], RZ ;  /* 0x0001240000067a24 */ /* 0x000fe400078e02ff */
[----:B------:R-:W-:Y:S01]  /*10800*/  IMAD.MOV.U32 R0, RZ, RZ, R9 ;  /* 0x000000ffff007224 */ /* 0x000fe200078e0009 */
[----:B------:R-:W-:Y:S01]  /*10810*/  @P0 SHF.R.U32.HI R0, RZ, c[0x0][0x4f0], R7 ;  /* 0x00013c00ff000a19 */ /* 0x000fe20000011607 */
[----:B------:R-:W-:Y:S02]  /*10820*/  IMAD R6, R8, c[0x0][0x494], R6 ;  /* 0x0001250008067a24 */ /* 0x000fe400078e0206 */
[----:B------:R-:W-:Y:S01]  /*10830*/  IMAD R8, R11, c[0x0][0x498], RZ ;  /* 0x000126000b087a24 */ /* 0x000fe200078e02ff */
[----:B------:R-:W-:Y:S01]  /*10840*/  IADD3 R7, -R0, RZ, RZ ;  /* 0x000000ff00077210 */ /* 0x000fe20007ffe1ff */
[----:B------:R-:W-:Y:S02]  /*10850*/  IMAD.IADD R3, R6, 0x1, R3 ;  /* 0x0000000106037824 */ /* 0x000fe400078e0203 */
[----:B------:R-:W-:-:S02]  /*10860*/  IMAD R8, R10, c[0x0][0x49c], R8 ;  /* 0x000127000a087a24 */ /* 0x000fc400078e0208 */
[----:B------:R-:W-:Y:S01]  /*10870*/  IMAD R6, R7, c[0x0][0x4e8], R9 ;  /* 0x00013a0007067a24 */ /* 0x000fe200078e0209 */
[----:B------:R-:W-:Y:S01]  /*10880*/  SHF.R.S32.HI R9, RZ, 0x1f, R0 ;  /* 0x0000001fff097819 */ /* 0x000fe20000011400 */
[----:B------:R-:W-:-:S03]  /*10890*/  IMAD.WIDE.U32 R2, R10, c[0x0][0x498], R2 ;  /* 0x000126000a027a25 */ /* 0x000fc600078e0002 */
[----:B------:R-:W-:Y:S02]  /*108a0*/  SHF.R.S32.HI R7, RZ, 0x1f, R6 ;  /* 0x0000001fff077819 */ /* 0x000fe40000011406 */
[----:B------:R-:W-:-:S03]  /*108b0*/  IADD3 R2, P0, R0, R2, RZ ;  /* 0x0000000200027210 */ /* 0x000fc60007f1e0ff */
[----:B------:R-:W-:Y:S01]  /*108c0*/  IMAD R0, R7, c[0x0][0x488], RZ ;  /* 0x0001220007007a24 */ /* 0x000fe200078e02ff */
[----:B------:R-:W-:-:S03]  /*108d0*/  IADD3.X R3, R9, R3, R8, P0, !PT ;  /* 0x0000000309037210 */ /* 0x000fc600007fe408 */
[C---:B------:R-:W-:Y:S02]  /*108e0*/  IMAD R0, R6.reuse, c[0x0][0x48c], R0 ;  /* 0x0001230006007a24 */ /* 0x040fe400078e0200 */
[----:B------:R-:W-:-:S05]  /*108f0*/  IMAD.WIDE.U32 R2, R6, c[0x0][0x488], R2 ;  /* 0x0001220006027a25 */ /* 0x000fca00078e0002 */
[----:B------:R-:W-:Y:S02]  /*10900*/  IADD3 R0, R3, R0, RZ ;  /* 0x0000000003007210 */ /* 0x000fe40007ffe0ff */
[----:B------:R-:W-:-:S04]  /*10910*/  LEA R6, P0, R2, c[0x0][0x450], 0x2 ;  /* 0x0001140002067a11 */ /* 0x000fc800078010ff */
[----:B------:R-:W-:Y:S02]  /*10920*/  LEA.HI.X R7, R2, c[0x0][0x454], R0, 0x2, P0 ;  /* 0x0001150002077a11 */ /* 0x000fe400000f1400 */
[----:B------:R-:W-:-:S05]  /*10930*/  MOV R0, 0xff800000 ;  /* 0xff80000000007802 */ /* 0x000fca0000000f00 */
[----:B------:R1:W-:Y:S02]  /*10940*/  STG.E [R6.64], R0 ;  /* 0x0000000006007986 */ /* 0x0003e4000c101912 */
.L_x_516:
[----:B------:R-:W-:Y:S05]  /*10950*/  BSYNC B0 ;  /* 0x0000000000007941 */ /* 0x000fea0003800000 */
.L_x_515:
[----:B-1----:R-:W1:Y:S01]  /*10960*/  S2R R6, SR_CTAID.Y ;  /* 0x0000000000067919 */ /* 0x002e620000002600 */
[----:B------:R-:W-:Y:S01]  /*10970*/  IMAD R0, R5, c[0x0][0x3a0], RZ ;  /* 0x0000e80005007a24 */ /* 0x000fe200078e02ff */
[----:B------:R-:W-:Y:S01]  /*10980*/  SHF.R.S32.HI R5, RZ, 0x1f, R12 ;  /* 0x0000001fff057819 */ /* 0x000fe2000001140c */
[C---:B------:R-:W-:Y:S01]  /*10990*/  IMAD.WIDE.U32 R2, R4.reuse, c[0x0][0x3a0], RZ ;  /* 0x0000e80004027a25 */ /* 0x040fe200078e00ff */
[----:B------:R-:W2:Y:S01]  /*109a0*/  S2R R14, SR_CTAID.X ;  /* 0x00000000000e7919 */ /* 0x000ea20000002500 */
[----:B------:R-:W-:Y:S01]  /*109b0*/  MOV R8, c[0x0][0x4e8] ;  /* 0x00013a0000087a02 */ /* 0x000fe20000000f00 */
[----:B------:R-:W-:Y:S01]  /*109c0*/  BSSY B0, `(.L_x_517) ;  /* 0x0000035000007945 */ /* 0x000fe20003800000 */
[----:B------:R-:W-:Y:S01]  /*109d0*/  LEA.HI R5, R5, R12, RZ, 0x3 ;  /* 0x0000000c05057211 */ /* 0x000fe200078f18ff */
[----:B------:R-:W-:Y:S01]  /*109e0*/  IMAD R0, R4, c[0x0][0x3a4], R0 ;  /* 0x0000e90004007a24 */ /* 0x000fe200078e0200 */
[----:B------:R-:W-:Y:S02]  /*109f0*/  ISETP.NE.AND P0, PT, R8, 0x1, PT ;  /* 0x000000010800780c */ /* 0x000fe40003f05270 */
[----:B------:R-:W-:-:S02]  /*10a00*/  LOP3.LUT R4, R5, 0xfffffff8, RZ, 0xc0, !PT ;  /* 0xfffffff805047812 */ /* 0x000fc400078ec0ff */
[----:B------:R-:W-:Y:S02]  /*10a10*/  SHF.R.S32.HI R8, RZ, 0x3, R5 ;  /* 0x00000003ff087819 */ /* 0x000fe40000011405 */
[----:B------:R-:W-:Y:S01]  /*10a20*/  IADD3 R3, R3, R0, RZ ;  /* 0x0000000003037210 */ /* 0x000fe20007ffe0ff */
[----:B------:R-:W-:-:S05]  /*10a30*/  IMAD.IADD R12, R12, 0x1, -R4 ;  /* 0x000000010c0c7824 */ /* 0x000fca00078e0a04 */
[-C--:B------:R-:W-:Y:S02]  /*10a40*/  LEA R4, R12, R8.reuse, 0x5 ;  /* 0x000000080c047211 */ /* 0x080fe400078e28ff */
[----:B-1----:R-:W-:Y:S01]  /*10a50*/  SHF.R.S32.HI R7, RZ, 0x1f, R6 ;  /* 0x0000001fff077819 */ /* 0x002fe20000011406 */
[----:B------:R-:W-:Y:S01]  /*10a60*/  IMAD.WIDE.U32 R2, R6, c[0x0][0x3e8], R2 ;  /* 0x0000fa0006027a25 */ /* 0x000fe200078e0002 */
[----:B--2---:R-:W-:-:S03]  /*10a70*/  LEA R8, R14, R8, 0x7 ;  /* 0x000000080e087211 */ /* 0x004fc600078e38ff */
[----:B------:R-:W-:Y:S02]  /*10a80*/  IMAD R0, R7, c[0x0][0x3e8], RZ ;  /* 0x0000fa0007007a24 */ /* 0x000fe400078e02ff */
[----:B------:R-:W-:Y:S02]  /*10a90*/  IMAD R4, R14, 0x80, R4 ;  /* 0x000000800e047824 */ /* 0x000fe400078e0204 */
[----:B------:R-:W-:Y:S02]  /*10aa0*/  IMAD R0, R6, c[0x0][0x3ec], R0 ;  /* 0x0000fb0006007a24 */ /* 0x000fe400078e0200 */
[----:B------:R-:W-:-:S03]  /*10ab0*/  @P0 IMAD.HI.U32 R5, R4, c[0x0][0x4ec], RZ ;  /* 0x00013b0004050a27 */ /* 0x000fc600078e00ff */
[----:B------:R-:W-:Y:S01]  /*10ac0*/  IADD3 R3, R0, R3, RZ ;  /* 0x0000000300037210 */ /* 0x000fe20007ffe0ff */
[----:B------:R-:W-:Y:S01]  /*10ad0*/  IMAD R6, R11, c[0x0][0x3f0], RZ ;  /* 0x0000fc000b067a24 */ /* 0x000fe200078e02ff */
[----:B------:R-:W-:Y:S02]  /*10ae0*/  MOV R0, R4 ;  /* 0x0000000400007202 */ /* 0x000fe40000000f00 */
[----:B------:R-:W-:Y:S01]  /*10af0*/  @P0 SHF.R.U32.HI R0, RZ, c[0x0][0x4f0], R5 ;  /* 0x00013c00ff000a19 */ /* 0x000fe20000011605 */
[C---:B------:R-:W-:Y:S02]  /*10b00*/  IMAD R7, R10.reuse, c[0x0][0x3f4], R6 ;  /* 0x0000fd000a077a24 */ /* 0x040fe400078e0206 */
[----:B------:R-:W-:Y:S01]  /*10b10*/  IMAD.WIDE.U32 R2, R10, c[0x0][0x3f0], R2 ;  /* 0x0000fc000a027a25 */ /* 0x000fe200078e0002 */
[----:B------:R-:W-:-:S03]  /*10b20*/  SHF.R.S32.HI R6, RZ, 0x1f, R0 ;  /* 0x0000001fff067819 */ /* 0x000fc60000011400 */
[----:B------:R-:W-:Y:S01]  /*10b30*/  IMAD.MOV R5, RZ, RZ, -R0 ;  /* 0x000000ffff057224 */ /* 0x000fe200078e0a00 */
[----:B------:R-:W-:Y:S01]  /*10b40*/  IADD3 R3, R3, R7, RZ ;  /* 0x0000000703037210 */ /* 0x000fe20007ffe0ff */
[----:B------:R-:W-:Y:S02]  /*10b50*/  IMAD R6, R6, c[0x0][0x3e0], RZ ;  /* 0x0000f80006067a24 */ /* 0x000fe400078e02ff */
[----:B------:R-:W-:Y:S02]  /*10b60*/  IMAD R5, R5, c[0x0][0x4e8], R4 ;  /* 0x00013a0005057a24 */ /* 0x000fe400078e0204 */
[----:B------:R-:W-:-:S03]  /*10b70*/  IMAD.WIDE.U32 R2, R0, c[0x0][0x3e0], R2 ;  /* 0x0000f80000027a25 */ /* 0x000fc600078e0002 */
[----:B------:R-:W-:Y:S01]  /*10b80*/  SHF.R.S32.HI R4, RZ, 0x1f, R5 ;  /* 0x0000001fff047819 */ /* 0x000fe20000011405 */
[----:B------:R-:W-:Y:S02]  /*10b90*/  IMAD R0, R0, c[0x0][0x3e4], R6 ;  /* 0x0000f90000007a24 */ /* 0x000fe400078e0206 */
[----:B-----5:R-:W-:-:S03]  /*10ba0*/  IMAD R10, R13, c[0x0][0x4e8], RZ ;  /* 0x00013a000d0a7a24 */ /* 0x020fc600078e02ff */
[----:B------:R-:W-:Y:S01]  /*10bb0*/  IADD3 R3, R3, R0, RZ ;  /* 0x0000000003037210 */ /* 0x000fe20007ffe0ff */
[----:B------:R-:W-:-:S04]  /*10bc0*/  IMAD R0, R4, c[0x0][0x3d8], RZ ;  /* 0x0000f60004007a24 */ /* 0x000fc800078e02ff */
[C---:B------:R-:W-:Y:S02]  /*10bd0*/  IMAD R0, R5.reuse, c[0x0][0x3dc], R0 ;  /* 0x0000f70005007a24 */ /* 0x040fe400078e0200 */
[----:B------:R-:W-:-:S04]  /*10be0*/  IMAD.WIDE.U32 R2, R5, c[0x0][0x3d8], R2 ;  /* 0x0000f60005027a25 */ /* 0x000fc800078e0002 */
[----:B------:R-:W-:Y:S01]  /*10bf0*/  IMAD.IADD R0, R3, 0x1, R0 ;  /* 0x0000000103007824 */ /* 0x000fe200078e0200 */
[----:B------:R-:W-:-:S04]  /*10c00*/  LEA R11, P0, R2, c[0x0][0x380], 0x1 ;  /* 0x0000e000020b7a11 */ /* 0x000fc800078008ff */
        /* <DEDUP_REMOVED lines=16> */
.L_x_518:
[----:B------:R-:W-:Y:S05]  /*10d10*/  BSYNC B0 ;  /* 0x0000000000007941 */ /* 0x000fea0003800000 */
.L_x_517:
        /* <DEDUP_REMOVED lines=15> */
.L_x_520:
[----:B------:R-:W-:Y:S05]  /*10e10*/  BSYNC B0 ;  /* 0x0000000000007941 */ /* 0x000fea0003800000 */
.L_x_519:
        /* <DEDUP_REMOVED lines=15> */
.L_x_522:
[----:B------:R-:W-:Y:S05]  /*10f10*/  BSYNC B0 ;  /* 0x0000000000007941 */ /* 0x000fea0003800000 */
.L_x_521:
        /* <DEDUP_REMOVED lines=16> */
.L_x_523:
        /* <DEDUP_REMOVED lines=14> */
.L_x_1833:


//--------------------- .text._ZN7cutlass13device_kernelIN5flash19enable_sm80_to_sm89INS1_16FlashAttnFwdSm80INS1_25CollectiveMainloopFwdSm80ILi8ELi1ELb1EN4cute5tupleIJNS5_1CILi128EEES8_S8_EEELi128ENS_10bfloat16_tEfNS_4arch4Sm80ELb1ELb0ELb1ELb1ELb0ELb1ELb1ELb0EEENS1_21CollectiveEpilogueFwdIS9_NS6_IJNS7_ILi1EEESF_SF_EEESA_SC_Li256ELb1ELb1ELb0ELb0EEENS1_19SingleTileSchedulerILb1ELb0ELb1ELi128EEEEEEEEEvNT_6ParamsE --------------------------
	.section	.text._ZN7cutlass13device_kernelIN5flash19enable_sm80_to_sm89INS1_16FlashAttnFwdSm80INS1_25CollectiveMainloopFwdSm80ILi8ELi1ELb1EN4cute5tupleIJNS5_1CILi128EEES8_S8_EEELi128ENS_10bfloat16_tEfNS_4arch4Sm80ELb1ELb0ELb1ELb1ELb0ELb1ELb1ELb0EEENS1_21CollectiveEpilogueFwdIS9_NS6_IJNS7_ILi1EEESF_SF_EEESA_SC_Li256ELb1ELb1ELb0ELb0EEENS1_19SingleTileSchedulerILb1ELb0ELb1ELi128EEEEEEEEEvNT_6ParamsE,"ax",@progbits
	.sectioninfo	@"SHI_REGISTERS=255"
	.align	128
.text._ZN7cutlass13device_kernelIN5flash19enable_sm80_to_sm89INS1_16FlashAttnFwdSm80INS1_25CollectiveMainloopFwdSm80ILi8ELi1ELb1EN4cute5tupleIJNS5_1CILi128EEES8_S8_EEELi128ENS_10bfloat16_tEfNS_4arch4Sm80ELb1ELb0ELb1ELb1ELb0ELb1ELb1ELb0EEENS1_21CollectiveEpilogueFwdIS9_NS6_IJNS7_ILi1EEESF_SF_EEESA_SC_Li256ELb1ELb1ELb0ELb0EEENS1_19SingleTileSchedulerILb1ELb0ELb1ELi128EEEEEEEEEvNT_6ParamsE:
        .type           _ZN7cutlass13device_kernelIN5flash19enable_sm80_to_sm89INS1_16FlashAttnFwdSm80INS1_25CollectiveMainloopFwdSm80ILi8ELi1ELb1EN4cute5tupleIJNS5_1CILi128EEES8_S8_EEELi128ENS_10bfloat16_tEfNS_4arch4Sm80ELb1ELb0ELb1ELb1ELb0ELb1ELb1ELb0EEENS1_21CollectiveEpilogueFwdIS9_NS6_IJNS7_ILi1EEESF_SF_EEESA_SC_Li256ELb1ELb1ELb0ELb0EEENS1_19SingleTileSchedulerILb1ELb0ELb1ELi128EEEEEEEEEvNT_6ParamsE,@function
        .size           _ZN7cutlass13device_kernelIN5flash19enable_sm80_to_sm89INS1_16FlashAttnFwdSm80INS1_25CollectiveMainloopFwdSm80ILi8ELi1ELb1EN4cute5tupleIJNS5_1CILi128EEES8_S8_EEELi128ENS_10bfloat16_tEfNS_4arch4Sm80ELb1ELb0ELb1ELb1ELb0ELb1ELb1ELb0EEENS1_21CollectiveEpilogueFwdIS9_NS6_IJNS7_ILi1EEESF_SF_EEESA_SC_Li256ELb1ELb1ELb0ELb0EEENS1_19SingleTileSchedulerILb1ELb0ELb1ELi128EEEEEEEEEvNT_6ParamsE,(.L_x_1834 - _ZN7cutlass13device_kernelIN5flash19enable_sm80_to_sm89INS1_16FlashAttnFwdSm80INS1_25CollectiveMainloopFwdSm80ILi8ELi1ELb1EN4cute5tupleIJNS5_1CILi128EEES8_S8_EEELi128ENS_10bfloat16_tEfNS_4arch4Sm80ELb1ELb0ELb1ELb1ELb0ELb1ELb1ELb0EEENS1_21CollectiveEpilogueFwdIS9_NS6_IJNS7_ILi1EEESF_SF_EEESA_SC_Li256ELb1ELb1ELb0ELb0EEENS1_19SingleTileSchedulerILb1ELb0ELb1ELi128EEEEEEEEEvNT_6ParamsE)
        .other          _ZN7cutlass13device_kernelIN5flash19enable_sm80_to_sm89INS1_16FlashAttnFwdSm80INS1_25CollectiveMainloopFwdSm80ILi8ELi1ELb1EN4cute5tupleIJNS5_1CILi128EEES8_S8_EEELi128ENS_10bfloat16_tEfNS_4arch4Sm80ELb1ELb0ELb1ELb1ELb0ELb1ELb1ELb0EEENS1_21CollectiveEpilogueFwdIS9_NS6_IJNS7_ILi1EEESF_SF_EEESA_SC_Li256ELb1ELb1ELb0ELb0EEENS1_19SingleTileSchedulerILb1ELb0ELb1ELi128EEEEEEEEEvNT_6ParamsE,@"STO_CUDA_ENTRY STV_DEFAULT"
_ZN7cutlass13device_kernelIN5flash19enable_sm80_to_sm89INS1_16FlashAttnFwdSm80INS1_25CollectiveMainloopFwdSm80ILi8ELi1ELb1EN4cute5tupleIJNS5_1CILi128EEES8_S8_EEELi128ENS_10bfloat16_tEfNS_4arch4Sm80ELb1ELb0ELb1ELb1ELb0ELb1ELb1ELb0EEENS1_21CollectiveEpilogueFwdIS9_NS6_IJNS7_ILi1EEESF_SF_EEESA_SC_Li256ELb1ELb1ELb0ELb0EEENS1_19SingleTileSchedulerILb1ELb0ELb1ELi128EEEEEEEEEvNT_6ParamsE:
        /* <DEDUP_REMOVED lines=17> */
.L_x_525:
        /* <DEDUP_REMOVED lines=8> */
.L_x_527:
[----:B------:R-:W-:-:S04]  /*0190*/  MOV R0, c[0x0][0x54c] ;  /* 0x0001530000007a02 */ /* 0x000fc80000000f00 */
.L_x_526:
[----:B------:R-:W-:Y:S01]  /*01a0*/  USHF.L.U32 UR4, UR4, 0x7, URZ ;  /* 0x0000000704047899 */ /* 0x000fe2000800063f */
[----:B-----5:R-:W-:-:S05]  /*01b0*/  IMAD R0, R0, c[0x0][0x548], RZ ;  /* 0x0001520000007a24 */ /* 0x020fca00078e02ff */
[----:B------:R-:W-:-:S04]  /*01c0*/  MOV R12, UR4 ;  /* 0x00000004000c7c02 */ /* 0x000fc80008000f00 */
[----:B------:R-:W-:-:S04]  /*01d0*/  ISETP.GE.AND P0, PT, R12, R0, PT ;  /* 0x000000000c00720c */ /* 0x000fc80003f06270 */
[----:B------:R-:W-:-:S05]  /*01e0*/  SEL R0, R5, 0xffffffff, !P0 ;  /* 0xffffffff05007807 */ /* 0x000fca0004000000 */
[----:B------:R2:W-:Y:S01]  /*01f0*/  STL [R1+0x44], R0 ;  /* 0x0000440001007387 */ /* 0x0005e20000100800 */
[----:B------:R-:W-:Y:S05]  /*0200*/  BRA `(.L_x_528) ;  /* 0x0000014000007947 */ /* 0x000fea0003800000 */
.L_x_524:
[----:B------:R-:W-:-:S04]  /*0210*/  ISETP.NE.U32.AND P0, PT, RZ, c[0x0][0x568], PT ;  /* 0x00015a00ff007a0c */ /* 0x000fc80003f05070 */
[----:B------:R-:W-:-:S13]  /*0220*/  ISETP.NE.AND.EX P0, PT, RZ, c[0x0][0x56c], PT, P0 ;  /* 0x00015b00ff007a0c */ /* 0x000fda0003f05300 */
[----:B------:R-:W-:Y:S05]  /*0230*/  @!P0 BRA `(.L_x_529) ;  /* 0x0000002000008947 */ /* 0x000fea0003800000 */
[----:B------:R1:W5:Y:S01]  /*0240*/  LDG.E R0, [R2.64] ;  /* 0x0000000802007981 */ /* 0x000362000c1e1900 */
[----:B------:R-:W-:Y:S05]  /*0250*/  BRA `(.L_x_530) ;  /* 0x0000009000007947 */ /* 0x000fea0003800000 */
.L_x_529:
        /* <DEDUP_REMOVED lines=8> */
.L_x_531:
[----:B------:R-:W-:-:S04]  /*02e0*/  MOV R0, c[0x0][0x54c] ;  /* 0x0001530000007a02 */ /* 0x000fc80000000f00 */
.L_x_530:
[----:B------:R-:W-:Y:S01]  /*02f0*/  USHF.L.U32 UR4, UR4, 0x7, URZ ;  /* 0x0000000704047899 */ /* 0x000fe2000800063f */
[----:B-----5:R-:W-:-:S05]  /*0300*/  IMAD R0, R0, c[0x0][0x548], RZ ;  /* 0x0001520000007a24 */ /* 0x020fca00078e02ff */
[----:B------:R-:W-:-:S04]  /*0310*/  MOV R12, UR4 ;  /* 0x00000004000c7c02 */ /* 0x000fc80008000f00 */
[----:B------:R-:W-:-:S04]  /*0320*/  ISETP.GE.AND P0, PT, R12, R0, PT ;  /* 0x000000000c00720c */ /* 0x000fc80003f06270 */
[----:B------:R-:W-:-:S05]  /*0330*/  SEL R0, R5, 0xffffffff, !P0 ;  /* 0xffffffff05007807 */ /* 0x000fca0004000000 */
[----:B------:R2:W-:Y:S04]  /*0340*/  STL [R1+0x44], R0 ;  /* 0x0000440001007387 */ /* 0x0005e80000100800 */
.L_x_528:
[----:B------:R-:W3:Y:S02]  /*0350*/  LDL R18, [R1+0x44] ;  /* 0x0000440001127983 */ /* 0x000ee40000100800 */
[----:B---3--:R-:W-:-:S13]  /*0360*/  ISETP.GE.AND P0, PT, R18, RZ, PT ;  /* 0x000000ff1200720c */ /* 0x008fda0003f06270 */
[----:B------:R-:W-:Y:S05]  /*0370*/  @!P0 EXIT ;  /* 0x000000000000894d */ /* 0x000fea0003800000 */
[----:B------:R-:W-:Y:S01]  /*0380*/  ISETP.NE.U32.AND P0, PT, RZ, c[0x0][0x370], PT ;  /* 0x0000dc00ff007a0c */ /* 0x000fe20003f05070 */
[----:B--2---:R-:W-:Y:S01]  /*0390*/  IMAD.MOV.U32 R0, RZ, RZ, c[0x0][0x168] ;  /* 0x00005a00ff007624 */ /* 0x004fe200078e00ff */
[----:B------:R-:W-:Y:S01]  /*03a0*/  ISETP.NE.U32.AND P1, PT, RZ, c[0x0][0x360], PT ;  /* 0x0000d800ff007a0c */ /* 0x000fe20003f25070 */
[----:B------:R-:W-:Y:S01]  /*03b0*/  CS2R R180, SRZ ;  /* 0x0000000000b47805 */ /* 0x000fe2000001ff00 */
[----:B------:R-:W-:Y:S01]  /*03c0*/  ISETP.NE.AND.EX P2, PT, RZ, c[0x0][0x374], PT, P0 ;  /* 0x0000dd00ff007a0c */ /* 0x000fe20003f45300 */
[----:B------:R-:W-:Y:S01]  /*03d0*/  IMAD.MOV.U32 R173, RZ, RZ, RZ ;  /* 0x000000ffffad7224 */ /* 0x000fe200078e00ff */
[----:B------:R-:W-:Y:S01]  /*03e0*/  ISETP.NE.AND.EX P0, PT, RZ, c[0x0][0x364], PT, P1 ;  /* 0x0000d900ff007a0c */ /* 0x000fe20003f05310 */
[----:B------:R-:W-:Y:S01]  /*03f0*/  IMAD.MOV.U32 R13, RZ, RZ, RZ ;  /* 0x000000ffff0d7224 */ /* 0x000fe200078e00ff */
        /* <DEDUP_REMOVED lines=11> */
[----:B-1----:R-:W-:Y:S01]  /*04b0*/  IMAD.WIDE R2, R18, R14, c[0x0][0x358] ;  /* 0x0000d60012027625 */ /* 0x002fe200078e020e */
[----:B------:R1:W3:Y:S04]  /*04c0*/  @P0 LDG.E R0, [R8.64] ;  /* 0x0000000808000981 */ /* 0x0002e8000c1e1900 */
[----:B------:R2:W5:Y:S04]  /*04d0*/  @P1 LDG.E R173, [R6.64] ;  /* 0x0000000806ad1981 */ /* 0x000568000c1e1900 */
[----:B------:R2:W5:Y:S04]  /*04e0*/  @P5 LDG.E R181, [R4.64] ;  /* 0x0000000804b55981 */ /* 0x000568000c1e1900 */
[----:B------:R2:W5:Y:S04]  /*04f0*/  @P3 LDG.E R13, [R2.64] ;  /* 0x00000008020d3981 */ /* 0x000568000c1e1900 */
[----:B------:R-:W4:Y:S01]  /*0500*/  S2R R26, SR_CTAID.Y ;  /* 0x00000000001a7919 */ /* 0x000f220000002600 */
[----:B------:R-:W-:-:S02]  /*0510*/  IMAD.MOV.U32 R126, RZ, RZ, c[0x0][0x228] ;  /* 0x00008a00ff7e7624 */ /* 0x000fc400078e00ff */
[----:B-1----:R-:W-:Y:S01]  /*0520*/  IMAD.MOV.U32 R8, RZ, RZ, c[0x0][0x1d0] ;  /* 0x00007400ff087624 */ /* 0x002fe200078e00ff */
[----:B----4-:R-:W-:Y:S01]  /*0530*/  SHF.R.S32.HI R213, RZ, 0x1f, R26 ;  /* 0x0000001fffd57819 */ /* 0x010fe2000001141a */
[----:B---3--:R2:W-:Y:S01]  /*0540*/  STL [R1+0x34], R0 ;  /* 0x0000340001007387 */ /* 0x0085e20000100800 */
[----:B------:R-:W-:Y:S01]  /*0550*/  IMAD.MOV.U32 R9, RZ, RZ, R0 ;  /* 0x000000ffff097224 */ /* 0x000fe200078e0000 */
[----:B------:R-:W-:Y:S05]  /*0560*/  @P0 BRA `(.L_x_532) ;  /* 0x0000005000000947 */ /* 0x000fea0003800000 */
[----:B------:R-:W-:Y:S05]  /*0570*/  @!P1 BRA `(.L_x_532) ;  /* 0x0000004000009947 */ /* 0x000fea0003800000 */
[----:B--2---:R1:W2:Y:S04]  /*0580*/  LDG.E R0, [R6.64] ;  /* 0x0000000806007981 */ /* 0x0042a8000c1e1900 */
[----:B-1----:R-:W2:Y:S02]  /*0590*/  LDG.E R6, [R6.64+0x4] ;  /* 0x0000040806067981 */ /* 0x002ea4000c1e1900 */
[----:B--2---:R-:W-:-:S05]  /*05a0*/  IADD3 R9, -R0, R6, RZ ;  /* 0x0000000600097210 */ /* 0x004fca0007ffe1ff */
[----:B------:R1:W-:Y:S02]  /*05b0*/  STL [R1+0x34], R9 ;  /* 0x0000340901007387 */ /* 0x0003e40000100800 */
.L_x_532:
[----:B------:R-:W-:-:S04]  /*05c0*/  ISETP.NE.U32.AND P0, PT, RZ, c[0x0][0x368], PT ;  /* 0x0000da00ff007a0c */ /* 0x000fc80003f05070 */
[----:B------:R-:W-:-:S13]  /*05d0*/  ISETP.NE.AND.EX P0, PT, RZ, c[0x0][0x36c], PT, P0 ;  /* 0x0000db00ff007a0c */ /* 0x000fda0003f05300 */
[----:B------:R-:W-:Y:S05]  /*05e0*/  @!P0 BRA `(.L_x_533) ;  /* 0x0000003000008947 */ /* 0x000fea0003800000 */
[----:B--2---:R-:W-:-:S05]  /*05f0*/  IMAD.WIDE R4, R18, R14, c[0x0][0x368] ;  /* 0x0000da0012047625 */ /* 0x004fca00078e020e */
[----:B------:R2:W5:Y:S01]  /*0600*/  LDG.E R8, [R4.64] ;  /* 0x0000000804087981 */ /* 0x000562000c1e1900 */
[----:B------:R-:W-:Y:S05]  /*0610*/  BRA `(.L_x_534) ;  /* 0x0000004000007947 */ /* 0x000fea0003800000 */
.L_x_533:
[----:B------:R-:W-:Y:S05]  /*0620*/  @!P5 BRA `(.L_x_534) ;  /* 0x000000300000d947 */ /* 0x000fea0003800000 */
[----:B--2---:R2:W3:Y:S04]  /*0630*/  LDG.E R0, [R4.64] ;  /* 0x0000000804007981 */ /* 0x0044e8000c1e1900 */
[----:B--2---:R-:W3:Y:S02]  /*0640*/  LDG.E R4, [R4.64+0x4] ;  /* 0x0000040804047981 */ /* 0x004ee4000c1e1900 */
[----:B---3--:R-:W-:Y:S02]  /*0650*/  IADD3 R8, -R0, R4, RZ ;  /* 0x0000000400087210 */ /* 0x008fe40007ffe1ff */
.L_x_534:
[----:B--2---:R2:W3:Y:S04]  /*0660*/  @P3 LDG.E R4, [R2.64] ;  /* 0x0000000802043981 */ /* 0x0044e8000c1e1900 */
[----:B------:R2:W3:Y:S01]  /*0670*/  @P3 LDG.E R0, [R2.64+0x4] ;  /* 0x0000040802003981 */ /* 0x0004e2000c1e1900 */
[----:B------:R-:W-:Y:S01]  /*0680*/  ISETP.NE.U32.AND P0, PT, RZ, c[0x0][0x378], PT ;  /* 0x0000de00ff007a0c */ /* 0x000fe20003f05070 */
[----:B-----5:R-:W-:-:S03]  /*0690*/  IMAD.MOV.U32 R165, RZ, RZ, R8 ;  /* 0x000000ffffa57224 */ /* 0x020fc600078e0008 */
[----:B------:R-:W-:Y:S01]  /*06a0*/  ISETP.NE.AND.EX P0, PT, RZ, c[0x0][0x37c], PT, P0 ;  /* 0x0000df00ff007a0c */ /* 0x000fe20003f05300 */
[----:B------:R-:W-:-:S12]  /*06b0*/  IMAD.MOV.U32 R5, RZ, RZ, c[0x0][0x2c4] ;  /* 0x0000b100ff057624 */ /* 0x000fd800078e00ff */
[----:B--2---:R-:W-:-:S05]  /*06c0*/  @P0 IMAD.WIDE R2, R18, R14, c[0x0][0x378] ;  /* 0x0000de0012020625 */ /* 0x004fca00078e020e */
[----:B------:R2:W5:Y:S01]  /*06d0*/  @P0 LDG.E R165, [R2.64] ;  /* 0x0000000802a50981 */ /* 0x000562000c1e1900 */
[----:B------:R-:W-:Y:S01]  /*06e0*/  ISETP.NE.AND P0, PT, R5, 0x1, PT ;  /* 0x000000010500780c */ /* 0x000fe20003f05270 */
[----:B------:R-:W-:Y:S02]  /*06f0*/  IMAD.IADD R5, R8, 0x1, -R180 ;  /* 0x0000000108057824 */ /* 0x000fe400078e0ab4 */
[----:B--2---:R-:W-:-:S05]  /*0700*/  IMAD.MOV.U32 R2, RZ, RZ, R12 ;  /* 0x000000ffff027224 */ /* 0x004fca00078e000c */
[----:B------:R2:W-:Y:S01]  /*0710*/  STL [R1+0xc], R2 ;  /* 0x00000c0201007387 */ /* 0x0005e20000100800 */
[----:B---3--:R-:W-:-:S04]  /*0720*/  @P3 IMAD.IADD R126, R0, 0x1, -R4 ;  /* 0x00000001007e3824 */ /* 0x008fc800078e0a04 */
[----:B------:R-:W-:Y:S01]  /*0730*/  @P0 IADD3 R0, R2, 0x7f, RZ ;  /* 0x0000007f02000810 */ /* 0x000fe20007ffe0ff */
[----:B------:R-:W-:-:S04]  /*0740*/  IMAD.IADD R3, R5, 0x1, R126 ;  /* 0x0000000105037824 */ /* 0x000fc800078e027e */
[----:B--2---:R-:W-:Y:S01]  /*0750*/  @P0 IMAD.HI.U32 R2, R0, c[0x0][0x2c8], RZ ;  /* 0x0000b20000020a27 */ /* 0x004fe200078e00ff */
[----:B------:R-:W-:Y:S02]  /*0760*/  IADD3 R0, R12, 0x7f, RZ ;  /* 0x0000007f0c007810 */ /* 0x000fe40007ffe0ff */
[C---:B------:R-:W-:Y:S01]  /*0770*/  IADD3 R190, R3.reuse, 0x80, -R9 ;  /* 0x0000008003be7810 */ /* 0x040fe20007ffe809 */
[----:B------:R2:W-:Y:S01]  /*0780*/  STL [R1+0x28], R3 ;  /* 0x0000280301007387 */ /* 0x0005e20000100800 */
[----:B------:R-:W-:Y:S02]  /*0790*/  @P0 SHF.R.U32.HI R0, RZ, c[0x0][0x2cc], R2 ;  /* 0x0000b300ff000a19 */ /* 0x000fe40000011602 */
[----:B------:R-:W-:-:S03]  /*07a0*/  IADD3 R2, R3, 0x7f, RZ ;  /* 0x0000007f03027810 */ /* 0x000fc60007ffe0ff */
[----:B------:R-:W-:-:S05]  /*07b0*/  IMAD.IADD R0, R190, 0x1, R0 ;  /* 0x00000001be007824 */ /* 0x000fca00078e0200 */
[----:B------:R-:W-:-:S04]  /*07c0*/  SHF.R.S32.HI R4, RZ, 0x1f, R0 ;  /* 0x0000001fff047819 */ /* 0x000fc80000011400 */
[----:B------:R-:W-:-:S04]  /*07d0*/  LEA.HI R0, R4, R0, RZ, 0x7 ;  /* 0x0000000004007211 */ /* 0x000fc800078f38ff */
[----:B------:R-:W-:Y:S02]  /*07e0*/  SHF.R.S32.HI R0, RZ, 0x7, R0 ;  /* 0x00000007ff007819 */ /* 0x000fe40000011400 */
[----:B--2---:R-:W-:-:S04]  /*07f0*/  SHF.R.S32.HI R3, RZ, 0x1f, R2 ;  /* 0x0000001fff037819 */ /* 0x004fc80000011402 */
[----:B------:R-:W-:-:S04]  /*0800*/  LEA.HI R2, R3, R2, RZ, 0x7 ;  /* 0x0000000203027211 */ /* 0x000fc800078f38ff */
[----:B------:R-:W-:-:S04]  /*0810*/  SHF.R.S32.HI R189, RZ, 0x7, R2 ;  /* 0x00000007ffbd7819 */ /* 0x000fc80000011402 */
[----:B------:R-:W-:Y:S01]  /*0820*/  IMNMX R2, R189, R0, PT ;  /* 0x00000000bd027217 */ /* 0x000fe20003800200 */
[----:B------:R-:W-:-:S04]  /*0830*/  IMAD.MOV R0, RZ, RZ, -R5 ;  /* 0x000000ffff007224 */ /* 0x000fc800078e0a05 */
[----:B------:R-:W-:Y:S01]  /*0840*/  IMAD R3, R2, 0x80, -R5 ;  /* 0x0000008002037824 */ /* 0x000fe200078e0a05 */
        /* <DEDUP_REMOVED lines=11> */
[----:B------:R-:W-:-:S04]  /*0900*/  ISETP.NE.U32.AND P4, PT, RZ, c[0x0][0x340], PT ;  /* 0x0000d000ff007a0c */ /* 0x000fc80003f85070 */
[----:B------:R-:W-:-:S13]  /*0910*/  ISETP.NE.AND.EX P4, PT, RZ, c[0x0][0x344], PT, P4 ;  /* 0x0000d100ff007a0c */ /* 0x000fda0003f85340 */
[----:B------:R-:W-:-:S05]  /*0920*/  @P4 IMAD.WIDE R2, R18, R14, c[0x0][0x340] ;  /* 0x0000d00012024625 */ /* 0x000fca00078e020e */
[----:B------:R2:W3:Y:S01]  /*0930*/  @P4 LDG.E R16, [R2.64] ;  /* 0x0000000802104981 */ /* 0x0004e2000c1e1900 */
[----:B------:R-:W-:Y:S01]  /*0940*/  SHF.R.S32.HI R6, RZ, 0x1f, R211 ;  /* 0x0000001fff067819 */ /* 0x000fe200000114d3 */
[----:B------:R-:W-:Y:S01]  /*0950*/  IMAD.MOV.U32 R169, RZ, RZ, c[0x0][0x238] ;  /* 0x00008e00ffa97624 */ /* 0x000fe200078e00ff */
[----:B-1----:R-:W-:Y:S01]  /*0960*/  SHF.R.S32.HI R9, RZ, 0x1f, R18 ;  /* 0x0000001fff097819 */ /* 0x002fe20000011412 */
        /* <DEDUP_REMOVED lines=26> */
[----:B--2---:R-:W-:Y:S01]  /*0b10*/  IMAD.WIDE.U32 R2, R153, c[0x0][0x238], R32 ;  /* 0x00008e0099027a25 */ /* 0x004fe200078e0020 */
        /* <DEDUP_REMOVED lines=47> */
[----:B------:R-:W-:Y:S01]  /*0e10*/  @P2 LEA R0, P3, R169, R20, 0x5 ;  /* 0x00000014a9002211 */ /* 0x000fe200078628ff */
        /* <DEDUP_REMOVED lines=35> */
[----:B---3--:R-:W-:Y:S01]  /*1050*/  @P4 SHF.R.S32.HI R17, RZ, 0x1f, R16 ;  /* 0x0000001fff114819 */ /* 0x008fe20000011410 */
        /* <DEDUP_REMOVED lines=153> */
[CC--:B------:R-:W-:Y:S01]  /*19f0*/  SHF.L.U64.HI R192, R5.reuse, R194.reuse, c[0x0][0x1e4] ;  /* 0x0000790005c07619 */ /* 0x0c0fe200000102c2 */
        /* <DEDUP_REMOVED lines=56> */
.L_x_582:
        /* <DEDUP_REMOVED lines=50> */
.L_x_540:
[----:B------:R-:W-:Y:S05]  /*20a0*/  BSYNC B0 ;  /* 0x0000000000007941 */ /* 0x000fea0003800000 */
.L_x_539:
        /* <DEDUP_REMOVED lines=39> */
.L_x_542:
[----:B------:R-:W-:Y:S05]  /*2320*/  BSYNC B0 ;  /* 0x0000000000007941 */ /* 0x000fea0003800000 */
.L_x_541:
        /* <DEDUP_REMOVED lines=40> */
.L_x_544:
[----:B------:R-:W-:Y:S05]  /*25b0*/  BSYNC B0 ;  /* 0x0000000000007941 */ /* 0x000fea0003800000 */
.L_x_543:
        /* <DEDUP_REMOVED lines=38> */
.L_x_546:
[----:B------:R-:W-:Y:S05]  /*2820*/  BSYNC B0 ;  /* 0x0000000000007941 */ /* 0x000fea0003800000 */
.L_x_545:
        /* <DEDUP_REMOVED lines=74> */
.L_x_550:
[----:B------:R-:W-:Y:S05]  /*2cd0*/  BSYNC B0 ;  /* 0x0000000000007941 */ /* 0x000fea0003800000 */
.L_x_549:
        /* <DEDUP_REMOVED lines=59> */
.L_x_548:
[----:B------:R-:W-:Y:S05]  /*3090*/  BSYNC B1 ;  /* 0x0000000000017941 */ /* 0x000fea0003800000 */
.L_x_547:
        /* <DEDUP_REMOVED lines=62> */
.L_x_554:
[----:B------:R-:W-:Y:S05]  /*3480*/  BSYNC B0 ;  /* 0x0000000000007941 */ /* 0x000fea0003800000 */
.L_x_553:
        /* <DEDUP_REMOVED lines=59> */
.L_x_552:
[----:B------:R-:W-:Y:S05]  /*3840*/  BSYNC B1 ;  /* 0x0000000000017941 */ /* 0x000fea0003800000 */
.L_x_551:
        /* <DEDUP_REMOVED lines=62> */
.L_x_558:
[----:B------:R-:W-:Y:S05]  /*3c30*/  BSYNC B0 ;  /* 0x0000000000007941 */ /* 0x000fea0003800000 */
.L_x_557:
        /* <DEDUP_REMOVED lines=59> */
.L_x_556:
[----:B------:R-:W-:Y:S05]  /*3ff0*/  BSYNC B1 ;  /* 0x0000000000017941 */ /* 0x000fea0003800000 */
.L_x_555:
        /* <DEDUP_REMOVED lines=61> */
.L_x_561:
[----:B------:R-:W-:Y:S05]  /*43d0*/  BSYNC B0 ;  /* 0x0000000000007941 */ /* 0x000fea0003800000 */
.L_x_560:
        /* <DEDUP_REMOVED lines=60> */
.L_x_538:
        /* <DEDUP_REMOVED lines=224> */
.L_x_563:
[----:B---3--:R-:W-:Y:S05]  /*55a0*/  BSYNC B0 ;  /* 0x0000000000007941 */ /* 0x008fea0003800000 */
.L_x_562:
        /* <DEDUP_REMOVED lines=115> */
.L_x_565:
[----:B------:R-:W-:Y:S05]  /*5ce0*/  BSYNC B0 ;  /* 0x0000000000007941 */ /* 0x000fea0003800000 */
.L_x_564:
        /* <DEDUP_REMOVED lines=115> */
.L_x_567:
[----:B------:R-:W-:Y:S05]  /*6420*/  BSYNC B0 ;  /* 0x0000000000007941 */ /* 0x000fea0003800000 */
.L_x_566:
        /* <DEDUP_REMOVED lines=116> */
.L_x_537:
        /* <DEDUP_REMOVED lines=19> */
.L_x_569:
[----:B------:R-:W-:Y:S05]  /*6ca0*/  BSYNC B0 ;  /* 0x0000000000007941 */ /* 0x000fea0003800000 */
.L_x_568:
        /* <DEDUP_REMOVED lines=19> */
.L_x_571:
[----:B------:R-:W-:Y:S05]  /*6de0*/  BSYNC B0 ;  /* 0x0000000000007941 */ /* 0x000fea0003800000 */
.L_x_570:
        /* <DEDUP_REMOVED lines=19> */
.L_x_573:
[----:B------:R-:W-:Y:S05]  /*6f20*/  BSYNC B0 ;  /* 0x0000000000007941 */ /* 0x000fea0003800000 */
.L_x_572:
        /* <DEDUP_REMOVED lines=18> */
.L_x_559:
[----:B------:R-:W-:Y:S05]  /*7050*/  BSYNC B2 ;  /* 0x0000000000027941 */ /* 0x000fea0003800000 */
.L_x_536:
        /* <DEDUP_REMOVED lines=28> */
[C---:B------:R-:W-:Y:S04]  /*7220*/  @P2 LEA R6, P0, R2.reuse, c[0x0][0x250], 0x1 ;  /* 0x0000940002062a11 */ /* 0x040fe800078008ff */
[----:B------:R-:W-:Y:S01]  /*7230*/  @P2 LEA.HI.X R7, R2, c[0x0][0x254], R3, 0x1, P0 ;  /* 0x0000950002072a11 */ /* 0x000fe200000f0c03 */
[----:B------:R-:W-:Y:S01]  /*7240*/  @P1 IMAD.MOV.U32 R3, RZ, RZ, R112 ;  /* 0x000000ffff031224 */ /* 0x000fe200078e0070 */
[----:B------:R-:W-:Y:S02]  /*7250*/  ISETP.GE.AND P0, PT, R5, 0x61, PT ;  /* 0x000000610500780c */ /* 0x000fe40003f06270 */
[-C--:B------:R-:W-:Y:S05]  /*7260*/  @P1 MOV R2, R102.reuse ;  /* 0x0000006600021202 */ /* 0x080fea0000000f00 */
[C---:B------:R-:W-:Y:S06]  /*7270*/  @P1 IMAD.WIDE.U32 R2, R9.reuse, c[0x0][0x258], R2 ;  /* 0x0000960009021a25 */ /* 0x040fec00078e0002 */
        /* <DEDUP_REMOVED lines=16> */
[C---:B------:R-:W-:Y:S11]  /*7380*/  IADD3 R0, -R13.reuse, R126, RZ ;  /* 0x0000007e0d007210 */ /* 0x040ff60007ffe1ff */
        /* <DEDUP_REMOVED lines=32> */
.L_x_575:
[----:B-1----:R-:W-:Y:S05]  /*7590*/  BSYNC B0 ;  /* 0x0000000000007941 */ /* 0x002fea0003800000 */
.L_x_574:
        /* <DEDUP_REMOVED lines=19> */
.L_x_577:
[----:B------:R-:W-:Y:S05]  /*76d0*/  BSYNC B0 ;  /* 0x0000000000007941 */ /* 0x000fea0003800000 */
.L_x_576:
        /* <DEDUP_REMOVED lines=19> */
.L_x_579:
[----:B------:R-:W-:Y:S05]  /*7810*/  BSYNC B0 ;  /* 0x0000000000007941 */ /* 0x000fea0003800000 */
.L_x_578:
        /* <DEDUP_REMOVED lines=19> */
.L_x_581:
[----:B------:R-:W-:Y:S05]  /*7950*/  BSYNC B0 ;  /* 0x0000000000007941 */ /* 0x000fea0003800000 */
.L_x_580:
        /* <DEDUP_REMOVED lines=20> */
[C---:B------:R-:W-:Y:S04]  /*7aa0*/  @P0 IADD3 R4, P1, R6.reuse, R172, RZ ;  /* 0x000000ac06040210 */ /* 0x040fe80007f3e0ff */
[----:B------:R2:W-:Y:S01]  /*7ab0*/  @P0 LDGSTS.E.BYPASS.LTC128B.128 [R74+0x9100], [R6.64], !P4 ;  /* 0x09100000064a0fae */ /* 0x0005e2000e101d48 */
[C---:B------:R-:W-:Y:S01]  /*7ac0*/  @P0 IMAD.X R5, R7.reuse, 0x1, R169, P1 ;  /* 0x0000000107050824 */ /* 0x040fe200008e06a9 */
[----:B------:R-:W-:Y:S02]  /*7ad0*/  @P0 IADD3 R10, P1, R6, R130, RZ ;  /* 0x00000082060a0210 */ /* 0x000fe40007f3e0ff */
        /* <DEDUP_REMOVED lines=13> */
.L_x_535:
[----:B------:R-:W3:Y:S01]  /*7bb0*/  LDL.LU R28, [R1+0x40] ;  /* 0x00004000011c7983 */ /* 0x000ee20000300800 */
[----:B------:R-:W-:-:S03]  /*7bc0*/  IMAD.MOV.U32 R177, RZ, RZ, c[0x0][0x2c4] ;  /* 0x0000b100ffb17624 */ /* 0x000fc600078e00ff */
[----:B------:R-:W4:Y:S01]  /*7bd0*/  LDL R203, [R1+0xc] ;  /* 0x00000c0001cb7983 */ /* 0x000f220000100800 */
[----:B--2---:R-:W-:Y:S01]  /*7be0*/  IADD3 R5, R181, R180, RZ ;  /* 0x000000b4b5057210 */ /* 0x004fe20007ffe0ff */
[----:B------:R-:W-:Y:S01]  /*7bf0*/  CS2R R10, SRZ ;  /* 0x00000000000a7805 */ /* 0x000fe2000001ff00 */
[----:B------:R-:W-:Y:S01]  /*7c00*/  ISETP.NE.AND P3, PT, R177, 0x1, PT ;  /* 0x00000001b100780c */ /* 0x000fe20003f65270 */
[----:B------:R-:W-:Y:S01]  /*7c10*/  IMAD.MOV.U32 R134, RZ, RZ, RZ ;  /* 0x000000ffff867224 */ /* 0x000fe200078e00ff */
[----:B------:R-:W-:Y:S01]  /*7c20*/  PLOP3.LUT P2, PT, PT, PT, PT, 0x80, 0x0 ;  /* 0x000000000000781c */ /* 0x000fe20003f4f070 */
[----:B------:R-:W-:Y:S01]  /*7c30*/  CS2R R14, SRZ ;  /* 0x00000000000e7805 */ /* 0x000fe2000001ff00 */
[----:B------:R-:W-:Y:S01]  /*7c40*/  IMAD.MOV.U32 R132, RZ, RZ, RZ ;  /* 0x000000ffff847224 */ /* 0x000fe200078e00ff */
[----:B------:R-:W-:Y:S01]  /*7c50*/  MOV R130, RZ ;  /* 0x000000ff00827202 */ /* 0x000fe20000000f00 */
[----:B-1----:R-:W-:Y:S01]  /*7c60*/  CS2R R8, SRZ ;  /* 0x0000000000087805 */ /* 0x002fe2000001ff00 */
        /* <DEDUP_REMOVED lines=19> */
[----:B------:R-:W-:Y:S01]  /*7da0*/  CS2R R24, SRZ ;  /* 0x0000000000187805 */ /* 0x000fe2000001ff00 */
[----:B------:R-:W-:Y:S01]  /*7db0*/  IMAD.MOV.U32 R100, RZ, RZ, RZ ;  /* 0x000000ffff647224 */ /* 0x000fe200078e00ff */
        /* <DEDUP_REMOVED lines=17> */
[----:B---3--:R-:W-:-:S02]  /*7ed0*/  LOP3.LUT R28, R28, 0xffffffdf, RZ, 0xc0, !PT ;  /* 0xffffffdf1c1c7812 */ /* 0x008fc400078ec0ff */
[----:B----4-:R-:W-:Y:S02]  /*7ee0*/  IADD3 R0, R203, 0x7f, RZ ;  /* 0x0000007fcb007810 */ /* 0x010fe40007ffe0ff */
[----:B------:R-:W-:-:S03]  /*7ef0*/  @P3 LOP3.LUT R28, R28, 0x20, RZ, 0xfc, !PT ;  /* 0x000000201c1c3812 */ /* 0x000fc600078efcff */
[----:B------:R-:W-:Y:S02]  /*7f00*/  @P3 IMAD.HI.U32 R2, R0, c[0x0][0x2c8], RZ ;  /* 0x0000b20000023a27 */ /* 0x000fe400078e00ff */
[----:B------:R1:W-:Y:S03]  /*7f10*/  STL [R1+0x40], R28 ;  /* 0x0000401c01007387 */ /* 0x0003e60000100800 */
[----:B------:R-:W-:-:S05]  /*7f20*/  @P3 SHF.R.U32.HI R0, RZ, c[0x0][0x2cc], R2 ;  /* 0x0000b300ff003a19 */ /* 0x000fca0000011602 */
[----:B------:R-:W-:-:S05]  /*7f30*/  IMAD.IADD R0, R190, 0x1, R0 ;  /* 0x00000001be007824 */ /* 0x000fca00078e0200 */
[----:B------:R-:W-:-:S04]  /*7f40*/  SHF.R.S32.HI R2, RZ, 0x1f, R0 ;  /* 0x0000001fff027819 */ /* 0x000fc80000011400 */
[----:B------:R-:W-:-:S04]  /*7f50*/  LEA.HI R0, R2, R0, RZ, 0x7 ;  /* 0x0000000002007211 */ /* 0x000fc800078f38ff */
[----:B------:R-:W-:-:S04]  /*7f60*/  SHF.R.S32.HI R0, RZ, 0x7, R0 ;  /* 0x00000007ff007819 */ /* 0x000fc80000011400 */
[----:B------:R-:W-:-:S04]  /*7f70*/  IMNMX R236, R189, R0, PT ;  /* 0x00000000bdec7217 */ /* 0x000fc80003800200 */
[----:B------:R-:W-:-:S13]  /*7f80*/  ISETP.GE.AND P0, PT, R236, 0x1, PT ;  /* 0x00000001ec00780c */ /* 0x000fda0003f06270 */
[----:B------:R-:W-:Y:S05]  /*7f90*/  @!P0 BRA `(.L_x_583) ;  /* 0x0001395000008947 */ /* 0x000fea0003800000 */
[----:B-1----:R-:W2:Y:S01]  /*7fa0*/  LDL R22, [R1+0x44] ;  /* 0x0000440001167983 */ /* 0x002ea20000100800 */
[----:B------:R-:W-:-:S03]  /*7fb0*/  ISETP.NE.U32.AND P0, PT, RZ, c[0x0][0x340], PT ;  /* 0x0000d000ff007a0c */ /* 0x000fc60003f05070 */
[----:B------:R-:W3:Y:S01]  /*7fc0*/  LDL R201, [R1+0x28] ;  /* 0x0000280001c97983 */ /* 0x000ee20000100800 */
[----:B------:R-:W-:-:S03]  /*7fd0*/  ISETP.NE.AND.EX P2, PT, RZ, c[0x0][0x344], PT, P0 ;  /* 0x0000d100ff007a0c */ /* 0x000fc60003f45300 */
[----:B------:R-:W4:Y:S10]  /*7fe0*/  LDL R200, [R1+0x34] ;  /* 0x0000340001c87983 */ /* 0x000f340000100800 */
[----:B------:R-:W-:Y:S01]  /*7ff0*/  @P2 IMAD.MOV.U32 R2, RZ, RZ, 0x4 ;  /* 0x00000004ff022424 */ /* 0x000fe200078e00ff */
[----:B------:R-:W-:Y:S01]  /*8000*/  SHF.R.S32.HI R0, RZ, 0x1f, R173 ;  /* 0x0000001fff007819 */ /* 0x000fe200000114ad */
[----:B------:R-:W1:Y:S01]  /*8010*/  S2R R38, SR_CTAID.Y ;  /* 0x0000000000267919 */ /* 0x000e620000002600 */
[----:B------:R-:W-:-:S03]  /*8020*/  SHF.R.S32.HI R176, RZ, 0x1f, R211 ;  /* 0x0000001fffb07819 */ /* 0x000fc600000114d3 */
[----:B------:R-:W-:Y:S01]  /*8030*/  IMAD R0, R0, c[0x0][0x178], RZ ;  /* 0x00005e0000007a24 */ /* 0x000fe200078e02ff */
[----:B------:R-:W-:-:S03]  /*8040*/  LEA.HI R6, R176, R211, RZ, 0x3 ;  /* 0x000000d3b0067211 */ /* 0x000fc600078f18ff */
[----:B------:R-:W-:Y:S01]  /*8050*/  IMAD R0, R173, c[0x0][0x17c], R0 ;  /* 0x00005f00ad007a24 */ /* 0x000fe200078e0200 */
[----:B------:R-:W-:Y:S01]  /*8060*/  SHF.R.S32.HI R69, RZ, 0x3, R6 ;  /* 0x00000003ff457819 */ /* 0x000fe20000011406 */
[----:B------:R-:W-:Y:S01]  /*8070*/  IMAD R4, R213, c[0x0][0x1b8], RZ ;  /* 0x00006e00d5047a24 */ /* 0x000fe200078e02ff */
[----:B------:R-:W-:Y:S01]  /*8080*/  ISETP.NE.U32.AND P1, PT, RZ, c[0x0][0x348], PT ;  /* 0x0000d200ff007a0c */ /* 0x000fe20003f25070 */
[----:B--2---:R-:W-:-:S05]  /*8090*/  @P2 IMAD.WIDE R2, R22, R2, c[0x0][0x340] ;  /* 0x0000d00016022625 */ /* 0x004fca00078e0202 */
[----:B------:R2:W3:Y:S01]  /*80a0*/  @P2 LDG.E R12, [R2.64] ;  /* 0x00000008020c2981 */ /* 0x0004e2000c1e1900 */
[----:B-1----:R-:W-:Y:S01]  /*80b0*/  IMAD R4, R38, c[0x0][0x1bc], R4 ;  /* 0x00006f0026047a24 */ /* 0x002fe200078e0204 */
[----:B------:R-:W-:Y:S02]  /*80c0*/  SHF.R.S32.HI R11, RZ, 0x1f, R22 ;  /* 0x0000001fff0b7819 */ /* 0x000fe40000011416 */
[----:B------:R-:W-:Y:S01]  /*80d0*/  ISETP.NE.AND.EX P1, PT, RZ, c[0x0][0x34c], PT, P1 ;  /* 0x0000d300ff007a0c */ /* 0x000fe20003f25310 */
[----:B--2---:R-:W-:-:S04]  /*80e0*/  IMAD.WIDE.U32 R2, R173, c[0x0][0x178], RZ ;  /* 0x00005e00ad027a25 */ /* 0x004fc800078e00ff */
[----:B------:R-:W-:Y:S01]  /*80f0*/  IMAD.IADD R3, R3, 0x1, R0 ;  /* 0x0000000103037824 */ /* 0x000fe200078e0200 */
[----:B------:R-:W-:-:S05]  /*8100*/  LOP3.LUT R0, R6, 0xfffffff8, RZ, 0xc0, !PT ;  /* 0xfffffff806007812 */ /* 0x000fca00078ec0ff */
[----:B------:R-:W-:-:S04]  /*8110*/  IMAD.IADD R68, R211, 0x1, -R0 ;  /* 0x00000001d3447824 */ /* 0x000fc800078e0a00 */
[----:B------:R-:W-:Y:S02]  /*8120*/  IMAD R7, R68, 0x20, R69 ;  /* 0x0000002044077824 */ /* 0x000fe400078e0245 */
[----:B------:R-:W-:-:S04]  /*8130*/  IMAD.WIDE.U32 R2, R38, c[0x0][0x1b8], R2 ;  /* 0x00006e0026027a25 */ /* 0x000fc800078e0002 */
[----:B------:R-:W-:Y:S01]  /*8140*/  IMAD.IADD R7, R203, 0x1, R7 ;  /* 0x00000001cb077824 */ /* 0x000fe200078e0207 */
[----:B------:R-:W-:Y:S01]  /*8150*/  IADD3 R34, P0, R69, R5, RZ ;  /* 0x0000000545227210 */ /* 0x000fe20007f1e0ff */
[----:B------:R-:W-:Y:S01]  /*8160*/  IMAD.IADD R3, R3, 0x1, R4 ;  /* 0x0000000103037824 */ /* 0x000fe200078e0204 */
[----:B------:R-:W-:Y:S01]  /*8170*/  SHF.R.S32.HI R4, RZ, 0x1f, R5 ;  /* 0x0000001fff047819 */ /* 0x000fe20000011405 */
[----:B------:R-:W-:Y:S01]  /*8180*/  @P3 IMAD.HI.U32 R8, R7, c[0x0][0x2c8], RZ ;  /* 0x0000b20007083a27 */ /* 0x000fe200078e00ff */
[----:B------:R-:W-:Y:S02]  /*8190*/  SEL R5, R11, RZ, !P1 ;  /* 0x000000ff0b057207 */ /* 0x000fe40004800000 */
[----:B------:R-:W-:Y:S01]  /*81a0*/  SEL R0, R22, RZ, !P1 ;  /* 0x000000ff16007207 */ /* 0x000fe20004800000 */
[----:B------:R-:W-:Y:S01]  /*81b0*/  IMAD.MOV.U32 R6, RZ, RZ, R7 ;  /* 0x000000ffff067224 */ /* 0x000fe200078e0007 */
[----:B------:R-:W-:Y:S01]  /*81c0*/  LEA.HI.X.SX32 R37, R69, R4, 0x1, P0 ;  /* 0x0000000445257211 */ /* 0x000fe200000f0eff */
[----:B------:R-:W-:Y:S01]  /*81d0*/  IMAD R4, R5, c[0x0][0x1c0], RZ ;  /* 0x0000700005047a24 */ /* 0x000fe200078e02ff */
[----:B------:R-:W-:Y:S01]  /*81e0*/  @P3 SHF.R.U32.HI R6, RZ, c[0x0][0x2cc], R8 ;  /* 0x0000b300ff063a19 */ /* 0x000fe20000011608 */
[----:B------:R-:W-:-:S02]  /*81f0*/  IMAD.SHL.U32 R30, R68, 0x8, RZ ;  /* 0x00000008441e7824 */ /* 0x000fc400078e00ff */
[C---:B------:R-:W-:Y:S01]  /*8200*/  IMAD R4, R0.reuse, c[0x0][0x1c4], R4 ;  /* 0x0000710000047a24 */ /* 0x040fe200078e0204 */
[----:B------:R-:W-:Y:S01]  /*8210*/  SHF.R.S32.HI R8, RZ, 0x1f, R6 ;  /* 0x0000001fff087819 */ /* 0x000fe20000011406 */
[----:B------:R-:W-:-:S04]  /*8220*/  IMAD.WIDE.U32 R2, R0, c[0x0][0x1c0], R2 ;  /* 0x0000700000027a25 */ /* 0x000fc800078e0002 */
[----:B------:R-:W-:Y:S01]  /*8230*/  IMAD.MOV R0, RZ, RZ, -R6 ;  /* 0x000000ffff007224 */ /* 0x000fe200078e0a06 */
[----:B------:R-:W-:Y:S01]  /*8240*/  SHF.R.S32.HI R31, RZ, 0x1f, R30 ;  /* 0x0000001fff1f7819 */ /* 0x000fe2000001141e */
[----:B------:R-:W-:Y:S02]  /*8250*/  IMAD R9, R8, c[0x0][0x1b0], RZ ;  /* 0x00006c0008097a24 */ /* 0x000fe400078e02ff */
[----:B------:R-:W-:Y:S02]  /*8260*/  IMAD R5, R37, c[0x0][0x1e0], RZ ;  /* 0x0000780025057a24 */ /* 0x000fe400078e02ff */
[----:B------:R-:W-:Y:S02]  /*8270*/  IMAD R8, R0, c[0x0][0x2c4], R7 ;  /* 0x0000b10000087a24 */ /* 0x000fe400078e0207 */
[----:B------:R-:W-:Y:S02]  /*8280*/  IMAD.IADD R3, R3, 0x1, R4 ;  /* 0x0000000103037824 */ /* 0x000fe400078e0204 */
[C---:B------:R-:W-:Y:S01]  /*8290*/  IMAD R10, R34.reuse, c[0x0][0x1e4], R5 ;  /* 0x00007900220a7a24 */ /* 0x040fe200078e0205 */
[----:B------:R-:W-:Y:S01]  /*82a0*/  SHF.R.S32.HI R0, RZ, 0x1f, R8 ;  /* 0x0000001fff007819 */ /* 0x000fe20000011408 */
[----:B------:R-:W-:-:S04]  /*82b0*/  IMAD.WIDE.U32 R4, R34, c[0x0][0x1e0], R30 ;  /* 0x0000780022047a25 */ /* 0x000fc800078e001e */
[C---:B------:R-:W-:Y:S02]  /*82c0*/  IMAD R7, R6.reuse, c[0x0][0x1b4], R9 ;  /* 0x00006d0006077a24 */ /* 0x040fe400078e0209 */
[----:B------:R-:W-:-:S04]  /*82d0*/  IMAD.WIDE.U32 R2, R6, c[0x0][0x1b0], R2 ;  /* 0x00006c0006027a25 */ /* 0x000fc800078e0002 */
[----:B------:R-:W-:Y:S02]  /*82e0*/  IMAD.IADD R5, R5, 0x1, R10 ;  /* 0x0000000105057824 */ /* 0x000fe400078e020a */
[----:B------:R-:W-:Y:S02]  /*82f0*/  IMAD.IADD R3, R3, 0x1, R7 ;  /* 0x0000000103037824 */ /* 0x000fe400078e0207 */
[----:B------:R-:W-:Y:S02]  /*8300*/  IMAD R0, R0, c[0x0][0x1a8], RZ ;  /* 0x00006a0000007a24 */ /* 0x000fe400078e02ff */
[----:B------:R-:W-:Y:S01]  /*8310*/  IMAD.WIDE.U32 R6, R38, c[0x0][0x1e8], R4 ;  /* 0x00007a0026067a25 */ /* 0x000fe200078e0004 */
[----:B------:R-:W-:-:S03]  /*8320*/  ISETP.NE.U32.AND P1, PT, RZ, c[0x0][0x350], PT ;  /* 0x0000d400ff007a0c */ /* 0x000fc60003f25070 */
[C---:B------:R-:W-:Y:S02]  /*8330*/  IMAD R0, R8.reuse, c[0x0][0x1ac], R0 ;  /* 0x00006b0008007a24 */ /* 0x040fe400078e0200 */
[----:B------:R-:W-:Y:S01]  /*8340*/  IMAD.WIDE.U32 R4, R8, c[0x0][0x1a8], R2 ;  /* 0x00006a0008047a25 */ /* 0x000fe200078e0002 */
[----:B------:R-:W-:-:S03]  /*8350*/  ISETP.NE.AND.EX P1, PT, RZ, c[0x0][0x354], PT, P1 ;  /* 0x0000d500ff007a0c */ /* 0x000fc60003f25310 */
[----:B------:R-:W-:Y:S01]  /*8360*/  IMAD.IADD R0, R5, 0x1, R0 ;  /* 0x0000000105007824 */ /* 0x000fe200078e0200 */
[----:B------:R-:W-:Y:S01]  /*8370*/  LEA R24, P0, R4, c[0x0][0x160], 0x1 ;  /* 0x0000580004187a11 */ /* 0x000fe200078008ff */
[----:B------:R-:W-:Y:S01]  /*8380*/  IMAD R9, R213, c[0x0][0x1e8], RZ ;  /* 0x00007a00d5097a24 */ /* 0x000fe200078e02ff */
[----:B------:R-:W-:Y:S01]  /*8390*/  IADD3 R168, R236, -0x1, RZ ;  /* 0xffffffffeca87810 */ /* 0x000fe20007ffe0ff */
[----:B------:R-:W-:Y:S01]  /*83a0*/  IMAD.MOV.U32 R173, RZ, RZ, c[0x0][0x1e0] ;  /* 0x00007800ffad7624 */ /* 0x000fe200078e00ff */
[----:B------:R-:W-:Y:S01]  /*83b0*/  LEA.HI.X R23, R4, c[0x0][0x164], R0, 0x1, P0 ;  /* 0x0000590004177a11 */ /* 0x000fe200000f0c00 */
[----:B------:R-:W-:Y:S02]  /*83c0*/  IMAD.MOV.U32 R0, RZ, RZ, 0x7 ;  /* 0x00000007ff007424 */ /* 0x000fe400078e00ff */
[----:B------:R-:W-:-:S03]  /*83d0*/  IMAD R9, R38, c[0x0][0x1ec], R9 ;  /* 0x00007b0026097a24 */ /* 0x000fc600078e0209 */
[----:B------:R-:W-:Y:S01]  /*83e0*/  SHF.L.U64.HI R172, R173, R0, c[0x0][0x1e4] ;  /* 0x00007900adac7619 */ /* 0x000fe20000010200 */
[----:B------:R-:W-:Y:S01]  /*83f0*/  IMAD.IADD R7, R9, 0x1, R7 ;  /* 0x0000000109077824 */ /* 0x000fe200078e0207 */
[----:B------:R-:W-:Y:S01]  /*8400*/  SHF.R.S32.HI R84, RZ, 0x1f, R168 ;  /* 0x0000001fff547819 */ /* 0x000fe200000114a8 */
[C---:B------:R-:W-:Y:S02]  /*8410*/  IMAD.SHL.U32 R174, R173.reuse, 0x80, RZ ;  /* 0x00000080adae7824 */ /* 0x040fe400078e00ff */
[----:B------:R-:W-:Y:S02]  /*8420*/  IMAD.MOV.U32 R5, RZ, RZ, c[0x0][0x1e4] ;  /* 0x00007900ff057624 */ /* 0x000fe400078e00ff */
[----:B------:R-:W-:Y:S01]  /*8430*/  IMAD.WIDE.U32 R178, R173, 0x40, RZ ;  /* 0x00000040adb27825 */ /* 0x000fe200078e00ff */
[----:B------:R-:W1:Y:S03]  /*8440*/  SHFL.IDX PT, R8, R24, 0x1, 0x181f ;  /* 0x00381f0018087f89 */ /* 0x000e6600000e0000 */
[----:B------:R-:W-:-:S02]  /*8450*/  IMAD.MOV.U32 R117, RZ, RZ, R28 ;  /* 0x000000ffff757224 */ /* 0x000fc400078e001c */
[----:B----4-:R-:W-:Y:S02]  /*8460*/  IMAD R46, R200, c[0x0][0x2c4], RZ ;  /* 0x0000b100c82e7a24 */ /* 0x010fe400078e02ff */
[----:B------:R-:W-:Y:S01]  /*8470*/  IMAD.IADD R32, R203, 0x1, R69 ;  /* 0x00000001cb207824 */ /* 0x000fe200078e0245 */
[----:B------:R-:W2:Y:S04]  /*8480*/  SHFL.IDX PT, R14, R24, RZ, 0x181f ;  /* 0x00181fff180e7589 */ /* 0x000ea800000e0000 */
[----:B------:R-:W4:Y:S04]  /*8490*/  SHFL.IDX PT, R9, R23, 0x1, 0x181f ;  /* 0x00381f0017097f89 */ /* 0x000f2800000e0000 */
[----:B------:R-:W-:Y:S01]  /*84a0*/  BAR.SYNC.DEFER_BLOCKING 0x0 ;  /* 0x0000000000007b1d */ /* 0x000fe20000010000 */
[----:B------:R-:W-:-:S05]  /*84b0*/  ISETP.GE.AND P5, PT, R32, R46, PT ;  /* 0x0000002e2000720c */ /* 0x000fca0003fa6270 */
[----:B------:R-:W-:Y:S01]  /*84c0*/  SHFL.IDX PT, R15, R23, RZ, 0x181f ;  /* 0x00181fff170f7589 */ /* 0x000fe200000e0000 */
[----:B------:R-:W-:Y:S01]  /*84d0*/  IADD3 R33, R30, 0x40, RZ ;  /* 0x000000401e217810 */ /* 0x000fe20007ffe0ff */
[----:B------:R-:W-:-:S05]  /*84e0*/  IMAD.SHL.U32 R25, R69, 0x40, RZ ;  /* 0x0000004045197824 */ /* 0x000fca00078e00ff */
[----:B------:R-:W-:-:S04]  /*84f0*/  LOP3.LUT R25, R25, 0x1c0, RZ, 0xc0, !PT ;  /* 0x000001c019197812 */ /* 0x000fc800078ec0ff */
[----:B------:R-:W-:Y:S01]  /*8500*/  SHF.R.U32.HI R48, RZ, 0x3, R25 ;  /* 0x00000003ff307819 */ /* 0x000fe20000011619 */
[--C-:B---3--:R-:W-:Y:S01]  /*8510*/  @P2 IMAD.MOV.U32 R2, RZ, RZ, R12.reuse ;  /* 0x000000ffff022224 */ /* 0x108fe200078e000c */
[----:B------:R-:W-:Y:S01]  /*8520*/  @P2 SHF.R.S32.HI R3, RZ, 0x1f, R12 ;  /* 0x0000001fff032819 */ /* 0x000fe2000001140c */
[----:B------:R-:W-:Y:S02]  /*8530*/  @!P2 IMAD.MOV.U32 R2, RZ, RZ, R22 ;  /* 0x000000ffff02a224 */ /* 0x000fe400078e0016 */
[----:B------:R-:W-:-:S03]  /*8540*/  @!P2 IMAD.MOV.U32 R3, RZ, RZ, R11 ;  /* 0x000000ffff03a224 */ /* 0x000fc600078e000b */
[----:B------:R-:W-:Y:S01]  /*8550*/  SEL R36, R2, RZ, !P1 ;  /* 0x000000ff02247207 */ /* 0x000fe20004800000 */
[----:B------:R-:W-:Y:S01]  /*8560*/  IMAD.IADD R2, R201, 0x1, -R69 ;  /* 0x00000001c9027824 */ /* 0x000fe200078e0a45 */
[----:B------:R-:W-:-:S03]  /*8570*/  SEL R35, R3, RZ, !P1 ;  /* 0x000000ff03237207 */ /* 0x000fc60004800000 */
[----:B------:R-:W-:Y:S02]  /*8580*/  IMAD R22, R168, -0x80, R2 ;  /* 0xffffff80a8167824 */ /* 0x000fe400078e0202 */
[----:B------:R-:W-:Y:S02]  /*8590*/  IMAD R0, R35, c[0x0][0x1f0], RZ ;  /* 0x00007c0023007a24 */ /* 0x000fe400078e02ff */
[----:B------:R-:W-:Y:S01]  /*85a0*/  IMAD.WIDE.U32 R6, R36, c[0x0][0x1f0], R6 ;  /* 0x00007c0024067a25 */ /* 0x000fe200078e0006 */
[----:B------:R-:W-:-:S03]  /*85b0*/  ISETP.GE.AND P6, PT, R22, 0x1, PT ;  /* 0x000000011600780c */ /* 0x000fc60003fc6270 */
[----:B------:R-:W-:Y:S01]  /*85c0*/  IMAD R2, R36, c[0x0][0x1f4], R0 ;  /* 0x00007d0024027a24 */ /* 0x000fe200078e0200 */
[----:B------:R-:W-:Y:S01]  /*85d0*/  ISETP.GE.AND P2, PT, R22, 0x21, PT ;  /* 0x000000211600780c */ /* 0x000fe20003f46270 */
[----:B------:R-:W-:Y:S02]  /*85e0*/  IMAD R0, R172, R168, RZ ;  /* 0x000000a8ac007224 */ /* 0x000fe400078e02ff */
[----:B------:R-:W-:Y:S02]  /*85f0*/  IMAD.IADD R205, R7, 0x1, R2 ;  /* 0x0000000107cd7824 */ /* 0x000fe400078e0202 */
[----:B------:R-:W-:Y:S02]  /*8600*/  IMAD.MOV.U32 R204, RZ, RZ, R6 ;  /* 0x000000ffffcc7224 */ /* 0x000fe400078e0006 */
[-C--:B------:R-:W-:Y:S02]  /*8610*/  IMAD R0, R84, R174.reuse, R0 ;  /* 0x000000ae54007224 */ /* 0x080fe400078e0200 */
[----:B------:R-:W-:Y:S01]  /*8620*/  IMAD.WIDE.U32 R2, R168, R174, R204 ;  /* 0x000000aea8027225 */ /* 0x000fe200078e00cc */
[----:B------:R-:W-:-:S03]  /*8630*/  ISETP.GE.AND P4, PT, R22, 0x41, PT ;  /* 0x000000411600780c */ /* 0x000fc60003f86270 */
[----:B------:R-:W-:Y:S01]  /*8640*/  IMAD.IADD R3, R3, 0x1, R0 ;  /* 0x0000000103037824 */ /* 0x000fe200078e0200 */
[----:B------:R-:W-:-:S04]  /*8650*/  @P6 LEA R18, P0, R2, c[0x0][0x1c8], 0x1 ;  /* 0x0000720002126a11 */ /* 0x000fc800078008ff */
[----:B------:R-:W-:Y:S02]  /*8660*/  @P6 LEA.HI.X R19, R2, c[0x0][0x1cc], R3, 0x1, P0 ;  /* 0x0000730002136a11 */ /* 0x000fe400000f0c03 */
[C---:B------:R-:W-:Y:S02]  /*8670*/  @P2 LEA R0, P0, R173.reuse, R2, 0x5 ;  /* 0x00000002ad002211 */ /* 0x040fe400078028ff */
[----:B------:R-:W-:Y:S02]  /*8680*/  ISETP.GE.AND P3, PT, R22, 0x61, PT ;  /* 0x000000611600780c */ /* 0x000fe40003f66270 */
[----:B------:R-:W-:Y:S01]  /*8690*/  @P2 LEA.HI.X R4, R173, R3, R5, 0x5, P0 ;  /* 0x00000003ad042211 */ /* 0x000fe200000f2c05 */
[----:B------:R3:W-:Y:S01]  /*86a0*/  STL.64 [R1+0x58], R6 ;  /* 0x0000580601007387 */ /* 0x0007e20000100a00 */
[----:B------:R-:W-:-:S04]  /*86b0*/  @P2 LEA R20, P0, R0, c[0x0][0x1c8], 0x1 ;  /* 0x0000720000142a11 */ /* 0x000fc800078008ff */
[----:B------:R-:W-:Y:S02]  /*86c0*/  @P2 LEA.HI.X R21, R0, c[0x0][0x1cc], R4, 0x1, P0 ;  /* 0x0000730000152a11 */ /* 0x000fe400000f0c04 */
[----:B------:R-:W-:Y:S01]  /*86d0*/  @P4 IADD3 R0, P0, R2, R178, RZ ;  /* 0x000000b202004210 */ /* 0x000fe20007f1e0ff */
[----:B---3--:R-:W-:-:S04]  /*86e0*/  IMAD.SHL.U32 R6, R5, 0x40, RZ ;  /* 0x0000004005067824 */ /* 0x008fc800078e00ff */
[----:B------:R-:W-:Y:S02]  /*86f0*/  IMAD.IADD R202, R179, 0x1, R6 ;  /* 0x00000001b3ca7824 */ /* 0x000fe400078e0206 */
[----:B------:R-:W-:Y:S02]  /*8700*/  @P3 IMAD R5, R5, 0x60, RZ ;  /* 0x0000006005053824 */ /* 0x000fe400078e02ff */
[--C-:B------:R-:W-:Y:S01]  /*8710*/  @P4 IMAD.X R4, R202, 0x1, R3.reuse, P0 ;  /* 0x00000001ca044824 */ /* 0x100fe200000e0603 */
[----:B------:R-:W-:Y:S01]  /*8720*/  @P4 LEA R28, P0, R0, c[0x0][0x1c8], 0x1 ;  /* 0x00007200001c4a11 */ /* 0x000fe200078008ff */
[----:B------:R-:W-:-:S03]  /*8730*/  @P3 IMAD.WIDE.U32 R2, R173, 0x60, R2 ;  /* 0x00000060ad023825 */ /* 0x000fc600078e0002 */
[----:B------:R-:W-:Y:S01]  /*8740*/  @P4 LEA.HI.X R29, R0, c[0x0][0x1cc], R4, 0x1, P0 ;  /* 0x00007300001d4a11 */ /* 0x000fe200000f0c04 */
[----:B------:R-:W-:Y:S01]  /*8750*/  @P3 IMAD.IADD R0, R5, 0x1, R3 ;  /* 0x0000000105003824 */ /* 0x000fe200078e0203 */
[----:B------:R-:W-:Y:S01]  /*8760*/  @P3 LEA R26, P0, R2, c[0x0][0x1c8], 0x1 ;  /* 0x00007200021a3a11 */ /* 0x000fe200078008ff */
[----:B------:R-:W3:Y:S01]  /*8770*/  SHFL.IDX PT, R4, R24, 0x2, 0x181f ;  /* 0x00581f0018047f89 */ /* 0x000ee200000e0000 */
[----:B------:R-:W-:Y:S02]  /*8780*/  IADD3 R3, R32, 0x20, RZ ;  /* 0x0000002020037810 */ /* 0x000fe40007ffe0ff */
[----:B------:R-:W-:Y:S01]  /*8790*/  @P3 LEA.HI.X R27, R2, c[0x0][0x1cc], R0, 0x1, P0 ;  /* 0x00007300021b3a11 */ /* 0x000fe200000f0c00 */
[----:B------:R-:W3:Y:S01]  /*87a0*/  SHFL.IDX PT, R5, R23, 0x2, 0x181f ;  /* 0x00581f0017057f89 */ /* 0x000ee200000e0000 */
[----:B------:R-:W-:Y:S02]  /*87b0*/  IADD3 R0, R32, 0x40, RZ ;  /* 0x0000004020007810 */ /* 0x000fe40007ffe0ff */
[-C--:B------:R-:W-:Y:S01]  /*87c0*/  ISETP.GE.AND P3, PT, R3, R46.reuse, PT ;  /* 0x0000002e0300720c */ /* 0x080fe20003f66270 */
[----:B------:R3:W3:Y:S01]  /*87d0*/  SHFL.IDX PT, R2, R24, 0x3, 0x181f ;  /* 0x00781f0018027f89 */ /* 0x0006e200000e0000 */
[----:B------:R-:W-:-:S02]  /*87e0*/  ISETP.GE.AND P4, PT, R0, R46, PT ;  /* 0x0000002e0000720c */ /* 0x000fc40003f86270 */
[----:B------:R-:W-:Y:S01]  /*87f0*/  IADD3 R0, R32, 0x60, RZ ;  /* 0x0000006020007810 */ /* 0x000fe20007ffe0ff */
[----:B------:R3:W3:Y:S03]  /*8800*/  SHFL.IDX PT, R3, R23, 0x3, 0x181f ;  /* 0x00781f0017037f89 */ /* 0x0006e600000e0000 */
[----:B------:R-:W-:Y:S02]  /*8810*/  ISETP.GE.AND P6, PT, R0, R46, PT ;  /* 0x0000002e0000720c */ /* 0x000fe40003fc6270 */
[----:B------:R-:W-:-:S03]  /*8820*/  @!P5 SHF.R.S32.HI R0, RZ, 0x1f, R33 ;  /* 0x0000001fff00d819 */ /* 0x000fc60000011421 */
[----:B-1----:R-:W-:Y:S02]  /*8830*/  @!P3 LEA R12, P0, R30, R8, 0x1 ;  /* 0x000000081e0cb211 */ /* 0x002fe400078008ff */
[----:B------:R-:W-:Y:S02]  /*8840*/  @!P5 LEA.HI R0, R0, R33, RZ, 0x3 ;  /* 0x000000210000d211 */ /* 0x000fe400078f18ff */
[C---:B--2---:R-:W-:Y:S02]  /*8850*/  @!P5 LEA R16, P1, R30.reuse, R14, 0x1 ;  /* 0x0000000e1e10d211 */ /* 0x044fe400078208ff */
[----:B----4-:R-:W-:Y:S02]  /*8860*/  @!P3 LEA.HI.X R13, R30, R9, R31, 0x1, P0 ;  /* 0x000000091e0db211 */ /* 0x010fe400000f0c1f */
[----:B------:R-:W-:Y:S02]  /*8870*/  @!P5 LOP3.LUT R0, R0, 0xfffffff8, RZ, 0xc0, !PT ;  /* 0xfffffff80000d812 */ /* 0x000fe400078ec0ff */
[----:B---3--:R-:W-:-:S02]  /*8880*/  LEA.HI R24, R176, R211, RZ, 0x6 ;  /* 0x000000d3b0187211 */ /* 0x008fc400078f30ff */
[C---:B------:R-:W-:Y:S02]  /*8890*/  @!P4 LEA R10, P0, R30.reuse, R4, 0x1 ;  /* 0x000000041e0ac211 */ /* 0x040fe400078008ff */
[----:B------:R-:W-:Y:S01]  /*88a0*/  @!P5 LEA.HI.X R17, R30, R15, R31, 0x1, P1 ;  /* 0x0000000f1e11d211 */ /* 0x000fe200008f0c1f */
[----:B------:R-:W-:Y:S01]  /*88b0*/  IMAD.SHL.U32 R24, R24, 0x8, RZ ;  /* 0x0000000818187824 */ /* 0x000fe200078e00ff */
[----:B------:R-:W-:Y:S01]  /*88c0*/  @!P3 SHF.R.S32.HI R23, RZ, 0x1f, R33 ;  /* 0x0000001fff17b819 */ /* 0x000fe20000011421 */
[----:B------:R-:W-:Y:S01]  /*88d0*/  @!P5 IMAD.WIDE R14, R0, 0x2, R14 ;  /* 0x00000002000ed825 */ /* 0x000fe200078e020e */
[C---:B------:R-:W-:Y:S02]  /*88e0*/  @!P4 LEA.HI.X R11, R30.reuse, R5, R31, 0x1, P0 ;  /* 0x000000051e0bc211 */ /* 0x040fe400000f0c1f */
[----:B------:R-:W-:Y:S02]  /*88f0*/  @!P6 LEA R6, P0, R30, R2, 0x1 ;  /* 0x000000021e06e211 */ /* 0x000fe400078008ff */
[----:B------:R-:W-:-:S02]  /*8900*/  @!P4 SHF.R.S32.HI R0, RZ, 0x1f, R33 ;  /* 0x0000001fff00c819 */ /* 0x000fc40000011421 */
[----:B------:R-:W-:Y:S02]  /*8910*/  @!P3 LEA.HI R23, R23, R33, RZ, 0x3 ;  /* 0x000000211717b211 */ /* 0x000fe400078f18ff */
[----:B------:R-:W-:Y:S02]  /*8920*/  LOP3.LUT R44, R24, 0xfffffe00, RZ, 0xc0, !PT ;  /* 0xfffffe00182c7812 */ /* 0x000fe400078ec0ff */
[----:B------:R-:W-:Y:S02]  /*8930*/  LOP3.LUT R24, R25, 0x38, R30, 0xf8, !PT ;  /* 0x0000003819187812 */ /* 0x000fe400078ef81e */
[----:B------:R-:W-:Y:S02]  /*8940*/  @!P6 LEA.HI.X R7, R30, R3, R31, 0x1, P0 ;  /* 0x000000031e07e211 */ /* 0x000fe400000f0c1f */
[----:B------:R-:W-:Y:S02]  /*8950*/  @!P4 LEA.HI R0, R0, R33, RZ, 0x3 ;  /* 0x000000210000c211 */ /* 0x000fe400078f18ff */
[----:B------:R-:W-:-:S02]  /*8960*/  ISETP.GE.AND P1, PT, R30, c[0x0][0x198], PT ;  /* 0x000066001e007a0c */ /* 0x000fc40003f26270 */
[----:B------:R-:W-:Y:S02]  /*8970*/  ISETP.GE.AND P0, PT, R33, c[0x0][0x198], PT ;  /* 0x0000660021007a0c */ /* 0x000fe40003f06270 */
[----:B------:R-:W-:Y:S02]  /*8980*/  @!P3 LOP3.LUT R23, R23, 0xfffffff8, RZ, 0xc0, !PT ;  /* 0xfffffff81717b812 */ /* 0x000fe400078ec0ff */
[----:B------:R-:W-:Y:S02]  /*8990*/  LOP3.LUT R88, R44, R24, R48, 0xf6, !PT ;  /* 0x000000182c587212 */ /* 0x000fe400078ef630 */
[----:B------:R-:W-:Y:S01]  /*89a0*/  @!P4 LOP3.LUT R0, R0, 0xfffffff8, RZ, 0xc0, !PT ;  /* 0xfffffff80000c812 */ /* 0x000fe200078ec0ff */
[----:B------:R-:W-:-:S04]  /*89b0*/  @!P3 IMAD.WIDE R8, R23, 0x2, R8 ;  /* 0x000000021708b825 */ /* 0x000fc800078e0208 */
[----:B------:R-:W-:Y:S02]  /*89c0*/  @!P5 IMAD.SHL.U32 R23, R88, 0x2, RZ ;  /* 0x000000025817d824 */ /* 0x000fe400078e00ff */
[----:B------:R-:W-:-:S03]  /*89d0*/  @!P4 IMAD.WIDE R4, R0, 0x2, R4 ;  /* 0x000000020004c825 */ /* 0x000fc600078e0204 */
[----:B------:R1:W-:Y:S01]  /*89e0*/  @!P5 LDGSTS.E.BYPASS.LTC128B.128 [R23+0x100], [R16.64], !P1 ;  /* 0x001000001017dfae */ /* 0x0003e2000c901d48 */
[----:B------:R-:W-:-:S03]  /*89f0*/  @!P3 IMAD.SHL.U32 R0, R88, 0x2, RZ ;  /* 0x000000025800b824 */ /* 0x000fc600078e00ff */
[----:B------:R2:W-:Y:S04]  /*8a00*/  @!P5 LDGSTS.E.BYPASS.LTC128B.128 [R23+0x4100], [R14.64], !P0 ;  /* 0x041000000e17dfae */ /* 0x0005e8000c101d48 */
[----:B------:R3:W-:Y:S04]  /*8a10*/  @!P3 LDGSTS.E.BYPASS.LTC128B.128 [R0+0x1100], [R12.64], !P1 ;  /* 0x011000000c00bfae */ /* 0x0007e8000c901d48 */
[----:B------:R3:W-:Y:S01]  /*8a20*/  @!P3 LDGSTS.E.BYPASS.LTC128B.128 [R0+0x5100], [R8.64], !P0 ;  /* 0x051000000800bfae */ /* 0x0007e2000c101d48 */
[----:B------:R-:W-:Y:S02]  /*8a30*/  P2R R45, PR, RZ, 0x40 ;  /* 0x00000040ff2d7803 */ /* 0x000fe40000000000 */
[----:B---3--:R-:W-:-:S04]  /*8a40*/  @!P6 SHF.R.S32.HI R0, RZ, 0x1f, R33 ;  /* 0x0000001fff00e819 */ /* 0x008fc80000011421 */
[----:B------:R-:W-:Y:S01]  /*8a50*/  @!P6 LEA.HI R0, R0, R33, RZ, 0x3 ;  /* 0x000000210000e211 */ /* 0x000fe200078f18ff */
[----:B--2---:R-:W-:-:S03]  /*8a60*/  @!P4 IMAD.SHL.U32 R15, R88, 0x2, RZ ;  /* 0x00000002580fc824 */ /* 0x004fc600078e00ff */
[----:B------:R-:W-:Y:S01]  /*8a70*/  @!P6 LOP3.LUT R0, R0, 0xfffffff8, RZ, 0xc0, !PT ;  /* 0xfffffff80000e812 */ /* 0x000fe200078ec0ff */
[----:B------:R-:W-:Y:S01]  /*8a80*/  @!P6 IMAD.SHL.U32 R8, R88, 0x2, RZ ;  /* 0x000000025808e824 */ /* 0x000fe200078e00ff */
[----:B------:R-:W-:Y:S01]  /*8a90*/  P2R R14, PR, RZ, 0x20 ;  /* 0x00000020ff0e7803 */ /* 0x000fe20000000000 */
[----:B------:R2:W-:Y:S01]  /*8aa0*/  @!P4 LDGSTS.E.BYPASS.LTC128B.128 [R15+0x2100], [R10.64], !P1 ;  /* 0x021000000a0fcfae */ /* 0x0005e2000c901d48 */
[----:B------:R-:W-:Y:S01]  /*8ab0*/  ISETP.GE.AND P5, PT, R22, 0x1, PT ;  /* 0x000000011600780c */ /* 0x000fe20003fa6270 */
[----:B------:R-:W-:Y:S02]  /*8ac0*/  @!P6 IMAD.WIDE R2, R0, 0x2, R2 ;  /* 0x000000020002e825 */ /* 0x000fe400078e0202 */
[----:B------:R3:W-:Y:S04]  /*8ad0*/  @!P4 LDGSTS.E.BYPASS.LTC128B.128 [R15+0x6100], [R4.64], !P0 ;  /* 0x06100000040fcfae */ /* 0x0007e8000c101d48 */
[----:B------:R4:W-:Y:S04]  /*8ae0*/  @!P6 LDGSTS.E.BYPASS.LTC128B.128 [R8+0x3100], [R6.64], !P1 ;  /* 0x031000000608efae */ /* 0x0009e8000c901d48 */
[----:B------:R1:W-:Y:S01]  /*8af0*/  @!P6 LDGSTS.E.BYPASS.LTC128B.128 [R8+0x7100], [R2.64], !P0 ;  /* 0x071000000208efae */ /* 0x0003e2000c101d48 */
[----:B------:R-:W-:-:S02]  /*8b00*/  ISETP.GE.AND P6, PT, R30, c[0x0][0x1d4], PT ;  /* 0x000075001e007a0c */ /* 0x000fc40003fc6270 */
[----:B------:R-:W-:Y:S01]  /*8b10*/  ISETP.GE.AND P0, PT, R33, c[0x0][0x1d4], PT ;  /* 0x0000750021007a0c */ /* 0x000fe20003f06270 */
[----:B------:R-:W-:Y:S01]  /*8b20*/  @P5 IMAD.SHL.U32 R0, R88, 0x2, RZ ;  /* 0x0000000258005824 */ /* 0x000fe200078e00ff */
[----:B------:R-:W0:Y:S09]  /*8b30*/  LDGDEPBAR ;  /* 0x00000000000079af */ /* 0x000e320000000000 */
[----:B------:R1:W-:Y:S04]  /*8b40*/  @P5 LDGSTS.E.BYPASS.LTC128B.128 [R0+0x8100], [R18.64], !P6 ;  /* 0x0810000012005fae */ /* 0x0003e8000f101d48 */
[----:B------:R1:W-:Y:S01]  /*8b50*/  @P5 LDGSTS.E.BYPASS.LTC128B.128 [R0+0xc100], [R18.64+0x80], !P0 ;  /* 0x0c10008012005fae */ /* 0x0003e2000c101d48 */
[----:B---3--:R-:W-:Y:S01]  /*8b60*/  LEA.HI R5, R176, R211, RZ, 0x4 ;  /* 0x000000d3b0057211 */ /* 0x008fe200078f20ff */
[----:B-1----:R-:W-:-:S05]  /*8b70*/  @P2 IMAD.SHL.U32 R0, R88, 0x2, RZ ;  /* 0x0000000258002824 */ /* 0x002fca00078e00ff */
[----:B------:R1:W-:Y:S04]  /*8b80*/  @P2 LDGSTS.E.BYPASS.LTC128B.128 [R0+0x9100], [R20.64], !P6 ;  /* 0x0910000014002fae */ /* 0x0003e8000f101d48 */
[----:B------:R1:W-:Y:S01]  /*8b90*/  @P2 LDGSTS.E.BYPASS.LTC128B.128 [R0+0xd100], [R20.64+0x80], !P0 ;  /* 0x0d10008014002fae */ /* 0x0003e2000c101d48 */
[----:B------:R-:W-:Y:S02]  /*8ba0*/  ISETP.GE.AND P5, PT, R22, 0x41, PT ;  /* 0x000000411600780c */ /* 0x000fe40003fa6270 */
[----:B-1----:R-:W-:-:S05]  /*8bb0*/  LOP3.LUT R0, R5, 0xfffffff0, RZ, 0xc0, !PT ;  /* 0xfffffff005007812 */ /* 0x002fca00078ec0ff */
[----:B------:R-:W-:-:S05]  /*8bc0*/  IMAD.IADD R0, R211, 0x1, -R0 ;  /* 0x00000001d3007824 */ /* 0x000fca00078e0a00 */
[----:B------:R-:W-:-:S04]  /*8bd0*/  SHF.R.S32.HI R2, RZ, 0x1f, R0 ;  /* 0x0000001fff027819 */ /* 0x000fc80000011400 */
[----:B------:R-:W-:-:S04]  /*8be0*/  LEA.HI R9, R2, R0, RZ, 0x3 ;  /* 0x0000000002097211 */ /* 0x000fc800078f18ff */
[----:B------:R-:W-:-:S05]  /*8bf0*/  LOP3.LUT R2, R9, 0xfffffff8, RZ, 0xc0, !PT ;  /* 0xfffffff809027812 */ /* 0x000fca00078ec0ff */
[----:B----4-:R-:W-:Y:S02]  /*8c00*/  IMAD.IADD R8, R0, 0x1, -R2 ;  /* 0x0000000100087824 */ /* 0x010fe400078e0a02 */
[----:B------:R-:W-:-:S03]  /*8c10*/  IMAD.MOV.U32 R4, RZ, RZ, 0x10 ;  /* 0x00000010ff047424 */ /* 0x000fc600078e00ff */
[----:B------:R-:W-:-:S05]  /*8c20*/  R2P PR, R8, 0x6 ;  /* 0x0000000608007804 */ /* 0x000fca0000000000 */
[----:B------:R-:W-:Y:S02]  /*8c30*/  SEL R4, R4, 0xfffffff0, !P1 ;  /* 0xfffffff004047807 */ /* 0x000fe40004800000 */
[----:B------:R-:W-:Y:S01]  /*8c40*/  ISETP.GE.AND P1, PT, R22, 0x61, PT ;  /* 0x000000611600780c */ /* 0x000fe20003f26270 */
[----:B------:R-:W-:-:S05]  /*8c50*/  @P5 IMAD.SHL.U32 R0, R88, 0x2, RZ ;  /* 0x0000000258005824 */ /* 0x000fca00078e00ff */
[----:B------:R1:W-:Y:S04]  /*8c60*/  @P5 LDGSTS.E.BYPASS.LTC128B.128 [R0+0xa100], [R28.64], !P6 ;  /* 0x0a1000001c005fae */ /* 0x0003e8000f101d48 */
[----:B------:R1:W-:Y:S01]  /*8c70*/  @P5 LDGSTS.E.BYPASS.LTC128B.128 [R0+0xe100], [R28.64+0x80], !P0 ;  /* 0x0e1000801c005fae */ /* 0x0003e2000c101d48 */
[----:B------:R-:W-:-:S04]  /*8c80*/  SHF.R.S32.HI R3, RZ, 0x4, R5 ;  /* 0x00000004ff037819 */ /* 0x000fc80000011405 */
[----:B------:R-:W-:Y:S01]  /*8c90*/  LEA.HI R5, R5, R3, RZ, 0x1 ;  /* 0x0000000305057211 */ /* 0x000fe200078f08ff */
[----:B------:R-:W-:-:S03]  /*8ca0*/  IMAD.WIDE.U32 R6, R34, c[0x0][0x208], R30 ;  /* 0x0000820022067a25 */ /* 0x000fc600078e001e */
[----:B------:R-:W-:Y:S01]  /*8cb0*/  LOP3.LUT R5, R5, 0xfffffffe, RZ, 0xc0, !PT ;  /* 0xfffffffe05057812 */ /* 0x000fe200078ec0ff */
[----:B-1----:R-:W-:-:S05]  /*8cc0*/  @P1 IMAD.SHL.U32 R0, R88, 0x2, RZ ;  /* 0x0000000258001824 */ /* 0x002fca00078e00ff */
[----:B------:R1:W-:Y:S04]  /*8cd0*/  @P1 LDGSTS.E.BYPASS.LTC128B.128 [R0+0xb100], [R26.64], !P6 ;  /* 0x0b1000001a001fae */ /* 0x0003e8000f101d48 */
[----:B------:R1:W-:Y:S01]  /*8ce0*/  @P1 LDGSTS.E.BYPASS.LTC128B.128 [R0+0xf100], [R26.64+0x80], !P0 ;  /* 0x0f1000801a001fae */ /* 0x0003e2000c101d48 */
[----:B------:R-:W-:Y:S02]  /*8cf0*/  IMAD.IADD R81, R3, 0x1, -R5 ;  /* 0x0000000103517824 */ /* 0x000fe400078e0a05 */
[----:B--2---:R-:W-:Y:S01]  /*8d00*/  IMAD R10, R213, c[0x0][0x210], RZ ;  /* 0x00008400d50a7a24 */ /* 0x004fe200078e02ff */
[----:B------:R-:W-:Y:S01]  /*8d10*/  LOP3.LUT R117, R117, 0xfffffffe, RZ, 0xc0, !PT ;  /* 0xfffffffe75757812 */ /* 0x000fe200078ec0ff */
[----:B------:R-:W-:Y:S01]  /*8d20*/  IMAD.SHL.U32 R3, R81, 0x8, RZ ;  /* 0x0000000851037824 */ /* 0x000fe200078e00ff */
[----:B------:R2:W-:Y:S01]  /*8d30*/  STL.64 [R1+0x48], R204 ;  /* 0x000048cc01007387 */ /* 0x0005e20000100a00 */
[----:B-1----:R-:W-:-:S03]  /*8d40*/  IMAD R0, R37, c[0x0][0x208], RZ ;  /* 0x0000820025007a24 */ /* 0x002fc600078e02ff */
[----:B------:R-:W0:Y:S01]  /*8d50*/  LDGDEPBAR ;  /* 0x00000000000079af */ /* 0x000e220000000000 */
[----:B------:R-:W-:-:S04]  /*8d60*/  IMAD R0, R34, c[0x0][0x20c], R0 ;  /* 0x0000830022007a24 */ /* 0x000fc800078e0200 */
[----:B------:R-:W-:Y:S02]  /*8d70*/  IMAD.IADD R7, R7, 0x1, R0 ;  /* 0x0000000107077824 */ /* 0x000fe400078e0200 */
[----:B------:R-:W-:Y:S02]  /*8d80*/  IMAD.SHL.U32 R0, R8, 0x40, RZ ;  /* 0x0000004008007824 */ /* 0x000fe400078e00ff */
[----:B------:R-:W-:-:S03]  /*8d90*/  IMAD R8, R38, c[0x0][0x214], R10 ;  /* 0x0000850026087a24 */ /* 0x000fc600078e020a */
[----:B------:R-:W-:Y:S01]  /*8da0*/  LOP3.LUT R0, R0, 0x1c0, RZ, 0xc0, !PT ;  /* 0x000001c000007812 */ /* 0x000fe200078ec0ff */
[----:B------:R-:W-:-:S03]  /*8db0*/  IMAD.WIDE.U32 R6, R38, c[0x0][0x210], R6 ;  /* 0x0000840026067a25 */ /* 0x000fc600078e0006 */
[----:B------:R-:W-:Y:S01]  /*8dc0*/  LOP3.LUT R5, R0, 0x8, R3, 0xf8, !PT ;  /* 0x0000000800057812 */ /* 0x000fe200078ef803 */
[----:B------:R-:W-:Y:S01]  /*8dd0*/  IMAD.IADD R7, R8, 0x1, R7 ;  /* 0x0000000108077824 */ /* 0x000fe200078e0207 */
[----:B------:R-:W-:Y:S01]  /*8de0*/  SHF.R.U32.HI R3, RZ, 0x3, R0 ;  /* 0x00000003ff037819 */ /* 0x000fe20000011600 */
[----:B------:R-:W-:Y:S02]  /*8df0*/  IMAD R0, R35, c[0x0][0x218], RZ ;  /* 0x0000860023007a24 */ /* 0x000fe400078e02ff */
[----:B------:R-:W-:Y:S01]  /*8e00*/  IMAD.WIDE.U32 R92, R36, c[0x0][0x218], R6 ;  /* 0x00008600245c7a25 */ /* 0x000fe200078e0006 */
[----:B------:R-:W-:-:S03]  /*8e10*/  @P0 LOP3.LUT R117, R117, 0x1, RZ, 0xfc, !PT ;  /* 0x0000000175750812 */ /* 0x000fc600078efcff */
[----:B------:R-:W-:Y:S01]  /*8e20*/  IMAD R0, R36, c[0x0][0x21c], R0 ;  /* 0x0000870024007a24 */ /* 0x000fe200078e0200 */
[----:B------:R2:W-:Y:S03]  /*8e30*/  STL [R1+0x30], R202 ;  /* 0x000030ca01007387 */ /* 0x0005e60000100800 */
[----:B------:R-:W-:Y:S01]  /*8e40*/  IMAD.IADD R91, R93, 0x1, R0 ;  /* 0x000000015d5b7824 */ /* 0x000fe200078e0200 */
[----:B------:R2:W-:Y:S04]  /*8e50*/  STL [R1+0x40], R117 ;  /* 0x0000407501007387 */ /* 0x0005e80000100800 */
[----:B------:R2:W-:Y:S04]  /*8e60*/  STL.64 [R1+0x60], R92 ;  /* 0x0000605c01007387 */ /* 0x0005e80000100a00 */
[----:B------:R2:W-:Y:S01]  /*8e70*/  STL [R1+0x54], R91 ;  /* 0x0000545b01007387 */ /* 0x0005e20000100800 */
[----:B------:R-:W-:Y:S01]  /*8e80*/  ISETP.LT.AND P0, PT, RZ, c[0x0][0x27c], PT ;  /* 0x00009f00ff007a0c */ /* 0x000fe20003f01270 */
[----:B------:R-:W-:Y:S01]  /*8e90*/  IMAD.MOV.U32 R2, RZ, RZ, 0x20 ;  /* 0x00000020ff027424 */ /* 0x000fe200078e00ff */
[----:B------:R-:W-:Y:S01]  /*8ea0*/  LOP3.LUT R5, R5, R3, RZ, 0x3c, !PT ;  /* 0x0000000305057212 */ /* 0x000fe200078e3cff */
[----:B------:R-:W-:Y:S01]  /*8eb0*/  IMAD.SHL.U32 R3, R9, 0x40, RZ ;  /* 0x0000004009037824 */ /* 0x000fe200078e00ff */
[----:B------:R-:W-:-:S02]  /*8ec0*/  ISETP.NE.AND P5, PT, R14, RZ, PT ;  /* 0x000000ff0e00720c */ /* 0x000fc40003fa5270 */
[----:B------:R-:W-:Y:S02]  /*8ed0*/  SEL R2, R2, 0xffffffe0, !P2 ;  /* 0xffffffe002027807 */ /* 0x000fe40005000000 */
[----:B------:R-:W-:-:S05]  /*8ee0*/  LOP3.LUT R3, R5, 0xfffffe00, R3, 0xf8, !PT ;  /* 0xfffffe0005037812 */ /* 0x000fca00078ef803 */
[----:B------:R-:W-:Y:S05]  /*8ef0*/  @P0 BRA `(.L_x_584) ;  /* 0x0000002000000947 */ /* 0x000fea0003800000 */
[----:B------:R-:W-:-:S04]  /*8f00*/  DEPBAR.LE SB0, 0x1 ;  /* 0x000080400000791a */ /* 0x000fc80000000000 */
[----:B------:R-:W-:Y:S05]  /*8f10*/  BRA `(.L_x_585) ;  /* 0x00004ce000007947 */ /* 0x000fea0003800000 */
.L_x_584:
[----:B------:R-:W-:Y:S01]  /*8f20*/  ULDC.U8 UR4, c[0x0][0x298] ;  /* 0x0000a60000047ab9 */ /* 0x000fe20000000000 */
[----:B-----5:R-:W-:Y:S01]  /*8f30*/  SHF.R.S32.HI R0, RZ, 0x1f, R165 ;  /* 0x0000001fff007819 */ /* 0x020fe200000114a5 */
[C---:B------:R-:W-:Y:S01]  /*8f40*/  IMAD.WIDE.U32 R10, R165.reuse, c[0x0][0x280], RZ ;  /* 0x0000a000a50a7a25 */ /* 0x040fe200078e00ff */
[----:B------:R-:W-:Y:S01]  /*8f50*/  ISETP.NE.AND P0, PT, RZ, UR4, PT ;  /* 0x00000004ff007c0c */ /* 0x000fe2000bf05270 */
[----:B------:R-:W-:Y:S01]  /*8f60*/  BSSY B2, `(.L_x_585) ;  /* 0x00004c9000027945 */ /* 0x000fe20003800000 */
[----:B------:R-:W-:Y:S01]  /*8f70*/  SHF.L.U32 R47, R88, 0x1, RZ ;  /* 0x00000001582f7819 */ /* 0x000fe200000006ff */
[C---:B------:R-:W-:Y:S02]  /*8f80*/  IMAD R5, R0.reuse, c[0x0][0x280], RZ ;  /* 0x0000a00000057a24 */ /* 0x040fe400078e02ff */
[----:B------:R-:W-:Y:S02]  /*8f90*/  IMAD R0, R0, c[0x0][0x290], RZ ;  /* 0x0000a40000007a24 */ /* 0x000fe400078e02ff */
[----:B------:R-:W-:-:S02]  /*8fa0*/  IMAD R5, R165, c[0x0][0x284], R5 ;  /* 0x0000a100a5057a24 */ /* 0x000fc400078e0205 */
[C---:B------:R-:W-:Y:S01]  /*8fb0*/  IMAD R6, R165.reuse, c[0x0][0x294], R0 ;  /* 0x0000a500a5067a24 */ /* 0x040fe200078e0200 */
[----:B------:R-:W-:Y:S01]  /*8fc0*/  LEA R0, R68, R32, 0x5 ;  /* 0x0000002044007211 */ /* 0x000fe200078e28ff */
[----:B------:R-:W-:Y:S01]  /*8fd0*/  IMAD.WIDE.U32 R12, R165, c[0x0][0x290], RZ ;  /* 0x0000a400a50c7a25 */ /* 0x000fe200078e00ff */
[----:B------:R-:W-:-:S04]  /*8fe0*/  IADD3 R9, R5, R11, RZ ;  /* 0x0000000b05097210 */ /* 0x000fc80007ffe0ff */
[----:B------:R-:W-:Y:S01]  /*8ff0*/  IADD3 R7, R6, R13, RZ ;  /* 0x0000000d06077210 */ /* 0x000fe20007ffe0ff */
[----:B------:R-:W-:Y:S05]  /*9000*/  @!P0 BRA `(.L_x_586) ;  /* 0x000025a000008947 */ /* 0x000fea0003800000 */
[----:B------:R-:W-:Y:S01]  /*9010*/  ISETP.NE.AND P1, PT, R177, 0x1, PT ;  /* 0x00000001b100780c */ /* 0x000fe20003f25270 */
[----:B------:R-:W-:Y:S01]  /*9020*/  BSSY B0, `(.L_x_587) ;  /* 0x000002f000007945 */ /* 0x000fe20003800000 */
[----:B------:R-:W-:Y:S01]  /*9030*/  MOV R8, R10 ;  /* 0x0000000a00087202 */ /* 0x000fe20000000f00 */
[----:B------:R-:W-:Y:S01]  /*9040*/  IMAD.SHL.U32 R38, R68, 0x4, RZ ;  /* 0x0000000444267824 */ /* 0x000fe200078e00ff */
        /* <DEDUP_REMOVED lines=9> */
[C---:B------:R-:W-:Y:S01]  /*90e0*/  IMAD R6, R5.reuse, c[0x0][0x280], RZ ;  /* 0x0000a00005067a24 */ /* 0x040fe200078e02ff */
[----:B------:R-:W-:Y:S01]  /*90f0*/  LEA R25, P0, R8, c[0x0][0x270], 0x1 ;  /* 0x00009c0008197a11 */ /* 0x000fe200078008ff */
[----:B------:R-:W-:Y:S02]  /*9100*/  IMAD R5, R5, c[0x0][0x290], RZ ;  /* 0x0000a40005057a24 */ /* 0x000fe400078e02ff */
[----:B------:R-:W-:-:S05]  /*9110*/  IMAD R6, R0, c[0x0][0x284], R6 ;  /* 0x0000a10000067a24 */ /* 0x000fca00078e0206 */
[----:B------:R-:W-:-:S04]  /*9120*/  IADD3 R6, R9, R6, RZ ;  /* 0x0000000609067210 */ /* 0x000fc80007ffe0ff */
[----:B------:R-:W-:Y:S01]  /*9130*/  LEA.HI.X R24, R8, c[0x0][0x274], R6, 0x1, P0 ;  /* 0x00009d0008187a11 */ /* 0x000fe200000f0c06 */
[----:B------:R-:W-:Y:S01]  /*9140*/  IMAD.MOV.U32 R6, RZ, RZ, R12 ;  /* 0x000000ffff067224 */ /* 0x000fe200078e000c */
[----:B------:R1:W3:Y:S03]  /*9150*/  SHFL.IDX PT, R8, R25, RZ, 0x181f ;  /* 0x00181fff19087589 */ /* 0x0002e600000e0000 */
[C---:B------:R-:W-:Y:S01]  /*9160*/  IMAD.WIDE.U32 R6, R0.reuse, c[0x0][0x290], R6 ;  /* 0x0000a40000067a25 */ /* 0x040fe200078e0006 */
[----:B------:R1:W4:Y:S03]  /*9170*/  SHFL.IDX PT, R9, R24, RZ, 0x181f ;  /* 0x00181fff18097589 */ /* 0x00032600000e0000 */
[----:B------:R-:W-:Y:S01]  /*9180*/  IMAD R0, R0, c[0x0][0x294], R5 ;  /* 0x0000a50000007a24 */ /* 0x000fe200078e0205 */
[----:B------:R-:W-:-:S04]  /*9190*/  LEA R19, P0, R6, c[0x0][0x288], 0x1 ;  /* 0x0000a20006137a11 */ /* 0x000fc800078008ff */
[----:B------:R-:W-:-:S04]  /*91a0*/  IADD3 R0, R7, R0, RZ ;  /* 0x0000000007007210 */ /* 0x000fc80007ffe0ff */
[----:B------:R-:W-:Y:S02]  /*91b0*/  LEA.HI.X R18, R6, c[0x0][0x28c], R0, 0x1, P0 ;  /* 0x0000a30006127a11 */ /* 0x000fe400000f0c00 */
[----:B------:R1:W2:Y:S04]  /*91c0*/  SHFL.IDX PT, R6, R19, RZ, 0x181f ;  /* 0x00181fff13067589 */ /* 0x0002a800000e0000 */
[----:B------:R1:W1:Y:S01]  /*91d0*/  SHFL.IDX PT, R7, R18, RZ, 0x181f ;  /* 0x00181fff12077589 */ /* 0x00026200000e0000 */
[----:B------:R-:W-:Y:S05]  /*91e0*/  @P5 BRA `(.L_x_588) ;  /* 0x0000012000005947 */ /* 0x000fea0003800000 */
[C---:B------:R-:W-:Y:S01]  /*91f0*/  ISETP.GE.AND P0, PT, R38.reuse, c[0x0][0x27c], PT ;  /* 0x00009f0026007a0c */ /* 0x040fe20003f06270 */
[----:B------:R-:W-:Y:S01]  /*9200*/  CS2R R14, SRZ ;  /* 0x00000000000e7805 */ /* 0x000fe2000001ff00 */
[----:B------:R-:W-:Y:S01]  /*9210*/  CS2R R16, SRZ ;  /* 0x0000000000107805 */ /* 0x000fe2000001ff00 */
[----:B------:R-:W-:-:S10]  /*9220*/  IADD3 R5, R38, 0x20, RZ ;  /* 0x0000002026057810 */ /* 0x000fd40007ffe0ff */
[----:B---34-:R-:W-:-:S04]  /*9230*/  @!P0 IMAD.WIDE R12, R38, 0x2, R8 ;  /* 0x00000002260c8825 */ /* 0x018fc800078e0208 */
[----:B-12---:R-:W-:Y:S01]  /*9240*/  @!P0 IMAD.WIDE R10, R38, 0x2, R6 ;  /* 0x00000002260a8825 */ /* 0x006fe200078e0206 */
        /* <DEDUP_REMOVED lines=12> */
.L_x_588:
[----:B------:R-:W-:Y:S05]  /*9310*/  BSYNC B0 ;  /* 0x0000000000007941 */ /* 0x000fea0003800000 */
.L_x_587:
[----:B-1---5:R-:W-:Y:S01]  /*9320*/  IMAD.MOV.U32 R11, RZ, RZ, R20 ;  /* 0x000000ffff0b7224 */ /* 0x022fe200078e0014 */
[----:B------:R-:W-:Y:S01]  /*9330*/  MOV R5, R14 ;  /* 0x0000000e00057202 */ /* 0x000fe20000000f00 */
[----:B------:R-:W-:Y:S01]  /*9340*/  IMAD.MOV.U32 R10, RZ, RZ, R21 ;  /* 0x000000ffff0a7224 */ /* 0x000fe200078e0015 */
[----:B----4-:R1:W4:Y:S01]  /*9350*/  SHFL.IDX PT, R9, R24, 0x1, 0x181f ;  /* 0x00381f0018097f89 */ /* 0x01032200000e0000 */
[----:B------:R-:W-:Y:S01]  /*9360*/  IMAD.MOV.U32 R0, RZ, RZ, R15 ;  /* 0x000000ffff007224 */ /* 0x000fe200078e000f */
[----:B------:R-:W-:Y:S01]  /*9370*/  BSSY B0, `(.L_x_589) ;  /* 0x0000022000007945 */ /* 0x000fe20003800000 */
[----:B------:R-:W-:Y:S01]  /*9380*/  CS2R R26, SRZ ;  /* 0x00000000001a7805 */ /* 0x000fe2000001ff00 */
[----:B------:R-:W-:Y:S01]  /*9390*/  PRMT R56, R10, 0x5410, R11 ;  /* 0x000054100a387816 */ /* 0x000fe2000000000b */
[----:B------:R-:W-:Y:S01]  /*93a0*/  IMAD.MOV.U32 R11, RZ, RZ, R22 ;  /* 0x000000ffff0b7224 */ /* 0x000fe200078e0016 */
[----:B------:R-:W-:Y:S01]  /*93b0*/  PRMT R54, R0, 0x5410, R5 ;  /* 0x0000541000367816 */ /* 0x000fe20000000005 */
[----:B------:R-:W-:Y:S01]  /*93c0*/  IMAD.MOV.U32 R5, RZ, RZ, R16 ;  /* 0x000000ffff057224 */ /* 0x000fe200078e0010 */
[----:B------:R-:W-:Y:S01]  /*93d0*/  MOV R10, R23 ;  /* 0x00000017000a7202 */ /* 0x000fe20000000f00 */
[----:B---3--:R1:W3:Y:S01]  /*93e0*/  SHFL.IDX PT, R8, R25, 0x1, 0x181f ;  /* 0x00381f0019087f89 */ /* 0x0082e200000e0000 */
[----:B------:R-:W-:Y:S01]  /*93f0*/  MOV R0, R17 ;  /* 0x0000001100007202 */ /* 0x000fe20000000f00 */
[----:B------:R-:W-:Y:S01]  /*9400*/  CS2R R30, SRZ ;  /* 0x00000000001e7805 */ /* 0x000fe2000001ff00 */
[----:B------:R-:W-:Y:S01]  /*9410*/  PRMT R55, R10, 0x5410, R11 ;  /* 0x000054100a377816 */ /* 0x000fe2000000000b */
[----:B------:R1:W2:Y:S01]  /*9420*/  SHFL.IDX PT, R7, R18, 0x1, 0x181f ;  /* 0x00381f0012077f89 */ /* 0x0002a200000e0000 */
[----:B------:R-:W-:Y:S01]  /*9430*/  PRMT R39, R0, 0x5410, R5 ;  /* 0x0000541000277816 */ /* 0x000fe20000000005 */
[----:B------:R-:W-:-:S02]  /*9440*/  CS2R R28, SRZ ;  /* 0x00000000001c7805 */ /* 0x000fc4000001ff00 */
[----:B--2---:R1:W2:Y:S01]  /*9450*/  SHFL.IDX PT, R6, R19, 0x1, 0x181f ;  /* 0x00381f0013067f89 */ /* 0x0042a200000e0000 */
        /* <DEDUP_REMOVED lines=8> */
[----:B---34-:R-:W-:Y:S02]  /*94e0*/  @!P1 IMAD.WIDE R12, R38, 0x2, R8 ;  /* 0x00000002260c9825 */ /* 0x018fe400078e0208 */
[----:B------:R-:W-:-:S03]  /*94f0*/  @!P0 SHF.R.S32.HI R0, RZ, 0x1f, R5 ;  /* 0x0000001fff008819 */ /* 0x000fc60000011405 */
[----:B------:R3:W5:Y:S01]  /*9500*/  @!P1 LD.E.64 R26, [R12.64] ;  /* 0x000000080c1a9980 */ /* 0x000762000c101b00 */
[----:B------:R-:W-:-:S04]  /*9510*/  @!P0 LEA.HI R0, R0, R5, RZ, 0x2 ;  /* 0x0000000500008211 */ /* 0x000fc800078f10ff */
[----:B------:R-:W-:-:S05]  /*9520*/  @!P0 LOP3.LUT R0, R0, 0xfffffffc, RZ, 0xc0, !PT ;  /* 0xfffffffc00008812 */ /* 0x000fca00078ec0ff */
[----:B------:R-:W-:-:S04]  /*9530*/  @!P0 IMAD.WIDE R10, R0, 0x2, R8 ;  /* 0x00000002000a8825 */ /* 0x000fc800078e0208 */
[--C-:B--2---:R-:W-:Y:S01]  /*9540*/  @!P0 IMAD.WIDE R8, R0, 0x2, R6.reuse ;  /* 0x0000000200088825 */ /* 0x104fe200078e0206 */
[----:B------:R3:W5:Y:S03]  /*9550*/  @!P0 LD.E.64 R32, [R10.64] ;  /* 0x000000080a208980 */ /* 0x000766000c101b00 */
[----:B------:R-:W-:Y:S01]  /*9560*/  @!P1 IMAD.WIDE R6, R38, 0x2, R6 ;  /* 0x0000000226069825 */ /* 0x000fe200078e0206 */
[----:B------:R3:W5:Y:S04]  /*9570*/  @!P0 LD.E.64 R30, [R8.64] ;  /* 0x00000008081e8980 */ /* 0x000768000c101b00 */
[----:B------:R3:W5:Y:S02]  /*9580*/  @!P1 LD.E.64 R28, [R6.64] ;  /* 0x00000008061c9980 */ /* 0x000764000c101b00 */
.L_x_590:
[----:B------:R-:W-:Y:S05]  /*9590*/  BSYNC B0 ;  /* 0x0000000000007941 */ /* 0x000fea0003800000 */
.L_x_589:
[----:B---3-5:R-:W-:Y:S01]  /*95a0*/  IMAD.MOV.U32 R11, RZ, RZ, R32 ;  /* 0x000000ffff0b7224 */ /* 0x028fe200078e0020 */
        /* <DEDUP_REMOVED lines=11> */
[----:B------:R3:W1:Y:S01]  /*9660*/  SHFL.IDX PT, R8, R25, 0x2, 0x181f ;  /* 0x00581f0019087f89 */ /* 0x00066200000e0000 */
[----:B------:R-:W-:Y:S01]  /*9670*/  MOV R0, R29 ;  /* 0x0000001d00007202 */ /* 0x000fe20000000f00 */
[----:B------:R-:W-:Y:S01]  /*9680*/  CS2R R40, SRZ ;  /* 0x0000000000287805 */ /* 0x000fe2000001ff00 */
[----:B------:R-:W-:Y:S01]  /*9690*/  PRMT R59, R10, 0x5410, R11 ;  /* 0x000054100a3b7816 */ /* 0x000fe2000000000b */
[----:B------:R3:W2:Y:S01]  /*96a0*/  SHFL.IDX PT, R7, R18, 0x2, 0x181f ;  /* 0x00581f0012077f89 */ /* 0x0006a200000e0000 */
[----:B------:R-:W-:Y:S01]  /*96b0*/  PRMT R57, R0, 0x5410, R5 ;  /* 0x0000541000397816 */ /* 0x000fe20000000005 */
[----:B------:R-:W-:Y:S01]  /*96c0*/  CS2R R34, SRZ ;  /* 0x0000000000227805 */ /* 0x000fe2000001ff00 */
[----:B------:R-:W-:Y:S01]  /*96d0*/  CS2R R42, SRZ ;  /* 0x00000000002a7805 */ /* 0x000fe2000001ff00 */
[----:B--2---:R3:W2:Y:S01]  /*96e0*/  SHFL.IDX PT, R6, R19, 0x2, 0x181f ;  /* 0x00581f0013067f89 */ /* 0x0046a200000e0000 */
        /* <DEDUP_REMOVED lines=9> */
[----:B-1--4-:R-:W-:Y:S02]  /*9780*/  @!P1 IMAD.WIDE R12, R38, 0x2, R8 ;  /* 0x00000002260c9825 */ /* 0x012fe400078e0208 */
        /* <DEDUP_REMOVED lines=10> */
.L_x_592:
[----:B------:R-:W-:Y:S05]  /*9830*/  BSYNC B0 ;  /* 0x0000000000007941 */ /* 0x000fea0003800000 */
.L_x_591:
[----:B------:R-:W-:Y:S01]  /*9840*/  ISETP.NE.AND P0, PT, R45, RZ, PT ;  /* 0x000000ff2d00720c */ /* 0x000fe20003f05270 */
        /* <DEDUP_REMOVED lines=12> */
[----:B------:R1:W3:Y:S01]  /*9910*/  SHFL.IDX PT, R8, R25, 0x3, 0x181f ;  /* 0x00781f0019087f89 */ /* 0x0002e200000e0000 */
        /* <DEDUP_REMOVED lines=26> */
.L_x_594:
[----:B------:R-:W-:Y:S05]  /*9ac0*/  BSYNC B0 ;  /* 0x0000000000007941 */ /* 0x000fea0003800000 */
.L_x_593:
[----:B--23--:R-:W-:Y:S01]  /*9ad0*/  IADD3 R6, -R203, R46, RZ ;  /* 0x0000002ecb067210 */ /* 0x00cfe20007ffe1ff */
[----:B-----5:R-:W-:Y:S01]  /*9ae0*/  IMAD.MOV.U32 R0, RZ, RZ, R52 ;  /* 0x000000ffff007224 */ /* 0x020fe200078e0034 */
[----:B------:R-:W-:-:S04]  /*9af0*/  DEPBAR.LE SB0, 0x1 ;  /* 0x000080400000791a */ /* 0x000fc80000000000 */
[----:B-1----:R-:W-:Y:S01]  /*9b00*/  IMNMX R25, R6, 0x80, PT ;  /* 0x0000008006197817 */ /* 0x002fe20003800200 */
[----:B------:R-:W-:Y:S01]  /*9b10*/  IMAD.MOV.U32 R7, RZ, RZ, R53 ;  /* 0x000000ffff077224 */ /* 0x000fe200078e0035 */
[----:B------:R-:W-:Y:S01]  /*9b20*/  MOV R6, R51 ;  /* 0x0000003300067202 */ /* 0x000fe20000000f00 */
[----:B------:R-:W-:Y:S01]  /*9b30*/  IMAD.MOV.U32 R5, RZ, RZ, R44 ;  /* 0x000000ffff057224 */ /* 0x000fe200078e002c */
[----:B------:R-:W-:Y:S01]  /*9b40*/  BAR.SYNC.DEFER_BLOCKING 0x0 ;  /* 0x0000000000007b1d */ /* 0x000fe20000010000 */
[----:B------:R-:W-:Y:S02]  /*9b50*/  ISETP.GE.AND P0, PT, R69, R25, PT ;  /* 0x000000194500720c */ /* 0x000fe40003f06270 */
[----:B------:R-:W-:Y:S01]  /*9b60*/  PRMT R67, R7, 0x5410, R0 ;  /* 0x0000541007437816 */ /* 0x000fe20000000000 */
[----:B------:R-:W-:Y:S02]  /*9b70*/  IMAD.MOV.U32 R0, RZ, RZ, R45 ;  /* 0x000000ffff007224 */ /* 0x000fe400078e002d */
[----:B------:R-:W-:Y:S01]  /*9b80*/  IMAD.MOV.U32 R7, RZ, RZ, R50 ;  /* 0x000000ffff077224 */ /* 0x000fe200078e0032 */
[----:B------:R-:W-:Y:S02]  /*9b90*/  BSSY B1, `(.L_x_595) ;  /* 0x000006a000017945 */ /* 0x000fe40003800000 */
[----:B------:R-:W-:Y:S01]  /*9ba0*/  PRMT R65, R0, 0x5410, R5 ;  /* 0x0000541000417816 */ /* 0x000fe20000000005 */
[----:B------:R-:W-:Y:S01]  /*9bb0*/  IMAD.MOV.U32 R5, RZ, RZ, R48 ;  /* 0x000000ffff057224 */ /* 0x000fe200078e0030 */
[----:B------:R-:W-:-:S02]  /*9bc0*/  MOV R0, R49 ;  /* 0x0000003100007202 */ /* 0x000fc40000000f00 */
[----:B------:R-:W-:Y:S02]  /*9bd0*/  PRMT R66, R6, 0x5410, R7 ;  /* 0x0000541006427816 */ /* 0x000fe40000000007 */
[----:B------:R-:W-:Y:S01]  /*9be0*/  PRMT R46, R0, 0x5410, R5 ;  /* 0x00005410002e7816 */ /* 0x000fe20000000005 */
[----:B------:R-:W-:Y:S05]  /*9bf0*/  @P0 BRA `(.L_x_596) ;  /* 0x0000063000000947 */ /* 0x000fea0003800000 */
[----:B------:R-:W-:Y:S01]  /*9c00*/  ISETP.GE.AND P0, PT, R38, c[0x0][0x27c], PT ;  /* 0x00009f0026007a0c */ /* 0x000fe20003f06270 */
[----:B------:R-:W-:-:S12]  /*9c10*/  BSSY B0, `(.L_x_597) ;  /* 0x0000030000007945 */ /* 0x000fd80003800000 */
[----:B------:R-:W-:Y:S05]  /*9c20*/  @P0 BRA `(.L_x_598) ;  /* 0x000002e000000947 */ /* 0x000fea0003800000 */
[----:B----4-:R-:W1:Y:S01]  /*9c30*/  LDS.128 R8, [R47+0x100] ;  /* 0x000100002f087984 */ /* 0x010e620000000c00 */
[----:B------:R-:W-:Y:S02]  /*9c40*/  SHF.R.U64 R0, R14, 0x10, R15 ;  /* 0x000000100e007819 */ /* 0x000fe4000000120f */
[----:B------:R-:W-:Y:S02]  /*9c50*/  SHF.R.U32.HI R7, RZ, 0x10, R17 ;  /* 0x00000010ff077819 */ /* 0x000fe40000011611 */
[----:B------:R-:W-:Y:S02]  /*9c60*/  SHF.R.U32.HI R5, RZ, 0x10, R15 ;  /* 0x00000010ff057819 */ /* 0x000fe4000001160f */
[----:B------:R-:W-:Y:S02]  /*9c70*/  SHF.R.U64 R6, R16, 0x10, R17 ;  /* 0x0000001010067819 */ /* 0x000fe40000001211 */
[----:B------:R-:W-:Y:S02]  /*9c80*/  PRMT R14, R54, 0x5432, R0 ;  /* 0x00005432360e7816 */ /* 0x000fe40000000000 */
[----:B------:R-:W-:-:S02]  /*9c90*/  PRMT R0, R39, 0x5410, R7 ;  /* 0x0000541027007816 */ /* 0x000fc40000000007 */
[----:B------:R-:W-:Y:S02]  /*9ca0*/  PRMT R5, R54, 0x5410, R5 ;  /* 0x0000541036057816 */ /* 0x000fe40000000005 */
[----:B------:R-:W-:Y:S01]  /*9cb0*/  PRMT R13, R39, 0x5432, R6 ;  /* 0x00005432270d7816 */ /* 0x000fe20000000006 */
[C---:B------:R-:W-:Y:S01]  /*9cc0*/  IMAD.U32 R17, R0.reuse, 0x10000, RZ ;  /* 0x0001000000117824 */ /* 0x040fe200078e00ff */
[----:B------:R-:W-:Y:S01]  /*9cd0*/  LOP3.LUT R24, R0, 0xffff0000, RZ, 0xc0, !PT ;  /* 0xffff000000187812 */ /* 0x000fe200078ec0ff */
[C---:B------:R-:W-:Y:S01]  /*9ce0*/  IMAD.U32 R18, R5.reuse, 0x10000, RZ ;  /* 0x0001000005127824 */ /* 0x040fe200078e00ff */
[----:B------:R-:W-:Y:S02]  /*9cf0*/  LOP3.LUT R19, R5, 0xffff0000, RZ, 0xc0, !PT ;  /* 0xffff000005137812 */ /* 0x000fe400078ec0ff */
[C---:B-1----:R-:W-:Y:S01]  /*9d00*/  LOP3.LUT R6, R10.reuse, 0xffff0000, RZ, 0xc0, !PT ;  /* 0xffff00000a067812 */ /* 0x042fe200078ec0ff */
[----:B------:R-:W-:Y:S01]  /*9d10*/  IMAD.U32 R7, R10, 0x10000, RZ ;  /* 0x000100000a077824 */ /* 0x000fe200078e00ff */
[C---:B------:R-:W-:Y:S01]  /*9d20*/  LOP3.LUT R10, R11.reuse, 0xffff0000, RZ, 0xc0, !PT ;  /* 0xffff00000b0a7812 */ /* 0x040fe200078ec0ff */
[----:B------:R-:W-:Y:S01]  /*9d30*/  IMAD.U32 R12, R11, 0x10000, RZ ;  /* 0x000100000b0c7824 */ /* 0x000fe200078e00ff */
[----:B------:R-:W-:Y:S01]  /*9d40*/  SHF.L.U32 R15, R8, 0x10, RZ ;  /* 0x00000010080f7819 */ /* 0x000fe200000006ff */
[-C--:B------:R-:W-:Y:S01]  /*9d50*/  FMUL.FTZ R5, R6, R17.reuse ;  /* 0x0000001106057220 */ /* 0x080fe20000410000 */
[----:B------:R-:W-:Y:S01]  /*9d60*/  LOP3.LUT R11, R8, 0xffff0000, RZ, 0xc0, !PT ;  /* 0xffff0000080b7812 */ /* 0x000fe200078ec0ff */
[----:B------:R-:W-:Y:S01]  /*9d70*/  FMUL.FTZ R6, R6, R18 ;  /* 0x0000001206067220 */ /* 0x000fe20000410000 */
[C---:B------:R-:W-:Y:S01]  /*9d80*/  SHF.L.U32 R16, R9.reuse, 0x10, RZ ;  /* 0x0000001009107819 */ /* 0x040fe200000006ff */
[----:B------:R-:W-:Y:S01]  /*9d90*/  FMUL.FTZ R0, R10, R24 ;  /* 0x000000180a007220 */ /* 0x000fe20000410000 */
[----:B------:R-:W-:Y:S01]  /*9da0*/  LOP3.LUT R8, R9, 0xffff0000, RZ, 0xc0, !PT ;  /* 0xffff000009087812 */ /* 0x000fe200078ec0ff */
[C---:B------:R-:W-:Y:S01]  /*9db0*/  FFMA.FTZ R18, R7.reuse, R18, -R5 ;  /* 0x0000001207127223 */ /* 0x040fe20000010805 */
[C---:B------:R-:W-:Y:S01]  /*9dc0*/  SHF.L.U32 R9, R14.reuse, 0x10, RZ ;  /* 0x000000100e097819 */ /* 0x040fe200000006ff */
[----:B------:R-:W-:Y:S01]  /*9dd0*/  FFMA.FTZ R17, R7, R17, R6 ;  /* 0x0000001107117223 */ /* 0x000fe20000010006 */
[----:B------:R-:W-:Y:S01]  /*9de0*/  LOP3.LUT R14, R14, 0xffff0000, RZ, 0xc0, !PT ;  /* 0xffff00000e0e7812 */ /* 0x000fe200078ec0ff */
[----:B------:R-:W-:-:S02]  /*9df0*/  FMUL.FTZ R10, R10, R19 ;  /* 0x000000130a0a7220 */ /* 0x000fc40000410000 */
[----:B------:R-:W-:Y:S02]  /*9e00*/  FFMA.FTZ R7, R12, R19, -R0 ;  /* 0x000000130c077223 */ /* 0x000fe40000010800 */
[C---:B------:R-:W-:Y:S01]  /*9e10*/  IMAD.U32 R19, R13.reuse, 0x10000, RZ ;  /* 0x000100000d137824 */ /* 0x040fe200078e00ff */
[----:B------:R-:W-:Y:S01]  /*9e20*/  LOP3.LUT R13, R13, 0xffff0000, RZ, 0xc0, !PT ;  /* 0xffff00000d0d7812 */ /* 0x000fe200078ec0ff */
[C---:B------:R-:W-:Y:S02]  /*9e30*/  FMUL.FTZ R5, R11.reuse, R9 ;  /* 0x000000090b057220 */ /* 0x040fe40000410000 */
[----:B------:R-:W-:Y:S02]  /*9e40*/  FMUL.FTZ R6, R11, R19 ;  /* 0x000000130b067220 */ /* 0x000fe40000410000 */
[C---:B------:R-:W-:Y:S02]  /*9e50*/  FMUL.FTZ R0, R8.reuse, R13 ;  /* 0x0000000d08007220 */ /* 0x040fe40000410000 */
[----:B------:R-:W-:-:S02]  /*9e60*/  FMUL.FTZ R8, R8, R14 ;  /* 0x0000000e08087220 */ /* 0x000fc40000410000 */
[----:B------:R-:W-:Y:S02]  /*9e70*/  FFMA.FTZ R6, R15, R9, -R6 ;  /* 0x000000090f067223 */ /* 0x000fe40000010806 */
[----:B------:R-:W-:Y:S01]  /*9e80*/  FFMA.FTZ R12, R12, R24, R10 ;  /* 0x000000180c0c7223 */ /* 0x000fe2000001000a */
        /* <DEDUP_REMOVED lines=8> */
.L_x_598:
[----:B------:R-:W-:Y:S05]  /*9f10*/  BSYNC B0 ;  /* 0x0000000000007941 */ /* 0x000fea0003800000 */
.L_x_597:
[----:B------:R-:W-:-:S04]  /*9f20*/  IADD3 R0, R38, 0x20, RZ ;  /* 0x0000002026007810 */ /* 0x000fc80007ffe0ff */
[----:B------:R-:W-:-:S13]  /*9f30*/  ISETP.GE.AND P0, PT, R0, c[0x0][0x27c], PT ;  /* 0x00009f0000007a0c */ /* 0x000fda0003f06270 */
[----:B------:R-:W-:Y:S05]  /*9f40*/  @P0 BRA `(.L_x_596) ;  /* 0x000002e000000947 */ /* 0x000fea0003800000 */
[----:B-1--4-:R-:W1:Y:S01]  /*9f50*/  LDS.128 R8, [R47+0x4100] ;  /* 0x004100002f087984 */ /* 0x012e620000000c00 */
        /* <DEDUP_REMOVED lines=45> */
.L_x_596:
[----:B------:R-:W-:Y:S05]  /*a230*/  BSYNC B1 ;  /* 0x0000000000017941 */ /* 0x000fea0003800000 */
.L_x_595:
[----:B------:R-:W-:Y:S01]  /*a240*/  IADD3 R0, R69, 0x20, RZ ;  /* 0x0000002045007810 */ /* 0x000fe20007ffe0ff */
[----:B------:R-:W-:Y:S03]  /*a250*/  BSSY B1, `(.L_x_599) ;  /* 0x0000066000017945 */ /* 0x000fe60003800000 */
[----:B------:R-:W-:-:S13]  /*a260*/  ISETP.GE.AND P0, PT, R0, R25, PT ;  /* 0x000000190000720c */ /* 0x000fda0003f06270 */
[----:B------:R-:W-:Y:S05]  /*a270*/  @P0 BRA `(.L_x_600) ;  /* 0x0000063000000947 */ /* 0x000fea0003800000 */
[----:B------:R-:W-:Y:S01]  /*a280*/  ISETP.GE.AND P0, PT, R38, c[0x0][0x27c], PT ;  /* 0x00009f0026007a0c */ /* 0x000fe20003f06270 */
[----:B------:R-:W-:-:S12]  /*a290*/  BSSY B0, `(.L_x_601) ;  /* 0x0000030000007945 */ /* 0x000fd80003800000 */
        /* <DEDUP_REMOVED lines=47> */
.L_x_602:
[----:B------:R-:W-:Y:S05]  /*a590*/  BSYNC B0 ;  /* 0x0000000000007941 */ /* 0x000fea0003800000 */
.L_x_601:
        /* <DEDUP_REMOVED lines=49> */
.L_x_600:
[----:B------:R-:W-:Y:S05]  /*a8b0*/  BSYNC B1 ;  /* 0x0000000000017941 */ /* 0x000fea0003800000 */
.L_x_599:
        /* <DEDUP_REMOVED lines=53> */
.L_x_606:
[----:B------:R-:W-:Y:S05]  /*ac10*/  BSYNC B0 ;  /* 0x0000000000007941 */ /* 0x000fea0003800000 */
.L_x_605:
        /* <DEDUP_REMOVED lines=49> */
.L_x_604:
[----:B------:R-:W-:Y:S05]  /*af30*/  BSYNC B1 ;  /* 0x0000000000017941 */ /* 0x000fea0003800000 */
.L_x_603:
[----:B------:R-:W-:-:S04]  /*af40*/  IADD3 R0, R69, 0x60, RZ ;  /* 0x0000006045007810 */ /* 0x000fc80007ffe0ff */
        /* <DEDUP_REMOVED lines=51> */
.L_x_609:
[----:B------:R-:W-:Y:S05]  /*b280*/  BSYNC B0 ;  /* 0x0000000000007941 */ /* 0x000fea0003800000 */
.L_x_608:
        /* <DEDUP_REMOVED lines=48> */
[----:B------:R1:W-:Y:S01]  /*b590*/  STS.128 [R47+0x7100], R8 ;  /* 0x007100082f007388 */ /* 0x0003e20000000c00 */
[----:B------:R-:W-:Y:S05]  /*b5a0*/  BRA `(.L_x_607) ;  /* 0x0000264000007947 */ /* 0x000fea0003800000 */
.L_x_586:
        /* <DEDUP_REMOVED lines=8> */
[----:B------:R-:W-:Y:S01]  /*b630*/  IMAD R5, R6, c[0x0][0x280], RZ ;  /* 0x0000a00006057a24 */ /* 0x000fe200078e02ff */
[----:B------:R-:W-:-:S03]  /*b640*/  LEA R14, P0, R8, c[0x0][0x270], 0x1 ;  /* 0x00009c00080e7a11 */ /* 0x000fc600078008ff */
[----:B------:R-:W-:-:S04]  /*b650*/  IMAD R5, R0, c[0x0][0x284], R5 ;  /* 0x0000a10000057a24 */ /* 0x000fc800078e0205 */
[----:B------:R-:W-:-:S05]  /*b660*/  IMAD.IADD R5, R9, 0x1, R5 ;  /* 0x0000000109057824 */ /* 0x000fca00078e0205 */
[----:B------:R-:W-:Y:S01]  /*b670*/  LEA.HI.X R13, R8, c[0x0][0x274], R5, 0x1, P0 ;  /* 0x00009d00080d7a11 */ /* 0x000fe200000f0c05 */
[----:B------:R-:W-:Y:S01]  /*b680*/  IMAD R5, R6, c[0x0][0x290], RZ ;  /* 0x0000a40006057a24 */ /* 0x000fe200078e02ff */
[----:B------:R-:W1:Y:S01]  /*b690*/  SHFL.IDX PT, R8, R14, RZ, 0x181f ;  /* 0x00181fff0e087589 */ /* 0x000e6200000e0000 */
[----:B------:R-:W-:-:S04]  /*b6a0*/  IMAD.MOV.U32 R6, RZ, RZ, R12 ;  /* 0x000000ffff067224 */ /* 0x000fc800078e000c */
[----:B------:R-:W-:-:S04]  /*b6b0*/  IMAD.WIDE.U32 R6, R0, c[0x0][0x290], R6 ;  /* 0x0000a40000067a25 */ /* 0x000fc800078e0006 */
[----:B------:R-:W-:Y:S01]  /*b6c0*/  IMAD R0, R0, c[0x0][0x294], R5 ;  /* 0x0000a50000007a24 */ /* 0x000fe200078e0205 */
[C---:B------:R-:W-:Y:S01]  /*b6d0*/  LEA R12, P0, R6.reuse, c[0x0][0x288], 0x1 ;  /* 0x0000a200060c7a11 */ /* 0x040fe200078008ff */
[----:B------:R-:W3:Y:S03]  /*b6e0*/  SHFL.IDX PT, R5, R13, RZ, 0x181f ;  /* 0x00181fff0d057589 */ /* 0x000ee600000e0000 */
[----:B------:R-:W-:Y:S02]  /*b6f0*/  IADD3 R0, R7, R0, RZ ;  /* 0x0000000007007210 */ /* 0x000fe40007ffe0ff */
[----:B------:R-:W4:Y:S02]  /*b700*/  SHFL.IDX PT, R7, R12, RZ, 0x181f ;  /* 0x00181fff0c077589 */ /* 0x000f2400000e0000 */
[----:B------:R-:W-:Y:S02]  /*b710*/  LEA.HI.X R11, R6, c[0x0][0x28c], R0, 0x1, P0 ;  /* 0x0000a300060b7a11 */ /* 0x000fe400000f0c00 */
[----:B------:R-:W-:-:S13]  /*b720*/  ISETP.GE.OR P0, PT, R30, c[0x0][0x27c], P5 ;  /* 0x00009f001e007a0c */ /* 0x000fda0002f06670 */
[C---:B------:R-:W-:Y:S01]  /*b730*/  @!P0 IMAD.SHL.U32 R6, R30.reuse, 0x2, RZ ;  /* 0x000000021e068824 */ /* 0x040fe200078e00ff */
[----:B------:R-:W-:-:S04]  /*b740*/  @!P0 SHF.L.U64.HI R0, R30, 0x1, R31 ;  /* 0x000000011e008819 */ /* 0x000fc8000001021f */
[----:B-1----:R-:W-:-:S05]  /*b750*/  @!P0 IADD3 R8, P1, R8, R6, RZ ;  /* 0x0000000608088210 */ /* 0x002fca0007f3e0ff */
[--C-:B---3--:R-:W-:Y:S01]  /*b760*/  @!P0 IMAD.X R9, R5, 0x1, R0.reuse, P1 ;  /* 0x0000000105098824 */ /* 0x108fe200008e0600 */
[----:B----4-:R-:W-:Y:S01]  /*b770*/  @!P0 IADD3 R6, P1, R7, R6, RZ ;  /* 0x0000000607068210 */ /* 0x010fe20007f3e0ff */
[----:B------:R-:W1:Y:S04]  /*b780*/  SHFL.IDX PT, R5, R11, RZ, 0x181f ;  /* 0x00181fff0b057589 */ /* 0x000e6800000e0000 */
[----:B------:R3:W4:Y:S01]  /*b790*/  @!P0 LD.E.128 R16, [R8.64] ;  /* 0x0000000808108980 */ /* 0x000722000c101d00 */
[----:B------:R-:W-:Y:S01]  /*b7a0*/  CS2R R22, SRZ ;  /* 0x0000000000167805 */ /* 0x000fe2000001ff00 */
[----:B------:R-:W-:Y:S01]  /*b7b0*/  CS2R R20, SRZ ;  /* 0x0000000000147805 */ /* 0x000fe2000001ff00 */
[----:B-1----:R-:W-:-:S05]  /*b7c0*/  @!P0 IMAD.X R7, R5, 0x1, R0, P1 ;  /* 0x0000000105078824 */ /* 0x002fca00008e0600 */
[----:B------:R1:W5:Y:S01]  /*b7d0*/  @!P0 LD.E.128 R20, [R6.64] ;  /* 0x0000000806148980 */ /* 0x000362000c101d00 */
[----:B------:R-:W-:Y:S03]  /*b7e0*/  BSSY B0, `(.L_x_610) ;  /* 0x0000024000007945 */ /* 0x000fe60003800000 */
[----:B------:R2:W2:Y:S01]  /*b7f0*/  SHFL.IDX PT, R10, R12, 0x1, 0x181f ;  /* 0x00381f000c0a7f89 */ /* 0x0004a200000e0000 */
[----:B------:R-:W-:-:S03]  /*b800*/  ISETP.GE.AND P1, PT, R30, c[0x0][0x27c], PT ;  /* 0x00009f001e007a0c */ /* 0x000fc60003f26270 */
[----:B---3--:R3:W2:Y:S01]  /*b810*/  SHFL.IDX PT, R9, R13, 0x1, 0x181f ;  /* 0x00381f000d097f89 */ /* 0x0086a200000e0000 */
[----:B------:R-:W-:-:S03]  /*b820*/  CS2R R42, SRZ ;  /* 0x00000000002a7805 */ /* 0x000fc6000001ff00 */
[----:B------:R3:W2:Y:S01]  /*b830*/  SHFL.IDX PT, R15, R11, 0x1, 0x181f ;  /* 0x00381f000b0f7f89 */ /* 0x0006a200000e0000 */
[----:B------:R-:W-:Y:S01]  /*b840*/  CS2R R40, SRZ ;  /* 0x0000000000287805 */ /* 0x000fe2000001ff00 */
[----:B------:R-:W-:Y:S01]  /*b850*/  CS2R R38, SRZ ;  /* 0x0000000000267805 */ /* 0x000fe2000001ff00 */
[----:B------:R-:W-:Y:S01]  /*b860*/  CS2R R36, SRZ ;  /* 0x0000000000247805 */ /* 0x000fe2000001ff00 */
[----:B-1----:R3:W1:Y:S01]  /*b870*/  SHFL.IDX PT, R7, R14, 0x1, 0x181f ;  /* 0x00381f000e077f89 */ /* 0x00266200000e0000 */
[----:B----4-:R-:W-:Y:S01]  /*b880*/  MOV R0, R18 ;  /* 0x0000001200007202 */ /* 0x010fe20000000f00 */
[----:B------:R-:W-:Y:S01]  /*b890*/  IMAD.MOV.U32 R6, RZ, RZ, R16 ;  /* 0x000000ffff067224 */ /* 0x000fe200078e0010 */
[----:B------:R-:W-:Y:S02]  /*b8a0*/  MOV R5, R17 ;  /* 0x0000001100057202 */ /* 0x000fe40000000f00 */
[----:B------:R-:W-:Y:S01]  /*b8b0*/  PRMT R33, R0, 0x7610, R33 ;  /* 0x0000761000217816 */ /* 0x000fe20000000021 */
[----:B------:R-:W-:Y:S01]  /*b8c0*/  IMAD.MOV.U32 R0, RZ, RZ, R19 ;  /* 0x000000ffff007224 */ /* 0x000fe200078e0013 */
[----:B------:R-:W-:-:S04]  /*b8d0*/  PRMT R27, R5, 0x5410, R6 ;  /* 0x00005410051b7816 */ /* 0x000fc80000000006 */
[----:B------:R-:W-:Y:S01]  /*b8e0*/  PRMT R28, R0, 0x7610, R28 ;  /* 0x00007610001c7816 */ /* 0x000fe2000000001c */
[----:B-----5:R-:W-:Y:S02]  /*b8f0*/  IMAD.MOV.U32 R0, RZ, RZ, R22 ;  /* 0x000000ffff007224 */ /* 0x020fe400078e0016 */
[----:B------:R-:W-:Y:S01]  /*b900*/  IMAD.MOV.U32 R6, RZ, RZ, R23 ;  /* 0x000000ffff067224 */ /* 0x000fe200078e0017 */
[----:B------:R-:W-:-:S04]  /*b910*/  MOV R5, R20 ;  /* 0x0000001400057202 */ /* 0x000fc80000000f00 */
[----:B------:R-:W-:Y:S01]  /*b920*/  PRMT R29, R6, 0x5410, R0 ;  /* 0x00005410061d7816 */ /* 0x000fe20000000000 */
[----:B------:R-:W-:-:S05]  /*b930*/  IMAD.MOV.U32 R0, RZ, RZ, R21 ;  /* 0x000000ffff007224 */ /* 0x000fca00078e0015 */
[----:B------:R-:W-:Y:S01]  /*b940*/  PRMT R26, R0, 0x5410, R5 ;  /* 0x00005410001a7816 */ /* 0x000fe20000000005 */
[----:B------:R-:W-:Y:S05]  /*b950*/  @P3 BRA `(.L_x_611) ;  /* 0x000000c000003947 */ /* 0x000fea0003800000 */
[----:B-123--:R-:W-:Y:S01]  /*b960*/  CS2R R40, SRZ ;  /* 0x0000000000287805 */ /* 0x00efe2000001ff00 */
[----:B------:R-:W-:Y:S01]  /*b970*/  CS2R R38, SRZ ;  /* 0x0000000000267805 */ /* 0x000fe2000001ff00 */
[----:B------:R-:W-:Y:S01]  /*b980*/  CS2R R36, SRZ ;  /* 0x0000000000247805 */ /* 0x000fe2000001ff00 */
[----:B------:R-:W-:Y:S05]  /*b990*/  @P1 BRA `(.L_x_611) ;  /* 0x0000008000001947 */ /* 0x000fea0003800000 */
[C---:B------:R-:W-:Y:S01]  /*b9a0*/  IMAD.SHL.U32 R0, R30.reuse, 0x2, RZ ;  /* 0x000000021e007824 */ /* 0x040fe200078e00ff */
[----:B------:R-:W-:-:S04]  /*b9b0*/  SHF.L.U64.HI R5, R30, 0x1, R31 ;  /* 0x000000011e057819 */ /* 0x000fc8000001021f */
[----:B------:R-:W-:-:S05]  /*b9c0*/  IADD3 R8, P0, R7, R0, RZ ;  /* 0x0000000007087210 */ /* 0x000fca0007f1e0ff */
[----:B------:R-:W-:Y:S01]  /*b9d0*/  IMAD.X R9, R9, 0x1, R5, P0 ;  /* 0x0000000109097824 */ /* 0x000fe200000e0605 */
[----:B------:R-:W-:-:S04]  /*b9e0*/  IADD3 R6, P0, R10, R0, RZ ;  /* 0x000000000a067210 */ /* 0x000fc80007f1e0ff */
[----:B------:R1:W5:Y:S01]  /*b9f0*/  LD.E.128 R40, [R8.64] ;  /* 0x0000000808287980 */ /* 0x000362000c101d00 */
[----:B------:R-:W-:-:S05]  /*ba00*/  IMAD.X R7, R15, 0x1, R5, P0 ;  /* 0x000000010f077824 */ /* 0x000fca00000e0605 */
[----:B------:R1:W5:Y:S03]  /*ba10*/  LD.E.128 R36, [R6.64] ;  /* 0x0000000806247980 */ /* 0x000366000c101d00 */
.L_x_611:
[----:B-123--:R-:W-:Y:S05]  /*ba20*/  BSYNC B0 ;  /* 0x0000000000007941 */ /* 0x00efea0003800000 */
.L_x_610:
[----:B------:R-:W1:Y:S01]  /*ba30*/  SHFL.IDX PT, R5, R14, 0x2, 0x181f ;  /* 0x00581f000e057f89 */ /* 0x000e6200000e0000 */
[----:B------:R-:W-:Y:S01]  /*ba40*/  ISETP.GE.OR P0, PT, R30, c[0x0][0x27c], P4 ;  /* 0x00009f001e007a0c */ /* 0x000fe20002706670 */
[----:B------:R-:W-:Y:S01]  /*ba50*/  CS2R R58, SRZ ;  /* 0x00000000003a7805 */ /* 0x000fe2000001ff00 */
[----:B------:R-:W-:Y:S01]  /*ba60*/  CS2R R56, SRZ ;  /* 0x0000000000387805 */ /* 0x000fe2000001ff00 */
[----:B------:R-:W2:Y:S01]  /*ba70*/  SHFL.IDX PT, R9, R13, 0x2, 0x181f ;  /* 0x00581f000d097f89 */ /* 0x000ea200000e0000 */
[----:B------:R-:W-:-:S03]  /*ba80*/  ISETP.NE.AND P3, PT, R45, RZ, PT ;  /* 0x000000ff2d00720c */ /* 0x000fc60003f65270 */
[----:B------:R-:W3:Y:S04]  /*ba90*/  SHFL.IDX PT, R6, R12, 0x2, 0x181f ;  /* 0x00581f000c067f89 */ /* 0x000ee800000e0000 */
[----:B------:R-:W4:Y:S02]  /*baa0*/  SHFL.IDX PT, R10, R11, 0x2, 0x181f ;  /* 0x00581f000b0a7f89 */ /* 0x000f2400000e0000 */
[C---:B------:R-:W-:Y:S01]  /*bab0*/  @!P0 IMAD.SHL.U32 R0, R30.reuse, 0x2, RZ ;  /* 0x000000021e008824 */ /* 0x040fe200078e00ff */
[----:B------:R-:W-:-:S04]  /*bac0*/  @!P0 SHF.L.U64.HI R7, R30, 0x1, R31 ;  /* 0x000000011e078819 */ /* 0x000fc8000001021f */
[----:B-1----:R-:W-:-:S05]  /*bad0*/  @!P0 IADD3 R8, P2, R5, R0, RZ ;  /* 0x0000000005088210 */ /* 0x002fca0007f5e0ff */
[----:B--2---:R-:W-:Y:S01]  /*bae0*/  @!P0 IMAD.X R9, R9, 0x1, R7, P2 ;  /* 0x0000000109098824 */ /* 0x004fe200010e0607 */
[----:B---3--:R-:W-:Y:S01]  /*baf0*/  @!P0 IADD3 R6, P2, R6, R0, RZ ;  /* 0x0000000006068210 */ /* 0x008fe20007f5e0ff */
[----:B------:R-:W-:-:S03]  /*bb00*/  CS2R R54, SRZ ;  /* 0x0000000000367805 */ /* 0x000fc6000001ff00 */
[----:B------:R1:W2:Y:S01]  /*bb10*/  @!P0 LD.E.128 R56, [R8.64] ;  /* 0x0000000808388980 */ /* 0x0002a2000c101d00 */
[----:B------:R-:W-:Y:S01]  /*bb20*/  CS2R R52, SRZ ;  /* 0x0000000000347805 */ /* 0x000fe2000001ff00 */
[----:B----4-:R-:W-:-:S05]  /*bb30*/  @!P0 IMAD.X R7, R10, 0x1, R7, P2 ;  /* 0x000000010a078824 */ /* 0x010fca00010e0607 */
[----:B------:R3:W4:Y:S01]  /*bb40*/  @!P0 LD.E.128 R52, [R6.64] ;  /* 0x0000000806348980 */ /* 0x000722000c101d00 */
[----:B-----5:R-:W-:Y:S01]  /*bb50*/  IMAD.MOV.U32 R5, RZ, RZ, R40 ;  /* 0x000000ffff057224 */ /* 0x020fe200078e0028 */
[----:B------:R-:W-:Y:S01]  /*bb60*/  BSSY B0, `(.L_x_612) ;  /* 0x000002d000007945 */ /* 0x000fe20003800000 */
[----:B------:R-:W-:Y:S01]  /*bb70*/  IMAD.MOV.U32 R0, RZ, RZ, R41 ;  /* 0x000000ffff007224 */ /* 0x000fe200078e0029 */
[----:B------:R2:W2:Y:S01]  /*bb80*/  SHFL.IDX PT, R10, R13, 0x3, 0x181f ;  /* 0x00781f000d0a7f89 */ /* 0x0004a200000e0000 */
[----:B------:R-:W-:Y:S01]  /*bb90*/  CS2R R66, SRZ ;  /* 0x0000000000427805 */ /* 0x000fe2000001ff00 */
[----:B------:R-:W-:Y:S01]  /*bba0*/  CS2R R64, SRZ ;  /* 0x0000000000407805 */ /* 0x000fe2000001ff00 */
[----:B------:R-:W-:Y:S01]  /*bbb0*/  CS2R R62, SRZ ;  /* 0x00000000003e7805 */ /* 0x000fe2000001ff00 */
[----:B------:R-:W-:Y:S01]  /*bbc0*/  PRMT R70, R0, 0x5410, R5 ;  /* 0x0000541000467816 */ /* 0x000fe20000000005 */
[----:B------:R-:W-:Y:S01]  /*bbd0*/  IMAD.MOV.U32 R5, RZ, RZ, R36 ;  /* 0x000000ffff057224 */ /* 0x000fe200078e0024 */
[----:B------:R-:W2:Y:S01]  /*bbe0*/  SHFL.IDX PT, R11, R11, 0x3, 0x181f ;  /* 0x00781f000b0b7f89 */ /* 0x000ea200000e0000 */
[----:B------:R-:W-:Y:S01]  /*bbf0*/  IMAD.MOV.U32 R0, RZ, RZ, R37 ;  /* 0x000000ffff007224 */ /* 0x000fe200078e0025 */
[----:B------:R-:W-:-:S04]  /*bc00*/  CS2R R60, SRZ ;  /* 0x00000000003c7805 */ /* 0x000fc8000001ff00 */
[----:B------:R-:W-:Y:S01]  /*bc10*/  PRMT R51, R0, 0x5410, R5 ;  /* 0x0000541000337816 */ /* 0x000fe20000000005 */
[----:B-1----:R1:W1:Y:S04]  /*bc20*/  SHFL.IDX PT, R8, R14, 0x3, 0x181f ;  /* 0x00781f000e087f89 */ /* 0x00226800000e0000 */
[----:B------:R1:W1:Y:S01]  /*bc30*/  SHFL.IDX PT, R9, R12, 0x3, 0x181f ;  /* 0x00781f000c097f89 */ /* 0x00026200000e0000 */
[----:B---3--:R-:W-:Y:S01]  /*bc40*/  IMAD.MOV.U32 R7, RZ, RZ, R42 ;  /* 0x000000ffff077224 */ /* 0x008fe200078e002a */
[----:B------:R-:W-:-:S04]  /*bc50*/  MOV R6, R43 ;  /* 0x0000002b00067202 */ /* 0x000fc80000000f00 */
[----:B------:R-:W-:Y:S01]  /*bc60*/  PRMT R72, R6, 0x5410, R7 ;  /* 0x0000541006487816 */ /* 0x000fe20000000007 */
[----:B------:R-:W-:Y:S01]  /*bc70*/  IMAD.MOV.U32 R7, RZ, RZ, R38 ;  /* 0x000000ffff077224 */ /* 0x000fe200078e0026 */
[----:B------:R-:W-:-:S04]  /*bc80*/  MOV R6, R39 ;  /* 0x0000002700067202 */ /* 0x000fc80000000f00 */
[----:B------:R-:W-:Y:S01]  /*bc90*/  PRMT R71, R6, 0x5410, R7 ;  /* 0x0000541006477816 */ /* 0x000fe20000000007 */
[----:B--2---:R-:W-:Y:S01]  /*bca0*/  IMAD.MOV.U32 R7, RZ, RZ, R58 ;  /* 0x000000ffff077224 */ /* 0x004fe200078e003a */
[----:B------:R-:W-:Y:S01]  /*bcb0*/  MOV R6, R59 ;  /* 0x0000003b00067202 */ /* 0x000fe20000000f00 */
[----:B------:R-:W-:Y:S02]  /*bcc0*/  IMAD.MOV.U32 R5, RZ, RZ, R56 ;  /* 0x000000ffff057224 */ /* 0x000fe400078e0038 */
[----:B------:R-:W-:Y:S01]  /*bcd0*/  IMAD.MOV.U32 R0, RZ, RZ, R57 ;  /* 0x000000ffff007224 */ /* 0x000fe200078e0039 */
[----:B------:R-:W-:Y:S01]  /*bce0*/  PRMT R76, R6, 0x5410, R7 ;  /* 0x00005410064c7816 */ /* 0x000fe20000000007 */
[----:B----4-:R-:W-:-:S03]  /*bcf0*/  IMAD.MOV.U32 R7, RZ, RZ, R54 ;  /* 0x000000ffff077224 */ /* 0x010fc600078e0036 */
[----:B------:R-:W-:Y:S01]  /*bd00*/  PRMT R74, R0, 0x5410, R5 ;  /* 0x00005410004a7816 */ /* 0x000fe20000000005 */
[----:B------:R-:W-:Y:S01]  /*bd10*/  IMAD.MOV.U32 R5, RZ, RZ, R52 ;  /* 0x000000ffff057224 */ /* 0x000fe200078e0034 */
[----:B------:R-:W-:Y:S01]  /*bd20*/  MOV R6, R55 ;  /* 0x0000003700067202 */ /* 0x000fe20000000f00 */
[----:B------:R-:W-:-:S03]  /*bd30*/  IMAD.MOV.U32 R0, RZ, RZ, R53 ;  /* 0x000000ffff007224 */ /* 0x000fc600078e0035 */
[----:B------:R-:W-:Y:S02]  /*bd40*/  PRMT R75, R6, 0x5410, R7 ;  /* 0x00005410064b7816 */ /* 0x000fe40000000007 */
[----:B------:R-:W-:Y:S01]  /*bd50*/  PRMT R73, R0, 0x5410, R5 ;  /* 0x0000541000497816 */ /* 0x000fe20000000005 */
[----:B------:R-:W-:Y:S05]  /*bd60*/  @P3 BRA `(.L_x_613) ;  /* 0x000000c000003947 */ /* 0x000fea0003800000 */
[----:B-1----:R-:W-:Y:S01]  /*bd70*/  CS2R R64, SRZ ;  /* 0x0000000000407805 */ /* 0x002fe2000001ff00 */
        /* <DEDUP_REMOVED lines=8> */
[----:B------:R-:W-:-:S03]  /*be00*/  IMAD.X R7, R11, 0x1, R5, P0 ;  /* 0x000000010b077824 */ /* 0x000fc600000e0605 */
[----:B------:R1:W5:Y:S04]  /*be10*/  LD.E.128 R64, [R8.64] ;  /* 0x0000000808407980 */ /* 0x000368000c101d00 */
[----:B------:R1:W5:Y:S02]  /*be20*/  LD.E.128 R60, [R6.64] ;  /* 0x00000008063c7980 */ /* 0x000364000c101d00 */
.L_x_613:
[----:B-1----:R-:W-:Y:S05]  /*be30*/  BSYNC B0 ;  /* 0x0000000000007941 */ /* 0x002fea0003800000 */
.L_x_612:
[----:B------:R-:W-:Y:S01]  /*be40*/  IADD3 R6, -R203, R46, RZ ;  /* 0x0000002ecb067210 */ /* 0x000fe20007ffe1ff */
[----:B-----5:R-:W-:Y:S01]  /*be50*/  IMAD.MOV.U32 R0, RZ, RZ, R66 ;  /* 0x000000ffff007224 */ /* 0x020fe200078e0042 */
[----:B------:R-:W-:-:S04]  /*be60*/  DEPBAR.LE SB0, 0x1 ;  /* 0x000080400000791a */ /* 0x000fc80000000000 */
[----:B------:R-:W-:Y:S01]  /*be70*/  IMNMX R50, R6, 0x80, PT ;  /* 0x0000008006327817 */ /* 0x000fe20003800200 */
[----:B------:R-:W-:Y:S01]  /*be80*/  IMAD.MOV.U32 R7, RZ, RZ, R67 ;  /* 0x000000ffff077224 */ /* 0x000fe200078e0043 */
[----:B------:R-:W-:Y:S01]  /*be90*/  MOV R6, R63 ;  /* 0x0000003f00067202 */ /* 0x000fe20000000f00 */
[----:B------:R-:W-:Y:S01]  /*bea0*/  IMAD.MOV.U32 R5, RZ, RZ, R64 ;  /* 0x000000ffff057224 */ /* 0x000fe200078e0040 */
[----:B------:R-:W-:Y:S01]  /*beb0*/  BAR.SYNC.DEFER_BLOCKING 0x0 ;  /* 0x0000000000007b1d */ /* 0x000fe20000010000 */
[----:B------:R-:W-:Y:S02]  /*bec0*/  ISETP.GE.OR P0, PT, R69, R50, P1 ;  /* 0x000000324500720c */ /* 0x000fe40000f06670 */
        /* <DEDUP_REMOVED lines=10> */
[----:B------:R-:W-:Y:S01]  /*bf70*/  IMAD.MOV.U32 R0, RZ, RZ, c[0x0][0x27c] ;  /* 0x00009f00ff007624 */ /* 0x000fe200078e00ff */
[----:B------:R-:W1:Y:S01]  /*bf80*/  LDS.128 R12, [R47+0x100] ;  /* 0x000100002f0c7984 */ /* 0x000e620000000c00 */
[----:B------:R-:W-:Y:S02]  /*bf90*/  SHF.R.U64 R18, R18, 0x10, R19 ;  /* 0x0000001012127819 */ /* 0x000fe40000001213 */
[----:B------:R-:W-:Y:S02]  /*bfa0*/  SHF.R.U64 R24, R16, 0x10, R17 ;  /* 0x0000001010187819 */ /* 0x000fe40000001211 */
[----:B------:R-:W-:Y:S02]  /*bfb0*/  LEA.HI R0, R0, R68, RZ, 0x1d ;  /* 0x0000004400007211 */ /* 0x000fe400078fe8ff */
[----:B------:R-:W-:-:S02]  /*bfc0*/  PRMT R33, R33, 0x5410, R18 ;  /* 0x0000541021217816 */ /* 0x000fc40000000012 */
[----:B------:R-:W-:Y:S01]  /*bfd0*/  SHF.R.S32.HI R6, RZ, 0x1f, R0 ;  /* 0x0000001fff067819 */ /* 0x000fe20000011400 */
[----:B------:R-:W-:Y:S01]  /*bfe0*/  IMAD.SHL.U32 R5, R0, 0x8, RZ ;  /* 0x0000000800057824 */ /* 0x000fe200078e00ff */
[----:B------:R-:W-:Y:S02]  /*bff0*/  SHF.R.U32.HI R7, RZ, 0x10, R21 ;  /* 0x00000010ff077819 */ /* 0x000fe40000011615 */
[----:B------:R-:W-:Y:S02]  /*c000*/  LEA.HI R0, R6, R0, RZ, 0x3 ;  /* 0x0000000006007211 */ /* 0x000fe400078f18ff */
[----:B------:R-:W-:Y:S02]  /*c010*/  LOP3.LUT R5, R25, 0x38, R5, 0xf8, !PT ;  /* 0x0000003819057812 */ /* 0x000fe400078ef805 */
[----:B------:R-:W-:Y:S01]  /*c020*/  SHF.R.U64 R6, R20, 0x10, R21 ;  /* 0x0000001014067819 */ /* 0x000fe20000001215 */
[----:B------:R-:W-:Y:S01]  /*c030*/  IMAD.SHL.U32 R0, R0, 0x400, RZ ;  /* 0x0000040000007824 */ /* 0x000fe200078e00ff */
[----:B------:R-:W-:-:S02]  /*c040*/  LOP3.LUT R5, R5, R48, RZ, 0x3c, !PT ;  /* 0x0000003005057212 */ /* 0x000fc400078e3cff */
[----:B------:R-:W-:Y:S02]  /*c050*/  PRMT R18, R26, 0x5432, R6 ;  /* 0x000054321a127816 */ /* 0x000fe40000000006 */
[----:B------:R-:W-:Y:S02]  /*c060*/  LOP3.LUT R0, R0, 0x7fffe000, RZ, 0xc0, !PT ;  /* 0x7fffe00000007812 */ /* 0x000fe400078ec0ff */
[----:B------:R-:W-:Y:S01]  /*c070*/  SHF.R.U64 R16, R22, 0x10, R23 ;  /* 0x0000001016107819 */ /* 0x000fe20000001217 */
[----:B------:R-:W-:Y:S01]  /*c080*/  IMAD.U32 R35, R18, 0x10000, RZ ;  /* 0x0001000012237824 */ /* 0x000fe200078e00ff */
[----:B------:R-:W-:Y:S02]  /*c090*/  IADD3 R0, R5, R0, R44 ;  /* 0x0000000005007210 */ /* 0x000fe40007ffe02c */
[----:B------:R-:W-:Y:S02]  /*c0a0*/  SHF.R.U32.HI R5, RZ, 0x10, R19 ;  /* 0x00000010ff057819 */ /* 0x000fe40000011613 */
[----:B------:R-:W-:Y:S01]  /*c0b0*/  PRMT R19, R26, 0x5410, R7 ;  /* 0x000054101a137816 */ /* 0x000fe20000000007 */
[----:B------:R-:W-:Y:S01]  /*c0c0*/  IMAD.SHL.U32 R45, R0, 0x2, RZ ;  /* 0x00000002002d7824 */ /* 0x000fe200078e00ff */
[----:B------:R-:W-:-:S02]  /*c0d0*/  SHF.R.U32.HI R0, RZ, 0x10, R17 ;  /* 0x00000010ff007819 */ /* 0x000fc40000011611 */
[----:B------:R-:W-:Y:S01]  /*c0e0*/  SHF.R.U32.HI R17, RZ, 0x10, R23 ;  /* 0x00000010ff117819 */ /* 0x000fe20000011617 */
[----:B------:R-:W-:Y:S01]  /*c0f0*/  IMAD.U32 R49, R19, 0x10000, RZ ;  /* 0x0001000013317824 */ /* 0x000fe200078e00ff */
[----:B------:R-:W2:Y:S01]  /*c100*/  LDS.128 R8, [R45+0x100] ;  /* 0x000100002d087984 */ /* 0x000ea20000000c00 */
[C---:B------:R-:W-:Y:S02]  /*c110*/  PRMT R23, R27.reuse, 0x5432, R24 ;  /* 0x000054321b177816 */ /* 0x040fe40000000018 */
[----:B------:R-:W-:Y:S01]  /*c120*/  PRMT R22, R27, 0x5410, R0 ;  /* 0x000054101b167816 */ /* 0x000fe20000000000 */
[----:B-1----:R-:W-:Y:S01]  /*c130*/  IMAD.U32 R25, R14, 0x10000, RZ ;  /* 0x000100000e197824 */ /* 0x002fe200078e00ff */
[----:B------:R-:W-:Y:S01]  /*c140*/  PRMT R27, R29, 0x5432, R16 ;  /* 0x000054321d1b7816 */ /* 0x000fe20000000010 */
[C---:B------:R-:W-:Y:S01]  /*c150*/  IMAD.U32 R16, R12.reuse, 0x10000, RZ ;  /* 0x000100000c107824 */ /* 0x040fe200078e00ff */
[----:B------:R-:W-:Y:S01]  /*c160*/  LOP3.LUT R20, R12, 0xffff0000, RZ, 0xc0, !PT ;  /* 0xffff00000c147812 */ /* 0x000fe200078ec0ff */
[----:B------:R-:W-:Y:S01]  /*c170*/  IMAD.U32 R34, R23, 0x10000, RZ ;  /* 0x0001000017227824 */ /* 0x000fe200078e00ff */
[----:B------:R-:W-:-:S02]  /*c180*/  PRMT R26, R29, 0x5410, R17 ;  /* 0x000054101d1a7816 */ /* 0x000fc40000000011 */
[----:B------:R-:W-:Y:S02]  /*c190*/  PRMT R28, R28, 0x5410, R5 ;  /* 0x000054101c1c7816 */ /* 0x000fe40000000005 */
[C---:B------:R-:W-:Y:S02]  /*c1a0*/  SHF.L.U32 R17, R13.reuse, 0x10, RZ ;  /* 0x000000100d117819 */ /* 0x040fe400000006ff */
[----:B------:R-:W-:Y:S01]  /*c1b0*/  LOP3.LUT R21, R13, 0xffff0000, RZ, 0xc0, !PT ;  /* 0xffff00000d157812 */ /* 0x000fe200078ec0ff */
[C---:B------:R-:W-:Y:S01]  /*c1c0*/  IMAD.U32 R13, R15.reuse, 0x10000, RZ ;  /* 0x000100000f0d7824 */ /* 0x040fe200078e00ff */
[----:B------:R-:W-:Y:S02]  /*c1d0*/  LOP3.LUT R29, R15, 0xffff0000, RZ, 0xc0, !PT ;  /* 0xffff00000f1d7812 */ /* 0x000fe400078ec0ff */
[----:B------:R-:W-:Y:S02]  /*c1e0*/  LOP3.LUT R32, R14, 0xffff0000, RZ, 0xc0, !PT ;  /* 0xffff00000e207812 */ /* 0x000fe400078ec0ff */
[----:B------:R-:W-:Y:S01]  /*c1f0*/  LOP3.LUT R18, R18, 0xffff0000, RZ, 0xc0, !PT ;  /* 0xffff000012127812 */ /* 0x000fe200078ec0ff */
[C---:B--2---:R-:W-:Y:S01]  /*c200*/  IMAD.U32 R0, R8.reuse, 0x10000, RZ ;  /* 0x0001000008007824 */ /* 0x044fe200078e00ff */
[----:B------:R-:W-:Y:S01]  /*c210*/  LOP3.LUT R12, R8, 0xffff0000, RZ, 0xc0, !PT ;  /* 0xffff0000080c7812 */ /* 0x000fe200078ec0ff */
[----:B------:R-:W-:Y:S01]  /*c220*/  IMAD.U32 R6, R11, 0x10000, RZ ;  /* 0x000100000b067824 */ /* 0x000fe200078e00ff */
[----:B------:R-:W-:Y:S01]  /*c230*/  SHF.L.U32 R7, R9, 0x10, RZ ;  /* 0x0000001009077819 */ /* 0x000fe200000006ff */
[C---:B------:R-:W-:Y:S01]  /*c240*/  FMUL.FTZ R8, R0.reuse, R35 ;  /* 0x0000002300087220 */ /* 0x040fe20000410000 */
[----:B------:R-:W-:Y:S01]  /*c250*/  LOP3.LUT R15, R11, 0xffff0000, RZ, 0xc0, !PT ;  /* 0xffff00000b0f7812 */ /* 0x000fe200078ec0ff */
[-C--:B------:R-:W-:Y:S01]  /*c260*/  FMUL.FTZ R5, R0, R34.reuse ;  /* 0x0000002200057220 */ /* 0x080fe20000410000 */
[----:B------:R-:W-:Y:S01]  /*c270*/  SHF.L.U32 R14, R10, 0x10, RZ ;  /* 0x000000100a0e7819 */ /* 0x000fe200000006ff */
[----:B------:R-:W-:Y:S01]  /*c280*/  FFMA.FTZ R48, R16, R34, -R8 ;  /* 0x0000002210307223 */ /* 0x000fe20000010808 */
[----:B------:R-:W-:Y:S01]  /*c290*/  LOP3.LUT R24, R10, 0xffff0000, RZ, 0xc0, !PT ;  /* 0xffff00000a187812 */ /* 0x000fe200078ec0ff */
[----:B------:R-:W-:Y:S01]  /*c2a0*/  IMAD.U32 R11, R26, 0x10000, RZ ;  /* 0x000100001a0b7824 */ /* 0x000fe200078e00ff */
[----:B------:R-:W-:Y:S01]  /*c2b0*/  SHF.L.U32 R8, R28, 0x10, RZ ;  /* 0x000000101c087819 */ /* 0x000fe200000006ff */
[----:B------:R-:W-:Y:S01]  /*c2c0*/  IMAD.U32 R10, R22, 0x10000, RZ ;  /* 0x00010000160a7824 */ /* 0x000fe200078e00ff */
[----:B------:R-:W-:Y:S01]  /*c2d0*/  LOP3.LUT R9, R9, 0xffff0000, RZ, 0xc0, !PT ;  /* 0xffff000009097812 */ /* 0x000fe200078ec0ff */
[----:B------:R-:W-:-:S02]  /*c2e0*/  FMUL.FTZ R0, R7, R49 ;  /* 0x0000003107007220 */ /* 0x000fc40000410000 */
[----:B------:R-:W-:Y:S01]  /*c2f0*/  FFMA.FTZ R46, R16, R35, R5 ;  /* 0x00000023102e7223 */ /* 0x000fe20000010005 */
[----:B------:R-:W-:Y:S01]  /*c300*/  LOP3.LUT R16, R33, 0xffff0000, RZ, 0xc0, !PT ;  /* 0xffff000021107812 */ /* 0x000fe200078ec0ff */
[CC--:B------:R-:W-:Y:S02]  /*c310*/  FMUL.FTZ R5, R6.reuse, R11.reuse ;  /* 0x0000000b06057220 */ /* 0x0c0fe40000410000 */
[----:B------:R-:W-:Y:S02]  /*c320*/  FFMA.FTZ R44, R17, R10, -R0 ;  /* 0x0000000a112c7223 */ /* 0x000fe40000010800 */
[-C--:B------:R-:W-:Y:S02]  /*c330*/  FMUL.FTZ R0, R6, R8.reuse ;  /* 0x0000000806007220 */ /* 0x080fe40000410000 */
[----:B------:R-:W-:Y:S01]  /*c340*/  FFMA.FTZ R35, R13, R8, -R5 ;  /* 0x000000080d237223 */ /* 0x000fe20000010805 */
[----:B------:R-:W-:Y:S01]  /*c350*/  LOP3.LUT R5, R23, 0xffff0000, RZ, 0xc0, !PT ;  /* 0xffff000017057812 */ /* 0x000fe200078ec0ff */
[----:B------:R-:W-:Y:S01]  /*c360*/  FFMA.FTZ R23, R13, R11, R0 ;  /* 0x0000000b0d177223 */ /* 0x000fe20000010000 */
[----:B------:R-:W-:Y:S01]  /*c370*/  LOP3.LUT R11, R22, 0xffff0000, RZ, 0xc0, !PT ;  /* 0xffff0000160b7812 */ /* 0x000fe200078ec0ff */
[----:B------:R-:W-:-:S02]  /*c380*/  FMUL.FTZ R0, R12, R18 ;  /* 0x000000120c007220 */ /* 0x000fc40000410000 */
[----:B------:R-:W-:Y:S01]  /*c390*/  FMUL.FTZ R7, R7, R10 ;  /* 0x0000000a07077220 */ /* 0x000fe20000410000 */
[----:B------:R-:W-:Y:S01]  /*c3a0*/  LOP3.LUT R10, R19, 0xffff0000, RZ, 0xc0, !PT ;  /* 0xffff0000130a7812 */ /* 0x000fe200078ec0ff */
[-C--:B------:R-:W-:Y:S02]  /*c3b0*/  FMUL.FTZ R6, R12, R5.reuse ;  /* 0x000000050c067220 */ /* 0x080fe40000410000 */
[----:B------:R-:W-:Y:S02]  /*c3c0*/  FFMA.FTZ R12, R20, R5, -R0 ;  /* 0x00000005140c7223 */ /* 0x000fe40000010800 */
[----:B------:R-:W-:Y:S01]  /*c3d0*/  FFMA.FTZ R34, R17, R49, R7 ;  /* 0x0000003111227223 */ /* 0x000fe20000010007 */
[----:B------:R-:W-:Y:S01]  /*c3e0*/  LOP3.LUT R17, R26, 0xffff0000, RZ, 0xc0, !PT ;  /* 0xffff00001a117812 */ /* 0x000fe200078ec0ff */
[----:B------:R-:W-:Y:S01]  /*c3f0*/  FMUL.FTZ R0, R9, R11 ;  /* 0x0000000b09007220 */ /* 0x000fe20000410000 */
[----:B------:R-:W-:Y:S01]  /*c400*/  F2FP.BF16.PACK_AB R12, R12, R48 ;  /* 0x000000300c0c723e */ /* 0x000fe200000010ff */
[----:B------:R-:W-:-:S02]  /*c410*/  IMAD.U32 R19, R27, 0x10000, RZ ;  /* 0x000100001b137824 */ /* 0x000fc400078e00ff */
[----:B------:R-:W-:Y:S02]  /*c420*/  IMAD.U32 R7, R33, 0x10000, RZ ;  /* 0x0001000021077824 */ /* 0x000fe400078e00ff */
[----:B------:R-:W-:Y:S02]  /*c430*/  FMUL.FTZ R5, R9, R10 ;  /* 0x0000000a09057220 */ /* 0x000fe40000410000 */
[----:B------:R-:W-:Y:S01]  /*c440*/  FFMA.FTZ R8, R20, R18, R6 ;  /* 0x0000001214087223 */ /* 0x000fe20000010006 */
[----:B------:R-:W-:Y:S01]  /*c450*/  LOP3.LUT R18, R27, 0xffff0000, RZ, 0xc0, !PT ;  /* 0xffff00001b127812 */ /* 0x000fe200078ec0ff */
[C---:B------:R-:W-:Y:S02]  /*c460*/  FFMA.FTZ R9, R21.reuse, R10, R0 ;  /* 0x0000000a15097223 */ /* 0x040fe40000010000 */
[----:B------:R-:W-:Y:S01]  /*c470*/  FMUL.FTZ R6, R14, R19 ;  /* 0x000000130e067220 */ /* 0x000fe20000410000 */
[----:B------:R-:W-:Y:S01]  /*c480*/  F2FP.BF16.PACK_AB R8, R8, R46 ;  /* 0x0000002e0808723e */ /* 0x000fe200000010ff */
[----:B------:R-:W-:Y:S01]  /*c490*/  FMUL.FTZ R0, R14, R7 ;  /* 0x000000070e007220 */ /* 0x000fe20000410000 */
[----:B------:R-:W-:Y:S01]  /*c4a0*/  LOP3.LUT R14, R28, 0xffff0000, RZ, 0xc0, !PT ;  /* 0xffff00001c0e7812 */ /* 0x000fe200078ec0ff */
[----:B------:R-:W-:Y:S01]  /*c4b0*/  FFMA.FTZ R13, R21, R11, -R5 ;  /* 0x0000000b150d7223 */ /* 0x000fe20000010805 */
[----:B------:R-:W-:Y:S01]  /*c4c0*/  F2FP.BF16.PACK_AB R9, R9, R34 ;  /* 0x000000220909723e */ /* 0x000fe200000010ff */
[----:B------:R-:W-:-:S02]  /*c4d0*/  FFMA.FTZ R11, R25, R7, -R6 ;  /* 0x00000007190b7223 */ /* 0x000fc40000010806 */
[----:B------:R-:W-:Y:S01]  /*c4e0*/  FFMA.FTZ R10, R25, R19, R0 ;  /* 0x00000013190a7223 */ /* 0x000fe20000010000 */
[----:B------:R-:W-:Y:S01]  /*c4f0*/  F2FP.BF16.PACK_AB R13, R13, R44 ;  /* 0x0000002c0d0d723e */ /* 0x000fe200000010ff */
[C---:B------:R-:W-:Y:S02]  /*c500*/  FMUL.FTZ R7, R24.reuse, R18 ;  /* 0x0000001218077220 */ /* 0x040fe40000410000 */
[C---:B------:R-:W-:Y:S02]  /*c510*/  FMUL.FTZ R5, R15.reuse, R17 ;  /* 0x000000110f057220 */ /* 0x040fe40000410000 */
[----:B------:R-:W-:Y:S02]  /*c520*/  FMUL.FTZ R6, R24, R16 ;  /* 0x0000001018067220 */ /* 0x000fe40000410000 */
[----:B------:R-:W-:Y:S02]  /*c530*/  FMUL.FTZ R0, R15, R14 ;  /* 0x0000000e0f007220 */ /* 0x000fe40000410000 */
[----:B------:R-:W-:-:S02]  /*c540*/  FFMA.FTZ R7, R32, R16, -R7 ;  /* 0x0000001020077223 */ /* 0x000fc40000010807 */
[----:B------:R-:W-:Y:S02]  /*c550*/  FFMA.FTZ R5, R29, R14, -R5 ;  /* 0x0000000e1d057223 */ /* 0x000fe40000010805 */
[----:B------:R-:W-:Y:S01]  /*c560*/  FFMA.FTZ R6, R32, R18, R6 ;  /* 0x0000001220067223 */ /* 0x000fe20000010006 */
[----:B------:R-:W-:Y:S01]  /*c570*/  F2FP.BF16.PACK_AB R14, R7, R11 ;  /* 0x0000000b070e723e */ /* 0x000fe200000010ff */
[----:B------:R-:W-:Y:S01]  /*c580*/  FFMA.FTZ R0, R29, R17, R0 ;  /* 0x000000111d007223 */ /* 0x000fe20000010000 */
[----:B------:R-:W-:Y:S02]  /*c590*/  F2FP.BF16.PACK_AB R15, R5, R35 ;  /* 0x00000023050f723e */ /* 0x000fe400000010ff */
[----:B------:R-:W-:Y:S02]  /*c5a0*/  F2FP.BF16.PACK_AB R10, R6, R10 ;  /* 0x0000000a060a723e */ /* 0x000fe400000010ff */
[----:B------:R-:W-:Y:S01]  /*c5b0*/  F2FP.BF16.PACK_AB R11, R0, R23 ;  /* 0x00000017000b723e */ /* 0x000fe200000010ff */
[----:B------:R1:W-:Y:S04]  /*c5c0*/  STS.128 [R47+0x100], R12 ;  /* 0x0001000c2f007388 */ /* 0x0003e80000000c00 */
[----:B------:R1:W-:Y:S02]  /*c5d0*/  STS.128 [R45+0x100], R8 ;  /* 0x000100082d007388 */ /* 0x0003e40000000c00 */
.L_x_615:
[----:B------:R-:W-:Y:S05]  /*c5e0*/  BSYNC B0 ;  /* 0x0000000000007941 */ /* 0x000fea0003800000 */
.L_x_614:
[----:B------:R-:W-:Y:S01]  /*c5f0*/  IADD3 R0, R69, 0x20, RZ ;  /* 0x0000002045007810 */ /* 0x000fe20007ffe0ff */
        /* <DEDUP_REMOVED lines=9> */
[----:B-1----:R-:W-:Y:S01]  /*c690*/  SHF.R.S32.HI R10, RZ, 0x1f, R7 ;  /* 0x0000001fff0a7819 */ /* 0x002fe20000011407 */
[----:B------:R-:W-:Y:S01]  /*c6a0*/  IMAD.SHL.U32 R8, R7, 0x8, RZ ;  /* 0x0000000807087824 */ /* 0x000fe200078e00ff */
[----:B------:R-:W-:Y:S01]  /*c6b0*/  LOP3.LUT R0, R6, 0x1c0, RZ, 0xc0, !PT ;  /* 0x000001c006007812 */ /* 0x000fe200078ec0ff */
[----:B------:R-:W-:Y:S01]  /*c6c0*/  IMAD.SHL.U32 R6, R5, 0x40, RZ ;  /* 0x0000004005067824 */ /* 0x000fe200078e00ff */
[----:B------:R-:W-:-:S02]  /*c6d0*/  LEA.HI R7, R10, R7, RZ, 0x3 ;  /* 0x000000070a077211 */ /* 0x000fc400078f18ff */
[C---:B------:R-:W-:Y:S02]  /*c6e0*/  LOP3.LUT R9, R0.reuse, 0x38, R30, 0xf8, !PT ;  /* 0x0000003800097812 */ /* 0x040fe400078ef81e */
[----:B------:R-:W-:Y:S02]  /*c6f0*/  SHF.R.U32.HI R5, RZ, 0x3, R0 ;  /* 0x00000003ff057819 */ /* 0x000fe40000011600 */
[----:B------:R-:W-:Y:S01]  /*c700*/  LOP3.LUT R8, R0, 0x38, R8, 0xf8, !PT ;  /* 0x0000003800087812 */ /* 0x000fe200078ef808 */
[----:B------:R-:W-:Y:S01]  /*c710*/  IMAD.SHL.U32 R0, R7, 0x400, RZ ;  /* 0x0000040007007824 */ /* 0x000fe200078e00ff */
[----:B------:R-:W-:Y:S02]  /*c720*/  LOP3.LUT R6, R6, 0xfffffe00, RZ, 0xc0, !PT ;  /* 0xfffffe0006067812 */ /* 0x000fe400078ec0ff */
[----:B------:R-:W-:Y:S02]  /*c730*/  SHF.R.U64 R18, R38, 0x10, R39 ;  /* 0x0000001026127819 */ /* 0x000fe40000001227 */
[----:B------:R-:W-:-:S02]  /*c740*/  LOP3.LUT R9, R6, R9, R5, 0xf6, !PT ;  /* 0x0000000906097212 */ /* 0x000fc400078ef605 */
[----:B------:R-:W-:Y:S02]  /*c750*/  LOP3.LUT R5, R8, R5, RZ, 0x3c, !PT ;  /* 0x0000000508057212 */ /* 0x000fe400078e3cff */
[----:B------:R-:W-:Y:S01]  /*c760*/  LOP3.LUT R0, R0, 0x7fffe000, RZ, 0xc0, !PT ;  /* 0x7fffe00000007812 */ /* 0x000fe200078ec0ff */
[----:B------:R-:W-:Y:S01]  /*c770*/  IMAD.SHL.U32 R45, R9, 0x2, RZ ;  /* 0x00000002092d7824 */ /* 0x000fe200078e00ff */
[----:B------:R-:W-:Y:S02]  /*c780*/  SHF.R.U32.HI R17, RZ, 0x10, R37 ;  /* 0x00000010ff117819 */ /* 0x000fe40000011625 */
[----:B------:R-:W-:Y:S02]  /*c790*/  IADD3 R0, R5, R0, R6 ;  /* 0x0000000005007210 */ /* 0x000fe40007ffe006 */
[----:B------:R-:W1:Y:S01]  /*c7a0*/  LDS.128 R12, [R45+0x100] ;  /* 0x000100002d0c7984 */ /* 0x000e620000000c00 */
[--C-:B------:R-:W-:Y:S02]  /*c7b0*/  SHF.R.U32.HI R5, RZ, 0x10, R41.reuse ;  /* 0x00000010ff057819 */ /* 0x100fe40000011629 */
[----:B------:R-:W-:Y:S01]  /*c7c0*/  IMAD.SHL.U32 R44, R0, 0x2, RZ ;  /* 0x00000002002c7824 */ /* 0x000fe200078e00ff */
[----:B------:R-:W-:-:S02]  /*c7d0*/  SHF.R.U64 R0, R40, 0x10, R41 ;  /* 0x0000001028007819 */ /* 0x000fc40000001229 */
[----:B------:R-:W-:Y:S02]  /*c7e0*/  PRMT R24, R70, 0x5410, R5 ;  /* 0x0000541046187816 */ /* 0x000fe40000000005 */
[----:B------:R-:W2:Y:S01]  /*c7f0*/  LDS.128 R8, [R44+0x100] ;  /* 0x000100002c087984 */ /* 0x000ea20000000c00 */
[----:B------:R-:W-:Y:S02]  /*c800*/  PRMT R5, R51, 0x5432, R16 ;  /* 0x0000543233057816 */ /* 0x000fe40000000010 */
[----:B------:R-:W-:Y:S02]  /*c810*/  SHF.R.U64 R6, R42, 0x10, R43 ;  /* 0x000000102a067819 */ /* 0x000fe4000000122b */
[----:B------:R-:W-:Y:S01]  /*c820*/  PRMT R21, R70, 0x5432, R0 ;  /* 0x0000543246157816 */ /* 0x000fe20000000000 */
[----:B------:R-:W-:Y:S01]  /*c830*/  IMAD.U32 R34, R5, 0x10000, RZ ;  /* 0x0001000005227824 */ /* 0x000fe200078e00ff */
[----:B------:R-:W-:Y:S02]  /*c840*/  SHF.R.U32.HI R19, RZ, 0x10, R39 ;  /* 0x00000010ff137819 */ /* 0x000fe40000011627 */
[----:B------:R-:W-:-:S02]  /*c850*/  SHF.R.U32.HI R7, RZ, 0x10, R43 ;  /* 0x00000010ff077819 */ /* 0x000fc4000001162b */
[C---:B------:R-:W-:Y:S02]  /*c860*/  PRMT R29, R72.reuse, 0x5432, R6 ;  /* 0x00005432481d7816 */ /* 0x040fe40000000006 */
[----:B------:R-:W-:Y:S02]  /*c870*/  PRMT R27, R71, 0x5432, R18 ;  /* 0x00005432471b7816 */ /* 0x000fe40000000012 */
[----:B------:R-:W-:Y:S02]  /*c880*/  PRMT R20, R51, 0x5410, R17 ;  /* 0x0000541033147816 */ /* 0x000fe40000000011 */
[----:B------:R-:W-:Y:S02]  /*c890*/  PRMT R26, R71, 0x5410, R19 ;  /* 0x00005410471a7816 */ /* 0x000fe40000000013 */
[----:B------:R-:W-:Y:S02]  /*c8a0*/  LOP3.LUT R36, R5, 0xffff0000, RZ, 0xc0, !PT ;  /* 0xffff000005247812 */ /* 0x000fe400078ec0ff */
[----:B------:R-:W-:Y:S01]  /*c8b0*/  PRMT R28, R72, 0x5410, R7 ;  /* 0x00005410481c7816 */ /* 0x000fe20000000007 */
[C---:B-1----:R-:W-:Y:S01]  /*c8c0*/  IMAD.U32 R25, R14.reuse, 0x10000, RZ ;  /* 0x000100000e197824 */ /* 0x042fe200078e00ff */
[----:B------:R-:W-:Y:S01]  /*c8d0*/  LOP3.LUT R33, R14, 0xffff0000, RZ, 0xc0, !PT ;  /* 0xffff00000e217812 */ /* 0x000fe200078ec0ff */
[C---:B------:R-:W-:Y:S01]  /*c8e0*/  IMAD.U32 R16, R12.reuse, 0x10000, RZ ;  /* 0x000100000c107824 */ /* 0x040fe200078e00ff */
[----:B------:R-:W-:Y:S01]  /*c8f0*/  LOP3.LUT R18, R12, 0xffff0000, RZ, 0xc0, !PT ;  /* 0xffff00000c127812 */ /* 0x000fe200078ec0ff */
[----:B------:R-:W-:Y:S01]  /*c900*/  IMAD.U32 R14, R21, 0x10000, RZ ;  /* 0x00010000150e7824 */ /* 0x000fe200078e00ff */
[C---:B------:R-:W-:Y:S01]  /*c910*/  LOP3.LUT R22, R13.reuse, 0xffff0000, RZ, 0xc0, !PT ;  /* 0xffff00000d167812 */ /* 0x040fe200078ec0ff */
[----:B------:R-:W-:Y:S01]  /*c920*/  IMAD.U32 R17, R13, 0x10000, RZ ;  /* 0x000100000d117824 */ /* 0x000fe200078e00ff */
[C---:B------:R-:W-:Y:S01]  /*c930*/  LOP3.LUT R32, R15.reuse, 0xffff0000, RZ, 0xc0, !PT ;  /* 0xffff00000f207812 */ /* 0x040fe200078ec0ff */
[----:B--2---:R-:W-:Y:S01]  /*c940*/  IMAD.U32 R13, R10, 0x10000, RZ ;  /* 0x000100000a0d7824 */ /* 0x004fe200078e00ff */
[C---:B------:R-:W-:Y:S01]  /*c950*/  SHF.L.U32 R0, R8.reuse, 0x10, RZ ;  /* 0x0000001008007819 */ /* 0x040fe200000006ff */
[----:B------:R-:W-:Y:S01]  /*c960*/  IMAD.U32 R19, R15, 0x10000, RZ ;  /* 0x000100000f137824 */ /* 0x000fe200078e00ff */
[----:B------:R-:W-:Y:S01]  /*c970*/  LOP3.LUT R6, R8, 0xffff0000, RZ, 0xc0, !PT ;  /* 0xffff000008067812 */ /* 0x000fe200078ec0ff */
[C---:B------:R-:W-:Y:S01]  /*c980*/  IMAD.U32 R8, R9.reuse, 0x10000, RZ ;  /* 0x0001000009087824 */ /* 0x040fe200078e00ff */
[----:B------:R-:W-:Y:S01]  /*c990*/  LOP3.LUT R12, R9, 0xffff0000, RZ, 0xc0, !PT ;  /* 0xffff0000090c7812 */ /* 0x000fe200078ec0ff */
[----:B------:R-:W-:Y:S01]  /*c9a0*/  FMUL.FTZ R9, R0, R34 ;  /* 0x0000002200097220 */ /* 0x000fe20000410000 */
[----:B------:R-:W-:Y:S01]  /*c9b0*/  LOP3.LUT R23, R10, 0xffff0000, RZ, 0xc0, !PT ;  /* 0xffff00000a177812 */ /* 0x000fe200078ec0ff */
[----:B------:R-:W-:Y:S01]  /*c9c0*/  IMAD.U32 R7, R11, 0x10000, RZ ;  /* 0x000100000b077824 */ /* 0x000fe200078e00ff */
[----:B------:R-:W-:Y:S01]  /*c9d0*/  LOP3.LUT R10, R21, 0xffff0000, RZ, 0xc0, !PT ;  /* 0xffff0000150a7812 */ /* 0x000fe200078ec0ff */
[----:B------:R-:W-:Y:S01]  /*c9e0*/  FMUL.FTZ R5, R0, R14 ;  /* 0x0000000e00057220 */ /* 0x000fe20000410000 */
[----:B------:R-:W-:Y:S01]  /*c9f0*/  LOP3.LUT R15, R11, 0xffff0000, RZ, 0xc0, !PT ;  /* 0xffff00000b0f7812 */ /* 0x000fe200078ec0ff */
[----:B------:R-:W-:-:S02]  /*ca00*/  IMAD.U32 R11, R20, 0x10000, RZ ;  /* 0x00010000140b7824 */ /* 0x000fc400078e00ff */
[----:B------:R-:W-:Y:S01]  /*ca10*/  FFMA.FTZ R38, R16, R14, -R9 ;  /* 0x0000000e10267223 */ /* 0x000fe20000010809 */
[----:B------:R-:W-:Y:S01]  /*ca20*/  SHF.L.U32 R9, R24, 0x10, RZ ;  /* 0x0000001018097819 */ /* 0x000fe200000006ff */
[----:B------:R-:W-:Y:S02]  /*ca30*/  FMUL.FTZ R0, R6, R36 ;  /* 0x0000002406007220 */ /* 0x000fe40000410000 */
[----:B------:R-:W-:Y:S01]  /*ca40*/  FFMA.FTZ R37, R16, R34, R5 ;  /* 0x0000002210257223 */ /* 0x000fe20000010005 */
[----:B------:R-:W-:Y:S01]  /*ca50*/  LOP3.LUT R16, R27, 0xffff0000, RZ, 0xc0, !PT ;  /* 0xffff00001b107812 */ /* 0x000fe200078ec0ff */
[-C--:B------:R-:W-:Y:S02]  /*ca60*/  FMUL.FTZ R6, R6, R10.reuse ;  /* 0x0000000a06067220 */ /* 0x080fe40000410000 */
[----:B------:R-:W-:Y:S02]  /*ca70*/  FMUL.FTZ R5, R8, R11 ;  /* 0x0000000b08057220 */ /* 0x000fe40000410000 */
[----:B------:R-:W-:-:S02]  /*ca80*/  FFMA.FTZ R35, R18, R10, -R0 ;  /* 0x0000000a12237223 */ /* 0x000fc40000010800 */
[----:B------:R-:W-:Y:S02]  /*ca90*/  IMAD.U32 R14, R26, 0x10000, RZ ;  /* 0x000100001a0e7824 */ /* 0x000fe400078e00ff */
[-C--:B------:R-:W-:Y:S01]  /*caa0*/  FMUL.FTZ R0, R8, R9.reuse ;  /* 0x0000000908007220 */ /* 0x080fe20000410000 */
[----:B------:R-:W-:Y:S01]  /*cab0*/  LOP3.LUT R8, R24, 0xffff0000, RZ, 0xc0, !PT ;  /* 0xffff000018087812 */ /* 0x000fe200078ec0ff */
[----:B------:R-:W-:Y:S02]  /*cac0*/  FFMA.FTZ R34, R18, R36, R6 ;  /* 0x0000002412227223 */ /* 0x000fe40000010006 */
[C---:B------:R-:W-:Y:S01]  /*cad0*/  FFMA.FTZ R21, R17.reuse, R9, -R5 ;  /* 0x0000000911157223 */ /* 0x040fe20000010805 */
[----:B------:R-:W-:Y:S01]  /*cae0*/  LOP3.LUT R9, R20, 0xffff0000, RZ, 0xc0, !PT ;  /* 0xffff000014097812 */ /* 0x000fe200078ec0ff */
[----:B------:R-:W-:Y:S02]  /*caf0*/  IMAD.U32 R6, R28, 0x10000, RZ ;  /* 0x000100001c067824 */ /* 0x000fe400078e00ff */
[----:B------:R-:W-:-:S02]  /*cb00*/  FFMA.FTZ R18, R17, R11, R0 ;  /* 0x0000000b11127223 */ /* 0x000fc40000010000 */
[C---:B------:R-:W-:Y:S02]  /*cb10*/  FMUL.FTZ R5, R7.reuse, R14 ;  /* 0x0000000e07057220 */ /* 0x040fe40000410000 */
[-C--:B------:R-:W-:Y:S02]  /*cb20*/  FMUL.FTZ R0, R7, R6.reuse ;  /* 0x0000000607007220 */ /* 0x080fe40000410000 */
[----:B------:R-:W-:Y:S02]  /*cb30*/  IMAD.U32 R10, R27, 0x10000, RZ ;  /* 0x000100001b0a7824 */ /* 0x000fe400078e00ff */
[----:B------:R-:W-:Y:S02]  /*cb40*/  IMAD.U32 R11, R29, 0x10000, RZ ;  /* 0x000100001d0b7824 */ /* 0x000fe400078e00ff */
[----:B------:R-:W-:Y:S02]  /*cb50*/  FMUL.FTZ R7, R12, R9 ;  /* 0x000000090c077220 */ /* 0x000fe40000410000 */
[----:B------:R-:W-:-:S02]  /*cb60*/  FFMA.FTZ R17, R19, R6, -R5 ;  /* 0x0000000613117223 */ /* 0x000fc40000010805 */
[----:B------:R-:W-:Y:S02]  /*cb70*/  FFMA.FTZ R19, R19, R14, R0 ;  /* 0x0000000e13137223 */ /* 0x000fe40000010000 */
[C---:B------:R-:W-:Y:S02]  /*cb80*/  FMUL.FTZ R5, R13.reuse, R10 ;  /* 0x0000000a0d057220 */ /* 0x040fe40000410000 */
[-C--:B------:R-:W-:Y:S01]  /*cb90*/  FMUL.FTZ R0, R13, R11.reuse ;  /* 0x0000000b0d007220 */ /* 0x080fe20000410000 */
[----:B------:R-:W-:Y:S01]  /*cba0*/  LOP3.LUT R13, R26, 0xffff0000, RZ, 0xc0, !PT ;  /* 0xffff00001a0d7812 */ /* 0x000fe200078ec0ff */
[-C--:B------:R-:W-:Y:S01]  /*cbb0*/  FMUL.FTZ R6, R12, R8.reuse ;  /* 0x000000080c067220 */ /* 0x080fe20000410000 */
[----:B------:R-:W-:Y:S01]  /*cbc0*/  LOP3.LUT R12, R28, 0xffff0000, RZ, 0xc0, !PT ;  /* 0xffff00001c0c7812 */ /* 0x000fe200078ec0ff */
[----:B------:R-:W-:Y:S01]  /*cbd0*/  FFMA.FTZ R14, R22, R8, -R7 ;  /* 0x00000008160e7223 */ /* 0x000fe20000010807 */
[----:B------:R-:W-:Y:S01]  /*cbe0*/  LOP3.LUT R8, R29, 0xffff0000, RZ, 0xc0, !PT ;  /* 0xffff00001d087812 */ /* 0x000fe200078ec0ff */
[----:B------:R-:W-:-:S02]  /*cbf0*/  FFMA.FTZ R11, R25, R11, -R5 ;  /* 0x0000000b190b7223 */ /* 0x000fc40000010805 */
[----:B------:R-:W-:Y:S02]  /*cc00*/  FFMA.FTZ R9, R22, R9, R6 ;  /* 0x0000000916097223 */ /* 0x000fe40000010006 */
[----:B------:R-:W-:Y:S02]  /*cc10*/  FFMA.FTZ R10, R25, R10, R0 ;  /* 0x0000000a190a7223 */ /* 0x000fe40000010000 */
[----:B------:R-:W-:Y:S01]  /*cc20*/  FMUL.FTZ R7, R23, R16 ;  /* 0x0000001017077220 */ /* 0x000fe20000410000 */
[----:B------:R-:W-:Y:S01]  /*cc30*/  F2FP.BF16.PACK_AB R9, R9, R18 ;  /* 0x000000120909723e */ /* 0x000fe200000010ff */
[----:B------:R-:W-:Y:S02]  /*cc40*/  FMUL.FTZ R5, R15, R13 ;  /* 0x0000000d0f057220 */ /* 0x000fe40000410000 */
[----:B------:R-:W-:Y:S02]  /*cc50*/  FMUL.FTZ R6, R23, R8 ;  /* 0x0000000817067220 */ /* 0x000fe40000410000 */
[----:B------:R-:W-:-:S02]  /*cc60*/  FMUL.FTZ R0, R15, R12 ;  /* 0x0000000c0f007220 */ /* 0x000fc40000410000 */
[----:B------:R-:W-:Y:S01]  /*cc70*/  FFMA.FTZ R7, R33, R8, -R7 ;  /* 0x0000000821077223 */ /* 0x000fe20000010807 */
[----:B------:R-:W-:Y:S01]  /*cc80*/  F2FP.BF16.PACK_AB R8, R34, R37 ;  /* 0x000000252208723e */ /* 0x000fe200000010ff */
[C---:B------:R-:W-:Y:S01]  /*cc90*/  FFMA.FTZ R5, R32.reuse, R12, -R5 ;  /* 0x0000000c20057223 */ /* 0x040fe20000010805 */
[----:B------:R-:W-:Y:S01]  /*cca0*/  F2FP.BF16.PACK_AB R12, R35, R38 ;  /* 0x00000026230c723e */ /* 0x000fe200000010ff */
[----:B------:R-:W-:Y:S02]  /*ccb0*/  FFMA.FTZ R6, R33, R16, R6 ;  /* 0x0000001021067223 */ /* 0x000fe40000010006 */
[----:B------:R-:W-:Y:S01]  /*ccc0*/  FFMA.FTZ R0, R32, R13, R0 ;  /* 0x0000000d20007223 */ /* 0x000fe20000010000 */
[----:B------:R-:W-:Y:S02]  /*ccd0*/  F2FP.BF16.PACK_AB R13, R14, R21 ;  /* 0x000000150e0d723e */ /* 0x000fe400000010ff */
[----:B------:R-:W-:Y:S02]  /*cce0*/  F2FP.BF16.PACK_AB R14, R7, R11 ;  /* 0x0000000b070e723e */ /* 0x000fe400000010ff */
[----:B------:R-:W-:-:S02]  /*ccf0*/  F2FP.BF16.PACK_AB R15, R5, R17 ;  /* 0x00000011050f723e */ /* 0x000fc400000010ff */
[----:B------:R-:W-:Y:S02]  /*cd00*/  F2FP.BF16.PACK_AB R10, R6, R10 ;  /* 0x0000000a060a723e */ /* 0x000fe400000010ff */
[----:B------:R-:W-:Y:S01]  /*cd10*/  F2FP.BF16.PACK_AB R11, R0, R19 ;  /* 0x00000013000b723e */ /* 0x000fe200000010ff */
[----:B------:R1:W-:Y:S04]  /*cd20*/  STS.128 [R45+0x100], R12 ;  /* 0x0001000c2d007388 */ /* 0x0003e80000000c00 */
[----:B------:R1:W-:Y:S02]  /*cd30*/  STS.128 [R44+0x100], R8 ;  /* 0x000100082c007388 */ /* 0x0003e40000000c00 */
.L_x_617:
[----:B------:R-:W-:Y:S05]  /*cd40*/  BSYNC B0 ;  /* 0x0000000000007941 */ /* 0x000fea0003800000 */
.L_x_616:
        /* <DEDUP_REMOVED lines=75> */
[----:B------:R-:W-:Y:S01]  /*d200*/  FMUL.FTZ R0, R8, R9 ;  /* 0x0000000908007220 */ /* 0x000fe20000410000 */
        /* <DEDUP_REMOVED lines=41> */
.L_x_619:
[----:B------:R-:W-:Y:S05]  /*d4a0*/  BSYNC B0 ;  /* 0x0000000000007941 */ /* 0x000fea0003800000 */
.L_x_618:
[----:B------:R-:W-:-:S04]  /*d4b0*/  IADD3 R5, R69, 0x60, RZ ;  /* 0x0000006045057810 */ /* 0x000fc80007ffe0ff */
        /* <DEDUP_REMOVED lines=18> */
[----:B------:R-:W-:Y:S02]  /*d5e0*/  SHF.R.U32.HI R20, RZ, 0x10, R63 ;  /* 0x00000010ff147819 */ /* 0x000fe4000001163f */
        /* <DEDUP_REMOVED lines=10> */
[--C-:B------:R-:W-:Y:S02]  /*d690*/  SHF.R.U64 R6, R66, 0x10, R67.reuse ;  /* 0x0000001042067819 */ /* 0x100fe40000001243 */
[----:B------:R-:W2:Y:S01]  /*d6a0*/  LDS.128 R8, [R34+0x100] ;  /* 0x0001000022087984 */ /* 0x000ea20000000c00 */
[C---:B------:R-:W-:Y:S02]  /*d6b0*/  PRMT R19, R78.reuse, 0x5432, R0 ;  /* 0x000054324e137816 */ /* 0x040fe40000000000 */
[----:B------:R-:W-:Y:S02]  /*d6c0*/  PRMT R0, R77, 0x5432, R16 ;  /* 0x000054324d007816 */ /* 0x000fe40000000010 */
[----:B------:R-:W-:Y:S02]  /*d6d0*/  SHF.R.U32.HI R7, RZ, 0x10, R67 ;  /* 0x00000010ff077819 */ /* 0x000fe40000011643 */
[----:B------:R-:W-:Y:S02]  /*d6e0*/  PRMT R23, R78, 0x5410, R5 ;  /* 0x000054104e177816 */ /* 0x000fe40000000005 */
[----:B------:R-:W-:-:S02]  /*d6f0*/  PRMT R28, R79, 0x5410, R20 ;  /* 0x000054104f1c7816 */ /* 0x000fc40000000014 */
[----:B------:R-:W-:Y:S02]  /*d700*/  PRMT R29, R80, 0x5432, R6 ;  /* 0x00005432501d7816 */ /* 0x000fe40000000006 */
[----:B------:R-:W-:Y:S02]  /*d710*/  PRMT R21, R77, 0x5410, R17 ;  /* 0x000054104d157816 */ /* 0x000fe40000000011 */
[----:B------:R-:W-:Y:S02]  /*d720*/  SHF.R.U64 R18, R62, 0x10, R63 ;  /* 0x000000103e127819 */ /* 0x000fe4000000123f */
[----:B------:R-:W-:Y:S02]  /*d730*/  PRMT R30, R80, 0x5410, R7 ;  /* 0x00005410501e7816 */ /* 0x000fe40000000007 */
[----:B------:R-:W-:Y:S01]  /*d740*/  PRMT R26, R79, 0x5432, R18 ;  /* 0x000054324f1a7816 */ /* 0x000fe20000000012 */
[C---:B-1----:R-:W-:Y:S01]  /*d750*/  IMAD.U32 R20, R15.reuse, 0x10000, RZ ;  /* 0x000100000f147824 */ /* 0x042fe200078e00ff */
[----:B------:R-:W-:Y:S01]  /*d760*/  LOP3.LUT R31, R15, 0xffff0000, RZ, 0xc0, !PT ;  /* 0xffff00000f1f7812 */ /* 0x000fe200078ec0ff */
[----:B------:R-:W-:Y:S01]  /*d770*/  IMAD.U32 R15, R0, 0x10000, RZ ;  /* 0x00010000000f7824 */ /* 0x000fe200078e00ff */
[C---:B------:R-:W-:Y:S01]  /*d780*/  LOP3.LUT R17, R12.reuse, 0xffff0000, RZ, 0xc0, !PT ;  /* 0xffff00000c117812 */ /* 0x040fe200078ec0ff */
[----:B------:R-:W-:Y:S01]  /*d790*/  IMAD.U32 R16, R12, 0x10000, RZ ;  /* 0x000100000c107824 */ /* 0x000fe200078e00ff */
[C---:B------:R-:W-:Y:S01]  /*d7a0*/  LOP3.LUT R32, R14.reuse, 0xffff0000, RZ, 0xc0, !PT ;  /* 0xffff00000e207812 */ /* 0x040fe200078ec0ff */
[----:B------:R-:W-:Y:S01]  /*d7b0*/  IMAD.U32 R27, R14, 0x10000, RZ ;  /* 0x000100000e1b7824 */ /* 0x000fe200078e00ff */
[----:B------:R-:W-:Y:S01]  /*d7c0*/  LOP3.LUT R22, R13, 0xffff0000, RZ, 0xc0, !PT ;  /* 0xffff00000d167812 */ /* 0x000fe200078ec0ff */
        /* <DEDUP_REMOVED lines=10> */
[C---:B------:R-:W-:Y:S01]  /*d870*/  IMAD.U32 R13, R10.reuse, 0x10000, RZ ;  /* 0x000100000a0d7824 */ /* 0x040fe200078e00ff */
[----:B------:R-:W-:Y:S01]  /*d880*/  LOP3.LUT R19, R19, 0xffff0000, RZ, 0xc0, !PT ;  /* 0xffff000013137812 */ /* 0x000fe200078ec0ff */
[-C--:B------:R-:W-:Y:S01]  /*d890*/  FMUL.FTZ R5, R5, R14.reuse ;  /* 0x0000000e05057220 */ /* 0x080fe20000410000 */
[----:B------:R-:W-:Y:S01]  /*d8a0*/  LOP3.LUT R25, R10, 0xffff0000, RZ, 0xc0, !PT ;  /* 0xffff00000a197812 */ /* 0x000fe200078ec0ff */
[----:B------:R-:W-:Y:S01]  /*d8b0*/  FFMA.FTZ R37, R16, R14, -R9 ;  /* 0x0000000e10257223 */ /* 0x000fe20000010809 */
[----:B------:R-:W-:Y:S01]  /*d8c0*/  SHF.L.U32 R9, R23, 0x10, RZ ;  /* 0x0000001017097819 */ /* 0x000fe200000006ff */
[----:B------:R-:W-:-:S02]  /*d8d0*/  IMAD.U32 R10, R21, 0x10000, RZ ;  /* 0x00010000150a7824 */ /* 0x000fc400078e00ff */
[----:B------:R-:W-:Y:S02]  /*d8e0*/  FMUL.FTZ R0, R6, R11 ;  /* 0x0000000b06007220 */ /* 0x000fe40000410000 */
[----:B------:R-:W-:Y:S01]  /*d8f0*/  FFMA.FTZ R35, R16, R15, R5 ;  /* 0x0000000f10237223 */ /* 0x000fe20000010005 */
[----:B------:R-:W-:Y:S01]  /*d900*/  LOP3.LUT R15, R23, 0xffff0000, RZ, 0xc0, !PT ;  /* 0xffff0000170f7812 */ /* 0x000fe200078ec0ff */
[-C--:B------:R-:W-:Y:S02]  /*d910*/  FMUL.FTZ R6, R6, R19.reuse ;  /* 0x0000001306067220 */ /* 0x080fe40000410000 */
[----:B------:R-:W-:Y:S02]  /*d920*/  FFMA.FTZ R33, R17, R19, -R0 ;  /* 0x0000001311217223 */ /* 0x000fe40000010800 */
[----:B------:R-:W-:Y:S02]  /*d930*/  FMUL.FTZ R5, R8, R10 ;  /* 0x0000000a08057220 */ /* 0x000fe40000410000 */
[C---:B------:R-:W-:Y:S01]  /*d940*/  IMAD.U32 R14, R28.reuse, 0x10000, RZ ;  /* 0x000100001c0e7824 */ /* 0x040fe200078e00ff */
[----:B------:R-:W-:Y:S01]  /*d950*/  LOP3.LUT R28, R28, 0xffff0000, RZ, 0xc0, !PT ;  /* 0xffff00001c1c7812 */ /* 0x000fe200078ec0ff */
[----:B------:R-:W-:-:S02]  /*d960*/  FMUL.FTZ R0, R8, R9 ;  /* 0x0000000908007220 */ /* 0x000fc40000410000 */
[----:B------:R-:W-:Y:S01]  /*d970*/  FFMA.FTZ R19, R17, R11, R6 ;  /* 0x0000000b11137223 */ /* 0x000fe20000010006 */
[----:B------:R-:W-:Y:S01]  /*d980*/  LOP3.LUT R11, R21, 0xffff0000, RZ, 0xc0, !PT ;  /* 0xffff0000150b7812 */ /* 0x000fe200078ec0ff */
[----:B------:R-:W-:Y:S01]  /*d990*/  FFMA.FTZ R17, R18, R9, -R5 ;  /* 0x0000000912117223 */ /* 0x000fe20000010805 */
[----:B------:R-:W-:Y:S01]  /*d9a0*/  LOP3.LUT R9, R26, 0xffff0000, RZ, 0xc0, !PT ;  /* 0xffff00001a097812 */ /* 0x000fe200078ec0ff */
[----:B------:R-:W-:Y:S02]  /*d9b0*/  IMAD.U32 R6, R30, 0x10000, RZ ;  /* 0x000100001e067824 */ /* 0x000fe400078e00ff */
[----:B------:R-:W-:Y:S02]  /*d9c0*/  FFMA.FTZ R18, R18, R10, R0 ;  /* 0x0000000a12127223 */ /* 0x000fe40000010000 */
[----:B------:R-:W-:Y:S02]  /*d9d0*/  FMUL.FTZ R5, R7, R14 ;  /* 0x0000000e07057220 */ /* 0x000fe40000410000 */
[----:B------:R-:W-:-:S02]  /*d9e0*/  IMAD.U32 R10, R26, 0x10000, RZ ;  /* 0x000100001a0a7824 */ /* 0x000fc400078e00ff */
[-C--:B------:R-:W-:Y:S02]  /*d9f0*/  FMUL.FTZ R0, R7, R6.reuse ;  /* 0x0000000607007220 */ /* 0x080fe40000410000 */
[C---:B------:R-:W-:Y:S02]  /*da00*/  FFMA.FTZ R16, R20.reuse, R6, -R5 ;  /* 0x0000000614107223 */ /* 0x040fe40000010805 */
[----:B------:R-:W-:Y:S02]  /*da10*/  IMAD.U32 R8, R29, 0x10000, RZ ;  /* 0x000100001d087824 */ /* 0x000fe400078e00ff */
[----:B------:R-:W-:Y:S02]  /*da20*/  FMUL.FTZ R5, R13, R10 ;  /* 0x0000000a0d057220 */ /* 0x000fe40000410000 */
[----:B------:R-:W-:Y:S02]  /*da30*/  FFMA.FTZ R20, R20, R14, R0 ;  /* 0x0000000e14147223 */ /* 0x000fe40000010000 */
[----:B------:R-:W-:-:S02]  /*da40*/  FMUL.FTZ R7, R12, R11 ;  /* 0x0000000b0c077220 */ /* 0x000fc40000410000 */
[-C--:B------:R-:W-:Y:S01]  /*da50*/  FMUL.FTZ R6, R12, R15.reuse ;  /* 0x0000000f0c067220 */ /* 0x080fe20000410000 */
[----:B------:R-:W-:Y:S01]  /*da60*/  LOP3.LUT R12, R30, 0xffff0000, RZ, 0xc0, !PT ;  /* 0xffff00001e0c7812 */ /* 0x000fe200078ec0ff */
[-C--:B------:R-:W-:Y:S02]  /*da70*/  FMUL.FTZ R0, R13, R8.reuse ;  /* 0x000000080d007220 */ /* 0x080fe40000410000 */
[----:B------:R-:W-:Y:S01]  /*da80*/  FFMA.FTZ R14, R27, R8, -R5 ;  /* 0x000000081b0e7223 */ /* 0x000fe20000010805 */
[----:B------:R-:W-:Y:S01]  /*da90*/  LOP3.LUT R8, R29, 0xffff0000, RZ, 0xc0, !PT ;  /* 0xffff00001d087812 */ /* 0x000fe200078ec0ff */
[C---:B------:R-:W-:Y:S02]  /*daa0*/  FFMA.FTZ R15, R22.reuse, R15, -R7 ;  /* 0x0000000f160f7223 */ /* 0x040fe40000010807 */
[----:B------:R-:W-:Y:S02]  /*dab0*/  FFMA.FTZ R11, R22, R11, R6 ;  /* 0x0000000b160b7223 */ /* 0x000fe40000010006 */
[----:B------:R-:W-:Y:S01]  /*dac0*/  FFMA.FTZ R10, R27, R10, R0 ;  /* 0x0000000a1b0a7223 */ /* 0x000fe20000010000 */
[----:B------:R-:W-:Y:S01]  /*dad0*/  F2FP.BF16.PACK_AB R13, R15, R17 ;  /* 0x000000110f0d723e */ /* 0x000fe200000010ff */
[----:B------:R-:W-:-:S02]  /*dae0*/  FMUL.FTZ R7, R25, R9 ;  /* 0x0000000919077220 */ /* 0x000fc40000410000 */
[C---:B------:R-:W-:Y:S02]  /*daf0*/  FMUL.FTZ R5, R24.reuse, R28 ;  /* 0x0000001c18057220 */ /* 0x040fe40000410000 */
[----:B------:R-:W-:Y:S02]  /*db00*/  FMUL.FTZ R6, R25, R8 ;  /* 0x0000000819067220 */ /* 0x000fe40000410000 */
[----:B------:R-:W-:Y:S02]  /*db10*/  FMUL.FTZ R0, R24, R12 ;  /* 0x0000000c18007220 */ /* 0x000fe40000410000 */
[C---:B------:R-:W-:Y:S01]  /*db20*/  FFMA.FTZ R7, R32.reuse, R8, -R7 ;  /* 0x0000000820077223 */ /* 0x040fe20000010807 */
[----:B------:R-:W-:Y:S01]  /*db30*/  F2FP.BF16.PACK_AB R8, R19, R35 ;  /* 0x000000231308723e */ /* 0x000fe200000010ff */
[----:B------:R-:W-:Y:S01]  /*db40*/  FFMA.FTZ R5, R31, R12, -R5 ;  /* 0x0000000c1f057223 */ /* 0x000fe20000010805 */
[----:B------:R-:W-:Y:S01]  /*db50*/  F2FP.BF16.PACK_AB R12, R33, R37 ;  /* 0x00000025210c723e */ /* 0x000fe200000010ff */
[----:B------:R-:W-:Y:S01]  /*db60*/  FFMA.FTZ R6, R32, R9, R6 ;  /* 0x0000000920067223 */ /* 0x000fe20000010006 */
[----:B------:R-:W-:Y:S01]  /*db70*/  F2FP.BF16.PACK_AB R9, R11, R18 ;  /* 0x000000120b09723e */ /* 0x000fe200000010ff */
[----:B------:R-:W-:Y:S01]  /*db80*/  FFMA.FTZ R0, R31, R28, R0 ;  /* 0x0000001c1f007223 */ /* 0x000fe20000010000 */
[----:B------:R-:W-:-:S02]  /*db90*/  F2FP.BF16.PACK_AB R14, R7, R14 ;  /* 0x0000000e070e723e */ /* 0x000fc400000010ff */
[----:B------:R-:W-:Y:S02]  /*dba0*/  F2FP.BF16.PACK_AB R15, R5, R16 ;  /* 0x00000010050f723e */ /* 0x000fe400000010ff */
[----:B------:R-:W-:Y:S02]  /*dbb0*/  F2FP.BF16.PACK_AB R10, R6, R10 ;  /* 0x0000000a060a723e */ /* 0x000fe400000010ff */
[----:B------:R-:W-:Y:S01]  /*dbc0*/  F2FP.BF16.PACK_AB R11, R0, R20 ;  /* 0x00000014000b723e */ /* 0x000fe200000010ff */
[----:B------:R1:W-:Y:S04]  /*dbd0*/  STS.128 [R36+0x100], R12 ;  /* 0x0001000c24007388 */ /* 0x0003e80000000c00 */
[----:B------:R1:W-:Y:S02]  /*dbe0*/  STS.128 [R34+0x100], R8 ;  /* 0x0001000822007388 */ /* 0x0003e40000000c00 */
.L_x_607:
[----:B------:R-:W-:Y:S05]  /*dbf0*/  BSYNC B2 ;  /* 0x0000000000027941 */ /* 0x000fea0003800000 */
.L_x_585:
[----:B------:R-:W-:Y:S01]  /*dc00*/  LEA.HI R175, R176, R211, RZ, 0x5 ;  /* 0x000000d3b0af7211 */ /* 0x000fe200078f28ff */
[----:B------:R-:W-:Y:S01]  /*dc10*/  BAR.SYNC.DEFER_BLOCKING 0x0 ;  /* 0x0000000000007b1d */ /* 0x000fe20000010000 */
[C---:B------:R-:W-:Y:S01]  /*dc20*/  IMAD.SHL.U32 R0, R68.reuse, 0x40, RZ ;  /* 0x0000004044007824 */ /* 0x040fe200078e00ff */
[----:B------:R-:W-:Y:S01]  /*dc30*/  LOP3.LUT P0, RZ, R68, 0x2, RZ, 0xc0, !PT ;  /* 0x0000000244ff7812 */ /* 0x000fe2000780c0ff */
[----:B------:R-:W-:Y:S01]  /*dc40*/  IMAD.SHL.U32 R5, R69, 0x8, RZ ;  /* 0x0000000845057824 */ /* 0x000fe200078e00ff */
[----:B------:R-:W-:Y:S01]  /*dc50*/  SHF.R.S32.HI R171, RZ, 0x5, R175 ;  /* 0x00000005ffab7819 */ /* 0x000fe200000114af */
[----:B------:R-:W-:Y:S01]  /*dc60*/  IMAD.WIDE.U32 R6, R168, c[0x0][0x208], RZ ;  /* 0x00008200a8067a25 */ /* 0x000fe200078e00ff */
[----:B------:R-:W-:-:S02]  /*dc70*/  LOP3.LUT R0, R0, 0x1c0, RZ, 0xc0, !PT ;  /* 0x000001c000007812 */ /* 0x000fc400078ec0ff */
[----:B------:R-:W-:Y:S01]  /*dc80*/  LOP3.LUT P5, RZ, R117, 0x1, RZ, 0xc0, !PT ;  /* 0x0000000175ff7812 */ /* 0x000fe200078ac0ff */
[----:B------:R-:W-:Y:S01]  /*dc90*/  IMAD R184, R171, 0x400, R3 ;  /* 0x00000400abb87824 */ /* 0x000fe200078e0203 */
[----:B------:R-:W-:Y:S01]  /*dca0*/  LOP3.LUT R5, R0, 0x8, R5, 0xf8, !PT ;  /* 0x0000000800057812 */ /* 0x000fe200078ef805 */
[----:B------:R-:W-:Y:S01]  /*dcb0*/  IMAD.MOV.U32 R169, RZ, RZ, 0x6 ;  /* 0x00000006ffa97424 */ /* 0x000fe200078e00ff */
[----:B------:R-:W-:Y:S01]  /*dcc0*/  SHF.R.U32.HI R0, RZ, 0x3, R0 ;  /* 0x00000003ff007819 */ /* 0x000fe20000011600 */
[----:B------:R-:W-:Y:S01]  /*dcd0*/  IMAD R170, R168, -0x80, R201 ;  /* 0xffffff80a8aa7824 */ /* 0x000fe200078e02c9 */
[C---:B------:R-:W-:Y:S01]  /*dce0*/  LEA R192, R184.reuse, 0x100, 0x1 ;  /* 0x00000100b8c07811 */ /* 0x040fe200078e08ff */
[----:B------:R-:W-:Y:S01]  /*dcf0*/  IMAD.SHL.U32 R184, R184, 0x2, RZ ;  /* 0x00000002b8b87824 */ /* 0x000fe200078e00ff */
[----:B------:R-:W-:Y:S01]  /*dd00*/  LOP3.LUT R0, R5, R0, RZ, 0x3c, !PT ;  /* 0x0000000005007212 */ /* 0x000fe200078e3cff */
[----:B------:R-:W-:Y:S02]  /*dd10*/  IMAD.SHL.U32 R235, R88, 0x2, RZ ;  /* 0x0000000258eb7824 */ /* 0x000fe400078e00ff */
[----:B------:R-:W-:-:S02]  /*dd20*/  IMAD R188, R4, 0x2, R192 ;  /* 0x0000000204bc7824 */ /* 0x000fc400078e02c0 */
[C---:B------:R-:W-:Y:S02]  /*dd30*/  IMAD R192, R2.reuse, 0x2, R192 ;  /* 0x0000000202c07824 */ /* 0x040fe400078e02c0 */
[----:B------:R-:W-:Y:S01]  /*dd40*/  IMAD R196, R2, 0x2, R188 ;  /* 0x0000000202c47824 */ /* 0x000fe200078e02bc */
[----:B------:R-:W-:Y:S01]  /*dd50*/  LDSM.16.M88.4 R140, [R184+0x100] ;  /* 0x00010000b88c783b */ /* 0x000fe20000000200 */
[----:B------:R-:W-:-:S03]  /*dd60*/  IMAD R0, R81, 0x200, R0 ;  /* 0x0000020051007824 */ /* 0x000fc600078e0200 */
[----:B------:R-:W-:Y:S01]  /*dd70*/  LDSM.16.M88.4 R144, [R188] ;  /* 0x00000000bc90783b */ /* 0x000fe20000000200 */
[----:B------:R-:W-:-:S03]  /*dd80*/  IMAD.SHL.U32 R212, R0, 0x2, RZ ;  /* 0x0000000200d47824 */ /* 0x000fc600078e00ff */
[----:B------:R-:W-:Y:S02]  /*dd90*/  LDSM.16.M88.4 R160, [R192] ;  /* 0x00000000c0a0783b */ /* 0x000fe40000000200 */
[C---:B------:R-:W-:Y:S02]  /*dda0*/  IADD3 R0, R212.reuse, 0x8100, RZ ;  /* 0x00008100d4007810 */ /* 0x040fe40007ffe0ff */
[----:B------:R-:W-:Y:S01]  /*ddb0*/  LDSM.16.M88.4 R180, [R196] ;  /* 0x00000000c4b4783b */ /* 0x000fe20000000200 */
[----:B------:R-:W-:Y:S02]  /*ddc0*/  IADD3 R219, R212, 0x8120, RZ ;  /* 0x00008120d4db7810 */ /* 0x000fe40007ffe0ff */
[----:B------:R-:W-:Y:S01]  /*ddd0*/  @P0 IADD3 R219, R0, -0x20, RZ ;  /* 0xffffffe000db0810 */ /* 0x000fe20007ffe0ff */
[----:B------:R-:W-:Y:S01]  /*dde0*/  LDSM.16.M88.4 R184, [R184+0x4100] ;  /* 0x00410000b8b8783b */ /* 0x000fe20000000200 */
[----:B------:R-:W-:Y:S02]  /*ddf0*/  IMAD R0, R84, c[0x0][0x208], RZ ;  /* 0x0000820054007a24 */ /* 0x000fe400078e02ff */
[----:B------:R-:W-:Y:S01]  /*de00*/  IADD3 R234, R219, 0x800, RZ ;  /* 0x00000800dbea7810 */ /* 0x000fe20007ffe0ff */
[----:B------:R-:W-:Y:S01]  /*de10*/  LDSM.16.M88.4 R188, [R188+0x4000] ;  /* 0x00400000bcbc783b */ /* 0x000fe20000000200 */
[----:B------:R-:W-:Y:S01]  /*de20*/  IMAD R5, R168, c[0x0][0x20c], R0 ;  /* 0x00008300a8057a24 */ /* 0x000fe200078e0200 */
[----:B------:R-:W-:-:S02]  /*de30*/  LEA R0, P0, R6, R92, 0x7 ;  /* 0x0000005c06007211 */ /* 0x000fc400078038ff */
[----:B------:R-:W-:Y:S01]  /*de40*/  LDSM.16.M88.4 R192, [R192+0x4000] ;  /* 0x00400000c0c0783b */ /* 0x000fe20000000200 */
[----:B------:R-:W-:Y:S01]  /*de50*/  IMAD.IADD R5, R7, 0x1, R5 ;  /* 0x0000000107057824 */ /* 0x000fe200078e0205 */
[C---:B------:R-:W-:Y:S02]  /*de60*/  IADD3 R233, R219.reuse, 0x1000, RZ ;  /* 0x00001000dbe97810 */ /* 0x040fe40007ffe0ff */
[----:B------:R-:W-:Y:S01]  /*de70*/  LDSM.16.M88.4 R196, [R196+0x4000] ;  /* 0x00400000c4c4783b */ /* 0x000fe20000000200 */
[----:B------:R-:W-:Y:S02]  /*de80*/  IADD3 R232, R219, 0x1800, RZ ;  /* 0x00001800dbe87810 */ /* 0x000fe40007ffe0ff */
[----:B------:R-:W-:Y:S01]  /*de90*/  LEA.HI.X R7, R6, R91, R5, 0x7, P0 ;  /* 0x0000005b06077211 */ /* 0x000fe200000f3c05 */
[----:B------:R-:W-:Y:S01]  /*dea0*/  BAR.SYNC.DEFER_BLOCKING 0x0 ;  /* 0x0000000000007b1d */ /* 0x000fe20000010000 */
[----:B------:R-:W-:Y:S01]  /*deb0*/  IMAD.MOV.U32 R5, RZ, RZ, c[0x0][0x208] ;  /* 0x00008200ff057624 */ /* 0x000fe200078e00ff */
[----:B------:R-:W-:-:S02]  /*dec0*/  LEA R6, P0, R0, c[0x0][0x1f8], 0x1 ;  /* 0x00007e0000067a11 */ /* 0x000fc400078008ff */
[C---:B------:R-:W-:Y:S02]  /*ded0*/  IADD3 R231, R219.reuse, 0x2000, RZ ;  /* 0x00002000dbe77810 */ /* 0x040fe40007ffe0ff */
[----:B------:R-:W-:Y:S01]  /*dee0*/  LEA.HI.X R7, R0, c[0x0][0x1fc], R7, 0x1, P0 ;  /* 0x00007f0000077a11 */ /* 0x000fe200000f0c07 */
[----:B------:R-:W-:Y:S01]  /*def0*/  IMAD.IADD R0, R170, 0x1, -R69 ;  /* 0x00000001aa007824 */ /* 0x000fe200078e0a45 */
[C---:B------:R-:W-:Y:S02]  /*df00*/  IADD3 R230, R219.reuse, 0x2800, RZ ;  /* 0x00002800dbe67810 */ /* 0x040fe40007ffe0ff */
[C---:B------:R-:W-:Y:S02]  /*df10*/  IADD3 R229, R219.reuse, 0x3000, RZ ;  /* 0x00003000dbe57810 */ /* 0x040fe40007ffe0ff */
[----:B------:R-:W-:Y:S02]  /*df20*/  ISETP.LT.OR P4, PT, R0, 0x1, P6 ;  /* 0x000000010000780c */ /* 0x000fe40003781670 */
[----:B------:R-:W-:-:S02]  /*df30*/  IADD3 R228, R219, 0x3800, RZ ;  /* 0x00003800dbe47810 */ /* 0x000fc40007ffe0ff */
[C---:B------:R-:W-:Y:S02]  /*df40*/  IADD3 R227, R219.reuse, 0x4000, RZ ;  /* 0x00004000dbe37810 */ /* 0x040fe40007ffe0ff */
[C---:B------:R-:W-:Y:S02]  /*df50*/  IADD3 R226, R219.reuse, 0x4800, RZ ;  /* 0x00004800dbe27810 */ /* 0x040fe40007ffe0ff */
[C---:B------:R-:W-:Y:S02]  /*df60*/  IADD3 R225, R219.reuse, 0x5000, RZ ;  /* 0x00005000dbe17810 */ /* 0x040fe40007ffe0ff */
[----:B------:R-:W-:Y:S01]  /*df70*/  IADD3 R224, R219, 0x5800, RZ ;  /* 0x00005800dbe07810 */ /* 0x000fe20007ffe0ff */
[----:B------:R-:W-:-:S04]  /*df80*/  DEPBAR.LE SB0, 0x0 ;  /* 0x000080000000791a */ /* 0x000fc80000000000 */
[----:B------:R-:W-:Y:S01]  /*df90*/  BAR.SYNC.DEFER_BLOCKING 0x0 ;  /* 0x0000000000007b1d */ /* 0x000fe20000010000 */
[C---:B------:R-:W-:Y:S02]  /*dfa0*/  IADD3 R223, R219.reuse, 0x6000, RZ ;  /* 0x00006000dbdf7810 */ /* 0x040fe40007ffe0ff */
[C---:B------:R-:W-:Y:S02]  /*dfb0*/  IADD3 R222, R219.reuse, 0x6800, RZ ;  /* 0x00006800dbde7810 */ /* 0x040fe40007ffe0ff */
[C---:B------:R-:W-:Y:S02]  /*dfc0*/  IADD3 R221, R219.reuse, 0x7000, RZ ;  /* 0x00007000dbdd7810 */ /* 0x040fe40007ffe0ff */
[----:B------:R-:W-:Y:S01]  /*dfd0*/  IADD3 R220, R219, 0x7800, RZ ;  /* 0x00007800dbdc7810 */ /* 0x000fe20007ffe0ff */
[----:B------:R-:W3:Y:S04]  /*dfe0*/  LDSM.16.M88.4 R16, [R212+0x8900] ;  /* 0x00890000d410783b */ /* 0x000ee80000000200 */
[----:B-1----:R-:W1:Y:S04]  /*dff0*/  LDSM.16.M88.4 R12, [R212+0x9100] ;  /* 0x00910000d40c783b */ /* 0x002e680000000200 */
[----:B------:R-:W2:Y:S04]  /*e000*/  LDSM.16.M88.4 R24, [R212+0x9900] ;  /* 0x00990000d418783b */ /* 0x000ea80000000200 */
[----:B----4-:R-:W4:Y:S04]  /*e010*/  LDSM.16.M88.4 R8, [R212+0x8100] ;  /* 0x00810000d408783b */ /* 0x010f280000000200 */
[----:B------:R-:W1:Y:S04]  /*e020*/  LDSM.16.M88.4 R32, [R219+0x1800] ;  /* 0x00180000db20783b */ /* 0x000e680000000200 */
[----:B------:R-:W2:Y:S04]  /*e030*/  LDSM.16.M88.4 R52, [R212+0xa100] ;  /* 0x00a10000d434783b */ /* 0x000ea80000000200 */
[----:B------:R-:W2:Y:S04]  /*e040*/  LDSM.16.M88.4 R40, [R219+0x1000] ;  /* 0x00100000db28783b */ /* 0x000ea80000000200 */
[----:B------:R-:W2:Y:S04]  /*e050*/  LDSM.16.M88.4 R64, [R219+0x2000] ;  /* 0x00200000db40783b */ /* 0x000ea80000000200 */
[----:B------:R-:W2:Y:S04]  /*e060*/  LDSM.16.M88.4 R44, [R219+0x800] ;  /* 0x00080000db2c783b */ /* 0x000ea80000000200 */
[----:B------:R-:W4:Y:S01]  /*e070*/  LDSM.16.M88.4 R48, [R219] ;  /* 0x00000000db30783b */ /* 0x000f220000000200 */
[C---:B---3--:R-:W-:Y:S03]  /*e080*/  HMMA.16816.F32.BF16 R36, R140.reuse, R16, RZ ;  /* 0x000000108c24723c */ /* 0x048fe600000418ff */
[----:B------:R-:W3:Y:S05]  /*e090*/  LDSM.16.M88.4 R72, [R212+0xa900] ;  /* 0x00a90000d448783b */ /* 0x000eea0000000200 */
[C---:B------:R-:W-:Y:S08]  /*e0a0*/  HMMA.16816.F32.BF16 R28, R140.reuse, R18, RZ ;  /* 0x000000128c1c723c */ /* 0x040ff000000418ff */
[C---:B-1----:R-:W-:Y:S08]  /*e0b0*/  HMMA.16816.F32.BF16 R20, R140.reuse, R12, RZ ;  /* 0x0000000c8c14723c */ /* 0x042ff000000418ff */
[C---:B------:R-:W-:Y:S08]  /*e0c0*/  HMMA.16816.F32.BF16 R16, R140.reuse, R14, RZ ;  /* 0x0000000e8c10723c */ /* 0x040ff000000418ff */
[C---:B--2---:R-:W-:Y:S08]  /*e0d0*/  HMMA.16816.F32.BF16 R12, R140.reuse, R24, RZ ;  /* 0x000000188c0c723c */ /* 0x044ff000000418ff */
[C---:B----4-:R-:W-:Y:S08]  /*e0e0*/  HMMA.16816.F32.BF16 R60, R140.reuse, R8, RZ ;  /* 0x000000088c3c723c */ /* 0x050ff000000418ff */
[C---:B------:R-:W-:Y:S08]  /*e0f0*/  HMMA.16816.F32.BF16 R56, R140.reuse, R10, RZ ;  /* 0x0000000a8c38723c */ /* 0x040ff000000418ff */
[----:B------:R-:W-:Y:S08]  /*e100*/  HMMA.16816.F32.BF16 R8, R140, R26, RZ ;  /* 0x0000001a8c08723c */ /* 0x000ff000000418ff */
[----:B------:R-:W-:Y:S07]  /*e110*/  HMMA.16816.F32.BF16 R76, R144, R32, R12 ;  /* 0x00000020904c723c */ /* 0x000fee000004180c */
[C---:B------:R-:W-:Y:S01]  /*e120*/  IMAD.SHL.U32 R32, R5.reuse, 0x40, RZ ;  /* 0x0000004005207824 */ /* 0x040fe200078e00ff */
[C---:B------:R-:W-:Y:S08]  /*e130*/  HMMA.16816.F32.BF16 R24, R140.reuse, R52, RZ ;  /* 0x000000348c18723c */ /* 0x040ff000000418ff */
[----:B------:R-:W-:Y:S08]  /*e140*/  HMMA.16816.F32.BF16 R12, R140, R54, RZ ;  /* 0x000000368c0c723c */ /* 0x000ff000000418ff */
[C---:B------:R-:W-:Y:S07]  /*e150*/  HMMA.16816.F32.BF16 R100, R144.reuse, R42, R16 ;  /* 0x0000002a9064723c */ /* 0x040fee0000041810 */
[----:B------:R-:W-:Y:S01]  /*e160*/  SHF.L.U64.HI R19, R5, R169, c[0x0][0x20c] ;  /* 0x0000830005137619 */ /* 0x000fe200000102a9 */
[C---:B------:R-:W-:Y:S07]  /*e170*/  HMMA.16816.F32.BF16 R96, R144.reuse, R34, R8 ;  /* 0x000000229060723c */ /* 0x040fee0000041808 */
[----:B------:R-:W-:Y:S01]  /*e180*/  IADD3 R10, P0, R32, R6, RZ ;  /* 0x00000006200a7210 */ /* 0x000fe20007f1e0ff */
[----:B------:R-:W-:Y:S01]  /*e190*/  HMMA.16816.F32.BF16 R80, R144, R40, R20 ;  /* 0x000000289050723c */ /* 0x000fe20000041814 */
[----:B------:R-:W-:Y:S02]  /*e1a0*/  LDSM.16.M88.4 R40, [R219+0x2800] ;  /* 0x00280000db28783b */ /* 0x000fe40000000200 */
[----:B------:R-:W-:Y:S01]  /*e1b0*/  IADD3 R8, P1, R10, R32, RZ ;  /* 0x000000200a087210 */ /* 0x000fe20007f3e0ff */
[----:B------:R-:W-:Y:S01]  /*e1c0*/  IMAD.X R11, R19, 0x1, R7, P0 ;  /* 0x00000001130b7824 */ /* 0x000fe200000e0607 */
[----:B------:R-:W-:-:S03]  /*e1d0*/  IADD3 R5, P0, R32, 0x80, RZ ;  /* 0x0000008020057810 */ /* 0x000fc60007f1e0ff */
[----:B------:R-:W-:Y:S01]  /*e1e0*/  HMMA.16816.F32.BF16 R84, R144, R64, R24 ;  /* 0x000000409054723c */ /* 0x000fe20000041818 */
[----:B------:R-:W1:Y:S01]  /*e1f0*/  LDSM.16.M88.4 R24, [R212+0xb100] ;  /* 0x00b10000d418783b */ /* 0x000e620000000200 */
[--C-:B------:R-:W-:Y:S01]  /*e200*/  IMAD.X R9, R11, 0x1, R19.reuse, P1 ;  /* 0x000000010b097824 */ /* 0x100fe200008e0613 */
[----:B------:R-:W-:Y:S01]  /*e210*/  ISETP.LT.OR P1, PT, R0, 0x21, P6 ;  /* 0x000000210000780c */ /* 0x000fe20003721670 */
[----:B------:R-:W-:Y:S01]  /*e220*/  IMAD.X R18, RZ, RZ, R19, P0 ;  /* 0x000000ffff127224 */ /* 0x000fe200000e0613 */
[----:B------:R-:W-:-:S03]  /*e230*/  IADD3 R16, P0, R5, R10, RZ ;  /* 0x0000000a05107210 */ /* 0x000fc60007f1e0ff */
[----:B------:R-:W-:Y:S01]  /*e240*/  HMMA.16816.F32.BF16 R92, R144, R66, R12 ;  /* 0x00000042905c723c */ /* 0x000fe2000004180c */
[----:B------:R-:W-:Y:S01]  /*e250*/  STL [R1+0x2c], R18 ;  /* 0x00002c1201007387 */ /* 0x000fe20000100800 */
[----:B------:R-:W-:-:S05]  /*e260*/  IMAD.X R17, R18, 0x1, R11, P0 ;  /* 0x0000000112117824 */ /* 0x000fca00000e060b */
[----:B------:R-:W-:Y:S01]  /*e270*/  IADD3 R12, P3, P2, R32, 0x80, R6 ;  /* 0x00000080200c7810 */ /* 0x000fe20007a7e006 */
[C---:B------:R-:W-:Y:S01]  /*e280*/  HMMA.16816.F32.BF16 R104, R144.reuse, R46, R28 ;  /* 0x0000002e9068723c */ /* 0x040fe2000004181c */
[----:B------:R-:W2:Y:S01]  /*e290*/  LDSM.16.M88.4 R28, [R212+0xb900] ;  /* 0x00b90000d41c783b */ /* 0x000ea20000000200 */
[----:B------:R-:W-:Y:S02]  /*e2a0*/  IADD3 R14, P0, R8, R32, RZ ;  /* 0x00000020080e7210 */ /* 0x000fe40007f1e0ff */
[----:B------:R-:W-:Y:S02]  /*e2b0*/  IADD3.X R13, R19, RZ, R7, P3, P2 ;  /* 0x000000ff130d7210 */ /* 0x000fe40001fe4407 */
[C---:B------:R-:W-:Y:S01]  /*e2c0*/  ISETP.LT.OR P2, PT, R0.reuse, 0x1, P5 ;  /* 0x000000010000780c */ /* 0x040fe20002f41670 */
[----:B------:R-:W-:Y:S01]  /*e2d0*/  IMAD.X R15, R9, 0x1, R19, P0 ;  /* 0x00000001090f7824 */ /* 0x000fe200000e0613 */
[----:B------:R-:W-:Y:S01]  /*e2e0*/  ISETP.LT.OR P5, PT, R0, 0x21, P5 ;  /* 0x000000210000780c */ /* 0x000fe20002fa1670 */
[----:B------:R-:W-:Y:S01]  /*e2f0*/  HMMA.16816.F32.BF16 R112, R144, R48, R60 ;  /* 0x000000309070723c */ /* 0x000fe2000004183c */
[----:B------:R-:W-:-:S07]  /*e300*/  LOP3.LUT P3, RZ, R68, 0x4, RZ, 0xc0, !PT ;  /* 0x0000000444ff7812 */ /* 0x000fce000786c0ff */
[C---:B------:R-:W-:Y:S01]  /*e310*/  HMMA.16816.F32.BF16 R48, R144.reuse, R50, R56 ;  /* 0x000000329030723c */ /* 0x040fe20000041838 */
[----:B------:R-:W-:Y:S07]  /*e320*/  LDSM.16.M88.4 R56, [R219+0x3800] ;  /* 0x00380000db38783b */ /* 0x000fee0000000200 */
[----:B------:R-:W-:Y:S01]  /*e330*/  HMMA.16816.F32.BF16 R108, R144, R44, R36 ;  /* 0x0000002c906c723c */ /* 0x000fe20000041824 */
[----:B------:R-:W4:Y:S04]  /*e340*/  LDSM.16.M88.4 R44, [R219+0x3000] ;  /* 0x00300000db2c783b */ /* 0x000f280000000200 */
[----:B------:R-:W-:Y:S01]  /*e350*/  @!PT LDS RZ, [RZ] ;  /* 0x00000000fffff984 */ /* 0x000fe20000000800 */
[----:B------:R-:W-:Y:S01]  /*e360*/  @!PT LDS RZ, [RZ] ;  /* 0x00000000fffff984 */ /* 0x000fe20000000800 */
[----:B------:R-:W-:Y:S01]  /*e370*/  @!PT LDS RZ, [RZ] ;  /* 0x00000000fffff984 */ /* 0x000fe20000000800 */
[----:B------:R2:W-:Y:S01]  /*e380*/  LDGSTS.E.BYPASS.LTC128B.128 [R235+0x100], [R6.64], !P4 ;  /* 0x0010000006eb7fae */ /* 0x0005e2000e101d48 */
[----:B------:R-:W-:-:S02]  /*e390*/  ISETP.LT.OR P4, PT, R0, 0x41, P6 ;  /* 0x000000410000780c */ /* 0x000fc40003781670 */
[C---:B---3--:R-:W-:Y:S01]  /*e3a0*/  HMMA.16816.F32.BF16 R20, R140.reuse, R72, RZ ;  /* 0x000000488c14723c */ /* 0x048fe200000418ff */
[----:B------:R2:W-:Y:S04]  /*e3b0*/  LDGSTS.E.BYPASS.LTC128B.128 [R235+0x4100], [R6.64+0x80], !P2 ;  /* 0x0410008006eb7fae */ /* 0x0005e8000d101d48 */
[----:B------:R3:W-:Y:S01]  /*e3c0*/  LDGSTS.E.BYPASS.LTC128B.128 [R235+0x1100], [R10.64], !P1 ;  /* 0x011000000aeb7fae */ /* 0x0007e2000c901d48 */
[----:B------:R-:W-:Y:S02]  /*e3d0*/  ISETP.LT.OR P1, PT, R0, 0x61, P6 ;  /* 0x000000610000780c */ /* 0x000fe40003721670 */
[----:B-1----:R-:W-:Y:S01]  /*e3e0*/  HMMA.16816.F32.BF16 R36, R140, R24, RZ ;  /* 0x000000188c24723c */ /* 0x002fe200000418ff */
[----:B------:R1:W-:Y:S01]  /*e3f0*/  LDGSTS.E.BYPASS.LTC128B.128 [R235+0x5100], [R12.64], !P5 ;  /* 0x051000000ceb7fae */ /* 0x0003e2000e901d48 */
[----:B------:R-:W-:-:S03]  /*e400*/  LOP3.LUT P5, RZ, R117, 0x1, RZ, 0xc0, !PT ;  /* 0x0000000175ff7812 */ /* 0x000fc600078ac0ff */
[----:B------:R3:W-:Y:S01]  /*e410*/  LDGSTS.E.BYPASS.LTC128B.128 [R235+0x2100], [R8.64], !P4 ;  /* 0x0210000008eb7fae */ /* 0x0007e2000e101d48 */
[----:B------:R-:W-:Y:S02]  /*e420*/  ISETP.LT.OR P2, PT, R0, 0x41, P5 ;  /* 0x000000410000780c */ /* 0x000fe40002f41670 */
[----:B------:R-:W-:Y:S08]  /*e430*/  HMMA.16816.F32.BF16 R32, R140, R74, RZ ;  /* 0x0000004a8c20723c */ /* 0x000ff000000418ff */
[----:B------:R-:W-:Y:S03]  /*e440*/  HMMA.16816.F32.BF16 R88, R144, R40, R20 ;  /* 0x000000289058723c */ /* 0x000fe60000041814 */
[----:B------:R1:W-:Y:S01]  /*e450*/  LDGSTS.E.BYPASS.LTC128B.128 [R235+0x6100], [R16.64], !P2 ;  /* 0x0610000010eb7fae */ /* 0x0003e2000d101d48 */
[----:B--2---:R-:W-:-:S03]  /*e460*/  IADD3 R6, P0, R5, R8, RZ ;  /* 0x0000000805067210 */ /* 0x004fc60007f1e0ff */
[----:B------:R2:W-:Y:S01]  /*e470*/  LDGSTS.E.BYPASS.LTC128B.128 [R235+0x3100], [R14.64], !P1 ;  /* 0x031000000eeb7fae */ /* 0x0005e2000c901d48 */
[----:B------:R-:W-:Y:S01]  /*e480*/  HMMA.16816.F32.BF16 R20, R140, R26, RZ ;  /* 0x0000001a8c14723c */ /* 0x000fe200000418ff */
[----:B------:R-:W-:Y:S01]  /*e490*/  IMAD.X R7, R18, 0x1, R9, P0 ;  /* 0x0000000112077824 */ /* 0x000fe200000e0609 */
[----:B------:R-:W-:Y:S01]  /*e4a0*/  ISETP.LT.OR P0, PT, R0, 0x61, P5 ;  /* 0x000000610000780c */ /* 0x000fe20002f01670 */
[----:B------:R-:W-:-:S05]  /*e4b0*/  IMAD.MOV.U32 R0, RZ, RZ, 0x40 ;  /* 0x00000040ff007424 */ /* 0x000fca00078e00ff */
[----:B------:R-:W-:Y:S01]  /*e4c0*/  SEL R0, R0, 0xffffffc0, !P3 ;  /* 0xffffffc000007807 */ /* 0x000fe20005800000 */
[----:B---3--:R-:W-:Y:S04]  /*e4d0*/  HMMA.16816.F32.BF16 R8, R140, R30, RZ ;  /* 0x0000001e8c08723c */ /* 0x008fe800000418ff */
[----:B------:R-:W-:Y:S02]  /*e4e0*/  IMAD.IADD R218, R212, 0x1, R0 ;  /* 0x00000001d4da7824 */ /* 0x000fe400078e0200 */
[----:B------:R3:W-:Y:S01]  /*e4f0*/  LDGSTS.E.BYPASS.LTC128B.128 [R235+0x7100], [R6.64], !P0 ;  /* 0x0710000006eb7fae */ /* 0x0007e2000c101d48 */
[----:B------:R-:W-:Y:S01]  /*e500*/  IMAD.IADD R215, R0, 0x1, R219 ;  /* 0x0000000100d77824 */ /* 0x000fe200078e02db */
[C---:B------:R-:W-:Y:S01]  /*e510*/  HMMA.16816.F32.BF16 R72, R144.reuse, R42, R32 ;  /* 0x0000002a9048723c */ /* 0x040fe20000041820 */
[----:B------:R-:W-:Y:S01]  /*e520*/  ISETP.GE.AND P0, PT, R236, 0x2, PT ;  /* 0x00000002ec00780c */ /* 0x000fe20003f06270 */
[----:B------:R-:W3:Y:S04]  /*e530*/  LDSM.16.M88.4 R24, [R218+0x8100] ;  /* 0x00810000da18783b */ /* 0x000ee80000000200 */
[----:B------:R-:W-:Y:S02]  /*e540*/  LDSM.16.M88.4 R32, [R218+0x9100] ;  /* 0x00910000da20783b */ /* 0x000fe40000000200 */
[----:B----4-:R-:W-:Y:S02]  /*e550*/  HMMA.16816.F32.BF16 R68, R144, R44, R36 ;  /* 0x0000002c9044723c */ /* 0x010fe40000041824 */
[----:B-1----:R-:W-:Y:S04]  /*e560*/  LDSM.16.M88.4 R16, [R218+0x9900] ;  /* 0x00990000da10783b */ /* 0x002fe80000000200 */
[----:B------:R-:W0:Y:S02]  /*e570*/  LDGDEPBAR ;  /* 0x00000000000079af */ /* 0x000e240000000000 */
[----:B--2---:R-:W-:Y:S02]  /*e580*/  HMMA.16816.F32.BF16 R12, R140, R28, RZ ;  /* 0x0000001c8c0c723c */ /* 0x004fe400000418ff */
[----:B------:R-:W1:Y:S06]  /*e590*/  LDSM.16.M88.4 R28, [R218+0x8900] ;  /* 0x00890000da1c783b */ /* 0x000e6c0000000200 */
[C---:B------:R-:W-:Y:S01]  /*e5a0*/  HMMA.16816.F32.BF16 R64, R144.reuse, R46, R20 ;  /* 0x0000002e9040723c */ /* 0x040fe20000041814 */
[----:B------:R-:W-:Y:S11]  /*e5b0*/  LDSM.16.M88.4 R20, [R218+0xb100] ;  /* 0x00b10000da14783b */ /* 0x000ff60000000200 */
[----:B------:R-:W-:Y:S04]  /*e5c0*/  @!UPT UIADD3 URZ, URZ, URZ, URZ ;  /* 0x0000003f3f3ff290 */ /* 0x000fe8000fffe03f */
[C---:B------:R-:W-:Y:S01]  /*e5d0*/  HMMA.16816.F32.BF16 R60, R144.reuse, R56, R12 ;  /* 0x00000038903c723c */ /* 0x040fe2000004180c */
[----:B------:R-:W-:Y:S07]  /*e5e0*/  LDSM.16.M88.4 R12, [R218+0xa900] ;  /* 0x00a90000da0c783b */ /* 0x000fee0000000200 */
[----:B------:R-:W-:Y:S01]  /*e5f0*/  HMMA.16816.F32.BF16 R56, R144, R58, R8 ;  /* 0x0000003a9038723c */ /* 0x000fe20000041808 */
[----:B------:R-:W2:Y:S07]  /*e600*/  LDSM.16.M88.4 R8, [R218+0xa100] ;  /* 0x00a10000da08783b */ /* 0x000eae0000000200 */
[C---:B---3--:R-:W-:Y:S08]  /*e610*/  HMMA.16816.F32.BF16 R44, R160.reuse, R26, R48 ;  /* 0x0000001aa02c723c */ /* 0x048ff00000041830 */
[C---:B-1----:R-:W-:Y:S08]  /*e620*/  HMMA.16816.F32.BF16 R48, R160.reuse, R28, R108 ;  /* 0x0000001ca030723c */ /* 0x042ff0000004186c */
[C---:B------:R-:W-:Y:S01]  /*e630*/  HMMA.16816.F32.BF16 R40, R160.reuse, R30, R104 ;  /* 0x0000001ea028723c */ /* 0x040fe20000041868 */
[----:B------:R-:W1:Y:S07]  /*e640*/  LDSM.16.M88.4 R28, [R218+0xb900] ;  /* 0x00b90000da1c783b */ /* 0x000e6e0000000200 */
[C---:B------:R-:W-:Y:S08]  /*e650*/  HMMA.16816.F32.BF16 R36, R160.reuse, R32, R80 ;  /* 0x00000020a024723c */ /* 0x040ff00000041850 */
[C---:B------:R-:W-:Y:S01]  /*e660*/  HMMA.16816.F32.BF16 R52, R160.reuse, R24, R112 ;  /* 0x00000018a034723c */ /* 0x040fe20000041870 */
[----:B------:R-:W3:Y:S07]  /*e670*/  LDSM.16.M88.4 R24, [R215] ;  /* 0x00000000d718783b */ /* 0x000eee0000000200 */
[C---:B------:R-:W-:Y:S08]  /*e680*/  HMMA.16816.F32.BF16 R80, R160.reuse, R18, R96 ;  /* 0x00000012a050723c */ /* 0x040ff00000041860 */
[C---:B--2---:R-:W-:Y:S08]  /*e690*/  HMMA.16816.F32.BF16 R84, R160.reuse, R8, R84 ;  /* 0x00000008a054723c */ /* 0x044ff00000041854 */
[C---:B------:R-:W-:Y:S01]  /*e6a0*/  HMMA.16816.F32.BF16 R92, R160.reuse, R10, R92 ;  /* 0x0000000aa05c723c */ /* 0x040fe2000004185c */
[----:B------:R-:W2:Y:S07]  /*e6b0*/  LDSM.16.M88.4 R8, [R215+0x800] ;  /* 0x00080000d708783b */ /* 0x000eae0000000200 */
[C---:B------:R-:W-:Y:S08]  /*e6c0*/  HMMA.16816.F32.BF16 R32, R160.reuse, R34, R100 ;  /* 0x00000022a020723c */ /* 0x040ff00000041864 */
[C---:B------:R-:W-:Y:S01]  /*e6d0*/  HMMA.16816.F32.BF16 R76, R160.reuse, R16, R76 ;  /* 0x00000010a04c723c */ /* 0x040fe2000004184c */
[----:B------:R-:W4:Y:S07]  /*e6e0*/  LDSM.16.M88.4 R16, [R215+0x1000] ;  /* 0x00100000d710783b */ /* 0x000f2e0000000200 */
[C---:B------:R-:W-:Y:S08]  /*e6f0*/  HMMA.16816.F32.BF16 R96, R160.reuse, R12, R88 ;  /* 0x0000000ca060723c */ /* 0x040ff00000041858 */
[C---:B------:R-:W-:Y:S08]  /*e700*/  HMMA.16816.F32.BF16 R100, R160.reuse, R20, R68 ;  /* 0x00000014a064723c */ /* 0x040ff00000041844 */
[C---:B------:R-:W-:Y:S01]  /*e710*/  HMMA.16816.F32.BF16 R88, R160.reuse, R22, R64 ;  /* 0x00000016a058723c */ /* 0x040fe20000041840 */
[----:B------:R-:W4:Y:S07]  /*e720*/  LDSM.16.M88.4 R20, [R215+0x1800] ;  /* 0x00180000d714783b */ /* 0x000f2e0000000200 */
[C---:B------:R-:W-:Y:S01]  /*e730*/  HMMA.16816.F32.BF16 R108, R160.reuse, R14, R72 ;  /* 0x0000000ea06c723c */ /* 0x040fe20000041848 */
[----:B------:R-:W-:Y:S07]  /*e740*/  LDSM.16.M88.4 R12, [R215+0x3000] ;  /* 0x00300000d70c783b */ /* 0x000fee0000000200 */
[C---:B-1----:R-:W-:Y:S08]  /*e750*/  HMMA.16816.F32.BF16 R72, R160.reuse, R28, R60 ;  /* 0x0000001ca048723c */ /* 0x042ff0000004183c */
[----:B------:R-:W-:Y:S01]  /*e760*/  HMMA.16816.F32.BF16 R68, R160, R30, R56 ;  /* 0x0000001ea044723c */ /* 0x000fe20000041838 */
[----:B------:R-:W1:Y:S07]  /*e770*/  LDSM.16.M88.4 R28, [R215+0x2000] ;  /* 0x00200000d71c783b */ /* 0x000e6e0000000200 */
[C---:B---3--:R-:W-:Y:S08]  /*e780*/  HMMA.16816.F32.BF16 R64, R180.reuse, R24, R52 ;  /* 0x00000018b440723c */ /* 0x048ff00000041834 */
[C---:B--2---:R-:W-:Y:S08]  /*e790*/  HMMA.16816.F32.BF16 R56, R180.reuse, R8, R48 ;  /* 0x00000008b438723c */ /* 0x044ff00000041830 */
[C---:B------:R-:W-:Y:S01]  /*e7a0*/  HMMA.16816.F32.BF16 R52, R180.reuse, R10, R40 ;  /* 0x0000000ab434723c */ /* 0x040fe20000041828 */
[----:B------:R-:W-:Y:S07]  /*e7b0*/  LDSM.16.M88.4 R8, [R215+0x3800] ;  /* 0x00380000d708783b */ /* 0x000fee0000000200 */
[C---:B----4-:R-:W-:Y:S08]  /*e7c0*/  HMMA.16816.F32.BF16 R48, R180.reuse, R16, R36 ;  /* 0x00000010b430723c */ /* 0x050ff00000041824 */
[C---:B------:R-:W-:Y:S01]  /*e7d0*/  HMMA.16816.F32.BF16 R60, R180.reuse, R26, R44 ;  /* 0x0000001ab43c723c */ /* 0x040fe2000004182c */
[----:B------:R-:W2:Y:S07]  /*e7e0*/  LDSM.16.M88.4 R24, [R215+0x2800] ;  /* 0x00280000d718783b */ /* 0x000eae0000000200 */
[C---:B------:R-:W-:Y:S01]  /*e7f0*/  HMMA.16816.F32.BF16 R40, R180.reuse, R20, R76 ;  /* 0x00000014b428723c */ /* 0x040fe2000004184c */
[----:B------:R-:W-:Y:S07]  /*e800*/  LDSM.16.M88.4 R76, [R219+0x4800] ;  /* 0x00480000db4c783b */ /* 0x000fee0000000200 */
[C---:B------:R-:W-:Y:S01]  /*e810*/  HMMA.16816.F32.BF16 R36, R180.reuse, R22, R80 ;  /* 0x00000016b424723c */ /* 0x040fe20000041850 */
[----:B------:R-:W3:Y:S07]  /*e820*/  LDSM.16.M88.4 R20, [R212+0xc100] ;  /* 0x00c10000d414783b */ /* 0x000eee0000000200 */
[C---:B------:R-:W-:Y:S01]  /*e830*/  HMMA.16816.F32.BF16 R44, R180.reuse, R18, R32 ;  /* 0x00000012b42c723c */ /* 0x040fe20000041820 */
[----:B------:R-:W-:Y:S07]  /*e840*/  LDSM.16.M88.4 R16, [R212+0xd900] ;  /* 0x00d90000d410783b */ /* 0x000fee0000000200 */
[C---:B-1----:R-:W-:Y:S08]  /*e850*/  HMMA.16816.F32.BF16 R32, R180.reuse, R28, R84 ;  /* 0x0000001cb420723c */ /* 0x042ff00000041854 */
[C---:B------:R-:W-:Y:S01]  /*e860*/  HMMA.16816.F32.BF16 R92, R180.reuse, R30, R92 ;  /* 0x0000001eb45c723c */ /* 0x040fe2000004185c */
[----:B------:R-:W1:Y:S07]  /*e870*/  LDSM.16.M88.4 R28, [R212+0xc900] ;  /* 0x00c90000d41c783b */ /* 0x000e6e0000000200 */
[C---:B------:R-:W-:Y:S08]  /*e880*/  HMMA.16816.F32.BF16 R136, R180.reuse, R12, R100 ;  /* 0x0000000cb488723c */ /* 0x040ff00000041864 */
[C---:B------:R-:W-:Y:S01]  /*e890*/  HMMA.16816.F32.BF16 R132, R180.reuse, R14, R88 ;  /* 0x0000000eb484723c */ /* 0x040fe20000041858 */
[----:B------:R-:W4:Y:S07]  /*e8a0*/  LDSM.16.M88.4 R12, [R212+0xe100] ;  /* 0x00e10000d40c783b */ /* 0x000f2e0000000200 */
[C---:B--2---:R-:W-:Y:S08]  /*e8b0*/  HMMA.16816.F32.BF16 R96, R180.reuse, R24, R96 ;  /* 0x00000018b460723c */ /* 0x044ff00000041860 */
[----:B------:R-:W-:Y:S01]  /*e8c0*/  HMMA.16816.F32.BF16 R108, R180, R26, R108 ;  /* 0x0000001ab46c723c */ /* 0x000fe2000004186c */
[----:B------:R-:W2:Y:S07]  /*e8d0*/  LDSM.16.M88.4 R24, [R212+0xd100] ;  /* 0x00d10000d418783b */ /* 0x000eae0000000200 */
[----:B---3--:R-:W-:Y:S01]  /*e8e0*/  HMMA.16816.F32.BF16 R116, R184, R22, R60 ;  /* 0x00000016b874723c */ /* 0x008fe2000004183c */
[----:B------:R-:W3:Y:S07]  /*e8f0*/  LDSM.16.M88.4 R60, [R212+0xf100] ;  /* 0x00f10000d43c783b */ /* 0x000eee0000000200 */
[C---:B------:R-:W-:Y:S01]  /*e900*/  HMMA.16816.F32.BF16 R128, R180.reuse, R8, R72 ;  /* 0x00000008b480723c */ /* 0x040fe20000041848 */
[----:B------:R-:W-:Y:S07]  /*e910*/  LDSM.16.M88.4 R72, [R219+0x5000] ;  /* 0x00500000db48783b */ /* 0x000fee0000000200 */
[----:B------:R-:W-:Y:S01]  /*e920*/  HMMA.16816.F32.BF16 R124, R180, R10, R68 ;  /* 0x0000000ab47c723c */ /* 0x000fe20000041844 */
[----:B------:R-:W2:Y:S04]  /*e930*/  LDSM.16.M88.4 R8, [R212+0xe900] ;  /* 0x00e90000d408783b */ /* 0x000ea80000000200 */
[----:B------:R-:W-:Y:S03]  /*e940*/  LDSM.16.M88.4 R68, [R219+0x5800] ;  /* 0x00580000db44783b */ /* 0x000fe60000000200 */
[C---:B-1----:R-:W-:Y:S01]  /*e950*/  HMMA.16816.F32.BF16 R104, R184.reuse, R30, R52 ;  /* 0x0000001eb868723c */ /* 0x042fe20000041834 */
[----:B------:R-:W1:Y:S07]  /*e960*/  LDSM.16.M88.4 R52, [R212+0xf900] ;  /* 0x00f90000d434783b */ /* 0x000e6e0000000200 */
[C---:B------:R-:W-:Y:S01]  /*e970*/  HMMA.16816.F32.BF16 R112, R184.reuse, R28, R56 ;  /* 0x0000001cb870723c */ /* 0x040fe20000041838 */
[----:B------:R-:W1:Y:S04]  /*e980*/  LDSM.16.M88.4 R56, [R219+0x4000] ;  /* 0x00400000db38783b */ /* 0x000e680000000200 */
[----:B------:R-:W-:Y:S03]  /*e990*/  LDSM.16.M88.4 R28, [R219+0x7800] ;  /* 0x00780000db1c783b */ /* 0x000fe60000000200 */
[C---:B------:R-:W-:Y:S08]  /*e9a0*/  HMMA.16816.F32.BF16 R120, R184.reuse, R20, R64 ;  /* 0x00000014b878723c */ /* 0x040ff00000041840 */
[C---:B----4-:R-:W-:Y:S01]  /*e9b0*/  HMMA.16816.F32.BF16 R64, R184.reuse, R12, R32 ;  /* 0x0000000cb840723c */ /* 0x050fe20000041820 */
[----:B------:R-:W4:Y:S07]  /*e9c0*/  LDSM.16.M88.4 R32, [R219+0x7000] ;  /* 0x00700000db20783b */ /* 0x000f2e0000000200 */
[C---:B------:R-:W-:Y:S01]  /*e9d0*/  HMMA.16816.F32.BF16 R80, R184.reuse, R18, R36 ;  /* 0x00000012b850723c */ /* 0x040fe20000041824 */
[----:B------:R-:W1:Y:S07]  /*e9e0*/  LDSM.16.M88.4 R36, [R219+0x6800] ;  /* 0x00680000db24783b */ /* 0x000e6e0000000200 */
[C---:B------:R-:W-:Y:S08]  /*e9f0*/  HMMA.16816.F32.BF16 R84, R184.reuse, R16, R40 ;  /* 0x00000010b854723c */ /* 0x040ff00000041828 */
[C---:B--2---:R-:W-:Y:S08]  /*ea00*/  HMMA.16816.F32.BF16 R100, R184.reuse, R24, R48 ;  /* 0x00000018b864723c */ /* 0x044ff00000041830 */
[C---:B---3--:R-:W-:Y:S08]  /*ea10*/  HMMA.16816.F32.BF16 R16, R184.reuse, R62, R132 ;  /* 0x0000003eb810723c */ /* 0x048ff00000041884 */
[C---:B------:R-:W-:Y:S01]  /*ea20*/  HMMA.16816.F32.BF16 R88, R184.reuse, R26, R44 ;  /* 0x0000001ab858723c */ /* 0x040fe2000004182c */
[----:B------:R-:W2:Y:S07]  /*ea30*/  LDSM.16.M88.4 R44, [R219+0x6000] ;  /* 0x00600000db2c783b */ /* 0x000eae0000000200 */
[C---:B------:R-:W-:Y:S01]  /*ea40*/  HMMA.16816.F32.BF16 R48, R184.reuse, R14, R92 ;  /* 0x0000000eb830723c */ /* 0x040fe2000004185c */
[----:B------:R-:W3:Y:S07]  /*ea50*/  LDSM.16.M88.4 R92, [R218+0xc100] ;  /* 0x00c10000da5c783b */ /* 0x000eee0000000200 */
[C---:B------:R-:W-:Y:S08]  /*ea60*/  HMMA.16816.F32.BF16 R40, R184.reuse, R8, R96 ;  /* 0x00000008b828723c */ /* 0x040ff00000041860 */
[C---:B------:R-:W-:Y:S08]  /*ea70*/  HMMA.16816.F32.BF16 R24, R184.reuse, R10, R108 ;  /* 0x0000000ab818723c */ /* 0x040ff0000004186c */
[C---:B-1----:R-:W-:Y:S08]  /*ea80*/  HMMA.16816.F32.BF16 R12, R184.reuse, R52, R128 ;  /* 0x00000034b80c723c */ /* 0x042ff00000041880 */
[----:B------:R-:W-:Y:S08]  /*ea90*/  HMMA.16816.F32.BF16 R8, R184, R54, R124 ;  /* 0x00000036b808723c */ /* 0x000ff0000004187c */
[----:B------:R-:W-:Y:S08]  /*eaa0*/  HMMA.16816.F32.BF16 R52, R188, R56, R120 ;  /* 0x00000038bc34723c */ /* 0x000ff00000041878 */
[----:B------:R-:W-:Y:S01]  /*eab0*/  HMMA.16816.F32.BF16 R20, R184, R60, R136 ;  /* 0x0000003cb814723c */ /* 0x000fe20000041888 */
[----:B------:R-:W1:Y:S07]  /*eac0*/  LDSM.16.M88.4 R60, [R218+0xc900] ;  /* 0x00c90000da3c783b */ /* 0x000e6e0000000200 */
[C---:B------:R-:W-:Y:S01]  /*ead0*/  HMMA.16816.F32.BF16 R56, R188.reuse, R58, R116 ;  /* 0x0000003abc38723c */ /* 0x040fe20000041874 */
[----:B------:R-:W1:Y:S07]  /*eae0*/  LDSM.16.M88.4 R116, [R218+0xd100] ;  /* 0x00d10000da74783b */ /* 0x000e6e0000000200 */
[C---:B------:R-:W-:Y:S08]  /*eaf0*/  HMMA.16816.F32.BF16 R132, R188.reuse, R76, R112 ;  /* 0x0000004cbc84723c */ /* 0x040ff00000041870 */
[C---:B----4-:R-:W-:Y:S01]  /*eb00*/  HMMA.16816.F32.BF16 R112, R188.reuse, R34, R16 ;  /* 0x00000022bc70723c */ /* 0x050fe20000041810 */
[----:B------:R-:W4:Y:S07]  /*eb10*/  LDSM.16.M88.4 R16, [R218+0xd900] ;  /* 0x00d90000da10783b */ /* 0x000f2e0000000200 */
[C---:B------:R-:W-:Y:S08]  /*eb20*/  HMMA.16816.F32.BF16 R76, R188.reuse, R78, R104 ;  /* 0x0000004ebc4c723c */ /* 0x040ff00000041868 */
[C---:B------:R-:W-:Y:S01]  /*eb30*/  HMMA.16816.F32.BF16 R108, R188.reuse, R28, R12 ;  /* 0x0000001cbc6c723c */ /* 0x040fe2000004180c */
[----:B------:R-:W1:Y:S07]  /*eb40*/  LDSM.16.M88.4 R12, [R218+0xe100] ;  /* 0x00e10000da0c783b */ /* 0x000e6e0000000200 */
[C---:B------:R-:W-:Y:S01]  /*eb50*/  HMMA.16816.F32.BF16 R128, R188.reuse, R72, R100 ;  /* 0x00000048bc80723c */ /* 0x040fe20000041864 */
[----:B------:R-:W-:Y:S07]  /*eb60*/  LDSM.16.M88.4 R100, [R215+0x4000] ;  /* 0x00400000d764783b */ /* 0x000fee0000000200 */
[C---:B------:R-:W-:Y:S01]  /*eb70*/  HMMA.16816.F32.BF16 R120, R188.reuse, R38, R24 ;  /* 0x00000026bc78723c */ /* 0x040fe20000041818 */
[----:B------:R-:W-:Y:S07]  /*eb80*/  LDSM.16.M88.4 R24, [R218+0xf100] ;  /* 0x00f10000da18783b */ /* 0x000fee0000000200 */
[C---:B------:R-:W-:Y:S01]  /*eb90*/  HMMA.16816.F32.BF16 R104, R188.reuse, R30, R8 ;  /* 0x0000001ebc68723c */ /* 0x040fe20000041808 */
[----:B------:R-:W1:Y:S07]  /*eba0*/  LDSM.16.M88.4 R8, [R218+0xe900] ;  /* 0x00e90000da08783b */ /* 0x000e6e0000000200 */
[C---:B------:R-:W-:Y:S01]  /*ebb0*/  HMMA.16816.F32.BF16 R156, R188.reuse, R74, R88 ;  /* 0x0000004abc9c723c */ /* 0x040fe20000041858 */
[----:B------:R-:W-:Y:S07]  /*ebc0*/  LDSM.16.M88.4 R72, [R215+0x5800] ;  /* 0x00580000d748783b */ /* 0x000fee0000000200 */
[C---:B-----5:R-:W-:Y:S01]  /*ebd0*/  HMMA.16816.F32.BF16 R164, R188.reuse, R68, R84 ;  /* 0x00000044bca4723c */ /* 0x060fe20000041854 */
[----:B------:R-:W1:Y:S07]  /*ebe0*/  LDSM.16.M88.4 R84, [R218+0xf900] ;  /* 0x00f90000da54783b */ /* 0x000e6e0000000200 */
[C---:B------:R-:W-:Y:S01]  /*ebf0*/  HMMA.16816.F32.BF16 R152, R188.reuse, R70, R80 ;  /* 0x00000046bc98723c */ /* 0x040fe20000041850 */
[----:B------:R-:W1:Y:S07]  /*ec00*/  LDSM.16.M88.4 R68, [R215+0x6000] ;  /* 0x00600000d744783b */ /* 0x000e6e0000000200 */
[C---:B--2---:R-:W-:Y:S01]  /*ec10*/  HMMA.16816.F32.BF16 R148, R188.reuse, R44, R64 ;  /* 0x0000002cbc94723c */ /* 0x044fe20000041840 */
[----:B------:R-:W-:Y:S07]  /*ec20*/  LDSM.16.M88.4 R64, [R215+0x6800] ;  /* 0x00680000d740783b */ /* 0x000fee0000000200 */
[C---:B------:R-:W-:Y:S08]  /*ec30*/  HMMA.16816.F32.BF16 R136, R188.reuse, R46, R48 ;  /* 0x0000002ebc88723c */ /* 0x040ff00000041830 */
[C---:B------:R-:W-:Y:S08]  /*ec40*/  HMMA.16816.F32.BF16 R124, R188.reuse, R36, R40 ;  /* 0x00000024bc7c723c */ /* 0x040ff00000041828 */
[----:B------:R-:W-:Y:S08]  /*ec50*/  HMMA.16816.F32.BF16 R20, R188, R32, R20 ;  /* 0x00000020bc14723c */ /* 0x000ff00000041814 */
[C---:B---3--:R-:W-:Y:S08]  /*ec60*/  HMMA.16816.F32.BF16 R88, R192.reuse, R94, R56 ;  /* 0x0000005ec058723c */ /* 0x048ff00000041838 */
[C---:B------:R-:W-:Y:S01]  /*ec70*/  HMMA.16816.F32.BF16 R96, R192.reuse, R92, R52 ;  /* 0x0000005cc060723c */ /* 0x040fe20000041834 */
[----:B------:R-:W-:Y:S07]  /*ec80*/  LDSM.16.M88.4 R92, [R215+0x4800] ;  /* 0x00480000d75c783b */ /* 0x000fee0000000200 */
[C---:B-1----:R-:W-:Y:S08]  /*ec90*/  HMMA.16816.F32.BF16 R80, R192.reuse, R60, R132 ;  /* 0x0000003cc050723c */ /* 0x042ff00000041884 */
[C---:B------:R-:W-:Y:S01]  /*eca0*/  HMMA.16816.F32.BF16 R56, R192.reuse, R116, R128 ;  /* 0x00000074c038723c */ /* 0x040fe20000041880 */
[----:B------:R-:W1:Y:S07]  /*ecb0*/  LDSM.16.M88.4 R128, [R215+0x7000] ;  /* 0x00700000d780783b */ /* 0x000e6e0000000200 */
[C---:B------:R-:W-:Y:S01]  /*ecc0*/  HMMA.16816.F32.BF16 R60, R192.reuse, R62, R76 ;  /* 0x0000003ec03c723c */ /* 0x040fe2000004184c */
[----:B------:R-:W2:Y:S07]  /*ecd0*/  LDSM.16.M88.4 R76, [R215+0x5000] ;  /* 0x00500000d74c783b */ /* 0x000eae0000000200 */
[----:B------:R-:W-:Y:S01]  /*ece0*/  HMMA.16816.F32.BF16 R52, R192, R118, R156 ;  /* 0x00000076c034723c */ /* 0x000fe2000004189c */
[----:B------:R-:W3:Y:S01]  /*ecf0*/  LDSM.16.M88.4 R116, [R215+0x7800] ;  /* 0x00780000d774783b */ /* 0x000ee20000000200 */
[----:B------:R-:W-:-:S06]  /*ed00*/  DEPBAR.LE SB0, 0x0 ;  /* 0x000080000000791a */ /* 0x000fcc0000000000 */
[C---:B----4-:R-:W-:Y:S08]  /*ed10*/  HMMA.16816.F32.BF16 R48, R192.reuse, R16, R164 ;  /* 0x00000010c030723c */ /* 0x050ff000000418a4 */
        /* <DEDUP_REMOVED lines=17> */
[C---:B--2---:R-:W-:Y:S08]  /*ee30*/  HMMA.16816.F32.BF16 R56, R196.reuse, R76, R56 ;  /* 0x0000004cc438723c */ /* 0x044ff00000041838 */
[C---:B------:R-:W-:Y:S08]  /*ee40*/  HMMA.16816.F32.BF16 R52, R196.reuse, R78, R52 ;  /* 0x0000004ec434723c */ /* 0x040ff00000041834 */
[C---:B------:R-:W-:Y:S08]  /*ee50*/  HMMA.16816.F32.BF16 R36, R196.reuse, R70, R36 ;  /* 0x00000046c424723c */ /* 0x040ff00000041824 */
[C---:B------:R-:W-:Y:S08]  /*ee60*/  HMMA.16816.F32.BF16 R32, R196.reuse, R64, R32 ;  /* 0x00000040c420723c */ /* 0x040ff00000041820 */
[C---:B------:R-:W-:Y:S08]  /*ee70*/  HMMA.16816.F32.BF16 R28, R196.reuse, R66, R28 ;  /* 0x00000042c41c723c */ /* 0x040ff0000004181c */
[C---:B------:R-:W-:Y:S08]  /*ee80*/  HMMA.16816.F32.BF16 R16, R196.reuse, R130, R16 ;  /* 0x00000082c410723c */ /* 0x040ff00000041810 */
[C---:B---3--:R-:W-:Y:S08]  /*ee90*/  HMMA.16816.F32.BF16 R20, R196.reuse, R116, R12 ;  /* 0x00000074c414723c */ /* 0x048ff0000004180c */
[----:B------:R-:W-:Y:S01]  /*eea0*/  HMMA.16816.F32.BF16 R24, R196, R118, R8 ;  /* 0x00000076c418723c */ /* 0x000fe20000041808 */
[----:B------:R-:W-:Y:S06]  /*eeb0*/  BAR.SYNC.DEFER_BLOCKING 0x0 ;  /* 0x0000000000007b1d */ /* 0x000fec0000010000 */
[----:B------:R-:W-:Y:S09]  /*eec0*/  @!P0 BRA `(.L_x_620) ;  /* 0x0000023000008947 */ /* 0x000ff20003800000 */
[----:B------:R-:W-:Y:S01]  /*eed0*/  IADD3 R0, R236, -0x2, RZ ;  /* 0xfffffffeec007810 */ /* 0x000fe20007ffe0ff */
        /* <DEDUP_REMOVED lines=34> */
.L_x_620:
[----:B------:R-:W-:Y:S01]  /*f100*/  FMUL.FTZ R0, R89, c[0x0][0x320] ;  /* 0x0000c80059007a20 */ /* 0x000fe20000410000 */
[----:B---3--:R-:W-:Y:S01]  /*f110*/  LEA.HI R6, R176, R211, RZ, 0x2 ;  /* 0x000000d3b0067211 */ /* 0x008fe200078f10ff */
[----:B------:R-:W-:Y:S01]  /*f120*/  FMUL.FTZ R5, R82, c[0x0][0x320] ;  /* 0x0000c80052057a20 */ /* 0x000fe20000410000 */
[----:B------:R-:W-:Y:S01]  /*f130*/  SHF.R.S32.HI R8, RZ, 0x1f, R171 ;  /* 0x0000001fff087819 */ /* 0x000fe200000114ab */
[----:B------:R1:W-:Y:S01]  /*f140*/  MUFU.TANH R77, R0 ;  /* 0x00000000004d7308 */ /* 0x0003e20000002400 */
[----:B------:R-:W-:Y:S01]  /*f150*/  LOP3.LUT R6, R6, 0xfffffffc, RZ, 0xc0, !PT ;  /* 0xfffffffc06067812 */ /* 0x000fe200078ec0ff */
[----:B------:R-:W-:Y:S01]  /*f160*/  FMUL.FTZ R7, R22, c[0x0][0x320] ;  /* 0x0000c80016077a20 */ /* 0x000fe20000410000 */
[----:B------:R-:W-:Y:S01]  /*f170*/  LEA.HI R8, R8, R171, RZ, 0x3 ;  /* 0x000000ab08087211 */ /* 0x000fe200078f18ff */
[----:B------:R-:W-:Y:S01]  /*f180*/  FMUL.FTZ R15, R27, c[0x0][0x320] ;  /* 0x0000c8001b0f7a20 */ /* 0x000fe20000410000 */
[----:B------:R-:W-:Y:S01]  /*f190*/  ISETP.NE.AND P5, PT, R177, 0x1, PT ;  /* 0x00000001b100780c */ /* 0x000fe20003fa5270 */
[----:B------:R-:W-:Y:S01]  /*f1a0*/  IMAD.SHL.U32 R213, R3, 0x2, RZ ;  /* 0x0000000203d57824 */ /* 0x000fe200078e00ff */
[----:B------:R-:W-:Y:S01]  /*f1b0*/  LOP3.LUT R8, R8, 0xffffff8, RZ, 0xc0, !PT ;  /* 0x0ffffff808087812 */ /* 0x000fe200078ec0ff */
[----:B------:R-:W0:Y:S02]  /*f1c0*/  LDGDEPBAR ;  /* 0x00000000000079af */ /* 0x000e240000000000 */
[----:B------:R-:W-:Y:S01]  /*f1d0*/  MUFU.TANH R15, R15 ;  /* 0x0000000f000f7308 */ /* 0x000fe20000002400 */
[----:B------:R-:W-:-:S02]  /*f1e0*/  IMAD R217, R2, 0x2, R213 ;  /* 0x0000000202d97824 */ /* 0x000fc400078e02d5 */
[----:B------:R-:W-:Y:S02]  /*f1f0*/  IMAD.IADD R10, R171, 0x1, -R8 ;  /* 0x00000001ab0a7824 */ /* 0x000fe400078e0a08 */
[----:B------:R-:W-:Y:S02]  /*f200*/  IMAD R214, R4, 0x2, R213 ;  /* 0x0000000204d67824 */ /* 0x000fe400078e02d5 */
[----:B-1----:R-:W-:Y:S02]  /*f210*/  FMUL.FTZ R0, R80, c[0x0][0x320] ;  /* 0x0000c80050007a20 */ /* 0x002fe40000410000 */
[----:B------:R-:W-:Y:S02]  /*f220*/  IMAD R216, R2, 0x2, R214 ;  /* 0x0000000202d87824 */ /* 0x000fe400078e02d6 */
        /* <DEDUP_REMOVED lines=58> */
[----:B------:R1:W3:Y:S02]  /*f5d0*/  MUFU.TANH R11, R0 ;  /* 0x00000000000b7308 */ /* 0x0002e40000002400 */
[----:B-1----:R-:W-:-:S06]  /*f5e0*/  FMUL.FTZ R0, R44, c[0x0][0x320] ;  /* 0x0000c8002c007a20 */ /* 0x002fcc0000410000 */
[----:B------:R1:W-:Y:S08]  /*f5f0*/  MUFU.TANH R44, R5 ;  /* 0x00000005002c7308 */ /* 0x0003f00000002400 */
[----:B------:R4:W5:Y:S01]  /*f600*/  MUFU.TANH R25, R0 ;  /* 0x0000000000197308 */ /* 0x0009620000002400 */
[----:B-1----:R-:W-:Y:S02]  /*f610*/  IMAD.IADD R5, R211, 0x1, -R6 ;  /* 0x00000001d3057824 */ /* 0x002fe400078e0a06 */
[----:B----4-:R-:W-:-:S05]  /*f620*/  FMUL.FTZ R0, R75, c[0x0][0x320] ;  /* 0x0000c8004b007a20 */ /* 0x010fca0000410000 */
        /* <DEDUP_REMOVED lines=26> */
[----:B------:R-:W-:Y:S08]  /*f7d0*/  MUFU.TANH R31, R7 ;  /* 0x00000007001f7308 */ /* 0x000ff00000002400 */
        /* <DEDUP_REMOVED lines=14> */
[----:B------:R1:W4:Y:S02]  /*f8c0*/  MUFU.TANH R13, R0 ;  /* 0x00000000000d7308 */ /* 0x0003240000002400 */
[----:B-1----:R-:W-:-:S05]  /*f8d0*/  LOP3.LUT R0, R175, 0xffffffe0, RZ, 0xc0, !PT ;  /* 0xffffffe0af007812 */ /* 0x002fca00078ec0ff */
[----:B------:R-:W-:Y:S02]  /*f8e0*/  IMAD.IADD R0, R211, 0x1, -R0 ;  /* 0x00000001d3007824 */ /* 0x000fe400078e0a00 */
[----:B------:R-:W-:-:S03]  /*f8f0*/  IMAD.MOV.U32 R211, RZ, RZ, R200 ;  /* 0x000000ffffd37224 */ /* 0x000fc600078e00c8 */
[----:B------:R-:W-:-:S04]  /*f900*/  SHF.R.S32.HI R9, RZ, 0x1f, R0 ;  /* 0x0000001fff097819 */ /* 0x000fc80000011400 */
[----:B------:R-:W-:Y:S02]  /*f910*/  LEA.HI R6, R9, R0, RZ, 0x2 ;  /* 0x0000000009067211 */ /* 0x000fe400078f10ff */
[----:B------:R-:W-:Y:S02]  /*f920*/  LEA.HI R9, R5, R5, RZ, 0x1 ;  /* 0x0000000505097211 */ /* 0x000fe400078f08ff */
[----:B------:R-:W-:Y:S02]  /*f930*/  LEA.HI.SX32 R7, R6, R203, 0x1e ;  /* 0x000000cb06077211 */ /* 0x000fe400078ff2ff */
[----:B------:R-:W-:Y:S01]  /*f940*/  LOP3.LUT R8, R9, 0x1ffffffe, RZ, 0xc0, !PT ;  /* 0x1ffffffe09087812 */ /* 0x000fe200078ec0ff */
[----:B------:R-:W-:Y:S01]  /*f950*/  FMUL.FTZ R9, R23, c[0x0][0x320] ;  /* 0x0000c80017097a20 */ /* 0x000fe20000410000 */
[----:B------:R-:W-:Y:S02]  /*f960*/  LEA R7, R10, R7, 0x4 ;  /* 0x000000070a077211 */ /* 0x000fe400078e20ff */
[----:B------:R-:W-:Y:S01]  /*f970*/  LOP3.LUT R6, R6, 0x7ffffffc, RZ, 0xc0, !PT ;  /* 0x7ffffffc06067812 */ /* 0x000fe200078ec0ff */
[----:B------:R-:W-:Y:S01]  /*f980*/  IMAD.IADD R5, R5, 0x1, -R8 ;  /* 0x0000000105057824 */ /* 0x000fe200078e0a08 */
[----:B------:R1:W-:Y:S02]  /*f990*/  MUFU.TANH R22, R9 ;  /* 0x0000000900167308 */ /* 0x0003e40000002400 */
[----:B------:R-:W-:Y:S01]  /*f9a0*/  IADD3 R6, R0, -R6, RZ ;  /* 0x8000000600067210 */ /* 0x000fe20007ffe0ff */
[----:B------:R-:W-:-:S02]  /*f9b0*/  IMAD R7, R5, 0x8, R7 ;  /* 0x0000000805077824 */ /* 0x000fc400078e0207 */
[----:B------:R-:W-:Y:S02]  /*f9c0*/  FMUL.FTZ R5, R50, c[0x0][0x320] ;  /* 0x0000c80032057a20 */ /* 0x000fe40000410000 */
[----:B------:R-:W-:Y:S01]  /*f9d0*/  @P5 IMAD.HI.U32 R8, R7, c[0x0][0x2c8], RZ ;  /* 0x0000b20007085a27 */ /* 0x000fe200078e00ff */
[----:B------:R2:W-:Y:S01]  /*f9e0*/  STL [R1+0x18], R7 ;  /* 0x0000180701007387 */ /* 0x0005e20000100800 */
[----:B------:R3:W-:Y:S02]  /*f9f0*/  MUFU.TANH R18, R5 ;  /* 0x0000000500127308 */ /* 0x0007e40000002400 */
[----:B------:R-:W-:Y:S02]  /*fa00*/  FMUL.FTZ R0, R83, c[0x0][0x320] ;  /* 0x0000c80053007a20 */ /* 0x000fe40000410000 */
[----:B------:R-:W-:Y:S02]  /*fa10*/  IMAD.SHL.U32 R10, R6, 0x2, RZ ;  /* 0x00000002060a7824 */ /* 0x000fe400078e00ff */
[----:B-1----:R-:W-:-:S02]  /*fa20*/  IMAD.MOV.U32 R9, RZ, RZ, -0x80 ;  /* 0xffffff80ff097424 */ /* 0x002fc400078e00ff */
[----:B------:R-:W-:Y:S01]  /*fa30*/  MUFU.TANH R60, R0 ;  /* 0x00000000003c7308 */ /* 0x000fe20000002400 */
[----:B------:R-:W-:Y:S01]  /*fa40*/  IMAD.IADD R6, R170, 0x1, -R10 ;  /* 0x00000001aa067824 */ /* 0x000fe200078e0a0a */
[----:B------:R-:W-:Y:S01]  /*fa50*/  STL [R1+0x24], R10 ;  /* 0x0000240a01007387 */ /* 0x000fe20000100800 */
[----:B---3--:R-:W-:Y:S01]  /*fa60*/  IMAD.MOV.U32 R5, RZ, RZ, R7 ;  /* 0x000000ffff057224 */ /* 0x008fe200078e0007 */
[----:B------:R-:W-:-:S05]  /*fa70*/  @P5 SHF.R.U32.HI R5, RZ, c[0x0][0x2cc], R8 ;  /* 0x0000b300ff055a19 */ /* 0x000fca0000011608 */
[----:B------:R-:W1:Y:S01]  /*fa80*/  SHFL.IDX PT, R8, R5, RZ, 0x1c1f ;  /* 0x001c1fff05087589 */ /* 0x000e6200000e0000 */
[----:B--2---:R-:W-:-:S04]  /*fa90*/  FMUL.FTZ R7, R51, c[0x0][0x320] ;  /* 0x0000c80033077a20 */ /* 0x004fc80000410000 */
[----:B------:R2:W-:Y:S02]  /*faa0*/  MUFU.TANH R17, R7 ;  /* 0x0000000700117308 */ /* 0x0005e40000002400 */
[----:B--2---:R2:W3:Y:S02]  /*fab0*/  SHFL.IDX PT, R7, R5, 0x1, 0x1c1f ;  /* 0x003c1f0005077f89 */ /* 0x0044e400000e0000 */
[----:B--2---:R-:W-:-:S04]  /*fac0*/  FMUL.FTZ R5, R26, c[0x0][0x320] ;  /* 0x0000c8001a057a20 */ /* 0x004fc80000410000 */
[----:B------:R2:W-:Y:S02]  /*fad0*/  MUFU.TANH R19, R5 ;  /* 0x0000000500137308 */ /* 0x0005e40000002400 */
[----:B--2---:R-:W-:-:S05]  /*fae0*/  IMAD R5, R168, R9, 0x1 ;  /* 0x00000001a8057424 */ /* 0x004fca00078e0209 */
[----:B------:R-:W-:Y:S01]  /*faf0*/  IADD3 R0, -R10, R5, R201 ;  /* 0x000000050a007210 */ /* 0x000fe20007ffe1c9 */
[----:B------:R-:W-:-:S04]  /*fb00*/  FMUL.FTZ R5, R99, c[0x0][0x320] ;  /* 0x0000c80063057a20 */ /* 0x000fc80000410000 */
[----:B------:R-:W-:Y:S01]  /*fb10*/  IMAD.IADD R0, R0, 0x1, -R211 ;  /* 0x0000000100007824 */ /* 0x000fe200078e0ad3 */
[----:B------:R1:W2:Y:S03]  /*fb20*/  MUFU.TANH R12, R5 ;  /* 0x00000005000c7308 */ /* 0x0002a60000002400 */
[C---:B-1----:R-:W-:Y:S01]  /*fb30*/  IMAD.IADD R5, R0.reuse, 0x1, R8 ;  /* 0x0000000100057824 */ /* 0x042fe200078e0208 */
[----:B---3--:R-:W-:Y:S01]  /*fb40*/  IADD3 R0, R0, R7, RZ ;  /* 0x0000000700007210 */ /* 0x008fe20007ffe0ff */
[----:B------:R-:W-:Y:S02]  /*fb50*/  FMUL.FTZ R7, R74, c[0x0][0x320] ;  /* 0x0000c8004a077a20 */ /* 0x000fe40000410000 */
[----:B------:R-:W-:Y:S01]  /*fb60*/  FMUL.FTZ R8, R42, c[0x0][0x320] ;  /* 0x0000c8002a087a20 */ /* 0x000fe20000410000 */
[C---:B------:R-:W-:Y:S02]  /*fb70*/  IMNMX R5, R6.reuse, R5, PT ;  /* 0x0000000506057217 */ /* 0x040fe40003800200 */
[----:B------:R-:W-:-:S02]  /*fb80*/  IMNMX R0, R6, R0, PT ;  /* 0x0000000006007217 */ /* 0x000fc40003800200 */
[C---:B------:R-:W-:Y:S01]  /*fb90*/  ISETP.GT.AND P0, PT, R5.reuse, RZ, PT ;  /* 0x000000ff0500720c */ /* 0x040fe20003f04270 */
[----:B------:R1:W3:Y:S01]  /*fba0*/  MUFU.TANH R6, R7 ;  /* 0x0000000700067308 */ /* 0x0002e20000002400 */
[C---:B------:R-:W-:Y:S02]  /*fbb0*/  ISETP.GT.AND P1, PT, R5.reuse, 0x1, PT ;  /* 0x000000010500780c */ /* 0x040fe40003f24270 */
[C---:B------:R-:W-:Y:S02]  /*fbc0*/  ISETP.GT.AND P2, PT, R5.reuse, 0x8, PT ;  /* 0x000000080500780c */ /* 0x040fe40003f44270 */
[----:B------:R-:W-:Y:S02]  /*fbd0*/  FSEL R9, R16, -INF , P1 ;  /* 0xff80000010097808 */ /* 0x000fe40000800000 */
[----:B------:R-:W-:Y:S01]  /*fbe0*/  ISETP.GT.AND P1, PT, R5, 0x11, PT ;  /* 0x000000110500780c */ /* 0x000fe20003f24270 */
[----:B------:R4:W2:Y:S01]  /*fbf0*/  MUFU.TANH R16, R8 ;  /* 0x0000000800107308 */ /* 0x0008a20000002400 */
[----:B------:R-:W-:-:S02]  /*fc00*/  FSEL R10, R11, -INF , P2 ;  /* 0xff8000000b0a7808 */ /* 0x000fc40001000000 */
[----:B------:R-:W-:Y:S02]  /*fc10*/  ISETP.GT.AND P2, PT, R5, 0x18, PT ;  /* 0x000000180500780c */ /* 0x000fe40003f44270 */
[----:B------:R-:W-:Y:S02]  /*fc20*/  FSEL R29, R69, -INF , P1 ;  /* 0xff800000451d7808 */ /* 0x000fe40000800000 */
[----:B------:R-:W-:Y:S02]  /*fc30*/  ISETP.GT.AND P1, PT, R5, 0x21, PT ;  /* 0x000000210500780c */ /* 0x000fe40003f24270 */
[----:B-1----:R-:W-:Y:S02]  /*fc40*/  FSEL R7, R21, -INF , P0 ;  /* 0xff80000015077808 */ /* 0x002fe40000000000 */
[----:B------:R-:W-:Y:S02]  /*fc50*/  ISETP.GT.AND P0, PT, R5, 0x10, PT ;  /* 0x000000100500780c */ /* 0x000fe40003f04270 */
[----:B------:R-:W-:-:S02]  /*fc60*/  FSEL R30, R68, -INF , P2 ;  /* 0xff800000441e7808 */ /* 0x000fc40001000000 */
[----:B------:R-:W-:Y:S02]  /*fc70*/  FSEL R28, R76, -INF , P0 ;  /* 0xff8000004c1c7808 */ /* 0x000fe40000000000 */
[C---:B------:R-:W-:Y:S02]  /*fc80*/  ISETP.GT.AND P0, PT, R5.reuse, 0x20, PT ;  /* 0x000000200500780c */ /* 0x040fe40003f04270 */
[----:B------:R-:W-:Y:S02]  /*fc90*/  ISETP.GT.AND P2, PT, R5, 0x28, PT ;  /* 0x000000280500780c */ /* 0x000fe40003f44270 */
[----:B------:R-:W-:Y:S02]  /*fca0*/  FSEL R66, R66, -INF , P0 ;  /* 0xff80000042427808 */ /* 0x000fe40000000000 */
[----:B------:R-:W-:Y:S02]  /*fcb0*/  FSEL R67, R67, -INF , P1 ;  /* 0xff80000043437808 */ /* 0x000fe40000800000 */
[----:B------:R-:W-:-:S02]  /*fcc0*/  ISETP.GT.AND P0, PT, R5, 0x30, PT ;  /* 0x000000300500780c */ /* 0x000fc40003f04270 */
[C---:B------:R-:W-:Y:S02]  /*fcd0*/  ISETP.GT.AND P1, PT, R5.reuse, 0x31, PT ;  /* 0x000000310500780c */ /* 0x040fe40003f24270 */
[----:B------:R-:W-:Y:S02]  /*fce0*/  ISETP.GT.AND P3, PT, R5, 0x9, PT ;  /* 0x000000090500780c */ /* 0x000fe40003f64270 */
        /* <DEDUP_REMOVED lines=10> */
[----:B-----5:R-:W-:Y:S02]  /*fd90*/  FSEL R164, R25, -INF , P0 ;  /* 0xff80000019a47808 */ /* 0x020fe40000000000 */
        /* <DEDUP_REMOVED lines=20> */
[C---:B------:R-:W-:Y:S02]  /*fee0*/  ISETP.GT.AND P3, PT, R5.reuse, 0x49, PT ;  /* 0x000000490500780c */ /* 0x040fe40003f64270 */
[----:B------:R-:W-:Y:S02]  /*fef0*/  FSEL R241, R40, -INF , P2 ;  /* 0xff80000028f17808 */ /* 0x000fe40001000000 */
[----:B------:R-:W-:Y:S01]  /*ff00*/  ISETP.GT.AND P2, PT, R5, 0x78, PT ;  /* 0x000000780500780c */ /* 0x000fe20003f44270 */
[----:B------:R-:W-:Y:S01]  /*ff10*/  LDSM.16.MT88.4 R40, [R214+0x4100] ;  /* 0x00410000d628783b */ /* 0x000fe20000004200 */
[----:B------:R-:W-:-:S02]  /*ff20*/  FSEL R200, R36, -INF , P0 ;  /* 0xff80000024c87808 */ /* 0x000fc40000000000 */
[----:B------:R-:W-:Y:S02]  /*ff30*/  FSEL R170, R33, -INF , P1 ;  /* 0xff80000021aa7808 */ /* 0x000fe40000800000 */
[C---:B------:R-:W-:Y:S02]  /*ff40*/  ISETP.GT.AND P0, PT, R0.reuse, RZ, PT ;  /* 0x000000ff0000720c */ /* 0x040fe40003f04270 */
[----:B------:R-:W-:Y:S02]  /*ff50*/  ISETP.GT.AND P1, PT, R0, 0x1, PT ;  /* 0x000000010000780c */ /* 0x000fe40003f24270 */
[----:B------:R-:W-:Y:S02]  /*ff60*/  FSEL R167, R167, -INF , P3 ;  /* 0xff800000a7a77808 */ /* 0x000fe40001800000 */
[----:B------:R-:W-:Y:S02]  /*ff70*/  ISETP.GT.AND P3, PT, R5, 0x59, PT ;  /* 0x000000590500780c */ /* 0x000fe40003f64270 */
[----:B------:R-:W-:-:S02]  /*ff80*/  FMNMX.FTZ R69, R7, R9, !PT ;  /* 0x0000000907457209 */ /* 0x000fc40007810000 */
[----:B------:R-:W-:Y:S02]  /*ff90*/  FSEL R78, R32, -INF , P2 ;  /* 0xff800000204e7808 */ /* 0x000fe40001000000 */
[----:B------:R-:W-:Y:S02]  /*ffa0*/  ISETP.GT.AND P2, PT, R0, 0x8, PT ;  /* 0x000000080000780c */ /* 0x000fe40003f44270 */
[----:B----4-:R-:W-:Y:S02]  /*ffb0*/  FSEL R8, R13, -INF , P0 ;  /* 0xff8000000d087808 */ /* 0x010fe40000000000 */
[----:B--2---:R-:W-:Y:S02]  /*ffc0*/  FSEL R12, R12, -INF , P1 ;  /* 0xff8000000c0c7808 */ /* 0x004fe40000800000 */
[----:B------:R-:W-:Y:S02]  /*ffd0*/  FSEL R179, R49, -INF , P3 ;  /* 0xff80000031b37808 */ /* 0x000fe40001800000 */
[----:B------:R-:W-:-:S02]  /*ffe0*/  ISETP.GT.AND P3, PT, R5, 0x69, PT ;  /* 0x000000690500780c */ /* 0x000fc40003f64270 */
[----:B------:R-:W-:Y:S02]  /*fff0*/  FMNMX.FTZ R69, R10, R69, !PT ;  /* 0x000000450a457209 */ /* 0x000fe40007810000 */
[----:B------:R-:W-:Y:S02]  /*10000*/  ISETP.GT.AND P4, PT, R5, 0x79, PT ;  /* 0x000000790500780c */ /* 0x000fe40003f84270 */
        /* <DEDUP_REMOVED lines=34> */
[----:B------:R-:W-:Y:S01]  /*10230*/  FMNMX.FTZ R5, R96, R5, !PT ;  /* 0x0000000560057209 */ /* 0x000fe20007810000 */
[----:B------:R-:W-:Y:S01]  /*10240*/  LDSM.16.MT88.4 R24, [R213+0x100] ;  /* 0x00010000d518783b */ /* 0x000fe20000004200 */
        /* <DEDUP_REMOVED lines=14> */
[----:B---3--:R-:W-:Y:S02]  /*10330*/  FSEL R154, R6, -INF , P2 ;  /* 0xff800000069a7808 */ /* 0x008fe40001000000 */
        /* <DEDUP_REMOVED lines=15> */
[C---:B------:R-:W-:Y:S02]  /*10430*/  ISETP.GT.AND P2, PT, R0.reuse, 0x49, PT ;  /* 0x000000490000780c */ /* 0x040fe40003f44270 */
        /* <DEDUP_REMOVED lines=37> */
[----:B------:R-:W-:Y:S01]  /*10690*/  FMNMX.FTZ R5, R208, R5, !PT ;  /* 0x00000005d0057209 */ /* 0x000fe20007810000 */
[----:B------:R-:W-:Y:S01]  /*106a0*/  LDSM.16.MT88.4 R32, [R217+0x4100] ;  /* 0x00410000d920783b */ /* 0x000fe20000004200 */
        /* <DEDUP_REMOVED lines=8> */
[----:B------:R-:W-:Y:S02]  /*10730*/  FSEL R247, R72, -INF , P4 ;  /* 0xff80000048f77808 */ /* 0x000fe40002000000 */
[----:B------:R-:W-:Y:S02]  /*10740*/  FMNMX.FTZ R69, R78, R69, !PT ;  /* 0x000000454e457209 */ /* 0x000fe40007810000 */
[----:B------:R-:W-:Y:S02]  /*10750*/  ISETP.GT.AND P0, PT, R0, 0x79, PT ;  /* 0x000000790000780c */ /* 0x000fe40003f04270 */
[----:B------:R-:W-:Y:S02]  /*10760*/  FSEL R248, R19, -INF , P1 ;  /* 0xff80000013f87808 */ /* 0x000fe40000800000 */
[----:B------:R-:W-:Y:S01]  /*10770*/  FMNMX.FTZ R0, R249, R5, !PT ;  /* 0x00000005f9007209 */ /* 0x000fe20007810000 */
[----:B------:R-:W-:Y:S01]  /*10780*/  LDSM.16.MT88.4 R16, [R214+0x100] ;  /* 0x00010000d610783b */ /* 0x000fe20000004200 */
[----:B------:R-:W-:-:S02]  /*10790*/  FMNMX.FTZ R69, R247, R69, !PT ;  /* 0x00000045f7457209 */ /* 0x000fc40007810000 */
[----:B------:R-:W-:Y:S02]  /*107a0*/  FSEL R171, R15, -INF , P0 ;  /* 0xff8000000fab7808 */ /* 0x000fe40000000000 */
[----:B------:R-:W-:Y:S01]  /*107b0*/  FMNMX.FTZ R0, R248, R0, !PT ;  /* 0x00000000f8007209 */ /* 0x000fe20007810000 */
[----:B------:R-:W1:Y:S03]  /*107c0*/  SHFL.BFLY PT, R6, R69, 0x2, 0x1f ;  /* 0x0c401f0045067f89 */ /* 0x000e6600000e0000 */
        /* <DEDUP_REMOVED lines=14> */
[----:B------:R-:W-:Y:S01]  /*108b0*/  FFMA.FTZ R2, R28, c[0x0][0x2d0], -R5 ;  /* 0x0000b4001c027a23 */ /* 0x000fe20000010805 */
[----:B------:R-:W-:Y:S01]  /*108c0*/  FSEL R0, R0, RZ, P0 ;  /* 0x000000ff00007208 */ /* 0x000fe20000000000 */
[----:B------:R1:W-:Y:S04]  /*108d0*/  MUFU.EX2 R204, R6 ;  /* 0x0000000600cc7308 */ /* 0x0003e80000000800 */
[----:B------:R-:W-:-:S04]  /*108e0*/  FFMA.FTZ R3, R8, c[0x0][0x2d0], -R0 ;  /* 0x0000b40008037a23 */ /* 0x000fc80000010800 */
[----:B------:R2:W-:Y:S01]  /*108f0*/  MUFU.EX2 R92, R3 ;  /* 0x00000003005c7308 */ /* 0x0005e20000000800 */
[----:B-1----:R-:W-:-:S07]  /*10900*/  FFMA.FTZ R6, R9, c[0x0][0x2d0], -R5 ;  /* 0x0000b40009067a23 */ /* 0x002fce0000010805 */
[----:B------:R1:W-:Y:S01]  /*10910*/  MUFU.EX2 R168, R2 ;  /* 0x0000000200a87308 */ /* 0x0003e20000000800 */
[----:B--2---:R-:W-:-:S07]  /*10920*/  FFMA.FTZ R3, R12, c[0x0][0x2d0], -R0 ;  /* 0x0000b4000c037a23 */ /* 0x004fce0000010800 */
[----:B------:R2:W3:Y:S08]  /*10930*/  MUFU.EX2 R7, R6 ;  /* 0x0000000600077308 */ /* 0x0004f00000000800 */
[----:B------:R4:W5:Y:S01]  /*10940*/  MUFU.EX2 R178, R3 ;  /* 0x0000000300b27308 */ /* 0x0009620000000800 */
[--C-:B-1----:R-:W-:Y:S02]  /*10950*/  FFMA.FTZ R2, R29, c[0x0][0x2d0], -R5.reuse ;  /* 0x0000b4001d027a23 */ /* 0x102fe40000010805 */
[----:B--2---:R-:W-:-:S05]  /*10960*/  FFMA.FTZ R6, R10, c[0x0][0x2d0], -R5 ;  /* 0x0000b4000a067a23 */ /* 0x004fca0000010805 */
[----:B------:R1:W-:Y:S01]  /*10970*/  MUFU.EX2 R202, R2 ;  /* 0x0000000200ca7308 */ /* 0x0003e20000000800 */
[----:B---3--:R-:W-:Y:S01]  /*10980*/  F2FP.BF16.PACK_AB R8, R7, R204 ;  /* 0x000000cc0708723e */ /* 0x008fe200000010ff */
[----:B----4-:R-:W-:-:S06]  /*10990*/  FFMA.FTZ R3, R13, c[0x0][0x2d0], -R0 ;  /* 0x0000b4000d037a23 */ /* 0x010fcc0000010800 */
[----:B------:R2:W-:Y:S01]  /*109a0*/  MUFU.EX2 R23, R6 ;  /* 0x0000000600177308 */ /* 0x0005e20000000800 */
[----:B-----5:R-:W-:-:S07]  /*109b0*/  F2FP.BF16.PACK_AB R9, R178, R92 ;  /* 0x0000005cb209723e */ /* 0x020fce00000010ff */
[----:B------:R3:W-:Y:S01]  /*109c0*/  MUFU.EX2 R205, R3 ;  /* 0x0000000300cd7308 */ /* 0x0007e20000000800 */
[--C-:B-1----:R-:W-:Y:S02]  /*109d0*/  FFMA.FTZ R2, R30, c[0x0][0x2d0], -R5.reuse ;  /* 0x0000b4001e027a23 */ /* 0x102fe40000010805 */
[----:B------:R-:W-:Y:S01]  /*109e0*/  LDSM.16.MT88.4 R28, [R216+0x4100] ;  /* 0x00410000d81c783b */ /* 0x000fe20000004200 */
[----:B--2---:R-:W-:-:S04]  /*109f0*/  FFMA.FTZ R6, R11, c[0x0][0x2d0], -R5 ;  /* 0x0000b4000b067a23 */ /* 0x004fc80000010805 */
[----:B------:R1:W-:Y:S01]  /*10a00*/  MUFU.EX2 R210, R2 ;  /* 0x0000000200d27308 */ /* 0x0003e20000000800 */
[----:B---3--:R-:W-:-:S07]  /*10a10*/  FFMA.FTZ R3, R14, c[0x0][0x2d0], -R0 ;  /* 0x0000b4000e037a23 */ /* 0x008fce0000010800 */
[----:B------:R-:W2:Y:S01]  /*10a20*/  MUFU.EX2 R39, R6 ;  /* 0x0000000600277308 */ /* 0x000ea20000000800 */
[----:B------:R-:W3:Y:S07]  /*10a30*/  LDSM.16.MT88.4 R12, [R217+0x100] ;  /* 0x00010000d90c783b */ /* 0x000eee0000004200 */
[----:B------:R4:W5:Y:S01]  /*10a40*/  MUFU.EX2 R132, R3 ;  /* 0x0000000300847308 */ /* 0x0009620000000800 */
[----:B-1----:R-:W-:Y:S02]  /*10a50*/  FFMA.FTZ R2, R45, c[0x0][0x2d0], -R5 ;  /* 0x0000b4002d027a23 */ /* 0x002fe40000010805 */
[----:B--2---:R-:W-:-:S05]  /*10a60*/  IMAD.MOV.U32 R4, RZ, RZ, R39 ;  /* 0x000000ffff047224 */ /* 0x004fca00078e0027 */
[----:B------:R1:W-:Y:S01]  /*10a70*/  MUFU.EX2 R6, R2 ;  /* 0x0000000200067308 */ /* 0x0003e20000000800 */
[----:B------:R-:W-:Y:S01]  /*10a80*/  LDSM.16.MT88.4 R36, [R213+0x4100] ;  /* 0x00410000d524783b */ /* 0x000fe20000004200 */
[----:B----4-:R-:W-:-:S03]  /*10a90*/  MOV R3, R23 ;  /* 0x0000001700037202 */ /* 0x010fc60000000f00 */
[----:B------:R-:W2:Y:S01]  /*10aa0*/  LDSM.16.MT88.4 R20, [R216+0x100] ;  /* 0x00010000d814783b */ /* 0x000ea20000004200 */
[----:B-----5:R-:W-:Y:S02]  /*10ab0*/  F2FP.BF16.PACK_AB R11, R132, R205 ;  /* 0x000000cd840b723e */ /* 0x020fe400000010ff */
[----:B------:R-:W-:Y:S01]  /*10ac0*/  F2FP.BF16.PACK_AB R10, R4, R3 ;  /* 0x00000003040a723e */ /* 0x000fe200000010ff */
[----:B-1----:R-:W-:-:S06]  /*10ad0*/  FFMA.FTZ R2, R44, c[0x0][0x2d0], -R0 ;  /* 0x0000b4002c027a23 */ /* 0x002fcc0000010800 */
[C---:B------:R-:W-:Y:S01]  /*10ae0*/  HMMA.16816.F32.BF16 R80, R8.reuse, R16, RZ ;  /* 0x000000100850723c */ /* 0x040fe200000418ff */
[----:B------:R1:W-:Y:S07]  /*10af0*/  MUFU.EX2 R252, R2 ;  /* 0x0000000200fc7308 */ /* 0x0003ee0000000800 */
[C---:B---3--:R-:W-:Y:S08]  /*10b00*/  HMMA.16816.F32.BF16 R52, R8.reuse, R12, RZ ;  /* 0x0000000c0834723c */ /* 0x048ff000000418ff */
[----:B------:R-:W-:Y:S01]  /*10b10*/  HMMA.16816.F32.BF16 R56, R8, R14, RZ ;  /* 0x0000000e0838723c */ /* 0x000fe200000418ff */
[----:B------:R-:W3:Y:S01]  /*10b20*/  LDSM.16.MT88.4 R12, [R214+0x900] ;  /* 0x00090000d60c783b */ /* 0x000ee20000004200 */
[----:B-1----:R-:W-:-:S04]  /*10b30*/  FFMA.FTZ R2, R60, c[0x0][0x2d0], -R0 ;  /* 0x0000b4003c027a23 */ /* 0x002fc80000010800 */
[----:B------:R1:W4:Y:S02]  /*10b40*/  MUFU.EX2 R250, R2 ;  /* 0x0000000200fa7308 */ /* 0x0003240000000800 */
[C---:B------:R-:W-:Y:S01]  /*10b50*/  HMMA.16816.F32.BF16 R72, R8.reuse, R18, RZ ;  /* 0x000000120848723c */ /* 0x040fe200000418ff */
[----:B------:R-:W5:Y:S07]  /*10b60*/  LDSM.16.MT88.4 R16, [R213+0x900] ;  /* 0x00090000d510783b */ /* 0x000f6e0000004200 */
[----:B------:R-:W-:Y:S01]  /*10b70*/  HMMA.16816.F32.BF16 R88, R8, R24, RZ ;  /* 0x000000180858723c */ /* 0x000fe200000418ff */
[----:B-1----:R-:W-:-:S07]  /*10b80*/  FFMA.FTZ R2, R65, c[0x0][0x2d0], -R0 ;  /* 0x0000b40041027a23 */ /* 0x002fce0000010800 */
[----:B------:R-:W-:Y:S01]  /*10b90*/  HMMA.16816.F32.BF16 R84, R8, R26, RZ ;  /* 0x0000001a0854723c */ /* 0x000fe200000418ff */
[----:B------:R-:W1:Y:S01]  /*10ba0*/  LDSM.16.MT88.4 R24, [R217+0x900] ;  /* 0x00090000d918783b */ /* 0x000e620000004200 */
[----:B------:R3:W-:Y:S01]  /*10bb0*/  MUFU.EX2 R251, R2 ;  /* 0x0000000200fb7308 */ /* 0x0007e20000000800 */
[----:B------:R-:W-:-:S05]  /*10bc0*/  IMAD.MOV.U32 R65, RZ, RZ, R78 ;  /* 0x000000ffff417224 */ /* 0x000fca00078e004e */
[C---:B--2---:R-:W-:Y:S08]  /*10bd0*/  HMMA.16816.F32.BF16 R48, R8.reuse, R20, RZ ;  /* 0x000000140830723c */ /* 0x044ff000000418ff */
[----:B------:R-:W-:Y:S01]  /*10be0*/  HMMA.16816.F32.BF16 R44, R8, R22, RZ ;  /* 0x00000016082c723c */ /* 0x000fe200000418ff */
[----:B------:R-:W2:Y:S01]  /*10bf0*/  LDSM.16.MT88.4 R20, [R216+0x900] ;  /* 0x00090000d814783b */ /* 0x000ea20000004200 */
[----:B---3--:R-:W-:-:S02]  /*10c00*/  FFMA.FTZ R2, R64, c[0x0][0x2d0], -R0 ;  /* 0x0000b40040027a23 */ /* 0x008fc40000010800 */
[----:B------:R-:W-:-:S04]  /*10c10*/  IMAD.MOV.U32 R64, RZ, RZ, R92 ;  /* 0x000000ffff407224 */ /* 0x000fc800078e005c */
[----:B------:R-:W3:Y:S01]  /*10c20*/  MUFU.EX2 R2, R2 ;  /* 0x0000000200027308 */ /* 0x000ee20000000800 */
[C---:B------:R-:W-:Y:S08]  /*10c30*/  HMMA.16816.F32.BF16 R60, R8.reuse, R36, RZ ;  /* 0x00000024083c723c */ /* 0x040ff000000418ff */
[C---:B------:R-:W-:Y:S01]  /*10c40*/  HMMA.16816.F32.BF16 R76, R8.reuse, R38, RZ ;  /* 0x00000026084c723c */ /* 0x040fe200000418ff */
[----:B------:R-:W1:Y:S07]  /*10c50*/  LDSM.16.MT88.4 R36, [R214+0x4900] ;  /* 0x00490000d624783b */ /* 0x000e6e0000004200 */
[C---:B------:R-:W-:Y:S08]  /*10c60*/  HMMA.16816.F32.BF16 R104, R8.reuse, R40, RZ ;  /* 0x000000280868723c */ /* 0x040ff000000418ff */
[C---:B------:R-:W-:Y:S08]  /*10c70*/  HMMA.16816.F32.BF16 R100, R8.reuse, R42, RZ ;  /* 0x0000002a0864723c */ /* 0x040ff000000418ff */
[C---:B------:R-:W-:Y:S08]  /*10c80*/  HMMA.16816.F32.BF16 R112, R8.reuse, R32, RZ ;  /* 0x000000200870723c */ /* 0x040ff000000418ff */
[C---:B------:R-:W-:Y:S01]  /*10c90*/  HMMA.16816.F32.BF16 R120, R8.reuse, R34, RZ ;  /* 0x000000220878723c */ /* 0x040fe200000418ff */
[----:B------:R-:W-:Y:S07]  /*10ca0*/  LDSM.16.MT88.4 R32, [R213+0x1100] ;  /* 0x00110000d520783b */ /* 0x000fee0000004200 */
[C---:B------:R-:W-:Y:S08]  /*10cb0*/  HMMA.16816.F32.BF16 R128, R8.reuse, R28, RZ ;  /* 0x0000001c0880723c */ /* 0x040ff000000418ff */
[----:B------:R-:W-:Y:S01]  /*10cc0*/  HMMA.16816.F32.BF16 R116, R8, R30, RZ ;  /* 0x0000001e0874723c */ /* 0x000fe200000418ff */
[----:B------:R-:W1:Y:S06]  /*10cd0*/  LDSM.16.MT88.4 R28, [R213+0x4900] ;  /* 0x00490000d51c783b */ /* 0x000e6c0000004200 */
[----:B------:R-:W-:-:S02]  /*10ce0*/  F2FP.BF16.PACK_AB R8, R202, R168 ;  /* 0x000000a8ca08723e */ /* 0x000fc400000010ff */
[----:B----4-:R-:W-:Y:S02]  /*10cf0*/  F2FP.BF16.PACK_AB R9, R250, R252 ;  /* 0x000000fcfa09723e */ /* 0x010fe400000010ff */
[----:B------:R-:W-:Y:S02]  /*10d00*/  F2FP.BF16.PACK_AB R10, R6, R210 ;  /* 0x000000d2060a723e */ /* 0x000fe400000010ff */
[----:B---3--:R-:W-:-:S07]  /*10d10*/  F2FP.BF16.PACK_AB R11, R2, R251 ;  /* 0x000000fb020b723e */ /* 0x008fce00000010ff */
[C---:B------:R-:W-:Y:S07]  /*10d20*/  HMMA.16816.F32.BF16 R124, R8.reuse, R12, R80 ;  /* 0x0000000c087c723c */ /* 0x040fee0000041850 */
[----:B------:R-:W-:Y:S01]  /*10d30*/  IMAD.MOV.U32 R82, RZ, RZ, R2 ;  /* 0x000000ffff527224 */ /* 0x000fe200078e0002 */
[----:B-----5:R-:W-:Y:S01]  /*10d40*/  HMMA.16816.F32.BF16 R136, R8, R16, R88 ;  /* 0x000000100888723c */ /* 0x020fe20000041858 */
[----:B------:R-:W-:Y:S01]  /*10d50*/  FFMA.FTZ R2, R66, c[0x0][0x2d0], -R5 ;  /* 0x0000b40042027a23 */ /* 0x000fe20000010805 */
[----:B------:R-:W-:-:S03]  /*10d60*/  MOV R83, R236 ;  /* 0x000000ec00537202 */ /* 0x000fc60000000f00 */
[----:B------:R3:W-:Y:S03]  /*10d70*/  MUFU.EX2 R245, R2 ;  /* 0x0000000200f57308 */ /* 0x0007e60000000800 */
[C---:B------:R-:W-:Y:S01]  /*10d80*/  HMMA.16816.F32.BF16 R88, R8.reuse, R18, R84 ;  /* 0x000000120858723c */ /* 0x040fe20000041854 */
[----:B------:R-:W4:Y:S07]  /*10d90*/  LDSM.16.MT88.4 R16, [R217+0x4900] ;  /* 0x00490000d910783b */ /* 0x000f2e0000004200 */
[----:B------:R-:W-:Y:S01]  /*10da0*/  HMMA.16816.F32.BF16 R108, R8, R14, R72 ;  /* 0x0000000e086c723c */ /* 0x000fe20000041848 */
[----:B------:R-:W5:Y:S01]  /*10db0*/  LDSM.16.MT88.4 R12, [R216+0x4900] ;  /* 0x00490000d80c783b */ /* 0x000f620000004200 */
[----:B---3--:R-:W-:-:S06]  /*10dc0*/  FFMA.FTZ R2, R67, c[0x0][0x2d0], -R5 ;  /* 0x0000b40043027a23 */ /* 0x008fcc0000010805 */
[C---:B-1----:R-:W-:Y:S01]  /*10dd0*/  HMMA.16816.F32.BF16 R40, R8.reuse, R24, R52 ;  /* 0x000000180828723c */ /* 0x042fe20000041834 */
[----:B------:R1:W3:Y:S07]  /*10de0*/  MUFU.EX2 R244, R2 ;  /* 0x0000000200f47308 */ /* 0x0002ee0000000800 */
[C---:B------:R-:W-:Y:S01]  /*10df0*/  HMMA.16816.F32.BF16 R92, R8.reuse, R26, R56 ;  /* 0x0000001a085c723c */ /* 0x040fe20000041838 */
[----:B------:R-:W3:Y:S07]  /*10e00*/  LDSM.16.MT88.4 R24, [R217+0x1100] ;  /* 0x00110000d918783b */ /* 0x000eee0000004200 */
[----:B--2---:R-:W-:Y:S01]  /*10e10*/  HMMA.16816.F32.BF16 R84, R8, R20, R48 ;  /* 0x000000140854723c */ /* 0x004fe20000041830 */
[----:B-1----:R-:W-:-:S02]  /*10e20*/  FFMA.FTZ R2, R71, c[0x0][0x2d0], -R5 ;  /* 0x0000b40047027a23 */ /* 0x002fc40000010805 */
[----:B------:R-:W-:Y:S02]  /*10e30*/  IMAD.MOV.U32 R71, RZ, RZ, R132 ;  /* 0x000000ffff477224 */ /* 0x000fe400078e0084 */
[----:B------:R1:W-:Y:S03]  /*10e40*/  MUFU.EX2 R240, R2 ;  /* 0x0000000200f07308 */ /* 0x0003e60000000800 */
[C---:B------:R-:W-:Y:S01]  /*10e50*/  HMMA.16816.F32.BF16 R44, R8.reuse, R22, R44 ;  /* 0x00000016082c723c */ /* 0x040fe2000004182c */
[----:B------:R-:W2:Y:S07]  /*10e60*/  LDSM.16.MT88.4 R20, [R216+0x1100] ;  /* 0x00110000d814783b */ /* 0x000eae0000004200 */
[----:B------:R-:W-:Y:S01]  /*10e70*/  HMMA.16816.F32.BF16 R72, R8, R38, R100 ;  /* 0x000000260848723c */ /* 0x000fe20000041864 */
[----:B-1----:R-:W-:-:S06]  /*10e80*/  FFMA.FTZ R2, R99, c[0x0][0x2d0], -R5 ;  /* 0x0000b40063027a23 */ /* 0x002fcc0000010805 */
[----:B------:R-:W-:Y:S01]  /*10e90*/  IMAD.MOV.U32 R38, RZ, RZ, R210 ;  /* 0x000000ffff267224 */ /* 0x000fe200078e00d2 */
[----:B------:R-:W-:Y:S01]  /*10ea0*/  HMMA.16816.F32.BF16 R56, R8, R28, R60 ;  /* 0x0000001c0838723c */ /* 0x000fe2000004183c */
[----:B------:R1:W-:Y:S01]  /*10eb0*/  MUFU.EX2 R242, R2 ;  /* 0x0000000200f27308 */ /* 0x0003e20000000800 */
[----:B------:R-:W-:Y:S02]  /*10ec0*/  IMAD.MOV.U32 R103, RZ, RZ, R64 ;  /* 0x000000ffff677224 */ /* 0x000fe400078e0040 */
[----:B------:R-:W-:-:S04]  /*10ed0*/  IMAD.MOV.U32 R39, RZ, RZ, R65 ;  /* 0x000000ffff277224 */ /* 0x000fc800078e0041 */
[C---:B------:R-:W-:Y:S01]  /*10ee0*/  HMMA.16816.F32.BF16 R52, R8.reuse, R30, R76 ;  /* 0x0000001e0834723c */ /* 0x040fe2000004184c */
[----:B------:R-:W2:Y:S07]  /*10ef0*/  LDSM.16.MT88.4 R28, [R214+0x1100] ;  /* 0x00110000d61c783b */ /* 0x000eae0000004200 */
[C---:B------:R-:W-:Y:S01]  /*10f00*/  HMMA.16816.F32.BF16 R132, R8.reuse, R36, R104 ;  /* 0x000000240884723c */ /* 0x040fe20000041868 */
[----:B-1----:R-:W-:Y:S02]  /*10f10*/  FFMA.FTZ R2, R70, c[0x0][0x2d0], -R0 ;  /* 0x0000b40046027a23 */ /* 0x002fe40000010800 */
[----:B------:R-:W-:Y:S01]  /*10f20*/  IMAD.MOV.U32 R70, RZ, RZ, R170 ;  /* 0x000000ffff467224 */ /* 0x000fe200078e00aa */
[----:B------:R-:W-:Y:S01]  /*10f30*/  MOV R170, R211 ;  /* 0x000000d300aa7202 */ /* 0x000fe20000000f00 */
[----:B------:R1:W-:Y:S02]  /*10f40*/  MUFU.EX2 R237, R2 ;  /* 0x0000000200ed7308 */ /* 0x0003e40000000800 */
[----:B------:R-:W-:Y:S01]  /*10f50*/  IMAD.MOV.U32 R37, RZ, RZ, R82 ;  /* 0x000000ffff257224 */ /* 0x000fe200078e0052 */
[----:B----4-:R-:W-:Y:S01]  /*10f60*/  HMMA.16816.F32.BF16 R64, R8, R18, R120 ;  /* 0x000000120840723c */ /* 0x010fe20000041878 */
[----:B------:R-:W-:-:S06]  /*10f70*/  IMAD.MOV.U32 R36, RZ, RZ, R83 ;  /* 0x000000ffff247224 */ /* 0x000fcc00078e0053 */
[----:B------:R-:W-:Y:S01]  /*10f80*/  IMAD.MOV.U32 R123, RZ, RZ, R204 ;  /* 0x000000ffff7b7224 */ /* 0x000fe200078e00cc */
[----:B------:R-:W-:Y:S01]  /*10f90*/  HMMA.16816.F32.BF16 R80, R8, R16, R112 ;  /* 0x000000100850723c */ /* 0x000fe20000041870 */
[----:B------:R-:W-:Y:S01]  /*10fa0*/  IMAD.MOV.U32 R122, RZ, RZ, R203 ;  /* 0x000000ffff7a7224 */ /* 0x000fe200078e00cb */
[----:B------:R-:W-:Y:S01]  /*10fb0*/  LDSM.16.MT88.4 R16, [R216+0x5100] ;  /* 0x00510000d810783b */ /* 0x000fe20000004200 */
[----:B-1----:R-:W-:-:S05]  /*10fc0*/  FFMA.FTZ R2, R96, c[0x0][0x2d0], -R0 ;  /* 0x0000b40060027a23 */ /* 0x002fca0000010800 */
[C---:B-----5:R-:W-:Y:S01]  /*10fd0*/  HMMA.16816.F32.BF16 R60, R8.reuse, R12, R128 ;  /* 0x0000000c083c723c */ /* 0x060fe20000041880 */
[----:B------:R1:W4:Y:S07]  /*10fe0*/  MUFU.EX2 R236, R2 ;  /* 0x0000000200ec7308 */ /* 0x00032e0000000800 */
[----:B------:R-:W-:Y:S01]  /*10ff0*/  HMMA.16816.F32.BF16 R48, R8, R14, R116 ;  /* 0x0000000e0830723c */ /* 0x000fe20000041874 */
[----:B------:R-:W5:Y:S06]  /*11000*/  LDSM.16.MT88.4 R12, [R213+0x5100] ;  /* 0x00510000d50c783b */ /* 0x000f6c0000004200 */
[----:B---3--:R-:W-:Y:S01]  /*11010*/  F2FP.BF16.PACK_AB R8, R244, R245 ;  /* 0x000000f5f408723e */ /* 0x008fe200000010ff */
[----:B-1----:R-:W-:Y:S01]  /*11020*/  FFMA.FTZ R2, R98, c[0x0][0x2d0], -R0 ;  /* 0x0000b40062027a23 */ /* 0x002fe20000010800 */
[----:B----4-:R-:W-:-:S02]  /*11030*/  F2FP.BF16.PACK_AB R9, R236, R237 ;  /* 0x000000edec09723e */ /* 0x010fc400000010ff */
[----:B------:R-:W-:Y:S01]  /*11040*/  F2FP.BF16.PACK_AB R10, R242, R240 ;  /* 0x000000f0f20a723e */ /* 0x000fe200000010ff */
[----:B------:R1:W-:Y:S02]  /*11050*/  MUFU.EX2 R211, R2 ;  /* 0x0000000200d37308 */ /* 0x0003e40000000800 */
[----:B-1----:R-:W-:-:S06]  /*11060*/  FFMA.FTZ R2, R97, c[0x0][0x2d0], -R0 ;  /* 0x0000b40061027a23 */ /* 0x002fcc0000010800 */
[----:B------:R1:W3:Y:S02]  /*11070*/  MUFU.EX2 R210, R2 ;  /* 0x0000000200d27308 */ /* 0x0002e40000000800 */
[----:B-1----:R-:W-:Y:S01]  /*11080*/  FFMA.FTZ R2, R150, c[0x0][0x2d0], -R5 ;  /* 0x0000b40096027a23 */ /* 0x002fe20000010805 */
[----:B---3--:R-:W-:Y:S01]  /*11090*/  F2FP.BF16.PACK_AB R11, R210, R211 ;  /* 0x000000d3d20b723e */ /* 0x008fe200000010ff */
[----:B------:R-:W-:-:S04]  /*110a0*/  IMAD.MOV.U32 R150, RZ, RZ, R205 ;  /* 0x000000ffff967224 */ /* 0x000fc800078e00cd */
[----:B------:R1:W-:Y:S02]  /*110b0*/  MUFU.EX2 R205, R2 ;  /* 0x0000000200cd7308 */ /* 0x0003e40000000800 */
[C---:B------:R-:W-:Y:S08]  /*110c0*/  HMMA.16816.F32.BF16 R104, R8.reuse, R26, R92 ;  /* 0x0000001a0868723c */ /* 0x040ff0000004185c */
[----:B--2---:R-:W-:Y:S01]  /*110d0*/  HMMA.16816.F32.BF16 R92, R8, R20, R84 ;  /* 0x00000014085c723c */ /* 0x004fe20000041854 */
[----:B-1----:R-:W-:Y:S01]  /*110e0*/  FFMA.FTZ R2, R151, c[0x0][0x2d0], -R5 ;  /* 0x0000b40097027a23 */ /* 0x002fe20000010805 */
[----:B------:R-:W-:-:S03]  /*110f0*/  MOV R151, R103 ;  /* 0x0000006700977202 */ /* 0x000fc60000000f00 */
[----:B------:R1:W2:Y:S03]  /*11100*/  MUFU.EX2 R204, R2 ;  /* 0x0000000200cc7308 */ /* 0x0002a60000000800 */
[C---:B------:R-:W-:Y:S01]  /*11110*/  HMMA.16816.F32.BF16 R84, R8.reuse, R22, R44 ;  /* 0x000000160854723c */ /* 0x040fe2000004182c */
[----:B------:R-:W3:Y:S06]  /*11120*/  LDSM.16.MT88.4 R20, [R217+0x5100] ;  /* 0x00510000d914783b */ /* 0x000eec0000004200 */
[----:B------:R-:W-:Y:S01]  /*11130*/  IMAD.MOV.U32 R47, RZ, RZ, R36 ;  /* 0x000000ffff2f7224 */ /* 0x000fe200078e0024 */
[----:B------:R-:W-:Y:S01]  /*11140*/  HMMA.16816.F32.BF16 R96, R8, R24, R40 ;  /* 0x000000180860723c */ /* 0x000fe20000041828 */
[----:B------:R-:W4:Y:S04]  /*11150*/  LDSM.16.MT88.4 R40, [R214+0x5100] ;  /* 0x00510000d628783b */ /* 0x000f280000004200 */
[----:B------:R-:W-:Y:S01]  /*11160*/  LDSM.16.MT88.4 R24, [R216+0x1900] ;  /* 0x00190000d818783b */ /* 0x000fe20000004200 */
[----:B-1----:R-:W-:-:S02]  /*11170*/  FFMA.FTZ R2, R153, c[0x0][0x2d0], -R5 ;  /* 0x0000b40099027a23 */ /* 0x002fc40000010805 */
[C---:B------:R-:W-:Y:S01]  /*11180*/  HMMA.16816.F32.BF16 R76, R8.reuse, R32, R136 ;  /* 0x00000020084c723c */ /* 0x040fe20000041888 */
[----:B------:R-:W-:Y:S01]  /*11190*/  IMAD.MOV.U32 R153, RZ, RZ, R202 ;  /* 0x000000ffff997224 */ /* 0x000fe200078e00ca */
[----:B------:R1:W-:Y:S05]  /*111a0*/  MUFU.EX2 R203, R2 ;  /* 0x0000000200cb7308 */ /* 0x0003ea0000000800 */
[----:B------:R-:W-:Y:S01]  /*111b0*/  IMAD.MOV.U32 R139, RZ, RZ, R39 ;  /* 0x000000ffff8b7224 */ /* 0x000fe200078e0027 */
[----:B------:R-:W-:Y:S01]  /*111c0*/  HMMA.16816.F32.BF16 R88, R8, R34, R88 ;  /* 0x000000220858723c */ /* 0x000fe20000041858 */
[----:B------:R-:W-:Y:S01]  /*111d0*/  IMAD.MOV.U32 R136, RZ, RZ, R37 ;  /* 0x000000ffff887224 */ /* 0x000fe200078e0025 */
[----:B------:R-:W-:Y:S01]  /*111e0*/  LDSM.16.MT88.4 R32, [R214+0x1900] ;  /* 0x00190000d620783b */ /* 0x000fe20000004200 */
[----:B------:R-:W-:Y:S01]  /*111f0*/  IMAD.MOV.U32 R137, RZ, RZ, R71 ;  /* 0x000000ffff897224 */ /* 0x000fe200078e0047 */
[----:B------:R-:W-:Y:S01]  /*11200*/  MOV R138, R4 ;  /* 0x00000004008a7202 */ /* 0x000fe20000000f00 */
[----:B------:R-:W-:-:S03]  /*11210*/  IMAD.MOV.U32 R71, RZ, RZ, R200 ;  /* 0x000000ffff477224 */ /* 0x000fc600078e00c8 */
[C---:B------:R-:W-:Y:S01]  /*11220*/  HMMA.16816.F32.BF16 R116, R8.reuse, R28, R124 ;  /* 0x0000001c0874723c */ /* 0x040fe2000004187c */
[----:B-1----:R-:W-:Y:S02]  /*11230*/  FFMA.FTZ R2, R155, c[0x0][0x2d0], -R5 ;  /* 0x0000b4009b027a23 */ /* 0x002fe40000010805 */
[----:B------:R-:W-:Y:S02]  /*11240*/  IMAD.MOV.U32 R155, RZ, RZ, R123 ;  /* 0x000000ffff9b7224 */ /* 0x000fe400078e007b */
[----:B------:R1:W-:Y:S03]  /*11250*/  MUFU.EX2 R202, R2 ;  /* 0x0000000200ca7308 */ /* 0x0003e60000000800 */
[C---:B------:R-:W-:Y:S01]  /*11260*/  HMMA.16816.F32.BF16 R108, R8.reuse, R30, R108 ;  /* 0x0000001e086c723c */ /* 0x040fe2000004186c */
[----:B------:R-:W-:Y:S07]  /*11270*/  LDSM.16.MT88.4 R28, [R217+0x1900] ;  /* 0x00190000d91c783b */ /* 0x000fee0000004200 */
[----:B-----5:R-:W-:Y:S01]  /*11280*/  HMMA.16816.F32.BF16 R112, R8, R12, R56 ;  /* 0x0000000c0870723c */ /* 0x020fe20000041838 */
[----:B-1----:R-:W-:-:S07]  /*11290*/  FFMA.FTZ R2, R148, c[0x0][0x2d0], -R0 ;  /* 0x0000b40094027a23 */ /* 0x002fce0000010800 */
[C---:B---3--:R-:W-:Y:S01]  /*112a0*/  HMMA.16816.F32.BF16 R128, R8.reuse, R20, R80 ;  /* 0x000000140880723c */ /* 0x048fe20000041850 */
[----:B------:R-:W-:Y:S02]  /*112b0*/  IMAD.MOV.U32 R148, RZ, RZ, R201 ;  /* 0x000000ffff947224 */ /* 0x000fe400078e00c9 */
[----:B------:R1:W-:Y:S05]  /*112c0*/  MUFU.EX2 R201, R2 ;  /* 0x0000000200c97308 */ /* 0x0003ea0000000800 */
[C---:B------:R-:W-:Y:S01]  /*112d0*/  HMMA.16816.F32.BF16 R100, R8.reuse, R14, R52 ;  /* 0x0000000e0864723c */ /* 0x040fe20000041834 */
[----:B------:R-:W-:Y:S07]  /*112e0*/  LDSM.16.MT88.4 R12, [R213+0x5900] ;  /* 0x00590000d50c783b */ /* 0x000fee0000004200 */
[----:B----4-:R-:W-:Y:S01]  /*112f0*/  HMMA.16816.F32.BF16 R132, R8, R40, R132 ;  /* 0x000000280884723c */ /* 0x010fe20000041884 */
[----:B-1----:R-:W-:Y:S01]  /*11300*/  FFMA.FTZ R2, R149, c[0x0][0x2d0], -R0 ;  /* 0x0000b40095027a23 */ /* 0x002fe20000010800 */
[----:B------:R-:W-:-:S02]  /*11310*/  MOV R149, R38 ;  /* 0x0000002600957202 */ /* 0x000fc40000000f00 */
[----:B------:R-:W1:Y:S01]  /*11320*/  LDSM.16.MT88.4 R36, [R213+0x1900] ;  /* 0x00190000d524783b */ /* 0x000e620000004200 */
[----:B------:R3:W4:Y:S03]  /*11330*/  MUFU.EX2 R200, R2 ;  /* 0x0000000200c87308 */ /* 0x0007260000000800 */
[C---:B------:R-:W-:Y:S08]  /*11340*/  HMMA.16816.F32.BF16 R124, R8.reuse, R42, R72 ;  /* 0x0000002a087c723c */ /* 0x040ff00000041848 */
[----:B------:R-:W-:Y:S01]  /*11350*/  HMMA.16816.F32.BF16 R80, R8, R16, R60 ;  /* 0x000000100850723c */ /* 0x000fe2000004183c */
[----:B---3--:R-:W-:-:S07]  /*11360*/  FFMA.FTZ R2, R154, c[0x0][0x2d0], -R0 ;  /* 0x0000b4009a027a23 */ /* 0x008fce0000010800 */
[----:B------:R-:W-:Y:S01]  /*11370*/  HMMA.16816.F32.BF16 R56, R8, R18, R48 ;  /* 0x000000120838723c */ /* 0x000fe20000041830 */
[----:B------:R-:W-:Y:S01]  /*11380*/  IMAD.MOV.U32 R154, RZ, RZ, R178 ;  /* 0x000000ffff9a7224 */ /* 0x000fe200078e00b2 */
[----:B------:R-:W-:Y:S01]  /*11390*/  LDSM.16.MT88.4 R16, [R213+0x2100] ;  /* 0x00210000d510783b */ /* 0x000fe20000004200 */
[----:B------:R3:W-:Y:S02]  /*113a0*/  MUFU.EX2 R4, R2 ;  /* 0x0000000200047308 */ /* 0x0007e40000000800 */
[----:B---3--:R-:W-:Y:S02]  /*113b0*/  FFMA.FTZ R2, R152, c[0x0][0x2d0], -R0 ;  /* 0x0000b40098027a23 */ /* 0x008fe40000010800 */
[----:B------:R-:W-:-:S04]  /*113c0*/  IMAD.MOV.U32 R152, RZ, RZ, R122 ;  /* 0x000000ffff987224 */ /* 0x000fc800078e007a */
[----:B------:R-:W3:Y:S01]  /*113d0*/  MUFU.EX2 R178, R2 ;  /* 0x0000000200b27308 */ /* 0x000ee20000000800 */
[----:B------:R-:W-:Y:S01]  /*113e0*/  HMMA.16816.F32.BF16 R120, R8, R22, R64 ;  /* 0x000000160878723c */ /* 0x000fe20000041840 */
[----:B------:R-:W-:Y:S06]  /*113f0*/  LDSM.16.MT88.4 R20, [R216+0x5900] ;  /* 0x00590000d814783b */ /* 0x000fec0000004200 */
[----:B--2---:R-:W-:Y:S02]  /*11400*/  F2FP.BF16.PACK_AB R8, R204, R205 ;  /* 0x000000cdcc08723e */ /* 0x004fe400000010ff */
[----:B----4-:R-:W-:-:S02]  /*11410*/  F2FP.BF16.PACK_AB R9, R200, R201 ;  /* 0x000000c9c809723e */ /* 0x010fc400000010ff */
[----:B------:R-:W-:Y:S02]  /*11420*/  F2FP.BF16.PACK_AB R10, R202, R203 ;  /* 0x000000cbca0a723e */ /* 0x000fe400000010ff */
[----:B---3--:R-:W-:Y:S01]  /*11430*/  F2FP.BF16.PACK_AB R11, R178, R4 ;  /* 0x00000004b20b723e */ /* 0x008fe200000010ff */
[----:B------:R-:W-:-:S06]  /*11440*/  FFMA.FTZ R2, R164, c[0x0][0x2d0], -R5 ;  /* 0x0000b400a4027a23 */ /* 0x000fcc0000010805 */
[C---:B-1----:R-:W-:Y:S08]  /*11450*/  HMMA.16816.F32.BF16 R72, R8.reuse, R36, R76 ;  /* 0x000000240848723c */ /* 0x042ff0000004184c */
[C---:B------:R-:W-:Y:S08]  /*11460*/  HMMA.16816.F32.BF16 R64, R8.reuse, R38, R88 ;  /* 0x000000260840723c */ /* 0x040ff00000041858 */
[C---:B------:R-:W-:Y:S07]  /*11470*/  HMMA.16816.F32.BF16 R60, R8.reuse, R32, R116 ;  /* 0x00000020083c723c */ /* 0x040fee0000041874 */
[----:B------:R-:W-:Y:S01]  /*11480*/  IMAD.MOV.U32 R117, RZ, RZ, R137 ;  /* 0x000000ffff757224 */ /* 0x000fe200078e0089 */
[C---:B------:R-:W-:Y:S01]  /*11490*/  HMMA.16816.F32.BF16 R52, R8.reuse, R34, R108 ;  /* 0x000000220834723c */ /* 0x040fe2000004186c */
[----:B------:R-:W1:Y:S01]  /*114a0*/  LDSM.16.MT88.4 R32, [R214+0x5900] ;  /* 0x00590000d620783b */ /* 0x000e620000004200 */
[----:B------:R-:W-:Y:S01]  /*114b0*/  MOV R137, R171 ;  /* 0x000000ab00897202 */ /* 0x000fe20000000f00 */
[----:B------:R-:W-:Y:S01]  /*114c0*/  IMAD.MOV.U32 R118, RZ, RZ, R136 ;  /* 0x000000ffff767224 */ /* 0x000fe200078e0088 */
[----:B------:R2:W-:Y:S01]  /*114d0*/  MUFU.EX2 R171, R2 ;  /* 0x0000000200ab7308 */ /* 0x0005e20000000800 */
[----:B------:R-:W-:Y:S01]  /*114e0*/  IMAD.MOV.U32 R136, RZ, RZ, R170 ;  /* 0x000000ffff887224 */ /* 0x000fe200078e00aa */
[----:B------:R-:W-:Y:S01]  /*114f0*/  MOV R119, R47 ;  /* 0x0000002f00777202 */ /* 0x000fe20000000f00 */
[----:B------:R-:W-:Y:S01]  /*11500*/  IMAD.MOV.U32 R116, RZ, RZ, R138 ;  /* 0x000000ffff747224 */ /* 0x000fe200078e008a */
[----:B------:R-:W-:Y:S01]  /*11510*/  HMMA.16816.F32.BF16 R40, R8, R24, R92 ;  /* 0x000000180828723c */ /* 0x000fe2000004185c */
[----:B------:R-:W-:-:S07]  /*11520*/  IMAD.MOV.U32 R138, RZ, RZ, R168 ;  /* 0x000000ffff8a7224 */ /* 0x000fce00078e00a8 */
[----:B------:R-:W-:Y:S01]  /*11530*/  HMMA.16816.F32.BF16 R36, R8, R26, R84 ;  /* 0x0000001a0824723c */ /* 0x000fe20000041854 */
[----:B------:R-:W3:Y:S01]  /*11540*/  LDSM.16.MT88.4 R24, [R217+0x5900] ;  /* 0x00590000d918783b */ /* 0x000ee20000004200 */
[----:B--2---:R-:W-:-:S04]  /*11550*/  FFMA.FTZ R2, R165, c[0x0][0x2d0], -R5 ;  /* 0x0000b400a5027a23 */ /* 0x004fc80000010805 */
[----:B------:R2:W4:Y:S02]  /*11560*/  MUFU.EX2 R170, R2 ;  /* 0x0000000200aa7308 */ /* 0x0005240000000800 */
[C---:B------:R-:W-:Y:S08]  /*11570*/  HMMA.16816.F32.BF16 R76, R8.reuse, R12, R112 ;  /* 0x0000000c084c723c */ /* 0x040ff00000041870 */
[----:B------:R-:W-:Y:S01]  /*11580*/  HMMA.16816.F32.BF16 R84, R8, R14, R100 ;  /* 0x0000000e0854723c */ /* 0x000fe20000041864 */
[----:B------:R-:W5:Y:S01]  /*11590*/  LDSM.16.MT88.4 R12, [R214+0x2100] ;  /* 0x00210000d60c783b */ /* 0x000f620000004200 */
[----:B--2---:R-:W-:-:S06]  /*115a0*/  FFMA.FTZ R2, R166, c[0x0][0x2d0], -R5 ;  /* 0x0000b400a6027a23 */ /* 0x004fcc0000010805 */
[C---:B------:R-:W-:Y:S01]  /*115b0*/  HMMA.16816.F32.BF16 R44, R8.reuse, R28, R96 ;  /* 0x0000001c082c723c */ /* 0x040fe20000041860 */
[----:B------:R2:W-:Y:S07]  /*115c0*/  MUFU.EX2 R168, R2 ;  /* 0x0000000200a87308 */ /* 0x0005ee0000000800 */
[C---:B------:R-:W-:Y:S01]  /*115d0*/  HMMA.16816.F32.BF16 R48, R8.reuse, R30, R104 ;  /* 0x0000001e0830723c */ /* 0x040fe20000041868 */
[----:B------:R-:W4:Y:S07]  /*115e0*/  LDSM.16.MT88.4 R28, [R217+0x2100] ;  /* 0x00210000d91c783b */ /* 0x000f2e0000004200 */
[----:B-1----:R-:W-:Y:S01]  /*115f0*/  HMMA.16816.F32.BF16 R92, R8, R32, R132 ;  /* 0x00000020085c723c */ /* 0x002fe20000041884 */
[----:B--2---:R-:W-:-:S02]  /*11600*/  FFMA.FTZ R2, R167, c[0x0][0x2d0], -R5 ;  /* 0x0000b400a7027a23 */ /* 0x004fc40000010805 */
[----:B------:R-:W-:Y:S02]  /*11610*/  IMAD.MOV.U32 R167, RZ, RZ, R154 ;  /* 0x000000ffffa77224 */ /* 0x000fe400078e009a */
[----:B------:R1:W2:Y:S03]  /*11620*/  MUFU.EX2 R166, R2 ;  /* 0x0000000200a67308 */ /* 0x0002a60000000800 */
[----:B------:R-:W-:Y:S01]  /*11630*/  HMMA.16816.F32.BF16 R108, R8, R34, R124 ;  /* 0x00000022086c723c */ /* 0x000fe2000004187c */
[----:B------:R-:W2:Y:S01]  /*11640*/  LDSM.16.MT88.4 R32, [R216+0x2100] ;  /* 0x00210000d820783b */ /* 0x000ea20000004200 */
[----:B------:R-:W-:Y:S02]  /*11650*/  IMAD.MOV.U32 R154, RZ, RZ, R155 ;  /* 0x000000ffff9a7224 */ /* 0x000fe400078e009b */
[----:B------:R-:W-:Y:S02]  /*11660*/  IMAD.MOV.U32 R134, RZ, RZ, R116 ;  /* 0x000000ffff867224 */ /* 0x000fe400078e0074 */
[----:B------:R-:W-:-:S02]  /*11670*/  IMAD.MOV.U32 R116, RZ, RZ, R119 ;  /* 0x000000ffff747224 */ /* 0x000fc400078e0077 */
[C---:B---3--:R-:W-:Y:S01]  /*11680*/  HMMA.16816.F32.BF16 R128, R8.reuse, R24, R128 ;  /* 0x000000180880723c */ /* 0x048fe20000041880 */
[----:B------:R-:W-:Y:S02]  /*11690*/  IMAD.MOV.U32 R119, RZ, RZ, R148 ;  /* 0x000000ffff777224 */ /* 0x000fe400078e0094 */
[----:B------:R-:W-:Y:S02]  /*116a0*/  IMAD.MOV.U32 R148, RZ, RZ, R153 ;  /* 0x000000ffff947224 */ /* 0x000fe400078e0099 */
[----:B------:R-:W-:Y:S01]  /*116b0*/  IMAD.MOV.U32 R135, RZ, RZ, R117 ;  /* 0x000000ffff877224 */ /* 0x000fe200078e0075 */
[----:B------:R-:W-:Y:S01]  /*116c0*/  MOV R117, R152 ;  /* 0x0000009800757202 */ /* 0x000fe20000000f00 */
[--C-:B-1----:R-:W-:Y:S01]  /*116d0*/  FFMA.FTZ R2, R156, c[0x0][0x2d0], -R0.reuse ;  /* 0x0000b4009c027a23 */ /* 0x102fe20000010800 */
[C---:B------:R-:W-:Y:S01]  /*116e0*/  HMMA.16816.F32.BF16 R120, R8.reuse, R26, R120 ;  /* 0x0000001a0878723c */ /* 0x040fe20000041878 */
[----:B------:R-:W1:Y:S01]  /*116f0*/  LDSM.16.MT88.4 R24, [R213+0x6100] ;  /* 0x00610000d518783b */ /* 0x000e620000004200 */
[----:B------:R-:W-:Y:S01]  /*11700*/  IMAD.MOV.U32 R132, RZ, RZ, R119 ;  /* 0x000000ffff847224 */ /* 0x000fe200078e0077 */
[----:B------:R3:W-:Y:S05]  /*11710*/  MUFU.EX2 R165, R2 ;  /* 0x0000000200a57308 */ /* 0x0007ea0000000800 */
[C---:B------:R-:W-:Y:S08]  /*11720*/  HMMA.16816.F32.BF16 R112, R8.reuse, R20, R80 ;  /* 0x000000140870723c */ /* 0x040ff00000041850 */
[----:B------:R-:W-:Y:S01]  /*11730*/  HMMA.16816.F32.BF16 R100, R8, R22, R56 ;  /* 0x000000160864723c */ /* 0x000fe20000041838 */
[----:B------:R-:W1:Y:S01]  /*11740*/  LDSM.16.MT88.4 R20, [R214+0x6100] ;  /* 0x00610000d614783b */ /* 0x000e620000004200 */
[----:B---3--:R-:W-:-:S04]  /*11750*/  FFMA.FTZ R2, R157, c[0x0][0x2d0], -R0 ;  /* 0x0000b4009d027a23 */ /* 0x008fc80000010800 */
[----:B------:R3:W3:Y:S01]  /*11760*/  MUFU.EX2 R164, R2 ;  /* 0x0000000200a47308 */ /* 0x0006e20000000800 */
[----:B----4-:R-:W-:Y:S02]  /*11770*/  F2FP.BF16.PACK_AB R8, R170, R171 ;  /* 0x000000abaa08723e */ /* 0x010fe400000010ff */
[----:B--2---:R-:W-:Y:S01]  /*11780*/  F2FP.BF16.PACK_AB R10, R166, R168 ;  /* 0x000000a8a60a723e */ /* 0x004fe200000010ff */
[----:B---3--:R-:W-:Y:S01]  /*11790*/  FFMA.FTZ R2, R159, c[0x0][0x2d0], -R0 ;  /* 0x0000b4009f027a23 */ /* 0x008fe20000010800 */
[----:B------:R-:W-:Y:S01]  /*117a0*/  F2FP.BF16.PACK_AB R9, R164, R165 ;  /* 0x000000a5a409723e */ /* 0x000fe200000010ff */
[----:B------:R-:W-:Y:S02]  /*117b0*/  IMAD.MOV.U32 R159, RZ, RZ, R148 ;  /* 0x000000ffff9f7224 */ /* 0x000fe400078e0094 */
[----:B------:R2:W-:Y:S02]  /*117c0*/  MUFU.EX2 R157, R2 ;  /* 0x00000002009d7308 */ /* 0x0005e40000000800 */
[----:B--2---:R-:W-:Y:S01]  /*117d0*/  FFMA.FTZ R2, R158, c[0x0][0x2d0], -R0 ;  /* 0x0000b4009e027a23 */ /* 0x004fe20000010800 */
[----:B------:R-:W-:-:S05]  /*117e0*/  MOV R158, R136 ;  /* 0x00000088009e7202 */ /* 0x000fca0000000f00 */
[----:B------:R2:W3:Y:S02]  /*117f0*/  MUFU.EX2 R156, R2 ;  /* 0x00000002009c7308 */ /* 0x0004e40000000800 */
[----:B--2---:R-:W-:Y:S01]  /*11800*/  FFMA.FTZ R2, R175, c[0x0][0x2d0], -R5 ;  /* 0x0000b400af027a23 */ /* 0x004fe20000010805 */
[----:B---3--:R-:W-:Y:S01]  /*11810*/  F2FP.BF16.PACK_AB R11, R156, R157 ;  /* 0x0000009d9c0b723e */ /* 0x008fe200000010ff */
[----:B------:R-:W-:-:S04]  /*11820*/  IMAD.MOV.U32 R175, RZ, RZ, R137 ;  /* 0x000000ffffaf7224 */ /* 0x000fc800078e0089 */
[----:B------:R2:W-:Y:S02]  /*11830*/  MUFU.EX2 R155, R2 ;  /* 0x00000002009b7308 */ /* 0x0005e40000000800 */
[C---:B------:R-:W-:Y:S08]  /*11840*/  HMMA.16816.F32.BF16 R104, R8.reuse, R16, R72 ;  /* 0x000000100868723c */ /* 0x040ff00000041848 */
[----:B------:R-:W-:Y:S01]  /*11850*/  HMMA.16816.F32.BF16 R96, R8, R18, R64 ;  /* 0x000000120860723c */ /* 0x000fe20000041840 */
[----:B------:R-:W3:Y:S01]  /*11860*/  LDSM.16.MT88.4 R16, [R217+0x6100] ;  /* 0x00610000d910783b */ /* 0x000ee20000004200 */
[----:B--2---:R-:W-:-:S02]  /*11870*/  FFMA.FTZ R2, R176, c[0x0][0x2d0], -R5 ;  /* 0x0000b400b0027a23 */ /* 0x004fc40000010805 */
[----:B------:R-:W-:Y:S02]  /*11880*/  IMAD.MOV.U32 R176, RZ, RZ, R154 ;  /* 0x000000ffffb07224 */ /* 0x000fe400078e009a */
[----:B------:R2:W4:Y:S02]  /*11890*/  MUFU.EX2 R154, R2 ;  /* 0x00000002009a7308 */ /* 0x0005240000000800 */
[C---:B-----5:R-:W-:Y:S08]  /*118a0*/  HMMA.16816.F32.BF16 R88, R8.reuse, R12, R60 ;  /* 0x0000000c0858723c */ /* 0x060ff0000004183c */
[----:B------:R-:W-:Y:S01]  /*118b0*/  HMMA.16816.F32.BF16 R80, R8, R14, R52 ;  /* 0x0000000e0850723c */ /* 0x000fe20000041834 */
[----:B------:R-:W5:Y:S01]  /*118c0*/  LDSM.16.MT88.4 R12, [R216+0x6100] ;  /* 0x00610000d80c783b */ /* 0x000f620000004200 */
[----:B--2---:R-:W-:-:S06]  /*118d0*/  FFMA.FTZ R2, R177, c[0x0][0x2d0], -R5 ;  /* 0x0000b400b1027a23 */ /* 0x004fcc0000010805 */
[----:B------:R-:W-:Y:S01]  /*118e0*/  HMMA.16816.F32.BF16 R72, R8, R28, R44 ;  /* 0x0000001c0848723c */ /* 0x000fe2000004182c */
[----:B------:R-:W-:Y:S01]  /*118f0*/  MOV R177, R167 ;  /* 0x000000a700b17202 */ /* 0x000fe20000000f00 */
[----:B------:R-:W-:Y:S01]  /*11900*/  IMAD.MOV.U32 R167, RZ, RZ, R118 ;  /* 0x000000ffffa77224 */ /* 0x000fe200078e0076 */
[----:B------:R2:W-:Y:S01]  /*11910*/  MUFU.EX2 R153, R2 ;  /* 0x0000000200997308 */ /* 0x0005e20000000800 */
[----:B------:R-:W-:-:S04]  /*11920*/  IMAD.MOV.U32 R118, RZ, RZ, R149 ;  /* 0x000000ffff767224 */ /* 0x000fc800078e0095 */
[----:B------:R-:W-:Y:S01]  /*11930*/  HMMA.16816.F32.BF16 R64, R8, R30, R48 ;  /* 0x0000001e0840723c */ /* 0x000fe20000041830 */
[----:B------:R-:W-:Y:S01]  /*11940*/  LDSM.16.MT88.4 R28, [R214+0x2900] ;  /* 0x00290000d61c783b */ /* 0x000fe20000004200 */
[----:B------:R-:W-:-:S06]  /*11950*/  IMAD.MOV.U32 R133, RZ, RZ, R118 ;  /* 0x000000ffff857224 */ /* 0x000fcc00078e0076 */
[C---:B------:R-:W-:Y:S01]  /*11960*/  HMMA.16816.F32.BF16 R60, R8.reuse, R32, R40 ;  /* 0x00000020083c723c */ /* 0x040fe20000041828 */
[----:B--2---:R-:W-:Y:S02]  /*11970*/  FFMA.FTZ R2, R179, c[0x0][0x2d0], -R5 ;  /* 0x0000b400b3027a23 */ /* 0x004fe40000010805 */
[----:B------:R-:W-:Y:S02]  /*11980*/  IMAD.MOV.U32 R179, RZ, RZ, R151 ;  /* 0x000000ffffb37224 */ /* 0x000fe400078e0097 */
[----:B------:R2:W-:Y:S03]  /*11990*/  MUFU.EX2 R152, R2 ;  /* 0x0000000200987308 */ /* 0x0005e60000000800 */
[C---:B------:R-:W-:Y:S01]  /*119a0*/  HMMA.16816.F32.BF16 R52, R8.reuse, R34, R36 ;  /* 0x000000220834723c */ /* 0x040fe20000041824 */
[----:B------:R-:W4:Y:S07]  /*119b0*/  LDSM.16.MT88.4 R32, [R213+0x2900] ;  /* 0x00290000d520783b */ /* 0x000f2e0000004200 */
[----:B-1----:R-:W-:Y:S01]  /*119c0*/  HMMA.16816.F32.BF16 R44, R8, R24, R76 ;  /* 0x00000018082c723c */ /* 0x002fe2000004184c */
[----:B--2---:R-:W-:-:S07]  /*119d0*/  FFMA.FTZ R2, R169, c[0x0][0x2d0], -R0 ;  /* 0x0000b400a9027a23 */ /* 0x004fce0000010800 */
[C---:B------:R-:W-:Y:S01]  /*119e0*/  HMMA.16816.F32.BF16 R48, R8.reuse, R26, R84 ;  /* 0x0000001a0830723c */ /* 0x040fe20000041854 */
[----:B------:R-:W1:Y:S01]  /*119f0*/  LDSM.16.MT88.4 R24, [R217+0x2900] ;  /* 0x00290000d918783b */ /* 0x000e620000004200 */
[----:B------:R-:W-:Y:S01]  /*11a00*/  MOV R169, R150 ;  /* 0x0000009600a97202 */ /* 0x000fe20000000f00 */
[----:B------:R2:W-:Y:S05]  /*11a10*/  MUFU.EX2 R151, R2 ;  /* 0x0000000200977308 */ /* 0x0005ea0000000800 */
[C---:B------:R-:W-:Y:S08]  /*11a20*/  HMMA.16816.F32.BF16 R36, R8.reuse, R22, R108 ;  /* 0x000000160824723c */ /* 0x040ff0000004186c */
[----:B---3--:R-:W-:Y:S01]  /*11a30*/  HMMA.16816.F32.BF16 R76, R8, R18, R120 ;  /* 0x00000012084c723c */ /* 0x008fe20000041878 */
[----:B--2---:R-:W-:-:S02]  /*11a40*/  FFMA.FTZ R2, R173, c[0x0][0x2d0], -R0 ;  /* 0x0000b400ad027a23 */ /* 0x004fc40000010800 */
[----:B------:R-:W-:Y:S02]  /*11a50*/  IMAD.MOV.U32 R173, RZ, RZ, R138 ;  /* 0x000000ffffad7224 */ /* 0x000fe400078e008a */
[----:B------:R2:W3:Y:S03]  /*11a60*/  MUFU.EX2 R150, R2 ;  /* 0x0000000200967308 */ /* 0x0004e60000000800 */
[C---:B------:R-:W-:Y:S01]  /*11a70*/  HMMA.16816.F32.BF16 R40, R8.reuse, R20, R92 ;  /* 0x000000140828723c */ /* 0x040fe2000004185c */
[----:B------:R-:W1:Y:S07]  /*11a80*/  LDSM.16.MT88.4 R20, [R216+0x2900] ;  /* 0x00290000d814783b */ /* 0x000e6e0000004200 */
[----:B------:R-:W-:Y:S01]  /*11a90*/  HMMA.16816.F32.BF16 R56, R8, R16, R128 ;  /* 0x000000100838723c */ /* 0x000fe20000041880 */
[----:B------:R-:W-:Y:S01]  /*11aa0*/  LDSM.16.MT88.4 R16, [R214+0x6900] ;  /* 0x00690000d610783b */ /* 0x000fe20000004200 */
[----:B--2---:R-:W-:-:S06]  /*11ab0*/  FFMA.FTZ R2, R172, c[0x0][0x2d0], -R0 ;  /* 0x0000b400ac027a23 */ /* 0x004fcc0000010800 */
[----:B-----5:R-:W-:Y:S01]  /*11ac0*/  HMMA.16816.F32.BF16 R120, R8, R12, R112 ;  /* 0x0000000c0878723c */ /* 0x020fe20000041870 */
[----:B------:R-:W-:Y:S01]  /*11ad0*/  IMAD.MOV.U32 R172, RZ, RZ, R135 ;  /* 0x000000ffffac7224 */ /* 0x000fe200078e0087 */
[----:B------:R2:W-:Y:S01]  /*11ae0*/  MUFU.EX2 R149, R2 ;  /* 0x0000000200957308 */ /* 0x0005e20000000800 */
[----:B------:R-:W-:Y:S02]  /*11af0*/  IMAD.MOV.U32 R135, RZ, RZ, R167 ;  /* 0x000000ffff877224 */ /* 0x000fe400078e00a7 */
[----:B------:R-:W-:-:S03]  /*11b00*/  IMAD.MOV.U32 R167, RZ, RZ, R116 ;  /* 0x000000ffffa77224 */ /* 0x000fc600078e0074 */
[----:B------:R-:W-:Y:S01]  /*11b10*/  HMMA.16816.F32.BF16 R108, R8, R14, R100 ;  /* 0x0000000e086c723c */ /* 0x000fe20000041864 */
[----:B------:R-:W5:Y:S01]  /*11b20*/  LDSM.16.MT88.4 R12, [R213+0x6900] ;  /* 0x00690000d50c783b */ /* 0x000f620000004200 */
[----:B------:R-:W-:-:S05]  /*11b30*/  IMAD.MOV.U32 R131, RZ, RZ, R71 ;  /* 0x000000ffff837224 */ /* 0x000fca00078e0047 */
[----:B----4-:R-:W-:Y:S02]  /*11b40*/  F2FP.BF16.PACK_AB R8, R154, R155 ;  /* 0x0000009b9a08723e */ /* 0x010fe400000010ff */
[----:B---3--:R-:W-:Y:S01]  /*11b50*/  F2FP.BF16.PACK_AB R9, R150, R151 ;  /* 0x000000979609723e */ /* 0x008fe200000010ff */
[----:B--2---:R-:W-:Y:S01]  /*11b60*/  FFMA.FTZ R2, R174, c[0x0][0x2d0], -R0 ;  /* 0x0000b400ae027a23 */ /* 0x004fe20000010800 */
[----:B------:R-:W-:Y:S01]  /*11b70*/  F2FP.BF16.PACK_AB R10, R152, R153 ;  /* 0x00000099980a723e */ /* 0x000fe200000010ff */
[----:B------:R-:W-:Y:S01]  /*11b80*/  IMAD.MOV.U32 R174, RZ, RZ, R134 ;  /* 0x000000ffffae7224 */ /* 0x000fe200078e0086 */
[----:B------:R-:W-:Y:S01]  /*11b90*/  MOV R134, R117 ;  /* 0x0000007500867202 */ /* 0x000fe20000000f00 */
[----:B------:R-:W2:Y:S02]  /*11ba0*/  MUFU.EX2 R148, R2 ;  /* 0x0000000200947308 */ /* 0x000ea40000000800 */
[----:B--2---:R-:W-:Y:S01]  /*11bb0*/  F2FP.BF16.PACK_AB R11, R148, R149 ;  /* 0x00000095940b723e */ /* 0x004fe200000010ff */
[----:B------:R-:W-:-:S02]  /*11bc0*/  FFMA.FTZ R2, R238, c[0x0][0x2d0], -R5 ;  /* 0x0000b400ee027a23 */ /* 0x000fc40000010805 */
[----:B------:R-:W-:-:S03]  /*11bd0*/  IMAD.MOV.U32 R238, RZ, RZ, R139 ;  /* 0x000000ffffee7224 */ /* 0x000fc600078e008b */
[----:B------:R2:W-:Y:S01]  /*11be0*/  MUFU.EX2 R139, R2 ;  /* 0x00000002008b7308 */ /* 0x0005e20000000800 */
[C---:B------:R-:W-:Y:S08]  /*11bf0*/  HMMA.16816.F32.BF16 R124, R8.reuse, R34, R96 ;  /* 0x00000022087c723c */ /* 0x040ff00000041860 */
[----:B-1----:R-:W-:Y:S01]  /*11c00*/  HMMA.16816.F32.BF16 R96, R8, R24, R72 ;  /* 0x000000180860723c */ /* 0x002fe20000041848 */
[----:B--2---:R-:W-:Y:S01]  /*11c10*/  FFMA.FTZ R2, R239, c[0x0][0x2d0], -R5 ;  /* 0x0000b400ef027a23 */ /* 0x004fe20000010805 */
[----:B------:R-:W-:-:S06]  /*11c20*/  MOV R239, R70 ;  /* 0x0000004600ef7202 */ /* 0x000fcc0000000f00 */
[C---:B------:R-:W-:Y:S01]  /*11c30*/  HMMA.16816.F32.BF16 R100, R8.reuse, R26, R64 ;  /* 0x0000001a0864723c */ /* 0x040fe20000041840 */
[----:B------:R-:W1:Y:S01]  /*11c40*/  LDSM.16.MT88.4 R24, [R217+0x6900] ;  /* 0x00690000d918783b */ /* 0x000e620000004200 */
[----:B------:R2:W3:Y:S06]  /*11c50*/  MUFU.EX2 R138, R2 ;  /* 0x00000002008a7308 */ /* 0x0004ec0000000800 */
[C---:B------:R-:W-:Y:S01]  /*11c60*/  HMMA.16816.F32.BF16 R116, R8.reuse, R32, R104 ;  /* 0x000000200874723c */ /* 0x040fe20000041868 */
[----:B------:R-:W4:Y:S07]  /*11c70*/  LDSM.16.MT88.4 R32, [R216+0x6900] ;  /* 0x00690000d820783b */ /* 0x000f2e0000004200 */
[----:B------:R-:W-:Y:S01]  /*11c80*/  HMMA.16816.F32.BF16 R112, R8, R28, R88 ;  /* 0x0000001c0870723c */ /* 0x000fe20000041858 */
[----:B--2---:R-:W-:Y:S01]  /*11c90*/  FFMA.FTZ R2, R241, c[0x0][0x2d0], -R5 ;  /* 0x0000b400f1027a23 */ /* 0x004fe20000010805 */
[----:B------:R-:W-:Y:S01]  /*11ca0*/  MOV R241, R177 ;  /* 0x000000b100f17202 */ /* 0x000fe20000000f00 */
[----:B------:R-:W-:-:S02]  /*11cb0*/  IMAD.MOV.U32 R177, RZ, RZ, R6 ;  /* 0x000000ffffb17224 */ /* 0x000fc400078e0006 */
[----:B------:R2:W-:Y:S03]  /*11cc0*/  MUFU.EX2 R137, R2 ;  /* 0x0000000200897308 */ /* 0x0005e60000000800 */
[C---:B------:R-:W-:Y:S08]  /*11cd0*/  HMMA.16816.F32.BF16 R88, R8.reuse, R22, R52 ;  /* 0x000000160858723c */ /* 0x040ff00000041834 */
[----:B-----5:R-:W-:Y:S01]  /*11ce0*/  HMMA.16816.F32.BF16 R64, R8, R14, R48 ;  /* 0x0000000e0840723c */ /* 0x020fe20000041830 */
[----:B--2---:R-:W-:-:S07]  /*11cf0*/  FFMA.FTZ R2, R243, c[0x0][0x2d0], -R5 ;  /* 0x0000b400f3027a23 */ /* 0x004fce0000010805 */
[C---:B------:R-:W-:Y:S01]  /*11d00*/  HMMA.16816.F32.BF16 R84, R8.reuse, R12, R44 ;  /* 0x0000000c0854723c */ /* 0x040fe2000004182c */
[----:B------:R-:W-:Y:S01]  /*11d10*/  IMAD.MOV.U32 R243, RZ, RZ, R176 ;  /* 0x000000fffff37224 */ /* 0x000fe200078e00b0 */
[----:B------:R2:W-:Y:S01]  /*11d20*/  MUFU.EX2 R136, R2 ;  /* 0x0000000200887308 */ /* 0x0005e20000000800 */
[----:B------:R-:W-:Y:S01]  /*11d30*/  MOV R176, R135 ;  /* 0x0000008700b07202 */ /* 0x000fe20000000f00 */
[----:B------:R-:W-:Y:S04]  /*11d40*/  LDSM.16.MT88.4 R12, [R216+0x3100] ;  /* 0x00310000d80c783b */ /* 0x000fe80000004200 */
[C---:B-1----:R-:W-:Y:S08]  /*11d50*/  HMMA.16816.F32.BF16 R48, R8.reuse, R24, R56 ;  /* 0x000000180830723c */ /* 0x042ff00000041838 */
[----:B------:R-:W-:Y:S01]  /*11d60*/  HMMA.16816.F32.BF16 R52, R8, R26, R76 ;  /* 0x0000001a0834723c */ /* 0x000fe2000004184c */
[----:B------:R-:W1:Y:S01]  /*11d70*/  LDSM.16.MT88.4 R24, [R213+0x7100] ;  /* 0x00710000d518783b */ /* 0x000e620000004200 */
[----:B--2---:R-:W-:-:S02]  /*11d80*/  FFMA.FTZ R2, R206, c[0x0][0x2d0], -R0 ;  /* 0x0000b400ce027a23 */ /* 0x004fc40000010800 */
[----:B------:R-:W-:Y:S01]  /*11d90*/  IMAD.MOV.U32 R206, RZ, RZ, R7 ;  /* 0x000000ffffce7224 */ /* 0x000fe200078e0007 */
[----:B------:R-:W-:Y:S01]  /*11da0*/  LDSM.16.MT88.4 R76, [R213+0x3900] ;  /* 0x00390000d54c783b */ /* 0x000fe20000004200 */
[----:B------:R2:W-:Y:S02]  /*11db0*/  MUFU.EX2 R71, R2 ;  /* 0x0000000200477308 */ /* 0x0005e40000000800 */
[C---:B------:R-:W-:Y:S01]  /*11dc0*/  HMMA.16816.F32.BF16 R92, R8.reuse, R20, R60 ;  /* 0x00000014085c723c */ /* 0x040fe2000004183c */
[----:B------:R-:W5:Y:S07]  /*11dd0*/  LDSM.16.MT88.4 R20, [R214+0x3100] ;  /* 0x00310000d614783b */ /* 0x000f6e0000004200 */
[----:B------:R-:W-:Y:S01]  /*11de0*/  HMMA.16816.F32.BF16 R60, R8, R16, R40 ;  /* 0x00000010083c723c */ /* 0x000fe20000041828 */
[----:B--2---:R-:W-:-:S07]  /*11df0*/  FFMA.FTZ R2, R207, c[0x0][0x2d0], -R0 ;  /* 0x0000b400cf027a23 */ /* 0x004fce0000010800 */
[C---:B------:R-:W-:Y:S01]  /*11e00*/  HMMA.16816.F32.BF16 R40, R8.reuse, R18, R36 ;  /* 0x000000120828723c */ /* 0x040fe20000041824 */
[----:B------:R-:W2:Y:S01]  /*11e10*/  LDSM.16.MT88.4 R16, [R217+0x3100] ;  /* 0x00310000d910783b */ /* 0x000ea20000004200 */
[----:B------:R1:W1:Y:S06]  /*11e20*/  MUFU.EX2 R70, R2 ;  /* 0x0000000200467308 */ /* 0x00026c0000000800 */
[C---:B------:R-:W-:Y:S01]  /*11e30*/  HMMA.16816.F32.BF16 R104, R8.reuse, R30, R80 ;  /* 0x0000001e0868723c */ /* 0x040fe20000041850 */
[----:B------:R-:W2:Y:S07]  /*11e40*/  LDSM.16.MT88.4 R28, [R213+0x3100] ;  /* 0x00310000d51c783b */ /* 0x000eae0000004200 */
[----:B----4-:R-:W-:Y:S01]  /*11e50*/  HMMA.16816.F32.BF16 R44, R8, R32, R120 ;  /* 0x00000020082c723c */ /* 0x010fe20000041878 */
[----:B-1----:R-:W-:-:S04]  /*11e60*/  FFMA.FTZ R2, R208, c[0x0][0x2d0], -R0 ;  /* 0x0000b400d0027a23 */ /* 0x002fc80000010800 */
[----:B------:R1:W-:Y:S03]  /*11e70*/  MUFU.EX2 R59, R2 ;  /* 0x00000002003b7308 */ /* 0x0003e60000000800 */
[----:B------:R-:W-:Y:S01]  /*11e80*/  HMMA.16816.F32.BF16 R36, R8, R34, R108 ;  /* 0x000000220824723c */ /* 0x000fe2000004186c */
[----:B------:R-:W4:Y:S04]  /*11e90*/  LDSM.16.MT88.4 R32, [R214+0x7100] ;  /* 0x00710000d620783b */ /* 0x000f280000004200 */
[----:B------:R-:W-:Y:S02]  /*11ea0*/  LDSM.16.MT88.4 R108, [R213+0x7900] ;  /* 0x00790000d56c783b */ /* 0x000fe40000004200 */
[----:B---3--:R-:W-:-:S02]  /*11eb0*/  F2FP.BF16.PACK_AB R8, R138, R139 ;  /* 0x0000008b8a08723e */ /* 0x008fc400000010ff */
[----:B------:R-:W-:Y:S02]  /*11ec0*/  F2FP.BF16.PACK_AB R9, R70, R71 ;  /* 0x000000474609723e */ /* 0x000fe400000010ff */
[----:B------:R-:W-:Y:S01]  /*11ed0*/  F2FP.BF16.PACK_AB R10, R136, R137 ;  /* 0x00000089880a723e */ /* 0x000fe200000010ff */
[----:B-1----:R-:W-:-:S04]  /*11ee0*/  FFMA.FTZ R2, R209, c[0x0][0x2d0], -R0 ;  /* 0x0000b400d1027a23 */ /* 0x002fc80000010800 */
[----:B------:R1:W3:Y:S02]  /*11ef0*/  MUFU.EX2 R58, R2 ;  /* 0x00000002003a7308 */ /* 0x0002e40000000800 */
[----:B-1----:R-:W-:Y:S01]  /*11f00*/  FFMA.FTZ R2, R131, c[0x0][0x2d0], -R5 ;  /* 0x0000b40083027a23 */ /* 0x002fe20000010805 */
[----:B---3--:R-:W-:-:S05]  /*11f10*/  F2FP.BF16.PACK_AB R11, R58, R59 ;  /* 0x0000003b3a0b723e */ /* 0x008fca00000010ff */
[----:B------:R1:W-:Y:S02]  /*11f20*/  MUFU.EX2 R57, R2 ;  /* 0x0000000200397308 */ /* 0x0003e40000000800 */
[C---:B------:R-:W-:Y:S08]  /*11f30*/  HMMA.16816.F32.BF16 R64, R8.reuse, R26, R64 ;  /* 0x0000001a0840723c */ /* 0x040ff00000041840 */
[----:B------:R-:W-:Y:S01]  /*11f40*/  HMMA.16816.F32.BF16 R128, R8, R24, R84 ;  /* 0x000000180880723c */ /* 0x000fe20000041854 */
[----:B------:R-:W-:Y:S01]  /*11f50*/  LDSM.16.MT88.4 R84, [R214+0x3900] ;  /* 0x00390000d654783b */ /* 0x000fe20000004200 */
[----:B-1----:R-:W-:-:S02]  /*11f60*/  FFMA.FTZ R2, R239, c[0x0][0x2d0], -R5 ;  /* 0x0000b400ef027a23 */ /* 0x002fc40000010805 */
[----:B------:R-:W-:Y:S02]  /*11f70*/  IMAD.MOV.U32 R239, RZ, RZ, R179 ;  /* 0x000000ffffef7224 */ /* 0x000fe400078e00b3 */
[----:B------:R1:W-:Y:S01]  /*11f80*/  MUFU.EX2 R56, R2 ;  /* 0x0000000200387308 */ /* 0x0003e20000000800 */
[----:B------:R-:W-:Y:S01]  /*11f90*/  IMAD.MOV.U32 R179, RZ, RZ, R133 ;  /* 0x000000ffffb37224 */ /* 0x000fe200078e0085 */
[C---:B-----5:R-:W-:Y:S08]  /*11fa0*/  HMMA.16816.F32.BF16 R80, R8.reuse, R20, R112 ;  /* 0x000000140850723c */ /* 0x060ff00000041870 */
[----:B------:R-:W-:Y:S01]  /*11fb0*/  HMMA.16816.F32.BF16 R20, R8, R22, R104 ;  /* 0x000000160814723c */ /* 0x000fe20000041868 */
[----:B-1----:R-:W-:-:S02]  /*11fc0*/  FFMA.FTZ R2, R238, c[0x0][0x2d0], -R5 ;  /* 0x0000b400ee027a23 */ /* 0x002fc40000010805 */
[----:B------:R-:W-:Y:S01]  /*11fd0*/  IMAD.MOV.U32 R238, RZ, RZ, R169 ;  /* 0x000000ffffee7224 */ /* 0x000fe200078e00a9 */
[----:B------:R-:W-:Y:S01]  /*11fe0*/  MOV R169, R159 ;  /* 0x0000009f00a97202 */ /* 0x000fe20000000f00 */
[----:B------:R1:W-:Y:S03]  /*11ff0*/  MUFU.EX2 R27, R2 ;  /* 0x00000002001b7308 */ /* 0x0003e60000000800 */
[----:B--2---:R-:W-:Y:S01]  /*12000*/  HMMA.16816.F32.BF16 R96, R8, R16, R96 ;  /* 0x000000100860723c */ /* 0x004fe20000041860 */
[----:B------:R-:W-:-:S07]  /*12010*/  IMAD.MOV.U32 R159, RZ, RZ, R134 ;  /* 0x000000ffff9f7224 */ /* 0x000fce00078e0086 */
[C---:B------:R-:W-:Y:S01]  /*12020*/  HMMA.16816.F32.BF16 R104, R8.reuse, R18, R100 ;  /* 0x000000120868723c */ /* 0x040fe20000041864 */
[----:B------:R-:W2:Y:S04]  /*12030*/  LDSM.16.MT88.4 R16, [R217+0x7100] ;  /* 0x00710000d910783b */ /* 0x000ea80000004200 */
[----:B------:R-:W-:Y:S01]  /*12040*/  LDSM.16.MT88.4 R100, [R216+0x3900] ;  /* 0x00390000d864783b */ /* 0x000fe20000004200 */
[----:B-1----:R-:W-:Y:S02]  /*12050*/  FFMA.FTZ R2, R247, c[0x0][0x2d0], -R5 ;  /* 0x0000b400f7027a23 */ /* 0x002fe40000010805 */
[C---:B------:R-:W-:Y:S01]  /*12060*/  HMMA.16816.F32.BF16 R112, R8.reuse, R12, R92 ;  /* 0x0000000c0870723c */ /* 0x040fe2000004185c */
[----:B------:R-:W-:Y:S01]  /*12070*/  LDSM.16.MT88.4 R92, [R217+0x3900] ;  /* 0x00390000d95c783b */ /* 0x000fe20000004200 */
[----:B------:R1:W3:Y:S06]  /*12080*/  MUFU.EX2 R26, R2 ;  /* 0x00000002001a7308 */ /* 0x0002ec0000000800 */
[C---:B------:R-:W-:Y:S01]  /*12090*/  HMMA.16816.F32.BF16 R120, R8.reuse, R14, R88 ;  /* 0x0000000e0878723c */ /* 0x040fe20000041858 */
[----:B------:R-:W5:Y:S07]  /*120a0*/  LDSM.16.MT88.4 R12, [R216+0x7100] ;  /* 0x00710000d80c783b */ /* 0x000f6e0000004200 */
[----:B------:R-:W-:Y:S01]  /*120b0*/  HMMA.16816.F32.BF16 R72, R8, R28, R116 ;  /* 0x0000001c0848723c */ /* 0x000fe20000041874 */
[----:B------:R-:W5:Y:S01]  /*120c0*/  LDSM.16.MT88.4 R116, [R214+0x7900] ;  /* 0x00790000d674783b */ /* 0x000f620000004200 */
[----:B-1----:R-:W-:Y:S01]  /*120d0*/  FFMA.FTZ R2, R246, c[0x0][0x2d0], -R0 ;  /* 0x0000b400f6027a23 */ /* 0x002fe20000010800 */
[----:B---3--:R-:W-:-:S03]  /*120e0*/  F2FP.BF16.PACK_AB R134, R26, R27 ;  /* 0x0000001b1a86723e */ /* 0x008fc600000010ff */
[----:B------:R1:W-:Y:S02]  /*120f0*/  MUFU.EX2 R25, R2 ;  /* 0x0000000200197308 */ /* 0x0003e40000000800 */
[C---:B------:R-:W-:Y:S01]  /*12100*/  HMMA.16816.F32.BF16 R28, R8.reuse, R30, R124 ;  /* 0x0000001e081c723c */ /* 0x040fe2000004187c */
[----:B------:R-:W3:Y:S07]  /*12110*/  LDSM.16.MT88.4 R124, [R217+0x7900] ;  /* 0x00790000d97c783b */ /* 0x000eee0000004200 */
[----:B----4-:R-:W-:Y:S01]  /*12120*/  HMMA.16816.F32.BF16 R60, R8, R32, R60 ;  /* 0x00000020083c723c */ /* 0x010fe2000004183c */
[----:B-1----:R-:W-:-:S07]  /*12130*/  FFMA.FTZ R2, R249, c[0x0][0x2d0], -R0 ;  /* 0x0000b400f9027a23 */ /* 0x002fce0000010800 */
[C---:B------:R-:W-:Y:S01]  /*12140*/  HMMA.16816.F32.BF16 R40, R8.reuse, R34, R40 ;  /* 0x000000220828723c */ /* 0x040fe20000041828 */
[----:B------:R1:W4:Y:S07]  /*12150*/  MUFU.EX2 R24, R2 ;  /* 0x0000000200187308 */ /* 0x00032e0000000800 */
[C---:B--2---:R-:W-:Y:S08]  /*12160*/  HMMA.16816.F32.BF16 R48, R8.reuse, R16, R48 ;  /* 0x000000100830723c */ /* 0x044ff00000041830 */
[----:B------:R-:W-:Y:S01]  /*12170*/  HMMA.16816.F32.BF16 R52, R8, R18, R52 ;  /* 0x000000120834723c */ /* 0x000fe20000041834 */
[--C-:B-1----:R-:W-:Y:S01]  /*12180*/  FFMA.FTZ R2, R248, c[0x0][0x2d0], -R0.reuse ;  /* 0x0000b400f8027a23 */ /* 0x102fe20000010800 */
[----:B----4-:R-:W-:Y:S01]  /*12190*/  F2FP.BF16.PACK_AB R133, R24, R25 ;  /* 0x000000191885723e */ /* 0x010fe200000010ff */
[----:B------:R-:W-:-:S02]  /*121a0*/  FFMA.FTZ R0, R175, c[0x0][0x2d0], -R0 ;  /* 0x0000b400af007a23 */ /* 0x000fc40000010800 */
[----:B------:R1:W-:Y:S01]  /*121b0*/  MUFU.EX2 R7, R2 ;  /* 0x0000000200077308 */ /* 0x0003e20000000800 */
[----:B------:R-:W-:Y:S02]  /*121c0*/  IMAD.MOV.U32 R175, RZ, RZ, R158 ;  /* 0x000000ffffaf7224 */ /* 0x000fe400078e009e */
[----:B-----5:R-:W-:Y:S01]  /*121d0*/  HMMA.16816.F32.BF16 R44, R8, R12, R44 ;  /* 0x0000000c082c723c */ /* 0x020fe2000004182c */
[----:B------:R-:W-:Y:S01]  /*121e0*/  IMAD.MOV.U32 R158, RZ, RZ, R132 ;  /* 0x000000ffff9e7224 */ /* 0x000fe200078e0084 */
[----:B------:R-:W-:-:S03]  /*121f0*/  F2FP.BF16.PACK_AB R132, R56, R57 ;  /* 0x000000393884723e */ /* 0x000fc600000010ff */
[----:B------:R2:W4:Y:S03]  /*12200*/  MUFU.EX2 R6, R0 ;  /* 0x0000000000067308 */ /* 0x0005260000000800 */
[----:B------:R-:W-:Y:S01]  /*12210*/  HMMA.16816.F32.BF16 R36, R8, R14, R36 ;  /* 0x0000000e0824723c */ /* 0x000fe20000041824 */
[----:B------:R-:W5:Y:S01]  /*12220*/  LDSM.16.MT88.4 R8, [R216+0x7900] ;  /* 0x00790000d808783b */ /* 0x000f620000004200 */
[----:B-1----:R-:W-:-:S04]  /*12230*/  FADD.FTZ R2, R243, R206 ;  /* 0x000000cef3027221 */ /* 0x002fc80000010000 */
[----:B------:R-:W-:Y:S02]  /*12240*/  FADD.FTZ R3, R3, R2 ;  /* 0x0000000203037221 */ /* 0x000fe40000010000 */
[----:B--2---:R-:W-:Y:S01]  /*12250*/  FADD.FTZ R0, R239, R241 ;  /* 0x000000f1ef007221 */ /* 0x004fe20000010000 */
[----:B----4-:R-:W-:-:S03]  /*12260*/  F2FP.BF16.PACK_AB R135, R6, R7 ;  /* 0x000000070687723e */ /* 0x010fc600000010ff */
        /* <DEDUP_REMOVED lines=18> */
[----:B------:R-:W-:Y:S01]  /*12390*/  IADD3 R236, R167, -0x2, RZ ;  /* 0xfffffffea7ec7810 */ /* 0x000fe20007ffe0ff */
[----:B------:R-:W-:Y:S01]  /*123a0*/  FADD.FTZ R0, R240, R0 ;  /* 0x00000000f0007221 */ /* 0x000fe20000010000 */
[----:B------:R-:W-:Y:S01]  /*123b0*/  HMMA.16816.F32.BF16 R100, R132, R102, R120 ;  /* 0x000000668464723c */ /* 0x000fe20000041878 */
[----:B------:R-:W-:Y:S02]  /*123c0*/  FADD.FTZ R2, R211, R2 ;  /* 0x00000002d3027221 */ /* 0x000fe40000010000 */
[----:B------:R-:W-:-:S02]  /*123d0*/  FADD.FTZ R0, R242, R0 ;  /* 0x00000000f2007221 */ /* 0x000fc40000010000 */
[----:B------:R-:W-:Y:S02]  /*123e0*/  FADD.FTZ R2, R210, R2 ;  /* 0x00000002d2027221 */ /* 0x000fe40000010000 */
        /* <DEDUP_REMOVED lines=8> */
[----:B------:R-:W-:Y:S01]  /*12470*/  FADD.FTZ R0, R202, R0 ;  /* 0x00000000ca007221 */ /* 0x000fe20000010000 */
[----:B------:R-:W1:Y:S01]  /*12480*/  @P5 S2R R4, SR_CTAID.X ;  /* 0x0000000000045919 */ /* 0x000e620000002500 */
        /* <DEDUP_REMOVED lines=12> */
[----:B---3--:R-:W-:Y:S01]  /*12550*/  HMMA.16816.F32.BF16 R120, R132, R124, R48 ;  /* 0x0000007c8478723c */ /* 0x008fe20000041830 */
[----:B------:R-:W-:-:S02]  /*12560*/  FADD.FTZ R2, R151, R2 ;  /* 0x0000000297027221 */ /* 0x000fc40000010000 */
[----:B------:R-:W-:Y:S02]  /*12570*/  FADD.FTZ R3, R154, R0 ;  /* 0x000000009a037221 */ /* 0x000fe40000010000 */
[----:B-1----:R-:W-:Y:S02]  /*12580*/  @P5 IMAD.SHL.U32 R0, R4, 0x80, RZ ;  /* 0x0000008004005824 */ /* 0x002fe400078e00ff */
[----:B------:R-:W-:Y:S01]  /*12590*/  FADD.FTZ R2, R150, R2 ;  /* 0x0000000296027221 */ /* 0x000fe20000010000 */
[----:B------:R-:W-:Y:S01]  /*125a0*/  HMMA.16816.F32.BF16 R76, R132, R78, R28 ;  /* 0x0000004e844c723c */ /* 0x000fe2000004181c */
[----:B------:R-:W-:Y:S02]  /*125b0*/  FADD.FTZ R3, R153, R3 ;  /* 0x0000000399037221 */ /* 0x000fe40000010000 */
[----:B------:R-:W-:-:S04]  /*125c0*/  @P5 IMAD.HI.U32 R0, R0, c[0x0][0x2c8], RZ ;  /* 0x0000b20000005a27 */ /* 0x000fc800078e00ff */
[----:B------:R-:W-:Y:S01]  /*125d0*/  FADD.FTZ R2, R149, R2 ;  /* 0x0000000295027221 */ /* 0x000fe20000010000 */
[----:B------:R-:W-:Y:S01]  /*125e0*/  @P5 SHF.R.U32.HI R159, RZ, c[0x0][0x2cc], R0 ;  /* 0x0000b300ff9f5a19 */ /* 0x000fe20000011600 */
[----:B------:R-:W-:Y:S01]  /*125f0*/  FADD.FTZ R3, R152, R3 ;  /* 0x0000000398037221 */ /* 0x000fe20000010000 */
[C---:B------:R-:W-:Y:S01]  /*12600*/  HMMA.16816.F32.BF16 R84, R132.reuse, R86, R20 ;  /* 0x000000568454723c */ /* 0x040fe20000041814 */
[----:B------:R-:W-:Y:S01]  /*12610*/  FADD.FTZ R2, R148, R2 ;  /* 0x0000000294027221 */ /* 0x000fe20000010000 */
[----:B------:R-:W-:Y:S01]  /*12620*/  IADD3 R0, R159, R158, -R175 ;  /* 0x0000009e9f007210 */ /* 0x000fe20007ffe8af */
[----:B------:R-:W-:Y:S02]  /*12630*/  FADD.FTZ R3, R139, R3 ;  /* 0x000000038b037221 */ /* 0x000fe40000010000 */
[----:B------:R-:W-:Y:S01]  /*12640*/  FADD.FTZ R5, R71, R2 ;  /* 0x0000000247057221 */ /* 0x000fe20000010000 */
[----:B------:R-:W-:Y:S01]  /*12650*/  SHF.R.S32.HI R2, RZ, 0x1f, R0 ;  /* 0x0000001fff027819 */ /* 0x000fe20000011400 */
[----:B------:R-:W-:Y:S01]  /*12660*/  FADD.FTZ R4, R138, R3 ;  /* 0x000000038a047221 */ /* 0x000fe20000010000 */
[----:B------:R-:W-:Y:S01]  /*12670*/  HMMA.16816.F32.BF16 R108, R132, R110, R64 ;  /* 0x0000006e846c723c */ /* 0x000fe20000041840 */
[----:B------:R-:W-:-:S02]  /*12680*/  FADD.FTZ R3, R70, R5 ;  /* 0x0000000546037221 */ /* 0x000fc40000010000 */
        /* <DEDUP_REMOVED lines=19> */
[C---:B-----5:R-:W-:Y:S02]  /*127c0*/  HMMA.16816.F32.BF16 R128, R132.reuse, R8, R44 ;  /* 0x000000088480723c */ /* 0x060fe4000004182c */
[----:B------:R1:W-:Y:S04]  /*127d0*/  STL [R1+0x20], R0 ;  /* 0x0000200001007387 */ /* 0x0003e80000100800 */
[----:B------:R1:W-:Y:S02]  /*127e0*/  STL [R1+0x1c], R2 ;  /* 0x00001c0201007387 */ /* 0x0003e40000100800 */
[----:B------:R-:W-:Y:S01]  /*127f0*/  HMMA.16816.F32.BF16 R132, R132, R10, R36 ;  /* 0x0000000a8484723c */ /* 0x000fe20000041824 */
[----:B------:R-:W-:Y:S07]  /*12800*/  @!P0 BRA `(.L_x_621) ;  /* 0x00004a2000008947 */ /* 0x000fee0003800000 */
[----:B------:R-:W2:Y:S04]  /*12810*/  LDL.64 R174, [R1+0x60] ;  /* 0x0000600001ae7983 */ /* 0x000ea80000100a00 */
[----:B------:R-:W3:Y:S04]  /*12820*/  LDL.64 R172, [R1+0x58] ;  /* 0x0000580001ac7983 */ /* 0x000ee80000100a00 */
[----:B------:R-:W4:Y:S04]  /*12830*/  LDL R167, [R1+0x18] ;  /* 0x0000180001a77983 */ /* 0x000f280000100800 */
[----:B------:R-:W5:Y:S04]  /*12840*/  LDL.64 R158, [R1+0x48] ;  /* 0x00004800019e7983 */ /* 0x000f680000100a00 */
[----:B------:R-:W5:Y:S01]  /*12850*/  LDL.64 R176, [R1+0x50] ;  /* 0x0000500001b07983 */ /* 0x000f620000100a00 */
[----:B------:R-:W-:Y:S01]  /*12860*/  IMAD.MOV.U32 R70, RZ, RZ, R68 ;  /* 0x000000ffff467224 */ /* 0x000fe200078e0044 */
[----:B-1----:R-:W-:Y:S01]  /*12870*/  MOV R3, R69 ;  /* 0x0000004500037202 */ /* 0x002fe20000000f00 */
[----:B------:R-:W-:Y:S01]  /*12880*/  IMAD.MOV.U32 R200, RZ, RZ, R236 ;  /* 0x000000ffffc87224 */ /* 0x000fe200078e00ec */
[----:B--2---:R-:W-:-:S02]  /*12890*/  IADD3 R2, P1, R174, 0x40, RZ ;  /* 0x00000040ae027810 */ /* 0x004fc40007f3e0ff */
[----:B---3--:R-:W-:-:S03]  /*128a0*/  IADD3 R0, P0, R172, 0x40, RZ ;  /* 0x00000040ac007810 */ /* 0x008fc60007f1e0ff */
[----:B------:R5:W-:Y:S01]  /*128b0*/  STL [R1+0x10], R2 ;  /* 0x0000100201007387 */ /* 0x000be20000100800 */
[----:B----4-:R-:W-:-:S03]  /*128c0*/  @P5 IMAD.HI.U32 R4, R167, c[0x0][0x2c8], RZ ;  /* 0x0000b200a7045a27 */ /* 0x010fc600078e00ff */
[----:B------:R1:W-:Y:S04]  /*128d0*/  STL [R1+0x8], R0 ;  /* 0x0000080001007387 */ /* 0x0003e80000100800 */
[----:B------:R2:W-:Y:S01]  /*128e0*/  @P5 STL [R1+0x14], R4 ;  /* 0x0000140401005387 */ /* 0x0005e20000100800 */
[----:B-----5:R-:W-:Y:S01]  /*128f0*/  IADD3.X R2, RZ, R177, RZ, P1, !PT ;  /* 0x000000b1ff027210 */ /* 0x020fe20000ffe4ff */
[----:B-1----:R-:W-:-:S05]  /*12900*/  IMAD.X R0, RZ, RZ, R159, P0 ;  /* 0x000000ffff007224 */ /* 0x002fca00000e069f */
[----:B------:R2:W-:Y:S04]  /*12910*/  STL [R1+0x4], R0 ;  /* 0x0000040001007387 */ /* 0x0005e80000100800 */
[----:B------:R2:W-:Y:S02]  /*12920*/  STL [R1+0xc], R2 ;  /* 0x00000c0201007387 */ /* 0x0005e40000100800 */
.L_x_622:
[----:B------:R-:W3:Y:S01]  /*12930*/  LDL.64 R170, [R1+0x60] ;  /* 0x0000600001aa7983 */ /* 0x000ee20000100a00 */
[----:B------:R-:W-:Y:S04]  /*12940*/  DEPBAR.LE SB0, 0x0 ;  /* 0x000080000000791a */ /* 0x000fe80000000000 */
[C---:B------:R-:W-:Y:S01]  /*12950*/  ISETP.GE.AND P0, PT, R200.reuse, RZ, PT ;  /* 0x000000ffc800720c */ /* 0x040fe20003f06270 */
[----:B------:R-:W4:Y:S01]  /*12960*/  LDL R164, [R1+0x10] ;  /* 0x0000100001a47983 */ /* 0x000f220000100800 */
[----:B------:R-:W-:Y:S02]  /*12970*/  MOV R169, 0x6 ;  /* 0x0000000600a97802 */ /* 0x000fe40000000f00 */
[----:B------:R-:W-:Y:S01]  /*12980*/  MOV R205, 0xffffff80 ;  /* 0xffffff8000cd7802 */ /* 0x000fe20000000f00 */
[----:B------:R-:W5:Y:S01]  /*12990*/  LDL.64 R166, [R1+0x50] ;  /* 0x0000500001a67983 */ /* 0x000f620000100a00 */
[----:B------:R-:W-:Y:S02]  /*129a0*/  MOV R239, c[0x0][0x1e0] ;  /* 0x0000780000ef7a02 */ /* 0x000fe40000000f00 */
[C---:B------:R-:W-:Y:S03]  /*129b0*/  IADD3 R236, R200.reuse, -0x1, RZ ;  /* 0xffffffffc8ec7810 */ /* 0x040fe60007ffe0ff */
[----:B--2---:R-:W2:Y:S02]  /*129c0*/  LDL R203, [R1+0x40] ;  /* 0x0000400001cb7983 */ /* 0x004ea40000100800 */
[----:B------:R-:W-:Y:S01]  /*129d0*/  @P0 SHF.R.S32.HI R0, RZ, 0x1f, R200 ;  /* 0x0000001fff000819 */ /* 0x000fe200000114c8 */
[----:B------:R-:W-:Y:S01]  /*129e0*/  @P0 IMAD.WIDE.U32 R68, R200, c[0x0][0x208], RZ ;  /* 0x00008200c8440a25 */ /* 0x000fe200078e00ff */
[----:B------:R-:W2:Y:S03]  /*129f0*/  LDL R168, [R1+0xc] ;  /* 0x00000c0001a87983 */ /* 0x000ea60000100800 */
[----:B------:R-:W-:Y:S01]  /*12a00*/  @P0 IMAD R0, R0, c[0x0][0x208], RZ ;  /* 0x0000820000000a24 */ /* 0x000fe200078e02ff */
[----:B------:R-:W2:Y:S01]  /*12a10*/  LDL R71, [R1+0x2c] ;  /* 0x00002c0001477983 */ /* 0x000ea20000100800 */
[----:B------:R-:W-:Y:S02]  /*12a20*/  @P0 IMAD.SHL.U32 R2, R68, 0x80, RZ ;  /* 0x0000008044020824 */ /* 0x000fe400078e00ff */
[----:B------:R-:W-:Y:S01]  /*12a30*/  @P0 IMAD R0, R200, c[0x0][0x20c], R0 ;  /* 0x00008300c8000a24 */ /* 0x000fe200078e0200 */
[----:B------:R-:W-:Y:S03]  /*12a40*/  BAR.SYNC.DEFER_BLOCKING 0x0 ;  /* 0x0000000000007b1d */ /* 0x000fe60000010000 */
[----:B------:R-:W-:Y:S05]  /*12a50*/  @P0 IMAD.IADD R69, R69, 0x1, R0 ;  /* 0x0000000145450824 */ /* 0x000fea00078e0200 */
[----:B------:R-:W-:Y:S01]  /*12a60*/  @P0 SHF.L.U64.HI R68, R68, 0x7, R69 ;  /* 0x0000000744440819 */ /* 0x000fe20000010245 */
[----:B------:R-:W1:Y:S08]  /*12a70*/  LDSM.16.M88.4 R8, [R212+0x8100] ;  /* 0x00810000d408783b */ /* 0x000e700000000200 */
[----:B------:R-:W1:Y:S08]  /*12a80*/  LDSM.16.M88.4 R16, [R212+0x8900] ;  /* 0x00890000d410783b */ /* 0x000e700000000200 */
[----:B------:R-:W1:Y:S08]  /*12a90*/  LDSM.16.M88.4 R24, [R212+0x9100] ;  /* 0x00910000d418783b */ /* 0x000e700000000200 */
[----:B------:R-:W2:Y:S04]  /*12aa0*/  LDL R201, [R1+0x34] ;  /* 0x0000340001c97983 */ /* 0x000ea80000100800 */
        /* <DEDUP_REMOVED lines=15> */
[----:B------:R-:W1:Y:S02]  /*12ba0*/  LDSM.16.M88.4 R156, [R232] ;  /* 0x00000000e89c783b */ /* 0x000e640000000200 */
[C---:B------:R-:W-:Y:S06]  /*12bb0*/  HMMA.16816.F32.BF16 R32, R140.reuse, R34, RZ ;  /* 0x000000228c20723c */ /* 0x040fec00000418ff */
[----:B------:R-:W2:Y:S02]  /*12bc0*/  LDL R204, [R1+0x24] ;  /* 0x0000240001cc7983 */ /* 0x000ea40000100800 */
[C---:B------:R-:W-:Y:S02]  /*12bd0*/  HMMA.16816.F32.BF16 R36, R140.reuse, R40, RZ ;  /* 0x000000288c24723c */ /* 0x040fe400000418ff */
[----:B------:R-:W2:Y:S06]  /*12be0*/  LDL R202, [R1+0x28] ;  /* 0x0000280001ca7983 */ /* 0x000eac0000100800 */
        /* <DEDUP_REMOVED lines=12> */
[----:B------:R-:W3:Y:S07]  /*12cb0*/  LDSM.16.M88.4 R148, [R230] ;  /* 0x00000000e694783b */ /* 0x000eee0000000200 */
[C---:B------:R-:W-:Y:S08]  /*12cc0*/  HMMA.16816.F32.BF16 R20, R144.reuse, R152, R20 ;  /* 0x000000989014723c */ /* 0x040ff00000041814 */
[C---:B------:R-:W-:Y:S01]  /*12cd0*/  HMMA.16816.F32.BF16 R24, R144.reuse, R154, R24 ;  /* 0x0000009a9018723c */ /* 0x040fe20000041818 */
[----:B------:R-:W4:Y:S07]  /*12ce0*/  LDSM.16.M88.4 R152, [R229] ;  /* 0x00000000e598783b */ /* 0x000f2e0000000200 */
[C---:B------:R-:W-:Y:S08]  /*12cf0*/  HMMA.16816.F32.BF16 R28, R144.reuse, R156, R28 ;  /* 0x0000009c901c723c */ /* 0x040ff0000004181c */
[C---:B------:R-:W-:Y:S01]  /*12d00*/  HMMA.16816.F32.BF16 R32, R144.reuse, R158, R32 ;  /* 0x0000009e9020723c */ /* 0x040fe20000041820 */
[----:B------:R-:W2:Y:S07]  /*12d10*/  LDSM.16.M88.4 R156, [R228] ;  /* 0x00000000e49c783b */ /* 0x000eae0000000200 */
[C---:B-1----:R-:W-:Y:S08]  /*12d20*/  HMMA.16816.F32.BF16 R36, R144.reuse, R136, R36 ;  /* 0x000000889024723c */ /* 0x042ff00000041824 */
[C---:B------:R-:W-:Y:S08]  /*12d30*/  HMMA.16816.F32.BF16 R40, R144.reuse, R138, R40 ;  /* 0x0000008a9028723c */ /* 0x040ff00000041828 */
[C---:B---3--:R-:W-:Y:S01]  /*12d40*/  HMMA.16816.F32.BF16 R44, R144.reuse, R148, R44 ;  /* 0x00000094902c723c */ /* 0x048fe2000004182c */
[----:B------:R-:W-:Y:S03]  /*12d50*/  MOV R171, c[0x0][0x208] ;  /* 0x0000820000ab7a02 */ /* 0x000fe60000000f00 */
[C---:B------:R-:W-:Y:S02]  /*12d60*/  @P0 IADD3 R0, P1, R2.reuse, R170, RZ ;  /* 0x000000aa02000210 */ /* 0x040fe40007f3e0ff */
[----:B----4-:R-:W-:Y:S01]  /*12d70*/  @P0 IADD3 R2, P2, R2, R164, RZ ;  /* 0x000000a402020210 */ /* 0x010fe20007f5e0ff */
[----:B------:R-:W-:Y:S01]  /*12d80*/  IMAD.SHL.U32 R171, R171, 0x40, RZ ;  /* 0x00000040abab7824 */ /* 0x000fe200078e00ff */
[C---:B------:R-:W-:Y:S04]  /*12d90*/  HMMA.16816.F32.BF16 R48, R144.reuse, R150, R48 ;  /* 0x000000969030723c */ /* 0x040fe80000041830 */
[----:B------:R-:W-:Y:S02]  /*12da0*/  @P0 LEA R164, P3, R0, c[0x0][0x1f8], 0x1 ;  /* 0x00007e0000a40a11 */ /* 0x000fe400078608ff */
[C---:B-----5:R-:W-:Y:S02]  /*12db0*/  @P0 IADD3.X R69, R68.reuse, R167, RZ, P1, !PT ;  /* 0x000000a744450210 */ /* 0x060fe40000ffe4ff */
[C---:B------:R-:W-:Y:S03]  /*12dc0*/  HMMA.16816.F32.BF16 R52, R144.reuse, R152, R52 ;  /* 0x000000989034723c */ /* 0x040fe60000041834 */
[----:B--2---:R-:W-:Y:S01]  /*12dd0*/  LOP3.LUT P4, RZ, R203, 0x1, RZ, 0xc0, !PT ;  /* 0x00000001cbff7812 */ /* 0x004fe2000788c0ff */
[----:B------:R-:W-:Y:S01]  /*12de0*/  @P0 IMAD.X R68, R68, 0x1, R168, P2 ;  /* 0x0000000144440824 */ /* 0x000fe200010e06a8 */
[----:B------:R-:W-:Y:S01]  /*12df0*/  @P0 LEA.HI.X R165, R0, c[0x0][0x1fc], R69, 0x1, P3 ;  /* 0x00007f0000a50a11 */ /* 0x000fe200018f0c45 */
[----:B------:R-:W-:Y:S01]  /*12e00*/  IMAD.MOV.U32 R168, RZ, RZ, c[0x0][0x208] ;  /* 0x00008200ffa87624 */ /* 0x000fe200078e00ff */
[C---:B------:R-:W-:Y:S01]  /*12e10*/  @P0 LEA R166, P1, R2.reuse, c[0x0][0x1f8], 0x1 ;  /* 0x00007e0002a60a11 */ /* 0x040fe200078208ff */
[C---:B------:R-:W-:Y:S01]  /*12e20*/  HMMA.16816.F32.BF16 R56, R144.reuse, R154, R56 ;  /* 0x0000009a9038723c */ /* 0x040fe20000041838 */
[----:B------:R-:W-:Y:S01]  /*12e30*/  IMAD.MOV.U32 R0, RZ, RZ, c[0x0][0x2c4] ;  /* 0x0000b100ff007624 */ /* 0x000fe200078e00ff */
[----:B------:R-:W-:Y:S01]  /*12e40*/  @!PT LDS RZ, [RZ] ;  /* 0x00000000fffff984 */ /* 0x000fe20000000800 */
[----:B------:R-:W-:Y:S01]  /*12e50*/  @!PT LDS RZ, [RZ] ;  /* 0x00000000fffff984 */ /* 0x000fe20000000800 */
[----:B------:R-:W-:Y:S01]  /*12e60*/  @!PT LDS RZ, [RZ] ;  /* 0x00000000fffff984 */ /* 0x000fe20000000800 */
[----:B------:R1:W-:Y:S02]  /*12e70*/  @P0 LDGSTS.E.BYPASS.LTC128B.128 [R235+0x100], [R164.64], !P6 ;  /* 0x00100000a4eb0fae */ /* 0x0003e4000f101d48 */
[----:B------:R-:W-:Y:S02]  /*12e80*/  @P0 LEA.HI.X R167, R2, c[0x0][0x1fc], R68, 0x1, P1 ;  /* 0x00007f0002a70a11 */ /* 0x000fe400008f0c44 */
[----:B------:R-:W-:Y:S02]  /*12e90*/  SHF.L.U64.HI R168, R168, R169, c[0x0][0x20c] ;  /* 0x00008300a8a87619 */ /* 0x000fe400000102a9 */
[C---:B------:R-:W-:Y:S02]  /*12ea0*/  HMMA.16816.F32.BF16 R60, R144.reuse, R156, R60 ;  /* 0x0000009c903c723c */ /* 0x040fe4000004183c */
[----:B------:R2:W-:Y:S02]  /*12eb0*/  @P0 LDGSTS.E.BYPASS.LTC128B.128 [R235+0x4100], [R166.64], !P4 ;  /* 0x04100000a6eb0fae */ /* 0x0005e4000e101d48 */
[-C--:B------:R-:W-:Y:S02]  /*12ec0*/  @P0 IADD3 R68, P1, R164, R171.reuse, RZ ;  /* 0x000000aba4440210 */ /* 0x080fe40007f3e0ff */
[----:B------:R-:W-:Y:S02]  /*12ed0*/  IADD3 R170, R171, 0x80, RZ ;  /* 0x00000080abaa7810 */ /* 0x000fe40007ffe0ff */
[----:B------:R-:W-:Y:S02]  /*12ee0*/  HMMA.16816.F32.BF16 R64, R144, R158, R64 ;  /* 0x0000009e9040723c */ /* 0x000fe40000041840 */
[----:B------:R-:W3:Y:S02]  /*12ef0*/  LDL R2, [R1+0x14] ;  /* 0x0000140001027983 */ /* 0x000ee40000100800 */
[----:B------:R-:W-:Y:S02]  /*12f00*/  @P0 IADD3.X R69, R165, R168, RZ, P1, !PT ;  /* 0x000000a8a5450210 */ /* 0x000fe40000ffe4ff */
[CC--:B------:R-:W-:Y:S03]  /*12f10*/  @P0 IADD3 R136, P1, R68.reuse, R171.reuse, RZ ;  /* 0x000000ab44880210 */ /* 0x0c0fe60007f3e0ff */
[----:B------:R4:W-:Y:S03]  /*12f20*/  @P0 LDGSTS.E.BYPASS.LTC128B.128 [R235+0x1100], [R68.64], !P6 ;  /* 0x0110000044eb0fae */ /* 0x0009e6000f101d48 */
[C-C-:B------:R-:W-:Y:S01]  /*12f30*/  @P0 IMAD.X R137, R69.reuse, 0x1, R168.reuse, P1 ;  /* 0x0000000145890824 */ /* 0x140fe200008e06a8 */
[-C--:B-1----:R-:W-:Y:S02]  /*12f40*/  @P0 IADD3 R164, P3, R68, R170.reuse, RZ ;  /* 0x000000aa44a40210 */ /* 0x082fe40007f7e0ff */
[C---:B------:R-:W-:Y:S02]  /*12f50*/  @P0 IADD3 R138, P2, R136.reuse, R171, RZ ;  /* 0x000000ab888a0210 */ /* 0x040fe40007f5e0ff */
[----:B------:R4:W-:Y:S01]  /*12f60*/  @P0 LDGSTS.E.BYPASS.LTC128B.128 [R235+0x5100], [R68.64+0x80], !P4 ;  /* 0x0510008044eb0fae */ /* 0x0009e2000e101d48 */
[-C--:B------:R-:W-:Y:S02]  /*12f70*/  @P0 IADD3.X R165, R69, R71.reuse, RZ, P3, !PT ;  /* 0x0000004745a50210 */ /* 0x080fe40001ffe4ff */
[C---:B------:R-:W-:Y:S05]  /*12f80*/  @P0 IMAD.X R139, R137.reuse, 0x1, R168, P2 ;  /* 0x00000001898b0824 */ /* 0x040fea00010e06a8 */
[----:B------:R1:W-:Y:S08]  /*12f90*/  @P0 LDGSTS.E.BYPASS.LTC128B.128 [R235+0x2100], [R136.64], !P6 ;  /* 0x0210000088eb0fae */ /* 0x0003f0000f101d48 */
[----:B------:R2:W-:Y:S08]  /*12fa0*/  @P0 LDGSTS.E.BYPASS.LTC128B.128 [R235+0x6100], [R164.64], !P4 ;  /* 0x06100000a4eb0fae */ /* 0x0005f0000e101d48 */
[----:B------:R1:W-:Y:S01]  /*12fb0*/  @P0 LDGSTS.E.BYPASS.LTC128B.128 [R235+0x3100], [R138.64], !P6 ;  /* 0x031000008aeb0fae */ /* 0x0003e2000f101d48 */
[----:B----4-:R-:W-:Y:S04]  /*12fc0*/  @P0 IADD3 R68, P1, R136, R170, RZ ;  /* 0x000000aa88440210 */ /* 0x010fe80007f3e0ff */
[----:B------:R-:W-:Y:S02]  /*12fd0*/  @P0 IADD3.X R69, R137, R71, RZ, P1, !PT ;  /* 0x0000004789450210 */ /* 0x000fe40000ffe4ff */
[----:B------:R-:W-:Y:S02]  /*12fe0*/  ISETP.NE.AND P1, PT, R0, 0x1, PT ;  /* 0x000000010000780c */ /* 0x000fe40003f25270 */
[----:B------:R4:W3:Y:S04]  /*12ff0*/  LDL R0, [R1+0x18] ;  /* 0x0000180001007983 */ /* 0x0008e80000100800 */
[----:B------:R5:W-:Y:S08]  /*13000*/  @P0 LDGSTS.E.BYPASS.LTC128B.128 [R235+0x7100], [R68.64], !P4 ;  /* 0x0710000044eb0fae */ /* 0x000bf0000e101d48 */
[----:B------:R-:W-:Y:S08]  /*13010*/  LDSM.16.M88.4 R148, [R218+0x8900] ;  /* 0x00890000da94783b */ /* 0x000ff00000000200 */
[----:B-1----:R-:W1:Y:S08]  /*13020*/  LDSM.16.M88.4 R136, [R218+0x8100] ;  /* 0x00810000da88783b */ /* 0x002e700000000200 */
[----:B--2---:R-:W2:Y:S08]  /*13030*/  LDSM.16.M88.4 R164, [R218+0x9100] ;  /* 0x00910000daa4783b */ /* 0x004eb00000000200 */
[----:B------:R-:W0:Y:S08]  /*13040*/  LDGDEPBAR ;  /* 0x00000000000079af */ /* 0x000e300000000000 */
[----:B------:R-:W2:Y:S08]  /*13050*/  LDSM.16.M88.4 R168, [R218+0x9900] ;  /* 0x00990000daa8783b */ /* 0x000eb00000000200 */
[----:B------:R-:W2:Y:S01]  /*13060*/  LDSM.16.M88.4 R172, [R218+0xa100] ;  /* 0x00a10000daac783b */ /* 0x000ea20000000200 */
        /* <DEDUP_REMOVED lines=8> */
[C---:B--2---:R-:W-:Y:S07]  /*130f0*/  HMMA.16816.F32.BF16 R20, R160.reuse, R164, R20 ;  /* 0x000000a4a014723c */ /* 0x044fee0000041814 */
[----:B------:R-:W2:Y:S01]  /*13100*/  LDSM.16.M88.4 R148, [R215+0x800] ;  /* 0x00080000d794783b */ /* 0x000ea20000000200 */
[C---:B------:R-:W-:Y:S07]  /*13110*/  HMMA.16816.F32.BF16 R24, R160.reuse, R166, R24 ;  /* 0x000000a6a018723c */ /* 0x040fee0000041818 */
[----:B------:R-:W-:Y:S01]  /*13120*/  LDSM.16.M88.4 R164, [R215+0x1800] ;  /* 0x00180000d7a4783b */ /* 0x000fe20000000200 */
        /* <DEDUP_REMOVED lines=8> */
[----:B------:R-:W-:Y:S07]  /*131b0*/  LDSM.16.M88.4 R176, [R215+0x3000] ;  /* 0x00300000d7b0783b */ /* 0x000fee0000000200 */
[C---:B------:R-:W-:Y:S08]  /*131c0*/  HMMA.16816.F32.BF16 R52, R160.reuse, R152, R52 ;  /* 0x00000098a034723c */ /* 0x040ff00000041834 */
[C---:B------:R-:W-:Y:S01]  /*131d0*/  HMMA.16816.F32.BF16 R56, R160.reuse, R154, R56 ;  /* 0x0000009aa038723c */ /* 0x040fe20000041838 */
[----:B------:R-:W1:Y:S07]  /*131e0*/  LDSM.16.M88.4 R152, [R215+0x1000] ;  /* 0x00100000d798783b */ /* 0x000e6e0000000200 */
[C---:B------:R-:W-:Y:S08]  /*131f0*/  HMMA.16816.F32.BF16 R60, R160.reuse, R156, R60 ;  /* 0x0000009ca03c723c */ /* 0x040ff0000004183c */
[----:B------:R-:W-:Y:S01]  /*13200*/  HMMA.16816.F32.BF16 R64, R160, R158, R64 ;  /* 0x0000009ea040723c */ /* 0x000fe20000041840 */
[----:B------:R-:W3:Y:S07]  /*13210*/  LDSM.16.M88.4 R156, [R215+0x3800] ;  /* 0x00380000d79c783b */ /* 0x000eee0000000200 */
        /* <DEDUP_REMOVED lines=21> */
[C---:B---3--:R-:W-:Y:S04]  /*13370*/  HMMA.16816.F32.BF16 R60, R180.reuse, R156, R60 ;  /* 0x0000009cb43c723c */ /* 0x048fe8000004183c */
[----:B------:R-:W-:Y:S04]  /*13380*/  @P1 SHF.R.U32.HI R0, RZ, c[0x0][0x2cc], R2 ;  /* 0x0000b300ff001a19 */ /* 0x000fe80000011602 */
[----:B------:R-:W-:Y:S01]  /*13390*/  HMMA.16816.F32.BF16 R64, R180, R158, R64 ;  /* 0x0000009eb440723c */ /* 0x000fe20000041840 */
[----:B------:R-:W3:Y:S07]  /*133a0*/  LDSM.16.M88.4 R156, [R212+0xf900] ;  /* 0x00f90000d49c783b */ /* 0x000eee0000000200 */
[C---:B------:R-:W-:Y:S01]  /*133b0*/  HMMA.16816.F32.BF16 R4, R184.reuse, R136, R4 ;  /* 0x00000088b804723c */ /* 0x040fe20000041804 */
[----:B------:R-:W-:Y:S07]  /*133c0*/  SHFL.IDX PT, R2, R0, RZ, 0x1c1f ;  /* 0x001c1fff00027589 */ /* 0x000fee00000e0000 */
[C---:B------:R-:W-:Y:S01]  /*133d0*/  HMMA.16816.F32.BF16 R8, R184.reuse, R138, R8 ;  /* 0x0000008ab808723c */ /* 0x040fe20000041808 */
[----:B------:R-:W3:Y:S07]  /*133e0*/  LDSM.16.M88.4 R136, [R227] ;  /* 0x00000000e388783b */ /* 0x000eee0000000200 */
[C---:B--2---:R-:W-:Y:S08]  /*133f0*/  HMMA.16816.F32.BF16 R12, R184.reuse, R148, R12 ;  /* 0x00000094b80c723c */ /* 0x044ff0000004180c */
[C---:B------:R-:W-:Y:S01]  /*13400*/  HMMA.16816.F32.BF16 R16, R184.reuse, R150, R16 ;  /* 0x00000096b810723c */ /* 0x040fe20000041810 */
[----:B------:R-:W2:Y:S07]  /*13410*/  LDSM.16.M88.4 R148, [R226] ;  /* 0x00000000e294783b */ /* 0x000eae0000000200 */
[C---:B-1----:R-:W-:Y:S08]  /*13420*/  HMMA.16816.F32.BF16 R20, R184.reuse, R152, R20 ;  /* 0x00000098b814723c */ /* 0x042ff00000041814 */
[C---:B------:R-:W-:Y:S01]  /*13430*/  HMMA.16816.F32.BF16 R24, R184.reuse, R154, R24 ;  /* 0x0000009ab818723c */ /* 0x040fe20000041818 */
[----:B------:R-:W1:Y:S07]  /*13440*/  LDSM.16.M88.4 R152, [R225] ;  /* 0x00000000e198783b */ /* 0x000e6e0000000200 */
[C---:B------:R-:W-:Y:S08]  /*13450*/  HMMA.16816.F32.BF16 R28, R184.reuse, R164, R28 ;  /* 0x000000a4b81c723c */ /* 0x040ff0000004181c */
[C---:B------:R-:W-:Y:S01]  /*13460*/  HMMA.16816.F32.BF16 R32, R184.reuse, R166, R32 ;  /* 0x000000a6b820723c */ /* 0x040fe20000041820 */
[----:B------:R-:W-:Y:S07]  /*13470*/  LDSM.16.M88.4 R164, [R223] ;  /* 0x00000000dfa4783b */ /* 0x000fee0000000200 */
        /* <DEDUP_REMOVED lines=14> */
[----:B------:R-:W4:Y:S07]  /*13560*/  LDSM.16.M88.4 R136, [R218+0xc100] ;  /* 0x00c10000da88783b */ /* 0x000f2e0000000200 */
        /* <DEDUP_REMOVED lines=20> */
[----:B------:R-:W3:Y:S07]  /*136b0*/  LDSM.16.M88.4 R176, [R218+0xf900] ;  /* 0x00f90000dab0783b */ /* 0x000eee0000000200 */
        /* <DEDUP_REMOVED lines=37> */
[----:B------:R-:W-:Y:S02]  /*13910*/  FMUL.FTZ R19, R19, c[0x0][0x320] ;  /* 0x0000c80013137a20 */ /* 0x000fe40000410000 */
[----:B------:R-:W-:Y:S02]  /*13920*/  FMUL.FTZ R16, R16, c[0x0][0x320] ;  /* 0x0000c80010107a20 */ /* 0x000fe40000410000 */
[----:B------:R-:W-:Y:S01]  /*13930*/  FMUL.FTZ R17, R17, c[0x0][0x320] ;  /* 0x0000c80011117a20 */ /* 0x000fe20000410000 */
[----:B------:R3:W-:Y:S01]  /*13940*/  MUFU.TANH R154, R7 ;  /* 0x00000007009a7308 */ /* 0x0007e20000002400 */
[----:B------:R-:W-:Y:S09]  /*13950*/  FMUL.FTZ R18, R18, c[0x0][0x320] ;  /* 0x0000c80012127a20 */ /* 0x000ff20000410000 */
[----:B-----5:R-:W-:Y:S10]  /*13960*/  MUFU.TANH R68, R18 ;  /* 0x0000001200447308 */ /* 0x020ff40000002400 */
[----:B------:R-:W-:Y:S01]  /*13970*/  MUFU.TANH R153, R8 ;  /* 0x0000000800997308 */ /* 0x000fe20000002400 */
[----:B---3--:R-:W3:Y:S09]  /*13980*/  LDSM.16.M88.4 R4, [R215+0x5000] ;  /* 0x00500000d704783b */ /* 0x008ef20000000200 */
[----:B------:R-:W-:Y:S10]  /*13990*/  MUFU.TANH R69, R17 ;  /* 0x0000001100457308 */ /* 0x000ff40000002400 */
[----:B------:R-:W-:Y:S10]  /*139a0*/  MUFU.TANH R152, R9 ;  /* 0x0000000900987308 */ /* 0x000ff40000002400 */
[----:B------:R-:W-:Y:S10]  /*139b0*/  MUFU.TANH R149, R10 ;  /* 0x0000000a00957308 */ /* 0x000ff40000002400 */
[----:B------:R4:W5:Y:S01]  /*139c0*/  MUFU.TANH R148, R11 ;  /* 0x0000000b00947308 */ /* 0x0009620000002400 */
[C---:B---3--:R-:W-:Y:S09]  /*139d0*/  HMMA.16816.F32.BF16 R20, R196.reuse, R4, R20 ;  /* 0x00000004c414723c */ /* 0x048ff20000041814 */
[----:B------:R-:W-:Y:S01]  /*139e0*/  MUFU.TANH R139, R12 ;  /* 0x0000000c008b7308 */ /* 0x000fe20000002400 */
[C---:B------:R-:W-:Y:S01]  /*139f0*/  HMMA.16816.F32.BF16 R24, R196.reuse, R6, R24 ;  /* 0x00000006c418723c */ /* 0x040fe20000041818 */
[----:B------:R-:W-:Y:S08]  /*13a00*/  LDSM.16.M88.4 R4, [R215+0x6000] ;  /* 0x00600000d704783b */ /* 0x000ff00000000200 */
[----:B------:R-:W-:Y:S01]  /*13a10*/  MUFU.TANH R138, R13 ;  /* 0x0000000d008a7308 */ /* 0x000fe20000002400 */
[----:B----4-:R-:W3:Y:S04]  /*13a20*/  LDSM.16.M88.4 R8, [R215+0x5800] ;  /* 0x00580000d708783b */ /* 0x010ee80000000200 */
[----:B------:R-:W-:Y:S05]  /*13a30*/  FMUL.FTZ R20, R20, c[0x0][0x320] ;  /* 0x0000c80014147a20 */ /* 0x000fea0000410000 */
[----:B------:R-:W-:Y:S01]  /*13a40*/  MUFU.TANH R137, R14 ;  /* 0x0000000e00897308 */ /* 0x000fe20000002400 */
        /* <DEDUP_REMOVED lines=8> */
[----:B------:R1:W-:Y:S10]  /*13ad0*/  MUFU.TANH R71, R16 ;  /* 0x0000001000477308 */ /* 0x0003f40000002400 */
[----:B------:R-:W1:Y:S01]  /*13ae0*/  MUFU.TANH R150, R19 ;  /* 0x0000001300967308 */ /* 0x000e620000002400 */
[C---:B---3--:R-:W-:Y:S01]  /*13af0*/  HMMA.16816.F32.BF16 R28, R196.reuse, R8, R28 ;  /* 0x00000008c41c723c */ /* 0x048fe2000004181c */
[----:B----4-:R-:W-:Y:S08]  /*13b00*/  LDSM.16.M88.4 R12, [R215+0x7800] ;  /* 0x00780000d70c783b */ /* 0x010ff00000000200 */
[----:B------:R-:W-:Y:S01]  /*13b10*/  MUFU.TANH R151, R20 ;  /* 0x0000001400977308 */ /* 0x000fe20000002400 */
[C---:B------:R-:W-:Y:S01]  /*13b20*/  HMMA.16816.F32.BF16 R32, R196.reuse, R10, R32 ;  /* 0x0000000ac420723c */ /* 0x040fe20000041820 */
[----:B------:R-:W3:Y:S08]  /*13b30*/  LDSM.16.M88.4 R8, [R215+0x6800] ;  /* 0x00680000d708783b */ /* 0x000ef00000000200 */
[----:B------:R-:W4:Y:S01]  /*13b40*/  MUFU.TANH R23, R23 ;  /* 0x0000001700177308 */ /* 0x000f220000002400 */
[C---:B------:R-:W-:Y:S04]  /*13b50*/  HMMA.16816.F32.BF16 R36, R196.reuse, R4, R36 ;  /* 0x00000004c424723c */ /* 0x040fe80000041824 */
[----:B------:R-:W-:Y:S04]  /*13b60*/  FMUL.FTZ R31, R31, c[0x0][0x320] ;  /* 0x0000c8001f1f7a20 */ /* 0x000fe80000410000 */
[C---:B------:R-:W-:Y:S01]  /*13b70*/  HMMA.16816.F32.BF16 R40, R196.reuse, R6, R40 ;  /* 0x00000006c428723c */ /* 0x040fe20000041828 */
[----:B------:R-:W1:Y:S01]  /*13b80*/  MUFU.TANH R21, R21 ;  /* 0x0000001500157308 */ /* 0x000e620000002400 */
[----:B------:R-:W1:Y:S01]  /*13b90*/  LDSM.16.M88.4 R4, [R215+0x7000] ;  /* 0x00700000d704783b */ /* 0x000e620000000200 */
[----:B------:R-:W-:Y:S04]  /*13ba0*/  DEPBAR.LE SB0, 0x0 ;  /* 0x000080000000791a */ /* 0x000fe80000000000 */
        /* <DEDUP_REMOVED lines=9> */
[----:B------:R-:W-:Y:S01]  /*13c40*/  FMUL.FTZ R37, R37, c[0x0][0x320] ;  /* 0x0000c80025257a20 */ /* 0x000fe20000410000 */
[C---:B---3--:R-:W-:Y:S01]  /*13c50*/  HMMA.16816.F32.BF16 R44, R196.reuse, R8, R44 ;  /* 0x00000008c42c723c */ /* 0x048fe2000004182c */
[----:B------:R3:W2:Y:S04]  /*13c60*/  SHFL.IDX PT, R8, R0, 0x1, 0x1c1f ;  /* 0x003c1f0000087f89 */ /* 0x0006a800000e0000 */
[----:B------:R-:W-:Y:S03]  /*13c70*/  FMUL.FTZ R40, R40, c[0x0][0x320] ;  /* 0x0000c80028287a20 */ /* 0x000fe60000410000 */
[----:B------:R-:W2:Y:S01]  /*13c80*/  MUFU.TANH R27, R27 ;  /* 0x0000001b001b7308 */ /* 0x000ea20000002400 */
[C---:B------:R-:W-:Y:S03]  /*13c90*/  HMMA.16816.F32.BF16 R48, R196.reuse, R10, R48 ;  /* 0x0000000ac430723c */ /* 0x040fe60000041830 */
[----:B------:R-:W-:Y:S02]  /*13ca0*/  FMUL.FTZ R41, R41, c[0x0][0x320] ;  /* 0x0000c80029297a20 */ /* 0x000fe40000410000 */
[----:B------:R-:W-:Y:S02]  /*13cb0*/  FMUL.FTZ R38, R38, c[0x0][0x320] ;  /* 0x0000c80026267a20 */ /* 0x000fe40000410000 */
[----:B------:R-:W-:Y:S02]  /*13cc0*/  FMUL.FTZ R43, R43, c[0x0][0x320] ;  /* 0x0000c8002b2b7a20 */ /* 0x000fe40000410000 */
[----:B------:R-:W-:Y:S01]  /*13cd0*/  MUFU.TANH R19, R40 ;  /* 0x0000002800137308 */ /* 0x000fe20000002400 */
[C---:B-1----:R-:W-:Y:S03]  /*13ce0*/  HMMA.16816.F32.BF16 R52, R196.reuse, R4, R52 ;  /* 0x00000004c434723c */ /* 0x042fe60000041834 */
[----:B------:R-:W-:Y:S02]  /*13cf0*/  FMUL.FTZ R33, R33, c[0x0][0x320] ;  /* 0x0000c80021217a20 */ /* 0x000fe40000410000 */
[----:B------:R-:W-:Y:S02]  /*13d00*/  FMUL.FTZ R42, R42, c[0x0][0x320] ;  /* 0x0000c8002a2a7a20 */ /* 0x000fe40000410000 */
[----:B---3--:R-:W-:Y:S01]  /*13d10*/  IMAD R0, R200, R205, 0x1 ;  /* 0x00000001c8007424 */ /* 0x008fe200078e02cd */
[C---:B------:R-:W-:Y:S01]  /*13d20*/  HMMA.16816.F32.BF16 R56, R196.reuse, R6, R56 ;  /* 0x00000006c438723c */ /* 0x040fe20000041838 */
[----:B------:R-:W-:Y:S03]  /*13d30*/  MUFU.TANH R20, R41 ;  /* 0x0000002900147308 */ /* 0x000fe60000002400 */
[----:B------:R-:W-:Y:S01]  /*13d40*/  IADD3 R0, R202, R0, -R204 ;  /* 0x00000000ca007210 */ /* 0x000fe20007ffe8cc */
[----:B------:R-:W-:Y:S02]  /*13d50*/  FMUL.FTZ R35, R35, c[0x0][0x320] ;  /* 0x0000c80023237a20 */ /* 0x000fe40000410000 */
[----:B------:R-:W-:Y:S01]  /*13d60*/  FMUL.FTZ R48, R48, c[0x0][0x320] ;  /* 0x0000c80030307a20 */ /* 0x000fe20000410000 */
[C---:B------:R-:W-:Y:S03]  /*13d70*/  HMMA.16816.F32.BF16 R60, R196.reuse, R12, R60 ;  /* 0x0000000cc43c723c */ /* 0x040fe6000004183c */
[----:B------:R-:W-:Y:S01]  /*13d80*/  MUFU.TANH R43, R43 ;  /* 0x0000002b002b7308 */ /* 0x000fe20000002400 */
[----:B------:R-:W-:Y:S02]  /*13d90*/  FMUL.FTZ R49, R49, c[0x0][0x320] ;  /* 0x0000c80031317a20 */ /* 0x000fe40000410000 */
[----:B------:R-:W-:Y:S02]  /*13da0*/  FMUL.FTZ R45, R45, c[0x0][0x320] ;  /* 0x0000c8002d2d7a20 */ /* 0x000fe40000410000 */
[----:B------:R-:W-:Y:S04]  /*13db0*/  HMMA.16816.F32.BF16 R64, R196, R14, R64 ;  /* 0x0000000ec440723c */ /* 0x000fe80000041840 */
[----:B------:R-:W-:Y:S01]  /*13dc0*/  FMUL.FTZ R46, R46, c[0x0][0x320] ;  /* 0x0000c8002e2e7a20 */ /* 0x000fe20000410000 */
[----:B------:R1:W-:Y:S01]  /*13dd0*/  MUFU.TANH R6, R48 ;  /* 0x0000003000067308 */ /* 0x0003e20000002400 */
[----:B------:R-:W-:Y:S02]  /*13de0*/  IMAD.IADD R0, R0, 0x1, -R201 ;  /* 0x0000000100007824 */ /* 0x000fe400078e0ac9 */
[----:B------:R-:W-:Y:S04]  /*13df0*/  FMUL.FTZ R10, R57, c[0x0][0x320] ;  /* 0x0000c800390a7a20 */ /* 0x000fe80000410000 */
[----:B------:R-:W-:Y:S01]  /*13e00*/  FMUL.FTZ R5, R56, c[0x0][0x320] ;  /* 0x0000c80038057a20 */ /* 0x000fe20000410000 */
[C---:B------:R-:W-:Y:S01]  /*13e10*/  IADD3 R2, R0.reuse, R2, RZ ;  /* 0x0000000200027210 */ /* 0x040fe20007ffe0ff */
[----:B--2---:R-:W-:Y:S01]  /*13e20*/  IMAD.IADD R0, R0, 0x1, R8 ;  /* 0x0000000100007824 */ /* 0x004fe200078e0208 */
        /* <DEDUP_REMOVED lines=8> */
[----:B------:R-:W-:Y:S01]  /*13eb0*/  ISETP.GT.AND P1, PT, R0, 0x9, PT ;  /* 0x000000090000780c */ /* 0x000fe20003f24270 */
[----:B------:R-:W-:Y:S01]  /*13ec0*/  FMUL.FTZ R54, R54, c[0x0][0x320] ;  /* 0x0000c80036367a20 */ /* 0x000fe20000410000 */
[----:B------:R-:W3:Y:S01]  /*13ed0*/  MUFU.TANH R24, R24 ;  /* 0x0000001800187308 */ /* 0x000ee20000002400 */
[----:B------:R-:W-:Y:S01]  /*13ee0*/  ISETP.GT.AND P2, PT, R2, RZ, PT ;  /* 0x000000ff0200720c */ /* 0x000fe20003f44270 */
        /* <DEDUP_REMOVED lines=8> */
[----:B------:R-:W2:Y:S01]  /*13f70*/  MUFU.TANH R31, R31 ;  /* 0x0000001f001f7308 */ /* 0x000ea20000002400 */
[----:B------:R-:W-:Y:S01]  /*13f80*/  ISETP.GT.AND P2, PT, R2, 0x9, PT ;  /* 0x000000090200780c */ /* 0x000fe20003f44270 */
[----:B------:R-:W-:Y:S01]  /*13f90*/  FMUL.FTZ R61, R61, c[0x0][0x320] ;  /* 0x0000c8003d3d7a20 */ /* 0x000fe20000410000 */
[----:B-----5:R-:W-:Y:S01]  /*13fa0*/  FSEL R18, R148, -INF , P1 ;  /* 0xff80000094127808 */ /* 0x020fe20000800000 */
[----:B------:R-:W-:Y:S01]  /*13fb0*/  FMUL.FTZ R64, R64, c[0x0][0x320] ;  /* 0x0000c80040407a20 */ /* 0x000fe20000410000 */
[----:B------:R-:W-:Y:S01]  /*13fc0*/  ISETP.GT.AND P1, PT, R0, 0x11, PT ;  /* 0x000000110000780c */ /* 0x000fe20003f24270 */
[----:B------:R-:W-:Y:S01]  /*13fd0*/  FMUL.FTZ R65, R65, c[0x0][0x320] ;  /* 0x0000c80041417a20 */ /* 0x000fe20000410000 */
[----:B------:R-:W-:Y:S01]  /*13fe0*/  FSEL R16, R154, -INF , P3 ;  /* 0xff8000009a107808 */ /* 0x000fe20001800000 */
[----:B------:R-:W-:Y:S01]  /*13ff0*/  FMUL.FTZ R55, R55, c[0x0][0x320] ;  /* 0x0000c80037377a20 */ /* 0x000fe20000410000 */
[----:B------:R-:W-:Y:S01]  /*14000*/  ISETP.GT.AND P3, PT, R2, 0x10, PT ;  /* 0x000000100200780c */ /* 0x000fe20003f64270 */
[----:B------:R-:W5:Y:S01]  /*14010*/  MUFU.TANH R25, R25 ;  /* 0x0000001900197308 */ /* 0x000f620000002400 */
[----:B------:R-:W-:Y:S01]  /*14020*/  FSEL R12, R152, -INF , P2 ;  /* 0xff800000980c7808 */ /* 0x000fe20001000000 */
[----:B------:R-:W-:Y:S01]  /*14030*/  FMUL.FTZ R58, R58, c[0x0][0x320] ;  /* 0x0000c8003a3a7a20 */ /* 0x000fe20000410000 */
[----:B-1----:R-:W-:Y:S01]  /*14040*/  FSEL R48, R136, -INF , P1 ;  /* 0xff80000088307808 */ /* 0x002fe20000800000 */
[----:B------:R-:W-:Y:S01]  /*14050*/  FMUL.FTZ R59, R59, c[0x0][0x320] ;  /* 0x0000c8003b3b7a20 */ /* 0x000fe20000410000 */
[----:B------:R-:W-:Y:S01]  /*14060*/  ISETP.GT.AND P1, PT, R0, 0x19, PT ;  /* 0x000000190000780c */ /* 0x000fe20003f24270 */
[----:B------:R-:W-:Y:S01]  /*14070*/  FMUL.FTZ R62, R62, c[0x0][0x320] ;  /* 0x0000c8003e3e7a20 */ /* 0x000fe20000410000 */
[----:B------:R-:W-:Y:S01]  /*14080*/  FSEL R17, R149, -INF , P0 ;  /* 0xff80000095117808 */ /* 0x000fe20000000000 */
[----:B------:R-:W-:Y:S01]  /*14090*/  FMUL.FTZ R63, R63, c[0x0][0x320] ;  /* 0x0000c8003f3f7a20 */ /* 0x000fe20000410000 */
[----:B------:R-:W-:Y:S01]  /*140a0*/  ISETP.GT.AND P0, PT, R0, 0x10, PT ;  /* 0x000000100000780c */ /* 0x000fe20003f04270 */
[----:B------:R-:W1:Y:S01]  /*140b0*/  MUFU.TANH R26, R26 ;  /* 0x0000001a001a7308 */ /* 0x000e620000002400 */
[C---:B------:R-:W-:Y:S01]  /*140c0*/  ISETP.GT.AND P2, PT, R2.reuse, 0x11, PT ;  /* 0x000000110200780c */ /* 0x040fe20003f44270 */
[----:B------:R-:W-:Y:S01]  /*140d0*/  FMUL.FTZ R67, R67, c[0x0][0x320] ;  /* 0x0000c80043437a20 */ /* 0x000fe20000410000 */
[----:B------:R-:W-:Y:S02]  /*140e0*/  FSEL R32, R139, -INF , P3 ;  /* 0xff8000008b207808 */ /* 0x000fe40001800000 */
[----:B------:R-:W-:Y:S02]  /*140f0*/  ISETP.GT.AND P3, PT, R2, 0x18, PT ;  /* 0x000000180200780c */ /* 0x000fe40003f64270 */
[----:B------:R-:W-:Y:S02]  /*14100*/  FSEL R40, R138, -INF , P2 ;  /* 0xff8000008a287808 */ /* 0x000fe40001000000 */
[----:B------:R-:W-:Y:S01]  /*14110*/  ISETP.GT.AND P2, PT, R2, 0x19, PT ;  /* 0x000000190200780c */ /* 0x000fe20003f44270 */
[----:B------:R-:W1:Y:S01]  /*14120*/  MUFU.TANH R28, R28 ;  /* 0x0000001c001c7308 */ /* 0x000e620000002400 */
[----:B------:R-:W-:Y:S02]  /*14130*/  FSEL R41, R137, -INF , P0 ;  /* 0xff80000089297808 */ /* 0x000fe40000000000 */
[----:B------:R-:W-:Y:S02]  /*14140*/  ISETP.GT.AND P0, PT, R0, 0x18, PT ;  /* 0x000000180000780c */ /* 0x000fe40003f04270 */
[----:B------:R-:W-:Y:S02]  /*14150*/  FSEL R150, R150, -INF , P1 ;  /* 0xff80000096967808 */ /* 0x000fe40000800000 */
[----:B------:R-:W-:Y:S02]  /*14160*/  ISETP.GT.AND P1, PT, R0, 0x21, PT ;  /* 0x000000210000780c */ /* 0x000fe40003f24270 */
[----:B--2---:R-:W-:Y:S01]  /*14170*/  FSEL R49, R71, -INF , P3 ;  /* 0xff80000047317808 */ /* 0x004fe20001800000 */
[----:B------:R-:W2:Y:S01]  /*14180*/  MUFU.TANH R29, R29 ;  /* 0x0000001d001d7308 */ /* 0x000ea20000002400 */
[----:B------:R-:W-:Y:S02]  /*14190*/  ISETP.GT.AND P3, PT, R2, 0x20, PT ;  /* 0x000000200200780c */ /* 0x000fe40003f64270 */
[----:B----4-:R-:W-:Y:S02]  /*141a0*/  FSEL R154, R23, -INF , P1 ;  /* 0xff800000179a7808 */ /* 0x010fe40000800000 */
[----:B------:R-:W-:Y:S02]  /*141b0*/  ISETP.GT.AND P1, PT, R0, 0x29, PT ;  /* 0x000000290000780c */ /* 0x000fe40003f24270 */
[C---:B------:R-:W-:Y:S02]  /*141c0*/  ISETP.GT.AND P4, PT, R2.reuse, 0x8, PT ;  /* 0x000000080200780c */ /* 0x040fe40003f84270 */
[----:B------:R-:W-:Y:S01]  /*141d0*/  FSEL R56, R69, -INF , P2 ;  /* 0xff80000045387808 */ /* 0x000fe20001000000 */
[----:B------:R-:W4:Y:S01]  /*141e0*/  MUFU.TANH R30, R30 ;  /* 0x0000001e001e7308 */ /* 0x000f220000002400 */
[----:B------:R-:W-:Y:S02]  /*141f0*/  ISETP.GT.AND P2, PT, R2, 0x21, PT ;  /* 0x000000210200780c */ /* 0x000fe40003f44270 */
[----:B------:R-:W-:Y:S02]  /*14200*/  FSEL R57, R68, -INF , P0 ;  /* 0xff80000044397808 */ /* 0x000fe40000000000 */
[----:B------:R-:W-:Y:S02]  /*14210*/  ISETP.GT.AND P0, PT, R0, 0x20, PT ;  /* 0x000000200000780c */ /* 0x000fe40003f04270 */
[----:B------:R-:W-:Y:S02]  /*14220*/  FSEL R151, R151, -INF , P3 ;  /* 0xff80000097977808 */ /* 0x000fe40001800000 */
[----:B------:R-:W-:Y:S01]  /*14230*/  ISETP.GT.AND P3, PT, R2, 0x28, PT ;  /* 0x000000280200780c */ /* 0x000fe20003f64270 */
[----:B------:R-:W1:Y:S01]  /*14240*/  MUFU.TANH R35, R35 ;  /* 0x0000002300237308 */ /* 0x000e620000002400 */
[----:B------:R-:W-:Y:S02]  /*14250*/  FSEL R152, R21, -INF , P2 ;  /* 0xff80000015987808 */ /* 0x000fe40001000000 */
[----:B------:R-:W-:Y:S02]  /*14260*/  FSEL R9, R153, -INF , P4 ;  /* 0xff80000099097808 */ /* 0x000fe40002000000 */
[----:B------:R-:W-:Y:S02]  /*14270*/  FSEL R153, R22, -INF , P0 ;  /* 0xff80000016997808 */ /* 0x000fe40000000000 */
[C---:B------:R-:W-:Y:S02]  /*14280*/  ISETP.GT.AND P0, PT, R0.reuse, 0x28, PT ;  /* 0x000000280000780c */ /* 0x040fe40003f04270 */
[----:B------:R-:W-:Y:S01]  /*14290*/  FSEL R158, R27, -INF , P1 ;  /* 0xff8000001b9e7808 */ /* 0x000fe20000800000 */
[----:B------:R-:W2:Y:S01]  /*142a0*/  MUFU.TANH R39, R39 ;  /* 0x0000002700277308 */ /* 0x000ea20000002400 */
[----:B------:R-:W-:Y:S02]  /*142b0*/  ISETP.GT.AND P1, PT, R0, 0x31, PT ;  /* 0x000000310000780c */ /* 0x000fe40003f24270 */
[----:B------:R-:W-:Y:S02]  /*142c0*/  ISETP.GT.AND P2, PT, R2, 0x29, PT ;  /* 0x000000290200780c */ /* 0x000fe40003f44270 */
[----:B---3--:R-:W-:Y:S02]  /*142d0*/  FSEL R155, R24, -INF , P3 ;  /* 0xff800000189b7808 */ /* 0x008fe40001800000 */
[C---:B------:R-:W-:Y:S02]  /*142e0*/  ISETP.GT.AND P3, PT, R2.reuse, 0x30, PT ;  /* 0x000000300200780c */ /* 0x040fe40003f64270 */
[----:B------:R-:W-:Y:S01]  /*142f0*/  FSEL R166, R31, -INF , P1 ;  /* 0xff8000001fa67808 */ /* 0x000fe20000800000 */
[----:B------:R-:W3:Y:S01]  /*14300*/  MUFU.TANH R33, R33 ;  /* 0x0000002100217308 */ /* 0x000ee20000002400 */
[----:B-----5:R-:W-:Y:S02]  /*14310*/  FSEL R156, R25, -INF , P2 ;  /* 0xff800000199c7808 */ /* 0x020fe40001000000 */
[----:B------:R-:W-:Y:S02]  /*14320*/  ISETP.GT.AND P2, PT, R2, 0x31, PT ;  /* 0x000000310200780c */ /* 0x000fe40003f44270 */
[----:B-1----:R-:W-:Y:S02]  /*14330*/  FSEL R157, R26, -INF , P0 ;  /* 0xff8000001a9d7808 */ /* 0x002fe40000000000 */
[C---:B------:R-:W-:Y:S02]  /*14340*/  ISETP.GT.AND P0, PT, R0.reuse, 0x30, PT ;  /* 0x000000300000780c */ /* 0x040fe40003f04270 */
[----:B------:R-:W-:Y:S01]  /*14350*/  ISETP.GT.AND P1, PT, R0, 0x39, PT ;  /* 0x000000390000780c */ /* 0x000fe20003f24270 */
[----:B------:R-:W1:Y:S01]  /*14360*/  MUFU.TANH R34, R34 ;  /* 0x0000002200227308 */ /* 0x000e620000002400 */
[----:B------:R-:W-:Y:S02]  /*14370*/  FSEL R159, R28, -INF , P3 ;  /* 0xff8000001c9f7808 */ /* 0x000fe40001800000 */
[----:B------:R-:W-:Y:S02]  /*14380*/  ISETP.GT.AND P3, PT, R2, 0x38, PT ;  /* 0x000000380200780c */ /* 0x000fe40003f64270 */
[----:B--2---:R-:W-:Y:S02]  /*14390*/  FSEL R164, R29, -INF , P2 ;  /* 0xff8000001da47808 */ /* 0x004fe40001000000 */
[----:B----4-:R-:W-:Y:S02]  /*143a0*/  FSEL R165, R30, -INF , P0 ;  /* 0xff8000001ea57808 */ /* 0x010fe40000000000 */
[----:B------:R-:W-:Y:S01]  /*143b0*/  ISETP.GT.AND P0, PT, R0, 0x38, PT ;  /* 0x000000380000780c */ /* 0x000fe20003f04270 */
[----:B------:R-:W2:Y:S01]  /*143c0*/  MUFU.TANH R36, R36 ;  /* 0x0000002400247308 */ /* 0x000ea20000002400 */
[----:B------:R-:W-:Y:S02]  /*143d0*/  ISETP.GT.AND P2, PT, R2, 0x39, PT ;  /* 0x000000390200780c */ /* 0x000fe40003f44270 */
[----:B------:R-:W-:Y:S02]  /*143e0*/  FSEL R170, R35, -INF , P1 ;  /* 0xff80000023aa7808 */ /* 0x000fe40000800000 */
[----:B------:R-:W-:Y:S02]  /*143f0*/  ISETP.GT.AND P1, PT, R0, 0x41, PT ;  /* 0x000000410000780c */ /* 0x000fe40003f24270 */
[----:B------:R-:W-:Y:S02]  /*14400*/  FSEL R167, R167, -INF , P3 ;  /* 0xff800000a7a77808 */ /* 0x000fe40001800000 */
[----:B------:R-:W-:Y:S01]  /*14410*/  ISETP.GT.AND P3, PT, R2, 0x40, PT ;  /* 0x000000400200780c */ /* 0x000fe20003f64270 */
[----:B------:R-:W4:Y:S01]  /*14420*/  MUFU.TANH R37, R37 ;  /* 0x0000002500257308 */ /* 0x000f220000002400 */
[----:B------:R-:W-:Y:S02]  /*14430*/  FSEL R175, R39, -INF , P1 ;  /* 0xff80000027af7808 */ /* 0x000fe40000800000 */
[----:B------:R-:W-:Y:S02]  /*14440*/  ISETP.GT.AND P1, PT, R0, 0x49, PT ;  /* 0x000000490000780c */ /* 0x000fe40003f24270 */
[----:B---3--:R-:W-:Y:S02]  /*14450*/  FSEL R168, R33, -INF , P2 ;  /* 0xff80000021a87808 */ /* 0x008fe40001000000 */
[----:B------:R-:W-:Y:S02]  /*14460*/  ISETP.GT.AND P2, PT, R2, 0x41, PT ;  /* 0x000000410200780c */ /* 0x000fe40003f44270 */
[----:B-1----:R-:W-:Y:S01]  /*14470*/  FSEL R169, R34, -INF , P0 ;  /* 0xff80000022a97808 */ /* 0x002fe20000000000 */
[----:B------:R-:W1:Y:S01]  /*14480*/  MUFU.TANH R38, R38 ;  /* 0x0000002600267308 */ /* 0x000e620000002400 */
[----:B------:R-:W-:Y:S02]  /*14490*/  ISETP.GT.AND P0, PT, R0, 0x40, PT ;  /* 0x000000400000780c */ /* 0x000fe40003f04270 */
[----:B------:R-:W-:Y:S02]  /*144a0*/  FSEL R201, R43, -INF , P1 ;  /* 0xff8000002bc97808 */ /* 0x000fe40000800000 */
[----:B--2---:R-:W-:Y:S02]  /*144b0*/  FSEL R171, R36, -INF , P3 ;  /* 0xff80000024ab7808 */ /* 0x004fe40001800000 */
[----:B------:R-:W-:Y:S02]  /*144c0*/  ISETP.GT.AND P3, PT, R2, 0x48, PT ;  /* 0x000000480200780c */ /* 0x000fe40003f64270 */
[----:B------:R-:W-:Y:S01]  /*144d0*/  ISETP.GT.AND P1, PT, R0, 0x58, PT ;  /* 0x000000580000780c */ /* 0x000fe20003f24270 */
[----:B------:R-:W2:Y:S01]  /*144e0*/  MUFU.TANH R42, R42 ;  /* 0x0000002a002a7308 */ /* 0x000ea20000002400 */
[----:B------:R-:W-:Y:S02]  /*144f0*/  FSEL R177, R19, -INF , P3 ;  /* 0xff80000013b17808 */ /* 0x000fe40001800000 */
[C---:B------:R-:W-:Y:S01]  /*14500*/  ISETP.GT.AND P3, PT, R2.reuse, 0x51, PT ;  /* 0x000000510200780c */ /* 0x040fe20003f64270 */
[----:B------:R-:W3:Y:S01]  /*14510*/  LDL R19, [R1+0x30] ;  /* 0x0000300001137983 */ /* 0x000ee20000100800 */
[----:B----4-:R-:W-:Y:S02]  /*14520*/  FSEL R173, R37, -INF , P2 ;  /* 0xff80000025ad7808 */ /* 0x010fe40001000000 */
[----:B------:R-:W-:Y:S02]  /*14530*/  ISETP.GT.AND P2, PT, R2, 0x49, PT ;  /* 0x000000490200780c */ /* 0x000fe40003f44270 */
[----:B------:R-:W-:Y:S01]  /*14540*/  FMNMX.FTZ R4, R7, R3, !PT ;  /* 0x0000000307047209 */ /* 0x000fe20007810000 */
[----:B------:R-:W4:Y:S01]  /*14550*/  MUFU.TANH R50, R50 ;  /* 0x0000003200327308 */ /* 0x000f220000002400 */
[----:B------:R-:W-:Y:S02]  /*14560*/  FSEL R178, R20, -INF , P2 ;  /* 0xff80000014b27808 */ /* 0x000fe40001000000 */
[----:B------:R-:W5:Y:S01]  /*14570*/  LDL.64 R20, [R1+0x58] ;  /* 0x0000580001147983 */ /* 0x000f620000100a00 */
[----:B-1----:R-:W-:Y:S02]  /*14580*/  FSEL R174, R38, -INF , P0 ;  /* 0xff80000026ae7808 */ /* 0x002fe40000000000 */
[----:B------:R-:W-:Y:S02]  /*14590*/  ISETP.GT.AND P0, PT, R0, 0x48, PT ;  /* 0x000000480000780c */ /* 0x000fe40003f04270 */
[----:B------:R-:W-:Y:S02]  /*145a0*/  FMNMX.FTZ R4, R8, R4, !PT ;  /* 0x0000000408047209 */ /* 0x000fe40007810000 */
[----:B------:R-:W1:Y:S01]  /*145b0*/  MUFU.TANH R45, R45 ;  /* 0x0000002d002d7308 */ /* 0x000e620000002400 */
[----:B------:R-:W-:Y:S02]  /*145c0*/  ISETP.GT.AND P4, PT, R2, 0x50, PT ;  /* 0x000000500200780c */ /* 0x000fe40003f84270 */
[----:B------:R-:W-:Y:S02]  /*145d0*/  FMNMX.FTZ R4, R9, R4, !PT ;  /* 0x0000000409047209 */ /* 0x000fe40007810000 */
[----:B--2---:R-:W-:Y:S02]  /*145e0*/  FSEL R179, R42, -INF , P0 ;  /* 0xff8000002ab37808 */ /* 0x004fe40000000000 */
[----:B------:R-:W-:Y:S02]  /*145f0*/  ISETP.GT.AND P0, PT, R0, 0x50, PT ;  /* 0x000000500000780c */ /* 0x000fe40003f04270 */
[----:B------:R-:W-:Y:S01]  /*14600*/  FMNMX.FTZ R4, R12, R4, !PT ;  /* 0x000000040c047209 */ /* 0x000fe20007810000 */
[----:B------:R-:W2:Y:S01]  /*14610*/  MUFU.TANH R46, R46 ;  /* 0x0000002e002e7308 */ /* 0x000ea20000002400 */
[----:B------:R-:W-:Y:S02]  /*14620*/  ISETP.GT.AND P2, PT, R0, 0x51, PT ;  /* 0x000000510000780c */ /* 0x000fe40003f44270 */
[----:B------:R-:W-:Y:S02]  /*14630*/  FMNMX.FTZ R4, R32, R4, !PT ;  /* 0x0000000420047209 */ /* 0x000fe40007810000 */
[----:B----4-:R-:W-:Y:S02]  /*14640*/  FSEL R210, R50, -INF , P1 ;  /* 0xff80000032d27808 */ /* 0x010fe40000800000 */
[----:B------:R-:W-:Y:S02]  /*14650*/  ISETP.GT.AND P1, PT, R2, 0x68, PT ;  /* 0x000000680200780c */ /* 0x000fe40003f24270 */
[----:B------:R-:W-:Y:S01]  /*14660*/  FMNMX.FTZ R4, R40, R4, !PT ;  /* 0x0000000428047209 */ /* 0x000fe20007810000 */
[----:B------:R-:W4:Y:S01]  /*14670*/  MUFU.TANH R14, R5 ;  /* 0x00000005000e7308 */ /* 0x000f220000002400 */
[C---:B------:R-:W-:Y:S02]  /*14680*/  ISETP.GT.AND P5, PT, R2.reuse, 0x70, PT ;  /* 0x000000700200780c */ /* 0x040fe40003fa4270 */
[----:B------:R-:W-:Y:S02]  /*14690*/  FMNMX.FTZ R4, R49, R4, !PT ;  /* 0x0000000431047209 */ /* 0x000fe40007810000 */
[----:B-1----:R-:W-:Y:S02]  /*146a0*/  FSEL R204, R45, -INF , P3 ;  /* 0xff8000002dcc7808 */ /* 0x002fe40001800000 */
[----:B------:R-:W-:Y:S02]  /*146b0*/  ISETP.GT.AND P3, PT, R2, 0x59, PT ;  /* 0x000000590200780c */ /* 0x000fe40003f64270 */
[----:B------:R-:W-:Y:S01]  /*146c0*/  FMNMX.FTZ R4, R56, R4, !PT ;  /* 0x0000000438047209 */ /* 0x000fe20007810000 */
[----:B------:R-:W1:Y:S01]  /*146d0*/  MUFU.TANH R51, R51 ;  /* 0x0000003300337308 */ /* 0x000e620000002400 */
[----:B------:R-:W-:Y:S02]  /*146e0*/  FSEL R208, R11, -INF , P3 ;  /* 0xff8000000bd07808 */ /* 0x000fe40001800000 */
[----:B------:R-:W3:Y:S01]  /*146f0*/  LDL R11, [R1+0x8] ;  /* 0x00000800010b7983 */ /* 0x000ee20000100800 */
[----:B--2---:R-:W-:Y:S02]  /*14700*/  FSEL R207, R46, -INF , P0 ;  /* 0xff8000002ecf7808 */ /* 0x004fe40000000000 */
[----:B------:R-:W-:Y:S02]  /*14710*/  ISETP.GT.AND P0, PT, R0, 0x59, PT ;  /* 0x000000590000780c */ /* 0x000fe40003f04270 */
[----:B------:R-:W-:Y:S02]  /*14720*/  FMNMX.FTZ R4, R151, R4, !PT ;  /* 0x0000000497047209 */ /* 0x000fe40007810000 */
[----:B------:R-:W2:Y:S01]  /*14730*/  MUFU.TANH R10, R10 ;  /* 0x0000000a000a7308 */ /* 0x000ea20000002400 */
[----:B------:R-:W-:Y:S02]  /*14740*/  ISETP.GT.AND P3, PT, R2, 0x78, PT ;  /* 0x000000780200780c */ /* 0x000fe40003f64270 */
[----:B------:R-:W-:Y:S02]  /*14750*/  FMNMX.FTZ R4, R152, R4, !PT ;  /* 0x0000000498047209 */ /* 0x000fe40007810000 */
[----:B----4-:R-:W-:Y:S02]  /*14760*/  FSEL R249, R14, -INF , P1 ;  /* 0xff8000000ef97808 */ /* 0x010fe40000800000 */
[----:B------:R-:W4:Y:S01]  /*14770*/  LDL.64 R14, [R1+0x48] ;  /* 0x00004800010e7983 */ /* 0x000f220000100a00 */
[----:B------:R-:W-:Y:S02]  /*14780*/  FMNMX.FTZ R4, R155, R4, !PT ;  /* 0x000000049b047209 */ /* 0x000fe40007810000 */
[----:B------:R-:W-:Y:S01]  /*14790*/  FMNMX.FTZ R5, R13, R70, !PT ;  /* 0x000000460d057209 */ /* 0x000fe20007810000 */
[----:B------:R-:W2:Y:S01]  /*147a0*/  MUFU.TANH R44, R44 ;  /* 0x0000002c002c7308 */ /* 0x000ea20000002400 */
[----:B------:R-:W-:Y:S02]  /*147b0*/  FMNMX.FTZ R4, R156, R4, !PT ;  /* 0x000000049c047209 */ /* 0x000fe40007810000 */
[----:B-1----:R-:W-:Y:S02]  /*147c0*/  FSEL R237, R51, -INF , P0 ;  /* 0xff80000033ed7808 */ /* 0x002fe40000000000 */
[----:B------:R-:W-:Y:S02]  /*147d0*/  ISETP.GT.AND P0, PT, R2, 0x69, PT ;  /* 0x000000690200780c */ /* 0x000fe40003f04270 */
[----:B------:R-:W-:Y:S02]  /*147e0*/  FMNMX.FTZ R5, R16, R5, !PT ;  /* 0x0000000510057209 */ /* 0x000fe40007810000 */
[----:B------:R-:W-:Y:S01]  /*147f0*/  FMNMX.FTZ R4, R159, R4, !PT ;  /* 0x000000049f047209 */ /* 0x000fe20007810000 */
[----:B------:R-:W1:Y:S01]  /*14800*/  MUFU.TANH R47, R47 ;  /* 0x0000002f002f7308 */ /* 0x000e620000002400 */
[----:B------:R-:W-:Y:S02]  /*14810*/  FMNMX.FTZ R5, R17, R5, !PT ;  /* 0x0000000511057209 */ /* 0x000fe40007810000 */
[----:B--2---:R-:W-:Y:S02]  /*14820*/  FSEL R252, R10, -INF , P0 ;  /* 0xff8000000afc7808 */ /* 0x004fe40000000000 */
[----:B------:R-:W2:Y:S01]  /*14830*/  LDL R10, [R1+0x4] ;  /* 0x00000400010a7983 */ /* 0x000ea20000100800 */
[----:B------:R-:W-:Y:S02]  /*14840*/  FMNMX.FTZ R4, R164, R4, !PT ;  /* 0x00000004a4047209 */ /* 0x000fe40007810000 */
[----:B------:R-:W-:Y:S02]  /*14850*/  FMNMX.FTZ R5, R18, R5, !PT ;  /* 0x0000000512057209 */ /* 0x000fe40007810000 */
[----:B------:R-:W-:Y:S01]  /*14860*/  FMNMX.FTZ R4, R167, R4, !PT ;  /* 0x00000004a7047209 */ /* 0x000fe20007810000 */
[----:B------:R-:W1:Y:S01]  /*14870*/  MUFU.TANH R52, R52 ;  /* 0x0000003400347308 */ /* 0x000e620000002400 */
[----:B------:R-:W-:Y:S02]  /*14880*/  FMNMX.FTZ R5, R41, R5, !PT ;  /* 0x0000000529057209 */ /* 0x000fe40007810000 */
[----:B------:R-:W-:Y:S02]  /*14890*/  FMNMX.FTZ R4, R168, R4, !PT ;  /* 0x00000004a8047209 */ /* 0x000fe40007810000 */
        /* <DEDUP_REMOVED lines=8> */
[----:B------:R-:W-:Y:S01]  /*14920*/  FSEL R202, R44, -INF , P4 ;  /* 0xff8000002cca7808 */ /* 0x000fe20002000000 */
[----:B------:R-:W1:Y:S01]  /*14930*/  MUFU.TANH R60, R60 ;  /* 0x0000003c003c7308 */ /* 0x000e620000002400 */
[----:B------:R-:W-:Y:S02]  /*14940*/  FMNMX.FTZ R4, R178, R4, !PT ;  /* 0x00000004b2047209 */ /* 0x000fe40007810000 */
[----:B------:R-:W-:Y:S02]  /*14950*/  FMNMX.FTZ R5, R154, R5, !PT ;  /* 0x000000059a057209 */ /* 0x000fe40007810000 */
[----:B------:R-:W-:Y:S02]  /*14960*/  ISETP.GT.AND P4, PT, R2, 0x58, PT ;  /* 0x000000580200780c */ /* 0x000fe40003f84270 */
[----:B------:R-:W-:Y:S02]  /*14970*/  FMNMX.FTZ R4, R202, R4, !PT ;  /* 0x00000004ca047209 */ /* 0x000fe40007810000 */
[----:B------:R-:W-:Y:S01]  /*14980*/  FMNMX.FTZ R5, R157, R5, !PT ;  /* 0x000000059d057209 */ /* 0x000fe20007810000 */
[----:B------:R-:W1:Y:S01]  /*14990*/  MUFU.TANH R61, R61 ;  /* 0x0000003d003d7308 */ /* 0x000e620000002400 */
[----:B------:R-:W-:Y:S02]  /*149a0*/  FSEL R209, R6, -INF , P4 ;  /* 0xff80000006d17808 */ /* 0x000fe40002000000 */
[----:B------:R-:W-:Y:S02]  /*149b0*/  FMNMX.FTZ R4, R204, R4, !PT ;  /* 0x00000004cc047209 */ /* 0x000fe40007810000 */
[----:B------:R-:W-:Y:S02]  /*149c0*/  FMNMX.FTZ R5, R158, R5, !PT ;  /* 0x000000059e057209 */ /* 0x000fe40007810000 */
[----:B------:R-:W-:Y:S02]  /*149d0*/  ISETP.GT.AND P4, PT, R2, 0x60, PT ;  /* 0x000000600200780c */ /* 0x000fe40003f84270 */
[----:B------:R-:W-:Y:S01]  /*149e0*/  FMNMX.FTZ R4, R209, R4, !PT ;  /* 0x00000004d1047209 */ /* 0x000fe20007810000 */
[----:B------:R-:W1:Y:S01]  /*149f0*/  MUFU.TANH R64, R64 ;  /* 0x0000004000407308 */ /* 0x000e620000002400 */
[----:B------:R-:W-:Y:S02]  /*14a00*/  FMNMX.FTZ R5, R165, R5, !PT ;  /* 0x00000005a5057209 */ /* 0x000fe40007810000 */
[----:B-1----:R-:W-:Y:S02]  /*14a10*/  FSEL R206, R47, -INF , P2 ;  /* 0xff8000002fce7808 */ /* 0x002fe40001000000 */
[----:B------:R-:W-:Y:S02]  /*14a20*/  FSEL R245, R52, -INF , P4 ;  /* 0xff80000034f57808 */ /* 0x000fe40002000000 */
[----:B------:R-:W-:Y:S02]  /*14a30*/  ISETP.GT.AND P2, PT, R2, 0x61, PT ;  /* 0x000000610200780c */ /* 0x000fe40003f44270 */
[----:B------:R-:W-:Y:S01]  /*14a40*/  FMNMX.FTZ R4, R208, R4, !PT ;  /* 0x00000004d0047209 */ /* 0x000fe20007810000 */
[----:B------:R-:W1:Y:S01]  /*14a50*/  MUFU.TANH R65, R65 ;  /* 0x0000004100417308 */ /* 0x000e620000002400 */
[----:B------:R-:W-:Y:S02]  /*14a60*/  FMNMX.FTZ R5, R166, R5, !PT ;  /* 0x00000005a6057209 */ /* 0x000fe40007810000 */
[----:B------:R-:W-:Y:S02]  /*14a70*/  FSEL R247, R53, -INF , P2 ;  /* 0xff80000035f77808 */ /* 0x000fe40001000000 */
[----:B------:R-:W-:Y:S02]  /*14a80*/  FMNMX.FTZ R69, R245, R4, !PT ;  /* 0x00000004f5457209 */ /* 0x000fe40007810000 */
[----:B------:R-:W-:Y:S02]  /*14a90*/  FMNMX.FTZ R5, R169, R5, !PT ;  /* 0x00000005a9057209 */ /* 0x000fe40007810000 */
[----:B------:R-:W-:Y:S01]  /*14aa0*/  FMNMX.FTZ R69, R247, R69, !PT ;  /* 0x00000045f7457209 */ /* 0x000fe20007810000 */
[----:B------:R-:W1:Y:S01]  /*14ab0*/  MUFU.TANH R54, R54 ;  /* 0x0000003600367308 */ /* 0x000e620000002400 */
[----:B------:R-:W-:Y:S02]  /*14ac0*/  FMNMX.FTZ R5, R170, R5, !PT ;  /* 0x00000005aa057209 */ /* 0x000fe40007810000 */
[----:B------:R-:W-:Y:S02]  /*14ad0*/  FMNMX.FTZ R69, R249, R69, !PT ;  /* 0x00000045f9457209 */ /* 0x000fe40007810000 */
[----:B------:R-:W-:Y:S02]  /*14ae0*/  FMNMX.FTZ R5, R174, R5, !PT ;  /* 0x00000005ae057209 */ /* 0x000fe40007810000 */
[----:B------:R-:W-:Y:S02]  /*14af0*/  FSEL R172, R60, -INF , P5 ;  /* 0xff8000003cac7808 */ /* 0x000fe40002800000 */
[----:B------:R-:W-:Y:S01]  /*14b00*/  ISETP.GT.AND P4, PT, R2, 0x71, PT ;  /* 0x000000710200780c */ /* 0x000fe20003f84270 */
[----:B------:R-:W1:Y:S01]  /*14b10*/  MUFU.TANH R55, R55 ;  /* 0x0000003700377308 */ /* 0x000e620000002400 */
[----:B------:R-:W-:Y:S02]  /*14b20*/  FMNMX.FTZ R69, R252, R69, !PT ;  /* 0x00000045fc457209 */ /* 0x000fe40007810000 */
[----:B------:R-:W-:Y:S02]  /*14b30*/  ISETP.GT.AND P2, PT, R2, 0x79, PT ;  /* 0x000000790200780c */ /* 0x000fe40003f44270 */
[----:B------:R-:W-:Y:S01]  /*14b40*/  FMNMX.FTZ R2, R175, R5, !PT ;  /* 0x00000005af027209 */ /* 0x000fe20007810000 */
[----:B------:R-:W-:Y:S01]  /*14b50*/  FMUL.FTZ R5, R66, c[0x0][0x320] ;  /* 0x0000c80042057a20 */ /* 0x000fe20000410000 */
[----:B------:R-:W-:Y:S02]  /*14b60*/  FSEL R176, R61, -INF , P4 ;  /* 0xff8000003db07808 */ /* 0x000fe40002000000 */
[----:B------:R-:W-:Y:S01]  /*14b70*/  FMNMX.FTZ R69, R172, R69, !PT ;  /* 0x00000045ac457209 */ /* 0x000fe20007810000 */
[----:B------:R-:W1:Y:S01]  /*14b80*/  MUFU.TANH R58, R58 ;  /* 0x0000003a003a7308 */ /* 0x000e620000002400 */
[----:B------:R-:W-:Y:S02]  /*14b90*/  FMNMX.FTZ R2, R179, R2, !PT ;  /* 0x00000002b3027209 */ /* 0x000fe40007810000 */
[----:B------:R-:W-:Y:S02]  /*14ba0*/  LOP3.LUT P5, RZ, R203, 0x1, RZ, 0xc0, !PT ;  /* 0x00000001cbff7812 */ /* 0x000fe400078ac0ff */
[----:B------:R-:W-:Y:S02]  /*14bb0*/  FSEL R203, R64, -INF , P3 ;  /* 0xff80000040cb7808 */ /* 0x000fe40001800000 */
[----:B------:R-:W-:Y:S02]  /*14bc0*/  FMNMX.FTZ R69, R176, R69, !PT ;  /* 0x00000045b0457209 */ /* 0x000fe40007810000 */
[----:B------:R-:W-:Y:S01]  /*14bd0*/  FMNMX.FTZ R2, R201, R2, !PT ;  /* 0x00000002c9027209 */ /* 0x000fe20007810000 */
[----:B------:R-:W1:Y:S02]  /*14be0*/  MUFU.TANH R59, R59 ;  /* 0x0000003b003b7308 */ /* 0x000e640000002400 */
[----:B-1----:R-:W-:Y:S02]  /*14bf0*/  FSEL R205, R65, -INF , P2 ;  /* 0xff80000041cd7808 */ /* 0x002fe40001000000 */
[----:B------:R-:W-:Y:S02]  /*14c00*/  FMNMX.FTZ R69, R203, R69, !PT ;  /* 0x00000045cb457209 */ /* 0x000fe40007810000 */
[----:B------:R-:W-:Y:S02]  /*14c10*/  FMNMX.FTZ R2, R207, R2, !PT ;  /* 0x00000002cf027209 */ /* 0x000fe40007810000 */
[----:B------:R-:W-:Y:S02]  /*14c20*/  FMNMX.FTZ R69, R205, R69, !PT ;  /* 0x00000045cd457209 */ /* 0x000fe40007810000 */
[----:B------:R-:W-:Y:S01]  /*14c30*/  FMNMX.FTZ R2, R206, R2, !PT ;  /* 0x00000002ce027209 */ /* 0x000fe20007810000 */
[----:B------:R-:W1:Y:S01]  /*14c40*/  MUFU.TANH R62, R62 ;  /* 0x0000003e003e7308 */ /* 0x000e620000002400 */
[----:B------:R-:W-:Y:S01]  /*14c50*/  ISETP.GT.AND P1, PT, R0, 0x60, PT ;  /* 0x000000600000780c */ /* 0x000fe20003f24270 */
[----:B------:R-:W1:Y:S01]  /*14c60*/  SHFL.BFLY PT, R4, R69, 0x2, 0x1f ;  /* 0x0c401f0045047f89 */ /* 0x000e6200000e0000 */
[----:B------:R-:W-:Y:S02]  /*14c70*/  FMNMX.FTZ R2, R210, R2, !PT ;  /* 0x00000002d2027209 */ /* 0x000fe40007810000 */
[----:B------:R-:W-:Y:S02]  /*14c80*/  FSEL R238, R54, -INF , P1 ;  /* 0xff80000036ee7808 */ /* 0x000fe40000800000 */
[C---:B------:R-:W-:Y:S02]  /*14c90*/  ISETP.GT.AND P0, PT, R0.reuse, 0x61, PT ;  /* 0x000000610000780c */ /* 0x040fe40003f04270 */
[----:B------:R-:W-:Y:S01]  /*14ca0*/  FMNMX.FTZ R2, R237, R2, !PT ;  /* 0x00000002ed027209 */ /* 0x000fe20007810000 */
[----:B------:R-:W1:Y:S01]  /*14cb0*/  MUFU.TANH R63, R63 ;  /* 0x0000003f003f7308 */ /* 0x000e620000002400 */
[----:B------:R-:W-:Y:S02]  /*14cc0*/  FSEL R240, R55, -INF , P0 ;  /* 0xff80000037f07808 */ /* 0x000fe40000000000 */
[----:B------:R-:W-:Y:S02]  /*14cd0*/  ISETP.GT.AND P3, PT, R0, 0x68, PT ;  /* 0x000000680000780c */ /* 0x000fe40003f64270 */
[----:B------:R-:W-:Y:S02]  /*14ce0*/  FMNMX.FTZ R2, R238, R2, !PT ;  /* 0x00000002ee027209 */ /* 0x000fe40007810000 */
[----:B------:R-:W-:Y:S02]  /*14cf0*/  ISETP.GT.AND P0, PT, R0, 0x69, PT ;  /* 0x000000690000780c */ /* 0x000fe40003f04270 */
[----:B------:R-:W-:Y:S01]  /*14d00*/  FSEL R242, R58, -INF , P3 ;  /* 0xff8000003af27808 */ /* 0x000fe20001800000 */
[----:B------:R-:W1:Y:S01]  /*14d10*/  MUFU.TANH R5, R5 ;  /* 0x0000000500057308 */ /* 0x000e620000002400 */
[----:B------:R-:W-:Y:S02]  /*14d20*/  FMNMX.FTZ R2, R240, R2, !PT ;  /* 0x00000002f0027209 */ /* 0x000fe40007810000 */
[----:B------:R-:W-:Y:S02]  /*14d30*/  ISETP.GT.AND P1, PT, R0, 0x70, PT ;  /* 0x000000700000780c */ /* 0x000fe40003f24270 */
[----:B------:R-:W-:Y:S02]  /*14d40*/  FSEL R246, R59, -INF , P0 ;  /* 0xff8000003bf67808 */ /* 0x000fe40000000000 */
[----:B------:R-:W-:Y:S02]  /*14d50*/  FMNMX.FTZ R2, R242, R2, !PT ;  /* 0x00000002f2027209 */ /* 0x000fe40007810000 */
[----:B-1----:R-:W-:Y:S01]  /*14d60*/  FSEL R211, R62, -INF , P1 ;  /* 0xff8000003ed37808 */ /* 0x002fe20000800000 */
[----:B------:R-:W1:Y:S01]  /*14d70*/  MUFU.TANH R71, R67 ;  /* 0x0000004300477308 */ /* 0x000e620000002400 */
[----:B------:R-:W-:Y:S02]  /*14d80*/  ISETP.GT.AND P0, PT, R0, 0x71, PT ;  /* 0x000000710000780c */ /* 0x000fe40003f04270 */
[----:B------:R-:W-:Y:S02]  /*14d90*/  FMNMX.FTZ R2, R246, R2, !PT ;  /* 0x00000002f6027209 */ /* 0x000fe40007810000 */
[----:B------:R-:W-:Y:S02]  /*14da0*/  FMNMX.FTZ R69, R69, R4, !PT ;  /* 0x0000000445457209 */ /* 0x000fe40007810000 */
[----:B------:R-:W-:Y:S02]  /*14db0*/  FSEL R63, R63, -INF , P0 ;  /* 0xff8000003f3f7808 */ /* 0x000fe40000000000 */
[C---:B------:R-:W-:Y:S01]  /*14dc0*/  ISETP.GT.AND P1, PT, R0.reuse, 0x78, PT ;  /* 0x000000780000780c */ /* 0x040fe20003f24270 */
[----:B------:R-:W1:Y:S01]  /*14dd0*/  SHFL.BFLY PT, R4, R69, 0x1, 0x1f ;  /* 0x0c201f0045047f89 */ /* 0x000e6200000e0000 */
[----:B------:R-:W-:Y:S02]  /*14de0*/  FMNMX.FTZ R2, R211, R2, !PT ;  /* 0x00000002d3027209 */ /* 0x000fe40007810000 */
[----:B------:R-:W-:Y:S02]  /*14df0*/  ISETP.GT.AND P0, PT, R0, 0x79, PT ;  /* 0x000000790000780c */ /* 0x000fe40003f04270 */
[----:B------:R-:W-:Y:S02]  /*14e00*/  FMNMX.FTZ R0, R63, R2, !PT ;  /* 0x000000023f007209 */ /* 0x000fe40007810000 */
[----:B------:R-:W-:Y:S02]  /*14e10*/  FSEL R251, R5, -INF , P1 ;  /* 0xff80000005fb7808 */ /* 0x000fe40000800000 */
[----:B------:R-:W-:Y:S02]  /*14e20*/  ISETP.GE.AND P2, PT, R200, 0x1, PT ;  /* 0x00000001c800780c */ /* 0x000fe40003f46270 */
[----:B------:R-:W-:Y:S02]  /*14e30*/  FMNMX.FTZ R0, R251, R0, !PT ;  /* 0x00000000fb007209 */ /* 0x000fe40007810000 */
[----:B-1----:R-:W-:Y:S04]  /*14e40*/  FSEL R71, R71, -INF , P0 ;  /* 0xff80000047477808 */ /* 0x002fe80000000000 */
[----:B------:R-:W-:Y:S05]  /*14e50*/  FMNMX.FTZ R0, R71, R0, !PT ;  /* 0x0000000047007209 */ /* 0x000fea0007810000 */
[----:B------:R-:W-:Y:S01]  /*14e60*/  @P2 SHF.R.S32.HI R6, RZ, 0x1f, R236 ;  /* 0x0000001fff062819 */ /* 0x000fe200000114ec */
[----:B------:R-:W1:Y:S01]  /*14e70*/  SHFL.BFLY PT, R2, R0, 0x2, 0x1f ;  /* 0x0c401f0000027f89 */ /* 0x000e6200000e0000 */
[----:B------:R-:W-:Y:S01]  /*14e80*/  FMNMX.FTZ R69, R69, R4, !PT ;  /* 0x0000000445457209 */ /* 0x000fe20007810000 */
[----:B------:R-:W-:Y:S03]  /*14e90*/  @P2 IMAD.WIDE.U32 R4, R236, c[0x0][0x1e0], RZ ;  /* 0x00007800ec042a25 */ /* 0x000fe600078e00ff */
[C---:B------:R-:W-:Y:S01]  /*14ea0*/  FSETP.NEU.FTZ.AND P1, PT, R69.reuse, -INF , PT ;  /* 0xff8000004500780b */ /* 0x040fe20003f3d000 */
[----:B------:R-:W-:Y:S02]  /*14eb0*/  FMUL.FTZ R149, R69, c[0x0][0x2d0] ;  /* 0x0000b40045957a20 */ /* 0x000fe40000410000 */
[----:B------:R-:W-:Y:S03]  /*14ec0*/  @P2 IMAD R6, R6, c[0x0][0x1e0], RZ ;  /* 0x0000780006062a24 */ /* 0x000fe600078e02ff */
[----:B------:R-:W-:Y:S01]  /*14ed0*/  FSEL R149, R149, RZ, P1 ;  /* 0x000000ff95957208 */ /* 0x000fe20000800000 */
[----:B------:R-:W-:Y:S04]  /*14ee0*/  @P2 IMAD R6, R236, c[0x0][0x1e4], R6 ;  /* 0x00007900ec062a24 */ /* 0x000fe800078e0206 */
[----:B------:R-:W-:Y:S01]  /*14ef0*/  FFMA.FTZ R7, R7, c[0x0][0x2d0], -R149 ;  /* 0x0000b40007077a23 */ /* 0x000fe20000010895 */
[----:B------:R-:W-:Y:S01]  /*14f00*/  @P2 IADD3 R5, R5, R6, RZ ;  /* 0x0000000605052210 */ /* 0x000fe20007ffe0ff */
[C---:B------:R-:W-:Y:S02]  /*14f10*/  @P2 IMAD.SHL.U32 R6, R4.reuse, 0x80, RZ ;  /* 0x0000008004062824 */ /* 0x040fe400078e00ff */
[----:B------:R5:W-:Y:S01]  /*14f20*/  MUFU.EX2 R248, R7 ;  /* 0x0000000700f87308 */ /* 0x000be20000000800 */
[----:B------:R-:W-:Y:S02]  /*14f30*/  @P2 SHF.L.U64.HI R4, R4, 0x7, R5 ;  /* 0x0000000704042819 */ /* 0x000fe40000010205 */
[----:B-1----:R-:W-:Y:S05]  /*14f40*/  FMNMX.FTZ R0, R0, R2, !PT ;  /* 0x0000000200007209 */ /* 0x002fea0007810000 */
[----:B------:R-:W1:Y:S01]  /*14f50*/  SHFL.BFLY PT, R2, R0, 0x1, 0x1f ;  /* 0x0c201f0000027f89 */ /* 0x000e6200000e0000 */
[--C-:B-----5:R-:W-:Y:S04]  /*14f60*/  FFMA.FTZ R7, R8, c[0x0][0x2d0], -R149.reuse ;  /* 0x0000b40008077a23 */ /* 0x120fe80000010895 */
[----:B------:R-:W5:Y:S01]  /*14f70*/  MUFU.EX2 R43, R7 ;  /* 0x00000007002b7308 */ /* 0x000f620000000800 */
[----:B-1----:R-:W-:Y:S02]  /*14f80*/  FMNMX.FTZ R68, R0, R2, !PT ;  /* 0x0000000200447209 */ /* 0x002fe40007810000 */
[----:B------:R-:W-:Y:S03]  /*14f90*/  @P2 IADD3 R5, P3, R6, R20, RZ ;  /* 0x0000001406052210 */ /* 0x000fe60007f7e0ff */
[----:B------:R-:W-:Y:S02]  /*14fa0*/  FMUL.FTZ R148, R68, c[0x0][0x2d0] ;  /* 0x0000b40044947a20 */ /* 0x000fe40000410000 */
[----:B------:R-:W-:Y:S01]  /*14fb0*/  IMAD.MOV.U32 R20, RZ, RZ, 0x6 ;  /* 0x00000006ff147424 */ /* 0x000fe200078e00ff */
[----:B-----5:R-:W-:Y:S02]  /*14fc0*/  F2FP.BF16.PACK_AB R136, R43, R248 ;  /* 0x000000f82b88723e */ /* 0x020fe400000010ff */
[----:B---3--:R-:W-:Y:S01]  /*14fd0*/  @P2 IADD3 R0, P0, R6, R11, RZ ;  /* 0x0000000b06002210 */ /* 0x008fe20007f1e0ff */
[--C-:B------:R-:W-:Y:S04]  /*14fe0*/  FFMA.FTZ R6, R9, c[0x0][0x2d0], -R149.reuse ;  /* 0x0000b40009067a23 */ /* 0x100fe80000010895 */
[----:B------:R-:W-:Y:S01]  /*14ff0*/  MUFU.EX2 R51, R6 ;  /* 0x0000000600337308 */ /* 0x000fe20000000800 */
[----:B----4-:R-:W-:Y:S01]  /*15000*/  @P2 IADD3.X R2, R4, R15, RZ, P3, !PT ;  /* 0x0000000f04022210 */ /* 0x010fe20001ffe4ff */
[----:B------:R-:W-:Y:S01]  /*15010*/  IMAD.SHL.U32 R14, R239, 0x40, RZ ;  /* 0x00000040ef0e7824 */ /* 0x000fe200078e00ff */
[C---:B------:R-:W-:Y:S02]  /*15020*/  @P2 LEA R8, P3, R5.reuse, c[0x0][0x1c8], 0x1 ;  /* 0x0000720005082a11 */ /* 0x040fe400078608ff */
[----:B------:R-:W-:Y:S02]  /*15030*/  MOV R15, c[0x0][0x1e0] ;  /* 0x00007800000f7a02 */ /* 0x000fe40000000f00 */
[----:B------:R-:W-:Y:S01]  /*15040*/  @P2 LEA.HI.X R9, R5, c[0x0][0x1cc], R2, 0x1, P3 ;  /* 0x0000730005092a11 */ /* 0x000fe200018f0c02 */
[----:B------:R-:W-:Y:S04]  /*15050*/  FFMA.FTZ R2, R12, c[0x0][0x2d0], -R149 ;  /* 0x0000b4000c027a23 */ /* 0x000fe80000010895 */
[----:B------:R1:W-:Y:S01]  /*15060*/  @P2 LDGSTS.E.BYPASS.LTC128B.128 [R235+0x8100], [R8.64], !P6 ;  /* 0x0810000008eb2fae */ /* 0x0003e2000f101d48 */
[----:B------:R-:W3:Y:S01]  /*15070*/  MUFU.EX2 R59, R2 ;  /* 0x00000002003b7308 */ /* 0x000ee20000000800 */
[----:B--2---:R-:W-:Y:S01]  /*15080*/  @P2 IMAD.X R4, R4, 0x1, R10, P0 ;  /* 0x0000000104042824 */ /* 0x004fe200000e060a */
[C---:B------:R-:W-:Y:S04]  /*15090*/  @P2 LEA R10, P0, R0.reuse, c[0x0][0x1c8], 0x1 ;  /* 0x00007200000a2a11 */ /* 0x040fe800078008ff */
[----:B------:R-:W-:Y:S02]  /*150a0*/  @P2 LEA.HI.X R11, R0, c[0x0][0x1cc], R4, 0x1, P0 ;  /* 0x00007300000b2a11 */ /* 0x000fe400000f0c04 */
[----:B------:R-:W-:Y:S02]  /*150b0*/  FSETP.NEU.FTZ.AND P0, PT, R68, -INF , PT ;  /* 0xff8000004400780b */ /* 0x000fe40003f1d000 */
[----:B------:R-:W-:Y:S01]  /*150c0*/  @P2 IADD3 R0, P3, R14, 0x80, RZ ;  /* 0x000000800e002810 */ /* 0x000fe20007f7e0ff */
[----:B------:R2:W-:Y:S01]  /*150d0*/  @P2 LDGSTS.E.BYPASS.LTC128B.128 [R235+0xc100], [R10.64], !P5 ;  /* 0x0c1000000aeb2fae */ /* 0x0005e2000e901d48 */
[----:B------:R-:W-:Y:S02]  /*150e0*/  FSEL R148, R148, RZ, P0 ;  /* 0x000000ff94947208 */ /* 0x000fe40000000000 */
[C---:B------:R-:W-:Y:S02]  /*150f0*/  @P2 SHF.L.U32 R14, R15.reuse, 0x6, RZ ;  /* 0x000000060f0e2819 */ /* 0x040fe400000006ff */
[----:B------:R-:W-:Y:S01]  /*15100*/  @P2 SHF.L.U64.HI R15, R15, R20, c[0x0][0x1e4] ;  /* 0x000079000f0f2619 */ /* 0x000fe20000010214 */
[--C-:B------:R-:W-:Y:S01]  /*15110*/  FFMA.FTZ R5, R13, c[0x0][0x2d0], -R148.reuse ;  /* 0x0000b4000d057a23 */ /* 0x100fe20000010894 */
[----:B---3--:R-:W-:Y:S01]  /*15120*/  F2FP.BF16.PACK_AB R138, R59, R51 ;  /* 0x000000333b8a723e */ /* 0x008fe200000010ff */
[--C-:B------:R-:W-:Y:S02]  /*15130*/  FFMA.FTZ R13, R16, c[0x0][0x2d0], -R148.reuse ;  /* 0x0000b400100d7a23 */ /* 0x100fe40000010894 */
[----:B------:R3:W-:Y:S01]  /*15140*/  MUFU.EX2 R42, R5 ;  /* 0x00000005002a7308 */ /* 0x0007e20000000800 */
[----:B------:R-:W-:Y:S01]  /*15150*/  @P2 IMAD.X R2, RZ, RZ, R19, P3 ;  /* 0x000000ffff022224 */ /* 0x000fe200018e0613 */
[-C--:B------:R-:W-:Y:S01]  /*15160*/  @P2 IADD3 R4, P3, R8, R14.reuse, RZ ;  /* 0x0000000e08042210 */ /* 0x080fe20007f7e0ff */
[--C-:B-1----:R-:W-:Y:S07]  /*15170*/  FFMA.FTZ R8, R17, c[0x0][0x2d0], -R148.reuse ;  /* 0x0000b40011087a23 */ /* 0x102fee0000010894 */
[----:B------:R-:W1:Y:S10]  /*15180*/  MUFU.EX2 R50, R13 ;  /* 0x0000000d00327308 */ /* 0x000e740000000800 */
[----:B------:R4:W-:Y:S01]  /*15190*/  MUFU.EX2 R58, R8 ;  /* 0x00000008003a7308 */ /* 0x0009e20000000800 */
[----:B---3--:R-:W-:Y:S02]  /*151a0*/  @P2 IADD3.X R5, R9, R15, RZ, P3, !PT ;  /* 0x0000000f09052210 */ /* 0x008fe40001ffe4ff */
[C---:B------:R-:W-:Y:S03]  /*151b0*/  @P2 IADD3 R6, P3, R4.reuse, R14, RZ ;  /* 0x0000000e04062210 */ /* 0x040fe60007f7e0ff */
[----:B------:R3:W-:Y:S02]  /*151c0*/  @P2 LDGSTS.E.BYPASS.LTC128B.128 [R235+0x9100], [R4.64], !P6 ;  /* 0x0910000004eb2fae */ /* 0x0007e4000f101d48 */
[C-C-:B------:R-:W-:Y:S01]  /*151d0*/  @P2 IMAD.X R7, R5.reuse, 0x1, R15.reuse, P3 ;  /* 0x0000000105072824 */ /* 0x140fe200018e060f */
[----:B------:R-:W-:Y:S02]  /*151e0*/  @P2 IADD3 R12, P3, R4, R0, RZ ;  /* 0x00000000040c2210 */ /* 0x000fe40007f7e0ff */
[----:B-1----:R-:W-:Y:S02]  /*151f0*/  F2FP.BF16.PACK_AB R137, R50, R42 ;  /* 0x0000002a3289723e */ /* 0x002fe400000010ff */
[----:B------:R-:W-:Y:S01]  /*15200*/  @P2 IADD3.X R13, R5, R2, RZ, P3, !PT ;  /* 0x00000002050d2210 */ /* 0x000fe20001ffe4ff */
[----:B------:R3:W-:Y:S01]  /*15210*/  @P2 LDGSTS.E.BYPASS.LTC128B.128 [R235+0xd100], [R4.64+0x80], !P5 ;  /* 0x0d10008004eb2fae */ /* 0x0007e2000e901d48 */
[C---:B------:R-:W-:Y:S05]  /*15220*/  @P2 IADD3 R14, P3, R6.reuse, R14, RZ ;  /* 0x0000000e060e2210 */ /* 0x040fea0007f7e0ff */
[----:B------:R-:W-:Y:S01]  /*15230*/  @P2 IMAD.X R15, R7, 0x1, R15, P3 ;  /* 0x00000001070f2824 */ /* 0x000fe200018e060f */
[----:B----4-:R-:W-:Y:S01]  /*15240*/  @P2 IADD3 R8, P3, R6, R0, RZ ;  /* 0x0000000006082210 */ /* 0x010fe20007f7e0ff */
[----:B------:R1:W-:Y:S01]  /*15250*/  @P2 LDGSTS.E.BYPASS.LTC128B.128 [R235+0xa100], [R6.64], !P6 ;  /* 0x0a10000006eb2fae */ /* 0x0003e2000f101d48 */
[----:B------:R-:W-:Y:S02]  /*15260*/  FSEL R0, R69, RZ, P1 ;  /* 0x000000ff45007208 */ /* 0x000fe40000800000 */
[----:B------:R-:W-:Y:S02]  /*15270*/  @P2 IADD3.X R9, R7, R2, RZ, P3, !PT ;  /* 0x0000000207092210 */ /* 0x000fe40001ffe4ff */
[----:B------:R-:W-:Y:S01]  /*15280*/  FSEL R2, R68, RZ, P0 ;  /* 0x000000ff44027208 */ /* 0x000fe20000000000 */
[----:B------:R-:W-:Y:S02]  /*15290*/  FADD.FTZ R0, -R0, R3 ;  /* 0x0000000300007221 */ /* 0x000fe40000010100 */
[----:B------:R4:W-:Y:S02]  /*152a0*/  @P2 LDGSTS.E.BYPASS.LTC128B.128 [R235+0xe100], [R12.64], !P5 ;  /* 0x0e1000000ceb2fae */ /* 0x0009e4000e901d48 */
[----:B------:R-:W-:Y:S04]  /*152b0*/  FMUL.FTZ R0, R0, c[0x0][0x2d0] ;  /* 0x0000b40000007a20 */ /* 0x000fe80000410000 */
[----:B------:R5:W1:Y:S02]  /*152c0*/  MUFU.EX2 R3, R0 ;  /* 0x0000000000037308 */ /* 0x000a640000000800 */
[----:B------:R4:W-:Y:S01]  /*152d0*/  @P2 LDGSTS.E.BYPASS.LTC128B.128 [R235+0xb100], [R14.64], !P6 ;  /* 0x0b1000000eeb2fae */ /* 0x0009e2000f101d48 */
[----:B---3--:R-:W-:Y:S07]  /*152e0*/  FFMA.FTZ R4, R18, c[0x0][0x2d0], -R148 ;  /* 0x0000b40012047a23 */ /* 0x008fee0000010894 */
[----:B------:R3:W-:Y:S01]  /*152f0*/  @P2 LDGSTS.E.BYPASS.LTC128B.128 [R235+0xf100], [R8.64], !P5 ;  /* 0x0f10000008eb2fae */ /* 0x0007e2000e901d48 */
[----:B------:R-:W2:Y:S07]  /*15300*/  MUFU.EX2 R60, R4 ;  /* 0x00000004003c7308 */ /* 0x000eae0000000800 */
[----:B------:R-:W-:Y:S01]  /*15310*/  LDSM.16.MT88.4 R20, [R214+0x100] ;  /* 0x00010000d614783b */ /* 0x000fe20000004200 */
[----:B-----5:R-:W-:Y:S01]  /*15320*/  FADD.FTZ R0, -R2, R70 ;  /* 0x0000004602007221 */ /* 0x020fe20000010100 */
[----:B------:R-:W-:Y:S01]  /*15330*/  MOV R70, R63 ;  /* 0x0000003f00467202 */ /* 0x000fe20000000f00 */
[--C-:B------:R-:W-:Y:S05]  /*15340*/  FFMA.FTZ R2, R32, c[0x0][0x2d0], -R149.reuse ;  /* 0x0000b40020027a23 */ /* 0x100fea0000010895 */
[----:B------:R-:W-:Y:S01]  /*15350*/  LDSM.16.MT88.4 R28, [R217+0x100] ;  /* 0x00010000d91c783b */ /* 0x000fe20000004200 */
[----:B------:R-:W-:Y:S01]  /*15360*/  FMUL.FTZ R0, R0, c[0x0][0x2d0] ;  /* 0x0000b40000007a20 */ /* 0x000fe20000410000 */
[----:B------:R5:W5:Y:S01]  /*15370*/  MUFU.EX2 R61, R2 ;  /* 0x00000002003d7308 */ /* 0x000b620000000800 */
[C---:B-1----:R-:W-:Y:S02]  /*15380*/  FMUL.FTZ R5, R3.reuse, R73 ;  /* 0x0000004903057220 */ /* 0x042fe40000410000 */
[C---:B------:R-:W-:Y:S01]  /*15390*/  FMUL.FTZ R32, R3.reuse, R100 ;  /* 0x0000006403207220 */ /* 0x040fe20000410000 */
[----:B------:R-:W-:Y:S02]  /*153a0*/  MOV R100, R211 ;  /* 0x000000d300647202 */ /* 0x000fe40000000f00 */
[----:B----4-:R-:W1:Y:S01]  /*153b0*/  LDSM.16.MT88.4 R12, [R213+0x100] ;  /* 0x00010000d50c783b */ /* 0x010e620000004200 */
[----:B--2---:R-:W-:Y:S01]  /*153c0*/  F2FP.BF16.PACK_AB R139, R60, R58 ;  /* 0x0000003a3c8b723e */ /* 0x004fe200000010ff */
[C---:B------:R-:W-:Y:S02]  /*153d0*/  FMUL.FTZ R4, R3.reuse, R72 ;  /* 0x0000004803047220 */ /* 0x040fe40000410000 */
[C---:B---3--:R-:W-:Y:S01]  /*153e0*/  FMUL.FTZ R8, R3.reuse, R76 ;  /* 0x0000004c03087220 */ /* 0x048fe20000410000 */
[----:B------:R-:W2:Y:S01]  /*153f0*/  MUFU.EX2 R0, R0 ;  /* 0x0000000000007308 */ /* 0x000ea20000000800 */
[C---:B------:R-:W-:Y:S02]  /*15400*/  FMUL.FTZ R9, R3.reuse, R77 ;  /* 0x0000004d03097220 */ /* 0x040fe40000410000 */
[C---:B------:R-:W-:Y:S01]  /*15410*/  FMUL.FTZ R16, R3.reuse, R84 ;  /* 0x0000005403107220 */ /* 0x040fe20000410000 */
[----:B------:R-:W3:Y:S01]  /*15420*/  LDSM.16.MT88.4 R36, [R216+0x100] ;  /* 0x00010000d824783b */ /* 0x000ee20000004200 */
[C---:B------:R-:W-:Y:S01]  /*15430*/  FMUL.FTZ R17, R3.reuse, R85 ;  /* 0x0000005503117220 */ /* 0x040fe20000410000 */
[----:B------:R-:W-:Y:S01]  /*15440*/  MOV R85, R59 ;  /* 0x0000003b00557202 */ /* 0x000fe20000000f00 */
[C---:B------:R-:W-:Y:S02]  /*15450*/  FMUL.FTZ R24, R3.reuse, R92 ;  /* 0x0000005c03187220 */ /* 0x040fe40000410000 */
[C---:B------:R-:W-:Y:S02]  /*15460*/  FMUL.FTZ R25, R3.reuse, R93 ;  /* 0x0000005d03197220 */ /* 0x040fe40000410000 */
[C---:B------:R-:W-:Y:S01]  /*15470*/  FMUL.FTZ R33, R3.reuse, R101 ;  /* 0x0000006503217220 */ /* 0x040fe20000410000 */
[----:B------:R-:W4:Y:S01]  /*15480*/  LDSM.16.MT88.4 R44, [R213+0x4100] ;  /* 0x00410000d52c783b */ /* 0x000f220000004200 */
[----:B------:R-:W-:Y:S02]  /*15490*/  IMAD.MOV.U32 R84, RZ, RZ, R60 ;  /* 0x000000ffff547224 */ /* 0x000fe400078e003c */
[----:B-----5:R-:W-:Y:S02]  /*154a0*/  FFMA.FTZ R2, R40, c[0x0][0x2d0], -R149 ;  /* 0x0000b40028027a23 */ /* 0x020fe40000010895 */
[C---:B------:R-:W-:Y:S02]  /*154b0*/  FMUL.FTZ R40, R3.reuse, R108 ;  /* 0x0000006c03287220 */ /* 0x040fe40000410000 */
[----:B------:R5:W3:Y:S01]  /*154c0*/  MUFU.EX2 R250, R2 ;  /* 0x0000000200fa7308 */ /* 0x000ae20000000800 */
[----:B------:R-:W3:Y:S01]  /*154d0*/  LDSM.16.MT88.4 R52, [R214+0x4100] ;  /* 0x00410000d634783b */ /* 0x000ee20000004200 */
[----:B------:R-:W-:Y:S02]  /*154e0*/  IMAD.MOV.U32 R108, RZ, RZ, R61 ;  /* 0x000000ffff6c7224 */ /* 0x000fe400078e003d */
[----:B------:R-:W-:Y:S02]  /*154f0*/  FMUL.FTZ R64, R3, R132 ;  /* 0x0000008403407220 */ /* 0x000fe40000410000 */
[C---:B--2---:R-:W-:Y:S02]  /*15500*/  FMUL.FTZ R6, R0.reuse, R74 ;  /* 0x0000004a00067220 */ /* 0x044fe40000410000 */
[C---:B------:R-:W-:Y:S01]  /*15510*/  FMUL.FTZ R7, R0.reuse, R75 ;  /* 0x0000004b00077220 */ /* 0x040fe20000410000 */
[----:B------:R-:W2:Y:S01]  /*15520*/  LDSM.16.MT88.4 R60, [R217+0x4100] ;  /* 0x00410000d93c783b */ /* 0x000ea20000004200 */
[C---:B------:R-:W-:Y:S02]  /*15530*/  FMUL.FTZ R10, R0.reuse, R78 ;  /* 0x0000004e000a7220 */ /* 0x040fe40000410000 */
[C---:B------:R-:W-:Y:S02]  /*15540*/  FMUL.FTZ R11, R0.reuse, R79 ;  /* 0x0000004f000b7220 */ /* 0x040fe40000410000 */
[C---:B------:R-:W-:Y:S01]  /*15550*/  FMUL.FTZ R26, R0.reuse, R94 ;  /* 0x0000005e001a7220 */ /* 0x040fe20000410000 */
[C---:B-1----:R-:W-:Y:S02]  /*15560*/  HMMA.16816.F32.BF16 R4, R136.reuse, R12, R4 ;  /* 0x0000000c8804723c */ /* 0x042fe40000041804 */
[----:B------:R-:W1:Y:S03]  /*15570*/  LDSM.16.MT88.4 R72, [R216+0x4100] ;  /* 0x00410000d848783b */ /* 0x000e660000004200 */
[C---:B------:R-:W-:Y:S01]  /*15580*/  FMUL.FTZ R19, R0.reuse, R87 ;  /* 0x0000005700137220 */ /* 0x040fe20000410000 */
[----:B------:R-:W-:Y:S01]  /*15590*/  MOV R87, R51 ;  /* 0x0000003300577202 */ /* 0x000fe20000000f00 */
[C---:B------:R-:W-:Y:S01]  /*155a0*/  FMUL.FTZ R51, R0.reuse, R119 ;  /* 0x0000007700337220 */ /* 0x040fe20000410000 */
[C---:B------:R-:W-:Y:S02]  /*155b0*/  HMMA.16816.F32.BF16 R8, R136.reuse, R14, R8 ;  /* 0x0000000e8808723c */ /* 0x040fe40000041808 */
[----:B------:R-:W1:Y:S02]  /*155c0*/  LDSM.16.MT88.4 R76, [R213+0x900] ;  /* 0x00090000d54c783b */ /* 0x000e640000004200 */
[----:B-----5:R-:W-:Y:S02]  /*155d0*/  FFMA.FTZ R2, R41, c[0x0][0x2d0], -R148 ;  /* 0x0000b40029027a23 */ /* 0x020fe40000010894 */
[C---:B------:R-:W-:Y:S02]  /*155e0*/  FMUL.FTZ R12, R3.reuse, R80 ;  /* 0x00000050030c7220 */ /* 0x040fe40000410000 */
[----:B------:R5:W-:Y:S01]  /*155f0*/  MUFU.EX2 R244, R2 ;  /* 0x0000000200f47308 */ /* 0x000be20000000800 */
[C---:B------:R-:W-:Y:S01]  /*15600*/  FMUL.FTZ R13, R3.reuse, R81 ;  /* 0x00000051030d7220 */ /* 0x040fe20000410000 */
[----:B------:R-:W0:Y:S02]  /*15610*/  LDGDEPBAR ;  /* 0x00000000000079af */ /* 0x000e240000000000 */
[C---:B------:R-:W-:Y:S02]  /*15620*/  FMUL.FTZ R14, R0.reuse, R82 ;  /* 0x00000052000e7220 */ /* 0x040fe40000410000 */
[C---:B------:R-:W-:Y:S02]  /*15630*/  FMUL.FTZ R15, R0.reuse, R83 ;  /* 0x00000053000f7220 */ /* 0x040fe40000410000 */
[C---:B------:R-:W-:Y:S02]  /*15640*/  FMUL.FTZ R27, R0.reuse, R95 ;  /* 0x0000005f001b7220 */ /* 0x040fe40000410000 */
[----:B------:R-:W1:Y:S01]  /*15650*/  LDSM.16.MT88.4 R80, [R214+0x900] ;  /* 0x00090000d650783b */ /* 0x000e620000004200 */
[----:B------:R-:W-:Y:S02]  /*15660*/  IMAD.MOV.U32 R132, RZ, RZ, R87 ;  /* 0x000000ffff847224 */ /* 0x000fe400078e0057 */
[C---:B------:R-:W-:Y:S03]  /*15670*/  HMMA.16816.F32.BF16 R12, R136.reuse, R20, R12 ;  /* 0x00000014880c723c */ /* 0x040fe6000004180c */
[----:B------:R-:W-:Y:S02]  /*15680*/  FMUL.FTZ R35, R0, R103 ;  /* 0x0000006700237220 */ /* 0x000fe40000410000 */
[----:B------:R-:W-:Y:S01]  /*15690*/  IMAD.MOV.U32 R103, RZ, RZ, R205 ;  /* 0x000000ffff677224 */ /* 0x000fe200078e00cd */
[----:B------:R-:W-:Y:S01]  /*156a0*/  LDSM.16.MT88.4 R92, [R217+0x4900] ;  /* 0x00490000d95c783b */ /* 0x000fe20000004200 */
[C---:B------:R-:W-:Y:S02]  /*156b0*/  FMUL.FTZ R20, R3.reuse, R88 ;  /* 0x0000005803147220 */ /* 0x040fe40000410000 */
[----:B------:R-:W-:Y:S03]  /*156c0*/  IMAD.MOV.U32 R88, RZ, RZ, R50 ;  /* 0x000000ffff587224 */ /* 0x000fe600078e0032 */
[----:B-----5:R-:W-:Y:S02]  /*156d0*/  FFMA.FTZ R2, R48, c[0x0][0x2d0], -R148 ;  /* 0x0000b40030027a23 */ /* 0x020fe40000010894 */
[C---:B------:R-:W-:Y:S02]  /*156e0*/  FMUL.FTZ R50, R0.reuse, R118 ;  /* 0x0000007600327220 */ /* 0x040fe40000410000 */
[----:B------:R5:W1:Y:S01]  /*156f0*/  MUFU.EX2 R243, R2 ;  /* 0x0000000200f37308 */ /* 0x000a620000000800 */
[C---:B------:R-:W-:Y:S02]  /*15700*/  FMUL.FTZ R48, R3.reuse, R116 ;  /* 0x0000007403307220 */ /* 0x040fe40000410000 */
[C---:B------:R-:W-:Y:S02]  /*15710*/  FMUL.FTZ R18, R0.reuse, R86 ;  /* 0x0000005600127220 */ /* 0x040fe40000410000 */
[----:B------:R-:W-:Y:S01]  /*15720*/  FMUL.FTZ R34, R0, R102 ;  /* 0x0000006600227220 */ /* 0x000fe20000410000 */
[----:B------:R-:W-:Y:S01]  /*15730*/  MOV R102, R203 ;  /* 0x000000cb00667202 */ /* 0x000fe20000000f00 */
[----:B------:R-:W-:Y:S02]  /*15740*/  IMAD.MOV.U32 R86, RZ, RZ, R58 ;  /* 0x000000ffff567224 */ /* 0x000fe400078e003a */
[----:B------:R-:W-:Y:S01]  /*15750*/  FFMA.FTZ R100, R100, c[0x0][0x2d0], -R148 ;  /* 0x0000b40064647a23 */ /* 0x000fe20000010894 */
[C---:B------:R-:W-:Y:S03]  /*15760*/  HMMA.16816.F32.BF16 R16, R136.reuse, R22, R16 ;  /* 0x000000168810723c */ /* 0x040fe60000041810 */
[----:B------:R-:W-:Y:S01]  /*15770*/  FMUL.FTZ R21, R3, R89 ;  /* 0x0000005903157220 */ /* 0x000fe20000410000 */
[----:B------:R-:W-:Y:S01]  /*15780*/  MOV R89, R43 ;  /* 0x0000002b00597202 */ /* 0x000fe20000000f00 */
[C---:B------:R-:W-:Y:S02]  /*15790*/  FMUL.FTZ R59, R0.reuse, R127 ;  /* 0x0000007f003b7220 */ /* 0x040fe40000410000 */
[C---:B------:R-:W-:Y:S02]  /*157a0*/  FMUL.FTZ R23, R0.reuse, R91 ;  /* 0x0000005b00177220 */ /* 0x040fe40000410000 */
[----:B------:R-:W-:Y:S03]  /*157b0*/  FMUL.FTZ R22, R0, R90 ;  /* 0x0000005a00167220 */ /* 0x000fe60000410000 */
[----:B------:R-:W-:Y:S02]  /*157c0*/  IMAD.MOV.U32 R90, RZ, RZ, R42 ;  /* 0x000000ffff5a7224 */ /* 0x000fe400078e002a */
[--C-:B-----5:R-:W-:Y:S02]  /*157d0*/  FFMA.FTZ R2, R49, c[0x0][0x2d0], -R149.reuse ;  /* 0x0000b40031027a23 */ /* 0x120fe40000010895 */
[C---:B------:R-:W-:Y:S02]  /*157e0*/  HMMA.16816.F32.BF16 R20, R136.reuse, R28, R20 ;  /* 0x0000001c8814723c */ /* 0x040fe40000041814 */
[----:B------:R5:W-:Y:S01]  /*157f0*/  MUFU.EX2 R241, R2 ;  /* 0x0000000200f17308 */ /* 0x000be20000000800 */
[C---:B------:R-:W-:Y:S02]  /*15800*/  FMUL.FTZ R49, R3.reuse, R117 ;  /* 0x0000007503317220 */ /* 0x040fe40000410000 */
[--C-:B------:R-:W-:Y:S02]  /*15810*/  FFMA.FTZ R102, R102, c[0x0][0x2d0], -R149.reuse ;  /* 0x0000b40066667a23 */ /* 0x100fe40000010895 */
[C---:B------:R-:W-:Y:S01]  /*15820*/  FMUL.FTZ R28, R3.reuse, R96 ;  /* 0x00000060031c7220 */ /* 0x040fe20000410000 */
[C---:B------:R-:W-:Y:S04]  /*15830*/  HMMA.16816.F32.BF16 R24, R136.reuse, R30, R24 ;  /* 0x0000001e8818723c */ /* 0x040fe80000041818 */
[C---:B------:R-:W-:Y:S02]  /*15840*/  FMUL.FTZ R29, R3.reuse, R97 ;  /* 0x00000061031d7220 */ /* 0x040fe40000410000 */
[C---:B------:R-:W-:Y:S02]  /*15850*/  FMUL.FTZ R58, R0.reuse, R126 ;  /* 0x0000007e003a7220 */ /* 0x040fe40000410000 */
[C---:B------:R-:W-:Y:S04]  /*15860*/  FMUL.FTZ R30, R0.reuse, R98 ;  /* 0x00000062001e7220 */ /* 0x040fe80000410000 */
[C---:B------:R-:W-:Y:S02]  /*15870*/  FMUL.FTZ R31, R0.reuse, R99 ;  /* 0x00000063001f7220 */ /* 0x040fe40000410000 */
[----:B------:R-:W-:Y:S01]  /*15880*/  LDSM.16.MT88.4 R96, [R214+0x1100] ;  /* 0x00110000d660783b */ /* 0x000fe20000004200 */
[C---:B------:R-:W-:Y:S01]  /*15890*/  FMUL.FTZ R41, R3.reuse, R109 ;  /* 0x0000006d03297220 */ /* 0x040fe20000410000 */
[----:B------:R-:W-:Y:S01]  /*158a0*/  MOV R109, R84 ;  /* 0x00000054006d7202 */ /* 0x000fe20000000f00 */
[----:B------:R-:W-:Y:S02]  /*158b0*/  FMUL.FTZ R42, R0, R110 ;  /* 0x0000006e002a7220 */ /* 0x000fe40000410000 */
[C---:B---3--:R-:W-:Y:S03]  /*158c0*/  HMMA.16816.F32.BF16 R28, R136.reuse, R36, R28 ;  /* 0x00000024881c723c */ /* 0x048fe6000004181c */
[----:B-----5:R-:W-:Y:S02]  /*158d0*/  FFMA.FTZ R2, R56, c[0x0][0x2d0], -R149 ;  /* 0x0000b40038027a23 */ /* 0x020fe40000010895 */
[----:B------:R-:W-:Y:S02]  /*158e0*/  IMAD.MOV.U32 R110, RZ, RZ, R85 ;  /* 0x000000ffff6e7224 */ /* 0x000fe400078e0055 */
[----:B------:R3:W-:Y:S01]  /*158f0*/  MUFU.EX2 R239, R2 ;  /* 0x0000000200ef7308 */ /* 0x0007e20000000800 */
[C---:B------:R-:W-:Y:S04]  /*15900*/  HMMA.16816.F32.BF16 R32, R136.reuse, R38, R32 ;  /* 0x000000268820723c */ /* 0x040fe80000041820 */
[C---:B------:R-:W-:Y:S02]  /*15910*/  FMUL.FTZ R36, R3.reuse, R104 ;  /* 0x0000006803247220 */ /* 0x040fe40000410000 */
[C---:B------:R-:W-:Y:S01]  /*15920*/  FMUL.FTZ R37, R3.reuse, R105 ;  /* 0x0000006903257220 */ /* 0x040fe20000410000 */
[----:B------:R-:W5:Y:S01]  /*15930*/  LDL.LU R104, [R1+0x1c] ;  /* 0x00001c0001687983 */ /* 0x000f620000300800 */
[C---:B------:R-:W-:Y:S04]  /*15940*/  FMUL.FTZ R38, R0.reuse, R106 ;  /* 0x0000006a00267220 */ /* 0x040fe80000410000 */
[C---:B------:R-:W-:Y:S02]  /*15950*/  FMUL.FTZ R39, R0.reuse, R107 ;  /* 0x0000006b00277220 */ /* 0x040fe40000410000 */
[C---:B------:R-:W-:Y:S01]  /*15960*/  FMUL.FTZ R43, R0.reuse, R111 ;  /* 0x0000006f002b7220 */ /* 0x040fe20000410000 */
[----:B------:R-:W-:Y:S01]  /*15970*/  MOV R111, R86 ;  /* 0x00000056006f7202 */ /* 0x000fe20000000f00 */
[C---:B------:R-:W-:Y:S01]  /*15980*/  FMUL.FTZ R56, R3.reuse, R124 ;  /* 0x0000007c03387220 */ /* 0x040fe20000410000 */
[----:B------:R-:W1:Y:S01]  /*15990*/  LDSM.16.MT88.4 R84, [R217+0x900] ;  /* 0x00090000d954783b */ /* 0x000e620000004200 */
[----:B------:R-:W-:Y:S01]  /*159a0*/  FMUL.FTZ R65, R3, R133 ;  /* 0x0000008503417220 */ /* 0x000fe20000410000 */
[C---:B----4-:R-:W-:Y:S03]  /*159b0*/  HMMA.16816.F32.BF16 R36, R136.reuse, R44, R36 ;  /* 0x0000002c8824723c */ /* 0x050fe60000041824 */
[----:B------:R-:W-:Y:S01]  /*159c0*/  MOV R133, R88 ;  /* 0x0000005800857202 */ /* 0x000fe20000000f00 */
[----:B---3--:R-:W-:Y:S02]  /*159d0*/  FFMA.FTZ R2, R57, c[0x0][0x2d0], -R148 ;  /* 0x0000b40039027a23 */ /* 0x008fe40000010894 */
[C---:B------:R-:W-:Y:S02]  /*159e0*/  FMUL.FTZ R57, R3.reuse, R125 ;  /* 0x0000007d03397220 */ /* 0x040fe40000410000 */
[C---:B------:R-:W-:Y:S01]  /*159f0*/  HMMA.16816.F32.BF16 R40, R136.reuse, R46, R40 ;  /* 0x0000002e8828723c */ /* 0x040fe20000041828 */
[----:B------:R3:W-:Y:S03]  /*15a00*/  MUFU.EX2 R119, R2 ;  /* 0x0000000200777308 */ /* 0x0007e60000000800 */
[C---:B------:R-:W-:Y:S02]  /*15a10*/  FMUL.FTZ R44, R3.reuse, R112 ;  /* 0x00000070032c7220 */ /* 0x040fe40000410000 */
[C---:B------:R-:W-:Y:S02]  /*15a20*/  FMUL.FTZ R45, R3.reuse, R113 ;  /* 0x00000071032d7220 */ /* 0x040fe40000410000 */
[C---:B------:R-:W-:Y:S04]  /*15a30*/  FMUL.FTZ R46, R0.reuse, R114 ;  /* 0x00000072002e7220 */ /* 0x040fe80000410000 */
[C---:B------:R-:W-:Y:S02]  /*15a40*/  FMUL.FTZ R47, R0.reuse, R115 ;  /* 0x00000073002f7220 */ /* 0x040fe40000410000 */
[C---:B------:R-:W-:Y:S02]  /*15a50*/  FMUL.FTZ R66, R0.reuse, R134 ;  /* 0x0000008600427220 */ /* 0x040fe40000410000 */
[----:B------:R-:W-:Y:S02]  /*15a60*/  IMAD.MOV.U32 R134, RZ, RZ, R89 ;  /* 0x000000ffff867224 */ /* 0x000fe400078e0059 */
[----:B------:R-:W-:Y:S01]  /*15a70*/  FMUL.FTZ R67, R0, R135 ;  /* 0x0000008700437220 */ /* 0x000fe20000410000 */
[C---:B------:R-:W-:Y:S03]  /*15a80*/  HMMA.16816.F32.BF16 R44, R136.reuse, R52, R44 ;  /* 0x00000034882c723c */ /* 0x040fe6000004182c */
[----:B------:R-:W-:Y:S01]  /*15a90*/  MOV R135, R90 ;  /* 0x0000005a00877202 */ /* 0x000fe20000000f00 */
[----:B------:R-:W-:Y:S01]  /*15aa0*/  IMAD.MOV.U32 R101, RZ, RZ, R70 ;  /* 0x000000ffff657224 */ /* 0x000fe200078e0046 */
[----:B------:R-:W4:Y:S01]  /*15ab0*/  LDSM.16.MT88.4 R88, [R216+0x900] ;  /* 0x00090000d858783b */ /* 0x000f220000004200 */
[--C-:B---3--:R-:W-:Y:S02]  /*15ac0*/  FFMA.FTZ R2, R150, c[0x0][0x2d0], -R148.reuse ;  /* 0x0000b40096027a23 */ /* 0x108fe40000010894 */
[C---:B------:R-:W-:Y:S02]  /*15ad0*/  HMMA.16816.F32.BF16 R48, R136.reuse, R54, R48 ;  /* 0x000000368830723c */ /* 0x040fe40000041830 */
[----:B------:R3:W1:Y:S02]  /*15ae0*/  MUFU.EX2 R118, R2 ;  /* 0x0000000200767308 */ /* 0x0006640000000800 */
[C---:B------:R-:W-:Y:S02]  /*15af0*/  FMUL.FTZ R52, R3.reuse, R120 ;  /* 0x0000007803347220 */ /* 0x040fe40000410000 */
[----:B------:R-:W-:Y:S02]  /*15b00*/  FMUL.FTZ R53, R3, R121 ;  /* 0x0000007903357220 */ /* 0x000fe40000410000 */
[C---:B------:R-:W-:Y:S04]  /*15b10*/  FMUL.FTZ R54, R0.reuse, R122 ;  /* 0x0000007a00367220 */ /* 0x040fe80000410000 */
[C---:B------:R-:W-:Y:S02]  /*15b20*/  FMUL.FTZ R55, R0.reuse, R123 ;  /* 0x0000007b00377220 */ /* 0x040fe40000410000 */
[----:B------:R-:W-:Y:S02]  /*15b30*/  FFMA.FTZ R101, R101, c[0x0][0x2d0], -R148 ;  /* 0x0000b40065657a23 */ /* 0x000fe40000010894 */
[----:B------:R-:W-:Y:S02]  /*15b40*/  FFMA.FTZ R70, R167, c[0x0][0x2d0], -R149 ;  /* 0x0000b400a7467a23 */ /* 0x000fe40000010895 */
[----:B------:R-:W-:Y:S01]  /*15b50*/  IMAD.MOV.U32 R167, RZ, RZ, R135 ;  /* 0x000000ffffa77224 */ /* 0x000fe200078e0087 */
[C---:B--2---:R-:W-:Y:S01]  /*15b60*/  HMMA.16816.F32.BF16 R52, R136.reuse, R60, R52 ;  /* 0x0000003c8834723c */ /* 0x044fe20000041834 */
[----:B------:R-:W2:Y:S01]  /*15b70*/  LDL.LU R135, [R1+0x20] ;  /* 0x0000200001877983 */ /* 0x000ea20000300800 */
[----:B------:R-:W-:Y:S01]  /*15b80*/  MUFU.EX2 R106, R70 ;  /* 0x00000046006a7308 */ /* 0x000fe20000000800 */
[--C-:B---3--:R-:W-:Y:S05]  /*15b90*/  FFMA.FTZ R2, R151, c[0x0][0x2d0], -R149.reuse ;  /* 0x0000b40097027a23 */ /* 0x108fea0000010895 */
[C---:B------:R-:W-:Y:S04]  /*15ba0*/  HMMA.16816.F32.BF16 R56, R136.reuse, R62, R56 ;  /* 0x0000003e8838723c */ /* 0x040fe80000041838 */
[----:B------:R3:W-:Y:S01]  /*15bb0*/  MUFU.EX2 R117, R2 ;  /* 0x0000000200757308 */ /* 0x0007e20000000800 */
[C---:B------:R-:W-:Y:S02]  /*15bc0*/  FMUL.FTZ R60, R3.reuse, R128 ;  /* 0x00000080033c7220 */ /* 0x040fe40000410000 */
[----:B------:R-:W-:Y:S02]  /*15bd0*/  FMUL.FTZ R61, R3, R129 ;  /* 0x00000081033d7220 */ /* 0x000fe40000410000 */
[C---:B------:R-:W-:Y:S03]  /*15be0*/  FMUL.FTZ R62, R0.reuse, R130 ;  /* 0x00000082003e7220 */ /* 0x040fe60000410000 */
[----:B------:R-:W-:Y:S07]  /*15bf0*/  FMUL.FTZ R63, R0, R131 ;  /* 0x00000083003f7220 */ /* 0x000fee0000410000 */
[C---:B-1----:R-:W-:Y:S07]  /*15c00*/  HMMA.16816.F32.BF16 R60, R136.reuse, R72, R60 ;  /* 0x00000048883c723c */ /* 0x042fee000004183c */
[----:B------:R-:W-:Y:S01]  /*15c10*/  F2FP.BF16.PACK_AB R72, R250, R108 ;  /* 0x0000006cfa48723e */ /* 0x000fe200000010ff */
[----:B------:R-:W-:Y:S01]  /*15c20*/  HMMA.16816.F32.BF16 R64, R136, R74, R64 ;  /* 0x0000004a8840723c */ /* 0x000fe20000041840 */
[----:B------:R-:W-:Y:S03]  /*15c30*/  MUFU.EX2 R136, R101 ;  /* 0x0000006500887308 */ /* 0x000fe60000000800 */
[--C-:B---3--:R-:W-:Y:S01]  /*15c40*/  FFMA.FTZ R2, R152, c[0x0][0x2d0], -R149.reuse ;  /* 0x0000b40098027a23 */ /* 0x108fe20000010895 */
[----:B------:R-:W-:Y:S02]  /*15c50*/  F2FP.BF16.PACK_AB R73, R243, R244 ;  /* 0x000000f4f349723e */ /* 0x000fe400000010ff */
[----:B------:R-:W-:Y:S01]  /*15c60*/  IMAD.MOV.U32 R138, RZ, RZ, R176 ;  /* 0x000000ffff8a7224 */ /* 0x000fe200078e00b0 */
[----:B------:R-:W-:Y:S03]  /*15c70*/  MOV R137, R172 ;  /* 0x000000ac00897202 */ /* 0x000fe60000000f00 */
[----:B------:R1:W3:Y:S01]  /*15c80*/  MUFU.EX2 R211, R2 ;  /* 0x0000000200d37308 */ /* 0x0002e20000000800 */
[----:B------:R-:W-:Y:S01]  /*15c90*/  F2FP.BF16.PACK_AB R75, R118, R119 ;  /* 0x00000077764b723e */ /* 0x000fe200000010ff */
[--C-:B------:R-:W-:Y:S01]  /*15ca0*/  FFMA.FTZ R70, R138, c[0x0][0x2d0], -R149.reuse ;  /* 0x0000b4008a467a23 */ /* 0x100fe20000010895 */
[----:B------:R-:W-:Y:S07]  /*15cb0*/  F2FP.BF16.PACK_AB R74, R239, R241 ;  /* 0x000000f1ef4a723e */ /* 0x000fee00000010ff */
[C---:B------:R-:W-:Y:S08]  /*15cc0*/  HMMA.16816.F32.BF16 R4, R72.reuse, R76, R4 ;  /* 0x0000004c4804723c */ /* 0x040ff00000041804 */
[C---:B------:R-:W-:Y:S01]  /*15cd0*/  HMMA.16816.F32.BF16 R8, R72.reuse, R78, R8 ;  /* 0x0000004e4808723c */ /* 0x040fe20000041808 */
[----:B------:R-:W3:Y:S03]  /*15ce0*/  LDSM.16.MT88.4 R76, [R213+0x4900] ;  /* 0x00490000d54c783b */ /* 0x000ee60000004200 */
[--C-:B-1----:R-:W-:Y:S04]  /*15cf0*/  FFMA.FTZ R2, R153, c[0x0][0x2d0], -R148.reuse ;  /* 0x0000b40099027a23 */ /* 0x102fe80000010894 */
[C---:B------:R-:W-:Y:S01]  /*15d00*/  HMMA.16816.F32.BF16 R12, R72.reuse, R80, R12 ;  /* 0x00000050480c723c */ /* 0x040fe2000004180c */
[----:B------:R1:W-:Y:S07]  /*15d10*/  MUFU.EX2 R116, R2 ;  /* 0x0000000200747308 */ /* 0x0003ee0000000800 */
[C---:B------:R-:W-:Y:S01]  /*15d20*/  HMMA.16816.F32.BF16 R16, R72.reuse, R82, R16 ;  /* 0x000000524810723c */ /* 0x040fe20000041810 */
[----:B------:R-:W3:Y:S07]  /*15d30*/  LDSM.16.MT88.4 R80, [R214+0x4900] ;  /* 0x00490000d650783b */ /* 0x000eee0000004200 */
[C---:B------:R-:W-:Y:S08]  /*15d40*/  HMMA.16816.F32.BF16 R20, R72.reuse, R84, R20 ;  /* 0x000000544814723c */ /* 0x040ff00000041814 */
[C---:B------:R-:W-:Y:S01]  /*15d50*/  HMMA.16816.F32.BF16 R24, R72.reuse, R86, R24 ;  /* 0x000000564818723c */ /* 0x040fe20000041818 */
[----:B------:R-:W3:Y:S03]  /*15d60*/  LDSM.16.MT88.4 R84, [R216+0x4900] ;  /* 0x00490000d854783b */ /* 0x000ee60000004200 */
[--C-:B-1----:R-:W-:Y:S04]  /*15d70*/  FFMA.FTZ R2, R154, c[0x0][0x2d0], -R148.reuse ;  /* 0x0000b4009a027a23 */ /* 0x102fe80000010894 */
[C---:B----4-:R-:W-:Y:S01]  /*15d80*/  HMMA.16816.F32.BF16 R28, R72.reuse, R88, R28 ;  /* 0x00000058481c723c */ /* 0x050fe2000004181c */
[----:B------:R1:W4:Y:S07]  /*15d90*/  MUFU.EX2 R205, R2 ;  /* 0x0000000200cd7308 */ /* 0x00032e0000000800 */
[C---:B------:R-:W-:Y:S01]  /*15da0*/  HMMA.16816.F32.BF16 R32, R72.reuse, R90, R32 ;  /* 0x0000005a4820723c */ /* 0x040fe20000041820 */
[----:B------:R-:W4:Y:S07]  /*15db0*/  LDSM.16.MT88.4 R88, [R213+0x1100] ;  /* 0x00110000d558783b */ /* 0x000f2e0000004200 */
[C---:B---3--:R-:W-:Y:S08]  /*15dc0*/  HMMA.16816.F32.BF16 R36, R72.reuse, R76, R36 ;  /* 0x0000004c4824723c */ /* 0x048ff00000041824 */
[C---:B------:R-:W-:Y:S01]  /*15dd0*/  HMMA.16816.F32.BF16 R40, R72.reuse, R78, R40 ;  /* 0x0000004e4828723c */ /* 0x040fe20000041828 */
[----:B------:R-:W3:Y:S03]  /*15de0*/  LDSM.16.MT88.4 R76, [R217+0x1100] ;  /* 0x00110000d94c783b */ /* 0x000ee60000004200 */
[--C-:B-1----:R-:W-:Y:S04]  /*15df0*/  FFMA.FTZ R2, R155, c[0x0][0x2d0], -R149.reuse ;  /* 0x0000b4009b027a23 */ /* 0x102fe80000010895 */
[C---:B------:R-:W-:Y:S01]  /*15e00*/  HMMA.16816.F32.BF16 R44, R72.reuse, R80, R44 ;  /* 0x00000050482c723c */ /* 0x040fe2000004182c */
[----:B------:R1:W-:Y:S07]  /*15e10*/  MUFU.EX2 R203, R2 ;  /* 0x0000000200cb7308 */ /* 0x0003ee0000000800 */
[C---:B------:R-:W-:Y:S01]  /*15e20*/  HMMA.16816.F32.BF16 R48, R72.reuse, R82, R48 ;  /* 0x000000524830723c */ /* 0x040fe20000041830 */
[----:B------:R-:W2:Y:S07]  /*15e30*/  LDSM.16.MT88.4 R80, [R216+0x1100] ;  /* 0x00110000d850783b */ /* 0x000eae0000004200 */
[C---:B------:R-:W-:Y:S08]  /*15e40*/  HMMA.16816.F32.BF16 R52, R72.reuse, R92, R52 ;  /* 0x0000005c4834723c */ /* 0x040ff00000041834 */
[C---:B------:R-:W-:Y:S01]  /*15e50*/  HMMA.16816.F32.BF16 R56, R72.reuse, R94, R56 ;  /* 0x0000005e4838723c */ /* 0x040fe20000041838 */
[----:B------:R-:W-:Y:S03]  /*15e60*/  LDSM.16.MT88.4 R92, [R216+0x5900] ;  /* 0x00590000d85c783b */ /* 0x000fe60000004200 */
[--C-:B-1----:R-:W-:Y:S04]  /*15e70*/  FFMA.FTZ R2, R156, c[0x0][0x2d0], -R149.reuse ;  /* 0x0000b4009c027a23 */ /* 0x102fe80000010895 */
[C---:B------:R-:W-:Y:S01]  /*15e80*/  HMMA.16816.F32.BF16 R60, R72.reuse, R84, R60 ;  /* 0x00000054483c723c */ /* 0x040fe2000004183c */
[----:B------:R1:W1:Y:S07]  /*15e90*/  MUFU.EX2 R127, R2 ;  /* 0x00000002007f7308 */ /* 0x00026e0000000800 */
[----:B------:R-:W-:Y:S01]  /*15ea0*/  HMMA.16816.F32.BF16 R64, R72, R86, R64 ;  /* 0x000000564840723c */ /* 0x000fe20000041840 */
[----:B------:R-:W2:Y:S06]  /*15eb0*/  LDSM.16.MT88.4 R84, [R213+0x5100] ;  /* 0x00510000d554783b */ /* 0x000eac0000004200 */
[----:B------:R-:W-:Y:S02]  /*15ec0*/  F2FP.BF16.PACK_AB R72, R211, R117 ;  /* 0x00000075d348723e */ /* 0x000fe400000010ff */
[----:B----4-:R-:W-:Y:S03]  /*15ed0*/  F2FP.BF16.PACK_AB R73, R205, R116 ;  /* 0x00000074cd49723e */ /* 0x010fe600000010ff */
[--C-:B-1----:R-:W-:Y:S01]  /*15ee0*/  FFMA.FTZ R2, R157, c[0x0][0x2d0], -R148.reuse ;  /* 0x0000b4009d027a23 */ /* 0x102fe20000010894 */
[----:B------:R-:W-:Y:S03]  /*15ef0*/  F2FP.BF16.PACK_AB R74, R127, R203 ;  /* 0x000000cb7f4a723e */ /* 0x000fe600000010ff */
[----:B------:R1:W-:Y:S02]  /*15f00*/  MUFU.EX2 R126, R2 ;  /* 0x00000002007e7308 */ /* 0x0003e40000000800 */
[----:B-1----:R-:W-:Y:S08]  /*15f10*/  FFMA.FTZ R2, R158, c[0x0][0x2d0], -R148 ;  /* 0x0000b4009e027a23 */ /* 0x002ff00000010894 */
[----:B------:R1:W4:Y:S01]  /*15f20*/  MUFU.EX2 R125, R2 ;  /* 0x00000002007d7308 */ /* 0x0003220000000800 */
[----:B-----5:R-:W-:Y:S09]  /*15f30*/  FFMA.FTZ R104, R3, R104, R248 ;  /* 0x0000006803687223 */ /* 0x020ff200000100f8 */
[----:B------:R-:W5:Y:S01]  /*15f40*/  MUFU.EX2 R3, R100 ;  /* 0x0000006400037308 */ /* 0x000f620000000800 */
[--C-:B-1----:R-:W-:Y:S01]  /*15f50*/  FFMA.FTZ R2, R159, c[0x0][0x2d0], -R149.reuse ;  /* 0x0000b4009f027a23 */ /* 0x102fe20000010895 */
[----:B----4-:R-:W-:Y:S08]  /*15f60*/  F2FP.BF16.PACK_AB R75, R125, R126 ;  /* 0x0000007e7d4b723e */ /* 0x010ff000000010ff */
[----:B------:R1:W-:Y:S01]  /*15f70*/  MUFU.EX2 R124, R2 ;  /* 0x00000002007c7308 */ /* 0x0003e20000000800 */
[C---:B------:R-:W-:Y:S08]  /*15f80*/  HMMA.16816.F32.BF16 R4, R72.reuse, R88, R4 ;  /* 0x000000584804723c */ /* 0x040ff00000041804 */
[C---:B------:R-:W-:Y:S01]  /*15f90*/  HMMA.16816.F32.BF16 R8, R72.reuse, R90, R8 ;  /* 0x0000005a4808723c */ /* 0x040fe20000041808 */
[----:B------:R-:W4:Y:S07]  /*15fa0*/  LDSM.16.MT88.4 R88, [R214+0x5100] ;  /* 0x00510000d658783b */ /* 0x000f2e0000004200 */
[C---:B------:R-:W-:Y:S04]  /*15fb0*/  HMMA.16816.F32.BF16 R12, R72.reuse, R96, R12 ;  /* 0x00000060480c723c */ /* 0x040fe8000004180c */
[----:B-1----:R-:W-:Y:S04]  /*15fc0*/  FFMA.FTZ R2, R164, c[0x0][0x2d0], -R149 ;  /* 0x0000b400a4027a23 */ /* 0x002fe80000010895 */
[C---:B------:R-:W-:Y:S01]  /*15fd0*/  HMMA.16816.F32.BF16 R16, R72.reuse, R98, R16 ;  /* 0x000000624810723c */ /* 0x040fe20000041810 */
[----:B------:R1:W1:Y:S01]  /*15fe0*/  MUFU.EX2 R176, R2 ;  /* 0x0000000200b07308 */ /* 0x0002620000000800 */
[----:B------:R-:W-:Y:S06]  /*15ff0*/  LDSM.16.MT88.4 R96, [R214+0x2100] ;  /* 0x00210000d660783b */ /* 0x000fec0000004200 */
[C---:B---3--:R-:W-:Y:S08]  /*16000*/  HMMA.16816.F32.BF16 R20, R72.reuse, R76, R20 ;  /* 0x0000004c4814723c */ /* 0x048ff00000041814 */
[C---:B------:R-:W-:Y:S01]  /*16010*/  HMMA.16816.F32.BF16 R24, R72.reuse, R78, R24 ;  /* 0x0000004e4818723c */ /* 0x040fe20000041818 */
[----:B------:R-:W3:Y:S03]  /*16020*/  LDSM.16.MT88.4 R76, [R217+0x5100] ;  /* 0x00510000d94c783b */ /* 0x000ee60000004200 */
[----:B--2---:R-:W-:Y:S04]  /*16030*/  FFMA.FTZ R0, R0, R135, R167 ;  /* 0x0000008700007223 */ /* 0x004fe800000100a7 */
[C---:B------:R-:W-:Y:S04]  /*16040*/  HMMA.16816.F32.BF16 R28, R72.reuse, R80, R28 ;  /* 0x00000050481c723c */ /* 0x040fe8000004181c */
[----:B-1----:R-:W-:Y:S02]  /*16050*/  FFMA.FTZ R2, R165, c[0x0][0x2d0], -R148 ;  /* 0x0000b400a5027a23 */ /* 0x002fe40000010894 */
[----:B------:R-:W-:Y:S01]  /*16060*/  FADD.FTZ R0, R133, R0 ;  /* 0x0000000085007221 */ /* 0x000fe20000010000 */
[----:B-----5:R-:W-:Y:S01]  /*16070*/  F2FP.BF16.PACK_AB R133, R136, R3 ;  /* 0x000000038885723e */ /* 0x020fe200000010ff */
[C---:B------:R-:W-:Y:S01]  /*16080*/  HMMA.16816.F32.BF16 R32, R72.reuse, R82, R32 ;  /* 0x000000524820723c */ /* 0x040fe20000041820 */
[----:B------:R1:W-:Y:S01]  /*16090*/  MUFU.EX2 R107, R2 ;  /* 0x00000002006b7308 */ /* 0x0003e20000000800 */
[----:B------:R-:W2:Y:S02]  /*160a0*/  LDSM.16.MT88.4 R80, [R216+0x5100] ;  /* 0x00510000d850783b */ /* 0x000ea40000004200 */
[----:B------:R-:W-:Y:S04]  /*160b0*/  FADD.FTZ R0, R111, R0 ;  /* 0x000000006f007221 */ /* 0x000fe80000010000 */
[C---:B------:R-:W-:Y:S04]  /*160c0*/  HMMA.16816.F32.BF16 R36, R72.reuse, R84, R36 ;  /* 0x000000544824723c */ /* 0x040fe80000041824 */
[----:B------:R-:W-:Y:S04]  /*160d0*/  FADD.FTZ R0, R109, R0 ;  /* 0x000000006d007221 */ /* 0x000fe80000010000 */
[C---:B------:R-:W-:Y:S01]  /*160e0*/  HMMA.16816.F32.BF16 R40, R72.reuse, R86, R40 ;  /* 0x000000564828723c */ /* 0x040fe20000041828 */
[----:B------:R-:W5:Y:S03]  /*160f0*/  LDSM.16.MT88.4 R84, [R213+0x1900] ;  /* 0x00190000d554783b */ /* 0x000f660000004200 */
[----:B------:R-:W-:Y:S04]  /*16100*/  FADD.FTZ R0, R244, R0 ;  /* 0x00000000f4007221 */ /* 0x000fe80000010000 */
[C---:B----4-:R-:W-:Y:S04]  /*16110*/  HMMA.16816.F32.BF16 R44, R72.reuse, R88, R44 ;  /* 0x00000058482c723c */ /* 0x050fe8000004182c */
[----:B-1----:R-:W-:Y:S02]  /*16120*/  FFMA.FTZ R2, R166, c[0x0][0x2d0], -R148 ;  /* 0x0000b400a6027a23 */ /* 0x002fe40000010894 */
[----:B------:R-:W-:Y:S02]  /*16130*/  FADD.FTZ R0, R243, R0 ;  /* 0x00000000f3007221 */ /* 0x000fe40000010000 */
[C---:B------:R-:W-:Y:S01]  /*16140*/  HMMA.16816.F32.BF16 R48, R72.reuse, R90, R48 ;  /* 0x0000005a4830723c */ /* 0x040fe20000041830 */
[----:B------:R1:W4:Y:S01]  /*16150*/  MUFU.EX2 R172, R2 ;  /* 0x0000000200ac7308 */ /* 0x0003220000000800 */
[----:B------:R-:W5:Y:S02]  /*16160*/  LDSM.16.MT88.4 R88, [R214+0x1900] ;  /* 0x00190000d658783b */ /* 0x000f640000004200 */
[----:B------:R-:W-:Y:S04]  /*16170*/  FADD.FTZ R0, R119, R0 ;  /* 0x0000000077007221 */ /* 0x000fe80000010000 */
[C---:B---3--:R-:W-:Y:S04]  /*16180*/  HMMA.16816.F32.BF16 R52, R72.reuse, R76, R52 ;  /* 0x0000004c4834723c */ /* 0x048fe80000041834 */
[----:B------:R-:W-:Y:S04]  /*16190*/  FADD.FTZ R0, R118, R0 ;  /* 0x0000000076007221 */ /* 0x000fe80000010000 */
[C---:B------:R-:W-:Y:S01]  /*161a0*/  HMMA.16816.F32.BF16 R56, R72.reuse, R78, R56 ;  /* 0x0000004e4838723c */ /* 0x040fe20000041838 */
[----:B------:R-:W3:Y:S03]  /*161b0*/  LDSM.16.MT88.4 R76, [R217+0x1900] ;  /* 0x00190000d94c783b */ /* 0x000ee60000004200 */
[----:B------:R-:W-:Y:S04]  /*161c0*/  FADD.FTZ R0, R116, R0 ;  /* 0x0000000074007221 */ /* 0x000fe80000010000 */
[C---:B--2---:R-:W-:Y:S04]  /*161d0*/  HMMA.16816.F32.BF16 R60, R72.reuse, R80, R60 ;  /* 0x00000050483c723c */ /* 0x044fe8000004183c */
[--C-:B-1----:R-:W-:Y:S02]  /*161e0*/  FFMA.FTZ R2, R168, c[0x0][0x2d0], -R149.reuse ;  /* 0x0000b400a8027a23 */ /* 0x102fe40000010895 */
[----:B------:R-:W-:Y:S02]  /*161f0*/  FADD.FTZ R0, R205, R0 ;  /* 0x00000000cd007221 */ /* 0x000fe40000010000 */
[----:B------:R-:W-:Y:S01]  /*16200*/  HMMA.16816.F32.BF16 R64, R72, R82, R64 ;  /* 0x000000524840723c */ /* 0x000fe20000041840 */
[----:B------:R1:W2:Y:S01]  /*16210*/  MUFU.EX2 R166, R2 ;  /* 0x0000000200a67308 */ /* 0x0002a20000000800 */
[----:B------:R-:W3:Y:S02]  /*16220*/  LDSM.16.MT88.4 R80, [R216+0x1900] ;  /* 0x00190000d850783b */ /* 0x000ee40000004200 */
[----:B------:R-:W-:Y:S03]  /*16230*/  FADD.FTZ R0, R126, R0 ;  /* 0x000000007e007221 */ /* 0x000fe60000010000 */
[----:B------:R-:W-:Y:S01]  /*16240*/  F2FP.BF16.PACK_AB R72, R176, R124 ;  /* 0x0000007cb048723e */ /* 0x000fe200000010ff */
[----:B------:R-:W-:Y:S01]  /*16250*/  FADD.FTZ R0, R125, R0 ;  /* 0x000000007d007221 */ /* 0x000fe20000010000 */
[C---:B----4-:R-:W-:Y:S03]  /*16260*/  F2FP.BF16.PACK_AB R73, R172.reuse, R107 ;  /* 0x0000006bac49723e */ /* 0x050fe600000010ff */
[----:B------:R-:W-:Y:S04]  /*16270*/  FADD.FTZ R0, R107, R0 ;  /* 0x000000006b007221 */ /* 0x000fe80000010000 */
[----:B------:R-:W-:Y:S02]  /*16280*/  FADD.FTZ R0, R172, R0 ;  /* 0x00000000ac007221 */ /* 0x000fe40000010000 */
[--C-:B-1----:R-:W-:Y:S01]  /*16290*/  FFMA.FTZ R2, R169, c[0x0][0x2d0], -R148.reuse ;  /* 0x0000b400a9027a23 */ /* 0x102fe20000010894 */
[----:B--2---:R-:W-:Y:S03]  /*162a0*/  F2FP.BF16.PACK_AB R74, R166, R106 ;  /* 0x0000006aa64a723e */ /* 0x004fe600000010ff */
[----:B------:R1:W2:Y:S02]  /*162b0*/  MUFU.EX2 R105, R2 ;  /* 0x0000000200697308 */ /* 0x0002a40000000800 */
[----:B-1----:R-:W-:Y:S02]  /*162c0*/  FFMA.FTZ R2, R170, c[0x0][0x2d0], -R148 ;  /* 0x0000b400aa027a23 */ /* 0x002fe40000010894 */
[----:B--2---:R-:W-:Y:S06]  /*162d0*/  FADD.FTZ R0, R105, R0 ;  /* 0x0000000069007221 */ /* 0x004fec0000010000 */
[----:B------:R1:W2:Y:S02]  /*162e0*/  MUFU.EX2 R165, R2 ;  /* 0x0000000200a57308 */ /* 0x0002a40000000800 */
[--C-:B-1----:R-:W-:Y:S01]  /*162f0*/  FFMA.FTZ R2, R171, c[0x0][0x2d0], -R149.reuse ;  /* 0x0000b400ab027a23 */ /* 0x102fe20000010895 */
[C---:B--2---:R-:W-:Y:S01]  /*16300*/  F2FP.BF16.PACK_AB R75, R165.reuse, R105 ;  /* 0x00000069a54b723e */ /* 0x044fe200000010ff */
[----:B------:R-:W-:Y:S06]  /*16310*/  FADD.FTZ R0, R165, R0 ;  /* 0x00000000a5007221 */ /* 0x000fec0000010000 */
[----:B------:R1:W-:Y:S01]  /*16320*/  MUFU.EX2 R159, R2 ;  /* 0x00000002009f7308 */ /* 0x0003e20000000800 */
[C---:B-----5:R-:W-:Y:S08]  /*16330*/  HMMA.16816.F32.BF16 R4, R72.reuse, R84, R4 ;  /* 0x000000544804723c */ /* 0x060ff00000041804 */
[C---:B------:R-:W-:Y:S01]  /*16340*/  HMMA.16816.F32.BF16 R8, R72.reuse, R86, R8 ;  /* 0x000000564808723c */ /* 0x040fe20000041808 */
[----:B------:R-:W2:Y:S07]  /*16350*/  LDSM.16.MT88.4 R84, [R213+0x5900] ;  /* 0x00590000d554783b */ /* 0x000eae0000004200 */
[C---:B------:R-:W-:Y:S04]  /*16360*/  HMMA.16816.F32.BF16 R12, R72.reuse, R88, R12 ;  /* 0x00000058480c723c */ /* 0x040fe8000004180c */
        /* <DEDUP_REMOVED lines=8> */
[--C-:B-1----:R-:W-:Y:S04]  /*163f0*/  FFMA.FTZ R2, R174, c[0x0][0x2d0], -R148.reuse ;  /* 0x0000b400ae027a23 */ /* 0x102fe80000010894 */
[C---:B------:R-:W-:Y:S01]  /*16400*/  HMMA.16816.F32.BF16 R32, R72.reuse, R82, R32 ;  /* 0x000000524820723c */ /* 0x040fe20000041820 */
[----:B------:R1:W5:Y:S01]  /*16410*/  MUFU.EX2 R115, R2 ;  /* 0x0000000200737308 */ /* 0x0003620000000800 */
[----:B------:R-:W3:Y:S06]  /*16420*/  LDSM.16.MT88.4 R80, [R213+0x2100] ;  /* 0x00210000d550783b */ /* 0x000eec0000004200 */
[C---:B--2---:R-:W-:Y:S08]  /*16430*/  HMMA.16816.F32.BF16 R36, R72.reuse, R84, R36 ;  /* 0x000000544824723c */ /* 0x044ff00000041824 */
[C---:B------:R-:W-:Y:S01]  /*16440*/  HMMA.16816.F32.BF16 R40, R72.reuse, R86, R40 ;  /* 0x000000564828723c */ /* 0x040fe20000041828 */
[----:B------:R-:W2:Y:S07]  /*16450*/  LDSM.16.MT88.4 R84, [R217+0x2100] ;  /* 0x00210000d954783b */ /* 0x000eae0000004200 */
[C---:B----4-:R-:W-:Y:S04]  /*16460*/  HMMA.16816.F32.BF16 R44, R72.reuse, R88, R44 ;  /* 0x00000058482c723c */ /* 0x050fe8000004182c */
[----:B-1----:R-:W-:Y:S02]  /*16470*/  FFMA.FTZ R2, R175, c[0x0][0x2d0], -R148 ;  /* 0x0000b400af027a23 */ /* 0x002fe40000010894 */
[----:B-----5:R-:W-:Y:S02]  /*16480*/  FADD.FTZ R0, R115, R0 ;  /* 0x0000000073007221 */ /* 0x020fe40000010000 */
[C---:B------:R-:W-:Y:S01]  /*16490*/  HMMA.16816.F32.BF16 R48, R72.reuse, R90, R48 ;  /* 0x0000005a4830723c */ /* 0x040fe20000041830 */
[----:B------:R1:W4:Y:S01]  /*164a0*/  MUFU.EX2 R114, R2 ;  /* 0x0000000200727308 */ /* 0x0003220000000800 */
[----:B------:R-:W-:Y:S06]  /*164b0*/  LDSM.16.MT88.4 R88, [R214+0x6100] ;  /* 0x00610000d658783b */ /* 0x000fec0000004200 */
[C---:B---3--:R-:W-:Y:S08]  /*164c0*/  HMMA.16816.F32.BF16 R52, R72.reuse, R76, R52 ;  /* 0x0000004c4834723c */ /* 0x048ff00000041834 */
[C---:B------:R-:W-:Y:S01]  /*164d0*/  HMMA.16816.F32.BF16 R56, R72.reuse, R78, R56 ;  /* 0x0000004e4838723c */ /* 0x040fe20000041838 */
[----:B------:R-:W3:Y:S07]  /*164e0*/  LDSM.16.MT88.4 R76, [R216+0x2100] ;  /* 0x00210000d84c783b */ /* 0x000eee0000004200 */
[C---:B------:R-:W-:Y:S04]  /*164f0*/  HMMA.16816.F32.BF16 R60, R72.reuse, R92, R60 ;  /* 0x0000005c483c723c */ /* 0x040fe8000004183c */
[--C-:B-1----:R-:W-:Y:S02]  /*16500*/  FFMA.FTZ R2, R177, c[0x0][0x2d0], -R149.reuse ;  /* 0x0000b400b1027a23 */ /* 0x102fe40000010895 */
[----:B----4-:R-:W-:Y:S02]  /*16510*/  FADD.FTZ R0, R114, R0 ;  /* 0x0000000072007221 */ /* 0x010fe40000010000 */
[----:B------:R-:W-:Y:S01]  /*16520*/  HMMA.16816.F32.BF16 R64, R72, R94, R64 ;  /* 0x0000005e4840723c */ /* 0x000fe20000041840 */
[----:B------:R1:W-:Y:S01]  /*16530*/  MUFU.EX2 R113, R2 ;  /* 0x0000000200717308 */ /* 0x0003e20000000800 */
[----:B------:R-:W-:Y:S05]  /*16540*/  LDSM.16.MT88.4 R92, [R216+0x6100] ;  /* 0x00610000d85c783b */ /* 0x000fea0000004200 */
[----:B------:R-:W-:Y:S02]  /*16550*/  F2FP.BF16.PACK_AB R72, R164, R159 ;  /* 0x0000009fa448723e */ /* 0x000fe400000010ff */
[----:B------:R-:W-:Y:S03]  /*16560*/  F2FP.BF16.PACK_AB R73, R114, R115 ;  /* 0x000000737249723e */ /* 0x000fe600000010ff */
[--C-:B-1----:R-:W-:Y:S04]  /*16570*/  FFMA.FTZ R2, R178, c[0x0][0x2d0], -R149.reuse ;  /* 0x0000b400b2027a23 */ /* 0x102fe80000010895 */
[----:B------:R1:W4:Y:S02]  /*16580*/  MUFU.EX2 R158, R2 ;  /* 0x00000002009e7308 */ /* 0x0003240000000800 */
[--C-:B-1----:R-:W-:Y:S01]  /*16590*/  FFMA.FTZ R2, R179, c[0x0][0x2d0], -R148.reuse ;  /* 0x0000b400b3027a23 */ /* 0x102fe20000010894 */
[----:B----4-:R-:W-:Y:S07]  /*165a0*/  F2FP.BF16.PACK_AB R74, R158, R113 ;  /* 0x000000719e4a723e */ /* 0x010fee00000010ff */
[----:B------:R1:W4:Y:S02]  /*165b0*/  MUFU.EX2 R112, R2 ;  /* 0x0000000200707308 */ /* 0x0003240000000800 */
[----:B-1----:R-:W-:Y:S02]  /*165c0*/  FFMA.FTZ R2, R201, c[0x0][0x2d0], -R148 ;  /* 0x0000b400c9027a23 */ /* 0x002fe40000010894 */
[----:B----4-:R-:W-:Y:S06]  /*165d0*/  FADD.FTZ R0, R112, R0 ;  /* 0x0000000070007221 */ /* 0x010fec0000010000 */
[----:B------:R1:W4:Y:S02]  /*165e0*/  MUFU.EX2 R157, R2 ;  /* 0x00000002009d7308 */ /* 0x0003240000000800 */
[--C-:B-1----:R-:W-:Y:S01]  /*165f0*/  FFMA.FTZ R2, R202, c[0x0][0x2d0], -R149.reuse ;  /* 0x0000b400ca027a23 */ /* 0x102fe20000010895 */
[C---:B----4-:R-:W-:Y:S01]  /*16600*/  F2FP.BF16.PACK_AB R75, R157.reuse, R112 ;  /* 0x000000709d4b723e */ /* 0x050fe200000010ff */
[----:B------:R-:W-:Y:S06]  /*16610*/  FADD.FTZ R0, R157, R0 ;  /* 0x000000009d007221 */ /* 0x000fec0000010000 */
[----:B------:R1:W-:Y:S01]  /*16620*/  MUFU.EX2 R156, R2 ;  /* 0x00000002009c7308 */ /* 0x0003e20000000800 */
[C---:B------:R-:W-:Y:S08]  /*16630*/  HMMA.16816.F32.BF16 R4, R72.reuse, R80, R4 ;  /* 0x000000504804723c */ /* 0x040ff00000041804 */
[C---:B------:R-:W-:Y:S01]  /*16640*/  HMMA.16816.F32.BF16 R8, R72.reuse, R82, R8 ;  /* 0x000000524808723c */ /* 0x040fe20000041808 */
[----:B------:R-:W4:Y:S07]  /*16650*/  LDSM.16.MT88.4 R80, [R213+0x6100] ;  /* 0x00610000d550783b */ /* 0x000f2e0000004200 */
[C---:B------:R-:W-:Y:S04]  /*16660*/  HMMA.16816.F32.BF16 R12, R72.reuse, R96, R12 ;  /* 0x00000060480c723c */ /* 0x040fe8000004180c */
[--C-:B-1----:R-:W-:Y:S04]  /*16670*/  FFMA.FTZ R2, R204, c[0x0][0x2d0], -R149.reuse ;  /* 0x0000b400cc027a23 */ /* 0x102fe80000010895 */
[C---:B------:R-:W-:Y:S01]  /*16680*/  HMMA.16816.F32.BF16 R16, R72.reuse, R98, R16 ;  /* 0x000000624810723c */ /* 0x040fe20000041810 */
[----:B------:R1:W-:Y:S01]  /*16690*/  MUFU.EX2 R155, R2 ;  /* 0x00000002009b7308 */ /* 0x0003e20000000800 */
[----:B------:R-:W-:Y:S06]  /*166a0*/  LDSM.16.MT88.4 R96, [R217+0x2900] ;  /* 0x00290000d960783b */ /* 0x000fec0000004200 */
[C---:B--2---:R-:W-:Y:S08]  /*166b0*/  HMMA.16816.F32.BF16 R20, R72.reuse, R84, R20 ;  /* 0x000000544814723c */ /* 0x044ff00000041814 */
[C---:B------:R-:W-:Y:S01]  /*166c0*/  HMMA.16816.F32.BF16 R24, R72.reuse, R86, R24 ;  /* 0x000000564818723c */ /* 0x040fe20000041818 */
[----:B------:R-:W2:Y:S07]  /*166d0*/  LDSM.16.MT88.4 R84, [R217+0x6100] ;  /* 0x00610000d954783b */ /* 0x000eae0000004200 */
[C---:B---3--:R-:W-:Y:S04]  /*166e0*/  HMMA.16816.F32.BF16 R28, R72.reuse, R76, R28 ;  /* 0x0000004c481c723c */ /* 0x048fe8000004181c */
[--C-:B-1----:R-:W-:Y:S04]  /*166f0*/  FFMA.FTZ R2, R207, c[0x0][0x2d0], -R148.reuse ;  /* 0x0000b400cf027a23 */ /* 0x102fe80000010894 */
[C---:B------:R-:W-:Y:S01]  /*16700*/  HMMA.16816.F32.BF16 R32, R72.reuse, R78, R32 ;  /* 0x0000004e4820723c */ /* 0x040fe20000041820 */
[----:B------:R1:W3:Y:S01]  /*16710*/  MUFU.EX2 R123, R2 ;  /* 0x00000002007b7308 */ /* 0x0002e20000000800 */
[----:B------:R-:W5:Y:S06]  /*16720*/  LDSM.16.MT88.4 R76, [R213+0x2900] ;  /* 0x00290000d54c783b */ /* 0x000f6c0000004200 */
[C---:B----4-:R-:W-:Y:S08]  /*16730*/  HMMA.16816.F32.BF16 R36, R72.reuse, R80, R36 ;  /* 0x000000504824723c */ /* 0x050ff00000041824 */
[C---:B------:R-:W-:Y:S01]  /*16740*/  HMMA.16816.F32.BF16 R40, R72.reuse, R82, R40 ;  /* 0x000000524828723c */ /* 0x040fe20000041828 */
[----:B------:R-:W4:Y:S07]  /*16750*/  LDSM.16.MT88.4 R80, [R214+0x2900] ;  /* 0x00290000d650783b */ /* 0x000f2e0000004200 */
[C---:B------:R-:W-:Y:S04]  /*16760*/  HMMA.16816.F32.BF16 R44, R72.reuse, R88, R44 ;  /* 0x00000058482c723c */ /* 0x040fe8000004182c */
[----:B-1----:R-:W-:Y:S02]  /*16770*/  FFMA.FTZ R2, R206, c[0x0][0x2d0], -R148 ;  /* 0x0000b400ce027a23 */ /* 0x002fe40000010894 */
[----:B---3--:R-:W-:Y:S02]  /*16780*/  FADD.FTZ R0, R123, R0 ;  /* 0x000000007b007221 */ /* 0x008fe40000010000 */
[C---:B------:R-:W-:Y:S01]  /*16790*/  HMMA.16816.F32.BF16 R48, R72.reuse, R90, R48 ;  /* 0x0000005a4830723c */ /* 0x040fe20000041830 */
[----:B------:R1:W3:Y:S01]  /*167a0*/  MUFU.EX2 R122, R2 ;  /* 0x00000002007a7308 */ /* 0x0002e20000000800 */
[----:B------:R-:W-:Y:S06]  /*167b0*/  LDSM.16.MT88.4 R88, [R213+0x6900] ;  /* 0x00690000d558783b */ /* 0x000fec0000004200 */
[C---:B--2---:R-:W-:Y:S08]  /*167c0*/  HMMA.16816.F32.BF16 R52, R72.reuse, R84, R52 ;  /* 0x000000544834723c */ /* 0x044ff00000041834 */
[C---:B------:R-:W-:Y:S01]  /*167d0*/  HMMA.16816.F32.BF16 R56, R72.reuse, R86, R56 ;  /* 0x000000564838723c */ /* 0x040fe20000041838 */
[----:B------:R-:W2:Y:S07]  /*167e0*/  LDSM.16.MT88.4 R84, [R216+0x2900] ;  /* 0x00290000d854783b */ /* 0x000eae0000004200 */
[C---:B------:R-:W-:Y:S04]  /*167f0*/  HMMA.16816.F32.BF16 R60, R72.reuse, R92, R60 ;  /* 0x0000005c483c723c */ /* 0x040fe8000004183c */
[--C-:B-1----:R-:W-:Y:S02]  /*16800*/  FFMA.FTZ R2, R209, c[0x0][0x2d0], -R149.reuse ;  /* 0x0000b400d1027a23 */ /* 0x102fe40000010895 */
[C---:B---3--:R-:W-:Y:S02]  /*16810*/  FADD.FTZ R0, R122.reuse, R0 ;  /* 0x000000007a007221 */ /* 0x048fe40000010000 */
        /* <DEDUP_REMOVED lines=9> */
[----:B------:R1:W3:Y:S02]  /*168b0*/  MUFU.EX2 R120, R2 ;  /* 0x0000000200787308 */ /* 0x0002e40000000800 */
[----:B-1----:R-:W-:Y:S02]  /*168c0*/  FFMA.FTZ R2, R237, c[0x0][0x2d0], -R148 ;  /* 0x0000b400ed027a23 */ /* 0x002fe40000010894 */
[----:B---3--:R-:W-:Y:S06]  /*168d0*/  FADD.FTZ R0, R120, R0 ;  /* 0x0000000078007221 */ /* 0x008fec0000010000 */
[----:B------:R1:W3:Y:S02]  /*168e0*/  MUFU.EX2 R153, R2 ;  /* 0x0000000200997308 */ /* 0x0002e40000000800 */
[--C-:B-1----:R-:W-:Y:S01]  /*168f0*/  FFMA.FTZ R2, R245, c[0x0][0x2d0], -R149.reuse ;  /* 0x0000b400f5027a23 */ /* 0x102fe20000010895 */
[C---:B---3--:R-:W-:Y:S01]  /*16900*/  F2FP.BF16.PACK_AB R75, R153.reuse, R120 ;  /* 0x00000078994b723e */ /* 0x048fe200000010ff */
[----:B------:R-:W-:Y:S06]  /*16910*/  FADD.FTZ R0, R153, R0 ;  /* 0x0000000099007221 */ /* 0x000fec0000010000 */
[----:B------:R1:W-:Y:S01]  /*16920*/  MUFU.EX2 R152, R2 ;  /* 0x0000000200987308 */ /* 0x0003e20000000800 */
[C---:B-----5:R-:W-:Y:S08]  /*16930*/  HMMA.16816.F32.BF16 R4, R72.reuse, R76, R4 ;  /* 0x0000004c4804723c */ /* 0x060ff00000041804 */
[C---:B------:R-:W-:Y:S01]  /*16940*/  HMMA.16816.F32.BF16 R8, R72.reuse, R78, R8 ;  /* 0x0000004e4808723c */ /* 0x040fe20000041808 */
[----:B------:R-:W3:Y:S07]  /*16950*/  LDSM.16.MT88.4 R76, [R214+0x6900] ;  /* 0x00690000d64c783b */ /* 0x000eee0000004200 */
[C---:B----4-:R-:W-:Y:S04]  /*16960*/  HMMA.16816.F32.BF16 R12, R72.reuse, R80, R12 ;  /* 0x00000050480c723c */ /* 0x050fe8000004180c */
        /* <DEDUP_REMOVED lines=14> */
[----:B------:R-:W-:Y:S07]  /*16a50*/  LDSM.16.MT88.4 R88, [R217+0x3100] ;  /* 0x00310000d958783b */ /* 0x000fee0000004200 */
[C---:B---3--:R-:W-:Y:S04]  /*16a60*/  HMMA.16816.F32.BF16 R44, R72.reuse, R76, R44 ;  /* 0x0000004c482c723c */ /* 0x048fe8000004182c */
[----:B-1----:R-:W-:Y:S02]  /*16a70*/  FFMA.FTZ R2, R240, c[0x0][0x2d0], -R148 ;  /* 0x0000b400f0027a23 */ /* 0x002fe40000010894 */
[----:B--2---:R-:W-:Y:S02]  /*16a80*/  FADD.FTZ R0, R131, R0 ;  /* 0x0000000083007221 */ /* 0x004fe40000010000 */
[C---:B------:R-:W-:Y:S01]  /*16a90*/  HMMA.16816.F32.BF16 R48, R72.reuse, R78, R48 ;  /* 0x0000004e4830723c */ /* 0x040fe20000041830 */
[----:B------:R1:W2:Y:S01]  /*16aa0*/  MUFU.EX2 R130, R2 ;  /* 0x0000000200827308 */ /* 0x0002a20000000800 */
[----:B------:R-:W3:Y:S06]  /*16ab0*/  LDSM.16.MT88.4 R76, [R213+0x3100] ;  /* 0x00310000d54c783b */ /* 0x000eec0000004200 */
[C---:B----4-:R-:W-:Y:S08]  /*16ac0*/  HMMA.16816.F32.BF16 R52, R72.reuse, R80, R52 ;  /* 0x000000504834723c */ /* 0x050ff00000041834 */
[C---:B------:R-:W-:Y:S01]  /*16ad0*/  HMMA.16816.F32.BF16 R56, R72.reuse, R82, R56 ;  /* 0x000000524838723c */ /* 0x040fe20000041838 */
[----:B------:R-:W4:Y:S07]  /*16ae0*/  LDSM.16.MT88.4 R80, [R214+0x3100] ;  /* 0x00310000d650783b */ /* 0x000f2e0000004200 */
[C---:B-----5:R-:W-:Y:S04]  /*16af0*/  HMMA.16816.F32.BF16 R60, R72.reuse, R84, R60 ;  /* 0x00000054483c723c */ /* 0x060fe8000004183c */
[--C-:B-1----:R-:W-:Y:S02]  /*16b00*/  FFMA.FTZ R2, R249, c[0x0][0x2d0], -R149.reuse ;  /* 0x0000b400f9027a23 */ /* 0x102fe40000010895 */
[C---:B--2---:R-:W-:Y:S02]  /*16b10*/  FADD.FTZ R0, R130.reuse, R0 ;  /* 0x0000000082007221 */ /* 0x044fe40000010000 */
[----:B------:R-:W-:Y:S01]  /*16b20*/  HMMA.16816.F32.BF16 R64, R72, R86, R64 ;  /* 0x000000564840723c */ /* 0x000fe20000041840 */
[----:B------:R1:W-:Y:S01]  /*16b30*/  MUFU.EX2 R129, R2 ;  /* 0x0000000200817308 */ /* 0x0003e20000000800 */
[----:B------:R-:W2:Y:S05]  /*16b40*/  LDSM.16.MT88.4 R84, [R213+0x7100] ;  /* 0x00710000d554783b */ /* 0x000eaa0000004200 */
[----:B------:R-:W-:Y:S02]  /*16b50*/  F2FP.BF16.PACK_AB R72, R151, R152 ;  /* 0x000000989748723e */ /* 0x000fe400000010ff */
[----:B------:R-:W-:Y:S03]  /*16b60*/  F2FP.BF16.PACK_AB R73, R130, R131 ;  /* 0x000000838249723e */ /* 0x000fe600000010ff */
[--C-:B-1----:R-:W-:Y:S04]  /*16b70*/  FFMA.FTZ R2, R252, c[0x0][0x2d0], -R149.reuse ;  /* 0x0000b400fc027a23 */ /* 0x102fe80000010895 */
[----:B------:R1:W5:Y:S02]  /*16b80*/  MUFU.EX2 R150, R2 ;  /* 0x0000000200967308 */ /* 0x0003640000000800 */
[--C-:B-1----:R-:W-:Y:S01]  /*16b90*/  FFMA.FTZ R2, R242, c[0x0][0x2d0], -R148.reuse ;  /* 0x0000b400f2027a23 */ /* 0x102fe20000010894 */
[----:B-----5:R-:W-:Y:S07]  /*16ba0*/  F2FP.BF16.PACK_AB R74, R150, R129 ;  /* 0x00000081964a723e */ /* 0x020fee00000010ff */
[----:B------:R1:W5:Y:S02]  /*16bb0*/  MUFU.EX2 R128, R2 ;  /* 0x0000000200807308 */ /* 0x0003640000000800 */
[----:B-1----:R-:W-:Y:S02]  /*16bc0*/  FFMA.FTZ R2, R246, c[0x0][0x2d0], -R148 ;  /* 0x0000b400f6027a23 */ /* 0x002fe40000010894 */
[----:B-----5:R-:W-:Y:S06]  /*16bd0*/  FADD.FTZ R0, R128, R0 ;  /* 0x0000000080007221 */ /* 0x020fec0000010000 */
[----:B------:R-:W1:Y:S02]  /*16be0*/  MUFU.EX2 R139, R2 ;  /* 0x00000002008b7308 */ /* 0x000e640000000800 */
[----:B-1----:R-:W-:Y:S01]  /*16bf0*/  F2FP.BF16.PACK_AB R75, R139, R128 ;  /* 0x000000808b4b723e */ /* 0x002fe200000010ff */
[--C-:B------:R-:W-:Y:S02]  /*16c00*/  FFMA.FTZ R2, R137, c[0x0][0x2d0], -R149.reuse ;  /* 0x0000b40089027a23 */ /* 0x100fe40000010895 */
[----:B------:R-:W-:Y:S05]  /*16c10*/  FFMA.FTZ R149, R103, c[0x0][0x2d0], -R149 ;  /* 0x0000b40067957a23 */ /* 0x000fea0000010895 */
[----:B------:R-:W-:Y:S01]  /*16c20*/  MUFU.EX2 R137, R70 ;  /* 0x0000004600897308 */ /* 0x000fe20000000800 */
[--C-:B------:R-:W-:Y:S01]  /*16c30*/  FFMA.FTZ R103, R251, c[0x0][0x2d0], -R148.reuse ;  /* 0x0000b400fb677a23 */ /* 0x100fe20000010894 */
[C---:B---3--:R-:W-:Y:S03]  /*16c40*/  HMMA.16816.F32.BF16 R4, R72.reuse, R76, R4 ;  /* 0x0000004c4804723c */ /* 0x048fe60000041804 */
[----:B------:R-:W-:Y:S02]  /*16c50*/  FFMA.FTZ R148, R71, c[0x0][0x2d0], -R148 ;  /* 0x0000b40047947a23 */ /* 0x000fe40000010894 */
[----:B------:R-:W-:Y:S03]  /*16c60*/  FADD.FTZ R0, R139, R0 ;  /* 0x000000008b007221 */ /* 0x000fe60000010000 */
[----:B------:R-:W-:Y:S01]  /*16c70*/  MUFU.EX2 R71, R102 ;  /* 0x0000006600477308 */ /* 0x000fe20000000800 */
[C---:B------:R-:W-:Y:S01]  /*16c80*/  HMMA.16816.F32.BF16 R8, R72.reuse, R78, R8 ;  /* 0x0000004e4808723c */ /* 0x040fe20000041808 */
[----:B------:R-:W1:Y:S02]  /*16c90*/  LDSM.16.MT88.4 R76, [R217+0x7100] ;  /* 0x00710000d94c783b */ /* 0x000e640000004200 */
[----:B------:R-:W-:Y:S05]  /*16ca0*/  FADD.FTZ R3, R3, R0 ;  /* 0x0000000003037221 */ /* 0x000fea0000010000 */
[C---:B----4-:R-:W-:Y:S01]  /*16cb0*/  HMMA.16816.F32.BF16 R12, R72.reuse, R80, R12 ;  /* 0x00000050480c723c */ /* 0x050fe2000004180c */
[----:B------:R3:W-:Y:S03]  /*16cc0*/  MUFU.EX2 R70, R103 ;  /* 0x0000006700467308 */ /* 0x0007e60000000800 */
[----:B------:R-:W-:Y:S04]  /*16cd0*/  FADD.FTZ R3, R136, R3 ;  /* 0x0000000388037221 */ /* 0x000fe80000010000 */
[C---:B------:R-:W-:Y:S01]  /*16ce0*/  HMMA.16816.F32.BF16 R16, R72.reuse, R82, R16 ;  /* 0x000000524810723c */ /* 0x040fe20000041810 */
[----:B------:R-:W4:Y:S02]  /*16cf0*/  LDSM.16.MT88.4 R80, [R216+0x7100] ;  /* 0x00710000d850783b */ /* 0x000f240000004200 */
[----:B------:R-:W-:Y:S05]  /*16d00*/  MUFU.EX2 R149, R149 ;  /* 0x0000009500957308 */ /* 0x000fea0000000800 */
[C---:B------:R-:W-:Y:S05]  /*16d10*/  HMMA.16816.F32.BF16 R20, R72.reuse, R88, R20 ;  /* 0x000000584814723c */ /* 0x040fea0000041814 */
[----:B------:R-:W5:Y:S03]  /*16d20*/  MUFU.EX2 R148, R148 ;  /* 0x0000009400947308 */ /* 0x000f660000000800 */
[C---:B------:R-:W-:Y:S01]  /*16d30*/  HMMA.16816.F32.BF16 R24, R72.reuse, R90, R24 ;  /* 0x0000005a4818723c */ /* 0x040fe20000041818 */
[----:B------:R-:W-:Y:S06]  /*16d40*/  LDSM.16.MT88.4 R88, [R214+0x3900] ;  /* 0x00390000d658783b */ /* 0x000fec0000004200 */
[----:B------:R1:W1:Y:S01]  /*16d50*/  MUFU.EX2 R138, R2 ;  /* 0x00000002008a7308 */ /* 0x0002620000000800 */
[C---:B------:R-:W-:Y:S01]  /*16d60*/  HMMA.16816.F32.BF16 R28, R72.reuse, R92, R28 ;  /* 0x0000005c481c723c */ /* 0x040fe2000004181c */
[----:B---3--:R-:W-:Y:S07]  /*16d70*/  LDSM.16.MT88.4 R100, [R216+0x3900] ;  /* 0x00390000d864783b */ /* 0x008fee0000004200 */
[C---:B------:R-:W-:Y:S01]  /*16d80*/  HMMA.16816.F32.BF16 R32, R72.reuse, R94, R32 ;  /* 0x0000005e4820723c */ /* 0x040fe20000041820 */
[----:B------:R-:W-:Y:S03]  /*16d90*/  LDSM.16.MT88.4 R92, [R217+0x3900] ;  /* 0x00390000d95c783b */ /* 0x000fe60000004200 */
[----:B-----5:R-:W-:Y:S04]  /*16da0*/  F2FP.BF16.PACK_AB R135, R148, R70 ;  /* 0x000000469487723e */ /* 0x020fe800000010ff */
[C---:B--2---:R-:W-:Y:S04]  /*16db0*/  HMMA.16816.F32.BF16 R36, R72.reuse, R84, R36 ;  /* 0x000000544824723c */ /* 0x044fe80000041824 */
[----:B-1----:R-:W-:Y:S04]  /*16dc0*/  FADD.FTZ R2, R134, R104 ;  /* 0x0000006886027221 */ /* 0x002fe80000010000 */
[C---:B------:R-:W-:Y:S01]  /*16dd0*/  HMMA.16816.F32.BF16 R40, R72.reuse, R86, R40 ;  /* 0x000000564828723c */ /* 0x040fe20000041828 */
[----:B------:R-:W1:Y:S03]  /*16de0*/  LDSM.16.MT88.4 R84, [R213+0x3900] ;  /* 0x00390000d554783b */ /* 0x000e660000004200 */
[----:B------:R-:W-:Y:S01]  /*16df0*/  FADD.FTZ R2, R132, R2 ;  /* 0x0000000284027221 */ /* 0x000fe20000010000 */
[----:B------:R-:W-:Y:S02]  /*16e00*/  F2FP.BF16.PACK_AB R132, R137, R138 ;  /* 0x0000008a8984723e */ /* 0x000fe400000010ff */
[----:B------:R-:W-:Y:S01]  /*16e10*/  F2FP.BF16.PACK_AB R134, R149, R71 ;  /* 0x000000479586723e */ /* 0x000fe200000010ff */
[C---:B------:R-:W-:Y:S04]  /*16e20*/  HMMA.16816.F32.BF16 R44, R72.reuse, R96, R44 ;  /* 0x00000060482c723c */ /* 0x040fe8000004182c */
[----:B------:R-:W-:Y:S04]  /*16e30*/  FADD.FTZ R2, R110, R2 ;  /* 0x000000026e027221 */ /* 0x000fe80000010000 */
[C---:B------:R-:W-:Y:S04]  /*16e40*/  HMMA.16816.F32.BF16 R48, R72.reuse, R98, R48 ;  /* 0x000000624830723c */ /* 0x040fe80000041830 */
[----:B------:R-:W-:Y:S02]  /*16e50*/  FADD.FTZ R2, R108, R2 ;  /* 0x000000026c027221 */ /* 0x000fe40000010000 */
[----:B------:R-:W2:Y:S02]  /*16e60*/  LDSM.16.MT88.4 R108, [R213+0x7900] ;  /* 0x00790000d56c783b */ /* 0x000ea40000004200 */
[C---:B------:R-:W-:Y:S04]  /*16e70*/  HMMA.16816.F32.BF16 R52, R72.reuse, R76, R52 ;  /* 0x0000004c4834723c */ /* 0x040fe80000041834 */
[----:B------:R-:W-:Y:S04]  /*16e80*/  FADD.FTZ R2, R250, R2 ;  /* 0x00000002fa027221 */ /* 0x000fe80000010000 */
[C---:B------:R-:W-:Y:S04]  /*16e90*/  HMMA.16816.F32.BF16 R56, R72.reuse, R78, R56 ;  /* 0x0000004e4838723c */ /* 0x040fe80000041838 */
[----:B------:R-:W-:Y:S04]  /*16ea0*/  FADD.FTZ R2, R241, R2 ;  /* 0x00000002f1027221 */ /* 0x000fe80000010000 */
[C---:B----4-:R-:W-:Y:S04]  /*16eb0*/  HMMA.16816.F32.BF16 R60, R72.reuse, R80, R60 ;  /* 0x00000050483c723c */ /* 0x050fe8000004183c */
[----:B------:R-:W-:Y:S04]  /*16ec0*/  FADD.FTZ R2, R239, R2 ;  /* 0x00000002ef027221 */ /* 0x000fe80000010000 */
[----:B------:R-:W-:Y:S04]  /*16ed0*/  HMMA.16816.F32.BF16 R64, R72, R82, R64 ;  /* 0x000000524840723c */ /* 0x000fe80000041840 */
[----:B------:R-:W-:Y:S02]  /*16ee0*/  FADD.FTZ R2, R117, R2 ;  /* 0x0000000275027221 */ /* 0x000fe40000010000 */
[----:B------:R-:W3:Y:S02]  /*16ef0*/  LDSM.16.MT88.4 R116, [R214+0x7900] ;  /* 0x00790000d674783b */ /* 0x000ee40000004200 */
[C---:B-1----:R-:W-:Y:S05]  /*16f00*/  HMMA.16816.F32.BF16 R72, R132.reuse, R84, R4 ;  /* 0x000000548448723c */ /* 0x042fea0000041804 */
[----:B------:R-:W-:Y:S01]  /*16f10*/  FADD.FTZ R2, R211, R2 ;  /* 0x00000002d3027221 */ /* 0x000fe20000010000 */
[----:B------:R-:W-:Y:S02]  /*16f20*/  LDSM.16.MT88.4 R4, [R216+0x7900] ;  /* 0x00790000d804783b */ /* 0x000fe40000004200 */
[C---:B------:R-:W-:Y:S04]  /*16f30*/  HMMA.16816.F32.BF16 R76, R132.reuse, R86, R8 ;  /* 0x00000056844c723c */ /* 0x040fe80000041808 */
[----:B------:R-:W-:Y:S02]  /*16f40*/  FADD.FTZ R2, R203, R2 ;  /* 0x00000002cb027221 */ /* 0x000fe40000010000 */
[----:B------:R-:W4:Y:S02]  /*16f50*/  LDL R8, [R1] ;  /* 0x0000000001087983 */ /* 0x000f240000100800 */
[C---:B------:R-:W-:Y:S04]  /*16f60*/  HMMA.16816.F32.BF16 R80, R132.reuse, R88, R12 ;  /* 0x000000588450723c */ /* 0x040fe8000004180c */
[----:B------:R-:W-:Y:S04]  /*16f70*/  FADD.FTZ R2, R127, R2 ;  /* 0x000000027f027221 */ /* 0x000fe80000010000 */
[C---:B------:R-:W-:Y:S04]  /*16f80*/  HMMA.16816.F32.BF16 R84, R132.reuse, R90, R16 ;  /* 0x0000005a8454723c */ /* 0x040fe80000041810 */
[----:B------:R-:W-:Y:S02]  /*16f90*/  FADD.FTZ R2, R124, R2 ;  /* 0x000000027c027221 */ /* 0x000fe40000010000 */
[----:B------:R-:W1:Y:S02]  /*16fa0*/  LDSM.16.MT88.4 R124, [R217+0x7900] ;  /* 0x00790000d97c783b */ /* 0x000e640000004200 */
[C---:B------:R-:W-:Y:S04]  /*16fb0*/  HMMA.16816.F32.BF16 R88, R132.reuse, R92, R20 ;  /* 0x0000005c8458723c */ /* 0x040fe80000041814 */
[----:B------:R-:W-:Y:S04]  /*16fc0*/  FADD.FTZ R2, R176, R2 ;  /* 0x00000002b0027221 */ /* 0x000fe80000010000 */
[C---:B------:R-:W-:Y:S04]  /*16fd0*/  HMMA.16816.F32.BF16 R92, R132.reuse, R94, R24 ;  /* 0x0000005e845c723c */ /* 0x040fe80000041818 */
[----:B------:R-:W-:Y:S04]  /*16fe0*/  FADD.FTZ R2, R106, R2 ;  /* 0x000000026a027221 */ /* 0x000fe80000010000 */
[C---:B------:R-:W-:Y:S04]  /*16ff0*/  HMMA.16816.F32.BF16 R96, R132.reuse, R100, R28 ;  /* 0x000000648460723c */ /* 0x040fe8000004181c */
[----:B------:R-:W-:Y:S04]  /*17000*/  FADD.FTZ R2, R166, R2 ;  /* 0x00000002a6027221 */ /* 0x000fe80000010000 */
[C---:B------:R-:W-:Y:S04]  /*17010*/  HMMA.16816.F32.BF16 R100, R132.reuse, R102, R32 ;  /* 0x000000668464723c */ /* 0x040fe80000041820 */
[----:B------:R-:W-:Y:S04]  /*17020*/  FADD.FTZ R2, R159, R2 ;  /* 0x000000029f027221 */ /* 0x000fe80000010000 */
[C---:B--2---:R-:W-:Y:S04]  /*17030*/  HMMA.16816.F32.BF16 R104, R132.reuse, R108, R36 ;  /* 0x0000006c8468723c */ /* 0x044fe80000041824 */
[----:B------:R-:W-:Y:S04]  /*17040*/  FADD.FTZ R2, R164, R2 ;  /* 0x00000002a4027221 */ /* 0x000fe80000010000 */
[C---:B------:R-:W-:Y:S04]  /*17050*/  HMMA.16816.F32.BF16 R108, R132.reuse, R110, R40 ;  /* 0x0000006e846c723c */ /* 0x040fe80000041828 */
[----:B------:R-:W-:Y:S04]  /*17060*/  FADD.FTZ R2, R113, R2 ;  /* 0x0000000271027221 */ /* 0x000fe80000010000 */
[C---:B---3--:R-:W-:Y:S04]  /*17070*/  HMMA.16816.F32.BF16 R112, R132.reuse, R116, R44 ;  /* 0x000000748470723c */ /* 0x048fe8000004182c */
[----:B------:R-:W-:Y:S04]  /*17080*/  FADD.FTZ R2, R158, R2 ;  /* 0x000000029e027221 */ /* 0x000fe80000010000 */
[C---:B------:R-:W-:Y:S04]  /*17090*/  HMMA.16816.F32.BF16 R116, R132.reuse, R118, R48 ;  /* 0x000000768474723c */ /* 0x040fe80000041830 */
[----:B------:R-:W-:Y:S04]  /*170a0*/  FADD.FTZ R2, R156, R2 ;  /* 0x000000029c027221 */ /* 0x000fe80000010000 */
        /* <DEDUP_REMOVED lines=21> */
[----:B----4-:R-:W-:Y:S02]  /*17200*/  ISETP.GT.AND P0, PT, R200, R8, PT ;  /* 0x00000008c800720c */ /* 0x010fe40003f04270 */
[----:B------:R-:W-:Y:S11]  /*17210*/  MOV R200, R236 ;  /* 0x000000ec00c87202 */ /* 0x000ff60000000f00 */
[----:B-1----:R-:W-:-:S05]  /*17220*/  @P0 BRA `(.L_x_622) ;  /* 0xffffb70000000947 */ /* 0x002fca000383ffff */
.L_x_621:
[----:B------:R-:W-:-:S13]  /*17230*/  ISETP.GE.AND P0, PT, R236, RZ, PT ;  /* 0x000000ffec00720c */ /* 0x000fda0003f06270 */
[----:B------:R-:W-:Y:S05]  /*17240*/  @!P0 BRA `(.L_x_623) ;  /* 0x000040d000008947 */ /* 0x000fea0003800000 */
[----:B------:R-:W2:Y:S01]  /*17250*/  LDL.64 R10, [R1+0x48] ;  /* 0x00004800010a7983 */ /* 0x000ea20000100a00 */
[----:B------:R-:W-:Y:S02]  /*17260*/  UMOV UR6, 0x6 ;  /* 0x0000000600067882 */ /* 0x000fe40000000000 */
[----:B------:R-:W-:Y:S01]  /*17270*/  ULDC.64 UR4, c[0x0][0x1e0] ;  /* 0x0000780000047ab9 */ /* 0x000fe20000000a00 */
[----:B-1----:R-:W2:Y:S04]  /*17280*/  LDL.LU R2, [R1+0x30] ;  /* 0x0000300001027983 */ /* 0x002ea80000300800 */
[----:B------:R-:W3:Y:S04]  /*17290*/  LDL.64 R8, [R1+0x58] ;  /* 0x0000580001087983 */ /* 0x000ee80000100a00 */
[----:B------:R-:W4:Y:S04]  /*172a0*/  LDL.LU.64 R6, [R1+0x60] ;  /* 0x0000600001067983 */ /* 0x000f280000300a00 */
[----:B------:R-:W5:Y:S01]  /*172b0*/  LDL.LU.64 R4, [R1+0x50] ;  /* 0x0000500001047983 */ /* 0x000f620000300a00 */
[----:B------:R-:W-:Y:S01]  /*172c0*/  IMAD.MOV.U32 R0, RZ, RZ, c[0x0][0x1e0] ;  /* 0x00007800ff007624 */ /* 0x000fe200078e00ff */
[----:B------:R-:W-:Y:S01]  /*172d0*/  USHF.L.U64.HI UR6, UR4, UR6, UR5 ;  /* 0x0000000604067299 */ /* 0x000fe20008010205 */
[----:B------:R-:W-:Y:S01]  /*172e0*/  MOV R71, R68 ;  /* 0x0000004400477202 */ /* 0x000fe20000000f00 */
[----:B------:R-:W-:Y:S01]  /*172f0*/  USHF.L.U32 UR10, UR4, 0x6, URZ ;  /* 0x00000006040a7899 */ /* 0x000fe2000800063f */
[----:B------:R-:W-:Y:S01]  /*17300*/  IMAD.SHL.U32 R0, R0, 0x40, RZ ;  /* 0x0000004000007824 */ /* 0x000fe200078e00ff */
[----:B------:R-:W-:Y:S01]  /*17310*/  UMOV UR7, 0x7 ;  /* 0x0000000700077882 */ /* 0x000fe20000000000 */
[----:B------:R-:W-:Y:S01]  /*17320*/  IMAD.MOV.U32 R70, RZ, RZ, R69 ;  /* 0x000000ffff467224 */ /* 0x000fe200078e0045 */
[----:B------:R-:W-:-:S02]  /*17330*/  ULDC.64 UR4, c[0x0][0x208] ;  /* 0x0000820000047ab9 */ /* 0x000fc40000000a00 */
[----:B------:R-:W-:Y:S01]  /*17340*/  IADD3 R0, P0, R0, 0x80, RZ ;  /* 0x0000008000007810 */ /* 0x000fe20007f1e0ff */
[----:B------:R-:W-:Y:S02]  /*17350*/  USHF.L.U64.HI UR5, UR4, UR7, UR5 ;  /* 0x0000000704057299 */ /* 0x000fe40008010205 */
[----:B------:R-:W-:Y:S02]  /*17360*/  USHF.L.U32 UR4, UR4, 0x7, URZ ;  /* 0x0000000704047899 */ /* 0x000fe4000800063f */
[----:B------:R1:W-:Y:S01]  /*17370*/  STL [R1+0x28], R0 ;  /* 0x0000280001007387 */ /* 0x0003e20000100800 */
[----:B--2---:R-:W-:Y:S02]  /*17380*/  IADD3.X R10, RZ, R2, RZ, P0, !PT ;  /* 0x00000002ff0a7210 */ /* 0x004fe400007fe4ff */
[----:B---3--:R-:W-:Y:S02]  /*17390*/  IADD3 RZ, P1, R8, 0x40, RZ ;  /* 0x0000004008ff7810 */ /* 0x008fe40007f3e0ff */
[----:B----4-:R-:W-:-:S03]  /*173a0*/  IADD3 R2, P0, R6, 0x40, RZ ;  /* 0x0000004006027810 */ /* 0x010fc60007f1e0ff */
[----:B-1----:R-:W-:Y:S01]  /*173b0*/  IMAD.X R0, RZ, RZ, R11, P1 ;  /* 0x000000ffff007224 */ /* 0x002fe200008e060b */
[----:B-----5:R-:W-:Y:S01]  /*173c0*/  MOV R4, R6 ;  /* 0x0000000600047202 */ /* 0x020fe20000000f00 */
[----:B------:R-:W-:-:S03]  /*173d0*/  IMAD.X R3, RZ, RZ, R5, P0 ;  /* 0x000000ffff037224 */ /* 0x000fc600000e0605 */
[----:B------:R1:W-:Y:S04]  /*173e0*/  STL [R1+0x3c], R0 ;  /* 0x00003c0001007387 */ /* 0x0003e80000100800 */
[----:B------:R2:W-:Y:S01]  /*173f0*/  STL [R1+0x24], R10 ;  /* 0x0000240a01007387 */ /* 0x0005e20000100800 */
[----:B-1----:R-:W-:-:S05]  /*17400*/  IADD3 R0, R8, 0x40, RZ ;  /* 0x0000004008007810 */ /* 0x002fca0007ffe0ff */
[----:B------:R2:W-:Y:S04]  /*17410*/  STL [R1+0x38], R0 ;  /* 0x0000380001007387 */ /* 0x0005e80000100800 */
[----:B------:R2:W-:Y:S04]  /*17420*/  STL.64 [R1+0x50], R4 ;  /* 0x0000500401007387 */ /* 0x0005e80000100a00 */
[----:B------:R2:W-:Y:S02]  /*17430*/  STL.64 [R1+0x30], R2 ;  /* 0x0000300201007387 */ /* 0x0005e40000100a00 */
.L_x_624:
[----:B-12---:R-:W2:Y:S01]  /*17440*/  LDL R0, [R1+0x40] ;  /* 0x0000400001007983 */ /* 0x006ea20000100800 */
[----:B------:R-:W-:Y:S04]  /*17450*/  DEPBAR.LE SB0, 0x0 ;  /* 0x000080000000791a */ /* 0x000fe80000000000 */
[----:B------:R-:W3:Y:S01]  /*17460*/  LDL.64 R156, [R1+0x50] ;  /* 0x00005000019c7983 */ /* 0x000ee20000100a00 */
[----:B------:R-:W-:Y:S02]  /*17470*/  SHF.R.S32.HI R68, RZ, 0x1f, R236 ;  /* 0x0000001fff447819 */ /* 0x000fe400000114ec */
[----:B------:R-:W-:Y:S02]  /*17480*/  MOV R202, c[0x0][0x208] ;  /* 0x0000820000ca7a02 */ /* 0x000fe40000000f00 */
[----:B------:R-:W-:Y:S01]  /*17490*/  MOV R200, 0x6 ;  /* 0x0000000600c87802 */ /* 0x000fe20000000f00 */
[----:B------:R-:W4:Y:S01]  /*174a0*/  LDL.64 R2, [R1+0x30] ;  /* 0x0000300001027983 */ /* 0x000f220000100a00 */
[----:B------:R-:W-:Y:S02]  /*174b0*/  SHF.L.U32 R202, R202, 0x6, RZ ;  /* 0x00000006caca7819 */ /* 0x000fe400000006ff */
[----:B------:R-:W-:Y:S02]  /*174c0*/  MOV R179, c[0x0][0x208] ;  /* 0x0000820000b37a02 */ /* 0x000fe40000000f00 */
[----:B------:R-:W-:Y:S01]  /*174d0*/  IADD3 R201, R202, 0x80, RZ ;  /* 0x00000080cac97810 */ /* 0x000fe20007ffe0ff */
[----:B------:R-:W5:Y:S01]  /*174e0*/  LDL R178, [R1+0x2c] ;  /* 0x00002c0001b27983 */ /* 0x000f620000100800 */
[----:B------:R-:W-:Y:S03]  /*174f0*/  SHF.L.U64.HI R179, R179, R200, c[0x0][0x20c] ;  /* 0x00008300b3b37619 */ /* 0x000fe600000102c8 */
[----:B------:R-:W-:Y:S08]  /*17500*/  BAR.SYNC.DEFER_BLOCKING 0x0 ;  /* 0x0000000000007b1d */ /* 0x000ff00000010000 */
        /* <DEDUP_REMOVED lines=21> */
[C---:B------:R-:W-:Y:S06]  /*17660*/  HMMA.16816.F32.BF16 R36, R140.reuse, R40, RZ ;  /* 0x000000288c24723c */ /* 0x040fec00000418ff */
[----:B------:R-:W-:Y:S02]  /*17670*/  LDSM.16.M88.4 R172, [R228] ;  /* 0x00000000e4ac783b */ /* 0x000fe40000000200 */
        /* <DEDUP_REMOVED lines=8> */
[C---:B------:R-:W-:Y:S08]  /*17700*/  HMMA.16816.F32.BF16 R8, R144.reuse, R138, R8 ;  /* 0x0000008a9008723c */ /* 0x040ff00000041808 */
[C---:B------:R-:W-:Y:S08]  /*17710*/  HMMA.16816.F32.BF16 R12, R144.reuse, R148, R12 ;  /* 0x00000094900c723c */ /* 0x040ff0000004180c */
[C---:B------:R-:W-:Y:S08]  /*17720*/  HMMA.16816.F32.BF16 R16, R144.reuse, R150, R16 ;  /* 0x000000969010723c */ /* 0x040ff00000041810 */
[C---:B------:R-:W-:Y:S08]  /*17730*/  HMMA.16816.F32.BF16 R20, R144.reuse, R152, R20 ;  /* 0x000000989014723c */ /* 0x040ff00000041814 */
[C---:B------:R-:W-:Y:S03]  /*17740*/  HMMA.16816.F32.BF16 R24, R144.reuse, R154, R24 ;  /* 0x0000009a9018723c */ /* 0x040fe60000041818 */
[----:B--2---:R-:W-:Y:S01]  /*17750*/  LOP3.LUT P4, RZ, R0, 0x1, RZ, 0xc0, !PT ;  /* 0x0000000100ff7812 */ /* 0x004fe2000788c0ff */
[C---:B------:R-:W-:Y:S02]  /*17760*/  IMAD R0, R236.reuse, UR5, RZ ;  /* 0x00000005ec007c24 */ /* 0x040fe4000f8e02ff */
[----:B---3--:R-:W-:Y:S02]  /*17770*/  IMAD.WIDE.U32 R136, R236, UR4, R156 ;  /* 0x00000004ec887c25 */ /* 0x008fe4000f8e009c */
[----:B------:R-:W-:Y:S04]  /*17780*/  LDSM.16.M88.4 R156, [R231] ;  /* 0x00000000e79c783b */ /* 0x000fe80000000200 */
[----:B------:R-:W-:Y:S01]  /*17790*/  IMAD R0, R68, UR4, R0 ;  /* 0x0000000444007c24 */ /* 0x000fe2000f8e0200 */
[----:B------:R-:W-:Y:S01]  /*177a0*/  LEA R68, P1, R136, c[0x0][0x1f8], 0x1 ;  /* 0x00007e0088447a11 */ /* 0x000fe200078208ff */
[----:B----4-:R-:W-:Y:S03]  /*177b0*/  IMAD.WIDE.U32 R2, R236, UR4, R2 ;  /* 0x00000004ec027c25 */ /* 0x010fe6000f8e0002 */
[----:B------:R-:W-:Y:S02]  /*177c0*/  IADD3 R69, R137, R0, RZ ;  /* 0x0000000089457210 */ /* 0x000fe40007ffe0ff */
[----:B------:R-:W-:Y:S02]  /*177d0*/  LEA R176, P0, R2, c[0x0][0x1f8], 0x1 ;  /* 0x00007e0002b07a11 */ /* 0x000fe400078008ff */
[----:B------:R-:W-:Y:S02]  /*177e0*/  LEA.HI.X R69, R136, c[0x0][0x1fc], R69, 0x1, P1 ;  /* 0x00007f0088457a11 */ /* 0x000fe400008f0c45 */
[----:B------:R-:W1:Y:S01]  /*177f0*/  LDSM.16.M88.4 R136, [R232] ;  /* 0x00000000e888783b */ /* 0x000e620000000200 */
[----:B------:R-:W-:Y:S04]  /*17800*/  IADD3 R0, R0, R3, RZ ;  /* 0x0000000300007210 */ /* 0x000fe80007ffe0ff */
[----:B------:R-:W-:Y:S02]  /*17810*/  LEA.HI.X R177, R2, c[0x0][0x1fc], R0, 0x1, P0 ;  /* 0x00007f0002b17a11 */ /* 0x000fe400000f0c00 */
[----:B------:R-:W-:Y:S01]  /*17820*/  IADD3 R2, P0, R68, R202, RZ ;  /* 0x000000ca44027210 */ /* 0x000fe20007f1e0ff */
[----:B------:R-:W-:Y:S01]  /*17830*/  @!PT LDS RZ, [RZ] ;  /* 0x00000000fffff984 */ /* 0x000fe20000000800 */
[----:B------:R-:W-:Y:S01]  /*17840*/  @!PT LDS RZ, [RZ] ;  /* 0x00000000fffff984 */ /* 0x000fe20000000800 */
[----:B------:R-:W-:Y:S01]  /*17850*/  @!PT LDS RZ, [RZ] ;  /* 0x00000000fffff984 */ /* 0x000fe20000000800 */
[----:B------:R2:W-:Y:S03]  /*17860*/  LDGSTS.E.BYPASS.LTC128B.128 [R235+0x100], [R68.64], !P6 ;  /* 0x0010000044eb7fae */ /* 0x0005e6000f101d48 */
[----:B------:R-:W-:Y:S02]  /*17870*/  IADD3.X R3, R69, R179, RZ, P0, !PT ;  /* 0x000000b345037210 */ /* 0x000fe400007fe4ff */
[C---:B------:R-:W-:Y:S03]  /*17880*/  IADD3 R150, P2, R2.reuse, R201, RZ ;  /* 0x000000c902967210 */ /* 0x040fe60007f5e0ff */
[----:B------:R3:W-:Y:S01]  /*17890*/  LDGSTS.E.BYPASS.LTC128B.128 [R235+0x4100], [R176.64], !P4 ;  /* 0x04100000b0eb7fae */ /* 0x0007e2000e101d48 */
[C---:B-----5:R-:W-:Y:S07]  /*178a0*/  IADD3.X R151, R3.reuse, R178, RZ, P2, !PT ;  /* 0x000000b203977210 */ /* 0x060fee00017fe4ff */
[----:B------:R4:W-:Y:S08]  /*178b0*/  LDGSTS.E.BYPASS.LTC128B.128 [R235+0x1100], [R2.64], !P6 ;  /* 0x0110000002eb7fae */ /* 0x0009f0000f101d48 */
[----:B------:R4:W-:Y:S01]  /*178c0*/  LDGSTS.E.BYPASS.LTC128B.128 [R235+0x5100], [R2.64+0x80], !P4 ;  /* 0x0510008002eb7fae */ /* 0x0009e2000e101d48 */
[-C--:B--2---:R-:W-:Y:S04]  /*178d0*/  IADD3 R68, P0, R2, R202.reuse, RZ ;  /* 0x000000ca02447210 */ /* 0x084fe80007f1e0ff */
[-C--:B------:R-:W-:Y:S01]  /*178e0*/  IADD3.X R69, R3, R179.reuse, RZ, P0, !PT ;  /* 0x000000b303457210 */ /* 0x080fe200007fe4ff */
[C---:B-1----:R-:W-:Y:S03]  /*178f0*/  HMMA.16816.F32.BF16 R28, R144.reuse, R136, R28 ;  /* 0x00000088901c723c */ /* 0x042fe6000004181c */
[C---:B------:R-:W-:Y:S01]  /*17900*/  IADD3 R148, P1, R68.reuse, R202, RZ ;  /* 0x000000ca44947210 */ /* 0x040fe20007f3e0ff */
[----:B------:R1:W-:Y:S03]  /*17910*/  LDGSTS.E.BYPASS.LTC128B.128 [R235+0x2100], [R68.64], !P6 ;  /* 0x0210000044eb7fae */ /* 0x0003e6000f101d48 */
[C---:B------:R-:W-:Y:S01]  /*17920*/  IADD3.X R149, R69.reuse, R179, RZ, P1, !PT ;  /* 0x000000b345957210 */ /* 0x040fe20000ffe4ff */
[C---:B------:R-:W-:Y:S04]  /*17930*/  HMMA.16816.F32.BF16 R32, R144.reuse, R138, R32 ;  /* 0x0000008a9020723c */ /* 0x040fe80000041820 */
[----:B------:R2:W-:Y:S04]  /*17940*/  LDGSTS.E.BYPASS.LTC128B.128 [R235+0x6100], [R150.64], !P4 ;  /* 0x0610000096eb7fae */ /* 0x0005e8000e101d48 */
[C---:B------:R-:W-:Y:S04]  /*17950*/  HMMA.16816.F32.BF16 R36, R144.reuse, R156, R36 ;  /* 0x0000009c9024723c */ /* 0x040fe80000041824 */
[----:B------:R2:W-:Y:S01]  /*17960*/  LDGSTS.E.BYPASS.LTC128B.128 [R235+0x3100], [R148.64], !P6 ;  /* 0x0310000094eb7fae */ /* 0x0005e2000f101d48 */
[----:B----4-:R-:W-:Y:S03]  /*17970*/  IADD3 R2, P0, R68, R201, RZ ;  /* 0x000000c944027210 */ /* 0x010fe60007f1e0ff */
        /* <DEDUP_REMOVED lines=26> */
[----:B---3--:R-:W-:Y:S01]  /*17b20*/  LDSM.16.M88.4 R176, [R224] ;  /* 0x00000000e0b0783b */ /* 0x008fe20000000200 */
[C---:B------:R-:W-:Y:S07]  /*17b30*/  HMMA.16816.F32.BF16 R24, R160.reuse, R154, R24 ;  /* 0x0000009aa018723c */ /* 0x040fee0000041818 */
[----:B------:R-:W3:Y:S01]  /*17b40*/  LDSM.16.M88.4 R152, [R218+0xb900] ;  /* 0x00b90000da98783b */ /* 0x000ee20000000200 */
[C---:B-1----:R-:W-:Y:S07]  /*17b50*/  HMMA.16816.F32.BF16 R28, R160.reuse, R156, R28 ;  /* 0x0000009ca01c723c */ /* 0x042fee000004181c */
[----:B------:R-:W-:Y:S01]  /*17b60*/  LDSM.16.M88.4 R200, [R223] ;  /* 0x00000000dfc8783b */ /* 0x000fe20000000200 */
        /* <DEDUP_REMOVED lines=10> */
[C---:B------:R-:W-:Y:S08]  /*17c10*/  HMMA.16816.F32.BF16 R52, R160.reuse, R136, R52 ;  /* 0x00000088a034723c */ /* 0x040ff00000041834 */
[C---:B------:R-:W-:Y:S01]  /*17c20*/  HMMA.16816.F32.BF16 R56, R160.reuse, R138, R56 ;  /* 0x0000008aa038723c */ /* 0x040fe20000041838 */
[----:B------:R-:W2:Y:S07]  /*17c30*/  LDSM.16.M88.4 R136, [R215+0x1800] ;  /* 0x00180000d788783b */ /* 0x000eae0000000200 */
[C---:B---3--:R-:W-:Y:S08]  /*17c40*/  HMMA.16816.F32.BF16 R60, R160.reuse, R152, R60 ;  /* 0x00000098a03c723c */ /* 0x048ff0000004183c */
[----:B------:R-:W-:Y:S01]  /*17c50*/  HMMA.16816.F32.BF16 R64, R160, R154, R64 ;  /* 0x0000009aa040723c */ /* 0x000fe20000041840 */
[----:B------:R-:W3:Y:S07]  /*17c60*/  LDSM.16.M88.4 R152, [R215+0x2000] ;  /* 0x00200000d798783b */ /* 0x000eee0000000200 */
        /* <DEDUP_REMOVED lines=50> */
[----:B------:R-:W-:Y:S07]  /*17f90*/  LDSM.16.M88.4 R152, [R218+0xc100] ;  /* 0x00c10000da98783b */ /* 0x000fee0000000200 */
[C---:B-1----:R-:W-:Y:S08]  /*17fa0*/  HMMA.16816.F32.BF16 R12, R188.reuse, R148, R12 ;  /* 0x00000094bc0c723c */ /* 0x042ff0000004180c */
[C---:B------:R-:W-:Y:S01]  /*17fb0*/  HMMA.16816.F32.BF16 R16, R188.reuse, R150, R16 ;  /* 0x00000096bc10723c */ /* 0x040fe20000041810 */
[----:B------:R-:W1:Y:S07]  /*17fc0*/  LDSM.16.M88.4 R148, [R220] ;  /* 0x00000000dc94783b */ /* 0x000e6e0000000200 */
        /* <DEDUP_REMOVED lines=8> */
[----:B------:R-:W-:Y:S07]  /*18050*/  LDSM.16.M88.4 R200, [R218+0xf100] ;  /* 0x00f10000dac8783b */ /* 0x000fee0000000200 */
[C---:B-----5:R-:W-:Y:S08]  /*18060*/  HMMA.16816.F32.BF16 R44, R188.reuse, R156, R44 ;  /* 0x0000009cbc2c723c */ /* 0x060ff0000004182c */
[C---:B------:R-:W-:Y:S01]  /*18070*/  HMMA.16816.F32.BF16 R48, R188.reuse, R158, R48 ;  /* 0x0000009ebc30723c */ /* 0x040fe20000041830 */
[----:B------:R-:W5:Y:S07]  /*18080*/  LDSM.16.M88.4 R156, [R218+0xe100] ;  /* 0x00e10000da9c783b */ /* 0x000f6e0000000200 */
[C---:B--2---:R-:W-:Y:S08]  /*18090*/  HMMA.16816.F32.BF16 R52, R188.reuse, R136, R52 ;  /* 0x00000088bc34723c */ /* 0x044ff00000041834 */
[C---:B------:R-:W-:Y:S01]  /*180a0*/  HMMA.16816.F32.BF16 R56, R188.reuse, R138, R56 ;  /* 0x0000008abc38723c */ /* 0x040fe20000041838 */
[----:B------:R-:W2:Y:S07]  /*180b0*/  LDSM.16.M88.4 R136, [R215+0x4800] ;  /* 0x00480000d788783b */ /* 0x000eae0000000200 */
[C---:B-1----:R-:W-:Y:S08]  /*180c0*/  HMMA.16816.F32.BF16 R60, R188.reuse, R148, R60 ;  /* 0x00000094bc3c723c */ /* 0x042ff0000004183c */
[----:B------:R-:W-:Y:S08]  /*180d0*/  HMMA.16816.F32.BF16 R64, R188, R150, R64 ;  /* 0x00000096bc40723c */ /* 0x000ff00000041840 */
[C---:B------:R-:W-:Y:S08]  /*180e0*/  HMMA.16816.F32.BF16 R4, R192.reuse, R152, R4 ;  /* 0x00000098c004723c */ /* 0x040ff00000041804 */
[C---:B------:R-:W-:Y:S08]  /*180f0*/  HMMA.16816.F32.BF16 R8, R192.reuse, R154, R8 ;  /* 0x0000009ac008723c */ /* 0x040ff00000041808 */
        /* <DEDUP_REMOVED lines=31> */
[----:B------:R-:W-:Y:S02]  /*182f0*/  FMUL.FTZ R15, R15, c[0x0][0x320] ;  /* 0x0000c8000f0f7a20 */ /* 0x000fe40000410000 */
[----:B------:R-:W-:Y:S01]  /*18300*/  FMUL.FTZ R13, R13, c[0x0][0x320] ;  /* 0x0000c8000d0d7a20 */ /* 0x000fe20000410000 */
[----:B-1----:R-:W-:Y:S01]  /*18310*/  FMNMX.FTZ R0, R149, R70, !PT ;  /* 0x0000004695007209 */ /* 0x002fe20007810000 */
[----:B------:R-:W-:Y:S02]  /*18320*/  FMUL.FTZ R17, R17, c[0x0][0x320] ;  /* 0x0000c80011117a20 */ /* 0x000fe40000410000 */
[----:B------:R-:W-:Y:S02]  /*18330*/  FMUL.FTZ R18, R18, c[0x0][0x320] ;  /* 0x0000c80012127a20 */ /* 0x000fe40000410000 */
[----:B------:R-:W-:Y:S01]  /*18340*/  FMUL.FTZ R19, R19, c[0x0][0x320] ;  /* 0x0000c80013137a20 */ /* 0x000fe20000410000 */
[----:B------:R-:W4:Y:S01]  /*18350*/  MUFU.TANH R154, R6 ;  /* 0x00000006009a7308 */ /* 0x000f220000002400 */
[----:B------:R-:W-:Y:S01]  /*18360*/  FMUL.FTZ R16, R16, c[0x0][0x320] ;  /* 0x0000c80010107a20 */ /* 0x000fe20000410000 */
[----:B--2---:R-:W-:Y:S08]  /*18370*/  FMNMX.FTZ R0, R150, R0, !PT ;  /* 0x0000000096007209 */ /* 0x004ff00007810000 */
[----:B------:R1:W2:Y:S01]  /*18380*/  MUFU.TANH R155, R7 ;  /* 0x00000007009b7308 */ /* 0x0002a20000002400 */
[----:B---3--:R-:W3:Y:S09]  /*18390*/  LDL R12, [R1+0x28] ;  /* 0x00002800010c7983 */ /* 0x008ef20000100800 */
[----:B------:R-:W5:Y:S01]  /*183a0*/  MUFU.TANH R151, R8 ;  /* 0x0000000800977308 */ /* 0x000f620000002400 */
[----:B----4-:R-:W-:Y:S09]  /*183b0*/  FMNMX.FTZ R3, R154, R71, !PT ;  /* 0x000000479a037209 */ /* 0x010ff20007810000 */
[----:B------:R-:W4:Y:S01]  /*183c0*/  MUFU.TANH R148, R9 ;  /* 0x0000000900947308 */ /* 0x000f220000002400 */
[----:B-1----:R-:W1:Y:S01]  /*183d0*/  LDSM.16.M88.4 R4, [R215+0x5000] ;  /* 0x00500000d704783b */ /* 0x002e620000000200 */
[----:B--2---:R-:W-:Y:S08]  /*183e0*/  FMNMX.FTZ R3, R155, R3, !PT ;  /* 0x000000039b037209 */ /* 0x004ff00007810000 */
[----:B------:R-:W2:Y:S01]  /*183f0*/  MUFU.TANH R152, R10 ;  /* 0x0000000a00987308 */ /* 0x000ea20000002400 */
[----:B-----5:R-:W-:Y:S09]  /*18400*/  FMNMX.FTZ R0, R151, R0, !PT ;  /* 0x0000000097007209 */ /* 0x020ff20007810000 */
[----:B------:R5:W1:Y:S01]  /*18410*/  MUFU.TANH R153, R11 ;  /* 0x0000000b00997308 */ /* 0x000a620000002400 */
[----:B----4-:R-:W-:Y:S04]  /*18420*/  FMNMX.FTZ R0, R148, R0, !PT ;  /* 0x0000000094007209 */ /* 0x010fe80007810000 */
[----:B------:R-:W-:Y:S05]  /*18430*/  FMNMX.FTZ R0, R138, R0, !PT ;  /* 0x000000008a007209 */ /* 0x000fea0007810000 */
[----:B------:R-:W4:Y:S01]  /*18440*/  MUFU.TANH R158, R14 ;  /* 0x0000000e009e7308 */ /* 0x000f220000002400 */
[----:B--2---:R-:W-:Y:S09]  /*18450*/  FMNMX.FTZ R3, R152, R3, !PT ;  /* 0x0000000398037209 */ /* 0x004ff20007810000 */
[----:B------:R2:W2:Y:S01]  /*18460*/  MUFU.TANH R165, R15 ;  /* 0x0000000f00a57308 */ /* 0x0004a20000002400 */
[----:B-----5:R-:W5:Y:S01]  /*18470*/  LDSM.16.M88.4 R8, [R215+0x5800] ;  /* 0x00580000d708783b */ /* 0x020f620000000200 */
[C---:B-1----:R-:W-:Y:S03]  /*18480*/  HMMA.16816.F32.BF16 R20, R196.reuse, R4, R20 ;  /* 0x00000004c414723c */ /* 0x042fe60000041814 */
[----:B------:R-:W-:Y:S05]  /*18490*/  FMNMX.FTZ R3, R153, R3, !PT ;  /* 0x0000000399037209 */ /* 0x000fea0007810000 */
[----:B------:R1:W1:Y:S01]  /*184a0*/  MUFU.TANH R139, R13 ;  /* 0x0000000d008b7308 */ /* 0x0002620000002400 */
[C---:B------:R-:W-:Y:S01]  /*184b0*/  HMMA.16816.F32.BF16 R24, R196.reuse, R6, R24 ;  /* 0x00000006c418723c */ /* 0x040fe20000041818 */
[----:B------:R-:W5:Y:S02]  /*184c0*/  LDSM.16.M88.4 R4, [R215+0x6000] ;  /* 0x00600000d704783b */ /* 0x000f640000000200 */
[----:B----4-:R-:W-:Y:S06]  /*184d0*/  FMNMX.FTZ R3, R158, R3, !PT ;  /* 0x000000039e037209 */ /* 0x010fec0007810000 */
[----:B------:R-:W4:Y:S01]  /*184e0*/  MUFU.TANH R156, R16 ;  /* 0x00000010009c7308 */ /* 0x000f220000002400 */
[----:B--2---:R-:W2:Y:S02]  /*184f0*/  LDL.64 R14, [R1+0x58] ;  /* 0x00005800010e7983 */ /* 0x004ea40000100a00 */
[----:B------:R-:W-:Y:S03]  /*18500*/  FMNMX.FTZ R3, R165, R3, !PT ;  /* 0x00000003a5037209 */ /* 0x000fe60007810000 */
[----:B------:R-:W-:Y:S04]  /*18510*/  FMUL.FTZ R20, R20, c[0x0][0x320] ;  /* 0x0000c80014147a20 */ /* 0x000fe80000410000 */
[----:B------:R-:W5:Y:S01]  /*18520*/  MUFU.TANH R157, R17 ;  /* 0x00000011009d7308 */ /* 0x000f620000002400 */
[----:B------:R-:W-:Y:S02]  /*18530*/  FMUL.FTZ R21, R21, c[0x0][0x320] ;  /* 0x0000c80015157a20 */ /* 0x000fe40000410000 */
[----:B------:R-:W-:Y:S01]  /*18540*/  FMUL.FTZ R22, R22, c[0x0][0x320] ;  /* 0x0000c80016167a20 */ /* 0x000fe20000410000 */
[----:B-1----:R-:W2:Y:S01]  /*18550*/  LDL R13, [R1+0x24] ;  /* 0x00002400010d7983 */ /* 0x002ea20000100800 */
[----:B------:R-:W-:Y:S01]  /*18560*/  FMUL.FTZ R23, R23, c[0x0][0x320] ;  /* 0x0000c80017177a20 */ /* 0x000fe20000410000 */
[----:B------:R-:W-:Y:S01]  /*18570*/  FMNMX.FTZ R0, R139, R0, !PT ;  /* 0x000000008b007209 */ /* 0x000fe20007810000 */
[----:B------:R-:W-:Y:S02]  /*18580*/  FMUL.FTZ R24, R24, c[0x0][0x320] ;  /* 0x0000c80018187a20 */ /* 0x000fe40000410000 */
[----:B------:R-:W-:Y:S01]  /*18590*/  FMUL.FTZ R25, R25, c[0x0][0x320] ;  /* 0x0000c80019197a20 */ /* 0x000fe20000410000 */
[----:B------:R-:W1:Y:S01]  /*185a0*/  MUFU.TANH R167, R20 ;  /* 0x0000001400a77308 */ /* 0x000e620000002400 */
[----:B------:R-:W-:Y:S02]  /*185b0*/  FMUL.FTZ R26, R26, c[0x0][0x320] ;  /* 0x0000c8001a1a7a20 */ /* 0x000fe40000410000 */
[----:B------:R-:W-:Y:S01]  /*185c0*/  FMUL.FTZ R27, R27, c[0x0][0x320] ;  /* 0x0000c8001b1b7a20 */ /* 0x000fe20000410000 */
[C---:B-----5:R-:W-:Y:S03]  /*185d0*/  HMMA.16816.F32.BF16 R28, R196.reuse, R8, R28 ;  /* 0x00000008c41c723c */ /* 0x060fe6000004181c */
[----:B----4-:R-:W-:Y:S03]  /*185e0*/  FMNMX.FTZ R0, R156, R0, !PT ;  /* 0x000000009c007209 */ /* 0x010fe60007810000 */
[----:B------:R-:W4:Y:S02]  /*185f0*/  MUFU.TANH R164, R18 ;  /* 0x0000001200a47308 */ /* 0x000f240000002400 */
[C---:B------:R-:W-:Y:S01]  /*18600*/  HMMA.16816.F32.BF16 R32, R196.reuse, R10, R32 ;  /* 0x0000000ac420723c */ /* 0x040fe20000041820 */
[----:B------:R-:W5:Y:S03]  /*18610*/  LDSM.16.M88.4 R8, [R215+0x6800] ;  /* 0x00680000d708783b */ /* 0x000f660000000200 */
[----:B------:R-:W-:Y:S04]  /*18620*/  FMNMX.FTZ R0, R157, R0, !PT ;  /* 0x000000009d007209 */ /* 0x000fe80007810000 */
        /* <DEDUP_REMOVED lines=8> */
[----:B----4-:R-:W-:Y:S01]  /*186b0*/  FMNMX.FTZ R3, R164, R3, !PT ;  /* 0x00000003a4037209 */ /* 0x010fe20007810000 */
[----:B------:R-:W-:Y:S02]  /*186c0*/  FMUL.FTZ R30, R30, c[0x0][0x320] ;  /* 0x0000c8001e1e7a20 */ /* 0x000fe40000410000 */
[----:B------:R-:W-:Y:S03]  /*186d0*/  FMUL.FTZ R31, R31, c[0x0][0x320] ;  /* 0x0000c8001f1f7a20 */ /* 0x000fe60000410000 */
[----:B------:R-:W4:Y:S01]  /*186e0*/  MUFU.TANH R174, R24 ;  /* 0x0000001800ae7308 */ /* 0x000f220000002400 */
        /* <DEDUP_REMOVED lines=8> */
[C---:B------:R-:W-:Y:S01]  /*18770*/  HMMA.16816.F32.BF16 R44, R196.reuse, R8, R44 ;  /* 0x00000008c42c723c */ /* 0x040fe2000004182c */
[----:B------:R-:W2:Y:S02]  /*18780*/  LDL.64 R8, [R1+0x48] ;  /* 0x0000480001087983 */ /* 0x000ea40000100a00 */
[----:B------:R-:W-:Y:S01]  /*18790*/  FMUL.FTZ R35, R35, c[0x0][0x320] ;  /* 0x0000c80023237a20 */ /* 0x000fe20000410000 */
[----:B-1----:R-:W-:Y:S01]  /*187a0*/  FMNMX.FTZ R3, R166, R3, !PT ;  /* 0x00000003a6037209 */ /* 0x002fe20007810000 */
[----:B------:R-:W-:Y:S03]  /*187b0*/  FMUL.FTZ R32, R32, c[0x0][0x320] ;  /* 0x0000c80020207a20 */ /* 0x000fe60000410000 */
[----:B------:R-:W-:Y:S01]  /*187c0*/  MUFU.TANH R173, R25 ;  /* 0x0000001900ad7308 */ /* 0x000fe20000002400 */
[C---:B------:R-:W-:Y:S01]  /*187d0*/  HMMA.16816.F32.BF16 R48, R196.reuse, R10, R48 ;  /* 0x0000000ac430723c */ /* 0x040fe20000041830 */
[----:B------:R-:W2:Y:S02]  /*187e0*/  LDL R11, [R1+0x38] ;  /* 0x00003800010b7983 */ /* 0x000ea40000100800 */
[----:B------:R-:W-:Y:S02]  /*187f0*/  FMUL.FTZ R40, R40, c[0x0][0x320] ;  /* 0x0000c80028287a20 */ /* 0x000fe40000410000 */
[----:B------:R-:W2:Y:S01]  /*18800*/  LDL R10, [R1+0x3c] ;  /* 0x00003c00010a7983 */ /* 0x000ea20000100800 */
[----:B------:R-:W-:Y:S01]  /*18810*/  FMUL.FTZ R41, R41, c[0x0][0x320] ;  /* 0x0000c80029297a20 */ /* 0x000fe20000410000 */
[----:B----4-:R-:W-:Y:S01]  /*18820*/  FMNMX.FTZ R0, R174, R0, !PT ;  /* 0x00000000ae007209 */ /* 0x010fe20007810000 */
        /* <DEDUP_REMOVED lines=28> */
[----:B------:R-:W-:Y:S03]  /*189f0*/  FMUL.FTZ R56, R56, c[0x0][0x320] ;  /* 0x0000c80038387a20 */ /* 0x000fe60000410000 */
[----:B------:R-:W-:Y:S01]  /*18a00*/  MUFU.TANH R242, R49 ;  /* 0x0000003100f27308 */ /* 0x000fe20000002400 */
[C---:B-1----:R-:W-:Y:S08]  /*18a10*/  HMMA.16816.F32.BF16 R60, R196.reuse, R4, R60 ;  /* 0x00000004c43c723c */ /* 0x042ff0000004183c */
[----:B------:R-:W-:Y:S01]  /*18a20*/  HMMA.16816.F32.BF16 R64, R196, R6, R64 ;  /* 0x00000006c440723c */ /* 0x000fe20000041840 */
[----:B------:R-:W1:Y:S10]  /*18a30*/  MUFU.TANH R204, R29 ;  /* 0x0000001d00cc7308 */ /* 0x000e740000002400 */
[----:B------:R-:W5:Y:S05]  /*18a40*/  MUFU.TANH R205, R32 ;  /* 0x0000002000cd7308 */ /* 0x000f6a0000002400 */
[----:B------:R-:W-:Y:S02]  /*18a50*/  FMUL.FTZ R60, R60, c[0x0][0x320] ;  /* 0x0000c8003c3c7a20 */ /* 0x000fe40000410000 */
[----:B------:R-:W-:Y:S02]  /*18a60*/  FMUL.FTZ R61, R61, c[0x0][0x320] ;  /* 0x0000c8003d3d7a20 */ /* 0x000fe40000410000 */
[----:B------:R-:W-:Y:S01]  /*18a70*/  FMUL.FTZ R62, R62, c[0x0][0x320] ;  /* 0x0000c8003e3e7a20 */ /* 0x000fe20000410000 */
[----:B------:R4:W-:Y:S01]  /*18a80*/  MUFU.TANH R48, R60 ;  /* 0x0000003c00307308 */ /* 0x0009e20000002400 */
[----:B------:R-:W-:Y:S02]  /*18a90*/  FMUL.FTZ R63, R63, c[0x0][0x320] ;  /* 0x0000c8003f3f7a20 */ /* 0x000fe40000410000 */
[----:B------:R-:W-:Y:S02]  /*18aa0*/  FMUL.FTZ R64, R64, c[0x0][0x320] ;  /* 0x0000c80040407a20 */ /* 0x000fe40000410000 */
[----:B------:R-:W-:Y:S02]  /*18ab0*/  FMUL.FTZ R66, R66, c[0x0][0x320] ;  /* 0x0000c80042427a20 */ /* 0x000fe40000410000 */
[----:B------:R-:W-:Y:S03]  /*18ac0*/  FMUL.FTZ R65, R65, c[0x0][0x320] ;  /* 0x0000c80041417a20 */ /* 0x000fe60000410000 */
[----:B------:R-:W1:Y:S10]  /*18ad0*/  MUFU.TANH R206, R33 ;  /* 0x0000002100ce7308 */ /* 0x000e740000002400 */
[----:B------:R-:W5:Y:S01]  /*18ae0*/  MUFU.TANH R244, R36 ;  /* 0x0000002400f47308 */ /* 0x000f620000002400 */
[----:B----4-:R-:W-:Y:S02]  /*18af0*/  MOV R60, R2 ;  /* 0x00000002003c7202 */ /* 0x010fe40000000f00 */
[----:B------:R-:W-:Y:S02]  /*18b00*/  FMNMX.FTZ R2, R173, R0, !PT ;  /* 0x00000000ad027209 */ /* 0x000fe40007810000 */
[----:B------:R-:W-:Y:S05]  /*18b10*/  FMNMX.FTZ R0, R177, R3, !PT ;  /* 0x00000003b1007209 */ /* 0x000fea0007810000 */
[----:B------:R-:W4:Y:S01]  /*18b20*/  MUFU.TANH R246, R37 ;  /* 0x0000002500f67308 */ /* 0x000f220000002400 */
[----:B------:R-:W-:Y:S02]  /*18b30*/  FMNMX.FTZ R2, R179, R2, !PT ;  /* 0x00000002b3027209 */ /* 0x000fe40007810000 */
[----:B------:R-:W-:Y:S02]  /*18b40*/  FMNMX.FTZ R3, R175, R0, !PT ;  /* 0x00000000af037209 */ /* 0x000fe40007810000 */
[----:B-1----:R-:W-:Y:S04]  /*18b50*/  FMNMX.FTZ R0, R204, R2, !PT ;  /* 0x00000002cc007209 */ /* 0x002fe80007810000 */
[----:B-----5:R-:W-:Y:S01]  /*18b60*/  FMNMX.FTZ R0, R205, R0, !PT ;  /* 0x00000000cd007209 */ /* 0x020fe20007810000 */
[----:B------:R-:W1:Y:S03]  /*18b70*/  MUFU.TANH R245, R40 ;  /* 0x0000002800f57308 */ /* 0x000e660000002400 */
[----:B------:R-:W-:Y:S04]  /*18b80*/  FMNMX.FTZ R0, R206, R0, !PT ;  /* 0x00000000ce007209 */ /* 0x000fe80007810000 */
[----:B------:R-:W-:Y:S03]  /*18b90*/  FMNMX.FTZ R0, R244, R0, !PT ;  /* 0x00000000f4007209 */ /* 0x000fe60007810000 */
[----:B------:R-:W5:Y:S01]  /*18ba0*/  MUFU.TANH R178, R27 ;  /* 0x0000001b00b27308 */ /* 0x000f620000002400 */
[----:B----4-:R-:W-:Y:S09]  /*18bb0*/  FMNMX.FTZ R0, R246, R0, !PT ;  /* 0x00000000f6007209 */ /* 0x010ff20007810000 */
[----:B------:R-:W4:Y:S01]  /*18bc0*/  MUFU.TANH R247, R41 ;  /* 0x0000002900f77308 */ /* 0x000f220000002400 */
[----:B-1----:R-:W-:Y:S09]  /*18bd0*/  FMNMX.FTZ R0, R245, R0, !PT ;  /* 0x00000000f5007209 */ /* 0x002ff20007810000 */
[----:B------:R-:W1:Y:S01]  /*18be0*/  MUFU.TANH R210, R30 ;  /* 0x0000001e00d27308 */ /* 0x000e620000002400 */
[----:B-----5:R-:W-:Y:S09]  /*18bf0*/  FMNMX.FTZ R2, R178, R3, !PT ;  /* 0x00000003b2027209 */ /* 0x020ff20007810000 */
        /* <DEDUP_REMOVED lines=8> */
[----:B------:R-:W-:Y:S01]  /*18c80*/  MUFU.TANH R251, R43 ;  /* 0x0000002b00fb7308 */ /* 0x000fe20000002400 */
[----:B-1----:R-:W-:Y:S04]  /*18c90*/  FMNMX.FTZ R0, R201, R0, !PT ;  /* 0x00000000c9007209 */ /* 0x002fe80007810000 */
[----:B------:R-:W-:Y:S05]  /*18ca0*/  FMNMX.FTZ R0, R202, R0, !PT ;  /* 0x00000000ca007209 */ /* 0x000fea0007810000 */
[----:B------:R1:W-:Y:S01]  /*18cb0*/  MUFU.TANH R43, R58 ;  /* 0x0000003a002b7308 */ /* 0x0003e20000002400 */
[----:B-----5:R-:W-:Y:S09]  /*18cc0*/  FMNMX.FTZ R2, R237, R2, !PT ;  /* 0x00000002ed027209 */ /* 0x020ff20007810000 */
[----:B------:R-:W-:Y:S10]  /*18cd0*/  MUFU.TANH R241, R52 ;  /* 0x0000003400f17308 */ /* 0x000ff40000002400 */
[----:B------:R-:W4:Y:S01]  /*18ce0*/  MUFU.TANH R239, R35 ;  /* 0x0000002300ef7308 */ /* 0x000f220000002400 */
[----:B-1----:R-:W-:Y:S04]  /*18cf0*/  MOV R58, R242 ;  /* 0x000000f2003a7202 */ /* 0x002fe80000000f00 */
[----:B------:R-:W-:Y:S05]  /*18d00*/  FMNMX.FTZ R0, R58, R0, !PT ;  /* 0x000000003a007209 */ /* 0x000fea0007810000 */
[----:B------:R1:W-:Y:S10]  /*18d10*/  MUFU.TANH R169, R56 ;  /* 0x0000003800a97308 */ /* 0x0003f40000002400 */
[----:B------:R-:W5:Y:S01]  /*18d20*/  MUFU.TANH R249, R38 ;  /* 0x0000002600f97308 */ /* 0x000f620000002400 */
[----:B----4-:R-:W-:Y:S09]  /*18d30*/  FMNMX.FTZ R2, R239, R2, !PT ;  /* 0x00000002ef027209 */ /* 0x010ff20007810000 */
[----:B------:R-:W4:Y:S01]  /*18d40*/  MUFU.TANH R250, R39 ;  /* 0x0000002700fa7308 */ /* 0x000f220000002400 */
[----:B-1----:R-:W-:Y:S04]  /*18d50*/  MOV R56, R241 ;  /* 0x000000f100387202 */ /* 0x002fe80000000f00 */
[----:B------:R-:W-:Y:S05]  /*18d60*/  FMNMX.FTZ R0, R56, R0, !PT ;  /* 0x0000000038007209 */ /* 0x000fea0007810000 */
[----:B------:R-:W1:Y:S01]  /*18d70*/  MUFU.TANH R209, R53 ;  /* 0x0000003500d17308 */ /* 0x000e620000002400 */
[----:B-----5:R-:W-:Y:S09]  /*18d80*/  FMNMX.FTZ R2, R249, R2, !PT ;  /* 0x00000002f9027209 */ /* 0x020ff20007810000 */
[----:B------:R-:W5:Y:S01]  /*18d90*/  MUFU.TANH R248, R42 ;  /* 0x0000002a00f87308 */ /* 0x000f620000002400 */
[----:B----4-:R-:W-:Y:S09]  /*18da0*/  FMNMX.FTZ R2, R250, R2, !PT ;  /* 0x00000002fa027209 */ /* 0x010ff20007810000 */
[----:B------:R-:W4:Y:S01]  /*18db0*/  MUFU.TANH R200, R46 ;  /* 0x0000002e00c87308 */ /* 0x000f220000002400 */
[----:B-1----:R-:W-:Y:S04]  /*18dc0*/  FMNMX.FTZ R0, R209, R0, !PT ;  /* 0x00000000d1007209 */ /* 0x002fe80007810000 */
[----:B------:R-:W-:Y:S01]  /*18dd0*/  FMNMX.FTZ R69, R169, R0, !PT ;  /* 0x00000000a9457209 */ /* 0x000fe20007810000 */
[----:B------:R-:W-:Y:S04]  /*18de0*/  FMUL.FTZ R0, R67, c[0x0][0x320] ;  /* 0x0000c80043007a20 */ /* 0x000fe80000410000 */
[----:B------:R-:W1:Y:S01]  /*18df0*/  MUFU.TANH R203, R47 ;  /* 0x0000002f00cb7308 */ /* 0x000e620000002400 */
[----:B-----5:R-:W-:Y:S04]  /*18e00*/  FMNMX.FTZ R2, R248, R2, !PT ;  /* 0x00000002f8027209 */ /* 0x020fe80007810000 */
[----:B------:R-:W-:Y:S05]  /*18e10*/  FMNMX.FTZ R2, R251, R2, !PT ;  /* 0x00000002fb027209 */ /* 0x000fea0007810000 */
[----:B------:R-:W5:Y:S01]  /*18e20*/  MUFU.TANH R243, R50 ;  /* 0x0000003200f37308 */ /* 0x000f620000002400 */
[----:B----4-:R-:W-:Y:S09]  /*18e30*/  FMNMX.FTZ R2, R200, R2, !PT ;  /* 0x00000002c8027209 */ /* 0x010ff20007810000 */
[----:B------:R5:W4:Y:S01]  /*18e40*/  MUFU.TANH R168, R57 ;  /* 0x0000003900a87308 */ /* 0x000b220000002400 */
[----:B-1----:R-:W-:Y:S09]  /*18e50*/  FMNMX.FTZ R2, R203, R2, !PT ;  /* 0x00000002cb027209 */ /* 0x002ff20007810000 */
[----:B------:R-:W-:Y:S10]  /*18e60*/  MUFU.TANH R240, R54 ;  /* 0x0000003600f07308 */ /* 0x000ff40000002400 */
[----:B------:R-:W1:Y:S01]  /*18e70*/  MUFU.TANH R159, R51 ;  /* 0x00000033009f7308 */ /* 0x000e620000002400 */
[----:B-----5:R-:W-:Y:S02]  /*18e80*/  MOV R57, R243 ;  /* 0x000000f300397202 */ /* 0x020fe40000000f00 */
[----:B----4-:R-:W-:Y:S02]  /*18e90*/  FMNMX.FTZ R69, R168, R69, !PT ;  /* 0x00000045a8457209 */ /* 0x010fe40007810000 */
[----:B------:R-:W-:Y:S05]  /*18ea0*/  FMNMX.FTZ R2, R57, R2, !PT ;  /* 0x0000000239027209 */ /* 0x000fea0007810000 */
[----:B------:R4:W5:Y:S01]  /*18eb0*/  MUFU.TANH R49, R61 ;  /* 0x0000003d00317308 */ /* 0x0009620000002400 */
[----:B------:R-:W-:Y:S09]  /*18ec0*/  FMNMX.FTZ R69, R48, R69, !PT ;  /* 0x0000004530457209 */ /* 0x000ff20007810000 */
[----:B------:R-:W2:Y:S01]  /*18ed0*/  MUFU.TANH R207, R55 ;  /* 0x0000003700cf7308 */ /* 0x000ea20000002400 */
[----:B-1----:R-:W-:Y:S09]  /*18ee0*/  FMNMX.FTZ R2, R159, R2, !PT ;  /* 0x000000029f027209 */ /* 0x002ff20007810000 */
[----:B------:R2:W-:Y:S01]  /*18ef0*/  MUFU.TANH R137, R0 ;  /* 0x0000000000897308 */ /* 0x0005e20000002400 */
[----:B----4-:R-:W-:Y:S02]  /*18f00*/  MOV R61, R240 ;  /* 0x000000f0003d7202 */ /* 0x010fe40000000f00 */
[----:B-----5:R-:W-:Y:S02]  /*18f10*/  FMNMX.FTZ R69, R49, R69, !PT ;  /* 0x0000004531457209 */ /* 0x020fe40007810000 */
[----:B------:R-:W-:Y:S05]  /*18f20*/  FMNMX.FTZ R2, R61, R2, !PT ;  /* 0x000000023d027209 */ /* 0x000fea0007810000 */
[----:B------:R-:W1:Y:S10]  /*18f30*/  MUFU.TANH R50, R62 ;  /* 0x0000003e00327308 */ /* 0x000e740000002400 */
[----:B------:R-:W4:Y:S01]  /*18f40*/  MUFU.TANH R59, R63 ;  /* 0x0000003f003b7308 */ /* 0x000f220000002400 */
[----:B--2---:R-:W-:Y:S04]  /*18f50*/  FMNMX.FTZ R0, R207, R2, !PT ;  /* 0x00000002cf007209 */ /* 0x004fe80007810000 */
[----:B------:R-:W-:Y:S05]  /*18f60*/  FMNMX.FTZ R0, R43, R0, !PT ;  /* 0x000000002b007209 */ /* 0x000fea0007810000 */
[----:B------:R-:W2:Y:S01]  /*18f70*/  MUFU.TANH R16, R64 ;  /* 0x0000004000107308 */ /* 0x000ea20000002400 */
[----:B------:R-:W-:Y:S04]  /*18f80*/  FMNMX.FTZ R0, R60, R0, !PT ;  /* 0x000000003c007209 */ /* 0x000fe80007810000 */
[----:B-1----:R-:W-:Y:S05]  /*18f90*/  FMNMX.FTZ R0, R50, R0, !PT ;  /* 0x0000000032007209 */ /* 0x002fea0007810000 */
[----:B------:R-:W1:Y:S01]  /*18fa0*/  MUFU.TANH R136, R66 ;  /* 0x0000004200887308 */ /* 0x000e620000002400 */
[----:B----4-:R-:W-:Y:S09]  /*18fb0*/  FMNMX.FTZ R0, R59, R0, !PT ;  /* 0x000000003b007209 */ /* 0x010ff20007810000 */
[----:B------:R-:W4:Y:S01]  /*18fc0*/  MUFU.TANH R51, R65 ;  /* 0x0000004100337308 */ /* 0x000f220000002400 */
[----:B--2---:R-:W-:Y:S02]  /*18fd0*/  FMNMX.FTZ R69, R16, R69, !PT ;  /* 0x0000004510457209 */ /* 0x004fe40007810000 */
[----:B-1----:R-:W-:Y:S04]  /*18fe0*/  FMNMX.FTZ R0, R136, R0, !PT ;  /* 0x0000000088007209 */ /* 0x002fe80007810000 */
[----:B------:R-:W-:Y:S05]  /*18ff0*/  FMNMX.FTZ R0, R137, R0, !PT ;  /* 0x0000000089007209 */ /* 0x000fea0007810000 */
[----:B------:R-:W1:Y:S01]  /*19000*/  SHFL.BFLY PT, R2, R0, 0x2, 0x1f ;  /* 0x0c401f0000027f89 */ /* 0x000e6200000e0000 */
[----:B----4-:R-:W-:Y:S07]  /*19010*/  FMNMX.FTZ R69, R51, R69, !PT ;  /* 0x0000004533457209 */ /* 0x010fee0007810000 */
[----:B------:R-:W2:Y:S01]  /*19020*/  SHFL.BFLY PT, R3, R69, 0x2, 0x1f ;  /* 0x0c401f0045037f89 */ /* 0x000ea200000e0000 */
[----:B-1----:R-:W-:Y:S02]  /*19030*/  FMNMX.FTZ R0, R0, R2, !PT ;  /* 0x0000000200007209 */ /* 0x002fe40007810000 */
[----:B--2---:R-:W-:Y:S05]  /*19040*/  FMNMX.FTZ R69, R69, R3, !PT ;  /* 0x0000000345457209 */ /* 0x004fea0007810000 */
[----:B------:R-:W1:Y:S08]  /*19050*/  SHFL.BFLY PT, R3, R0, 0x1, 0x1f ;  /* 0x0c201f0000037f89 */ /* 0x000e7000000e0000 */
[----:B------:R-:W2:Y:S01]  /*19060*/  SHFL.BFLY PT, R4, R69, 0x1, 0x1f ;  /* 0x0c201f0045047f89 */ /* 0x000ea200000e0000 */
[----:B-1----:R-:W-:Y:S02]  /*19070*/  FMNMX.FTZ R68, R0, R3, !PT ;  /* 0x0000000300447209 */ /* 0x002fe40007810000 */
[----:B------:R-:W-:Y:S03]  /*19080*/  @P0 SHF.R.S32.HI R3, RZ, 0x1f, R236 ;  /* 0x0000001fff030819 */ /* 0x000fe600000114ec */
[----:B------:R-:W-:Y:S02]  /*19090*/  FADD.FTZ R0, -R68, R71 ;  /* 0x0000004744007221 */ /* 0x000fe40000010100 */
[----:B------:R-:W-:Y:S01]  /*190a0*/  @P0 IMAD R3, R3, c[0x0][0x1e0], RZ ;  /* 0x0000780003030a24 */ /* 0x000fe200078e02ff */
[----:B--2---:R-:W-:Y:S01]  /*190b0*/  FMNMX.FTZ R69, R69, R4, !PT ;  /* 0x0000000445457209 */ /* 0x004fe20007810000 */
[C---:B------:R-:W-:Y:S04]  /*190c0*/  @P0 IMAD.WIDE.U32 R4, R236.reuse, c[0x0][0x1e0], RZ ;  /* 0x00007800ec040a25 */ /* 0x040fe800078e00ff */
[----:B------:R-:W-:Y:S02]  /*190d0*/  FMUL.FTZ R71, R69, c[0x0][0x2d0] ;  /* 0x0000b40045477a20 */ /* 0x000fe40000410000 */
[----:B------:R-:W-:Y:S02]  /*190e0*/  @P0 IMAD R3, R236, c[0x0][0x1e4], R3 ;  /* 0x00007900ec030a24 */ /* 0x000fe400078e0203 */
[----:B------:R-:W-:Y:S01]  /*190f0*/  FFMA.FTZ R6, R149, c[0x0][0x2d0], -R71 ;  /* 0x0000b40095067a23 */ /* 0x000fe20000010847 */
[----:B------:R-:W-:Y:S01]  /*19100*/  MOV R149, R51 ;  /* 0x0000003300957202 */ /* 0x000fe20000000f00 */
[----:B------:R-:W-:Y:S01]  /*19110*/  FADD.FTZ R2, -R69, R70 ;  /* 0x0000004645027221 */ /* 0x000fe20000010100 */
[----:B------:R-:W-:Y:S01]  /*19120*/  @P0 IADD3 R5, R5, R3, RZ ;  /* 0x0000000305050210 */ /* 0x000fe20007ffe0ff */
[----:B------:R1:W-:Y:S01]  /*19130*/  MUFU.EX2 R243, R6 ;  /* 0x0000000600f37308 */ /* 0x0003e20000000800 */
[----:B------:R-:W-:Y:S01]  /*19140*/  @P0 SHF.L.U32 R3, R4, 0x7, RZ ;  /* 0x0000000704030819 */ /* 0x000fe200000006ff */
[----:B------:R-:W-:Y:S01]  /*19150*/  FMUL.FTZ R2, R2, c[0x0][0x2d0] ;  /* 0x0000b40002027a20 */ /* 0x000fe20000410000 */
[----:B------:R-:W-:Y:S01]  /*19160*/  @P0 SHF.L.U64.HI R4, R4, 0x7, R5 ;  /* 0x0000000704040819 */ /* 0x000fe20000010205 */
[----:B------:R-:W-:Y:S01]  /*19170*/  FMUL.FTZ R0, R0, c[0x0][0x2d0] ;  /* 0x0000b40000007a20 */ /* 0x000fe20000410000 */
[C---:B------:R-:W-:Y:S01]  /*19180*/  @P0 IADD3 R5, P1, R3.reuse, R14, RZ ;  /* 0x0000000e03050210 */ /* 0x040fe20007f3e0ff */
[--C-:B------:R-:W-:Y:S01]  /*19190*/  FFMA.FTZ R32, R138, c[0x0][0x2d0], -R71.reuse ;  /* 0x0000b4008a207a23 */ /* 0x100fe20000010847 */
[----:B------:R-:W-:Y:S01]  /*191a0*/  @P0 IADD3 R3, P2, R3, R11, RZ ;  /* 0x0000000b03030210 */ /* 0x000fe20007f5e0ff */
[--C-:B------:R-:W-:Y:S01]  /*191b0*/  FFMA.FTZ R40, R156, c[0x0][0x2d0], -R71.reuse ;  /* 0x0000b4009c287a23 */ /* 0x100fe20000010847 */
[C---:B------:R-:W-:Y:S01]  /*191c0*/  @P0 IADD3.X R7, R4.reuse, R9, RZ, P1, !PT ;  /* 0x0000000904070210 */ /* 0x040fe20000ffe4ff */
[--C-:B------:R-:W-:Y:S01]  /*191d0*/  FFMA.FTZ R9, R151, c[0x0][0x2d0], -R71.reuse ;  /* 0x0000b40097097a23 */ /* 0x100fe20000010847 */
[----:B------:R-:W-:Y:S01]  /*191e0*/  @P0 LEA R8, P1, R3, c[0x0][0x1c8], 0x1 ;  /* 0x0000720003080a11 */ /* 0x000fe200078208ff */
[----:B------:R-:W2:Y:S01]  /*191f0*/  MUFU.EX2 R2, R2 ;  /* 0x0000000200027308 */ /* 0x000ea20000000800 */
[----:B------:R-:W-:Y:S01]  /*19200*/  @P0 IADD3.X R4, R4, R10, RZ, P2, !PT ;  /* 0x0000000a04040210 */ /* 0x000fe200017fe4ff */
[--C-:B------:R-:W-:Y:S01]  /*19210*/  FFMA.FTZ R70, R167, c[0x0][0x2d0], -R71.reuse ;  /* 0x0000b400a7467a23 */ /* 0x100fe20000010847 */
[----:B------:R-:W-:Y:S02]  /*19220*/  MOV R138, R50 ;  /* 0x00000032008a7202 */ /* 0x000fe40000000f00 */
[----:B------:R-:W-:Y:S02]  /*19230*/  MOV R156, R60 ;  /* 0x0000003c009c7202 */ /* 0x000fe40000000f00 */
[----:B------:R-:W-:Y:S03]  /*19240*/  MOV R151, R49 ;  /* 0x0000003100977202 */ /* 0x000fe60000000f00 */
[----:B------:R4:W-:Y:S01]  /*19250*/  MUFU.EX2 R241, R9 ;  /* 0x0000000900f17308 */ /* 0x0009e20000000800 */
[--C-:B-1----:R-:W-:Y:S01]  /*19260*/  FFMA.FTZ R6, R150, c[0x0][0x2d0], -R71.reuse ;  /* 0x0000b40096067a23 */ /* 0x102fe20000010847 */
[----:B------:R-:W-:Y:S08]  /*19270*/  MOV R150, R16 ;  /* 0x0000001000967202 */ /* 0x000ff00000000f00 */
[----:B------:R1:W-:Y:S01]  /*19280*/  MUFU.EX2 R242, R6 ;  /* 0x0000000600f27308 */ /* 0x0003e20000000800 */
[C---:B--2---:R-:W-:Y:S02]  /*19290*/  FMUL.FTZ R16, R2.reuse, R84 ;  /* 0x0000005402107220 */ /* 0x044fe40000410000 */
[C---:B------:R-:W-:Y:S02]  /*192a0*/  FMUL.FTZ R17, R2.reuse, R85 ;  /* 0x0000005502117220 */ /* 0x040fe40000410000 */
[C---:B------:R-:W-:Y:S05]  /*192b0*/  FMUL.FTZ R24, R2.reuse, R92 ;  /* 0x0000005c02187220 */ /* 0x040fea0000410000 */
[----:B------:R-:W2:Y:S01]  /*192c0*/  MUFU.EX2 R0, R0 ;  /* 0x0000000000007308 */ /* 0x000ea20000000800 */
[C---:B------:R-:W-:Y:S02]  /*192d0*/  FMUL.FTZ R25, R2.reuse, R93 ;  /* 0x0000005d02197220 */ /* 0x040fe40000410000 */
[----:B------:R-:W-:Y:S01]  /*192e0*/  FMUL.FTZ R33, R2, R101 ;  /* 0x0000006502217220 */ /* 0x000fe20000410000 */
[----:B----4-:R-:W-:Y:S01]  /*192f0*/  @P0 LEA.HI.X R9, R3, c[0x0][0x1cc], R4, 0x1, P1 ;  /* 0x0000730003090a11 */ /* 0x010fe200008f0c04 */
[----:B------:R-:W-:Y:S01]  /*19300*/  FFMA.FTZ R3, R148, c[0x0][0x2d0], -R71 ;  /* 0x0000b40094037a23 */ /* 0x000fe20000010847 */
[----:B------:R-:W-:Y:S01]  /*19310*/  MOV R148, R43 ;  /* 0x0000002b00947202 */ /* 0x000fe20000000f00 */
[C---:B------:R-:W-:Y:S01]  /*19320*/  FMUL.FTZ R41, R2.reuse, R109 ;  /* 0x0000006d02297220 */ /* 0x040fe20000410000 */
[----:B------:R-:W-:Y:S01]  /*19330*/  MOV R109, R207 ;  /* 0x000000cf006d7202 */ /* 0x000fe20000000f00 */
[C---:B------:R-:W-:Y:S01]  /*19340*/  FMUL.FTZ R49, R2.reuse, R117 ;  /* 0x0000007502317220 */ /* 0x040fe20000410000 */
[----:B------:R4:W-:Y:S01]  /*19350*/  MUFU.EX2 R240, R3 ;  /* 0x0000000300f07308 */ /* 0x0009e20000000800 */
[C---:B------:R-:W-:Y:S02]  /*19360*/  FMUL.FTZ R64, R2.reuse, R132 ;  /* 0x0000008402407220 */ /* 0x040fe40000410000 */
[----:B------:R-:W-:Y:S01]  /*19370*/  FMUL.FTZ R65, R2, R133 ;  /* 0x0000008502417220 */ /* 0x000fe20000410000 */
[C---:B-1----:R-:W-:Y:S04]  /*19380*/  @P0 LEA R6, P3, R5.reuse, c[0x0][0x1c8], 0x1 ;  /* 0x0000720005060a11 */ /* 0x042fe800078608ff */
[----:B------:R-:W-:Y:S02]  /*19390*/  @P0 LEA.HI.X R7, R5, c[0x0][0x1cc], R7, 0x1, P3 ;  /* 0x0000730005070a11 */ /* 0x000fe400018f0c07 */
[----:B------:R-:W-:Y:S01]  /*193a0*/  @P0 IADD3 R4, P1, R6, UR10, RZ ;  /* 0x0000000a06040c10 */ /* 0x000fe2000ff3e0ff */
[----:B------:R1:W-:Y:S02]  /*193b0*/  MUFU.EX2 R211, R32 ;  /* 0x0000002000d37308 */ /* 0x0003e40000000800 */
[----:B------:R5:W-:Y:S01]  /*193c0*/  @P0 LDGSTS.E.BYPASS.LTC128B.128 [R235+0x8100], [R6.64], !P6 ;  /* 0x0810000006eb0fae */ /* 0x000be2000f101d48 */
[----:B------:R-:W-:Y:S01]  /*193d0*/  @P0 IADD3.X R5, R7, UR6, RZ, P1, !PT ;  /* 0x0000000607050c10 */ /* 0x000fe20008ffe4ff */
[----:B--2---:R-:W-:Y:S01]  /*193e0*/  FMUL.FTZ R18, R0, R86 ;  /* 0x0000005600127220 */ /* 0x004fe20000410000 */
[----:B---3--:R-:W-:Y:S01]  /*193f0*/  @P0 IADD3 R10, P3, R4, R12, RZ ;  /* 0x0000000c040a0210 */ /* 0x008fe20007f7e0ff */
[C---:B------:R-:W-:Y:S02]  /*19400*/  FMUL.FTZ R19, R0.reuse, R87 ;  /* 0x0000005700137220 */ /* 0x040fe40000410000 */
[C---:B------:R-:W-:Y:S01]  /*19410*/  FMUL.FTZ R26, R0.reuse, R94 ;  /* 0x0000005e001a7220 */ /* 0x040fe20000410000 */
[C---:B------:R-:W-:Y:S01]  /*19420*/  @P0 IADD3.X R11, R5.reuse, R13, RZ, P3, !PT ;  /* 0x0000000d050b0210 */ /* 0x040fe20001ffe4ff */
[----:B------:R2:W-:Y:S01]  /*19430*/  @P0 LDGSTS.E.BYPASS.LTC128B.128 [R235+0xc100], [R8.64], !P4 ;  /* 0x0c10000008eb0fae */ /* 0x0005e2000e101d48 */
[----:B------:R-:W-:Y:S01]  /*19440*/  FMUL.FTZ R27, R0, R95 ;  /* 0x0000005f001b7220 */ /* 0x000fe20000410000 */
[----:B------:R3:W-:Y:S01]  /*19450*/  MUFU.EX2 R208, R40 ;  /* 0x0000002800d07308 */ /* 0x0007e20000000800 */
[----:B----4-:R-:W-:Y:S02]  /*19460*/  FMUL.FTZ R3, R68, c[0x0][0x2d0] ;  /* 0x0000b40044037a20 */ /* 0x010fe40000410000 */
[C---:B------:R-:W-:Y:S02]  /*19470*/  FMUL.FTZ R34, R0.reuse, R102 ;  /* 0x0000006600227220 */ /* 0x040fe40000410000 */
[C---:B------:R-:W-:Y:S01]  /*19480*/  FMUL.FTZ R35, R0.reuse, R103 ;  /* 0x0000006700237220 */ /* 0x040fe20000410000 */
[----:B------:R4:W-:Y:S01]  /*19490*/  @P0 LDGSTS.E.BYPASS.LTC128B.128 [R235+0x9100], [R4.64], !P6 ;  /* 0x0910000004eb0fae */ /* 0x0009e2000f101d48 */
[C---:B------:R-:W-:Y:S01]  /*194a0*/  FMUL.FTZ R42, R0.reuse, R110 ;  /* 0x0000006e002a7220 */ /* 0x040fe20000410000 */
[----:B------:R-:W-:Y:S01]  /*194b0*/  MOV R110, R61 ;  /* 0x0000003d006e7202 */ /* 0x000fe20000000f00 */
[C---:B------:R-:W-:Y:S01]  /*194c0*/  FMUL.FTZ R43, R0.reuse, R111 ;  /* 0x0000006f002b7220 */ /* 0x040fe20000410000 */
[----:B------:R-:W-:Y:S01]  /*194d0*/  MOV R111, R159 ;  /* 0x0000009f006f7202 */ /* 0x000fe20000000f00 */
[----:B------:R-:W-:Y:S02]  /*194e0*/  FMUL.FTZ R50, R0, R118 ;  /* 0x0000007600327220 */ /* 0x000fe40000410000 */
[----:B-1----:R-:W-:Y:S01]  /*194f0*/  FMUL.FTZ R32, R2, R100 ;  /* 0x0000006402207220 */ /* 0x002fe20000410000 */
[----:B------:R4:W-:Y:S01]  /*19500*/  @P0 LDGSTS.E.BYPASS.LTC128B.128 [R235+0xd100], [R4.64+0x80], !P4 ;  /* 0x0d10008004eb0fae */ /* 0x0009e2000e101d48 */
[----:B------:R-:W-:Y:S01]  /*19510*/  FMUL.FTZ R51, R0, R119 ;  /* 0x0000007700337220 */ /* 0x000fe20000410000 */
[----:B------:R-:W-:Y:S01]  /*19520*/  MOV R119, R57 ;  /* 0x0000003900777202 */ /* 0x000fe20000000f00 */
[--C-:B-----5:R-:W-:Y:S01]  /*19530*/  FFMA.FTZ R7, R154, c[0x0][0x2d0], -R3.reuse ;  /* 0x0000b4009a077a23 */ /* 0x120fe20000010803 */
[----:B------:R-:W-:Y:S01]  /*19540*/  @P0 IADD3 R6, P1, R4, UR10, RZ ;  /* 0x0000000a04060c10 */ /* 0x000fe2000ff3e0ff */
[----:B------:R-:W-:Y:S01]  /*19550*/  FMUL.FTZ R57, R2, R125 ;  /* 0x0000007d02397220 */ /* 0x000fe20000410000 */
[----:B------:R-:W-:Y:S01]  /*19560*/  MOV R154, R169 ;  /* 0x000000a9009a7202 */ /* 0x000fe20000000f00 */
[----:B------:R1:W-:Y:S01]  /*19570*/  MUFU.EX2 R171, R7 ;  /* 0x0000000700ab7308 */ /* 0x0003e20000000800 */
[----:B------:R-:W-:Y:S02]  /*19580*/  FMUL.FTZ R66, R0, R134 ;  /* 0x0000008600427220 */ /* 0x000fe40000410000 */
[----:B---3--:R-:W-:Y:S01]  /*19590*/  FMUL.FTZ R40, R2, R108 ;  /* 0x0000006c02287220 */ /* 0x008fe20000410000 */
[----:B--2---:R-:W-:Y:S01]  /*195a0*/  @P0 IADD3 R8, P2, R6, UR10, RZ ;  /* 0x0000000a06080c10 */ /* 0x004fe2000ff5e0ff */
[----:B------:R-:W-:Y:S01]  /*195b0*/  FMUL.FTZ R67, R0, R135 ;  /* 0x0000008700437220 */ /* 0x000fe20000410000 */
[----:B------:R-:W-:Y:S01]  /*195c0*/  MOV R108, R56 ;  /* 0x00000038006c7202 */ /* 0x000fe20000000f00 */
[--C-:B------:R-:W-:Y:S01]  /*195d0*/  FFMA.FTZ R56, R164, c[0x0][0x2d0], -R3.reuse ;  /* 0x0000b400a4387a23 */ /* 0x100fe20000010803 */
[----:B------:R-:W-:Y:S01]  /*195e0*/  MOV R164, R58 ;  /* 0x0000003a00a47202 */ /* 0x000fe20000000f00 */
[----:B------:R-:W-:Y:S02]  /*195f0*/  FMUL.FTZ R58, R0, R126 ;  /* 0x0000007e003a7220 */ /* 0x000fe40000410000 */
[----:B------:R2:W-:Y:S01]  /*19600*/  MUFU.EX2 R117, R56 ;  /* 0x0000003800757308 */ /* 0x0005e20000000800 */
[--C-:B------:R-:W-:Y:S09]  /*19610*/  FFMA.FTZ R136, R136, c[0x0][0x2d0], -R3.reuse ;  /* 0x0000b40088887a23 */ /* 0x100ff20000010803 */
[----:B------:R-:W-:Y:S01]  /*19620*/  MUFU.EX2 R136, R136 ;  /* 0x0000008800887308 */ /* 0x000fe20000000800 */
[----:B-1----:R-:W-:Y:S02]  /*19630*/  @P0 IADD3.X R7, R5, UR6, RZ, P1, !PT ;  /* 0x0000000605070c10 */ /* 0x002fe40008ffe4ff */
[----:B----4-:R-:W-:Y:S01]  /*19640*/  @P0 IADD3 R4, P1, R6, R12, RZ ;  /* 0x0000000c06040210 */ /* 0x010fe20007f3e0ff */
[--C-:B------:R-:W-:Y:S01]  /*19650*/  FFMA.FTZ R12, R155, c[0x0][0x2d0], -R3.reuse ;  /* 0x0000b4009b0c7a23 */ /* 0x100fe20000010803 */
[C---:B------:R-:W-:Y:S01]  /*19660*/  @P0 IADD3.X R9, R7.reuse, UR6, RZ, P2, !PT ;  /* 0x0000000607090c10 */ /* 0x040fe200097fe4ff */
[----:B------:R1:W-:Y:S01]  /*19670*/  @P0 LDGSTS.E.BYPASS.LTC128B.128 [R235+0xa100], [R6.64], !P6 ;  /* 0x0a10000006eb0fae */ /* 0x0003e2000f101d48 */
[----:B------:R-:W-:Y:S03]  /*19680*/  @P0 IADD3.X R5, R7, R13, RZ, P1, !PT ;  /* 0x0000000d07050210 */ /* 0x000fe60000ffe4ff */
[----:B------:R3:W4:Y:S01]  /*19690*/  MUFU.EX2 R170, R12 ;  /* 0x0000000c00aa7308 */ /* 0x0007220000000800 */
[----:B------:R-:W-:Y:S01]  /*196a0*/  MOV R155, R48 ;  /* 0x00000030009b7202 */ /* 0x000fe20000000f00 */
[--C-:B------:R-:W-:Y:S02]  /*196b0*/  FFMA.FTZ R48, R158, c[0x0][0x2d0], -R3.reuse ;  /* 0x0000b4009e307a23 */ /* 0x100fe40000010803 */
[----:B--2---:R-:W-:Y:S01]  /*196c0*/  FMUL.FTZ R56, R2, R124 ;  /* 0x0000007c02387220 */ /* 0x004fe20000410000 */
[----:B------:R2:W-:Y:S05]  /*196d0*/  @P0 LDGSTS.E.BYPASS.LTC128B.128 [R235+0xe100], [R10.64], !P4 ;  /* 0x0e1000000aeb0fae */ /* 0x0005ea000e101d48 */
[----:B------:R5:W-:Y:S03]  /*196e0*/  MUFU.EX2 R159, R48 ;  /* 0x00000030009f7308 */ /* 0x000be60000000800 */
[----:B------:R4:W-:Y:S08]  /*196f0*/  @P0 LDGSTS.E.BYPASS.LTC128B.128 [R235+0xb100], [R8.64], !P6 ;  /* 0x0b10000008eb0fae */ /* 0x0009f0000f101d48 */
[----:B------:R4:W-:Y:S01]  /*19700*/  @P0 LDGSTS.E.BYPASS.LTC128B.128 [R235+0xf100], [R4.64], !P4 ;  /* 0x0f10000004eb0fae */ /* 0x0009e2000e101d48 */
[--C-:B-1----:R-:W-:Y:S01]  /*19710*/  FFMA.FTZ R6, R152, c[0x0][0x2d0], -R3.reuse ;  /* 0x0000b40098067a23 */ /* 0x102fe20000010803 */
[----:B------:R-:W-:Y:S01]  /*19720*/  MOV R152, R209 ;  /* 0x000000d100987202 */ /* 0x000fe20000000f00 */
[C---:B------:R-:W-:Y:S02]  /*19730*/  FMUL.FTZ R7, R0.reuse, R75 ;  /* 0x0000004b00077220 */ /* 0x040fe40000410000 */
[----:B------:R1:W-:Y:S03]  /*19740*/  MUFU.EX2 R169, R6 ;  /* 0x0000000600a97308 */ /* 0x0003e60000000800 */
[----:B---3--:R-:W3:Y:S01]  /*19750*/  LDSM.16.MT88.4 R12, [R213+0x100] ;  /* 0x00010000d50c783b */ /* 0x008ee20000004200 */
[C---:B--2---:R-:W-:Y:S02]  /*19760*/  FMUL.FTZ R10, R0.reuse, R78 ;  /* 0x0000004e000a7220 */ /* 0x044fe40000410000 */
[----:B------:R-:W-:Y:S02]  /*19770*/  FMUL.FTZ R11, R0, R79 ;  /* 0x0000004f000b7220 */ /* 0x000fe40000410000 */
[C---:B-----5:R-:W-:Y:S03]  /*19780*/  FMUL.FTZ R48, R2.reuse, R116 ;  /* 0x0000007402307220 */ /* 0x060fe60000410000 */
[----:B------:R-:W2:Y:S01]  /*19790*/  LDSM.16.MT88.4 R20, [R214+0x100] ;  /* 0x00010000d614783b */ /* 0x000ea20000004200 */
[C---:B----4-:R-:W-:Y:S02]  /*197a0*/  FMUL.FTZ R8, R2.reuse, R76 ;  /* 0x0000004c02087220 */ /* 0x050fe40000410000 */
[C---:B------:R-:W-:Y:S05]  /*197b0*/  FMUL.FTZ R9, R2.reuse, R77 ;  /* 0x0000004d02097220 */ /* 0x040fea0000410000 */
[----:B------:R-:W4:Y:S01]  /*197c0*/  LDSM.16.MT88.4 R28, [R217+0x100] ;  /* 0x00010000d91c783b */ /* 0x000f220000004200 */
[----:B------:R-:W-:Y:S01]  /*197d0*/  FFMA.FTZ R4, R153, c[0x0][0x2d0], -R3 ;  /* 0x0000b40099047a23 */ /* 0x000fe20000010803 */
[----:B------:R-:W-:Y:S01]  /*197e0*/  MOV R153, R168 ;  /* 0x000000a800997202 */ /* 0x000fe20000000f00 */
[----:B------:R-:W-:Y:S01]  /*197f0*/  FMUL.FTZ R5, R2, R73 ;  /* 0x0000004902057220 */ /* 0x000fe20000410000 */
[----:B------:R-:W-:Y:S01]  /*19800*/  F2FP.BF16.PACK_AB R73, R170, R171 ;  /* 0x000000abaa49723e */ /* 0x000fe200000010ff */
[----:B------:R5:W2:Y:S01]  /*19810*/  MUFU.EX2 R168, R4 ;  /* 0x0000000400a87308 */ /* 0x000aa20000000800 */
[----:B-1----:R-:W-:Y:S01]  /*19820*/  FMUL.FTZ R6, R0, R74 ;  /* 0x0000004a00067220 */ /* 0x002fe20000410000 */
[----:B------:R-:W-:Y:S01]  /*19830*/  F2FP.BF16.PACK_AB R74, R240, R241 ;  /* 0x000000f1f04a723e */ /* 0x000fe200000010ff */
[----:B------:R-:W1:Y:S08]  /*19840*/  LDSM.16.MT88.4 R36, [R216+0x100] ;  /* 0x00010000d824783b */ /* 0x000e700000004200 */
[----:B------:R-:W1:Y:S08]  /*19850*/  LDSM.16.MT88.4 R44, [R213+0x4100] ;  /* 0x00410000d52c783b */ /* 0x000e700000004200 */
[----:B------:R-:W1:Y:S01]  /*19860*/  LDSM.16.MT88.4 R52, [R214+0x4100] ;  /* 0x00410000d634783b */ /* 0x000e620000004200 */
[----:B-----5:R-:W-:Y:S01]  /*19870*/  FMUL.FTZ R4, R2, R72 ;  /* 0x0000004802047220 */ /* 0x020fe20000410000 */
[----:B------:R-:W-:Y:S02]  /*19880*/  F2FP.BF16.PACK_AB R72, R242, R243 ;  /* 0x000000f3f248723e */ /* 0x000fe400000010ff */
[----:B--2---:R-:W-:Y:S04]  /*19890*/  F2FP.BF16.PACK_AB R75, R168, R169 ;  /* 0x000000a9a84b723e */ /* 0x004fe800000010ff */
[----:B------:R-:W2:Y:S03]  /*198a0*/  LDSM.16.MT88.4 R60, [R217+0x4100] ;  /* 0x00410000d93c783b */ /* 0x000ea60000004200 */
[C---:B---3--:R-:W-:Y:S05]  /*198b0*/  HMMA.16816.F32.BF16 R4, R72.reuse, R12, R4 ;  /* 0x0000000c4804723c */ /* 0x048fea0000041804 */
[----:B------:R-:W3:Y:S02]  /*198c0*/  LDSM.16.MT88.4 R76, [R216+0x4100] ;  /* 0x00410000d84c783b */ /* 0x000ee40000004200 */
[C---:B------:R-:W-:Y:S01]  /*198d0*/  FMUL.FTZ R12, R2.reuse, R80 ;  /* 0x00000050020c7220 */ /* 0x040fe20000410000 */
[C---:B------:R-:W-:Y:S05]  /*198e0*/  HMMA.16816.F32.BF16 R8, R72.reuse, R14, R8 ;  /* 0x0000000e4808723c */ /* 0x040fea0000041808 */
[----:B------:R-:W-:Y:S01]  /*198f0*/  LDSM.16.MT88.4 R84, [R214+0x900] ;  /* 0x00090000d654783b */ /* 0x000fe20000004200 */
[----:B------:R-:W-:Y:S02]  /*19900*/  FMUL.FTZ R13, R2, R81 ;  /* 0x00000051020d7220 */ /* 0x000fe40000410000 */
[C---:B------:R-:W-:Y:S04]  /*19910*/  FMUL.FTZ R14, R0.reuse, R82 ;  /* 0x00000052000e7220 */ /* 0x040fe80000410000 */
[----:B------:R-:W-:Y:S01]  /*19920*/  FMUL.FTZ R15, R0, R83 ;  /* 0x00000053000f7220 */ /* 0x000fe20000410000 */
[----:B------:R-:W-:Y:S06]  /*19930*/  LDSM.16.MT88.4 R92, [R216+0x900] ;  /* 0x00090000d85c783b */ /* 0x000fec0000004200 */
[C---:B------:R-:W-:Y:S02]  /*19940*/  HMMA.16816.F32.BF16 R12, R72.reuse, R20, R12 ;  /* 0x00000014480c723c */ /* 0x040fe4000004180c */
[----:B------:R-:W5:Y:S05]  /*19950*/  LDSM.16.MT88.4 R80, [R213+0x900] ;  /* 0x00090000d550783b */ /* 0x000f6a0000004200 */
[C---:B------:R-:W-:Y:S01]  /*19960*/  FMUL.FTZ R20, R2.reuse, R88 ;  /* 0x0000005802147220 */ /* 0x040fe20000410000 */
[C---:B------:R-:W-:Y:S02]  /*19970*/  HMMA.16816.F32.BF16 R16, R72.reuse, R22, R16 ;  /* 0x000000164810723c */ /* 0x040fe40000041810 */
[----:B------:R-:W-:Y:S02]  /*19980*/  LDSM.16.MT88.4 R100, [R216+0x5100] ;  /* 0x00510000d864783b */ /* 0x000fe40000004200 */
[----:B------:R-:W-:Y:S03]  /*19990*/  FMUL.FTZ R21, R2, R89 ;  /* 0x0000005902157220 */ /* 0x000fe60000410000 */
[C---:B------:R-:W-:Y:S02]  /*199a0*/  FMUL.FTZ R22, R0.reuse, R90 ;  /* 0x0000005a00167220 */ /* 0x040fe40000410000 */
[----:B------:R-:W-:Y:S01]  /*199b0*/  FMUL.FTZ R23, R0, R91 ;  /* 0x0000005b00177220 */ /* 0x000fe20000410000 */
[----:B------:R-:W0:Y:S06]  /*199c0*/  LDGDEPBAR ;  /* 0x00000000000079af */ /* 0x000e2c0000000000 */
[C---:B----4-:R-:W-:Y:S02]  /*199d0*/  HMMA.16816.F32.BF16 R20, R72.reuse, R28, R20 ;  /* 0x0000001c4814723c */ /* 0x050fe40000041814 */
[----:B------:R-:W4:Y:S05]  /*199e0*/  LDSM.16.MT88.4 R88, [R217+0x900] ;  /* 0x00090000d958783b */ /* 0x000f2a0000004200 */
        /* <DEDUP_REMOVED lines=26> */
[--C-:B------:R-:W-:Y:S01]  /*19b90*/  FFMA.FTZ R52, R165, c[0x0][0x2d0], -R3.reuse ;  /* 0x0000b400a5347a23 */ /* 0x100fe20000010803 */
[C---:B------:R-:W-:Y:S03]  /*19ba0*/  HMMA.16816.F32.BF16 R48, R72.reuse, R54, R48 ;  /* 0x000000364830723c */ /* 0x040fe60000041830 */
[----:B------:R1:W1:Y:S01]  /*19bb0*/  MUFU.EX2 R118, R52 ;  /* 0x0000003400767308 */ /* 0x0002620000000800 */
[----:B------:R-:W-:Y:S01]  /*19bc0*/  MOV R165, R202 ;  /* 0x000000ca00a57202 */ /* 0x000fe20000000f00 */
[----:B------:R-:W-:Y:S01]  /*19bd0*/  FMUL.FTZ R53, R2, R121 ;  /* 0x0000007902357220 */ /* 0x000fe20000410000 */
[----:B------:R-:W-:Y:S01]  /*19be0*/  MOV R121, R200 ;  /* 0x000000c800797202 */ /* 0x000fe20000000f00 */
[C---:B------:R-:W-:Y:S02]  /*19bf0*/  FMUL.FTZ R54, R0.reuse, R122 ;  /* 0x0000007a00367220 */ /* 0x040fe40000410000 */
[----:B------:R-:W-:Y:S03]  /*19c00*/  FMUL.FTZ R55, R0, R123 ;  /* 0x0000007b00377220 */ /* 0x000fe60000410000 */
[----:B-1----:R-:W-:Y:S01]  /*19c10*/  FMUL.FTZ R52, R2, R120 ;  /* 0x0000007802347220 */ /* 0x002fe20000410000 */
[----:B------:R-:W-:Y:S02]  /*19c20*/  MOV R120, R203 ;  /* 0x000000cb00787202 */ /* 0x000fe40000000f00 */
[----:B------:R1:W-:Y:S04]  /*19c30*/  MUFU.EX2 R203, R70 ;  /* 0x0000004600cb7308 */ /* 0x0003e80000000800 */
[C---:B--2---:R-:W-:Y:S07]  /*19c40*/  HMMA.16816.F32.BF16 R52, R72.reuse, R60, R52 ;  /* 0x0000003c4834723c */ /* 0x044fee0000041834 */
[----:B------:R-:W-:Y:S01]  /*19c50*/  FFMA.FTZ R60, R166, c[0x0][0x2d0], -R3 ;  /* 0x0000b400a63c7a23 */ /* 0x000fe20000010803 */
[C---:B------:R-:W-:Y:S03]  /*19c60*/  HMMA.16816.F32.BF16 R56, R72.reuse, R62, R56 ;  /* 0x0000003e4838723c */ /* 0x040fe60000041838 */
[----:B------:R2:W2:Y:S01]  /*19c70*/  MUFU.EX2 R116, R60 ;  /* 0x0000003c00747308 */ /* 0x0004a20000000800 */
[----:B------:R-:W-:Y:S01]  /*19c80*/  MOV R166, R201 ;  /* 0x000000c900a67202 */ /* 0x000fe20000000f00 */
[----:B------:R-:W-:Y:S02]  /*19c90*/  FMUL.FTZ R61, R2, R129 ;  /* 0x00000081023d7220 */ /* 0x000fe40000410000 */
[C---:B------:R-:W-:Y:S02]  /*19ca0*/  FMUL.FTZ R62, R0.reuse, R130 ;  /* 0x00000082003e7220 */ /* 0x040fe40000410000 */
[----:B------:R-:W-:Y:S03]  /*19cb0*/  FMUL.FTZ R63, R0, R131 ;  /* 0x00000083003f7220 */ /* 0x000fe60000410000 */
[--C-:B-1----:R-:W-:Y:S04]  /*19cc0*/  FFMA.FTZ R70, R172, c[0x0][0x2d0], -R71.reuse ;  /* 0x0000b400ac467a23 */ /* 0x102fe80000010847 */
[----:B------:R1:W-:Y:S01]  /*19cd0*/  MUFU.EX2 R202, R70 ;  /* 0x0000004600ca7308 */ /* 0x0003e20000000800 */
[----:B--2---:R-:W-:Y:S07]  /*19ce0*/  FMUL.FTZ R60, R2, R128 ;  /* 0x00000080023c7220 */ /* 0x004fee0000410000 */
[C---:B---3--:R-:W-:Y:S03]  /*19cf0*/  HMMA.16816.F32.BF16 R60, R72.reuse, R76, R60 ;  /* 0x0000004c483c723c */ /* 0x048fe6000004183c */
[--C-:B-1----:R-:W-:Y:S05]  /*19d00*/  FFMA.FTZ R70, R174, c[0x0][0x2d0], -R71.reuse ;  /* 0x0000b400ae467a23 */ /* 0x102fea0000010847 */
[----:B------:R-:W-:Y:S01]  /*19d10*/  HMMA.16816.F32.BF16 R64, R72, R78, R64 ;  /* 0x0000004e4840723c */ /* 0x000fe20000041840 */
[----:B------:R-:W1:Y:S01]  /*19d20*/  LDSM.16.MT88.4 R76, [R213+0x4900] ;  /* 0x00490000d54c783b */ /* 0x000e620000004200 */
[----:B------:R2:W-:Y:S05]  /*19d30*/  MUFU.EX2 R201, R70 ;  /* 0x0000004600c97308 */ /* 0x0005ea0000000800 */
[----:B------:R-:W-:Y:S02]  /*19d40*/  F2FP.BF16.PACK_AB R73, R118, R159 ;  /* 0x0000009f7649723e */ /* 0x000fe400000010ff */
[----:B------:R-:W-:Y:S03]  /*19d50*/  F2FP.BF16.PACK_AB R75, R116, R117 ;  /* 0x00000075744b723e */ /* 0x000fe600000010ff */
[----:B------:R-:W-:Y:S02]  /*19d60*/  F2FP.BF16.PACK_AB R72, R209, R211 ;  /* 0x000000d3d148723e */ /* 0x000fe400000010ff */
[----:B------:R-:W-:Y:S07]  /*19d70*/  F2FP.BF16.PACK_AB R74, R207, R208 ;  /* 0x000000d0cf4a723e */ /* 0x000fee00000010ff */
[C---:B-----5:R-:W-:Y:S03]  /*19d80*/  HMMA.16816.F32.BF16 R4, R72.reuse, R80, R4 ;  /* 0x000000504804723c */ /* 0x060fe60000041804 */
[----:B--2---:R-:W-:Y:S05]  /*19d90*/  FFMA.FTZ R70, R173, c[0x0][0x2d0], -R71 ;  /* 0x0000b400ad467a23 */ /* 0x004fea0000010847 */
[C---:B------:R-:W-:Y:S01]  /*19da0*/  HMMA.16816.F32.BF16 R8, R72.reuse, R82, R8 ;  /* 0x000000524808723c */ /* 0x040fe20000041808 */
[----:B------:R2:W-:Y:S01]  /*19db0*/  MUFU.EX2 R200, R70 ;  /* 0x0000004600c87308 */ /* 0x0005e20000000800 */
[----:B------:R-:W3:Y:S06]  /*19dc0*/  LDSM.16.MT88.4 R80, [R214+0x4900] ;  /* 0x00490000d650783b */ /* 0x000eec0000004200 */
[C---:B------:R-:W-:Y:S08]  /*19dd0*/  HMMA.16816.F32.BF16 R12, R72.reuse, R84, R12 ;  /* 0x00000054480c723c */ /* 0x040ff0000004180c */
[C---:B------:R-:W-:Y:S01]  /*19de0*/  HMMA.16816.F32.BF16 R16, R72.reuse, R86, R16 ;  /* 0x000000564810723c */ /* 0x040fe20000041810 */
[----:B------:R-:W5:Y:S07]  /*19df0*/  LDSM.16.MT88.4 R84, [R217+0x4900] ;  /* 0x00490000d954783b */ /* 0x000f6e0000004200 */
[C---:B----4-:R-:W-:Y:S04]  /*19e00*/  HMMA.16816.F32.BF16 R20, R72.reuse, R88, R20 ;  /* 0x000000584814723c */ /* 0x050fe80000041814 */
[--C-:B--2---:R-:W-:Y:S04]  /*19e10*/  FFMA.FTZ R70, R176, c[0x0][0x2d0], -R3.reuse ;  /* 0x0000b400b0467a23 */ /* 0x104fe80000010803 */
[C---:B------:R-:W-:Y:S01]  /*19e20*/  HMMA.16816.F32.BF16 R24, R72.reuse, R90, R24 ;  /* 0x0000005a4818723c */ /* 0x040fe20000041818 */
[----:B------:R2:W-:Y:S01]  /*19e30*/  MUFU.EX2 R127, R70 ;  /* 0x00000046007f7308 */ /* 0x0005e20000000800 */
[----:B------:R-:W4:Y:S06]  /*19e40*/  LDSM.16.MT88.4 R88, [R216+0x4900] ;  /* 0x00490000d858783b */ /* 0x000f2c0000004200 */
[C---:B------:R-:W-:Y:S08]  /*19e50*/  HMMA.16816.F32.BF16 R28, R72.reuse, R92, R28 ;  /* 0x0000005c481c723c */ /* 0x040ff0000004181c */
[C---:B------:R-:W-:Y:S01]  /*19e60*/  HMMA.16816.F32.BF16 R32, R72.reuse, R94, R32 ;  /* 0x0000005e4820723c */ /* 0x040fe20000041820 */
[----:B------:R-:W-:Y:S07]  /*19e70*/  LDSM.16.MT88.4 R92, [R214+0x5100] ;  /* 0x00510000d65c783b */ /* 0x000fee0000004200 */
[C---:B-1----:R-:W-:Y:S04]  /*19e80*/  HMMA.16816.F32.BF16 R36, R72.reuse, R76, R36 ;  /* 0x0000004c4824723c */ /* 0x042fe80000041824 */
[--C-:B--2---:R-:W-:Y:S04]  /*19e90*/  FFMA.FTZ R70, R177, c[0x0][0x2d0], -R3.reuse ;  /* 0x0000b400b1467a23 */ /* 0x104fe80000010803 */
[C---:B------:R-:W-:Y:S01]  /*19ea0*/  HMMA.16816.F32.BF16 R40, R72.reuse, R78, R40 ;  /* 0x0000004e4828723c */ /* 0x040fe20000041828 */
[----:B------:R1:W2:Y:S01]  /*19eb0*/  MUFU.EX2 R126, R70 ;  /* 0x00000046007e7308 */ /* 0x0002a20000000800 */
[----:B------:R-:W2:Y:S06]  /*19ec0*/  LDSM.16.MT88.4 R76, [R213+0x1100] ;  /* 0x00110000d54c783b */ /* 0x000eac0000004200 */
[C---:B---3--:R-:W-:Y:S08]  /*19ed0*/  HMMA.16816.F32.BF16 R44, R72.reuse, R80, R44 ;  /* 0x00000050482c723c */ /* 0x048ff0000004182c */
[C---:B------:R-:W-:Y:S01]  /*19ee0*/  HMMA.16816.F32.BF16 R48, R72.reuse, R82, R48 ;  /* 0x000000524830723c */ /* 0x040fe20000041830 */
[----:B------:R-:W3:Y:S07]  /*19ef0*/  LDSM.16.MT88.4 R80, [R214+0x1100] ;  /* 0x00110000d650783b */ /* 0x000eee0000004200 */
[C---:B-----5:R-:W-:Y:S04]  /*19f00*/  HMMA.16816.F32.BF16 R52, R72.reuse, R84, R52 ;  /* 0x000000544834723c */ /* 0x060fe80000041834 */
[--C-:B-1----:R-:W-:Y:S04]  /*19f10*/  FFMA.FTZ R70, R175, c[0x0][0x2d0], -R3.reuse ;  /* 0x0000b400af467a23 */ /* 0x102fe80000010803 */
[C---:B------:R-:W-:Y:S01]  /*19f20*/  HMMA.16816.F32.BF16 R56, R72.reuse, R86, R56 ;  /* 0x000000564838723c */ /* 0x040fe20000041838 */
[----:B------:R1:W-:Y:S01]  /*19f30*/  MUFU.EX2 R125, R70 ;  /* 0x00000046007d7308 */ /* 0x0003e20000000800 */
[----:B------:R-:W5:Y:S06]  /*19f40*/  LDSM.16.MT88.4 R84, [R217+0x1100] ;  /* 0x00110000d954783b */ /* 0x000f6c0000004200 */
[C---:B----4-:R-:W-:Y:S08]  /*19f50*/  HMMA.16816.F32.BF16 R60, R72.reuse, R88, R60 ;  /* 0x00000058483c723c */ /* 0x050ff0000004183c */
[----:B------:R-:W-:Y:S01]  /*19f60*/  HMMA.16816.F32.BF16 R64, R72, R90, R64 ;  /* 0x0000005a4840723c */ /* 0x000fe20000041840 */
[----:B------:R-:W4:Y:S06]  /*19f70*/  LDSM.16.MT88.4 R88, [R216+0x1100] ;  /* 0x00110000d858783b */ /* 0x000f2c0000004200 */
[----:B--2---:R-:W-:Y:S01]  /*19f80*/  F2FP.BF16.PACK_AB R73, R126, R127 ;  /* 0x0000007f7e49723e */ /* 0x004fe200000010ff */
[----:B-1----:R-:W-:Y:S01]  /*19f90*/  FFMA.FTZ R70, R178, c[0x0][0x2d0], -R3 ;  /* 0x0000b400b2467a23 */ /* 0x002fe20000010803 */
[----:B------:R-:W-:Y:S03]  /*19fa0*/  F2FP.BF16.PACK_AB R72, R202, R203 ;  /* 0x000000cbca48723e */ /* 0x000fe600000010ff */
[----:B------:R1:W2:Y:S01]  /*19fb0*/  MUFU.EX2 R124, R70 ;  /* 0x00000046007c7308 */ /* 0x0002a20000000800 */
[----:B------:R-:W-:Y:S01]  /*19fc0*/  F2FP.BF16.PACK_AB R74, R200, R201 ;  /* 0x000000c9c84a723e */ /* 0x000fe200000010ff */
        /* <DEDUP_REMOVED lines=25> */
[----:B------:R1:W4:Y:S01]  /*1a160*/  MUFU.EX2 R176, R70 ;  /* 0x0000004600b07308 */ /* 0x0003220000000800 */
        /* <DEDUP_REMOVED lines=10> */
[----:B----4-:R-:W-:Y:S03]  /*1a210*/  F2FP.BF16.PACK_AB R74, R176, R178 ;  /* 0x000000b2b04a723e */ /* 0x010fe600000010ff */
        /* <DEDUP_REMOVED lines=16> */
[----:B------:R1:W4:Y:S01]  /*1a320*/  MUFU.EX2 R174, R70 ;  /* 0x0000004600ae7308 */ /* 0x0003220000000800 */
[----:B------:R-:W-:Y:S06]  /*1a330*/  LDSM.16.MT88.4 R104, [R214+0x3900] ;  /* 0x00390000d668783b */ /* 0x000fec0000004200 */
[C---:B-----5:R-:W-:Y:S08]  /*1a340*/  HMMA.16816.F32.BF16 R20, R72.reuse, R84, R20 ;  /* 0x000000544814723c */ /* 0x060ff00000041814 */
[C---:B------:R-:W-:Y:S01]  /*1a350*/  HMMA.16816.F32.BF16 R24, R72.reuse, R86, R24 ;  /* 0x000000564818723c */ /* 0x040fe20000041818 */
[----:B------:R-:W5:Y:S07]  /*1a360*/  LDSM.16.MT88.4 R84, [R217+0x5900] ;  /* 0x00590000d954783b */ /* 0x000f6e0000004200 */
        /* <DEDUP_REMOVED lines=13> */
[C---:B-----5:R-:W-:Y:S08]  /*1a440*/  HMMA.16816.F32.BF16 R52, R72.reuse, R84, R52 ;  /* 0x000000544834723c */ /* 0x060ff00000041834 */
[C---:B------:R-:W-:Y:S01]  /*1a450*/  HMMA.16816.F32.BF16 R56, R72.reuse, R86, R56 ;  /* 0x000000564838723c */ /* 0x040fe20000041838 */
[----:B------:R-:W5:Y:S07]  /*1a460*/  LDSM.16.MT88.4 R84, [R217+0x2100] ;  /* 0x00210000d954783b */ /* 0x000f6e0000004200 */
[C---:B--2---:R-:W-:Y:S04]  /*1a470*/  HMMA.16816.F32.BF16 R60, R72.reuse, R76, R60 ;  /* 0x0000004c483c723c */ /* 0x044fe8000004183c */
[--C-:B-1----:R-:W-:Y:S04]  /*1a480*/  FFMA.FTZ R70, R249, c[0x0][0x2d0], -R3.reuse ;  /* 0x0000b400f9467a23 */ /* 0x102fe80000010803 */
[----:B------:R-:W-:Y:S01]  /*1a490*/  HMMA.16816.F32.BF16 R64, R72, R78, R64 ;  /* 0x0000004e4840723c */ /* 0x000fe20000041840 */
[----:B------:R1:W-:Y:S01]  /*1a4a0*/  MUFU.EX2 R113, R70 ;  /* 0x0000004600717308 */ /* 0x0003e20000000800 */
[----:B------:R-:W2:Y:S05]  /*1a4b0*/  LDSM.16.MT88.4 R76, [R216+0x2100] ;  /* 0x00210000d84c783b */ /* 0x000eaa0000004200 */
[----:B----4-:R-:W-:Y:S02]  /*1a4c0*/  F2FP.BF16.PACK_AB R72, R174, R175 ;  /* 0x000000afae48723e */ /* 0x010fe400000010ff */
[----:B------:R-:W-:Y:S03]  /*1a4d0*/  F2FP.BF16.PACK_AB R74, R172, R173 ;  /* 0x000000adac4a723e */ /* 0x000fe600000010ff */
[--C-:B-1----:R-:W-:Y:S04]  /*1a4e0*/  FFMA.FTZ R70, R250, c[0x0][0x2d0], -R3.reuse ;  /* 0x0000b400fa467a23 */ /* 0x102fe80000010803 */
[----:B------:R1:W4:Y:S02]  /*1a4f0*/  MUFU.EX2 R112, R70 ;  /* 0x0000004600707308 */ /* 0x0003240000000800 */
[--C-:B-1----:R-:W-:Y:S01]  /*1a500*/  FFMA.FTZ R70, R248, c[0x0][0x2d0], -R3.reuse ;  /* 0x0000b400f8467a23 */ /* 0x102fe20000010803 */
[----:B----4-:R-:W-:Y:S07]  /*1a510*/  F2FP.BF16.PACK_AB R73, R112, R113 ;  /* 0x000000717049723e */ /* 0x010fee00000010ff */
[----:B------:R1:W-:Y:S02]  /*1a520*/  MUFU.EX2 R123, R70 ;  /* 0x00000046007b7308 */ /* 0x0003e40000000800 */
[----:B-1----:R-:W-:Y:S08]  /*1a530*/  FFMA.FTZ R70, R251, c[0x0][0x2d0], -R3 ;  /* 0x0000b400fb467a23 */ /* 0x002ff00000010803 */
[----:B------:R1:W4:Y:S02]  /*1a540*/  MUFU.EX2 R122, R70 ;  /* 0x00000046007a7308 */ /* 0x0003240000000800 */
[--C-:B-1----:R-:W-:Y:S01]  /*1a550*/  FFMA.FTZ R70, R252, c[0x0][0x2d0], -R71.reuse ;  /* 0x0000b400fc467a23 */ /* 0x102fe20000010847 */
[----:B----4-:R-:W-:Y:S07]  /*1a560*/  F2FP.BF16.PACK_AB R75, R122, R123 ;  /* 0x0000007b7a4b723e */ /* 0x010fee00000010ff */
[----:B------:R1:W-:Y:S01]  /*1a570*/  MUFU.EX2 R167, R70 ;  /* 0x0000004600a77308 */ /* 0x0003e20000000800 */
[C---:B---3--:R-:W-:Y:S08]  /*1a580*/  HMMA.16816.F32.BF16 R4, R72.reuse, R80, R4 ;  /* 0x000000504804723c */ /* 0x048ff00000041804 */
[C---:B------:R-:W-:Y:S01]  /*1a590*/  HMMA.16816.F32.BF16 R8, R72.reuse, R82, R8 ;  /* 0x000000524808723c */ /* 0x040fe20000041808 */
[----:B------:R-:W3:Y:S07]  /*1a5a0*/  LDSM.16.MT88.4 R80, [R213+0x6100] ;  /* 0x00610000d550783b */ /* 0x000eee0000004200 */
[C---:B------:R-:W-:Y:S04]  /*1a5b0*/  HMMA.16816.F32.BF16 R12, R72.reuse, R88, R12 ;  /* 0x00000058480c723c */ /* 0x040fe8000004180c */
[--C-:B-1----:R-:W-:Y:S04]  /*1a5c0*/  FFMA.FTZ R70, R166, c[0x0][0x2d0], -R71.reuse ;  /* 0x0000b400a6467a23 */ /* 0x102fe80000010847 */
[C---:B------:R-:W-:Y:S01]  /*1a5d0*/  HMMA.16816.F32.BF16 R16, R72.reuse, R90, R16 ;  /* 0x0000005a4810723c */ /* 0x040fe20000041810 */
[----:B------:R1:W4:Y:S01]  /*1a5e0*/  MUFU.EX2 R166, R70 ;  /* 0x0000004600a67308 */ /* 0x0003220000000800 */
[----:B------:R-:W4:Y:S06]  /*1a5f0*/  LDSM.16.MT88.4 R88, [R216+0x6100] ;  /* 0x00610000d858783b */ /* 0x000f2c0000004200 */
        /* <DEDUP_REMOVED lines=19> */
[C---:B----4-:R-:W-:Y:S04]  /*1a730*/  HMMA.16816.F32.BF16 R60, R72.reuse, R88, R60 ;  /* 0x00000058483c723c */ /* 0x050fe8000004183c */
[--C-:B-1----:R-:W-:Y:S04]  /*1a740*/  FFMA.FTZ R70, R121, c[0x0][0x2d0], -R3.reuse ;  /* 0x0000b40079467a23 */ /* 0x102fe80000010803 */
        /* <DEDUP_REMOVED lines=13> */
[----:B------:R-:W-:Y:S02]  /*1a820*/  MOV R108, R156 ;  /* 0x0000009c006c7202 */ /* 0x000fe40000000f00 */
[----:B----4-:R-:W-:Y:S05]  /*1a830*/  F2FP.BF16.PACK_AB R75, R130, R131 ;  /* 0x00000083824b723e */ /* 0x010fea00000010ff */
[----:B------:R1:W-:Y:S02]  /*1a840*/  MUFU.EX2 R156, R70 ;  /* 0x00000046009c7308 */ /* 0x0003e40000000800 */
[C---:B-----5:R-:W-:Y:S08]  /*1a850*/  HMMA.16816.F32.BF16 R4, R72.reuse, R84, R4 ;  /* 0x000000544804723c */ /* 0x060ff00000041804 */
[C---:B------:R-:W-:Y:S01]  /*1a860*/  HMMA.16816.F32.BF16 R8, R72.reuse, R86, R8 ;  /* 0x000000564808723c */ /* 0x040fe20000041808 */
[----:B------:R-:W4:Y:S07]  /*1a870*/  LDSM.16.MT88.4 R84, [R213+0x6900] ;  /* 0x00690000d554783b */ /* 0x000f2e0000004200 */
        /* <DEDUP_REMOVED lines=26> */
[--C-:B-1----:R-:W-:Y:S01]  /*1aa20*/  FFMA.FTZ R70, R110, c[0x0][0x2d0], -R3.reuse ;  /* 0x0000b4006e467a23 */ /* 0x102fe20000010803 */
[----:B------:R-:W-:Y:S03]  /*1aa30*/  MOV R110, R139 ;  /* 0x0000008b006e7202 */ /* 0x000fe60000000f00 */
[----:B------:R-:W-:Y:S01]  /*1aa40*/  HMMA.16816.F32.BF16 R64, R72, R82, R64 ;  /* 0x000000524840723c */ /* 0x000fe20000041840 */
[----:B------:R1:W-:Y:S01]  /*1aa50*/  MUFU.EX2 R129, R70 ;  /* 0x0000004600817308 */ /* 0x0003e20000000800 */
[----:B------:R-:W3:Y:S05]  /*1aa60*/  LDSM.16.MT88.4 R80, [R217+0x3100] ;  /* 0x00310000d950783b */ /* 0x000eea0000004200 */
        /* <DEDUP_REMOVED lines=139> */
.L_x_623:
        /* <DEDUP_REMOVED lines=93> */
.L_x_583:
[----:B-1----:R-:W1:Y:S02]  /*1b8f0*/  S2R R44, SR_CTAID.Y ;  /* 0x00000000002c7919 */ /* 0x002e640000002600 */
        /* <DEDUP_REMOVED lines=121> */
.L_x_626:
        /* <DEDUP_REMOVED lines=8> */
[----:B------:R-:W-:Y:S01]  /*1c110*/  ISETP.NE.AND P1, PT, R7, 0x1, PT ;  /* 0x000000010700780c */ /* 0x000fe20003f25270 */
[----:B-----5:R-:W-:Y:S01]  /*1c120*/  IMAD R15, R15, c[0x0][0x4e8], RZ ;  /* 0x00013a000f0f7a24 */ /* 0x020fe200078e02ff */
[----:B------:R-:W-:Y:S01]  /*1c130*/  SHF.R.S32.HI R6, RZ, 0x1f, R0 ;  /* 0x0000001fff067819 */ /* 0x000fe20000011400 */
[----:B------:R-:W-:Y:S01]  /*1c140*/  BSSY B0, `(.L_x_627) ;  /* 0x0000076000007945 */ /* 0x000fe20003800000 */
[----:B------:R-:W-:-:S02]  /*1c150*/  LOP3.LUT R5, R4, 0xffffff8, RZ, 0xc0, !PT ;  /* 0x0ffffff804057812 */ /* 0x000fc400078ec0ff */
[----:B------:R-:W-:Y:S02]  /*1c160*/  LEA.HI R4, R22, R22, RZ, 0x1 ;  /* 0x0000001616047211 */ /* 0x000fe400078f08ff */
[----:B------:R-:W-:Y:S02]  /*1c170*/  LEA.HI R6, R6, R0, RZ, 0x2 ;  /* 0x0000000006067211 */ /* 0x000fe400078f10ff */
[----:B------:R-:W-:Y:S02]  /*1c180*/  IADD3 R7, R28, -R5, RZ ;  /* 0x800000051c077210 */ /* 0x000fe40007ffe0ff */
[----:B------:R-:W-:Y:S02]  /*1c190*/  LOP3.LUT R4, R4, 0x1ffffffe, RZ, 0xc0, !PT ;  /* 0x1ffffffe04047812 */ /* 0x000fe400078ec0ff */
[----:B------:R-:W-:Y:S02]  /*1c1a0*/  SHF.R.S32.HI R5, RZ, 0x2, R6 ;  /* 0x00000002ff057819 */ /* 0x000fe40000011406 */
[----:B------:R-:W-:Y:S01]  /*1c1b0*/  LOP3.LUT P2, RZ, R0, 0x3, RZ, 0xc0, !PT ;  /* 0x0000000300ff7812 */ /* 0x000fe2000784c0ff */
[----:B------:R-:W-:Y:S01]  /*1c1c0*/  IMAD R0, R3, c[0x0][0x3a0], RZ ;  /* 0x0000e80003007a24 */ /* 0x000fe200078e02ff */
[----:B------:R-:W-:Y:S01]  /*1c1d0*/  SEL R14, R35, RZ, !P0 ;  /* 0x000000ff230e7207 */ /* 0x000fe20004000000 */
[----:B------:R-:W-:Y:S01]  /*1c1e0*/  IMAD.IADD R8, R22, 0x1, -R4 ;  /* 0x0000000116087824 */ /* 0x000fe200078e0a04 */
[----:B------:R-:W-:Y:S01]  /*1c1f0*/  MOV R4, R2 ;  /* 0x0000000200047202 */ /* 0x000fe20000000f00 */
[----:B------:R-:W-:Y:S01]  /*1c200*/  IMAD R17, R7, 0x10, R5 ;  /* 0x0000001007117824 */ /* 0x000fe200078e0205 */
[----:B------:R-:W-:Y:S01]  /*1c210*/  LOP3.LUT R12, R16, 0xfffffff8, RZ, 0xc0, !PT ;  /* 0xfffffff8100c7812 */ /* 0x000fe200078ec0ff */
[----:B------:R-:W-:Y:S01]  /*1c220*/  IMAD R6, R2, c[0x0][0x3a4], R0 ;  /* 0x0000e90002067a24 */ /* 0x000fe200078e0200 */
[----:B------:R-:W-:Y:S01]  /*1c230*/  SHF.R.S32.HI R16, RZ, 0x3, R16 ;  /* 0x00000003ff107819 */ /* 0x000fe20000011410 */
[----:B------:R-:W-:Y:S01]  /*1c240*/  IMAD R0, R8, 0x8, R17 ;  /* 0x0000000808007824 */ /* 0x000fe200078e0211 */
[----:B------:R-:W-:Y:S01]  /*1c250*/  LEA.HI R18, R33, R32, RZ, 0x6 ;  /* 0x0000002021127211 */ /* 0x000fe200078f30ff */
[----:B------:R-:W-:-:S02]  /*1c260*/  IMAD.MOV.U32 R5, RZ, RZ, R3 ;  /* 0x000000ffff057224 */ /* 0x000fc400078e0003 */
[----:B------:R-:W-:Y:S02]  /*1c270*/  IMAD R7, R34, c[0x0][0x490], RZ ;  /* 0x0001240022077a24 */ /* 0x000fe400078e02ff */
[----:B-1----:R-:W-:Y:S02]  /*1c280*/  IMAD R8, R19, 0x80, R0 ;  /* 0x0000008013087824 */ /* 0x002fe400078e0200 */
[----:B------:R-:W-:-:S04]  /*1c290*/  IMAD.WIDE.U32 R2, R2, c[0x0][0x3a0], RZ ;  /* 0x0000e80002027a25 */ /* 0x000fc800078e00ff */
[C---:B------:R-:W-:Y:S01]  /*1c2a0*/  IMAD.WIDE.U32 R10, R44.reuse, c[0x0][0x490], R4 ;  /* 0x000124002c0a7a25 */ /* 0x040fe200078e0004 */
[----:B------:R-:W-:Y:S02]  /*1c2b0*/  IADD3 R3, R3, R6, RZ ;  /* 0x0000000603037210 */ /* 0x000fe40007ffe0ff */
[----:B------:R-:W-:Y:S01]  /*1c2c0*/  SHF.R.S32.HI R6, RZ, 0x1f, R35 ;  /* 0x0000001fff067819 */ /* 0x000fe20000011423 */
[C---:B------:R-:W-:Y:S02]  /*1c2d0*/  IMAD R4, R44.reuse, c[0x0][0x494], R7 ;  /* 0x000125002c047a24 */ /* 0x040fe400078e0207 */
[----:B------:R-:W-:Y:S02]  /*1c2e0*/  IMAD R7, R44, c[0x0][0x3ec], R9 ;  /* 0x0000fb002c077a24 */ /* 0x000fe400078e0209 */
[----:B------:R-:W-:Y:S01]  /*1c2f0*/  @P1 IMAD.HI.U32 R9, R8, c[0x0][0x4ec], RZ ;  /* 0x00013b0008091a27 */ /* 0x000fe200078e00ff */
[----:B------:R-:W-:Y:S02]  /*1c300*/  IADD3 R5, R11, R4, RZ ;  /* 0x000000040b057210 */ /* 0x000fe40007ffe0ff */
[----:B------:R-:W-:Y:S01]  /*1c310*/  SEL R11, R6, RZ, !P0 ;  /* 0x000000ff060b7207 */ /* 0x000fe20004000000 */
[----:B------:R-:W-:Y:S01]  /*1c320*/  IMAD.MOV.U32 R0, RZ, RZ, R8 ;  /* 0x000000ffff007224 */ /* 0x000fe200078e0008 */
[----:B------:R-:W-:Y:S01]  /*1c330*/  @P1 SHF.R.U32.HI R0, RZ, c[0x0][0x4f0], R9 ;  /* 0x00013c00ff001a19 */ /* 0x000fe20000011609 */
[----:B------:R-:W-:-:S04]  /*1c340*/  IMAD.WIDE.U32 R2, R44, c[0x0][0x3e8], R2 ;  /* 0x0000fa002c027a25 */ /* 0x000fc800078e0002 */
        /* <DEDUP_REMOVED lines=85> */
.L_x_628:
[----:B------:R-:W-:Y:S05]  /*1c8a0*/  BSYNC B0 ;  /* 0x0000000000007941 */ /* 0x000fea0003800000 */
.L_x_627:
        /* <DEDUP_REMOVED lines=15> */
.L_x_630:
[----:B------:R-:W-:Y:S05]  /*1c9a0*/  BSYNC B0 ;  /* 0x0000000000007941 */ /* 0x000fea0003800000 */
.L_x_629:
        /* <DEDUP_REMOVED lines=15> */
.L_x_632:
[----:B------:R-:W-:Y:S05]  /*1caa0*/  BSYNC B0 ;  /* 0x0000000000007941 */ /* 0x000fea0003800000 */
.L_x_631:
        /* <DEDUP_REMOVED lines=16> */
.L_x_625:
        /* <DEDUP_REMOVED lines=19> */
.L_x_633:
        /* <DEDUP_REMOVED lines=40> */
.L_x_635:
[----:B------:R-:W-:Y:S05]  /*1cf60*/  BSYNC B0 ;  /* 0x0000000000007941 */ /* 0x000fea0003800000 */
.L_x_634:
        /* <DEDUP_REMOVED lines=57> */
.L_x_637:
[----:B------:R-:W-:Y:S05]  /*1d300*/  BSYNC B0 ;  /* 0x0000000000007941 */ /* 0x000fea0003800000 */
.L_x_636:
        /* <DEDUP_REMOVED lines=15> */
.L_x_639:
[----:B------:R-:W-:Y:S05]  /*1d400*/  BSYNC B0 ;  /* 0x0000000000007941 */ /* 0x000fea0003800000 */
.L_x_638:
        /* <DEDUP_REMOVED lines=15> */
.L_x_641:
[----:B------:R-:W-:Y:S05]  /*1d500*/  BSYNC B0 ;  /* 0x0000000000007941 */ /* 0x000fea0003800000 */
.L_x_640:
        /* <DEDUP_REMOVED lines=16> */
.L_x_642:
        /* <DEDUP_REMOVED lines=15> */
.L_x_1834:


//--------------------- .text._ZN7cutlass13device_kernelIN5flash19enable_sm80_to_sm89INS1_16FlashAttnFwdSm80INS1_25CollectiveMainloopFwdSm80ILi4ELi1ELb0EN4cute5tupleIJNS5_1CILi128EEENS7_ILi64EEES8_EEELi128ENS_10bfloat16_tEfNS_4arch4Sm80ELb0ELb0ELb1ELb0ELb0ELb0ELb1ELb0EEENS1_21CollectiveEpilogueFwdINS6_IJS8_S8_S9_EEENS6_IJNS7_ILi1EEESH_SH_EEESB_SD_Li128ELb0ELb1ELb0ELb0EEENS1_19SingleTileSchedulerILb0ELb0ELb1ELi128EEEEEEEEEvNT_6ParamsE --------------------------
	.section	.text._ZN7cutlass13device_kernelIN5flash19enable_sm80_to_sm89INS1_16FlashAttnFwdSm80INS1_25CollectiveMainloopFwdSm80ILi4ELi1ELb0EN4cute5tupleIJNS5_1CILi128EEENS7_ILi64EEES8_EEELi128ENS_10bfloat16_tEfNS_4arch4Sm80ELb0ELb0ELb1ELb0ELb0ELb0ELb1ELb0EEENS1_21CollectiveEpilogueFwdINS6_IJS8_S8_S9_EEENS6_IJNS7_ILi1EEESH_SH_EEESB_SD_Li128ELb0ELb1ELb0ELb0EEENS1_19SingleTileSchedulerILb0ELb0ELb1ELi128EEEEEEEEEvNT_6ParamsE,"ax",@progbits
	.sectioninfo	@"SHI_REGISTERS=255"
	.align	128
.text._ZN7cutlass13device_kernelIN5flash19enable_sm80_to_sm89INS1_16FlashAttnFwdSm80INS1_25CollectiveMainloopFwdSm80ILi4ELi1ELb0EN4cute5tupleIJNS5_1CILi128EEENS7_ILi64EEES8_EEELi128ENS_10bfloat16_tEfNS_4arch4Sm80ELb0ELb0ELb1ELb0ELb0ELb0ELb1ELb0EEENS1_21CollectiveEpilogueFwdINS6_IJS8_S8_S9_EEENS6_IJNS7_ILi1EEESH_SH_EEESB_SD_Li128ELb0ELb1ELb0ELb0EEENS1_19SingleTileSchedulerILb0ELb0ELb1ELi128EEEEEEEEEvNT_6ParamsE:
        .type           _ZN7cutlass13device_kernelIN5flash19enable_sm80_to_sm89INS1_16FlashAttnFwdSm80INS1_25CollectiveMainloopFwdSm80ILi4ELi1ELb0EN4cute5tupleIJNS5_1CILi128EEENS7_ILi64EEES8_EEELi128ENS_10bfloat16_tEfNS_4arch4Sm80ELb0ELb0ELb1ELb0ELb0ELb0ELb1ELb0EEENS1_21CollectiveEpilogueFwdINS6_IJS8_S8_S9_EEENS6_IJNS7_ILi1EEESH_SH_EEESB_SD_Li128ELb0ELb1ELb0ELb0EEENS1_19SingleTileSchedulerILb0ELb0ELb1ELi128EEEEEEEEEvNT_6ParamsE,@function
        .size           _ZN7cutlass13device_kernelIN5flash19enable_sm80_to_sm89INS1_16FlashAttnFwdSm80INS1_25CollectiveMainloopFwdSm80ILi4ELi1ELb0EN4cute5tupleIJNS5_1CILi128EEENS7_ILi64EEES8_EEELi128ENS_10bfloat16_tEfNS_4arch4Sm80ELb0ELb0ELb1ELb0ELb0ELb0ELb1ELb0EEENS1_21CollectiveEpilogueFwdINS6_IJS8_S8_S9_EEENS6_IJNS7_ILi1EEESH_SH_EEESB_SD_Li128ELb0ELb1ELb0ELb0EEENS1_19SingleTileSchedulerILb0ELb0ELb1ELi128EEEEEEEEEvNT_6ParamsE,(.L_x_1835 - _ZN7cutlass13device_kernelIN5flash19enable_sm80_to_sm89INS1_16FlashAttnFwdSm80INS1_25CollectiveMainloopFwdSm80ILi4ELi1ELb0EN4cute5tupleIJNS5_1CILi128EEENS7_ILi64EEES8_EEELi128ENS_10bfloat16_tEfNS_4arch4Sm80ELb0ELb0ELb1ELb0ELb0ELb0ELb1ELb0EEENS1_21CollectiveEpilogueFwdINS6_IJS8_S8_S9_EEENS6_IJNS7_ILi1EEESH_SH_EEESB_SD_Li128ELb0ELb1ELb0ELb0EEENS1_19SingleTileSchedulerILb0ELb0ELb1ELi128EEEEEEEEEvNT_6ParamsE)
        .other          _ZN7cutlass13device_kernelIN5flash19enable_sm80_to_sm89INS1_16FlashAttnFwdSm80INS1_25CollectiveMainloopFwdSm80ILi4ELi1ELb0EN4cute5tupleIJNS5_1CILi128EEENS7_ILi64EEES8_EEELi128ENS_10bfloat16_tEfNS_4arch4Sm80ELb0ELb0ELb1ELb0ELb0ELb0ELb1ELb0EEENS1_21CollectiveEpilogueFwdINS6_IJS8_S8_S9_EEENS6_IJNS7_ILi1EEESH_SH_EEESB_SD_Li128ELb0ELb1ELb0ELb0EEENS1_19SingleTileSchedulerILb0ELb0ELb1ELi128EEEEEEEEEvNT_6ParamsE,@"STO_CUDA_ENTRY STV_DEFAULT"
_ZN7cutlass13device_kernelIN5flash19enable_sm80_to_sm89INS1_16FlashAttnFwdSm80INS1_25CollectiveMainloopFwdSm80ILi4ELi1ELb0EN4cute5tupleIJNS5_1CILi128EEENS7_ILi64EEES8_EEELi128ENS_10bfloat16_tEfNS_4arch4Sm80ELb0ELb0ELb1ELb0ELb0ELb0ELb1ELb0EEENS1_21CollectiveEpilogueFwdINS6_IJS8_S8_S9_EEENS6_IJNS7_ILi1EEESH_SH_EEESB_SD_Li128ELb0ELb1ELb0ELb0EEENS1_19SingleTileSchedulerILb0ELb0ELb1ELi128EEEEEEEEEvNT_6ParamsE:
        /* <DEDUP_REMOVED lines=14> */
[----:B------:R-:W-:-:S05]  /*00e0*/  ULDC.64 UR6, c[0x0][0x1e0] ;  /* 0x0000780000067ab9 */ /* 0x000fca0000000a00 */
[----:B------:R-:W-:-:S04]  /*00f0*/  @P6 IMAD.MOV.U32 R2, RZ, RZ, 0x4 ;  /* 0x00000004ff026424 */ /* 0x000fc800078e00ff */
[----:B------:R-:W-:-:S05]  /*0100*/  @P6 IMAD.WIDE R2, R23, R2, c[0x0][0x340] ;  /* 0x0000d00017026625 */ /* 0x000fca00078e0202 */
[----:B------:R4:W5:Y:S01]  /*0110*/  @P6 LDG.E R20, [R2.64] ;  /* 0x0000001602146981 */ /* 0x000962000c1e1900 */
[----:B-1----:R-:W-:Y:S01]  /*0120*/  SHF.R.S32.HI R22, RZ, 0x1f, R29 ;  /* 0x0000001fff167819 */ /* 0x002fe2000001141d */
[----:B--2---:R-:W-:Y:S01]  /*0130*/  IMAD.WIDE.U32 R6, R30, c[0x0][0x1b8], RZ ;  /* 0x00006e001e067a25 */ /* 0x004fe200078e00ff */
[C---:B------:R-:W-:Y:S01]  /*0140*/  ISETP.NE.AND P0, PT, R17.reuse, 0x1, PT ;  /* 0x000000011100780c */ /* 0x040fe20003f05270 */
[----:B------:R-:W-:Y:S01]  /*0150*/  UIADD3 UR4, UR8, 0x3f, URZ ;  /* 0x0000003f08047890 */ /* 0x000fe2000fffe03f */
[----:B------:R-:W-:Y:S01]  /*0160*/  SHF.R.S32.HI R31, RZ, 0x1f, R30 ;  /* 0x0000001fff1f7819 */ /* 0x000fe2000001141e */
[----:B------:R-:W-:Y:S01]  /*0170*/  IMAD R5, R24, c[0x0][0x1c0], RZ ;  /* 0x0000700018057a24 */ /* 0x000fe200078e02ff */
[----:B------:R-:W-:Y:S01]  /*0180*/  UMOV UR9, 0x6 ;  /* 0x0000000600097882 */ /* 0x000fe20000000000 */
[----:B------:R-:W-:Y:S01]  /*0190*/  IMAD R17, R17, c[0x0][0x168], RZ ;  /* 0x00005a0011117a24 */ /* 0x000fe200078e02ff */
[----:B------:R-:W-:Y:S01]  /*01a0*/  USHF.R.S32.HI UR18, URZ, 0x1f, UR4 ;  /* 0x0000001f3f127899 */ /* 0x000fe20008011404 */
[----:B------:R-:W-:Y:S01]  /*01b0*/  IMAD R5, R23, c[0x0][0x1c4], R5 ;  /* 0x0000710017057a24 */ /* 0x000fe200078e0205 */
[----:B------:R-:W-:-:S02]  /*01c0*/  USHF.L.U32 UR10, UR6, 0x6, URZ ;  /* 0x00000006060a7899 */ /* 0x000fc4000800063f */
[----:B------:R-:W-:Y:S02]  /*01d0*/  ULEA.HI UR18, UR18, UR4, URZ, 0x6 ;  /* 0x0000000412127291 */ /* 0x000fe4000f8f303f */
[----:B------:R-:W-:Y:S02]  /*01e0*/  USHF.L.U64.HI UR9, UR6, UR9, UR7 ;  /* 0x0000000906097299 */ /* 0x000fe40008010207 */
[----:B------:R-:W-:Y:S01]  /*01f0*/  ULEA.HI.SX32 UR13, UR18, 0xffffffff, 0x1a ;  /* 0xffffffff120d7891 */ /* 0x000fe2000f8fd23f */
[----:B------:R-:W-:Y:S01]  /*0200*/  IMAD.U32 R159, RZ, RZ, UR10 ;  /* 0x0000000aff9f7e24 */ /* 0x000fe2000f8e00ff */
[----:B------:R-:W-:Y:S02]  /*0210*/  UIMAD.WIDE.U32 UR20, UR6, 0x20, URZ ;  /* 0x00000020061478a5 */ /* 0x000fe4000f8e003f */
[----:B------:R-:W-:Y:S02]  /*0220*/  USHF.R.S32.HI UR12, URZ, 0x1f, UR13 ;  /* 0x0000001f3f0c7899 */ /* 0x000fe4000801140d */
[----:B------:R-:W-:Y:S01]  /*0230*/  IMAD.U32 R18, RZ, RZ, UR13 ;  /* 0x0000000dff127e24 */ /* 0x000fe2000f8e00ff */
[----:B------:R-:W-:Y:S01]  /*0240*/  UIMAD UR4, UR9, UR13, URZ ;  /* 0x0000000d090472a4 */ /* 0x000fe2000f8e023f */
[----:B----4-:R-:W-:Y:S01]  /*0250*/  LEA.HI R2, R22, R29, RZ, 0x3 ;  /* 0x0000001d16027211 */ /* 0x010fe200078f18ff */
[----:B------:R-:W-:-:S02]  /*0260*/  USHF.L.U32 UR14, UR7, 0x5, URZ ;  /* 0x00000005070e7899 */ /* 0x000fc4000800063f */
[----:B------:R-:W-:Y:S01]  /*0270*/  UIMAD UR4, UR12, UR10, UR4 ;  /* 0x0000000a0c0472a4 */ /* 0x000fe2000f8e0204 */
[----:B------:R-:W-:Y:S01]  /*0280*/  LOP3.LUT R0, R2, 0xfffffff8, RZ, 0xc0, !PT ;  /* 0xfffffff802007812 */ /* 0x000fe200078ec0ff */
[----:B------:R-:W-:Y:S01]  /*0290*/  UIADD3 UR14, UR21, UR14, URZ ;  /* 0x0000000e150e7290 */ /* 0x000fe2000fffe03f */
[----:B------:R-:W-:Y:S01]  /*02a0*/  SHF.R.S32.HI R28, RZ, 0x3, R2 ;  /* 0x00000003ff1c7819 */ /* 0x000fe20000011402 */
[----:B------:R-:W-:Y:S01]  /*02b0*/  IMAD R2, R31, c[0x0][0x1b8], RZ ;  /* 0x00006e001f027a24 */ /* 0x000fe200078e02ff */
[----:B------:R-:W-:Y:S01]  /*02c0*/  UMOV UR11, 0x20 ;  /* 0x00000020000b7882 */ /* 0x000fe20000000000 */
[----:B------:R-:W-:Y:S01]  /*02d0*/  IMAD.IADD R64, R29, 0x1, -R0 ;  /* 0x000000011d407824 */ /* 0x000fe200078e0a00 */
[----:B------:R-:W-:Y:S01]  /*02e0*/  SHF.R.S32.HI R21, RZ, 0x1f, R28 ;  /* 0x0000001fff157819 */ /* 0x000fe2000001141c */
[----:B------:R-:W-:Y:S01]  /*02f0*/  IMAD R2, R30, c[0x0][0x1bc], R2 ;  /* 0x00006f001e027a24 */ /* 0x000fe200078e0202 */
[----:B------:R-:W-:Y:S01]  /*0300*/  IADD3 R19, -R28, c[0x0][0x1d0], RZ ;  /* 0x000074001c137a10 */ /* 0x000fe20007ffe1ff */
[----:B------:R-:W-:-:S02]  /*0310*/  IMAD R0, R64, 0x10, R28 ;  /* 0x0000001040007824 */ /* 0x000fc400078e021c */
[----:B------:R-:W-:Y:S02]  /*0320*/  IMAD.IADD R3, R7, 0x1, R2 ;  /* 0x0000000107037824 */ /* 0x000fe400078e0202 */
[----:B---3--:R-:W-:Y:S02]  /*0330*/  IMAD R9, R8, 0x80, R0 ;  /* 0x0000008008097824 */ /* 0x008fe400078e0200 */
[----:B------:R-:W-:Y:S02]  /*0340*/  IMAD.MOV.U32 R2, RZ, RZ, R6 ;  /* 0x000000ffff027224 */ /* 0x000fe400078e0006 */
[----:B------:R-:W-:Y:S01]  /*0350*/  @P0 IMAD.HI.U32 R4, R9, c[0x0][0x2c8], RZ ;  /* 0x0000b20009040a27 */ /* 0x000fe200078e00ff */
[----:B------:R1:W-:Y:S03]  /*0360*/  STL [R1+0x54], R9 ;  /* 0x0000540901007387 */ /* 0x0003e60000100800 */
[----:B------:R-:W-:Y:S01]  /*0370*/  IMAD.MOV.U32 R0, RZ, RZ, R9 ;  /* 0x000000ffff007224 */ /* 0x000fe200078e0009 */
[----:B------:R-:W-:Y:S01]  /*0380*/  @P0 SHF.R.U32.HI R0, RZ, c[0x0][0x2cc], R4 ;  /* 0x0000b300ff000a19 */ /* 0x000fe20000011604 */
[----:B------:R-:W-:-:S03]  /*0390*/  IMAD.WIDE.U32 R2, R23, c[0x0][0x1c0], R2 ;  /* 0x0000700017027a25 */ /* 0x000fc600078e0002 */
[--C-:B------:R-:W-:Y:S01]  /*03a0*/  SHF.R.S32.HI R6, RZ, 0x1f, R0.reuse ;  /* 0x0000001fff067819 */ /* 0x100fe20000011400 */
[----:B------:R-:W-:Y:S02]  /*03b0*/  IMAD.MOV R4, RZ, RZ, -R0 ;  /* 0x000000ffff047224 */ /* 0x000fe400078e0a00 */
[----:B------:R-:W-:Y:S02]  /*03c0*/  IMAD.IADD R3, R3, 0x1, R5 ;  /* 0x0000000103037824 */ /* 0x000fe400078e0205 */
[----:B------:R-:W-:Y:S02]  /*03d0*/  IMAD R5, R4, c[0x0][0x2c4], R9 ;  /* 0x0000b10004057a24 */ /* 0x000fe400078e0209 */
[----:B------:R-:W-:Y:S02]  /*03e0*/  IMAD R6, R6, c[0x0][0x1b0], RZ ;  /* 0x00006c0006067a24 */ /* 0x000fe400078e02ff */
[----:B------:R-:W-:Y:S01]  /*03f0*/  IMAD.WIDE.U32 R2, R0, c[0x0][0x1b0], R2 ;  /* 0x00006c0000027a25 */ /* 0x000fe200078e0002 */
[----:B------:R-:W-:-:S03]  /*0400*/  SHF.R.S32.HI R4, RZ, 0x1f, R5 ;  /* 0x0000001fff047819 */ /* 0x000fc60000011405 */
[----:B------:R-:W-:Y:S02]  /*0410*/  IMAD R0, R0, c[0x0][0x1b4], R6 ;  /* 0x00006d0000007a24 */ /* 0x000fe400078e0206 */
[----:B------:R-:W-:Y:S02]  /*0420*/  IMAD R13, R8, 0x80, R28 ;  /* 0x00000080080d7824 */ /* 0x000fe400078e021c */
[----:B------:R-:W-:Y:S02]  /*0430*/  IMAD.IADD R3, R3, 0x1, R0 ;  /* 0x0000000103037824 */ /* 0x000fe400078e0200 */
[----:B------:R-:W-:Y:S01]  /*0440*/  IMAD R0, R4, c[0x0][0x1a8], RZ ;  /* 0x00006a0004007a24 */ /* 0x000fe200078e02ff */
[-C--:B------:R-:W-:Y:S01]  /*0450*/  ISETP.GE.AND P2, PT, R13, R17.reuse, PT ;  /* 0x000000110d00720c */ /* 0x080fe20003f46270 */
[----:B------:R-:W-:Y:S01]  /*0460*/  IMAD.WIDE.U32 R2, R5, c[0x0][0x1a8], R2 ;  /* 0x00006a0005027a25 */ /* 0x000fe200078e0002 */
[C---:B------:R-:W-:Y:S01]  /*0470*/  IADD3 R4, R13.reuse, 0x20, RZ ;  /* 0x000000200d047810 */ /* 0x040fe20007ffe0ff */
[----:B------:R-:W-:Y:S01]  /*0480*/  STL [R1+0x50], R13 ;  /* 0x0000500d01007387 */ /* 0x000fe20000100800 */
[----:B------:R-:W-:Y:S01]  /*0490*/  IADD3 R11, R13, 0x30, RZ ;  /* 0x000000300d0b7810 */ /* 0x000fe20007ffe0ff */
[----:B------:R-:W-:Y:S01]  /*04a0*/  IMAD R0, R5, c[0x0][0x1ac], R0 ;  /* 0x00006b0005007a24 */ /* 0x000fe200078e0200 */
[----:B------:R-:W-:Y:S01]  /*04b0*/  LEA R14, P0, R2, c[0x0][0x160], 0x1 ;  /* 0x00005800020e7a11 */ /* 0x000fe200078008ff */
[----:B------:R-:W-:Y:S01]  /*04c0*/  IMAD.SHL.U32 R26, R64, 0x8, RZ ;  /* 0x00000008401a7824 */ /* 0x000fe200078e00ff */
[----:B------:R-:W-:Y:S01]  /*04d0*/  ISETP.GE.AND P4, PT, R4, R17, PT ;  /* 0x000000110400720c */ /* 0x000fe20003f86270 */
[----:B------:R-:W-:Y:S01]  /*04e0*/  IMAD.IADD R0, R3, 0x1, R0 ;  /* 0x0000000103007824 */ /* 0x000fe200078e0200 */
[----:B------:R-:W-:Y:S01]  /*04f0*/  IADD3 R15, R13, 0x70, RZ ;  /* 0x000000700d0f7810 */ /* 0x000fe20007ffe0ff */
[----:B------:R-:W2:Y:S01]  /*0500*/  SHFL.IDX PT, R6, R14, RZ, 0x181f ;  /* 0x00181fff0e067589 */ /* 0x000ea200000e0000 */
[----:B------:R-:W-:Y:S01]  /*0510*/  IMAD.SHL.U32 R3, R28, 0x40, RZ ;  /* 0x000000401c037824 */ /* 0x000fe200078e00ff */
[----:B------:R-:W-:-:S02]  /*0520*/  IADD3 R25, R26, 0x40, RZ ;  /* 0x000000401a197810 */ /* 0x000fc40007ffe0ff */
[----:B------:R-:W-:Y:S01]  /*0530*/  LEA.HI.X R16, R2, c[0x0][0x164], R0, 0x1, P0 ;  /* 0x0000590002107a11 */ /* 0x000fe200000f0c00 */
[----:B------:R-:W-:Y:S01]  /*0540*/  SHFL.IDX PT, R4, R14, 0x1, 0x181f ;  /* 0x00381f000e047f89 */ /* 0x000fe200000e0000 */
[----:B------:R-:W-:Y:S02]  /*0550*/  LOP3.LUT R0, R3, 0x1c0, RZ, 0xc0, !PT ;  /* 0x000001c003007812 */ /* 0x000fe400078ec0ff */
[----:B------:R-:W-:Y:S01]  /*0560*/  IADD3 R3, R13, 0x10, RZ ;  /* 0x000000100d037810 */ /* 0x000fe20007ffe0ff */
[----:B------:R-:W3:Y:S01]  /*0570*/  SHFL.IDX PT, R7, R16, RZ, 0x181f ;  /* 0x00181fff10077589 */ /* 0x000ee200000e0000 */
[----:B------:R-:W-:Y:S02]  /*0580*/  SHF.R.U32.HI R2, RZ, 0x3, R0 ;  /* 0x00000003ff027819 */ /* 0x000fe40000011600 */
[----:B------:R-:W-:Y:S01]  /*0590*/  LOP3.LUT R0, R0, 0x38, R26, 0xf8, !PT ;  /* 0x0000003800007812 */ /* 0x000fe200078ef81a */
[----:B------:R-:W4:Y:S01]  /*05a0*/  SHFL.IDX PT, R5, R16, 0x1, 0x181f ;  /* 0x00381f0010057f89 */ /* 0x000f2200000e0000 */
[----:B------:R-:W-:-:S02]  /*05b0*/  ISETP.GE.AND P5, PT, R3, R17, PT ;  /* 0x000000110300720c */ /* 0x000fc40003fa6270 */
[----:B------:R-:W-:Y:S01]  /*05c0*/  LEA.HI R3, R22, R29, RZ, 0x6 ;  /* 0x0000001d16037211 */ /* 0x000fe200078f30ff */
[----:B------:R-:W-:Y:S01]  /*05d0*/  STL [R1+0x10], R25 ;  /* 0x0000101901007387 */ /* 0x000fe20000100800 */
[----:B------:R-:W-:Y:S02]  /*05e0*/  LOP3.LUT R10, R0, R2, RZ, 0x3c, !PT ;  /* 0x00000002000a7212 */ /* 0x000fe400078e3cff */
[----:B------:R-:W-:Y:S01]  /*05f0*/  @!P2 SHF.R.S32.HI R0, RZ, 0x1f, R25 ;  /* 0x0000001fff00a819 */ /* 0x000fe20000011419 */
[----:B-1----:R-:W-:Y:S01]  /*0600*/  IMAD.SHL.U32 R9, R3, 0x8, RZ ;  /* 0x0000000803097824 */ /* 0x002fe200078e00ff */
[----:B------:R-:W-:Y:S01]  /*0610*/  ISETP.GE.AND P0, PT, R26, c[0x0][0x198], PT ;  /* 0x000066001a007a0c */ /* 0x000fe20003f06270 */
[----:B------:R-:W-:Y:S01]  /*0620*/  SHFL.IDX PT, R2, R14, 0x2, 0x181f ;  /* 0x00581f000e027f89 */ /* 0x000fe200000e0000 */
[----:B------:R-:W-:Y:S02]  /*0630*/  @!P2 LEA.HI R0, R0, R25, RZ, 0x3 ;  /* 0x000000190000a211 */ /* 0x000fe400078f18ff */
[----:B------:R-:W-:Y:S01]  /*0640*/  ISETP.GE.AND P3, PT, R25, c[0x0][0x198], PT ;  /* 0x0000660019007a0c */ /* 0x000fe20003f66270 */
[----:B------:R-:W1:Y:S01]  /*0650*/  SHFL.IDX PT, R3, R16, 0x2, 0x181f ;  /* 0x00581f0010037f89 */ /* 0x000e6200000e0000 */
[----:B------:R-:W-:-:S02]  /*0660*/  LOP3.LUT R160, R10, 0xfffffe00, R9, 0xf8, !PT ;  /* 0xfffffe000aa07812 */ /* 0x000fc400078ef809 */
[----:B------:R-:W-:Y:S02]  /*0670*/  SHF.R.S32.HI R27, RZ, 0x1f, R26 ;  /* 0x0000001fff1b7819 */ /* 0x000fe4000001141a */
[----:B--2---:R-:W-:Y:S02]  /*0680*/  @!P2 LEA R8, P1, R26, R6, 0x1 ;  /* 0x000000061a08a211 */ /* 0x004fe400078208ff */
[----:B------:R-:W-:Y:S01]  /*0690*/  @!P2 LOP3.LUT R10, R0, 0xfffffff8, RZ, 0xc0, !PT ;  /* 0xfffffff8000aa812 */ /* 0x000fe200078ec0ff */
[----:B------:R-:W-:Y:S01]  /*06a0*/  @!P2 IMAD.SHL.U32 R0, R160, 0x2, RZ ;  /* 0x00000002a000a824 */ /* 0x000fe200078e00ff */
[----:B------:R-:W-:Y:S01]  /*06b0*/  @!P5 SHF.R.S32.HI R12, RZ, 0x1f, R25 ;  /* 0x0000001fff0cd819 */ /* 0x000fe20000011419 */
[----:B------:R-:W-:Y:S01]  /*06c0*/  STL.64 [R1+0x18], R26 ;  /* 0x0000181a01007387 */ /* 0x000fe20000100a00 */
[----:B---3--:R-:W-:Y:S01]  /*06d0*/  @!P2 LEA.HI.X R9, R26, R7, R27, 0x1, P1 ;  /* 0x000000071a09a211 */ /* 0x008fe200008f0c1b */
[----:B------:R-:W-:Y:S01]  /*06e0*/  @!P2 IMAD.WIDE R6, R10, 0x2, R6 ;  /* 0x000000020a06a825 */ /* 0x000fe200078e0206 */
[----:B------:R-:W-:Y:S01]  /*06f0*/  @!P5 LEA.HI R10, R12, R25, RZ, 0x3 ;  /* 0x000000190c0ad211 */ /* 0x000fe200078f18ff */
[----:B------:R-:W-:Y:S01]  /*0700*/  STL [R1+0x4c], R160 ;  /* 0x00004ca001007387 */ /* 0x000fe20000100800 */
[----:B------:R-:W-:Y:S01]  /*0710*/  ISETP.GE.AND P1, PT, R11, R17, PT ;  /* 0x000000110b00720c */ /* 0x000fe20003f26270 */
[----:B------:R-:W-:Y:S01]  /*0720*/  @!P5 IMAD.SHL.U32 R12, R160, 0x2, RZ ;  /* 0x00000002a00cd824 */ /* 0x000fe200078e00ff */
[----:B------:R-:W-:Y:S01]  /*0730*/  @!P4 SHF.R.S32.HI R11, RZ, 0x1f, R25 ;  /* 0x0000001fff0bc819 */ /* 0x000fe20000011419 */
[----:B------:R2:W-:Y:S01]  /*0740*/  @!P2 LDGSTS.E.BYPASS.LTC128B.128 [R0+0x8100], [R8.64], !P0 ;  /* 0x081000000800afae */ /* 0x0005e2000c101d56 */
[----:B------:R-:W-:-:S03]  /*0750*/  @!P5 LOP3.LUT R10, R10, 0xfffffff8, RZ, 0xc0, !PT ;  /* 0xfffffff80a0ad812 */ /* 0x000fc600078ec0ff */
[----:B------:R3:W-:Y:S01]  /*0760*/  @!P2 LDGSTS.E.BYPASS.LTC128B.128 [R0+0xc100], [R6.64], !P3 ;  /* 0x0c1000000600afae */ /* 0x0007e2000d901d56 */
[----:B--2---:R-:W-:-:S03]  /*0770*/  @!P5 LEA R8, P2, R26, R4, 0x1 ;  /* 0x000000041a08d211 */ /* 0x004fc600078408ff */
[----:B---3--:R-:W2:Y:S01]  /*0780*/  SHFL.IDX PT, R6, R14, 0x3, 0x181f ;  /* 0x00781f000e067f89 */ /* 0x008ea200000e0000 */
[----:B------:R-:W-:Y:S01]  /*0790*/  @!P4 LEA.HI R0, R11, R25, RZ, 0x3 ;  /* 0x000000190b00c211 */ /* 0x000fe200078f18ff */
[----:B----4-:R-:W-:Y:S01]  /*07a0*/  @!P5 IMAD.WIDE R10, R10, 0x2, R4 ;  /* 0x000000020a0ad825 */ /* 0x010fe200078e0204 */
[----:B------:R-:W-:Y:S01]  /*07b0*/  @!P5 LEA.HI.X R9, R26, R5, R27, 0x1, P2 ;  /* 0x000000051a09d211 */ /* 0x000fe200010f0c1b */
[----:B------:R-:W3:Y:S01]  /*07c0*/  SHFL.IDX PT, R7, R16, 0x3, 0x181f ;  /* 0x00781f0010077f89 */ /* 0x000ee200000e0000 */
[----:B------:R-:W-:Y:S01]  /*07d0*/  @!P4 LOP3.LUT R4, R0, 0xfffffff8, RZ, 0xc0, !PT ;  /* 0xfffffff80004c812 */ /* 0x000fe200078ec0ff */
[----:B------:R-:W-:Y:S02]  /*07e0*/  @!P4 IMAD.SHL.U32 R0, R160, 0x2, RZ ;  /* 0x00000002a000c824 */ /* 0x000fe400078e00ff */
[----:B------:R4:W-:Y:S02]  /*07f0*/  @!P5 LDGSTS.E.BYPASS.LTC128B.128 [R12+0x8900], [R8.64], !P0 ;  /* 0x08900000080cdfae */ /* 0x0009e4000c101d56 */
[----:B-1----:R-:W-:Y:S01]  /*0800*/  @!P4 IMAD.WIDE R4, R4, 0x2, R2 ;  /* 0x000000020404c825 */ /* 0x002fe200078e0202 */
[C---:B------:R-:W-:Y:S01]  /*0810*/  @!P4 LEA R2, P2, R26.reuse, R2, 0x1 ;  /* 0x000000021a02c211 */ /* 0x040fe200078408ff */
[----:B------:R1:W-:Y:S03]  /*0820*/  @!P5 LDGSTS.E.BYPASS.LTC128B.128 [R12+0xc900], [R10.64], !P3 ;  /* 0x0c9000000a0cdfae */ /* 0x0003e6000d901d56 */
[----:B------:R-:W-:-:S05]  /*0830*/  @!P4 LEA.HI.X R3, R26, R3, R27, 0x1, P2 ;  /* 0x000000031a03c211 */ /* 0x000fca00010f0c1b */
[----:B------:R2:W-:Y:S04]  /*0840*/  @!P4 LDGSTS.E.BYPASS.LTC128B.128 [R0+0x9100], [R2.64], !P0 ;  /* 0x091000000200cfae */ /* 0x0005e8000c101d56 */
[----:B------:R1:W-:Y:S01]  /*0850*/  @!P4 LDGSTS.E.BYPASS.LTC128B.128 [R0+0xd100], [R4.64], !P3 ;  /* 0x0d1000000400cfae */ /* 0x0003e2000d901d56 */
[C---:B----4-:R-:W-:Y:S02]  /*0860*/  IADD3 R8, R13.reuse, 0x50, RZ ;  /* 0x000000500d087810 */ /* 0x050fe40007ffe0ff */
[----:B------:R-:W-:Y:S02]  /*0870*/  IADD3 R9, R13, 0x40, RZ ;  /* 0x000000400d097810 */ /* 0x000fe40007ffe0ff */
[-C--:B------:R-:W-:Y:S02]  /*0880*/  ISETP.GE.AND P5, PT, R8, R17.reuse, PT ;  /* 0x000000110800720c */ /* 0x080fe40003fa6270 */
[----:B------:R-:W4:Y:S01]  /*0890*/  SHFL.IDX PT, R8, R14, 0x4, 0x181f ;  /* 0x00981f000e087f89 */ /* 0x000f2200000e0000 */
[----:B------:R-:W-:-:S03]  /*08a0*/  ISETP.GE.AND P2, PT, R9, R17, PT ;  /* 0x000000110900720c */ /* 0x000fc60003f46270 */
[----:B------:R-:W4:Y:S01]  /*08b0*/  SHFL.IDX PT, R9, R16, 0x4, 0x181f ;  /* 0x00981f0010097f89 */ /* 0x000f2200000e0000 */
[----:B--2---:R-:W-:Y:S02]  /*08c0*/  @!P1 LEA R2, P4, R26, R6, 0x1 ;  /* 0x000000061a029211 */ /* 0x004fe400078808ff */
[----:B-1----:R-:W-:Y:S01]  /*08d0*/  @!P1 SHF.R.S32.HI R0, RZ, 0x1f, R25 ;  /* 0x0000001fff009819 */ /* 0x002fe20000011419 */
[----:B------:R-:W-:Y:S01]  /*08e0*/  SHFL.IDX PT, R5, R16, 0x5, 0x181f ;  /* 0x00b81f0010057f89 */ /* 0x000fe200000e0000 */
[----:B------:R-:W-:Y:S02]  /*08f0*/  IADD3 R4, R13, 0x60, RZ ;  /* 0x000000600d047810 */ /* 0x000fe40007ffe0ff */
[----:B------:R-:W-:Y:S02]  /*0900*/  @!P1 LEA.HI R0, R0, R25, RZ, 0x3 ;  /* 0x0000001900009211 */ /* 0x000fe400078f18ff */
[----:B---3--:R-:W-:Y:S02]  /*0910*/  @!P1 LEA.HI.X R3, R26, R7, R27, 0x1, P4 ;  /* 0x000000071a039211 */ /* 0x008fe400020f0c1b */
[----:B------:R-:W-:-:S02]  /*0920*/  ISETP.GE.AND P4, PT, R4, R17, PT ;  /* 0x000000110400720c */ /* 0x000fc40003f86270 */
[----:B------:R-:W-:Y:S01]  /*0930*/  @!P1 LOP3.LUT R4, R0, 0xfffffff8, RZ, 0xc0, !PT ;  /* 0xfffffff800049812 */ /* 0x000fe200078ec0ff */
[----:B------:R-:W-:Y:S01]  /*0940*/  @!P1 IMAD.SHL.U32 R0, R160, 0x2, RZ ;  /* 0x00000002a0009824 */ /* 0x000fe200078e00ff */
[----:B------:R-:W-:-:S03]  /*0950*/  @!P5 SHF.R.S32.HI R12, RZ, 0x1f, R25 ;  /* 0x0000001fff0cd819 */ /* 0x000fc60000011419 */
[----:B------:R-:W-:Y:S01]  /*0960*/  @!P1 IMAD.WIDE R6, R4, 0x2, R6 ;  /* 0x0000000204069825 */ /* 0x000fe200078e0206 */
[----:B------:R1:W-:Y:S04]  /*0970*/  @!P1 LDGSTS.E.BYPASS.LTC128B.128 [R0+0x9900], [R2.64], !P0 ;  /* 0x0990000002009fae */ /* 0x0003e8000c101d56 */
[----:B------:R2:W-:Y:S01]  /*0980*/  @!P1 LDGSTS.E.BYPASS.LTC128B.128 [R0+0xd900], [R6.64], !P3 ;  /* 0x0d90000006009fae */ /* 0x0005e2000d901d56 */
[----:B----4-:R-:W-:-:S03]  /*0990*/  @!P2 LEA R10, P1, R26, R8, 0x1 ;  /* 0x000000081a0aa211 */ /* 0x010fc600078208ff */
[----:B------:R-:W3:Y:S01]  /*09a0*/  SHFL.IDX PT, R4, R14, 0x5, 0x181f ;  /* 0x00b81f000e047f89 */ /* 0x000ee200000e0000 */
[----:B------:R-:W-:Y:S02]  /*09b0*/  @!P2 LEA.HI.X R11, R26, R9, R27, 0x1, P1 ;  /* 0x000000091a0ba211 */ /* 0x000fe400008f0c1b */
[----:B------:R-:W-:Y:S01]  /*09c0*/  ISETP.GE.AND P1, PT, R15, R17, PT ;  /* 0x000000110f00720c */ /* 0x000fe20003f26270 */
[----:B------:R-:W-:Y:S01]  /*09d0*/  IMAD R15, R18, -0x40, R19 ;  /* 0xffffffc0120f7824 */ /* 0x000fe200078e0213 */
[----:B-1----:R-:W-:Y:S01]  /*09e0*/  SHFL.IDX PT, R3, R16, 0x6, 0x181f ;  /* 0x00d81f0010037f89 */ /* 0x002fe200000e0000 */
[----:B--2---:R-:W-:Y:S02]  /*09f0*/  IMAD R0, R21, c[0x0][0x1e0], RZ ;  /* 0x0000780015007a24 */ /* 0x004fe400078e02ff */
[----:B------:R-:W-:-:S04]  /*0a00*/  IMAD.WIDE.U32 R6, R28, c[0x0][0x1e0], R26 ;  /* 0x000078001c067a25 */ /* 0x000fc800078e001a */
[----:B------:R-:W-:Y:S01]  /*0a10*/  IMAD R2, R28, c[0x0][0x1e4], R0 ;  /* 0x000079001c027a24 */ /* 0x000fe200078e0200 */
[----:B------:R-:W-:-:S03]  /*0a20*/  @!P2 SHF.R.S32.HI R0, RZ, 0x1f, R25 ;  /* 0x0000001fff00a819 */ /* 0x000fc60000011419 */
[----:B------:R-:W-:Y:S01]  /*0a30*/  IMAD.IADD R7, R7, 0x1, R2 ;  /* 0x0000000107077824 */ /* 0x000fe200078e0202 */
[-C--:B------:R-:W-:Y:S01]  /*0a40*/  @!P2 LEA.HI R13, R0, R25.reuse, RZ, 0x3 ;  /* 0x00000019000da211 */ /* 0x080fe200078f18ff */
[----:B------:R-:W1:Y:S01]  /*0a50*/  SHFL.IDX PT, R2, R14, 0x6, 0x181f ;  /* 0x00d81f000e027f89 */ /* 0x000e6200000e0000 */
[----:B------:R-:W-:Y:S02]  /*0a60*/  @!P5 LEA.HI R0, R12, R25, RZ, 0x3 ;  /* 0x000000190c00d211 */ /* 0x000fe400078f18ff */
[----:B------:R-:W-:Y:S02]  /*0a70*/  @!P2 LOP3.LUT R12, R13, 0xfffffff8, RZ, 0xc0, !PT ;  /* 0xfffffff80d0ca812 */ /* 0x000fe400078ec0ff */
[----:B------:R-:W-:Y:S01]  /*0a80*/  @!P5 LOP3.LUT R13, R0, 0xfffffff8, RZ, 0xc0, !PT ;  /* 0xfffffff8000dd812 */ /* 0x000fe200078ec0ff */
[----:B------:R-:W-:Y:S02]  /*0a90*/  @!P2 IMAD.SHL.U32 R0, R160, 0x2, RZ ;  /* 0x00000002a000a824 */ /* 0x000fe400078e00ff */
[----:B------:R-:W-:Y:S01]  /*0aa0*/  @!P2 IMAD.WIDE R8, R12, 0x2, R8 ;  /* 0x000000020c08a825 */ /* 0x000fe200078e0208 */
[----:B------:R-:W-:-:S02]  /*0ab0*/  @!P4 SHF.R.S32.HI R12, RZ, 0x1f, R25 ;  /* 0x0000001fff0cc819 */ /* 0x000fc40000011419 */
[----:B------:R2:W-:Y:S01]  /*0ac0*/  @!P2 LDGSTS.E.BYPASS.LTC128B.128 [R0+0xa100], [R10.64], !P0 ;  /* 0x0a1000000a00afae */ /* 0x0005e2000c101d56 */
[----:B---3--:R-:W-:Y:S01]  /*0ad0*/  @!P5 IMAD.WIDE R18, R13, 0x2, R4 ;  /* 0x000000020d12d825 */ /* 0x008fe200078e0204 */
[----:B------:R-:W-:Y:S02]  /*0ae0*/  @!P4 LEA.HI R12, R12, R25, RZ, 0x3 ;  /* 0x000000190c0cc211 */ /* 0x000fe400078f18ff */
[----:B------:R3:W-:Y:S02]  /*0af0*/  @!P2 LDGSTS.E.BYPASS.LTC128B.128 [R0+0xe100], [R8.64], !P3 ;  /* 0x0e1000000800afae */ /* 0x0007e4000d901d56 */
[----:B------:R-:W-:-:S05]  /*0b00*/  @!P4 LOP3.LUT R12, R12, 0xfffffff8, RZ, 0xc0, !PT ;  /* 0xfffffff80c0cc812 */ /* 0x000fca00078ec0ff */
[----:B-1----:R-:W-:Y:S01]  /*0b10*/  @!P4 IMAD.WIDE R12, R12, 0x2, R2 ;  /* 0x000000020c0cc825 */ /* 0x002fe200078e0202 */
[----:B-----5:R-:W-:-:S03]  /*0b20*/  @P6 SHF.R.S32.HI R17, RZ, 0x1f, R20 ;  /* 0x0000001fff116819 */ /* 0x020fc60000011414 */
[----:B------:R-:W-:Y:S01]  /*0b30*/  @!P6 IMAD.MOV.U32 R17, RZ, RZ, R24 ;  /* 0x000000ffff11e224 */ /* 0x000fe200078e0018 */
[----:B--2---:R1:W2:Y:S01]  /*0b40*/  SHFL.IDX PT, R10, R14, 0x7, 0x181f ;  /* 0x00f81f000e0a7f89 */ /* 0x0042a200000e0000 */
[----:B---3--:R-:W-:Y:S01]  /*0b50*/  @!P5 LEA R8, P2, R26, R4, 0x1 ;  /* 0x000000041a08d211 */ /* 0x008fe200078408ff */
[----:B------:R-:W-:Y:S02]  /*0b60*/  @!P4 IMAD.SHL.U32 R0, R160, 0x2, RZ ;  /* 0x00000002a000c824 */ /* 0x000fe400078e00ff */
[----:B------:R3:W4:Y:S01]  /*0b70*/  SHFL.IDX PT, R11, R16, 0x7, 0x181f ;  /* 0x00f81f00100b7f89 */ /* 0x00072200000e0000 */
[C---:B------:R-:W-:Y:S02]  /*0b80*/  @!P5 LEA.HI.X R9, R26.reuse, R5, R27, 0x1, P2 ;  /* 0x000000051a09d211 */ /* 0x040fe400010f0c1b */
[----:B------:R-:W-:-:S04]  /*0b90*/  @!P4 LEA R4, P2, R26, R2, 0x1 ;  /* 0x000000021a04c211 */ /* 0x000fc800078408ff */
[----:B------:R-:W-:Y:S01]  /*0ba0*/  @!P4 LEA.HI.X R5, R26, R3, R27, 0x1, P2 ;  /* 0x000000031a05c211 */ /* 0x000fe200010f0c1b */
[----:B------:R-:W-:-:S04]  /*0bb0*/  IMAD.WIDE.U32 R2, R30, c[0x0][0x1e8], R6 ;  /* 0x00007a001e027a25 */ /* 0x000fc800078e0006 */
[----:B------:R-:W-:Y:S02]  /*0bc0*/  IMAD R6, R17, c[0x0][0x1f0], RZ ;  /* 0x00007c0011067a24 */ /* 0x000fe400078e02ff */
[C---:B------:R-:W-:Y:S02]  /*0bd0*/  @!P1 IMAD.SHL.U32 R7, R160.reuse, 0x2, RZ ;  /* 0x00000002a0079824 */ /* 0x040fe400078e00ff */
[----:B-1----:R-:W-:-:S05]  /*0be0*/  @!P5 IMAD.SHL.U32 R14, R160, 0x2, RZ ;  /* 0x00000002a00ed824 */ /* 0x002fca00078e00ff */
[----:B------:R1:W-:Y:S01]  /*0bf0*/  @!P5 LDGSTS.E.BYPASS.LTC128B.128 [R14+0xa900], [R8.64], !P0 ;  /* 0x0a900000080edfae */ /* 0x0003e2000c101d56 */
[----:B---3--:R-:W-:Y:S02]  /*0c00*/  @P6 IMAD.MOV.U32 R16, RZ, RZ, R20 ;  /* 0x000000ffff106224 */ /* 0x008fe400078e0014 */
[----:B------:R-:W-:Y:S01]  /*0c10*/  @!P6 IMAD.MOV.U32 R16, RZ, RZ, R23 ;  /* 0x000000ffff10e224 */ /* 0x000fe200078e0017 */
[----:B------:R3:W-:Y:S01]  /*0c20*/  @!P5 LDGSTS.E.BYPASS.LTC128B.128 [R14+0xe900], [R18.64], !P3 ;  /* 0x0e900000120edfae */ /* 0x0007e2000d901d56 */
[C---:B------:R-:W-:Y:S02]  /*0c30*/  ISETP.GE.AND P5, PT, R15.reuse, 0x11, PT ;  /* 0x000000110f00780c */ /* 0x040fe40003fa6270 */
[----:B------:R-:W-:Y:S01]  /*0c40*/  IMAD R6, R16, c[0x0][0x1f4], R6 ;  /* 0x00007d0010067a24 */ /* 0x000fe200078e0206 */
[----:B------:R2:W-:Y:S01]  /*0c50*/  @!P4 LDGSTS.E.BYPASS.LTC128B.128 [R0+0xb100], [R4.64], !P0 ;  /* 0x0b1000000400cfae */ /* 0x0005e2000c101d56 */
[----:B------:R-:W-:-:S03]  /*0c60*/  ISETP.GE.AND P6, PT, R15, 0x1, PT ;  /* 0x000000010f00780c */ /* 0x000fc60003fc6270 */
[----:B------:R5:W-:Y:S01]  /*0c70*/  @!P4 LDGSTS.E.BYPASS.LTC128B.128 [R0+0xf100], [R12.64], !P3 ;  /* 0x0f1000000c00cfae */ /* 0x000be2000d901d56 */
[----:B------:R-:W-:Y:S01]  /*0c80*/  ISETP.GE.AND P4, PT, R15, 0x21, PT ;  /* 0x000000210f00780c */ /* 0x000fe20003f86270 */
[----:B-1----:R-:W-:Y:S02]  /*0c90*/  IMAD.U32 R8, RZ, RZ, UR7 ;  /* 0x00000007ff087e24 */ /* 0x002fe4000f8e00ff */
[----:B---3--:R-:W-:Y:S02]  /*0ca0*/  IMAD.MOV.U32 R14, RZ, RZ, c[0x0][0x1e0] ;  /* 0x00007800ff0e7624 */ /* 0x008fe400078e00ff */
[----:B------:R-:W-:Y:S01]  /*0cb0*/  IMAD.SHL.U32 R18, R28, 0x8, RZ ;  /* 0x000000081c127824 */ /* 0x000fe200078e00ff */
[----:B--2---:R-:W-:Y:S01]  /*0cc0*/  @!P1 LEA R4, P2, R26, R10, 0x1 ;  /* 0x0000000a1a049211 */ /* 0x004fe200078408ff */
[----:B-----5:R-:W-:-:S03]  /*0cd0*/  IMAD R0, R31, c[0x0][0x1e8], RZ ;  /* 0x00007a001f007a24 */ /* 0x020fc600078e02ff */
[----:B----4-:R-:W-:Y:S02]  /*0ce0*/  @!P1 LEA.HI.X R5, R26, R11, R27, 0x1, P2 ;  /* 0x0000000b1a059211 */ /* 0x010fe400010f0c1b */
[----:B------:R-:W-:Y:S01]  /*0cf0*/  LEA.HI R12, R22, R29, RZ, 0x4 ;  /* 0x0000001d160c7211 */ /* 0x000fe200078f20ff */
[----:B------:R-:W-:Y:S01]  /*0d00*/  IMAD R0, R30, c[0x0][0x1ec], R0 ;  /* 0x00007b001e007a24 */ /* 0x000fe200078e0200 */
[----:B------:R-:W-:Y:S01]  /*0d10*/  ISETP.GE.AND P2, PT, R15, 0x31, PT ;  /* 0x000000310f00780c */ /* 0x000fe20003f46270 */
[----:B------:R1:W-:Y:S01]  /*0d20*/  @!P1 LDGSTS.E.BYPASS.LTC128B.128 [R7+0xb900], [R4.64], !P0 ;  /* 0x0b90000004079fae */ /* 0x0003e2000c101d56 */
[----:B------:R-:W-:Y:S01]  /*0d30*/  LOP3.LUT R13, R12, 0xfffffff0, RZ, 0xc0, !PT ;  /* 0xfffffff00c0d7812 */ /* 0x000fe200078ec0ff */
[----:B------:R-:W-:Y:S01]  /*0d40*/  IMAD.IADD R3, R3, 0x1, R0 ;  /* 0x0000000103037824 */ /* 0x000fe200078e0200 */
[----:B------:R-:W-:-:S03]  /*0d50*/  @!P1 SHF.R.S32.HI R0, RZ, 0x1f, R25 ;  /* 0x0000001fff009819 */ /* 0x000fc60000011419 */
[----:B------:R-:W-:Y:S01]  /*0d60*/  IMAD.WIDE.U32 R32, R16, c[0x0][0x1f0], R2 ;  /* 0x00007c0010207a25 */ /* 0x000fe200078e0002 */
[----:B------:R-:W-:-:S03]  /*0d70*/  @!P1 LEA.HI R0, R0, R25, RZ, 0x3 ;  /* 0x0000001900009211 */ /* 0x000fc600078f18ff */
[----:B------:R-:W-:Y:S01]  /*0d80*/  IMAD.IADD R163, R33, 0x1, R6 ;  /* 0x0000000121a37824 */ /* 0x000fe200078e0206 */
[----:B------:R-:W-:Y:S01]  /*0d90*/  @!P1 LOP3.LUT R0, R0, 0xfffffff8, RZ, 0xc0, !PT ;  /* 0xfffffff800009812 */ /* 0x000fe200078ec0ff */
[----:B------:R-:W-:Y:S01]  /*0da0*/  IMAD.MOV.U32 R162, RZ, RZ, R32 ;  /* 0x000000ffffa27224 */ /* 0x000fe200078e0020 */
[----:B------:R-:W-:Y:S01]  /*0db0*/  VOTEU.ANY UP0, P2 ;  /* 0x00000000003f7886 */ /* 0x000fe20001000100 */
[----:B------:R2:W-:Y:S02]  /*0dc0*/  STL.64 [R1+0x40], R32 ;  /* 0x0000402001007387 */ /* 0x0005e40000100a00 */
[----:B------:R-:W-:Y:S02]  /*0dd0*/  IMAD.WIDE.U32 R2, R159, UR13, R162 ;  /* 0x0000000d9f027c25 */ /* 0x000fe4000f8e00a2 */
[----:B------:R3:W-:Y:S03]  /*0de0*/  STL.64 [R1+0x30], R162 ;  /* 0x000030a201007387 */ /* 0x0007e60000100a00 */
[----:B------:R-:W-:Y:S01]  /*0df0*/  IADD3 R3, R3, UR4, RZ ;  /* 0x0000000403037c10 */ /* 0x000fe2000fffe0ff */
[----:B------:R-:W-:Y:S01]  /*0e00*/  @UP0 UIMAD UR4, UR7, 0x30, URZ ;  /* 0x00000030070408a4 */ /* 0x000fe2000f8e023f */
[----:B------:R-:W-:Y:S01]  /*0e10*/  @P5 LEA R6, P0, R14, R2, 0x4 ;  /* 0x000000020e065211 */ /* 0x000fe200078020ff */
[----:B------:R-:W-:Y:S01]  /*0e20*/  UISETP.GE.AND UP0, UPT, UR8, 0x1, UPT ;  /* 0x000000010800788c */ /* 0x000fe2000bf06270 */
[----:B-1----:R-:W-:-:S02]  /*0e30*/  @!P1 IMAD.WIDE R4, R0, 0x2, R10 ;  /* 0x0000000200049825 */ /* 0x002fc400078e020a */
[----:B------:R-:W-:Y:S02]  /*0e40*/  @P5 LEA.HI.X R0, R14, R3, R8, 0x4, P0 ;  /* 0x000000030e005211 */ /* 0x000fe400000f2408 */
[----:B------:R-:W-:Y:S01]  /*0e50*/  @P5 LEA R8, P0, R6, c[0x0][0x1c8], 0x1 ;  /* 0x0000720006085a11 */ /* 0x000fe200078008ff */
[----:B------:R1:W-:Y:S01]  /*0e60*/  @!P1 LDGSTS.E.BYPASS.LTC128B.128 [R7+0xf900], [R4.64], !P3 ;  /* 0x0f90000004079fae */ /* 0x0003e2000d901d56 */
[----:B------:R-:W-:Y:S02]  /*0e70*/  @P6 LEA R10, P1, R2, c[0x0][0x1c8], 0x1 ;  /* 0x00007200020a6a11 */ /* 0x000fe400078208ff */
[----:B------:R-:W-:Y:S01]  /*0e80*/  @P5 LEA.HI.X R9, R6, c[0x0][0x1cc], R0, 0x1, P0 ;  /* 0x0000730006095a11 */ /* 0x000fe200000f0c00 */
[----:B------:R-:W0:Y:S04]  /*0e90*/  LDGDEPBAR ;  /* 0x00000000000079af */ /* 0x000e280000000000 */
[----:B------:R-:W-:Y:S01]  /*0ea0*/  BAR.SYNC.DEFER_BLOCKING 0x0 ;  /* 0x0000000000007b1d */ /* 0x000fe20000010000 */
[----:B------:R-:W-:-:S02]  /*0eb0*/  @P4 IADD3 R0, P0, R2, UR20, RZ ;  /* 0x0000001402004c10 */ /* 0x000fc4000ff1e0ff */
[--C-:B------:R-:W-:Y:S02]  /*0ec0*/  @P6 LEA.HI.X R11, R2, c[0x0][0x1cc], R3.reuse, 0x1, P1 ;  /* 0x00007300020b6a11 */ /* 0x100fe400008f0c03 */
[----:B------:R-:W-:Y:S02]  /*0ed0*/  ISETP.GE.AND P3, PT, R26, c[0x0][0x1d4], PT ;  /* 0x000075001a007a0c */ /* 0x000fe40003f66270 */
[----:B-1----:R-:W-:Y:S01]  /*0ee0*/  @P4 IADD3.X R4, R3, UR14, RZ, P0, !PT ;  /* 0x0000000e03044c10 */ /* 0x002fe200087fe4ff */
[----:B------:R-:W-:Y:S01]  /*0ef0*/  @P2 IMAD.WIDE.U32 R2, R14, 0x30, R2 ;  /* 0x000000300e022825 */ /* 0x000fe200078e0002 */
[C---:B------:R-:W-:Y:S02]  /*0f00*/  @P4 LEA R6, P0, R0.reuse, c[0x0][0x1c8], 0x1 ;  /* 0x0000720000064a11 */ /* 0x040fe400078008ff */
[----:B------:R-:W-:Y:S02]  /*0f10*/  SHF.R.S32.HI R5, RZ, 0x4, R12 ;  /* 0x00000004ff057819 */ /* 0x000fe4000001140c */
[----:B------:R-:W-:Y:S01]  /*0f20*/  @P4 LEA.HI.X R7, R0, c[0x0][0x1cc], R4, 0x1, P0 ;  /* 0x0000730000074a11 */ /* 0x000fe200000f0c04 */
[----:B------:R-:W-:Y:S01]  /*0f30*/  IMAD.IADD R0, R29, 0x1, -R13 ;  /* 0x000000011d007824 */ /* 0x000fe200078e0a0d */
[----:B------:R-:W-:Y:S01]  /*0f40*/  LEA.HI R4, R12, R5, RZ, 0x1 ;  /* 0x000000050c047211 */ /* 0x000fe200078f08ff */
[----:B------:R-:W-:Y:S01]  /*0f50*/  IMAD.SHL.U32 R13, R64, 0x40, RZ ;  /* 0x00000040400d7824 */ /* 0x000fe200078e00ff */
[----:B------:R-:W-:-:S02]  /*0f60*/  ISETP.GE.AND P0, PT, R25, c[0x0][0x1d4], PT ;  /* 0x0000750019007a0c */ /* 0x000fc40003f06270 */
[----:B------:R-:W-:Y:S02]  /*0f70*/  SHF.R.S32.HI R15, RZ, 0x1f, R0 ;  /* 0x0000001fff0f7819 */ /* 0x000fe40000011400 */
[----:B------:R-:W-:Y:S02]  /*0f80*/  LOP3.LUT R12, R4, 0xfffffffe, RZ, 0xc0, !PT ;  /* 0xfffffffe040c7812 */ /* 0x000fe400078ec0ff */
[----:B------:R-:W-:Y:S02]  /*0f90*/  LOP3.LUT R4, R13, 0x1c0, RZ, 0xc0, !PT ;  /* 0x000001c00d047812 */ /* 0x000fe400078ec0ff */
[----:B------:R-:W-:Y:S01]  /*0fa0*/  LEA.HI R15, R15, R0, RZ, 0x3 ;  /* 0x000000000f0f7211 */ /* 0x000fe200078f18ff */
[----:B------:R-:W-:Y:S01]  /*0fb0*/  IMAD.IADD R12, R5, 0x1, -R12 ;  /* 0x00000001050c7824 */ /* 0x000fe200078e0a0c */
[----:B------:R-:W-:Y:S02]  /*0fc0*/  LOP3.LUT R18, R4, 0x8, R18, 0xf8, !PT ;  /* 0x0000000804127812 */ /* 0x000fe400078ef812 */
[----:B------:R-:W-:-:S02]  /*0fd0*/  SHF.R.U32.HI R13, RZ, 0x3, R4 ;  /* 0x00000003ff0d7819 */ /* 0x000fc40000011604 */
[----:B------:R-:W-:Y:S02]  /*0fe0*/  LOP3.LUT R14, R15, 0xfffffff8, RZ, 0xc0, !PT ;  /* 0xfffffff80f0e7812 */ /* 0x000fe400078ec0ff */
[----:B------:R-:W-:Y:S01]  /*0ff0*/  @P2 IADD3 R3, R3, UR4, RZ ;  /* 0x0000000403032c10 */ /* 0x000fe2000fffe0ff */
[----:B------:R-:W-:Y:S01]  /*1000*/  ULDC.64 UR4, c[0x0][0x208] ;  /* 0x0000820000047ab9 */ /* 0x000fe20000000a00 */
[----:B------:R-:W-:Y:S01]  /*1010*/  @P2 LEA R4, P1, R2, c[0x0][0x1c8], 0x1 ;  /* 0x0000720002042a11 */ /* 0x000fe200078208ff */
[----:B------:R-:W-:Y:S01]  /*1020*/  UIMAD.WIDE.U32 UR16, UR11, UR4, URZ ;  /* 0x000000040b1072a5 */ /* 0x000fe2000f8e003f */
[----:B------:R-:W-:Y:S01]  /*1030*/  LOP3.LUT R18, R18, R13, RZ, 0x3c, !PT ;  /* 0x0000000d12127212 */ /* 0x000fe200078e3cff */
[----:B------:R-:W-:Y:S01]  /*1040*/  IMAD.IADD R13, R0, 0x1, -R14 ;  /* 0x00000001000d7824 */ /* 0x000fe200078e0a0e */
[----:B------:R-:W-:Y:S01]  /*1050*/  @P2 LEA.HI.X R5, R2, c[0x0][0x1cc], R3, 0x1, P1 ;  /* 0x0000730002052a11 */ /* 0x000fe200008f0c03 */
[C---:B------:R-:W-:Y:S01]  /*1060*/  @P6 IMAD.SHL.U32 R0, R160.reuse, 0x2, RZ ;  /* 0x00000002a0006824 */ /* 0x040fe200078e00ff */
[----:B------:R-:W-:Y:S01]  /*1070*/  UIMAD UR11, UR11, UR5, URZ ;  /* 0x000000050b0b72a4 */ /* 0x000fe2000f8e023f */
[----:B------:R-:W-:-:S02]  /*1080*/  @P5 IMAD.SHL.U32 R3, R160, 0x2, RZ ;  /* 0x00000002a0035824 */ /* 0x000fc400078e00ff */
[----:B------:R-:W-:Y:S01]  /*1090*/  @P4 IMAD.SHL.U32 R2, R160, 0x2, RZ ;  /* 0x00000002a0024824 */ /* 0x000fe200078e00ff */
[----:B------:R-:W-:Y:S01]  /*10a0*/  @!PT LDS RZ, [RZ] ;  /* 0x00000000fffff984 */ /* 0x000fe20000000800 */
[----:B------:R-:W-:Y:S01]  /*10b0*/  @!PT LDS RZ, [RZ] ;  /* 0x00000000fffff984 */ /* 0x000fe20000000800 */
[----:B------:R-:W-:Y:S01]  /*10c0*/  @!PT LDS RZ, [RZ] ;  /* 0x00000000fffff984 */ /* 0x000fe20000000800 */
[----:B------:R1:W-:Y:S01]  /*10d0*/  @P6 LDGSTS.E.BYPASS.LTC128B.128 [R0+0x4100], [R10.64], !P3 ;  /* 0x041000000a006fae */ /* 0x0003e2000d901d56 */
[----:B------:R-:W-:-:S03]  /*10e0*/  UIADD3 UR11, UR17, UR11, URZ ;  /* 0x0000000b110b7290 */ /* 0x000fc6000fffe03f */
[----:B------:R1:W-:Y:S04]  /*10f0*/  @P6 LDGSTS.E.BYPASS.LTC128B.128 [R0+0x6100], [R10.64+0x80], !P0 ;  /* 0x061000800a006fae */ /* 0x0003e8000c101d56 */
[----:B------:R4:W-:Y:S04]  /*1100*/  @P5 LDGSTS.E.BYPASS.LTC128B.128 [R3+0x4900], [R8.64], !P3 ;  /* 0x0490000008035fae */ /* 0x0009e8000d901d56 */
[----:B------:R4:W-:Y:S04]  /*1110*/  @P5 LDGSTS.E.BYPASS.LTC128B.128 [R3+0x6900], [R8.64+0x80], !P0 ;  /* 0x0690008008035fae */ /* 0x0009e8000c101d56 */
[----:B------:R5:W-:Y:S04]  /*1120*/  @P4 LDGSTS.E.BYPASS.LTC128B.128 [R2+0x5100], [R6.64], !P3 ;  /* 0x0510000006024fae */ /* 0x000be8000d901d56 */
[----:B------:R5:W-:Y:S01]  /*1130*/  @P4 LDGSTS.E.BYPASS.LTC128B.128 [R2+0x7100], [R6.64+0x80], !P0 ;  /* 0x0710008006024fae */ /* 0x000be2000c101d56 */
[----:B------:R-:W-:Y:S01]  /*1140*/  LOP3.LUT P4, RZ, R64, 0x2, RZ, 0xc0, !PT ;  /* 0x0000000240ff7812 */ /* 0x000fe2000788c0ff */
[----:B-1----:R-:W-:-:S05]  /*1150*/  @P2 IMAD.SHL.U32 R0, R160, 0x2, RZ ;  /* 0x00000002a0002824 */ /* 0x002fca00078e00ff */
[----:B------:R1:W-:Y:S01]  /*1160*/  @P2 LDGSTS.E.BYPASS.LTC128B.128 [R0+0x5900], [R4.64], !P3 ;  /* 0x0590000004002fae */ /* 0x0003e2000d901d56 */
[----:B----4-:R-:W-:-:S03]  /*1170*/  IMAD.SHL.U32 R3, R12, 0x8, RZ ;  /* 0x000000080c037824 */ /* 0x010fc600078e00ff */
[----:B------:R1:W-:Y:S01]  /*1180*/  @P2 LDGSTS.E.BYPASS.LTC128B.128 [R0+0x7900], [R4.64+0x80], !P0 ;  /* 0x0790008004002fae */ /* 0x0003e2000c101d56 */
[----:B------:R-:W-:-:S03]  /*1190*/  R2P PR, R13, 0x6 ;  /* 0x000000060d007804 */ /* 0x000fc60000000000 */
[----:B------:R-:W0:Y:S01]  /*11a0*/  LDGDEPBAR ;  /* 0x00000000000079af */ /* 0x000e220000000000 */
[----:B-----5:R-:W-:Y:S01]  /*11b0*/  IMAD.SHL.U32 R2, R13, 0x40, RZ ;  /* 0x000000400d027824 */ /* 0x020fe200078e00ff */
[----:B------:R-:W-:-:S04]  /*11c0*/  LEA.HI R6, R22, R29, RZ, 0x5 ;  /* 0x0000001d16067211 */ /* 0x000fc800078f28ff */
[----:B------:R-:W-:-:S04]  /*11d0*/  LOP3.LUT R2, R2, 0x1c0, RZ, 0xc0, !PT ;  /* 0x000001c002027812 */ /* 0x000fc800078ec0ff */
[----:B------:R-:W-:Y:S02]  /*11e0*/  LOP3.LUT R3, R2, 0x8, R3, 0xf8, !PT ;  /* 0x0000000802037812 */ /* 0x000fe400078ef803 */
[----:B------:R-:W-:-:S04]  /*11f0*/  SHF.R.U32.HI R2, RZ, 0x3, R2 ;  /* 0x00000003ff027819 */ /* 0x000fc80000011602 */
[----:B------:R-:W-:Y:S01]  /*1200*/  LOP3.LUT R157, R3, R2, RZ, 0x3c, !PT ;  /* 0x00000002039d7212 */ /* 0x000fe200078e3cff */
[----:B------:R-:W-:Y:S02]  /*1210*/  IMAD R2, R21, c[0x0][0x208], RZ ;  /* 0x0000820015027a24 */ /* 0x000fe400078e02ff */
[----:B-1----:R-:W-:Y:S01]  /*1220*/  IMAD.SHL.U32 R4, R15, 0x40, RZ ;  /* 0x000000400f047824 */ /* 0x002fe200078e00ff */
[----:B------:R-:W-:Y:S01]  /*1230*/  SHF.R.S32.HI R5, RZ, 0x5, R6 ;  /* 0x00000005ff057819 */ /* 0x000fe20000011406 */
[----:B------:R-:W-:Y:S01]  /*1240*/  IMAD R0, R12, 0x200, R18 ;  /* 0x000002000c007824 */ /* 0x000fe200078e0212 */
[----:B------:R-:W-:-:S04]  /*1250*/  DEPBAR.LE SB0, 0x1 ;  /* 0x000080400000791a */ /* 0x000fc80000000000 */
[----:B------:R-:W-:Y:S01]  /*1260*/  LOP3.LUT R158, R4, 0xfffffe00, RZ, 0xc0, !PT ;  /* 0xfffffe00049e7812 */ /* 0x000fe200078ec0ff */
[----:B------:R-:W-:Y:S01]  /*1270*/  IMAD.SHL.U32 R224, R0, 0x2, RZ ;  /* 0x0000000200e07824 */ /* 0x000fe200078e00ff */
[----:B------:R-:W-:-:S04]  /*1280*/  DEPBAR.LE SB0, 0x0 ;  /* 0x000080000000791a */ /* 0x000fc80000000000 */
[----:B------:R-:W-:Y:S01]  /*1290*/  IMAD R0, R5, 0x400, R158 ;  /* 0x0000040005007824 */ /* 0x000fe200078e029e */
[C---:B------:R-:W-:Y:S01]  /*12a0*/  IADD3 R3, R224.reuse, 0x4100, RZ ;  /* 0x00004100e0037810 */ /* 0x040fe20007ffe0ff */
[----:B------:R-:W-:Y:S01]  /*12b0*/  BAR.SYNC.DEFER_BLOCKING 0x0 ;  /* 0x0000000000007b1d */ /* 0x000fe20000010000 */
[----:B------:R-:W-:Y:S01]  /*12c0*/  IADD3 R235, R224, 0x4120, RZ ;  /* 0x00004120e0eb7810 */ /* 0x000fe20007ffe0ff */
[----:B------:R-:W-:Y:S01]  /*12d0*/  IMAD.IADD R0, R157, 0x1, R0 ;  /* 0x000000019d007824 */ /* 0x000fe200078e0200 */
[----:B------:R-:W-:Y:S01]  /*12e0*/  @P4 IADD3 R235, R3, -0x20, RZ ;  /* 0xffffffe003eb4810 */ /* 0x000fe20007ffe0ff */
[----:B------:R-:W-:Y:S01]  /*12f0*/  IMAD.MOV.U32 R4, RZ, RZ, 0x10 ;  /* 0x00000010ff047424 */ /* 0x000fe200078e00ff */
[----:B------:R-:W-:Y:S01]  /*1300*/  LOP3.LUT R5, R6, 0xffffffe0, RZ, 0xc0, !PT ;  /* 0xffffffe006057812 */ /* 0x000fe200078ec0ff */
[----:B------:R-:W-:Y:S01]  /*1310*/  IMAD.SHL.U32 R231, R0, 0x2, RZ ;  /* 0x0000000200e77824 */ /* 0x000fe200078e00ff */
[----:B------:R-:W-:Y:S01]  /*1320*/  IADD3 R243, R235, 0x800, RZ ;  /* 0x00000800ebf37810 */ /* 0x000fe20007ffe0ff */
[----:B------:R-:W-:Y:S01]  /*1330*/  IMAD R0, R28, c[0x0][0x20c], R2 ;  /* 0x000083001c007a24 */ /* 0x000fe200078e0202 */
[----:B------:R-:W-:Y:S01]  /*1340*/  SEL R4, R4, 0xfffffff0, !P1 ;  /* 0xfffffff004047807 */ /* 0x000fe20004800000 */
[----:B------:R-:W-:Y:S01]  /*1350*/  IMAD.WIDE.U32 R2, R28, c[0x0][0x208], R26 ;  /* 0x000082001c027a25 */ /* 0x000fe200078e001a */
[----:B------:R-:W-:-:S02]  /*1360*/  PLOP3.LUT P1, PT, PT, PT, UP0, 0x80, 0x0 ;  /* 0x000000000000781c */ /* 0x000fc40003f2f008 */
[----:B------:R-:W-:Y:S01]  /*1370*/  IADD3 R242, R235, 0x1000, RZ ;  /* 0x00001000ebf27810 */ /* 0x000fe20007ffe0ff */
[----:B------:R-:W-:Y:S01]  /*1380*/  IMAD.IADD R3, R3, 0x1, R0 ;  /* 0x0000000103037824 */ /* 0x000fe200078e0200 */
[----:B------:R-:W-:Y:S01]  /*1390*/  IADD3 R241, R235, 0x1800, RZ ;  /* 0x00001800ebf17810 */ /* 0x000fe20007ffe0ff */
[----:B------:R-:W-:Y:S02]  /*13a0*/  IMAD R0, R31, c[0x0][0x210], RZ ;  /* 0x000084001f007a24 */ /* 0x000fe400078e02ff */
[----:B------:R-:W-:-:S04]  /*13b0*/  IMAD.WIDE.U32 R2, R30, c[0x0][0x210], R2 ;  /* 0x000084001e027a25 */ /* 0x000fc800078e0002 */
[----:B------:R-:W-:Y:S02]  /*13c0*/  IMAD R0, R30, c[0x0][0x214], R0 ;  /* 0x000085001e007a24 */ /* 0x000fe400078e0200 */
[----:B------:R-:W-:Y:S01]  /*13d0*/  IMAD R233, R4, 0x2, R231 ;  /* 0x0000000204e97824 */ /* 0x000fe200078e02e7 */
[----:B------:R3:W1:Y:S01]  /*13e0*/  LDSM.16.M88.4 R12, [R231+0x8100] ;  /* 0x00810000e70c783b */ /* 0x0006620000000200 */
[----:B------:R-:W-:Y:S02]  /*13f0*/  IMAD.IADD R3, R3, 0x1, R0 ;  /* 0x0000000103037824 */ /* 0x000fe400078e0200 */
[----:B------:R-:W-:Y:S01]  /*1400*/  IMAD R0, R17, c[0x0][0x218], RZ ;  /* 0x0000860011007a24 */ /* 0x000fe200078e02ff */
[----:B------:R3:W4:Y:S01]  /*1410*/  LDSM.16.M88.4 R8, [R231+0xa100] ;  /* 0x00a10000e708783b */ /* 0x0007220000000200 */
[----:B--2---:R-:W-:-:S03]  /*1420*/  IMAD.WIDE.U32 R32, R16, c[0x0][0x218], R2 ;  /* 0x0000860010207a25 */ /* 0x004fc600078e0002 */
[----:B------:R3:W2:Y:S01]  /*1430*/  LDSM.16.M88.4 R60, [R224+0x4100] ;  /* 0x00410000e03c783b */ /* 0x0006a20000000200 */
[----:B------:R-:W-:Y:S02]  /*1440*/  IMAD R0, R16, c[0x0][0x21c], R0 ;  /* 0x0000870010007a24 */ /* 0x000fe400078e0200 */
[----:B------:R-:W-:Y:S01]  /*1450*/  IMAD.IADD R144, R29, 0x1, -R5 ;  /* 0x000000011d907824 */ /* 0x000fe200078e0a05 */
[----:B------:R3:W-:Y:S01]  /*1460*/  STL.64 [R1+0x38], R32 ;  /* 0x0000382001007387 */ /* 0x0007e20000100a00 */
[----:B------:R-:W-:Y:S02]  /*1470*/  IMAD.IADD R18, R33, 0x1, R0 ;  /* 0x0000000121127824 */ /* 0x000fe400078e0200 */
[----:B------:R-:W-:Y:S01]  /*1480*/  IMAD.MOV.U32 R5, RZ, RZ, 0x20 ;  /* 0x00000020ff057424 */ /* 0x000fe200078e00ff */
[----:B------:R3:W1:Y:S04]  /*1490*/  LDSM.16.M88.4 R56, [R224+0x4900] ;  /* 0x00490000e038783b */ /* 0x0006680000000200 */
[----:B------:R3:W-:Y:S01]  /*14a0*/  STL [R1+0x48], R18 ;  /* 0x0000481201007387 */ /* 0x0007e20000100800 */
[----:B------:R-:W-:-:S03]  /*14b0*/  SEL R2, R5, 0xffffffe0, !P2 ;  /* 0xffffffe005027807 */ /* 0x000fc60005000000 */
[----:B------:R3:W1:Y:S04]  /*14c0*/  LDSM.16.M88.4 R52, [R224+0x5100] ;  /* 0x00510000e034783b */ /* 0x0006680000000200 */
[----:B------:R3:W1:Y:S04]  /*14d0*/  LDSM.16.M88.4 R48, [R224+0x5900] ;  /* 0x00590000e030783b */ /* 0x0006680000000200 */
[----:B------:R3:W1:Y:S04]  /*14e0*/  LDSM.16.M88.4 R24, [R233+0x8100] ;  /* 0x00810000e918783b */ /* 0x0006680000000200 */
[----:B------:R3:W1:Y:S04]  /*14f0*/  LDSM.16.M88.4 R20, [R233+0xa100] ;  /* 0x00a10000e914783b */ /* 0x0006680000000200 */
[----:B------:R3:W1:Y:S04]  /*1500*/  LDSM.16.M88.4 R72, [R235] ;  /* 0x00000000eb48783b */ /* 0x0006680000000200 */
[----:B------:R3:W1:Y:S04]  /*1510*/  LDSM.16.M88.4 R84, [R235+0x800] ;  /* 0x00080000eb54783b */ /* 0x0006680000000200 */
[----:B------:R3:W1:Y:S04]  /*1520*/  LDSM.16.M88.4 R80, [R235+0x1000] ;  /* 0x00100000eb50783b */ /* 0x0006680000000200 */
[----:B------:R3:W1:Y:S01]  /*1530*/  LDSM.16.M88.4 R76, [R235+0x1800] ;  /* 0x00180000eb4c783b */ /* 0x0006620000000200 */
[----:B------:R-:W-:Y:S05]  /*1540*/  @!P1 BRA `(.L_x_643) ;  /* 0x0000031000009947 */ /* 0x000fea0003800000 */
[----:B--2-4-:R-:W-:Y:S02]  /*1550*/  ULDC.64 UR4, c[0x0][0x208] ;  /* 0x0000820000047ab9 */ /* 0x014fe40000000a00 */
        /* <DEDUP_REMOVED lines=14> */
[----:B------:R-:W-:Y:S01]  /*1640*/  LEA.HI.X R5, R6, R18, R5, 0x6, P1 ;  /* 0x0000001206057211 */ /* 0x000fe200008f3405 */
[----:B---3--:R-:W-:Y:S01]  /*1650*/  IMAD.U32 R18, RZ, RZ, UR16 ;  /* 0x00000010ff127e24 */ /* 0x008fe2000f8e00ff */
[----:B------:R-:W-:Y:S02]  /*1660*/  LEA R6, P1, R3, c[0x0][0x1f8], 0x1 ;  /* 0x00007e0003067a11 */ /* 0x000fe400078208ff */
[----:B------:R-:W-:-:S02]  /*1670*/  ISETP.LT.OR P6, PT, R0, 0x11, P3 ;  /* 0x000000110000780c */ /* 0x000fc40001fc1670 */
[----:B------:R-:W-:Y:S01]  /*1680*/  LEA.HI.X R7, R3, c[0x0][0x1fc], R5, 0x1, P1 ;  /* 0x00007f0003077a11 */ /* 0x000fe200008f0c05 */
[----:B------:R-:W-:Y:S01]  /*1690*/  IMAD.SHL.U32 R3, R160, 0x2, RZ ;  /* 0x00000002a0037824 */ /* 0x000fe200078e00ff */
[----:B------:R-:W-:Y:S02]  /*16a0*/  ISETP.LT.OR P1, PT, R0, 0x11, P0 ;  /* 0x000000110000780c */ /* 0x000fe40000721670 */
[----:B------:R-:W-:Y:S02]  /*16b0*/  IADD3 R16, P5, R6, UR16, RZ ;  /* 0x0000001006107c10 */ /* 0x000fe4000ffbe0ff */
[----:B------:R-:W-:Y:S01]  /*16c0*/  @!PT LDS RZ, [RZ] ;  /* 0x00000000fffff984 */ /* 0x000fe20000000800 */
[----:B------:R-:W-:Y:S01]  /*16d0*/  @!PT LDS RZ, [RZ] ;  /* 0x00000000fffff984 */ /* 0x000fe20000000800 */
[----:B------:R-:W-:Y:S01]  /*16e0*/  @!PT LDS RZ, [RZ] ;  /* 0x00000000fffff984 */ /* 0x000fe20000000800 */
[----:B------:R2:W-:Y:S02]  /*16f0*/  LDGSTS.E.BYPASS.LTC128B.128 [R3+0x100], [R6.64], !P4 ;  /* 0x0010000006037fae */ /* 0x0005e4000e101d56 */
[----:B------:R-:W-:Y:S02]  /*1700*/  IADD3.X R17, R7, UR11, RZ, P5, !PT ;  /* 0x0000000b07117c10 */ /* 0x000fe4000affe4ff */
[----:B------:R2:W-:Y:S01]  /*1710*/  LDGSTS.E.BYPASS.LTC128B.128 [R3+0x2100], [R6.64+0x80], !P2 ;  /* 0x0210008006037fae */ /* 0x0005e2000d101d56 */
[----:B------:R-:W-:-:S02]  /*1720*/  IADD3 R18, P4, P2, R18, 0x80, R6 ;  /* 0x0000008012127810 */ /* 0x000fc40007a9e006 */
[----:B------:R-:W-:Y:S01]  /*1730*/  ISETP.LT.OR P5, PT, R0, 0x21, P0 ;  /* 0x000000210000780c */ /* 0x000fe200007a1670 */
[----:B------:R3:W-:Y:S01]  /*1740*/  LDGSTS.E.BYPASS.LTC128B.128 [R3+0x900], [R16.64], !P6 ;  /* 0x0090000010037fae */ /* 0x0007e2000f101d56 */
[----:B------:R-:W-:Y:S02]  /*1750*/  IADD3.X R19, RZ, UR11, R7, P4, P2 ;  /* 0x0000000bff137c10 */ /* 0x000fe4000a7e4407 */
[----:B------:R-:W-:Y:S02]  /*1760*/  IADD3 R28, P2, R16, UR5, RZ ;  /* 0x00000005101c7c10 */ /* 0x000fe4000ff5e0ff */
[C---:B------:R-:W-:Y:S01]  /*1770*/  ISETP.LT.OR P6, PT, R0.reuse, 0x21, P3 ;  /* 0x000000210000780c */ /* 0x040fe20001fc1670 */
[----:B------:R4:W-:Y:S01]  /*1780*/  LDGSTS.E.BYPASS.LTC128B.128 [R3+0x2900], [R18.64], !P1 ;  /* 0x0290000012037fae */ /* 0x0009e2000c901d56 */
[----:B------:R-:W-:Y:S02]  /*1790*/  IADD3.X R29, R17, UR4, RZ, P2, !PT ;  /* 0x00000004111d7c10 */ /* 0x000fe400097fe4ff */
[----:B------:R-:W-:-:S02]  /*17a0*/  ISETP.LT.OR P2, PT, R0, 0x31, P0 ;  /* 0x000000310000780c */ /* 0x000fc40000741670 */
[----:B--2---:R-:W-:-:S04]  /*17b0*/  IADD3 R6, P4, R16, UR16, RZ ;  /* 0x0000001010067c10 */ /* 0x004fc8000ff9e0ff */
[----:B------:R-:W-:Y:S02]  /*17c0*/  IADD3.X R7, R17, UR11, RZ, P4, !PT ;  /* 0x0000000b11077c10 */ /* 0x000fe4000a7fe4ff */
[----:B------:R-:W-:-:S03]  /*17d0*/  ISETP.LT.OR P4, PT, R0, 0x31, P3 ;  /* 0x000000310000780c */ /* 0x000fc60001f81670 */
[----:B------:R2:W-:Y:S01]  /*17e0*/  LDGSTS.E.BYPASS.LTC128B.128 [R3+0x1100], [R6.64], !P6 ;  /* 0x0110000006037fae */ /* 0x0005e2000f101d56 */
[----:B----4-:R-:W-:-:S03]  /*17f0*/  IADD3 R18, P1, R6, UR16, RZ ;  /* 0x0000001006127c10 */ /* 0x010fc6000ff3e0ff */
[----:B------:R2:W-:Y:S01]  /*1800*/  LDGSTS.E.BYPASS.LTC128B.128 [R3+0x3100], [R28.64], !P5 ;  /* 0x031000001c037fae */ /* 0x0005e2000e901d56 */
[----:B------:R-:W-:Y:S02]  /*1810*/  IADD3.X R19, R7, UR11, RZ, P1, !PT ;  /* 0x0000000b07137c10 */ /* 0x000fe40008ffe4ff */
[----:B---3--:R-:W-:-:S03]  /*1820*/  IADD3 R16, P1, R6, UR5, RZ ;  /* 0x0000000506107c10 */ /* 0x008fc6000ff3e0ff */
[----:B------:R2:W-:Y:S01]  /*1830*/  LDGSTS.E.BYPASS.LTC128B.128 [R3+0x1900], [R18.64], !P4 ;  /* 0x0190000012037fae */ /* 0x0005e2000e101d56 */
[----:B------:R-:W-:-:S05]  /*1840*/  IADD3.X R17, R7, UR4, RZ, P1, !PT ;  /* 0x0000000407117c10 */ /* 0x000fca0008ffe4ff */
[----:B------:R2:W-:Y:S04]  /*1850*/  LDGSTS.E.BYPASS.LTC128B.128 [R3+0x3900], [R16.64], !P2 ;  /* 0x0390000010037fae */ /* 0x0005e8000d101d56 */
.L_x_643:
[C---:B-12-4-:R-:W-:Y:S01]  /*1860*/  HMMA.16816.F32.BF16 R44, R8.reuse, R58, RZ ;  /* 0x0000003a082c723c */ /* 0x056fe200000418ff */
[----:B------:R-:W-:Y:S01]  /*1870*/  LOP3.LUT P1, RZ, R64, 0x4, RZ, 0xc0, !PT ;  /* 0x0000000440ff7812 */ /* 0x000fe2000782c0ff */
[----:B------:R-:W0:Y:S01]  /*1880*/  LDGDEPBAR ;  /* 0x00000000000079af */ /* 0x000e220000000000 */
[----:B------:R-:W-:Y:S01]  /*1890*/  MOV R0, 0x40 ;  /* 0x0000004000007802 */ /* 0x000fe20000000f00 */
[----:B------:R-:W-:Y:S01]  /*18a0*/  UISETP.GE.AND UP0, UPT, UR8, 0x41, UPT ;  /* 0x000000410800788c */ /* 0x000fe2000bf06270 */
[----:B------:R-:W-:Y:S01]  /*18b0*/  LEA R232, R2, R231, 0x1 ;  /* 0x000000e702e87211 */ /* 0x000fe200078e08ff */
[----:B------:R-:W-:Y:S01]  /*18c0*/  LDSM.16.M88.4 R64, [R224+0x6100] ;  /* 0x00610000e040783b */ /* 0x000fe20000000200 */
[----:B------:R-:W-:Y:S01]  /*18d0*/  SEL R0, R0, 0xffffffc0, !P1 ;  /* 0xffffffc000007807 */ /* 0x000fe20004800000 */
[----:B---3--:R-:W-:Y:S01]  /*18e0*/  HMMA.16816.F32.BF16 R16, R8, R48, RZ ;  /* 0x000000300810723c */ /* 0x008fe200000418ff */
[----:B------:R-:W-:Y:S02]  /*18f0*/  LEA R234, R2, R233, 0x1 ;  /* 0x000000e902ea7211 */ /* 0x000fe400078e08ff */
[----:B------:R-:W-:-:S02]  /*1900*/  IADD3 R230, R224, R0, RZ ;  /* 0x00000000e0e67210 */ /* 0x000fc40007ffe0ff */
[C---:B------:R-:W-:Y:S02]  /*1910*/  IADD3 R229, R235.reuse, R0, RZ ;  /* 0x00000000ebe57210 */ /* 0x040fe40007ffe0ff */
[----:B------:R-:W-:Y:S01]  /*1920*/  LEA R236, R4, R232, 0x1 ;  /* 0x000000e804ec7211 */ /* 0x000fe200078e08ff */
[C---:B------:R-:W-:Y:S01]  /*1930*/  HMMA.16816.F32.BF16 R40, R8.reuse, R60, RZ ;  /* 0x0000003c0828723c */ /* 0x040fe200000418ff */
[----:B------:R-:W-:Y:S02]  /*1940*/  PLOP3.LUT P1, PT, PT, PT, UP0, 0x80, 0x0 ;  /* 0x000000000000781c */ /* 0x000fe40003f2f008 */
[C---:B------:R-:W-:Y:S02]  /*1950*/  IADD3 R240, R235.reuse, 0x2000, RZ ;  /* 0x00002000ebf07810 */ /* 0x040fe40007ffe0ff */
[C---:B------:R-:W-:Y:S02]  /*1960*/  IADD3 R239, R235.reuse, 0x2800, RZ ;  /* 0x00002800ebef7810 */ /* 0x040fe40007ffe0ff */
[C---:B------:R-:W-:Y:S01]  /*1970*/  IADD3 R238, R235.reuse, 0x3000, RZ ;  /* 0x00003000ebee7810 */ /* 0x040fe20007ffe0ff */
[----:B------:R-:W-:Y:S01]  /*1980*/  HMMA.16816.F32.BF16 R36, R8, R62, RZ ;  /* 0x0000003e0824723c */ /* 0x000fe200000418ff */
[----:B------:R-:W-:-:S07]  /*1990*/  IADD3 R237, R235, 0x3800, RZ ;  /* 0x00003800ebed7810 */ /* 0x000fce0007ffe0ff */
[C---:B------:R-:W-:Y:S08]  /*19a0*/  HMMA.16816.F32.BF16 R100, R12.reuse, R60, RZ ;  /* 0x0000003c0c64723c */ /* 0x040ff000000418ff */
[----:B------:R-:W-:Y:S08]  /*19b0*/  HMMA.16816.F32.BF16 R88, R12, R62, RZ ;  /* 0x0000003e0c58723c */ /* 0x000ff000000418ff */
[C---:B------:R-:W-:Y:S08]  /*19c0*/  HMMA.16816.F32.BF16 R32, R8.reuse, R56, RZ ;  /* 0x000000380820723c */ /* 0x040ff000000418ff */
[C---:B------:R-:W-:Y:S08]  /*19d0*/  HMMA.16816.F32.BF16 R28, R8.reuse, R52, RZ ;  /* 0x00000034081c723c */ /* 0x040ff000000418ff */
[----:B------:R-:W-:Y:S08]  /*19e0*/  HMMA.16816.F32.BF16 R68, R8, R54, RZ ;  /* 0x000000360844723c */ /* 0x000ff000000418ff */
[C---:B------:R-:W-:Y:S08]  /*19f0*/  HMMA.16816.F32.BF16 R104, R12.reuse, R56, RZ ;  /* 0x000000380c68723c */ /* 0x040ff000000418ff */
[----:B------:R-:W-:Y:S08]  /*1a00*/  HMMA.16816.F32.BF16 R60, R12, R58, RZ ;  /* 0x0000003a0c3c723c */ /* 0x000ff000000418ff */
[----:B------:R-:W-:Y:S08]  /*1a10*/  HMMA.16816.F32.BF16 R8, R8, R50, RZ ;  /* 0x000000320808723c */ /* 0x000ff000000418ff */
[C---:B------:R-:W-:Y:S08]  /*1a20*/  HMMA.16816.F32.BF16 R96, R12.reuse, R52, RZ ;  /* 0x000000340c60723c */ /* 0x040ff000000418ff */
[C---:B------:R-:W-:Y:S08]  /*1a30*/  HMMA.16816.F32.BF16 R56, R12.reuse, R54, RZ ;  /* 0x000000360c38723c */ /* 0x040ff000000418ff */
[C---:B------:R-:W-:Y:S08]  /*1a40*/  HMMA.16816.F32.BF16 R92, R12.reuse, R48, RZ ;  /* 0x000000300c5c723c */ /* 0x040ff000000418ff */
[----:B------:R-:W-:Y:S01]  /*1a50*/  HMMA.16816.F32.BF16 R52, R12, R50, RZ ;  /* 0x000000320c34723c */ /* 0x000fe200000418ff */
[----:B------:R-:W-:Y:S07]  /*1a60*/  LDSM.16.M88.4 R12, [R232+0xa100] ;  /* 0x00a10000e80c783b */ /* 0x000fee0000000200 */
[C---:B------:R-:W-:Y:S01]  /*1a70*/  HMMA.16816.F32.BF16 R136, R20.reuse, R86, R44 ;  /* 0x000000561488723c */ /* 0x040fe2000004182c */
[----:B------:R-:W1:Y:S07]  /*1a80*/  LDSM.16.M88.4 R44, [R230+0x4100] ;  /* 0x00410000e62c783b */ /* 0x000e6e0000000200 */
[C---:B------:R-:W-:Y:S01]  /*1a90*/  HMMA.16816.F32.BF16 R112, R20.reuse, R76, R16 ;  /* 0x0000004c1470723c */ /* 0x040fe20000041810 */
[----:B------:R-:W2:Y:S07]  /*1aa0*/  LDSM.16.M88.4 R16, [R232+0x8100] ;  /* 0x00810000e810783b */ /* 0x000eae0000000200 */
[C---:B------:R-:W-:Y:S08]  /*1ab0*/  HMMA.16816.F32.BF16 R40, R20.reuse, R72, R40 ;  /* 0x000000481428723c */ /* 0x040ff00000041828 */
[C---:B------:R-:W-:Y:S08]  /*1ac0*/  HMMA.16816.F32.BF16 R140, R20.reuse, R82, R68 ;  /* 0x00000052148c723c */ /* 0x040ff00000041844 */
[----:B------:R-:W-:Y:S08]  /*1ad0*/  HMMA.16816.F32.BF16 R68, R20, R78, R8 ;  /* 0x0000004e1444723c */ /* 0x000ff00000041808 */
[----:B------:R-:W-:Y:S08]  /*1ae0*/  HMMA.16816.F32.BF16 R8, R24, R72, R100 ;  /* 0x000000481808723c */ /* 0x000ff00000041864 */
[C---:B------:R-:W-:Y:S01]  /*1af0*/  HMMA.16816.F32.BF16 R120, R20.reuse, R84, R32 ;  /* 0x000000541478723c */ /* 0x040fe20000041820 */
[----:B------:R-:W-:Y:S07]  /*1b00*/  LDSM.16.M88.4 R32, [R230+0x4900] ;  /* 0x00490000e620783b */ /* 0x000fee0000000200 */
[C---:B------:R-:W-:Y:S01]  /*1b10*/  HMMA.16816.F32.BF16 R116, R20.reuse, R80, R28 ;  /* 0x000000501474723c */ /* 0x040fe2000004181c */
[----:B------:R-:W-:Y:S07]  /*1b20*/  LDSM.16.M88.4 R28, [R230+0x5100] ;  /* 0x00510000e61c783b */ /* 0x000fee0000000200 */
[----:B------:R-:W-:Y:S01]  /*1b30*/  HMMA.16816.F32.BF16 R36, R20, R74, R36 ;  /* 0x0000004a1424723c */ /* 0x000fe20000041824 */
[----:B------:R-:W3:Y:S07]  /*1b40*/  LDSM.16.M88.4 R20, [R230+0x5900] ;  /* 0x00590000e614783b */ /* 0x000eee0000000200 */
[C---:B------:R-:W-:Y:S08]  /*1b50*/  HMMA.16816.F32.BF16 R128, R24.reuse, R84, R104 ;  /* 0x000000541880723c */ /* 0x040ff00000041868 */
[C---:B------:R-:W-:Y:S08]  /*1b60*/  HMMA.16816.F32.BF16 R108, R24.reuse, R86, R60 ;  /* 0x00000056186c723c */ /* 0x040ff0000004183c */
[C---:B------:R-:W-:Y:S08]  /*1b70*/  HMMA.16816.F32.BF16 R132, R24.reuse, R80, R96 ;  /* 0x000000501884723c */ /* 0x040ff00000041860 */
[C---:B------:R-:W-:Y:S08]  /*1b80*/  HMMA.16816.F32.BF16 R124, R24.reuse, R76, R92 ;  /* 0x0000004c187c723c */ /* 0x040ff0000004185c */
[C---:B------:R-:W-:Y:S01]  /*1b90*/  HMMA.16816.F32.BF16 R104, R24.reuse, R74, R88 ;  /* 0x0000004a1868723c */ /* 0x040fe20000041858 */
[----:B------:R-:W-:Y:S07]  /*1ba0*/  LDSM.16.M88.4 R88, [R229+0x1000] ;  /* 0x00100000e558783b */ /* 0x000fee0000000200 */
[C---:B------:R-:W-:Y:S01]  /*1bb0*/  HMMA.16816.F32.BF16 R100, R24.reuse, R82, R56 ;  /* 0x000000521864723c */ /* 0x040fe20000041838 */
[----:B------:R-:W-:Y:S07]  /*1bc0*/  LDSM.16.M88.4 R56, [R229+0x800] ;  /* 0x00080000e538783b */ /* 0x000fee0000000200 */
[----:B------:R-:W-:Y:S01]  /*1bd0*/  HMMA.16816.F32.BF16 R52, R24, R78, R52 ;  /* 0x0000004e1834723c */ /* 0x000fe20000041834 */
[----:B------:R-:W-:Y:S07]  /*1be0*/  LDSM.16.M88.4 R24, [R229] ;  /* 0x00000000e518783b */ /* 0x000fee0000000200 */
[-C--:B-1----:R-:W-:Y:S01]  /*1bf0*/  HMMA.16816.F32.BF16 R60, R12, R44.reuse, R40 ;  /* 0x0000002c0c3c723c */ /* 0x082fe20000041828 */
[----:B------:R-:W1:Y:S07]  /*1c00*/  LDSM.16.M88.4 R40, [R234+0x8100] ;  /* 0x00810000ea28783b */ /* 0x000e6e0000000200 */
[----:B--2---:R-:W-:Y:S01]  /*1c10*/  HMMA.16816.F32.BF16 R48, R16, R44, R8 ;  /* 0x0000002c1030723c */ /* 0x004fe20000041808 */
[----:B------:R-:W2:Y:S07]  /*1c20*/  LDSM.16.M88.4 R8, [R234+0xa100] ;  /* 0x00a10000ea08783b */ /* 0x000eae0000000200 */
[C---:B------:R-:W-:Y:S01]  /*1c30*/  HMMA.16816.F32.BF16 R96, R12.reuse, R46, R36 ;  /* 0x0000002e0c60723c */ /* 0x040fe20000041824 */
[----:B------:R-:W4:Y:S07]  /*1c40*/  LDSM.16.M88.4 R36, [R231+0xc100] ;  /* 0x00c10000e724783b */ /* 0x000f2e0000000200 */
[C---:B---3--:R-:W-:Y:S01]  /*1c50*/  HMMA.16816.F32.BF16 R72, R12.reuse, R20, R112 ;  /* 0x000000140c48723c */ /* 0x048fe20000041870 */
[----:B------:R-:W3:Y:S07]  /*1c60*/  LDSM.16.M88.4 R112, [R229+0x1800] ;  /* 0x00180000e570783b */ /* 0x000eee0000000200 */
[C---:B------:R-:W-:Y:S08]  /*1c70*/  HMMA.16816.F32.BF16 R92, R12.reuse, R32, R120 ;  /* 0x000000200c5c723c */ /* 0x040ff00000041878 */
[C---:B------:R-:W-:Y:S08]  /*1c80*/  HMMA.16816.F32.BF16 R80, R12.reuse, R28, R116 ;  /* 0x0000001c0c50723c */ /* 0x040ff00000041874 */
[C---:B------:R-:W-:Y:S08]  /*1c90*/  HMMA.16816.F32.BF16 R84, R12.reuse, R34, R136 ;  /* 0x000000220c54723c */ /* 0x040ff00000041888 */
[C---:B------:R-:W-:Y:S08]  /*1ca0*/  HMMA.16816.F32.BF16 R76, R12.reuse, R30, R140 ;  /* 0x0000001e0c4c723c */ /* 0x040ff0000004188c */
[----:B------:R-:W-:Y:S08]  /*1cb0*/  HMMA.16816.F32.BF16 R68, R12, R22, R68 ;  /* 0x000000160c44723c */ /* 0x000ff00000041844 */
[----:B-1----:R-:W-:Y:S08]  /*1cc0*/  HMMA.16816.F32.BF16 R12, R40, R24, R48 ;  /* 0x00000018280c723c */ /* 0x002ff00000041830 */
[C---:B------:R-:W-:Y:S08]  /*1cd0*/  HMMA.16816.F32.BF16 R44, R16.reuse, R46, R104 ;  /* 0x0000002e102c723c */ /* 0x040ff00000041868 */
[C---:B------:R-:W-:Y:S08]  /*1ce0*/  HMMA.16816.F32.BF16 R104, R16.reuse, R32, R128 ;  /* 0x000000201068723c */ /* 0x040ff00000041880 */
[C---:B------:R-:W-:Y:S01]  /*1cf0*/  HMMA.16816.F32.BF16 R108, R16.reuse, R34, R108 ;  /* 0x00000022106c723c */ /* 0x040fe2000004186c */
[----:B------:R-:W1:Y:S07]  /*1d00*/  LDSM.16.M88.4 R32, [R231+0xe100] ;  /* 0x00e10000e720783b */ /* 0x000e6e0000000200 */
[C---:B------:R-:W-:Y:S08]  /*1d10*/  HMMA.16816.F32.BF16 R132, R16.reuse, R28, R132 ;  /* 0x0000001c1084723c */ /* 0x040ff00000041884 */
[C---:B------:R-:W-:Y:S01]  /*1d20*/  HMMA.16816.F32.BF16 R100, R16.reuse, R30, R100 ;  /* 0x0000001e1064723c */ /* 0x040fe20000041864 */
[----:B------:R-:W-:Y:S07]  /*1d30*/  LDSM.16.M88.4 R28, [R233+0xc100] ;  /* 0x00c10000e91c783b */ /* 0x000fee0000000200 */
[C---:B------:R-:W-:Y:S08]  /*1d40*/  HMMA.16816.F32.BF16 R124, R16.reuse, R20, R124 ;  /* 0x00000014107c723c */ /* 0x040ff0000004187c */
[----:B------:R-:W-:Y:S01]  /*1d50*/  HMMA.16816.F32.BF16 R116, R16, R22, R52 ;  /* 0x000000161074723c */ /* 0x000fe20000041834 */
[----:B------:R-:W-:Y:S04]  /*1d60*/  LDSM.16.M88.4 R20, [R232+0xc100] ;  /* 0x00c10000e814783b */ /* 0x000fe80000000200 */
[----:B------:R-:W-:Y:S03]  /*1d70*/  LDSM.16.M88.4 R52, [R230+0x6100] ;  /* 0x00610000e634783b */ /* 0x000fe60000000200 */
[----:B--2---:R-:W-:Y:S01]  /*1d80*/  HMMA.16816.F32.BF16 R16, R8, R24, R60 ;  /* 0x000000180810723c */ /* 0x004fe2000004183c */
[----:B------:R-:W2:Y:S07]  /*1d90*/  LDSM.16.M88.4 R60, [R235+0x2000] ;  /* 0x00200000eb3c783b */ /* 0x000eae0000000200 */
[----:B----4-:R-:W-:Y:S08]  /*1da0*/  HMMA.16816.F32.BF16 R12, R36, R64, R12 ;  /* 0x00000040240c723c */ /* 0x010ff0000004180c */
[C---:B---3--:R-:W-:Y:S08]  /*1db0*/  HMMA.16816.F32.BF16 R152, R8.reuse, R114, R68 ;  /* 0x000000720898723c */ /* 0x048ff00000041844 */
[-C--:B------:R-:W-:Y:S08]  /*1dc0*/  HMMA.16816.F32.BF16 R96, R8, R26.reuse, R96 ;  /* 0x0000001a0860723c */ /* 0x080ff00000041860 */
[----:B------:R-:W-:Y:S01]  /*1dd0*/  HMMA.16816.F32.BF16 R68, R40, R26, R44 ;  /* 0x0000001a2844723c */ /* 0x000fe2000004182c */
[----:B------:R-:W3:Y:S04]  /*1de0*/  LDSM.16.M88.4 R24, [R233+0xe100] ;  /* 0x00e10000e918783b */ /* 0x000ee80000000200 */
[----:B------:R-:W-:Y:S03]  /*1df0*/  LDSM.16.M88.4 R44, [R229+0x2000] ;  /* 0x00200000e52c783b */ /* 0x000fe60000000200 */
[C---:B------:R-:W-:Y:S08]  /*1e00*/  HMMA.16816.F32.BF16 R92, R8.reuse, R56, R92 ;  /* 0x00000038085c723c */ /* 0x040ff0000004185c */
[C---:B------:R-:W-:Y:S08]  /*1e10*/  HMMA.16816.F32.BF16 R120, R8.reuse, R58, R84 ;  /* 0x0000003a0878723c */ /* 0x040ff00000041854 */
[C---:B------:R-:W-:Y:S08]  /*1e20*/  HMMA.16816.F32.BF16 R128, R8.reuse, R88, R80 ;  /* 0x000000580880723c */ /* 0x040ff00000041850 */
[C---:B------:R-:W-:Y:S08]  /*1e30*/  HMMA.16816.F32.BF16 R136, R8.reuse, R90, R76 ;  /* 0x0000005a0888723c */ /* 0x040ff0000004184c */
[----:B------:R-:W-:Y:S08]  /*1e40*/  HMMA.16816.F32.BF16 R140, R8, R112, R72 ;  /* 0x00000070088c723c */ /* 0x000ff00000041848 */
[----:B-1----:R-:W-:Y:S01]  /*1e50*/  HMMA.16816.F32.BF16 R8, R32, R64, R16 ;  /* 0x000000402008723c */ /* 0x002fe20000041810 */
[----:B------:R-:W1:Y:S07]  /*1e60*/  LDSM.16.M88.4 R16, [R232+0xe100] ;  /* 0x00e10000e810783b */ /* 0x000e6e0000000200 */
[----:B--2---:R-:W-:Y:S01]  /*1e70*/  HMMA.16816.F32.BF16 R48, R28, R60, R12 ;  /* 0x0000003c1c30723c */ /* 0x004fe2000004180c */
[----:B------:R-:W2:Y:S07]  /*1e80*/  LDSM.16.M88.4 R12, [R234+0xc100] ;  /* 0x00c10000ea0c783b */ /* 0x000eae0000000200 */
[C---:B------:R-:W-:Y:S08]  /*1e90*/  HMMA.16816.F32.BF16 R104, R40.reuse, R56, R104 ;  /* 0x000000382868723c */ /* 0x040ff00000041868 */
[----:B------:R-:W-:Y:S08]  /*1ea0*/  HMMA.16816.F32.BF16 R108, R40, R58, R108 ;  /* 0x0000003a286c723c */ /* 0x000ff0000004186c */
[----:B---3--:R-:W-:Y:S01]  /*1eb0*/  HMMA.16816.F32.BF16 R56, R24, R60, R8 ;  /* 0x0000003c1838723c */ /* 0x008fe20000041808 */
[----:B------:R-:W-:Y:S07]  /*1ec0*/  LDSM.16.M88.4 R8, [R236+0xe100] ;  /* 0x00e10000ec08783b */ /* 0x000fee0000000200 */
[----:B------:R-:W-:Y:S01]  /*1ed0*/  HMMA.16816.F32.BF16 R72, R20, R52, R48 ;  /* 0x000000341448723c */ /* 0x000fe20000041830 */
[----:B------:R-:W3:Y:S07]  /*1ee0*/  LDSM.16.M88.4 R48, [R224+0x6900] ;  /* 0x00690000e030783b */ /* 0x000eee0000000200 */
[-C--:B------:R-:W-:Y:S08]  /*1ef0*/  HMMA.16816.F32.BF16 R68, R36, R66.reuse, R68 ;  /* 0x000000422444723c */ /* 0x080ff00000041844 */
[----:B------:R-:W-:Y:S08]  /*1f00*/  HMMA.16816.F32.BF16 R76, R32, R66, R96 ;  /* 0x00000042204c723c */ /* 0x000ff00000041860 */
[----:B-1----:R-:W-:Y:S01]  /*1f10*/  HMMA.16816.F32.BF16 R64, R16, R52, R56 ;  /* 0x000000341040723c */ /* 0x002fe20000041838 */
[----:B------:R-:W1:Y:S07]  /*1f20*/  LDSM.16.M88.4 R56, [R235+0x2800] ;  /* 0x00280000eb38783b */ /* 0x000e6e0000000200 */
[----:B------:R-:W-:Y:S08]  /*1f30*/  HMMA.16816.F32.BF16 R68, R28, R62, R68 ;  /* 0x0000003e1c44723c */ /* 0x000ff00000041844 */
[----:B--2---:R-:W-:Y:S08]  /*1f40*/  HMMA.16816.F32.BF16 R80, R12, R44, R72 ;  /* 0x0000002c0c50723c */ /* 0x004ff00000041848 */
[----:B------:R-:W-:Y:S08]  /*1f50*/  HMMA.16816.F32.BF16 R76, R24, R62, R76 ;  /* 0x0000003e184c723c */ /* 0x000ff0000004184c */
[----:B---3--:R-:W-:Y:S08]  /*1f60*/  HMMA.16816.F32.BF16 R72, R36, R48, R104 ;  /* 0x000000302448723c */ /* 0x008ff00000041868 */
[----:B------:R-:W-:Y:S01]  /*1f70*/  HMMA.16816.F32.BF16 R132, R40, R88, R132 ;  /* 0x000000582884723c */ /* 0x000fe20000041884 */
[----:B------:R-:W-:-:S04]  /*1f80*/  FMUL.FTZ R0, R80, c[0x0][0x320] ;  /* 0x0000c80050007a20 */ /* 0x000fc80000410000 */
[----:B------:R2:W3:Y:S03]  /*1f90*/  MUFU.TANH R156, R0 ;  /* 0x00000000009c7308 */ /* 0x0004e60000002400 */
[C---:B------:R-:W-:Y:S08]  /*1fa0*/  HMMA.16816.F32.BF16 R100, R40.reuse, R90, R100 ;  /* 0x0000005a2864723c */ /* 0x040ff00000041864 */
[----:B------:R-:W-:Y:S01]  /*1fb0*/  HMMA.16816.F32.BF16 R124, R40, R112, R124 ;  /* 0x00000070287c723c */ /* 0x000fe2000004187c */
[----:B--2---:R-:W-:-:S07]  /*1fc0*/  FMUL.FTZ R0, R81, c[0x0][0x320] ;  /* 0x0000c80051007a20 */ /* 0x004fce0000410000 */
[----:B------:R-:W-:Y:S01]  /*1fd0*/  HMMA.16816.F32.BF16 R116, R40, R114, R116 ;  /* 0x000000722874723c */ /* 0x000fe20000041874 */
[----:B------:R-:W2:Y:S01]  /*1fe0*/  LDSM.16.M88.4 R40, [R230+0x6900] ;  /* 0x00690000e628783b */ /* 0x000ea20000000200 */
[----:B------:R4:W1:Y:S06]  /*1ff0*/  MUFU.TANH R151, R0 ;  /* 0x0000000000977308 */ /* 0x00086c0000002400 */
[----:B------:R-:W-:Y:S08]  /*2000*/  HMMA.16816.F32.BF16 R84, R8, R44, R64 ;  /* 0x0000002c0854723c */ /* 0x000ff00000041840 */
[----:B------:R-:W-:Y:S01]  /*2010*/  HMMA.16816.F32.BF16 R64, R20, R54, R68 ;  /* 0x000000361440723c */ /* 0x000fe20000041844 */
[----:B----4-:R-:W-:-:S04]  /*2020*/  FMUL.FTZ R0, R82, c[0x0][0x320] ;  /* 0x0000c80052007a20 */ /* 0x010fc80000410000 */
[----:B------:R4:W1:Y:S03]  /*2030*/  MUFU.TANH R150, R0 ;  /* 0x0000000000967308 */ /* 0x0008660000002400 */
[----:B------:R-:W-:Y:S08]  /*2040*/  HMMA.16816.F32.BF16 R60, R32, R48, R92 ;  /* 0x00000030203c723c */ /* 0x000ff0000004185c */
[----:B------:R-:W-:Y:S01]  /*2050*/  HMMA.16816.F32.BF16 R68, R16, R54, R76 ;  /* 0x000000361044723c */ /* 0x000fe2000004184c */
[----:B------:R-:W5:Y:S01]  /*2060*/  LDSM.16.M88.4 R52, [R229+0x2800] ;  /* 0x00280000e534783b */ /* 0x000f620000000200 */
[----:B----4-:R-:W-:-:S06]  /*2070*/  FMUL.FTZ R0, R83, c[0x0][0x320] ;  /* 0x0000c80053007a20 */ /* 0x010fcc0000410000 */
[----:B-1----:R-:W-:Y:S01]  /*2080*/  HMMA.16816.F32.BF16 R72, R28, R56, R72 ;  /* 0x000000381c48723c */ /* 0x002fe20000041848 */
[----:B------:R1:W4:Y:S07]  /*2090*/  MUFU.TANH R149, R0 ;  /* 0x0000000000957308 */ /* 0x00032e0000002400 */
[----:B------:R-:W-:Y:S08]  /*20a0*/  HMMA.16816.F32.BF16 R76, R12, R46, R64 ;  /* 0x0000002e0c4c723c */ /* 0x000ff00000041840 */
[----:B------:R-:W-:Y:S01]  /*20b0*/  HMMA.16816.F32.BF16 R64, R24, R56, R60 ;  /* 0x000000381840723c */ /* 0x000fe2000004183c */
[----:B------:R-:W3:Y:S01]  /*20c0*/  LDSM.16.M88.4 R60, [R224+0x7100] ;  /* 0x00710000e03c783b */ /* 0x000ee20000000200 */
[----:B-1----:R-:W-:-:S04]  /*20d0*/  FMUL.FTZ R0, R84, c[0x0][0x320] ;  /* 0x0000c80054007a20 */ /* 0x002fc80000410000 */
[----:B------:R1:W1:Y:S02]  /*20e0*/  MUFU.TANH R148, R0 ;  /* 0x0000000000947308 */ /* 0x0002640000002400 */
[----:B------:R-:W-:Y:S08]  /*20f0*/  HMMA.16816.F32.BF16 R88, R8, R46, R68 ;  /* 0x0000002e0858723c */ /* 0x000ff00000041844 */
[----:B------:R-:W-:Y:S01]  /*2100*/  HMMA.16816.F32.BF16 R44, R36, R50, R108 ;  /* 0x00000032242c723c */ /* 0x000fe2000004186c */
[----:B-1----:R-:W-:-:S07]  /*2110*/  FMUL.FTZ R0, R85, c[0x0][0x320] ;  /* 0x0000c80055007a20 */ /* 0x002fce0000410000 */
[----:B--2---:R-:W-:Y:S01]  /*2120*/  HMMA.16816.F32.BF16 R68, R20, R40, R72 ;  /* 0x000000281444723c */ /* 0x004fe20000041848 */
[----:B------:R1:W2:Y:S07]  /*2130*/  MUFU.TANH R147, R0 ;  /* 0x0000000000937308 */ /* 0x0002ae0000002400 */
[----:B------:R-:W-:Y:S08]  /*2140*/  HMMA.16816.F32.BF16 R72, R32, R50, R120 ;  /* 0x000000322048723c */ /* 0x000ff00000041878 */
[----:B------:R-:W-:Y:S01]  /*2150*/  HMMA.16816.F32.BF16 R48, R16, R40, R64 ;  /* 0x000000281030723c */ /* 0x000fe20000041840 */
[----:B-1----:R-:W-:-:S04]  /*2160*/  FMUL.FTZ R0, R86, c[0x0][0x320] ;  /* 0x0000c80056007a20 */ /* 0x002fc80000410000 */
[----:B------:R1:W1:Y:S03]  /*2170*/  MUFU.TANH R146, R0 ;  /* 0x0000000000927308 */ /* 0x0002660000002400 */
[----:B------:R-:W-:Y:S01]  /*2180*/  HMMA.16816.F32.BF16 R64, R28, R58, R44 ;  /* 0x0000003a1c40723c */ /* 0x000fe2000004182c */
[----:B------:R-:W2:Y:S01]  /*2190*/  LDSM.16.M88.4 R44, [R235+0x3000] ;  /* 0x00300000eb2c783b */ /* 0x000ea20000000200 */
[----:B-1----:R-:W-:Y:S11]  /*21a0*/  FMUL.FTZ R0, R87, c[0x0][0x320] ;  /* 0x0000c80057007a20 */ /* 0x002ff60000410000 */
[----:B------:R-:W-:Y:S03]  /*21b0*/  @!UPT UIADD3 URZ, URZ, URZ, URZ ;  /* 0x0000003f3f3ff290 */ /* 0x000fe6000fffe03f */
[----:B-----5:R-:W-:Y:S01]  /*21c0*/  HMMA.16816.F32.BF16 R80, R8, R52, R48 ;  /* 0x000000340850723c */ /* 0x020fe20000041830 */
[----:B------:R1:W1:Y:S07]  /*21d0*/  MUFU.TANH R115, R0 ;  /* 0x0000000000737308 */ /* 0x00026e0000002400 */
[----:B------:R-:W-:Y:S08]  /*21e0*/  HMMA.16816.F32.BF16 R64, R20, R42, R64 ;  /* 0x0000002a1440723c */ /* 0x000ff00000041840 */
[----:B---3--:R-:W-:Y:S01]  /*21f0*/  HMMA.16816.F32.BF16 R48, R32, R60, R128 ;  /* 0x0000003c2030723c */ /* 0x008fe20000041880 */
[----:B-1----:R-:W-:-:S04]  /*2200*/  FMUL.FTZ R0, R76, c[0x0][0x320] ;  /* 0x0000c8004c007a20 */ /* 0x002fc80000410000 */
[----:B------:R1:W3:Y:S02]  /*2210*/  MUFU.TANH R145, R0 ;  /* 0x0000000000917308 */ /* 0x0002e40000002400 */
[----:B-1----:R-:W-:-:S06]  /*2220*/  FMUL.FTZ R0, R77, c[0x0][0x320] ;  /* 0x0000c8004d007a20 */ /* 0x002fcc0000410000 */
[----:B------:R1:W1:Y:S02]  /*2230*/  MUFU.TANH R114, R0 ;  /* 0x0000000000727308 */ /* 0x0002640000002400 */
        /* <DEDUP_REMOVED lines=8> */
[----:B-1----:R-:W-:-:S04]  /*22c0*/  FMUL.FTZ R0, R88, c[0x0][0x320] ;  /* 0x0000c80058007a20 */ /* 0x002fc80000410000 */
[----:B------:R1:W1:Y:S11]  /*22d0*/  MUFU.TANH R111, R0 ;  /* 0x00000000006f7308 */ /* 0x0002760000002400 */
[----:B------:R-:W-:Y:S01]  /*22e0*/  HMMA.16816.F32.BF16 R68, R16, R42, R68 ;  /* 0x0000002a1044723c */ /* 0x000fe20000041844 */
[----:B------:R-:W3:Y:S01]  /*22f0*/  LDSM.16.M88.4 R40, [R229+0x3000] ;  /* 0x00300000e528783b */ /* 0x000ee20000000200 */
[----:B-1----:R-:W-:-:S06]  /*2300*/  FMUL.FTZ R0, R89, c[0x0][0x320] ;  /* 0x0000c80059007a20 */ /* 0x002fcc0000410000 */
[----:B--2---:R-:W-:Y:S01]  /*2310*/  HMMA.16816.F32.BF16 R72, R28, R44, R72 ;  /* 0x0000002c1c48723c */ /* 0x004fe20000041848 */
[----:B------:R1:W2:Y:S11]  /*2320*/  MUFU.TANH R110, R0 ;  /* 0x00000000006e7308 */ /* 0x0002b60000002400 */
[----:B------:R-:W-:Y:S04]  /*2330*/  @!UPT UIADD3 URZ, URZ, URZ, URZ ;  /* 0x0000003f3f3ff290 */ /* 0x000fe8000fffe03f */
[----:B------:R-:W-:Y:S01]  /*2340*/  HMMA.16816.F32.BF16 R84, R8, R54, R68 ;  /* 0x000000360854723c */ /* 0x000fe20000041844 */
[----:B-1----:R-:W-:-:S04]  /*2350*/  FMUL.FTZ R0, R90, c[0x0][0x320] ;  /* 0x0000c8005a007a20 */ /* 0x002fc80000410000 */
[----:B------:R1:W1:Y:S03]  /*2360*/  MUFU.TANH R109, R0 ;  /* 0x00000000006d7308 */ /* 0x0002660000002400 */
[----:B-----5:R-:W-:Y:S08]  /*2370*/  HMMA.16816.F32.BF16 R68, R20, R56, R72 ;  /* 0x000000381444723c */ /* 0x020ff00000041848 */
[----:B------:R-:W-:Y:S01]  /*2380*/  HMMA.16816.F32.BF16 R72, R32, R62, R136 ;  /* 0x0000003e2048723c */ /* 0x000fe20000041888 */
[----:B-1----:R-:W-:-:S04]  /*2390*/  FMUL.FTZ R0, R91, c[0x0][0x320] ;  /* 0x0000c8005b007a20 */ /* 0x002fc80000410000 */
[----:B------:R1:W1:Y:S11]  /*23a0*/  MUFU.TANH R107, R0 ;  /* 0x00000000006b7308 */ /* 0x0002760000002400 */
[----:B------:R-:W-:Y:S08]  /*23b0*/  @!UPT UIADD3 URZ, URZ, URZ, URZ ;  /* 0x0000003f3f3ff290 */ /* 0x000ff0000fffe03f */
[----:B------:R-:W-:Y:S01]  /*23c0*/  HMMA.16816.F32.BF16 R72, R24, R46, R72 ;  /* 0x0000002e1848723c */ /* 0x000fe20000041848 */
[----:B-1----:R-:W-:-:S04]  /*23d0*/  FMUL.FTZ R0, R76, c[0x0][0x320] ;  /* 0x0000c8004c007a20 */ /* 0x002fc80000410000 */
[----:B------:R1:W1:Y:S02]  /*23e0*/  MUFU.TANH R108, R0 ;  /* 0x00000000006c7308 */ /* 0x0002640000002400 */
[----:B-1----:R-:W-:Y:S11]  /*23f0*/  FMUL.FTZ R0, R77, c[0x0][0x320] ;  /* 0x0000c8004d007a20 */ /* 0x002ff60000410000 */
[----:B------:R-:W-:Y:S06]  /*2400*/  @!UPT UIADD3 URZ, URZ, URZ, URZ ;  /* 0x0000003f3f3ff290 */ /* 0x000fec000fffe03f */
[----:B------:R-:W-:Y:S01]  /*2410*/  HMMA.16816.F32.BF16 R72, R16, R58, R72 ;  /* 0x0000003a1048723c */ /* 0x000fe20000041848 */
[----:B------:R1:W1:Y:S02]  /*2420*/  MUFU.TANH R106, R0 ;  /* 0x00000000006a7308 */ /* 0x0002640000002400 */
[----:B-1----:R-:W-:-:S06]  /*2430*/  FMUL.FTZ R0, R78, c[0x0][0x320] ;  /* 0x0000c8004e007a20 */ /* 0x002fcc0000410000 */
[----:B------:R1:W1:Y:S11]  /*2440*/  MUFU.TANH R105, R0 ;  /* 0x0000000000697308 */ /* 0x0002760000002400 */
[----:B------:R-:W-:Y:S04]  /*2450*/  @!UPT UIADD3 URZ, URZ, URZ, URZ ;  /* 0x0000003f3f3ff290 */ /* 0x000fe8000fffe03f */
[----:B---3--:R-:W-:Y:S01]  /*2460*/  HMMA.16816.F32.BF16 R72, R8, R42, R72 ;  /* 0x0000002a0848723c */ /* 0x008fe20000041848 */
[----:B-1----:R-:W-:-:S07]  /*2470*/  FMUL.FTZ R0, R79, c[0x0][0x320] ;  /* 0x0000c8004f007a20 */ /* 0x002fce0000410000 */
[----:B------:R-:W-:Y:S01]  /*2480*/  HMMA.16816.F32.BF16 R76, R12, R54, R64 ;  /* 0x000000360c4c723c */ /* 0x000fe20000041840 */
[----:B------:R1:W3:Y:S07]  /*2490*/  MUFU.TANH R104, R0 ;  /* 0x0000000000687308 */ /* 0x0002ee0000002400 */
[----:B------:R-:W-:Y:S01]  /*24a0*/  HMMA.16816.F32.BF16 R64, R24, R44, R48 ;  /* 0x0000002c1840723c */ /* 0x000fe20000041830 */
[----:B------:R-:W5:Y:S07]  /*24b0*/  LDSM.16.M88.4 R48, [R224+0x7900] ;  /* 0x00790000e030783b */ /* 0x000f6e0000000200 */
[----:B------:R-:W-:-:S02]  /*24c0*/  FMUL.FTZ R72, R72, c[0x0][0x320] ;  /* 0x0000c80048487a20 */ /* 0x000fc40000410000 */
[----:B------:R-:W-:Y:S02]  /*24d0*/  FMUL.FTZ R73, R73, c[0x0][0x320] ;  /* 0x0000c80049497a20 */ /* 0x000fe40000410000 */
[----:B------:R-:W-:Y:S01]  /*24e0*/  FMUL.FTZ R74, R74, c[0x0][0x320] ;  /* 0x0000c8004a4a7a20 */ /* 0x000fe20000410000 */
[----:B------:R-:W-:Y:S01]  /*24f0*/  HMMA.16816.F32.BF16 R52, R36, R62, R100 ;  /* 0x0000003e2434723c */ /* 0x000fe20000041864 */
[----:B------:R-:W2:Y:S01]  /*2500*/  MUFU.TANH R72, R72 ;  /* 0x0000004800487308 */ /* 0x000ea20000002400 */
[----:B-1----:R-:W-:-:S07]  /*2510*/  FMUL.FTZ R0, R80, c[0x0][0x320] ;  /* 0x0000c80050007a20 */ /* 0x002fce0000410000 */
[----:B------:R1:W1:Y:S02]  /*2520*/  MUFU.TANH R99, R0 ;  /* 0x0000000000637308 */ /* 0x0002640000002400 */
[----:B------:R-:W-:Y:S06]  /*2530*/  HMMA.16816.F32.BF16 R60, R16, R56, R64 ;  /* 0x00000038103c723c */ /* 0x000fec0000041840 */
[----:B------:R-:W2:Y:S07]  /*2540*/  MUFU.TANH R73, R73 ;  /* 0x0000004900497308 */ /* 0x000eae0000002400 */
[----:B------:R-:W-:Y:S01]  /*2550*/  HMMA.16816.F32.BF16 R64, R28, R46, R52 ;  /* 0x0000002e1c40723c */ /* 0x000fe20000041834 */
[----:B-1----:R-:W-:Y:S01]  /*2560*/  FMUL.FTZ R0, R81, c[0x0][0x320] ;  /* 0x0000c80051007a20 */ /* 0x002fe20000410000 */
[----:B------:R-:W1:Y:S01]  /*2570*/  LDSM.16.M88.4 R52, [R235+0x3800] ;  /* 0x00380000eb34783b */ /* 0x000e620000000200 */
[----:B------:R-:W1:Y:S03]  /*2580*/  MUFU.TANH R74, R74 ;  /* 0x0000004a004a7308 */ /* 0x000e660000002400 */
[----:B------:R-:W1:Y:S05]  /*2590*/  LDSM.16.M88.4 R44, [R230+0x7900] ;  /* 0x00790000e62c783b */ /* 0x000e6a0000000200 */
[----:B------:R2:W1:Y:S02]  /*25a0*/  MUFU.TANH R98, R0 ;  /* 0x0000000000627308 */ /* 0x0004640000002400 */
[----:B--2---:R-:W-:-:S06]  /*25b0*/  FMUL.FTZ R0, R82, c[0x0][0x320] ;  /* 0x0000c80052007a20 */ /* 0x004fcc0000410000 */
[----:B------:R2:W1:Y:S02]  /*25c0*/  MUFU.TANH R95, R0 ;  /* 0x00000000005f7308 */ /* 0x0004640000002400 */
[----:B--2---:R-:W-:Y:S02]  /*25d0*/  FMUL.FTZ R0, R83, c[0x0][0x320] ;  /* 0x0000c80053007a20 */ /* 0x004fe40000410000 */
[----:B------:R-:W-:Y:S04]  /*25e0*/  HMMA.16816.F32.BF16 R80, R8, R40, R60 ;  /* 0x000000280850723c */ /* 0x000fe8000004183c */
[----:B------:R2:W1:Y:S04]  /*25f0*/  MUFU.TANH R94, R0 ;  /* 0x00000000005e7308 */ /* 0x0004680000002400 */
[----:B------:R-:W-:Y:S08]  /*2600*/  HMMA.16816.F32.BF16 R60, R20, R58, R64 ;  /* 0x0000003a143c723c */ /* 0x000ff00000041840 */
[----:B-----5:R-:W-:Y:S01]  /*2610*/  HMMA.16816.F32.BF16 R64, R32, R48, R140 ;  /* 0x000000302040723c */ /* 0x020fe2000004188c */
[----:B--2---:R-:W-:-:S04]  /*2620*/  FMUL.FTZ R0, R76, c[0x0][0x320] ;  /* 0x0000c8004c007a20 */ /* 0x004fc80000410000 */
[----:B------:R2:W1:Y:S03]  /*2630*/  MUFU.TANH R96, R0 ;  /* 0x0000000000607308 */ /* 0x0004660000002400 */
[----:B------:R-:W-:Y:S01]  /*2640*/  HMMA.16816.F32.BF16 R32, R32, R50, R152 ;  /* 0x000000322020723c */ /* 0x000fe20000041898 */
[----:B--2---:R-:W-:Y:S11]  /*2650*/  FMUL.FTZ R0, R77, c[0x0][0x320] ;  /* 0x0000c8004d007a20 */ /* 0x004ff60000410000 */
[----:B------:R-:W-:Y:S04]  /*2660*/  @!UPT UIADD3 URZ, URZ, URZ, URZ ;  /* 0x0000003f3f3ff290 */ /* 0x000fe8000fffe03f */
[----:B-1----:R-:W-:Y:S01]  /*2670*/  HMMA.16816.F32.BF16 R64, R24, R52, R64 ;  /* 0x000000341840723c */ /* 0x002fe20000041840 */
[----:B------:R1:W2:Y:S02]  /*2680*/  MUFU.TANH R97, R0 ;  /* 0x0000000000617308 */ /* 0x0002a40000002400 */
[----:B-1----:R-:W-:-:S06]  /*2690*/  FMUL.FTZ R0, R78, c[0x0][0x320] ;  /* 0x0000c8004e007a20 */ /* 0x002fcc0000410000 */
[----:B------:R1:W1:Y:S02]  /*26a0*/  MUFU.TANH R93, R0 ;  /* 0x00000000005d7308 */ /* 0x0002640000002400 */
[----:B-1----:R-:W-:Y:S02]  /*26b0*/  FMUL.FTZ R0, R79, c[0x0][0x320] ;  /* 0x0000c8004f007a20 */ /* 0x002fe40000410000 */
[----:B------:R-:W-:Y:S04]  /*26c0*/  HMMA.16816.F32.BF16 R76, R12, R40, R68 ;  /* 0x000000280c4c723c */ /* 0x000fe80000041844 */
[----:B------:R1:W1:Y:S04]  /*26d0*/  MUFU.TANH R92, R0 ;  /* 0x00000000005c7308 */ /* 0x0002680000002400 */
[----:B------:R-:W-:Y:S01]  /*26e0*/  HMMA.16816.F32.BF16 R68, R36, R48, R124 ;  /* 0x000000302444723c */ /* 0x000fe2000004187c */
[----:B-1----:R-:W-:-:S04]  /*26f0*/  FMUL.FTZ R0, R84, c[0x0][0x320] ;  /* 0x0000c80054007a20 */ /* 0x002fc80000410000 */
[----:B------:R1:W1:Y:S11]  /*2700*/  MUFU.TANH R91, R0 ;  /* 0x00000000005b7308 */ /* 0x0002760000002400 */
[----:B------:R-:W-:Y:S08]  /*2710*/  @!UPT UIADD3 URZ, URZ, URZ, URZ ;  /* 0x0000003f3f3ff290 */ /* 0x000ff0000fffe03f */
[----:B------:R-:W-:Y:S01]  /*2720*/  HMMA.16816.F32.BF16 R56, R28, R52, R68 ;  /* 0x000000341c38723c */ /* 0x000fe20000041844 */
[----:B-1----:R-:W-:-:S07]  /*2730*/  FMUL.FTZ R0, R85, c[0x0][0x320] ;  /* 0x0000c80055007a20 */ /* 0x002fce0000410000 */
[----:B------:R-:W-:Y:S01]  /*2740*/  HMMA.16816.F32.BF16 R68, R12, R42, R60 ;  /* 0x0000002a0c44723c */ /* 0x000fe2000004183c */
[----:B------:R1:W1:Y:S07]  /*2750*/  MUFU.TANH R90, R0 ;  /* 0x00000000005a7308 */ /* 0x00026e0000002400 */
[----:B------:R-:W-:Y:S01]  /*2760*/  HMMA.16816.F32.BF16 R60, R36, R50, R116 ;  /* 0x00000032243c723c */ /* 0x000fe20000041874 */
[----:B------:R-:W5:Y:S01]  /*2770*/  LDSM.16.M88.4 R36, [R229+0x3800] ;  /* 0x00380000e524783b */ /* 0x000f620000000200 */
[----:B------:R-:W-:-:S06]  /*2780*/  DEPBAR.LE SB0, 0x0 ;  /* 0x000080000000791a */ /* 0x000fcc0000000000 */
[----:B------:R-:W-:Y:S01]  /*2790*/  HMMA.16816.F32.BF16 R56, R20, R44, R56 ;  /* 0x0000002c1438723c */ /* 0x000fe20000041838 */
[----:B-1----:R-:W-:-:S04]  /*27a0*/  FMUL.FTZ R0, R86, c[0x0][0x320] ;  /* 0x0000c80056007a20 */ /* 0x002fc80000410000 */
[----:B------:R1:W1:Y:S03]  /*27b0*/  MUFU.TANH R86, R0 ;  /* 0x0000000000567308 */ /* 0x0002660000002400 */
[----:B------:R-:W-:Y:S01]  /*27c0*/  HMMA.16816.F32.BF16 R40, R16, R44, R64 ;  /* 0x0000002c1028723c */ /* 0x000fe20000041840 */
[----:B------:R-:W-:Y:S02]  /*27d0*/  FMUL.FTZ R69, R69, c[0x0][0x320] ;  /* 0x0000c80045457a20 */ /* 0x000fe40000410000 */
[----:B------:R-:W-:Y:S02]  /*27e0*/  FMUL.FTZ R70, R70, c[0x0][0x320] ;  /* 0x0000c80046467a20 */ /* 0x000fe40000410000 */
[----:B------:R-:W-:Y:S02]  /*27f0*/  FMUL.FTZ R71, R71, c[0x0][0x320] ;  /* 0x0000c80047477a20 */ /* 0x000fe40000410000 */
[----:B------:R-:W2:Y:S01]  /*2800*/  MUFU.TANH R69, R69 ;  /* 0x0000004500457308 */ /* 0x000ea20000002400 */
[----:B------:R-:W-:Y:S01]  /*2810*/  HMMA.16816.F32.BF16 R28, R28, R54, R60 ;  /* 0x000000361c1c723c */ /* 0x000fe2000004183c */
[----:B-1----:R-:W-:-:S06]  /*2820*/  FMUL.FTZ R0, R87, c[0x0][0x320] ;  /* 0x0000c80057007a20 */ /* 0x002fcc0000410000 */
[----:B------:R-:W1:Y:S01]  /*2830*/  MUFU.TANH R70, R70 ;  /* 0x0000004600467308 */ /* 0x000e620000002400 */
[----:B------:R-:W-:Y:S07]  /*2840*/  HMMA.16816.F32.BF16 R52, R24, R54, R32 ;  /* 0x000000361834723c */ /* 0x000fee0000041820 */
[----:B------:R1:W1:Y:S01]  /*2850*/  MUFU.TANH R88, R0 ;  /* 0x0000000000587308 */ /* 0x0002620000002400 */
[----:B-----5:R-:W-:Y:S07]  /*2860*/  HMMA.16816.F32.BF16 R56, R12, R36, R56 ;  /* 0x000000240c38723c */ /* 0x020fee0000041838 */
[----:B------:R-:W2:Y:S01]  /*2870*/  MUFU.TANH R71, R71 ;  /* 0x0000004700477308 */ /* 0x000ea20000002400 */
[----:B------:R-:W-:Y:S01]  /*2880*/  HMMA.16816.F32.BF16 R20, R20, R46, R28 ;  /* 0x0000002e1414723c */ /* 0x000fe2000004181c */
[----:B-1----:R-:W-:-:S07]  /*2890*/  FMUL.FTZ R0, R76, c[0x0][0x320] ;  /* 0x0000c8004c007a20 */ /* 0x002fce0000410000 */
[----:B------:R-:W-:Y:S01]  /*28a0*/  HMMA.16816.F32.BF16 R16, R16, R46, R52 ;  /* 0x0000002e1010723c */ /* 0x000fe20000041834 */
[----:B------:R1:W1:Y:S07]  /*28b0*/  MUFU.TANH R89, R0 ;  /* 0x0000000000597308 */ /* 0x00026e0000002400 */
[----:B------:R-:W-:Y:S01]  /*28c0*/  HMMA.16816.F32.BF16 R24, R8, R36, R40 ;  /* 0x000000240818723c */ /* 0x000fe20000041828 */
[----:B------:R-:W-:Y:S02]  /*28d0*/  FMUL.FTZ R56, R56, c[0x0][0x320] ;  /* 0x0000c80038387a20 */ /* 0x000fe40000410000 */
[----:B------:R-:W-:-:S02]  /*28e0*/  FMUL.FTZ R57, R57, c[0x0][0x320] ;  /* 0x0000c80039397a20 */ /* 0x000fc40000410000 */
[----:B------:R-:W-:Y:S02]  /*28f0*/  FMUL.FTZ R58, R58, c[0x0][0x320] ;  /* 0x0000c8003a3a7a20 */ /* 0x000fe40000410000 */
[----:B------:R-:W2:Y:S01]  /*2900*/  MUFU.TANH R56, R56 ;  /* 0x0000003800387308 */ /* 0x000ea20000002400 */
[----:B------:R-:W-:Y:S01]  /*2910*/  HMMA.16816.F32.BF16 R12, R12, R38, R20 ;  /* 0x000000260c0c723c */ /* 0x000fe20000041814 */
[----:B-1----:R-:W-:-:S06]  /*2920*/  FMUL.FTZ R0, R77, c[0x0][0x320] ;  /* 0x0000c8004d007a20 */ /* 0x002fcc0000410000 */
[----:B------:R1:W1:Y:S01]  /*2930*/  MUFU.TANH R87, R0 ;  /* 0x0000000000577308 */ /* 0x0002620000002400 */
[----:B------:R-:W-:Y:S07]  /*2940*/  HMMA.16816.F32.BF16 R8, R8, R38, R16 ;  /* 0x000000260808723c */ /* 0x000fee0000041810 */
[----:B------:R-:W2:Y:S01]  /*2950*/  MUFU.TANH R57, R57 ;  /* 0x0000003900397308 */ /* 0x000ea20000002400 */
[----:B------:R-:W-:Y:S02]  /*2960*/  FMUL.FTZ R24, R24, c[0x0][0x320] ;  /* 0x0000c80018187a20 */ /* 0x000fe40000410000 */
[----:B------:R-:W-:-:S02]  /*2970*/  FMUL.FTZ R25, R25, c[0x0][0x320] ;  /* 0x0000c80019197a20 */ /* 0x000fc40000410000 */
[----:B------:R-:W-:Y:S02]  /*2980*/  FMUL.FTZ R26, R26, c[0x0][0x320] ;  /* 0x0000c8001a1a7a20 */ /* 0x000fe40000410000 */
[----:B------:R-:W-:Y:S01]  /*2990*/  FMUL.FTZ R27, R27, c[0x0][0x320] ;  /* 0x0000c8001b1b7a20 */ /* 0x000fe20000410000 */
[----:B------:R-:W2:Y:S01]  /*29a0*/  MUFU.TANH R58, R58 ;  /* 0x0000003a003a7308 */ /* 0x000ea20000002400 */
[----:B-1----:R-:W-:Y:S02]  /*29b0*/  FMUL.FTZ R0, R78, c[0x0][0x320] ;  /* 0x0000c8004e007a20 */ /* 0x002fe40000410000 */
[----:B------:R-:W-:Y:S02]  /*29c0*/  FMUL.FTZ R12, R12, c[0x0][0x320] ;  /* 0x0000c8000c0c7a20 */ /* 0x000fe40000410000 */
[----:B------:R-:W-:Y:S02]  /*29d0*/  FMUL.FTZ R13, R13, c[0x0][0x320] ;  /* 0x0000c8000d0d7a20 */ /* 0x000fe40000410000 */
[----:B------:R-:W-:Y:S01]  /*29e0*/  FMUL.FTZ R14, R14, c[0x0][0x320] ;  /* 0x0000c8000e0e7a20 */ /* 0x000fe20000410000 */
[----:B------:R1:W1:Y:S01]  /*29f0*/  MUFU.TANH R85, R0 ;  /* 0x0000000000557308 */ /* 0x0002620000002400 */
[----:B------:R-:W-:-:S02]  /*2a00*/  FMUL.FTZ R15, R15, c[0x0][0x320] ;  /* 0x0000c8000f0f7a20 */ /* 0x000fc40000410000 */
[----:B------:R-:W-:Y:S02]  /*2a10*/  FMUL.FTZ R8, R8, c[0x0][0x320] ;  /* 0x0000c80008087a20 */ /* 0x000fe40000410000 */
[----:B------:R-:W-:Y:S02]  /*2a20*/  FMUL.FTZ R9, R9, c[0x0][0x320] ;  /* 0x0000c80009097a20 */ /* 0x000fe40000410000 */
[----:B------:R-:W-:Y:S01]  /*2a30*/  FMUL.FTZ R10, R10, c[0x0][0x320] ;  /* 0x0000c8000a0a7a20 */ /* 0x000fe20000410000 */
[----:B------:R-:W2:Y:S01]  /*2a40*/  MUFU.TANH R49, R24 ;  /* 0x0000001800317308 */ /* 0x000ea20000002400 */
[----:B------:R-:W-:Y:S02]  /*2a50*/  FMUL.FTZ R11, R11, c[0x0][0x320] ;  /* 0x0000c8000b0b7a20 */ /* 0x000fe40000410000 */
[----:B-1----:R-:W-:-:S05]  /*2a60*/  FMUL.FTZ R0, R79, c[0x0][0x320] ;  /* 0x0000c8004f007a20 */ /* 0x002fca0000410000 */
[----:B------:R-:W1:Y:S08]  /*2a70*/  MUFU.TANH R50, R25 ;  /* 0x0000001900327308 */ /* 0x000e700000002400 */
[----:B------:R5:W1:Y:S08]  /*2a80*/  MUFU.TANH R84, R0 ;  /* 0x0000000000547308 */ /* 0x000a700000002400 */
[----:B------:R-:W1:Y:S01]  /*2a90*/  MUFU.TANH R52, R26 ;  /* 0x0000001a00347308 */ /* 0x000e620000002400 */
[----:B-----5:R-:W-:-:S07]  /*2aa0*/  FMUL.FTZ R0, R80, c[0x0][0x320] ;  /* 0x0000c80050007a20 */ /* 0x020fce0000410000 */
        /* <DEDUP_REMOVED lines=17> */
[----:B------:R5:W1:Y:S02]  /*2bc0*/  MUFU.TANH R68, R0 ;  /* 0x0000000000447308 */ /* 0x000a640000002400 */
[----:B-----5:R-:W-:-:S06]  /*2bd0*/  FMUL.FTZ R0, R75, c[0x0][0x320] ;  /* 0x0000c8004b007a20 */ /* 0x020fcc0000410000 */
[----:B------:R5:W1:Y:S02]  /*2be0*/  MUFU.TANH R48, R0 ;  /* 0x0000000000307308 */ /* 0x000a640000002400 */
[----:B-----5:R-:W-:-:S06]  /*2bf0*/  FMUL.FTZ R0, R59, c[0x0][0x320] ;  /* 0x0000c8003b007a20 */ /* 0x020fcc0000410000 */
[----:B------:R5:W1:Y:S02]  /*2c00*/  MUFU.TANH R41, R0 ;  /* 0x0000000000297308 */ /* 0x000a640000002400 */
[----:B-----5:R-:W-:Y:S01]  /*2c10*/  IADD3 R0, R158, R157, RZ ;  /* 0x0000009d9e007210 */ /* 0x020fe20007ffe0ff */
[----:B------:R-:W-:Y:S06]  /*2c20*/  BAR.SYNC.DEFER_BLOCKING 0x0 ;  /* 0x0000000000007b1d */ /* 0x000fec0000010000 */
[----:B------:R-:W-:Y:S05]  /*2c30*/  @!P1 BRA `(.L_x_644) ;  /* 0x0000025000009947 */ /* 0x000fea0003800000 */
[----:B-1234-:R-:W-:-:S04]  /*2c40*/  ULEA.HI.SX32 UR5, UR18, 0xfffffffe, 0x1a ;  /* 0xfffffffe12057891 */ /* 0x01efc8000f8fd23f */
[----:B------:R-:W-:Y:S02]  /*2c50*/  USHF.R.S32.HI UR4, URZ, 0x1f, UR5 ;  /* 0x0000001f3f047899 */ /* 0x000fe40008011405 */
[----:B------:R-:W-:Y:S01]  /*2c60*/  UIMAD UR9, UR9, UR5, URZ ;  /* 0x00000005090972a4 */ /* 0x000fe2000f8e023f */
[----:B------:R-:W-:Y:S01]  /*2c70*/  IMAD.WIDE.U32 R8, R159, UR5, R162 ;  /* 0x000000059f087c25 */ /* 0x000fe2000f8e00a2 */
[----:B------:R-:W-:Y:S02]  /*2c80*/  USHF.L.U32 UR5, UR6, 0x5, URZ ;  /* 0x0000000506057899 */ /* 0x000fe4000800063f */
[----:B------:R-:W-:Y:S02]  /*2c90*/  UIMAD UR4, UR4, UR10, UR9 ;  /* 0x0000000a040472a4 */ /* 0x000fe4000f8e0209 */
[----:B------:R-:W-:Y:S01]  /*2ca0*/  LEA R6, P2, R8, c[0x0][0x1c8], 0x1 ;  /* 0x0000720008067a11 */ /* 0x000fe200078408ff */
[----:B------:R-:W-:Y:S01]  /*2cb0*/  USHF.L.U64.HI UR6, UR6, 0x5, UR7 ;  /* 0x0000000506067899 */ /* 0x000fe20008010207 */
[----:B------:R-:W-:Y:S01]  /*2cc0*/  IMAD.U32 R14, RZ, RZ, UR5 ;  /* 0x00000005ff0e7e24 */ /* 0x000fe2000f8e00ff */
[----:B------:R-:W-:Y:S01]  /*2cd0*/  UIADD3 UR7, UP0, UR20, 0x80, URZ ;  /* 0x0000008014077890 */ /* 0x000fe2000ff1e03f */
[----:B------:R-:W-:-:S03]  /*2ce0*/  IADD3 R3, R9, UR4, RZ ;  /* 0x0000000409037c10 */ /* 0x000fc6000fffe0ff */
[----:B------:R-:W-:Y:S01]  /*2cf0*/  UIADD3.X UR4, URZ, UR14, URZ, UP0, !UPT ;  /* 0x0000000e3f047290 */ /* 0x000fe200087fe43f */
[----:B------:R-:W-:Y:S01]  /*2d00*/  LEA.HI.X R7, R8, c[0x0][0x1cc], R3, 0x1, P2 ;  /* 0x0000730008077a11 */ /* 0x000fe200010f0c03 */
[----:B------:R-:W-:Y:S01]  /*2d10*/  IMAD.SHL.U32 R3, R160, 0x2, RZ ;  /* 0x00000002a0037824 */ /* 0x000fe200078e00ff */
[----:B------:R-:W-:Y:S02]  /*2d20*/  IADD3 R8, P5, R6, UR5, RZ ;  /* 0x0000000506087c10 */ /* 0x000fe4000ffbe0ff */
[----:B------:R-:W-:Y:S02]  /*2d30*/  IADD3 R14, P4, P2, R14, 0x80, R6 ;  /* 0x000000800e0e7810 */ /* 0x000fe40007a9e006 */
        /* <DEDUP_REMOVED lines=12> */
[C---:B------:R-:W-:Y:S02]  /*2e00*/  IADD3 R10, P4, R6.reuse, UR5, RZ ;  /* 0x00000005060a7c10 */ /* 0x040fe4000ff9e0ff */
[----:B------:R-:W-:Y:S02]  /*2e10*/  IADD3.X R7, R9, UR6, RZ, P6, !PT ;  /* 0x0000000609077c10 */ /* 0x000fe4000b7fe4ff */
[----:B--2---:R-:W-:Y:S02]  /*2e20*/  IADD3 R8, P2, R6, UR7, RZ ;  /* 0x0000000706087c10 */ /* 0x004fe4000ff5e0ff */
[C---:B------:R-:W-:Y:S01]  /*2e30*/  IADD3.X R11, R7.reuse, UR6, RZ, P4, !PT ;  /* 0x00000006070b7c10 */ /* 0x040fe2000a7fe4ff */
[----:B------:R3:W-:Y:S01]  /*2e40*/  LDGSTS.E.BYPASS.LTC128B.128 [R3+0x5100], [R6.64], !P3 ;  /* 0x0510000006037fae */ /* 0x0007e2000d901d56 */
[----:B------:R-:W-:-:S03]  /*2e50*/  IADD3.X R9, R7, UR4, RZ, P2, !PT ;  /* 0x0000000407097c10 */ /* 0x000fc600097fe4ff */
[----:B------:R3:W-:Y:S04]  /*2e60*/  LDGSTS.E.BYPASS.LTC128B.128 [R3+0x7100], [R12.64], !P0 ;  /* 0x071000000c037fae */ /* 0x0007e8000c101d56 */
[----:B------:R3:W-:Y:S04]  /*2e70*/  LDGSTS.E.BYPASS.LTC128B.128 [R3+0x5900], [R10.64], !P3 ;  /* 0x059000000a037fae */ /* 0x0007e8000d901d56 */
[----:B------:R3:W-:Y:S02]  /*2e80*/  LDGSTS.E.BYPASS.LTC128B.128 [R3+0x7900], [R8.64], !P0 ;  /* 0x0790000008037fae */ /* 0x0007e4000c101d56 */
.L_x_644:
[----:B-1234-:R-:W-:Y:S01]  /*2e90*/  SHF.R.S32.HI R3, RZ, 0x1f, R144 ;  /* 0x0000001fff037819 */ /* 0x01efe20000011490 */
[----:B------:R-:W-:Y:S01]  /*2ea0*/  STL [R1+0x78], R235 ;  /* 0x000078eb01007387 */ /* 0x000fe20000100800 */
[----:B------:R-:W-:Y:S01]  /*2eb0*/  UIMAD UR8, UR13, -0x40, UR8 ;  /* 0xffffffc00d0878a4 */ /* 0x000fe2000f8e0208 */
[----:B------:R-:W-:Y:S01]  /*2ec0*/  IMAD.SHL.U32 R225, R0, 0x2, RZ ;  /* 0x0000000200e17824 */ /* 0x000fe200078e00ff */
[----:B------:R-:W-:Y:S01]  /*2ed0*/  LEA.HI R5, R3, R144, RZ, 0x2 ;  /* 0x0000009003057211 */ /* 0x000fe200078f10ff */
[----:B------:R-:W-:Y:S02]  /*2ee0*/  STL [R1+0x74], R234 ;  /* 0x000074ea01007387 */ /* 0x000fe40000100800 */
[----:B------:R-:W-:Y:S01]  /*2ef0*/  IMAD R228, R2, 0x2, R225 ;  /* 0x0000000202e47824 */ /* 0x000fe200078e02e1 */
[----:B------:R-:W-:Y:S01]  /*2f00*/  LOP3.LUT R3, R5, 0x7ffffffc, RZ, 0xc0, !PT ;  /* 0x7ffffffc05037812 */ /* 0x000fe200078ec0ff */
[----:B------:R-:W-:Y:S01]  /*2f10*/  STL [R1+0x70], R233 ;  /* 0x000070e901007387 */ /* 0x000fe20000100800 */
[----:B------:R-:W-:-:S03]  /*2f20*/  LEA R226, R4, R225, 0x1 ;  /* 0x000000e104e27211 */ /* 0x000fc600078e08ff */
[----:B------:R-:W-:Y:S01]  /*2f30*/  STL [R1+0x6c], R232 ;  /* 0x00006ce801007387 */ /* 0x000fe20000100800 */
[----:B------:R-:W-:Y:S02]  /*2f40*/  IMAD.IADD R3, R144, 0x1, -R3 ;  /* 0x0000000190037824 */ /* 0x000fe400078e0a03 */
[----:B------:R-:W-:Y:S01]  /*2f50*/  IMAD R227, R2, 0x2, R226 ;  /* 0x0000000202e37824 */ /* 0x000fe200078e02e2 */
[----:B------:R-:W-:Y:S04]  /*2f60*/  STL [R1+0x68], R231 ;  /* 0x000068e701007387 */ /* 0x000fe80000100800 */
[----:B------:R-:W-:Y:S04]  /*2f70*/  STL [R1+0x64], R230 ;  /* 0x000064e601007387 */ /* 0x000fe80000100800 */
[----:B------:R-:W-:Y:S04]  /*2f80*/  STL [R1+0x60], R229 ;  /* 0x000060e501007387 */ /* 0x000fe80000100800 */
[----:B------:R-:W-:Y:S04]  /*2f90*/  STL [R1+0x5c], R224 ;  /* 0x00005ce001007387 */ /* 0x000fe80000100800 */
[----:B------:R1:W-:Y:S04]  /*2fa0*/  STL [R1+0x58], R5 ;  /* 0x0000580501007387 */ /* 0x0003e80000100800 */
[----:B------:R-:W-:Y:S04]  /*2fb0*/  LDSM.16.MT88.4 R64, [R226+0x2100] ;  /* 0x00210000e240783b */ /* 0x000fe80000004200 */
[----:B------:R-:W-:Y:S04]  /*2fc0*/  LDSM.16.MT88.4 R60, [R225+0x900] ;  /* 0x00090000e13c783b */ /* 0x000fe80000004200 */
[----:B------:R-:W-:Y:S04]  /*2fd0*/  LDSM.16.MT88.4 R80, [R227+0x2900] ;  /* 0x00290000e350783b */ /* 0x000fe80000004200 */
[----:B------:R-:W0:Y:S01]  /*2fe0*/  LDGDEPBAR ;  /* 0x00000000000079af */ /* 0x000e220000000000 */
        /* <DEDUP_REMOVED lines=61> */
[----:B------:R-:W-:-:S02]  /*33c0*/  FSEL R133, R69, -INF , P2 ;  /* 0xff80000045857808 */ /* 0x000fc40001000000 */
[----:B------:R-:W-:Y:S02]  /*33d0*/  FMNMX.FTZ R136, R137, R136, !PT ;  /* 0x0000008889887209 */ /* 0x000fe40007810000 */
        /* <DEDUP_REMOVED lines=9> */
[----:B------:R-:W-:Y:S01]  /*3470*/  FSEL R166, R84, -INF , P5 ;  /* 0xff80000054a67808 */ /* 0x000fe20002800000 */
[----:B------:R-:W-:Y:S01]  /*3480*/  LDSM.16.MT88.4 R76, [R228+0x100] ;  /* 0x00010000e44c783b */ /* 0x000fe20000004200 */
[----:B------:R-:W-:-:S02]  /*3490*/  ISETP.GT.AND P5, PT, R3, 0x38, PT ;  /* 0x000000380300780c */ /* 0x000fc40003fa4270 */
[----:B------:R-:W-:Y:S01]  /*34a0*/  FSEL R248, R57, -INF , P6 ;  /* 0xff80000039f87808 */ /* 0x000fe20003000000 */
[----:B------:R-:W-:Y:S01]  /*34b0*/  LDSM.16.MT88.4 R84, [R228+0x2900] ;  /* 0x00290000e454783b */ /* 0x000fe20000004200 */
[----:B------:R-:W-:Y:S02]  /*34c0*/  FMNMX.FTZ R136, R175, R136, !PT ;  /* 0x00000088af887209 */ /* 0x000fe40007810000 */
[----:B------:R-:W-:Y:S02]  /*34d0*/  ISETP.GT.AND P4, PT, R3, 0x39, PT ;  /* 0x000000390300780c */ /* 0x000fe40003f84270 */
[----:B------:R-:W-:Y:S02]  /*34e0*/  FSEL R204, R21, -INF , P5 ;  /* 0xff80000015cc7808 */ /* 0x000fe40002800000 */
[----:B------:R-:W-:Y:S02]  /*34f0*/  FMNMX.FTZ R136, R248, R136, !PT ;  /* 0x00000088f8887209 */ /* 0x000fe40007810000 */
[----:B------:R-:W-:-:S02]  /*3500*/  FSEL R206, R19, -INF , P4 ;  /* 0xff80000013ce7808 */ /* 0x000fc40002000000 */
[----:B------:R-:W-:Y:S02]  /*3510*/  FMNMX.FTZ R136, R204, R136, !PT ;  /* 0x00000088cc887209 */ /* 0x000fe40007810000 */
[----:B------:R-:W-:Y:S02]  /*3520*/  FSEL R170, R48, -INF , P2 ;  /* 0xff80000030aa7808 */ /* 0x000fe40001000000 */
[----:B------:R-:W-:Y:S02]  /*3530*/  FMNMX.FTZ R136, R206, R136, !PT ;  /* 0x00000088ce887209 */ /* 0x000fe40007810000 */
[----:B------:R-:W-:Y:S02]  /*3540*/  FSEL R165, R73, -INF , P2 ;  /* 0xff80000049a57808 */ /* 0x000fe40001000000 */
[----:B------:R-:W-:Y:S01]  /*3550*/  FSEL R132, R71, -INF , P2 ;  /* 0xff80000047847808 */ /* 0x000fe20001000000 */
[----:B------:R-:W1:Y:S01]  /*3560*/  SHFL.BFLY PT, R5, R136, 0x2, 0x1f ;  /* 0x0c401f0088057f89 */ /* 0x000e6200000e0000 */
[----:B------:R-:W-:-:S02]  /*3570*/  FSEL R219, R41, -INF , P6 ;  /* 0xff80000029db7808 */ /* 0x000fc40003000000 */
[----:B------:R-:W-:Y:S01]  /*3580*/  FSEL R218, R35, -INF , P5 ;  /* 0xff80000023da7808 */ /* 0x000fe20002800000 */
[----:B------:R-:W-:Y:S01]  /*3590*/  LDSM.16.MT88.4 R72, [R227+0x100] ;  /* 0x00010000e348783b */ /* 0x000fe20000004200 */
[----:B------:R-:W-:Y:S02]  /*35a0*/  FSEL R252, R34, -INF , P4 ;  /* 0xff80000022fc7808 */ /* 0x000fe40002000000 */
[----:B------:R-:W-:Y:S01]  /*35b0*/  FMNMX.FTZ R134, R25, R26, !PT ;  /* 0x0000001a19867209 */ /* 0x000fe20007810000 */
[----:B------:R-:W-:Y:S01]  /*35c0*/  LDSM.16.MT88.4 R68, [R225+0x2100] ;  /* 0x00210000e144783b */ /* 0x000fe20000004200 */
[----:B------:R-:W-:Y:S02]  /*35d0*/  FSEL R246, R50, -INF , P6 ;  /* 0xff80000032f67808 */ /* 0x000fe40003000000 */
[----:B------:R-:W-:Y:S02]  /*35e0*/  FMNMX.FTZ R134, R27, R134, !PT ;  /* 0x000000861b867209 */ /* 0x000fe40007810000 */
[----:B------:R-:W-:-:S02]  /*35f0*/  FSEL R245, R39, -INF , P5 ;  /* 0xff80000027f57808 */ /* 0x000fc40002800000 */
[----:B------:R-:W-:Y:S02]  /*3600*/  FMNMX.FTZ R134, R28, R134, !PT ;  /* 0x000000861c867209 */ /* 0x000fe40007810000 */
[----:B------:R-:W-:Y:S02]  /*3610*/  FSEL R244, R40, -INF , P4 ;  /* 0xff80000028f47808 */ /* 0x000fe40002000000 */
[----:B------:R-:W-:Y:S02]  /*3620*/  FMNMX.FTZ R134, R33, R134, !PT ;  /* 0x0000008621867209 */ /* 0x000fe40007810000 */
[----:B------:R-:W-:Y:S02]  /*3630*/  FSEL R221, R51, -INF , P6 ;  /* 0xff80000033dd7808 */ /* 0x000fe40003000000 */
[----:B------:R-:W-:Y:S02]  /*3640*/  FMNMX.FTZ R134, R36, R134, !PT ;  /* 0x0000008624867209 */ /* 0x000fe40007810000 */
[----:B-1----:R-:W-:-:S02]  /*3650*/  FMNMX.FTZ R136, R136, R5, !PT ;  /* 0x0000000588887209 */ /* 0x002fc40007810000 */
[----:B------:R-:W-:Y:S02]  /*3660*/  FMNMX.FTZ R134, R37, R134, !PT ;  /* 0x0000008625867209 */ /* 0x000fe40007810000 */
[----:B------:R-:W-:Y:S01]  /*3670*/  FSEL R220, R43, -INF , P5 ;  /* 0xff8000002bdc7808 */ /* 0x000fe20002800000 */
[----:B------:R-:W1:Y:S01]  /*3680*/  SHFL.BFLY PT, R5, R136, 0x1, 0x1f ;  /* 0x0c201f0088057f89 */ /* 0x000e6200000e0000 */
[----:B------:R-:W-:Y:S02]  /*3690*/  FMNMX.FTZ R134, R38, R134, !PT ;  /* 0x0000008626867209 */ /* 0x000fe40007810000 */
[----:B------:R-:W-:Y:S02]  /*36a0*/  FSEL R203, R42, -INF , P4 ;  /* 0xff8000002acb7808 */ /* 0x000fe40002000000 */
[----:B------:R-:W-:Y:S01]  /*36b0*/  FMNMX.FTZ R134, R171, R134, !PT ;  /* 0x00000086ab867209 */ /* 0x000fe20007810000 */
[----:B------:R-:W-:Y:S03]  /*36c0*/  LDSM.16.MT88.4 R40, [R225+0x100] ;  /* 0x00010000e128783b */ /* 0x000fe60000004200 */
[----:B------:R-:W-:-:S04]  /*36d0*/  FMNMX.FTZ R134, R169, R134, !PT ;  /* 0x00000086a9867209 */ /* 0x000fc80007810000 */
[----:B------:R-:W-:-:S04]  /*36e0*/  FMNMX.FTZ R134, R168, R134, !PT ;  /* 0x00000086a8867209 */ /* 0x000fc80007810000 */
[----:B------:R-:W-:Y:S02]  /*36f0*/  FMNMX.FTZ R134, R165, R134, !PT ;  /* 0x00000086a5867209 */ /* 0x000fe40007810000 */
[----:B-1----:R-:W-:Y:S02]  /*3700*/  FMNMX.FTZ R136, R136, R5, !PT ;  /* 0x0000000588887209 */ /* 0x002fe40007810000 */
[----:B------:R-:W-:Y:S02]  /*3710*/  FMNMX.FTZ R5, R14, R15, !PT ;  /* 0x0000000f0e057209 */ /* 0x000fe40007810000 */
[C---:B------:R-:W-:Y:S01]  /*3720*/  FSETP.NEU.FTZ.AND P2, PT, R136.reuse, -INF , PT ;  /* 0xff8000008800780b */ /* 0x040fe20003f5d000 */
[----:B------:R-:W-:Y:S01]  /*3730*/  FMUL.FTZ R22, R136, c[0x0][0x2d0] ;  /* 0x0000b40088167a20 */ /* 0x000fe20000410000 */
[----:B------:R-:W-:-:S04]  /*3740*/  FMNMX.FTZ R5, R16, R5, !PT ;  /* 0x0000000510057209 */ /* 0x000fc80007810000 */
[----:B------:R-:W-:Y:S02]  /*3750*/  FMNMX.FTZ R5, R17, R5, !PT ;  /* 0x0000000511057209 */ /* 0x000fe40007810000 */
[----:B------:R-:W-:Y:S02]  /*3760*/  FSEL R22, R22, RZ, P2 ;  /* 0x000000ff16167208 */ /* 0x000fe40001000000 */
[----:B------:R-:W-:Y:S02]  /*3770*/  FMNMX.FTZ R5, R18, R5, !PT ;  /* 0x0000000512057209 */ /* 0x000fe40007810000 */
[----:B------:R-:W-:Y:S02]  /*3780*/  ISETP.GT.AND P2, PT, R3, 0x30, PT ;  /* 0x000000300300780c */ /* 0x000fe40003f44270 */
[----:B------:R-:W-:Y:S02]  /*3790*/  FMNMX.FTZ R5, R20, R5, !PT ;  /* 0x0000000514057209 */ /* 0x000fe40007810000 */
[----:B------:R-:W-:-:S02]  /*37a0*/  FSEL R205, R58, -INF , P2 ;  /* 0xff8000003acd7808 */ /* 0x000fc40001000000 */
[----:B------:R-:W-:Y:S01]  /*37b0*/  FMNMX.FTZ R5, R24, R5, !PT ;  /* 0x0000000518057209 */ /* 0x000fe20007810000 */
[----:B------:R-:W-:Y:S01]  /*37c0*/  LDSM.16.MT88.4 R56, [R228+0x900] ;  /* 0x00090000e438783b */ /* 0x000fe20000004200 */
[----:B------:R-:W-:Y:S02]  /*37d0*/  FSEL R247, R49, -INF , P2 ;  /* 0xff80000031f77808 */ /* 0x000fe40001000000 */
[----:B------:R-:W-:Y:S01]  /*37e0*/  FMNMX.FTZ R5, R23, R5, !PT ;  /* 0x0000000517057209 */ /* 0x000fe20007810000 */
[----:B------:R-:W-:Y:S01]  /*37f0*/  LDSM.16.MT88.4 R48, [R225+0x2900] ;  /* 0x00290000e130783b */ /* 0x000fe20000004200 */
[----:B------:R-:W-:Y:S02]  /*3800*/  FMNMX.FTZ R134, R247, R134, !PT ;  /* 0x00000086f7867209 */ /* 0x000fe40007810000 */
[----:B------:R-:W-:Y:S01]  /*3810*/  FMNMX.FTZ R3, R167, R5, !PT ;  /* 0x00000005a7037209 */ /* 0x000fe20007810000 */
[----:B------:R-:W-:Y:S01]  /*3820*/  FFMA.FTZ R5, R6, c[0x0][0x2d0], -R22 ;  /* 0x0000b40006057a23 */ /* 0x000fe20000010816 */
[----:B------:R-:W-:-:S02]  /*3830*/  FMNMX.FTZ R6, R29, R30, !PT ;  /* 0x0000001e1d067209 */ /* 0x000fc40007810000 */
[----:B------:R-:W-:Y:S01]  /*3840*/  FMNMX.FTZ R3, R166, R3, !PT ;  /* 0x00000003a6037209 */ /* 0x000fe20007810000 */
[----:B------:R1:W-:Y:S01]  /*3850*/  MUFU.EX2 R230, R5 ;  /* 0x0000000500e67308 */ /* 0x0003e20000000800 */
[----:B------:R-:W-:Y:S02]  /*3860*/  FMNMX.FTZ R134, R246, R134, !PT ;  /* 0x00000086f6867209 */ /* 0x000fe40007810000 */
[----:B------:R-:W-:Y:S02]  /*3870*/  FMNMX.FTZ R3, R138, R3, !PT ;  /* 0x000000038a037209 */ /* 0x000fe40007810000 */
[----:B------:R-:W-:Y:S02]  /*3880*/  FMNMX.FTZ R134, R245, R134, !PT ;  /* 0x00000086f5867209 */ /* 0x000fe40007810000 */
[----:B------:R-:W-:Y:S02]  /*3890*/  FMNMX.FTZ R3, R132, R3, !PT ;  /* 0x0000000384037209 */ /* 0x000fe40007810000 */
[----:B------:R-:W-:-:S02]  /*38a0*/  FMNMX.FTZ R134, R244, R134, !PT ;  /* 0x00000086f4867209 */ /* 0x000fc40007810000 */
[----:B------:R-:W-:Y:S02]  /*38b0*/  FMNMX.FTZ R3, R205, R3, !PT ;  /* 0x00000003cd037209 */ /* 0x000fe40007810000 */
[----:B------:R-:W-:Y:S02]  /*38c0*/  FSEL R222, R52, -INF , P2 ;  /* 0xff80000034de7808 */ /* 0x000fe40001000000 */
[----:B------:R-:W-:Y:S02]  /*38d0*/  FMNMX.FTZ R3, R219, R3, !PT ;  /* 0x00000003db037209 */ /* 0x000fe40007810000 */
[----:B-1----:R-:W-:Y:S01]  /*38e0*/  FMNMX.FTZ R5, R31, R6, !PT ;  /* 0x000000061f057209 */ /* 0x002fe20007810000 */
[----:B------:R-:W-:Y:S01]  /*38f0*/  FFMA.FTZ R6, R7, c[0x0][0x2d0], -R22 ;  /* 0x0000b40007067a23 */ /* 0x000fe20000010816 */
[----:B------:R-:W-:-:S03]  /*3900*/  FMNMX.FTZ R3, R218, R3, !PT ;  /* 0x00000003da037209 */ /* 0x000fc60007810000 */
[----:B------:R1:W2:Y:S01]  /*3910*/  MUFU.EX2 R229, R6 ;  /* 0x0000000600e57308 */ /* 0x0002a20000000800 */
[----:B------:R-:W-:-:S05]  /*3920*/  FMNMX.FTZ R3, R252, R3, !PT ;  /* 0x00000003fc037209 */ /* 0x000fca0007810000 */
[----:B------:R-:W3:Y:S04]  /*3930*/  SHFL.BFLY PT, R135, R3, 0x2, 0x1f ;  /* 0x0c401f0003877f89 */ /* 0x000ee800000e0000 */
[----:B-1----:R-:W1:Y:S01]  /*3940*/  SHFL.BFLY PT, R6, R134, 0x2, 0x1f ;  /* 0x0c401f0086067f89 */ /* 0x002e6200000e0000 */
[----:B---3--:R-:W-:Y:S02]  /*3950*/  FMNMX.FTZ R135, R3, R135, !PT ;  /* 0x0000008703877209 */ /* 0x008fe40007810000 */
[----:B------:R-:W-:-:S03]  /*3960*/  FMNMX.FTZ R3, R32, R5, !PT ;  /* 0x0000000520037209 */ /* 0x000fc60007810000 */
[----:B------:R-:W3:Y:S01]  /*3970*/  SHFL.BFLY PT, R7, R135, 0x1, 0x1f ;  /* 0x0c201f0087077f89 */ /* 0x000ee200000e0000 */
[----:B------:R-:W-:Y:S01]  /*3980*/  FMNMX.FTZ R5, R44, R3, !PT ;  /* 0x000000032c057209 */ /* 0x000fe20007810000 */
[----:B------:R-:W-:-:S03]  /*3990*/  FFMA.FTZ R3, R8, c[0x0][0x2d0], -R22 ;  /* 0x0000b40008037a23 */ /* 0x000fc60000010816 */
[----:B------:R-:W-:Y:S01]  /*39a0*/  FMNMX.FTZ R5, R45, R5, !PT ;  /* 0x000000052d057209 */ /* 0x000fe20007810000 */
[----:B------:R4:W-:Y:S01]  /*39b0*/  MUFU.EX2 R214, R3 ;  /* 0x0000000300d67308 */ /* 0x0009e20000000800 */
[----:B-1----:R-:W-:Y:S02]  /*39c0*/  FMNMX.FTZ R134, R134, R6, !PT ;  /* 0x0000000686867209 */ /* 0x002fe40007810000 */
[----:B------:R-:W-:Y:S01]  /*39d0*/  FMNMX.FTZ R5, R46, R5, !PT ;  /* 0x000000052e057209 */ /* 0x000fe20007810000 */
[----:B----4-:R-:W-:Y:S01]  /*39e0*/  FFMA.FTZ R3, R9, c[0x0][0x2d0], -R22 ;  /* 0x0000b40009037a23 */ /* 0x010fe20000010816 */
[----:B---3--:R-:W-:-:S03]  /*39f0*/  FMNMX.FTZ R135, R135, R7, !PT ;  /* 0x0000000787877209 */ /* 0x008fc60007810000 */
[----:B------:R1:W-:Y:S01]  /*3a00*/  MUFU.EX2 R233, R3 ;  /* 0x0000000300e97308 */ /* 0x0003e20000000800 */
[----:B------:R-:W3:Y:S01]  /*3a10*/  SHFL.BFLY PT, R7, R134, 0x1, 0x1f ;  /* 0x0c201f0086077f89 */ /* 0x000ee200000e0000 */
[C---:B------:R-:W-:Y:S01]  /*3a20*/  FSETP.NEU.FTZ.AND P2, PT, R135.reuse, -INF , PT ;  /* 0xff8000008700780b */ /* 0x040fe20003f5d000 */
[----:B------:R-:W-:-:S05]  /*3a30*/  FMUL.FTZ R21, R135, c[0x0][0x2d0] ;  /* 0x0000b40087157a20 */ /* 0x000fca0000410000 */
[----:B------:R-:W-:Y:S02]  /*3a40*/  FSEL R21, R21, RZ, P2 ;  /* 0x000000ff15157208 */ /* 0x000fe40001000000 */
[----:B-1----:R-:W-:Y:S01]  /*3a50*/  FMNMX.FTZ R3, R47, R5, !PT ;  /* 0x000000052f037209 */ /* 0x002fe20007810000 */
[----:B------:R-:W-:-:S03]  /*3a60*/  FFMA.FTZ R5, R10, c[0x0][0x2d0], -R22 ;  /* 0x0000b4000a057a23 */ /* 0x000fc60000010816 */
[----:B------:R-:W-:Y:S01]  /*3a70*/  FMNMX.FTZ R3, R174, R3, !PT ;  /* 0x00000003ae037209 */ /* 0x000fe20007810000 */
[----:B------:R1:W-:Y:S03]  /*3a80*/  MUFU.EX2 R250, R5 ;  /* 0x0000000500fa7308 */ /* 0x0003e60000000800 */
[----:B------:R-:W-:Y:S02]  /*3a90*/  FMNMX.FTZ R3, R173, R3, !PT ;  /* 0x00000003ad037209 */ /* 0x000fe40007810000 */
[----:B---3--:R-:W-:Y:S02]  /*3aa0*/  FMNMX.FTZ R134, R134, R7, !PT ;  /* 0x0000000786867209 */ /* 0x008fe40007810000 */
[----:B------:R-:W-:Y:S02]  /*3ab0*/  FMNMX.FTZ R3, R172, R3, !PT ;  /* 0x00000003ac037209 */ /* 0x000fe40007810000 */
[----:B------:R-:W-:-:S02]  /*3ac0*/  FSETP.NEU.FTZ.AND P2, PT, R134, -INF , PT ;  /* 0xff8000008600780b */ /* 0x000fc40003f5d000 */
[----:B------:R-:W-:-:S04]  /*3ad0*/  FMNMX.FTZ R3, R170, R3, !PT ;  /* 0x00000003aa037209 */ /* 0x000fc80007810000 */
[----:B------:R-:W-:Y:S01]  /*3ae0*/  FMNMX.FTZ R3, R222, R3, !PT ;  /* 0x00000003de037209 */ /* 0x000fe20007810000 */
[----:B-1----:R-:W-:-:S03]  /*3af0*/  FFMA.FTZ R5, R11, c[0x0][0x2d0], -R22 ;  /* 0x0000b4000b057a23 */ /* 0x002fc60000010816 */
[----:B------:R-:W-:Y:S01]  /*3b00*/  FMNMX.FTZ R3, R221, R3, !PT ;  /* 0x00000003dd037209 */ /* 0x000fe20007810000 */
[----:B------:R1:W-:Y:S03]  /*3b10*/  MUFU.EX2 R55, R5 ;  /* 0x0000000500377308 */ /* 0x0003e60000000800 */
[----:B------:R-:W-:-:S04]  /*3b20*/  FMNMX.FTZ R3, R220, R3, !PT ;  /* 0x00000003dc037209 */ /* 0x000fc80007810000 */
[----:B------:R-:W-:-:S05]  /*3b30*/  FMNMX.FTZ R3, R203, R3, !PT ;  /* 0x00000003cb037209 */ /* 0x000fca0007810000 */
[----:B------:R-:W3:Y:S01]  /*3b40*/  SHFL.BFLY PT, R6, R3, 0x2, 0x1f ;  /* 0x0c401f0003067f89 */ /* 0x000ee200000e0000 */
[----:B-1----:R-:W-:-:S04]  /*3b50*/  FFMA.FTZ R5, R12, c[0x0][0x2d0], -R22 ;  /* 0x0000b4000c057a23 */ /* 0x002fc80000010816 */
[----:B------:R1:W-:Y:S02]  /*3b60*/  MUFU.EX2 R231, R5 ;  /* 0x0000000500e77308 */ /* 0x0003e40000000800 */
[----:B-1----:R-:W-:Y:S01]  /*3b70*/  FFMA.FTZ R5, R13, c[0x0][0x2d0], -R22 ;  /* 0x0000b4000d057a23 */ /* 0x002fe20000010816 */
[----:B---3--:R-:W-:-:S05]  /*3b80*/  FMNMX.FTZ R3, R3, R6, !PT ;  /* 0x0000000603037209 */ /* 0x008fca0007810000 */
[----:B------:R1:W-:Y:S01]  /*3b90*/  MUFU.EX2 R54, R5 ;  /* 0x0000000500367308 */ /* 0x0003e20000000800 */
[----:B------:R-:W3:Y:S01]  /*3ba0*/  SHFL.BFLY PT, R6, R3, 0x1, 0x1f ;  /* 0x0c201f0003067f89 */ /* 0x000ee200000e0000 */
[----:B-1----:R-:W-:-:S06]  /*3bb0*/  FFMA.FTZ R5, R14, c[0x0][0x2d0], -R21 ;  /* 0x0000b4000e057a23 */ /* 0x002fcc0000010815 */
[----:B------:R1:W-:Y:S01]  /*3bc0*/  MUFU.EX2 R202, R5 ;  /* 0x0000000500ca7308 */ /* 0x0003e20000000800 */
[----:B---3--:R-:W-:-:S05]  /*3bd0*/  FMNMX.FTZ R3, R3, R6, !PT ;  /* 0x0000000603037209 */ /* 0x008fca0007810000 */
[----:B------:R-:W-:Y:S02]  /*3be0*/  FMUL.FTZ R6, R3, c[0x0][0x2d0] ;  /* 0x0000b40003067a20 */ /* 0x000fe40000410000 */
[----:B-1----:R-:W-:-:S04]  /*3bf0*/  FFMA.FTZ R5, R15, c[0x0][0x2d0], -R21 ;  /* 0x0000b4000f057a23 */ /* 0x002fc80000010815 */
[----:B------:R1:W3:Y:S02]  /*3c00*/  MUFU.EX2 R201, R5 ;  /* 0x0000000500c97308 */ /* 0x0002e40000000800 */
[----:B-1----:R-:W-:Y:S01]  /*3c10*/  FFMA.FTZ R5, R16, c[0x0][0x2d0], -R21 ;  /* 0x0000b40010057a23 */ /* 0x002fe20000010815 */
[----:B--2---:R-:W-:-:S05]  /*3c20*/  F2FP.BF16.PACK_AB R16, R229, R230 ;  /* 0x000000e6e510723e */ /* 0x004fca00000010ff */
[----:B------:R1:W-:Y:S02]  /*3c30*/  MUFU.EX2 R223, R5 ;  /* 0x0000000500df7308 */ /* 0x0003e40000000800 */
[----:B-1----:R-:W-:Y:S01]  /*3c40*/  FFMA.FTZ R5, R17, c[0x0][0x2d0], -R21 ;  /* 0x0000b40011057a23 */ /* 0x002fe20000010815 */
[----:B---3--:R-:W-:-:S05]  /*3c50*/  F2FP.BF16.PACK_AB R17, R201, R202 ;  /* 0x000000cac911723e */ /* 0x008fca00000010ff */
[----:B------:R1:W2:Y:S02]  /*3c60*/  MUFU.EX2 R116, R5 ;  /* 0x0000000500747308 */ /* 0x0002a40000000800 */
[----:B-1----:R-:W-:Y:S01]  /*3c70*/  FFMA.FTZ R5, R18, c[0x0][0x2d0], -R21 ;  /* 0x0000b40012057a23 */ /* 0x002fe20000010815 */
[----:B------:R-:W-:Y:S02]  /*3c80*/  F2FP.BF16.PACK_AB R18, R233, R214 ;  /* 0x000000d6e912723e */ /* 0x000fe400000010ff */
[----:B--2---:R-:W-:-:S03]  /*3c90*/  F2FP.BF16.PACK_AB R19, R116, R223 ;  /* 0x000000df7413723e */ /* 0x004fc600000010ff */
[----:B------:R1:W-:Y:S04]  /*3ca0*/  MUFU.EX2 R224, R5 ;  /* 0x0000000500e07308 */ /* 0x0003e80000000800 */
[----:B------:R-:W-:Y:S01]  /*3cb0*/  HMMA.16816.F32.BF16 R100, R16, R40, RZ ;  /* 0x000000281064723c */ /* 0x000fe200000418ff */
[----:B-1----:R-:W-:Y:S02]  /*3cc0*/  FFMA.FTZ R5, R20, c[0x0][0x2d0], -R21 ;  /* 0x0000b40014057a23 */ /* 0x002fe40000010815 */
[----:B------:R-:W-:Y:S02]  /*3cd0*/  FMUL.FTZ R20, R134, c[0x0][0x2d0] ;  /* 0x0000b40086147a20 */ /* 0x000fe40000410000 */
[----:B------:R1:W2:Y:S03]  /*3ce0*/  MUFU.EX2 R235, R5 ;  /* 0x0000000500eb7308 */ /* 0x0002a60000000800 */
[----:B------:R-:W-:-:S02]  /*3cf0*/  FSEL R20, R20, RZ, P2 ;  /* 0x000000ff14147208 */ /* 0x000fc40001000000 */
[----:B------:R-:W-:-:S03]  /*3d00*/  FSETP.NEU.FTZ.AND P2, PT, R3, -INF , PT ;  /* 0xff8000000300780b */ /* 0x000fc60003f5d000 */
[----:B------:R-:W-:Y:S01]  /*3d10*/  FFMA.FTZ R2, R36, c[0x0][0x2d0], -R20 ;  /* 0x0000b40024027a23 */ /* 0x000fe20000010814 */
[----:B------:R-:W-:-:S03]  /*3d20*/  FSEL R0, R6, RZ, P2 ;  /* 0x000000ff06007208 */ /* 0x000fc60001000000 */
[----:B------:R3:W-:Y:S02]  /*3d30*/  MUFU.EX2 R234, R2 ;  /* 0x0000000200ea7308 */ /* 0x0007e40000000800 */
[----:B------:R-:W-:Y:S02]  /*3d40*/  FFMA.FTZ R4, R31, c[0x0][0x2d0], -R0 ;  /* 0x0000b4001f047a23 */ /* 0x000fe40000010800 */
[----:B-1----:R-:W-:Y:S01]  /*3d50*/  FFMA.FTZ R5, R24, c[0x0][0x2d0], -R21 ;  /* 0x0000b40018057a23 */ /* 0x002fe20000010815 */
[----:B--2---:R-:W-:-:S03]  /*3d60*/  F2FP.BF16.PACK_AB R9, R235, R224 ;  /* 0x000000e0eb09723e */ /* 0x004fc600000010ff */
[----:B------:R1:W-:Y:S08]  /*3d70*/  MUFU.EX2 R217, R5 ;  /* 0x0000000500d97308 */ /* 0x0003f00000000800 */
[----:B------:R2:W-:Y:S01]  /*3d80*/  MUFU.EX2 R207, R4 ;  /* 0x0000000400cf7308 */ /* 0x0005e20000000800 */
[----:B---3--:R-:W-:Y:S02]  /*3d90*/  FFMA.FTZ R2, R37, c[0x0][0x2d0], -R20 ;  /* 0x0000b40025027a23 */ /* 0x008fe40000010814 */
[----:B-1----:R-:W-:-:S05]  /*3da0*/  FFMA.FTZ R5, R23, c[0x0][0x2d0], -R21 ;  /* 0x0000b40017057a23 */ /* 0x002fca0000010815 */
[----:B------:R1:W-:Y:S01]  /*3db0*/  MUFU.EX2 R216, R2 ;  /* 0x0000000200d87308 */ /* 0x0003e20000000800 */
[----:B--2---:R-:W-:-:S07]  /*3dc0*/  FFMA.FTZ R4, R32, c[0x0][0x2d0], -R0 ;  /* 0x0000b40020047a23 */ /* 0x004fce0000010800 */
[----:B------:R2:W3:Y:S08]  /*3dd0*/  MUFU.EX2 R212, R5 ;  /* 0x0000000500d47308 */ /* 0x0004f00000000800 */
[----:B------:R-:W4:Y:S01]  /*3de0*/  MUFU.EX2 R249, R4 ;  /* 0x0000000400f97308 */ /* 0x000f220000000800 */
[--C-:B-1----:R-:W-:Y:S02]  /*3df0*/  FFMA.FTZ R2, R38, c[0x0][0x2d0], -R20.reuse ;  /* 0x0000b40026027a23 */ /* 0x102fe40000010814 */
[----:B------:R-:W-:Y:S01]  /*3e00*/  LDSM.16.MT88.4 R36, [R228+0x2100] ;  /* 0x00210000e424783b */ /* 0x000fe20000004200 */
[----:B--2---:R-:W-:-:S04]  /*3e10*/  FFMA.FTZ R5, R25, c[0x0][0x2d0], -R20 ;  /* 0x0000b40019057a23 */ /* 0x004fc80000010814 */
[----:B------:R1:W2:Y:S01]  /*3e20*/  MUFU.EX2 R23, R2 ;  /* 0x0000000200177308 */ /* 0x0002a20000000800 */
[----:B---3--:R-:W-:Y:S02]  /*3e30*/  F2FP.BF16.PACK_AB R11, R212, R217 ;  /* 0x000000d9d40b723e */ /* 0x008fe400000010ff */
[----:B----4-:R-:W-:-:S05]  /*3e40*/  F2FP.BF16.PACK_AB R15, R249, R207 ;  /* 0x000000cff90f723e */ /* 0x010fca00000010ff */
[----:B------:R3:W-:Y:S01]  /*3e50*/  MUFU.EX2 R199, R5 ;  /* 0x0000000500c77308 */ /* 0x0007e20000000800 */
[----:B------:R-:W-:Y:S02]  /*3e60*/  FFMA.FTZ R4, R33, c[0x0][0x2d0], -R20 ;  /* 0x0000b40021047a23 */ /* 0x000fe40000010814 */
[----:B------:R-:W-:Y:S01]  /*3e70*/  LDSM.16.MT88.4 R32, [R227+0x2100] ;  /* 0x00210000e320783b */ /* 0x000fe20000004200 */
[----:B-1----:R-:W-:-:S04]  /*3e80*/  FFMA.FTZ R2, R44, c[0x0][0x2d0], -R0 ;  /* 0x0000b4002c027a23 */ /* 0x002fc80000010800 */
[----:B------:R-:W-:Y:S01]  /*3e90*/  MUFU.EX2 R53, R4 ;  /* 0x0000000400357308 */ /* 0x000fe20000000800 */
[----:B--2---:R-:W-:Y:S01]  /*3ea0*/  F2FP.BF16.PACK_AB R6, R23, R216 ;  /* 0x000000d81706723e */ /* 0x004fe200000010ff */
[----:B---3--:R-:W-:-:S06]  /*3eb0*/  FFMA.FTZ R5, R26, c[0x0][0x2d0], -R20 ;  /* 0x0000b4001a057a23 */ /* 0x008fcc0000010814 */
[----:B------:R1:W2:Y:S02]  /*3ec0*/  MUFU.EX2 R198, R5 ;  /* 0x0000000500c67308 */ /* 0x0002a40000000800 */
[--C-:B-1----:R-:W-:Y:S01]  /*3ed0*/  FFMA.FTZ R5, R27, c[0x0][0x2d0], -R20.reuse ;  /* 0x0000b4001b057a23 */ /* 0x102fe20000010814 */
[----:B--2---:R-:W-:Y:S01]  /*3ee0*/  F2FP.BF16.PACK_AB R12, R198, R199 ;  /* 0x000000c7c60c723e */ /* 0x004fe200000010ff */
[----:B------:R-:W1:Y:S04]  /*3ef0*/  LDSM.16.MT88.4 R24, [R226+0x100] ;  /* 0x00010000e218783b */ /* 0x000e680000004200 */
[----:B------:R2:W-:Y:S02]  /*3f00*/  MUFU.EX2 R200, R5 ;  /* 0x0000000500c87308 */ /* 0x0005e40000000800 */
[----:B--2---:R-:W-:-:S06]  /*3f10*/  FFMA.FTZ R5, R28, c[0x0][0x2d0], -R20 ;  /* 0x0000b4001c057a23 */ /* 0x004fcc0000010814 */
[----:B------:R2:W3:Y:S02]  /*3f20*/  MUFU.EX2 R117, R5 ;  /* 0x0000000500757308 */ /* 0x0004e40000000800 */
[--C-:B--2---:R-:W-:Y:S01]  /*3f30*/  FFMA.FTZ R5, R29, c[0x0][0x2d0], -R0.reuse ;  /* 0x0000b4001d057a23 */ /* 0x104fe20000010800 */
[----:B---3--:R-:W-:Y:S01]  /*3f40*/  F2FP.BF16.PACK_AB R14, R117, R200 ;  /* 0x000000c8750e723e */ /* 0x008fe200000010ff */
[----:B-1----:R-:W-:Y:S04]  /*3f50*/  HMMA.16816.F32.BF16 R92, R16, R24, RZ ;  /* 0x00000018105c723c */ /* 0x002fe800000418ff */
[----:B------:R1:W-:Y:S02]  /*3f60*/  MUFU.EX2 R197, R5 ;  /* 0x0000000500c57308 */ /* 0x0003e40000000800 */
[----:B-1----:R-:W-:-:S02]  /*3f70*/  FFMA.FTZ R5, R30, c[0x0][0x2d0], -R0 ;  /* 0x0000b4001e057a23 */ /* 0x002fc40000010800 */
[----:B------:R-:W1:Y:S04]  /*3f80*/  LDSM.16.MT88.4 R28, [R226+0x900] ;  /* 0x00090000e21c783b */ /* 0x000e680000004200 */
[----:B------:R-:W2:Y:S02]  /*3f90*/  MUFU.EX2 R196, R5 ;  /* 0x0000000500c47308 */ /* 0x000ea40000000800 */
[----:B--2---:R-:W-:-:S07]  /*3fa0*/  F2FP.BF16.PACK_AB R13, R196, R197 ;  /* 0x000000c5c40d723e */ /* 0x004fce00000010ff */
[C---:B------:R-:W-:Y:S01]  /*3fb0*/  HMMA.16816.F32.BF16 R96, R12.reuse, R40, RZ ;  /* 0x000000280c60723c */ /* 0x040fe200000418ff */
[----:B------:R2:W-:Y:S06]  /*3fc0*/  MUFU.EX2 R40, R2 ;  /* 0x0000000200287308 */ /* 0x0005ec0000000800 */
[----:B------:R-:W-:Y:S01]  /*3fd0*/  IMAD.MOV.U32 R41, RZ, RZ, R55 ;  /* 0x000000ffff297224 */ /* 0x000fe200078e0037 */
[----:B------:R-:W-:Y:S04]  /*3fe0*/  HMMA.16816.F32.BF16 R88, R12, R24, RZ ;  /* 0x000000180c58723c */ /* 0x000fe800000418ff */
[----:B------:R-:W-:-:S03]  /*3ff0*/  F2FP.BF16.PACK_AB R8, R41, R250 ;  /* 0x000000fa2908723e */ /* 0x000fc600000010ff */
[----:B------:R-:W-:Y:S01]  /*4000*/  IMAD.MOV.U32 R25, RZ, RZ, R53 ;  /* 0x000000ffff197224 */ /* 0x000fe200078e0035 */
[C---:B------:R-:W-:Y:S01]  /*4010*/  HMMA.16816.F32.BF16 R148, R12.reuse, R64, RZ ;  /* 0x000000400c94723c */ /* 0x040fe200000418ff */
[--C-:B--2---:R-:W-:Y:S01]  /*4020*/  FFMA.FTZ R2, R45, c[0x0][0x2d0], -R0.reuse ;  /* 0x0000b4002d027a23 */ /* 0x104fe20000010800 */
[----:B------:R-:W-:Y:S02]  /*4030*/  MOV R24, R54 ;  /* 0x0000003600187202 */ /* 0x000fe40000000f00 */
[----:B------:R-:W-:Y:S01]  /*4040*/  F2FP.BF16.PACK_AB R4, R234, R25 ;  /* 0x00000019ea04723e */ /* 0x000fe200000010ff */
[----:B------:R2:W3:Y:S01]  /*4050*/  MUFU.EX2 R232, R2 ;  /* 0x0000000200e87308 */ /* 0x0004e20000000800 */
[----:B------:R-:W-:Y:S01]  /*4060*/  F2FP.BF16.PACK_AB R10, R24, R231 ;  /* 0x000000e7180a723e */ /* 0x000fe200000010ff */
[----:B------:R-:W-:Y:S01]  /*4070*/  LDSM.16.MT88.4 R52, [R227+0x900] ;  /* 0x00090000e334783b */ /* 0x000fe20000004200 */
[C---:B------:R-:W-:Y:S08]  /*4080*/  HMMA.16816.F32.BF16 R112, R12.reuse, R36, RZ ;  /* 0x000000240c70723c */ /* 0x040ff000000418ff */
[----:B------:R-:W-:Y:S01]  /*4090*/  HMMA.16816.F32.BF16 R104, R12, R32, RZ ;  /* 0x000000200c68723c */ /* 0x000fe200000418ff */
[----:B--2---:R-:W-:Y:S01]  /*40a0*/  FFMA.FTZ R2, R46, c[0x0][0x2d0], -R0 ;  /* 0x0000b4002e027a23 */ /* 0x004fe20000010800 */
[----:B---3--:R-:W-:-:S06]  /*40b0*/  F2FP.BF16.PACK_AB R5, R232, R40 ;  /* 0x00000028e805723e */ /* 0x008fcc00000010ff */
[C---:B-1----:R-:W-:Y:S01]  /*40c0*/  HMMA.16816.F32.BF16 R188, R8.reuse, R28, R92 ;  /* 0x0000001c08bc723c */ /* 0x042fe2000004185c */
[----:B------:R1:W-:Y:S07]  /*40d0*/  MUFU.EX2 R251, R2 ;  /* 0x0000000200fb7308 */ /* 0x0003ee0000000800 */
[----:B------:R-:W-:Y:S08]  /*40e0*/  HMMA.16816.F32.BF16 R176, R8, R60, R100 ;  /* 0x0000003c08b0723c */ /* 0x000ff00000041864 */
[----:B------:R-:W-:Y:S01]  /*40f0*/  HMMA.16816.F32.BF16 R160, R12, R76, RZ ;  /* 0x0000004c0ca0723c */ /* 0x000fe200000418ff */
[----:B-1----:R-:W-:-:S02]  /*4100*/  FFMA.FTZ R2, R47, c[0x0][0x2d0], -R0 ;  /* 0x0000b4002f027a23 */ /* 0x002fc40000010800 */
[----:B------:R-:W1:Y:S02]  /*4110*/  LDSM.16.MT88.4 R44, [R226+0x2900] ;  /* 0x00290000e22c783b */ /* 0x000e640000004200 */
[----:B------:R-:W2:Y:S03]  /*4120*/  MUFU.EX2 R215, R2 ;  /* 0x0000000200d77308 */ /* 0x000ea60000000800 */
[C---:B------:R-:W-:Y:S08]  /*4130*/  HMMA.16816.F32.BF16 R156, R12.reuse, R72, RZ ;  /* 0x000000480c9c723c */ /* 0x040ff000000418ff */
[----:B------:R-:W-:Y:S01]  /*4140*/  HMMA.16816.F32.BF16 R152, R12, R68, RZ ;  /* 0x000000440c98723c */ /* 0x000fe200000418ff */
[----:B--2---:R-:W-:-:S07]  /*4150*/  F2FP.BF16.PACK_AB R7, R215, R251 ;  /* 0x000000fbd707723e */ /* 0x004fce00000010ff */
[----:B------:R-:W-:Y:S08]  /*4160*/  HMMA.16816.F32.BF16 R144, R12, R42, RZ ;  /* 0x0000002a0c90723c */ /* 0x000ff000000418ff */
[----:B------:R-:W-:Y:S07]  /*4170*/  HMMA.16816.F32.BF16 R184, R4, R28, R88 ;  /* 0x0000001c04b8723c */ /* 0x000fee0000041858 */
[----:B------:R-:W-:Y:S01]  /*4180*/  IMAD.MOV.U32 R29, RZ, RZ, R117 ;  /* 0x000000ffff1d7224 */ /* 0x000fe200078e0075 */
[----:B------:R-:W-:Y:S01]  /*4190*/  HMMA.16816.F32.BF16 R140, R12, R26, RZ ;  /* 0x0000001a0c8c723c */ /* 0x000fe200000418ff */
[----:B------:R-:W-:-:S07]  /*41a0*/  IMAD.MOV.U32 R28, RZ, RZ, R116 ;  /* 0x000000ffff1c7224 */ /* 0x000fce00078e0074 */
[C---:B------:R-:W-:Y:S08]  /*41b0*/  HMMA.16816.F32.BF16 R128, R12.reuse, R78, RZ ;  /* 0x0000004e0c80723c */ /* 0x040ff000000418ff */
[C---:B------:R-:W-:Y:S08]  /*41c0*/  HMMA.16816.F32.BF16 R124, R12.reuse, R74, RZ ;  /* 0x0000004a0c7c723c */ /* 0x040ff000000418ff */
[C---:B------:R-:W-:Y:S08]  /*41d0*/  HMMA.16816.F32.BF16 R120, R12.reuse, R70, RZ ;  /* 0x000000460c78723c */ /* 0x040ff000000418ff */
[C---:B------:R-:W-:Y:S08]  /*41e0*/  HMMA.16816.F32.BF16 R116, R12.reuse, R66, RZ ;  /* 0x000000420c74723c */ /* 0x040ff000000418ff */
[C---:B------:R-:W-:Y:S08]  /*41f0*/  HMMA.16816.F32.BF16 R108, R12.reuse, R38, RZ ;  /* 0x000000260c6c723c */ /* 0x040ff000000418ff */
[----:B------:R-:W-:Y:S08]  /*4200*/  HMMA.16816.F32.BF16 R100, R12, R34, RZ ;  /* 0x000000220c64723c */ /* 0x000ff000000418ff */
[C---:B-1----:R-:W-:Y:S07]  /*4210*/  HMMA.16816.F32.BF16 R12, R4.reuse, R44, R148 ;  /* 0x0000002c040c723c */ /* 0x042fee0000041894 */
[----:B------:R-:W-:Y:S01]  /*4220*/  IMAD.MOV.U32 R151, RZ, RZ, R251 ;  /* 0x000000ffff977224 */ /* 0x000fe200078e00fb */
[----:B------:R-:W-:Y:S01]  /*4230*/  HMMA.16816.F32.BF16 R112, R4, R84, R112 ;  /* 0x000000540470723c */ /* 0x000fe20000041870 */
[----:B------:R-:W-:Y:S01]  /*4240*/  MOV R150, R250 ;  /* 0x000000fa00967202 */ /* 0x000fe20000000f00 */
[----:B------:R-:W-:-:S02]  /*4250*/  IMAD.MOV.U32 R149, RZ, RZ, R249 ;  /* 0x000000ffff957224 */ /* 0x000fc400078e00f9 */
[----:B------:R-:W-:-:S04]  /*4260*/  IMAD.MOV.U32 R148, RZ, RZ, R248 ;  /* 0x000000ffff947224 */ /* 0x000fc800078e00f8 */
[C---:B------:R-:W-:Y:S08]  /*4270*/  HMMA.16816.F32.BF16 R104, R4.reuse, R80, R104 ;  /* 0x000000500468723c */ /* 0x040ff00000041868 */
[C---:B------:R-:W-:Y:S07]  /*4280*/  HMMA.16816.F32.BF16 R208, R4.reuse, R48, R152 ;  /* 0x0000003004d0723c */ /* 0x040fee0000041898 */
[----:B------:R-:W-:Y:S01]  /*4290*/  MOV R155, R14 ;  /* 0x0000000e009b7202 */ /* 0x000fe20000000f00 */
[----:B------:R-:W-:Y:S01]  /*42a0*/  IMAD.MOV.U32 R154, RZ, RZ, R15 ;  /* 0x000000ffff9a7224 */ /* 0x000fe200078e000f */
[----:B------:R-:W-:Y:S01]  /*42b0*/  HMMA.16816.F32.BF16 R180, R4, R60, R96 ;  /* 0x0000003c04b4723c */ /* 0x000fe20000041860 */
[----:B------:R-:W-:Y:S01]  /*42c0*/  IMAD.MOV.U32 R153, RZ, RZ, R12 ;  /* 0x000000ffff997224 */ /* 0x000fe200078e000c */
[----:B------:R-:W-:Y:S01]  /*42d0*/  MOV R2, R113 ;  /* 0x0000007100027202 */ /* 0x000fe20000000f00 */
[----:B------:R-:W-:-:S04]  /*42e0*/  IMAD.MOV.U32 R152, RZ, RZ, R13 ;  /* 0x000000ffff987224 */ /* 0x000fc800078e000d */
[----:B------:R-:W-:Y:S01]  /*42f0*/  IMAD.MOV.U32 R61, RZ, RZ, R115 ;  /* 0x000000ffff3d7224 */ /* 0x000fe200078e0073 */
[C---:B------:R-:W-:Y:S01]  /*4300*/  HMMA.16816.F32.BF16 R12, R16.reuse, R64, RZ ;  /* 0x00000040100c723c */ /* 0x040fe200000418ff */
[----:B------:R-:W-:Y:S02]  /*4310*/  IMAD.MOV.U32 R60, RZ, RZ, R112 ;  /* 0x000000ffff3c7224 */ /* 0x000fe400078e0070 */
[----:B------:R-:W-:Y:S02]  /*4320*/  IMAD.MOV.U32 R213, RZ, RZ, R104 ;  /* 0x000000ffffd57224 */ /* 0x000fe400078e0068 */
[----:B------:R-:W-:Y:S02]  /*4330*/  IMAD.MOV.U32 R104, RZ, RZ, R60 ;  /* 0x000000ffff687224 */ /* 0x000fe400078e003c */
[----:B------:R-:W-:Y:S01]  /*4340*/  IMAD.MOV.U32 R64, RZ, RZ, R114 ;  /* 0x000000ffff407224 */ /* 0x000fe200078e0072 */
[----:B------:R-:W-:Y:S01]  /*4350*/  HMMA.16816.F32.BF16 R96, R16, R76, RZ ;  /* 0x0000004c1060723c */ /* 0x000fe200000418ff */
[----:B------:R-:W-:-:S06]  /*4360*/  IMAD.MOV.U32 R60, RZ, RZ, R40 ;  /* 0x000000ffff3c7224 */ /* 0x000fcc00078e0028 */
[----:B------:R-:W-:Y:S01]  /*4370*/  MOV R77, R212 ;  /* 0x000000d4004d7202 */ /* 0x000fe20000000f00 */
[----:B------:R-:W-:Y:S01]  /*4380*/  IMAD.MOV.U32 R212, RZ, RZ, R105 ;  /* 0x000000ffffd47224 */ /* 0x000fe200078e0069 */
[----:B------:R-:W-:Y:S01]  /*4390*/  HMMA.16816.F32.BF16 R192, R4, R56, R160 ;  /* 0x0000003804c0723c */ /* 0x000fe200000418a0 */
[----:B------:R-:W-:Y:S02]  /*43a0*/  IMAD.MOV.U32 R105, RZ, RZ, R2 ;  /* 0x000000ffff697224 */ /* 0x000fe400078e0002 */
[----:B------:R-:W-:-:S04]  /*43b0*/  FFMA.FTZ R2, R164, c[0x0][0x2d0], -R22 ;  /* 0x0000b400a4027a23 */ /* 0x000fc80000010816 */
[----:B------:R-:W-:Y:S01]  /*43c0*/  MOV R163, R207 ;  /* 0x000000cf00a37202 */ /* 0x000fe20000000f00 */
[----:B------:R-:W-:Y:S01]  /*43d0*/  IMAD.MOV.U32 R162, RZ, RZ, R206 ;  /* 0x000000ffffa27224 */ /* 0x000fe200078e00ce */
[----:B------:R-:W-:Y:S01]  /*43e0*/  HMMA.16816.F32.BF16 R92, R16, R72, RZ ;  /* 0x00000048105c723c */ /* 0x000fe200000418ff */
[----:B------:R-:W-:Y:S01]  /*43f0*/  IMAD.MOV.U32 R161, RZ, RZ, R205 ;  /* 0x000000ffffa17224 */ /* 0x000fe200078e00cd */
[----:B------:R1:W-:Y:S01]  /*4400*/  MUFU.EX2 R65, R2 ;  /* 0x0000000200417308 */ /* 0x0003e20000000800 */
[----:B------:R-:W-:-:S05]  /*4410*/  IMAD.MOV.U32 R160, RZ, RZ, R204 ;  /* 0x000000ffffa07224 */ /* 0x000fca00078e00cc */
[C---:B------:R-:W-:Y:S08]  /*4420*/  HMMA.16816.F32.BF16 R248, R4.reuse, R46, R116 ;  /* 0x0000002e04f8723c */ /* 0x040ff00000041874 */
[----:B------:R-:W-:Y:S01]  /*4430*/  HMMA.16816.F32.BF16 R204, R4, R52, R156 ;  /* 0x0000003404cc723c */ /* 0x000fe2000004189c */
[----:B-1----:R-:W-:-:S04]  /*4440*/  FFMA.FTZ R2, R139, c[0x0][0x2d0], -R22 ;  /* 0x0000b4008b027a23 */ /* 0x002fc80000010816 */
[----:B------:R1:W-:Y:S03]  /*4450*/  MUFU.EX2 R139, R2 ;  /* 0x00000002008b7308 */ /* 0x0003e60000000800 */
[----:B------:R-:W-:Y:S08]  /*4460*/  HMMA.16816.F32.BF16 R116, R8, R44, R12 ;  /* 0x0000002c0874723c */ /* 0x000ff0000004180c */
[----:B------:R-:W-:Y:S01]  /*4470*/  HMMA.16816.F32.BF16 R156, R4, R62, R144 ;  /* 0x0000003e049c723c */ /* 0x000fe20000041890 */
[----:B-1----:R-:W-:-:S06]  /*4480*/  FFMA.FTZ R2, R137, c[0x0][0x2d0], -R22 ;  /* 0x0000b40089027a23 */ /* 0x002fcc0000010816 */
[----:B------:R-:W-:Y:S01]  /*4490*/  MOV R145, R155 ;  /* 0x0000009b00917202 */ /* 0x000fe20000000f00 */
[C---:B------:R-:W-:Y:S01]  /*44a0*/  HMMA.16816.F32.BF16 R12, R16.reuse, R36, RZ ;  /* 0x00000024100c723c */ /* 0x040fe200000418ff */
[----:B------:R-:W-:Y:S01]  /*44b0*/  IMAD.MOV.U32 R146, RZ, RZ, R154 ;  /* 0x000000ffff927224 */ /* 0x000fe200078e009a */
[----:B------:R-:W-:Y:S01]  /*44c0*/  MOV R144, R152 ;  /* 0x0000009800907202 */ /* 0x000fe20000000f00 */
[----:B------:R-:W-:Y:S01]  /*44d0*/  IMAD.MOV.U32 R147, RZ, RZ, R153 ;  /* 0x000000ffff937224 */ /* 0x000fe200078e0099 */
[----:B------:R1:W-:Y:S04]  /*44e0*/  MUFU.EX2 R137, R2 ;  /* 0x0000000200897308 */ /* 0x0003e80000000800 */
[----:B------:R-:W-:Y:S07]  /*44f0*/  HMMA.16816.F32.BF16 R88, R16, R68, RZ ;  /* 0x000000441058723c */ /* 0x000fee00000418ff */
[----:B------:R-:W-:Y:S01]  /*4500*/  IMAD.MOV.U32 R68, RZ, RZ, R107 ;  /* 0x000000ffff447224 */ /* 0x000fe200078e006b */
[----:B------:R-:W-:Y:S01]  /*4510*/  HMMA.16816.F32.BF16 R140, R4, R30, R140 ;  /* 0x0000001e048c723c */ /* 0x000fe2000004188c */
[----:B------:R-:W-:-:S02]  /*4520*/  MOV R107, R61 ;  /* 0x0000003d006b7202 */ /* 0x000fc40000000f00 */
[----:B------:R-:W-:Y:S01]  /*4530*/  MOV R69, R106 ;  /* 0x0000006a00457202 */ /* 0x000fe20000000f00 */
[----:B-1----:R-:W-:Y:S02]  /*4540*/  FFMA.FTZ R2, R133, c[0x0][0x2d0], -R22 ;  /* 0x0000b40085027a23 */ /* 0x002fe40000010816 */
[----:B------:R-:W-:Y:S02]  /*4550*/  IMAD.MOV.U32 R106, RZ, RZ, R64 ;  /* 0x000000ffff6a7224 */ /* 0x000fe400078e0040 */
[C---:B------:R-:W-:Y:S01]  /*4560*/  HMMA.16816.F32.BF16 R128, R4.reuse, R58, R128 ;  /* 0x0000003a0480723c */ /* 0x040fe20000041880 */
[----:B------:R1:W-:Y:S07]  /*4570*/  MUFU.EX2 R133, R2 ;  /* 0x0000000200857308 */ /* 0x0003ee0000000800 */
[C---:B------:R-:W-:Y:S08]  /*4580*/  HMMA.16816.F32.BF16 R124, R4.reuse, R54, R124 ;  /* 0x00000036047c723c */ /* 0x040ff0000004187c */
[----:B------:R-:W-:Y:S01]  /*4590*/  HMMA.16816.F32.BF16 R120, R4, R50, R120 ;  /* 0x000000320478723c */ /* 0x000fe20000041878 */
[----:B-1----:R-:W-:-:S04]  /*45a0*/  FFMA.FTZ R2, R167, c[0x0][0x2d0], -R21 ;  /* 0x0000b400a7027a23 */ /* 0x002fc80000010815 */
[----:B------:R1:W-:Y:S03]  /*45b0*/  MUFU.EX2 R61, R2 ;  /* 0x00000002003d7308 */ /* 0x0003e60000000800 */
[C---:B------:R-:W-:Y:S08]  /*45c0*/  HMMA.16816.F32.BF16 R108, R4.reuse, R86, R108 ;  /* 0x00000056046c723c */ /* 0x040ff0000004186c */
[----:B------:R-:W-:Y:S01]  /*45d0*/  HMMA.16816.F32.BF16 R152, R4, R82, R100 ;  /* 0x000000520498723c */ /* 0x000fe20000041864 */
[----:B-1----:R-:W-:-:S07]  /*45e0*/  FFMA.FTZ R2, R166, c[0x0][0x2d0], -R21 ;  /* 0x0000b400a6027a23 */ /* 0x002fce0000010815 */
[----:B------:R-:W-:Y:S01]  /*45f0*/  HMMA.16816.F32.BF16 R4, R16, R32, RZ ;  /* 0x000000201004723c */ /* 0x000fe200000418ff */
[----:B------:R1:W-:Y:S07]  /*4600*/  MUFU.EX2 R64, R2 ;  /* 0x0000000200407308 */ /* 0x0003ee0000000800 */
[C---:B------:R-:W-:Y:S07]  /*4610*/  HMMA.16816.F32.BF16 R96, R8.reuse, R56, R96 ;  /* 0x000000380860723c */ /* 0x040fee0000041860 */
[----:B------:R-:W-:Y:S01]  /*4620*/  IMAD.MOV.U32 R57, RZ, RZ, R77 ;  /* 0x000000ffff397224 */ /* 0x000fe200078e004d */
[----:B------:R-:W-:Y:S01]  /*4630*/  HMMA.16816.F32.BF16 R100, R8, R52, R92 ;  /* 0x000000340864723c */ /* 0x000fe2000004185c */
[----:B-1----:R-:W-:Y:S01]  /*4640*/  FFMA.FTZ R2, R138, c[0x0][0x2d0], -R21 ;  /* 0x0000b4008a027a23 */ /* 0x002fe20000010815 */
[----:B------:R-:W-:Y:S01]  /*4650*/  MOV R56, R24 ;  /* 0x0000001800387202 */ /* 0x000fe20000000f00 */
[----:B------:R-:W-:-:S04]  /*4660*/  IMAD.MOV.U32 R138, RZ, RZ, R149 ;  /* 0x000000ffff8a7224 */ /* 0x000fc800078e0095 */
[----:B------:R-:W-:Y:S01]  /*4670*/  MOV R52, R41 ;  /* 0x0000002900347202 */ /* 0x000fe20000000f00 */
[----:B------:R-:W-:Y:S01]  /*4680*/  HMMA.16816.F32.BF16 R76, R16, R78, RZ ;  /* 0x0000004e104c723c */ /* 0x000fe200000418ff */
[----:B------:R-:W-:-:S07]  /*4690*/  IMAD.MOV.U32 R53, RZ, RZ, R25 ;  /* 0x000000ffff357224 */ /* 0x000fce00078e0019 */
[----:B------:R-:W-:Y:S08]  /*46a0*/  HMMA.16816.F32.BF16 R40, R16, R42, RZ ;  /* 0x0000002a1028723c */ /* 0x000ff000000418ff */
[----:B------:R-:W-:Y:S07]  /*46b0*/  HMMA.16816.F32.BF16 R112, R8, R84, R12 ;  /* 0x000000540870723c */ /* 0x000fee000004180c */
[----:B------:R-:W-:Y:S01]  /*46c0*/  IMAD.MOV.U32 R85, RZ, RZ, R160 ;  /* 0x000000ffff557224 */ /* 0x000fe200078e00a0 */
[----:B------:R-:W-:Y:S01]  /*46d0*/  HMMA.16816.F32.BF16 R12, R16, R70, RZ ;  /* 0x00000046100c723c */ /* 0x000fe200000418ff */
[----:B------:R-:W-:-:S06]  /*46e0*/  IMAD.MOV.U32 R84, RZ, RZ, R161 ;  /* 0x000000ffff547224 */ /* 0x000fcc00078e00a1 */
[----:B------:R-:W-:Y:S01]  /*46f0*/  IMAD.MOV.U32 R71, RZ, RZ, R144 ;  /* 0x000000ffff477224 */ /* 0x000fe200078e0090 */
[----:B------:R-:W-:Y:S01]  /*4700*/  HMMA.16816.F32.BF16 R92, R8, R48, R88 ;  /* 0x00000030085c723c */ /* 0x000fe20000041858 */
[----:B------:R-:W-:-:S07]  /*4710*/  IMAD.MOV.U32 R70, RZ, RZ, R147 ;  /* 0x000000ffff467224 */ /* 0x000fce00078e0093 */
[----:B------:R-:W-:Y:S08]  /*4720*/  HMMA.16816.F32.BF16 R88, R8, R80, R4 ;  /* 0x000000500858723c */ /* 0x000ff00000041804 */
[----:B------:R-:W-:Y:S01]  /*4730*/  HMMA.16816.F32.BF16 R4, R16, R66, RZ ;  /* 0x000000421004723c */ /* 0x000fe200000418ff */
[----:B------:R1:W-:Y:S07]  /*4740*/  MUFU.EX2 R67, R2 ;  /* 0x0000000200437308 */ /* 0x0003ee0000000800 */
[C---:B------:R-:W-:Y:S08]  /*4750*/  HMMA.16816.F32.BF16 R76, R8.reuse, R58, R76 ;  /* 0x0000003a084c723c */ /* 0x040ff0000004184c */
[----:B------:R-:W-:Y:S01]  /*4760*/  HMMA.16816.F32.BF16 R40, R8, R62, R40 ;  /* 0x0000003e0828723c */ /* 0x000fe20000041828 */
[----:B-1----:R-:W-:-:S04]  /*4770*/  FFMA.FTZ R2, R132, c[0x0][0x2d0], -R21 ;  /* 0x0000b40084027a23 */ /* 0x002fc80000010815 */
[----:B------:R1:W-:Y:S03]  /*4780*/  MUFU.EX2 R132, R2 ;  /* 0x0000000200847308 */ /* 0x0003e60000000800 */
[----:B------:R-:W-:Y:S01]  /*4790*/  HMMA.16816.F32.BF16 R48, R8, R50, R12 ;  /* 0x000000320830723c */ /* 0x000fe2000004180c */
[----:B------:R-:W2:Y:S07]  /*47a0*/  LDSM.16.MT88.4 R12, [R225+0x1100] ;  /* 0x00110000e10c783b */ /* 0x000eae0000004200 */
[----:B------:R-:W-:Y:S01]  /*47b0*/  HMMA.16816.F32.BF16 R24, R16, R26, RZ ;  /* 0x0000001a1018723c */ /* 0x000fe200000418ff */
[----:B-1----:R-:W-:-:S02]  /*47c0*/  FFMA.FTZ R2, R171, c[0x0][0x2d0], -R20 ;  /* 0x0000b400ab027a23 */ /* 0x002fc40000010814 */
[----:B------:R-:W-:-:S05]  /*47d0*/  IMAD.MOV.U32 R171, RZ, RZ, R52 ;  /* 0x000000ffffab7224 */ /* 0x000fca00078e0034 */
[----:B------:R-:W-:Y:S01]  /*47e0*/  HMMA.16816.F32.BF16 R72, R16, R74, RZ ;  /* 0x0000004a1048723c */ /* 0x000fe200000418ff */
[----:B------:R1:W-:Y:S01]  /*47f0*/  MUFU.EX2 R58, R2 ;  /* 0x00000002003a7308 */ /* 0x0003e20000000800 */
[----:B------:R-:W-:-:S06]  /*4800*/  IMAD.MOV.U32 R52, RZ, RZ, R56 ;  /* 0x000000ffff347224 */ /* 0x000fcc00078e0038 */
[C---:B------:R-:W-:Y:S08]  /*4810*/  HMMA.16816.F32.BF16 R36, R16.reuse, R38, RZ ;  /* 0x000000261024723c */ /* 0x040ff000000418ff */
[----:B------:R-:W-:Y:S01]  /*4820*/  HMMA.16816.F32.BF16 R16, R16, R34, RZ ;  /* 0x000000221010723c */ /* 0x000fe200000418ff */
[----:B-1----:R-:W-:Y:S02]  /*4830*/  FFMA.FTZ R2, R169, c[0x0][0x2d0], -R20 ;  /* 0x0000b400a9027a23 */ /* 0x002fe40000010814 */
[----:B------:R-:W-:-:S02]  /*4840*/  IMAD.MOV.U32 R169, RZ, RZ, R60 ;  /* 0x000000ffffa97224 */ /* 0x000fc400078e003c */
[----:B------:R1:W3:Y:S03]  /*4850*/  MUFU.EX2 R60, R2 ;  /* 0x00000002003c7308 */ /* 0x0002e60000000800 */
[C---:B------:R-:W-:Y:S07]  /*4860*/  HMMA.16816.F32.BF16 R44, R8.reuse, R46, R4 ;  /* 0x0000002e082c723c */ /* 0x040fee0000041804 */
[--C-:B------:R-:W-:Y:S01]  /*4870*/  FFMA.FTZ R4, R165, c[0x0][0x2d0], -R20.reuse ;  /* 0x0000b400a5047a23 */ /* 0x100fe20000010814 */
[----:B------:R-:W-:Y:S03]  /*4880*/  HMMA.16816.F32.BF16 R24, R8, R30, R24 ;  /* 0x0000001e0818723c */ /* 0x000fe60000041818 */
[----:B------:R3:W-:Y:S01]  /*4890*/  MUFU.EX2 R66, R4 ;  /* 0x0000000400427308 */ /* 0x0007e20000000800 */
[----:B-1----:R-:W-:Y:S01]  /*48a0*/  FFMA.FTZ R2, R168, c[0x0][0x2d0], -R20 ;  /* 0x0000b400a8027a23 */ /* 0x002fe20000010814 */
[----:B------:R-:W-:Y:S01]  /*48b0*/  MOV R168, R53 ;  /* 0x0000003500a87202 */ /* 0x000fe20000000f00 */
[----:B------:R-:W-:-:S02]  /*48c0*/  IMAD.MOV.U32 R53, RZ, RZ, R57 ;  /* 0x000000ffff357224 */ /* 0x000fc400078e0039 */
[C---:B------:R-:W-:Y:S03]  /*48d0*/  HMMA.16816.F32.BF16 R72, R8.reuse, R54, R72 ;  /* 0x000000360848723c */ /* 0x040fe60000041848 */
[----:B------:R1:W4:Y:S01]  /*48e0*/  MUFU.EX2 R63, R2 ;  /* 0x00000002003f7308 */ /* 0x0003220000000800 */
[----:B------:R-:W-:Y:S02]  /*48f0*/  IMAD.MOV.U32 R33, RZ, RZ, R53 ;  /* 0x000000ffff217224 */ /* 0x000fe400078e0035 */
[----:B------:R-:W-:Y:S01]  /*4900*/  IMAD.MOV.U32 R53, RZ, RZ, R146 ;  /* 0x000000ffff357224 */ /* 0x000fe200078e0092 */
[----:B------:R-:W-:Y:S01]  /*4910*/  MOV R55, R148 ;  /* 0x0000009400377202 */ /* 0x000fe20000000f00 */
[----:B------:R-:W-:Y:S01]  /*4920*/  HMMA.16816.F32.BF16 R36, R8, R86, R36 ;  /* 0x000000560824723c */ /* 0x000fe20000041824 */
[----:B------:R-:W-:Y:S02]  /*4930*/  MOV R54, R162 ;  /* 0x000000a200367202 */ /* 0x000fe40000000f00 */
[----:B---3--:R-:W-:-:S04]  /*4940*/  F2FP.BF16.PACK_AB R4, R60, R58 ;  /* 0x0000003a3c04723e */ /* 0x008fc800000010ff */
[----:B------:R-:W-:Y:S01]  /*4950*/  IMAD.MOV.U32 R86, RZ, RZ, R150 ;  /* 0x000000ffff567224 */ /* 0x000fe200078e0096 */
[----:B------:R-:W-:Y:S01]  /*4960*/  HMMA.16816.F32.BF16 R80, R8, R82, R16 ;  /* 0x000000520850723c */ /* 0x000fe20000041810 */
[----:B------:R-:W-:Y:S01]  /*4970*/  MOV R87, R151 ;  /* 0x0000009700577202 */ /* 0x000fe20000000f00 */
[----:B------:R-:W3:Y:S01]  /*4980*/  LDSM.16.MT88.4 R16, [R226+0x1100] ;  /* 0x00110000e210783b */ /* 0x000ee20000004200 */
[----:B-1----:R-:W-:Y:S01]  /*4990*/  FFMA.FTZ R2, R174, c[0x0][0x2d0], -R0 ;  /* 0x0000b400ae027a23 */ /* 0x002fe20000010800 */
[----:B----4-:R-:W-:-:S03]  /*49a0*/  F2FP.BF16.PACK_AB R6, R66, R63 ;  /* 0x0000003f4206723e */ /* 0x010fc600000010ff */
[----:B------:R1:W-:Y:S01]  /*49b0*/  MUFU.EX2 R56, R2 ;  /* 0x0000000200387308 */ /* 0x0003e20000000800 */
[----:B------:R-:W-:Y:S02]  /*49c0*/  F2FP.BF16.PACK_AB R8, R139, R65 ;  /* 0x000000418b08723e */ /* 0x000fe400000010ff */
[----:B------:R-:W-:Y:S02]  /*49d0*/  F2FP.BF16.PACK_AB R9, R64, R61 ;  /* 0x0000003d4009723e */ /* 0x000fe400000010ff */
[----:B------:R-:W-:Y:S02]  /*49e0*/  F2FP.BF16.PACK_AB R10, R133, R137 ;  /* 0x00000089850a723e */ /* 0x000fe400000010ff */
[----:B------:R-:W-:-:S07]  /*49f0*/  F2FP.BF16.PACK_AB R11, R132, R67 ;  /* 0x00000043840b723e */ /* 0x000fce00000010ff */
[----:B--2---:R-:W-:Y:S01]  /*4a00*/  HMMA.16816.F32.BF16 R148, R8, R12, R176 ;  /* 0x0000000c0894723c */ /* 0x004fe200000418b0 */
[----:B-1----:R-:W-:-:S04]  /*4a10*/  FFMA.FTZ R2, R173, c[0x0][0x2d0], -R0 ;  /* 0x0000b400ad027a23 */ /* 0x002fc80000010800 */
[----:B------:R1:W2:Y:S02]  /*4a20*/  MUFU.EX2 R57, R2 ;  /* 0x0000000200397308 */ /* 0x0002a40000000800 */
[----:B------:R-:W-:Y:S01]  /*4a30*/  IMAD.MOV.U32 R178, RZ, RZ, R28 ;  /* 0x000000ffffb27224 */ /* 0x000fe200078e001c */
[----:B------:R-:W-:Y:S01]  /*4a40*/  MOV R179, R29 ;  /* 0x0000001d00b37202 */ /* 0x000fe20000000f00 */
[----:B------:R-:W-:Y:S01]  /*4a50*/  IMAD.MOV.U32 R177, RZ, RZ, R163 ;  /* 0x000000ffffb17224 */ /* 0x000fe200078e00a3 */
[C---:B------:R-:W-:Y:S07]  /*4a60*/  HMMA.16816.F32.BF16 R28, R8.reuse, R14, R40 ;  /* 0x0000000e081c723c */ /* 0x040fee0000041828 */
[----:B------:R-:W-:Y:S01]  /*4a70*/  IMAD.MOV.U32 R40, RZ, RZ, R70 ;  /* 0x000000ffff287224 */ /* 0x000fe200078e0046 */
[----:B------:R-:W-:Y:S01]  /*4a80*/  MOV R41, R71 ;  /* 0x0000004700297202 */ /* 0x000fe20000000f00 */
[----:B------:R-:W-:Y:S01]  /*4a90*/  IMAD.MOV.U32 R43, RZ, RZ, R53 ;  /* 0x000000ffff2b7224 */ /* 0x000fe200078e0035 */
[----:B---3--:R-:W-:Y:S01]  /*4aa0*/  HMMA.16816.F32.BF16 R164, R8, R16, R188 ;  /* 0x0000001008a4723c */ /* 0x008fe200000418bc */
[----:B-1----:R-:W-:Y:S01]  /*4ab0*/  FFMA.FTZ R2, R172, c[0x0][0x2d0], -R0 ;  /* 0x0000b400ac027a23 */ /* 0x002fe20000010800 */
[----:B--2---:R-:W-:-:S03]  /*4ac0*/  F2FP.BF16.PACK_AB R5, R57, R56 ;  /* 0x000000383905723e */ /* 0x004fc600000010ff */
[----:B------:R1:W-:Y:S02]  /*4ad0*/  MUFU.EX2 R59, R2 ;  /* 0x00000002003b7308 */ /* 0x0003e40000000800 */
[----:B-1----:R-:W-:Y:S01]  /*4ae0*/  FFMA.FTZ R2, R170, c[0x0][0x2d0], -R0 ;  /* 0x0000b400aa027a23 */ /* 0x002fe20000010800 */
[----:B------:R-:W-:Y:S02]  /*4af0*/  MOV R170, R52 ;  /* 0x0000003400aa7202 */ /* 0x000fe40000000f00 */
[----:B------:R-:W-:-:S03]  /*4b00*/  MOV R52, R145 ;  /* 0x0000009100347202 */ /* 0x000fc60000000f00 */
[----:B------:R-:W1:Y:S02]  /*4b10*/  MUFU.EX2 R62, R2 ;  /* 0x00000002003e7308 */ /* 0x000e640000000800 */
[----:B------:R-:W-:Y:S01]  /*4b20*/  IMAD.MOV.U32 R42, RZ, RZ, R52 ;  /* 0x000000ffff2a7224 */ /* 0x000fe200078e0034 */
[----:B-1----:R-:W-:Y:S01]  /*4b30*/  F2FP.BF16.PACK_AB R7, R62, R59 ;  /* 0x0000003b3e07723e */ /* 0x002fe200000010ff */
[----:B------:R-:W-:-:S06]  /*4b40*/  IMAD.MOV.U32 R2, RZ, RZ, R175 ;  /* 0x000000ffff027224 */ /* 0x000fcc00078e00af */
[C---:B------:R-:W-:Y:S08]  /*4b50*/  HMMA.16816.F32.BF16 R144, R4.reuse, R12, R180 ;  /* 0x0000000c0490723c */ /* 0x040ff000000418b4 */
[C---:B------:R-:W-:Y:S01]  /*4b60*/  HMMA.16816.F32.BF16 R156, R4.reuse, R14, R156 ;  /* 0x0000000e049c723c */ /* 0x040fe2000004189c */
[----:B------:R-:W1:Y:S07]  /*4b70*/  LDSM.16.MT88.4 R12, [R228+0x1100] ;  /* 0x00110000e40c783b */ /* 0x000e6e0000004200 */
[C---:B------:R-:W-:Y:S07]  /*4b80*/  HMMA.16816.F32.BF16 R160, R4.reuse, R16, R184 ;  /* 0x0000001004a0723c */ /* 0x040fee00000418b8 */
[----:B------:R-:W-:Y:S01]  /*4b90*/  IMAD.MOV.U32 R187, RZ, RZ, R33 ;  /* 0x000000ffffbb7224 */ /* 0x000fe200078e0021 */
[----:B------:R-:W-:Y:S01]  /*4ba0*/  HMMA.16816.F32.BF16 R172, R4, R18, R140 ;  /* 0x0000001204ac723c */ /* 0x000fe2000004188c */
[----:B------:R-:W-:-:S02]  /*4bb0*/  IMAD.MOV.U32 R186, RZ, RZ, R214 ;  /* 0x000000ffffba7224 */ /* 0x000fc400078e00d6 */
[----:B------:R-:W-:Y:S02]  /*4bc0*/  IMAD.MOV.U32 R184, RZ, RZ, R86 ;  /* 0x000000ffffb87224 */ /* 0x000fe400078e0056 */
[----:B------:R-:W-:Y:S01]  /*4bd0*/  IMAD.MOV.U32 R185, RZ, RZ, R87 ;  /* 0x000000ffffb97224 */ /* 0x000fe200078e0057 */
[----:B------:R-:W-:Y:S01]  /*4be0*/  MOV R87, R54 ;  /* 0x0000003600577202 */ /* 0x000fe20000000f00 */
[----:B------:R-:W-:Y:S01]  /*4bf0*/  IMAD.MOV.U32 R86, RZ, RZ, R55 ;  /* 0x000000ffff567224 */ /* 0x000fe200078e0037 */
[----:B------:R-:W-:Y:S01]  /*4c00*/  HMMA.16816.F32.BF16 R32, R8, R18, R24 ;  /* 0x000000120820723c */ /* 0x000fe20000041818 */
[----:B------:R-:W2:Y:S01]  /*4c10*/  LDSM.16.MT88.4 R16, [R227+0x1100] ;  /* 0x00110000e310783b */ /* 0x000ea20000004200 */
[----:B------:R-:W-:Y:S01]  /*4c20*/  MOV R140, R219 ;  /* 0x000000db008c7202 */ /* 0x000fe20000000f00 */
[----:B------:R-:W-:Y:S01]  /*4c30*/  IMAD.MOV.U32 R141, RZ, RZ, R218 ;  /* 0x000000ffff8d7224 */ /* 0x000fe200078e00da */
[----:B------:R-:W-:Y:S01]  /*4c40*/  MOV R143, R216 ;  /* 0x000000d8008f7202 */ /* 0x000fe20000000f00 */
[----:B------:R-:W3:Y:S01]  /*4c50*/  LDSM.16.MT88.4 R24, [R226+0x3100] ;  /* 0x00310000e218783b */ /* 0x000ee20000004200 */
[----:B------:R-:W-:-:S02]  /*4c60*/  IMAD.MOV.U32 R142, RZ, RZ, R217 ;  /* 0x000000ffff8e7224 */ /* 0x000fc400078e00d9 */
[----:B-1----:R-:W-:Y:S07]  /*4c70*/  HMMA.16816.F32.BF16 R180, R8, R12, R96 ;  /* 0x0000000c08b4723c */ /* 0x002fee0000041860 */
[----:B------:R-:W-:Y:S01]  /*4c80*/  MOV R99, R177 ;  /* 0x000000b100637202 */ /* 0x000fe20000000f00 */
[----:B------:R-:W-:Y:S01]  /*4c90*/  IMAD.MOV.U32 R98, RZ, RZ, R178 ;  /* 0x000000ffff627224 */ /* 0x000fe200078e00b2 */
[----:B------:R-:W-:Y:S01]  /*4ca0*/  HMMA.16816.F32.BF16 R188, R4, R14, R128 ;  /* 0x0000000e04bc723c */ /* 0x000fe20000041880 */
[----:B------:R-:W-:Y:S01]  /*4cb0*/  IMAD.MOV.U32 R97, RZ, RZ, R179 ;  /* 0x000000ffff617224 */ /* 0x000fe200078e00b3 */
[----:B------:R-:W-:Y:S01]  /*4cc0*/  MOV R96, R138 ;  /* 0x0000008a00607202 */ /* 0x000fe20000000f00 */
[----:B------:R-:W-:-:S04]  /*4cd0*/  IMAD.MOV.U32 R138, RZ, RZ, R215 ;  /* 0x000000ffff8a7224 */ /* 0x000fc800078e00d7 */
[----:B------:R-:W-:Y:S01]  /*4ce0*/  MOV R128, R213 ;  /* 0x000000d500807202 */ /* 0x000fe20000000f00 */
[----:B------:R-:W-:Y:S01]  /*4cf0*/  HMMA.16816.F32.BF16 R176, R4, R12, R192 ;  /* 0x0000000c04b0723c */ /* 0x000fe200000418c0 */
[----:B------:R-:W-:Y:S01]  /*4d00*/  IMAD.MOV.U32 R129, RZ, RZ, R212 ;  /* 0x000000ffff817224 */ /* 0x000fe200078e00d4 */
[----:B------:R-:W-:Y:S01]  /*4d10*/  MOV R131, R68 ;  /* 0x0000004400837202 */ /* 0x000fe20000000f00 */
[----:B------:R-:W-:-:S05]  /*4d20*/  IMAD.MOV.U32 R130, RZ, RZ, R69 ;  /* 0x000000ffff827224 */ /* 0x000fca00078e0045 */
[C---:B------:R-:W-:Y:S01]  /*4d30*/  HMMA.16816.F32.BF16 R76, R8.reuse, R14, R76 ;  /* 0x0000000e084c723c */ /* 0x040fe2000004184c */
[----:B------:R-:W1:Y:S07]  /*4d40*/  LDSM.16.MT88.4 R12, [R225+0x3100] ;  /* 0x00310000e10c783b */ /* 0x000e6e0000004200 */
[----:B--2---:R-:W-:Y:S08]  /*4d50*/  HMMA.16816.F32.BF16 R212, R8, R18, R72 ;  /* 0x0000001208d4723c */ /* 0x004ff00000041848 */
[-C--:B------:R-:W-:Y:S08]  /*4d60*/  HMMA.16816.F32.BF16 R192, R4, R16.reuse, R204 ;  /* 0x0000001004c0723c */ /* 0x080ff000000418cc */
[----:B------:R-:W-:Y:S07]  /*4d70*/  HMMA.16816.F32.BF16 R216, R8, R16, R100 ;  /* 0x0000001008d8723c */ /* 0x000fee0000041864 */
[----:B------:R-:W-:Y:S01]  /*4d80*/  IMAD.MOV.U32 R100, RZ, RZ, R128 ;  /* 0x000000ffff647224 */ /* 0x000fe200078e0080 */
[----:B------:R-:W-:Y:S01]  /*4d90*/  HMMA.16816.F32.BF16 R204, R4, R18, R124 ;  /* 0x0000001204cc723c */ /* 0x000fe2000004187c */
[----:B------:R-:W2:Y:S01]  /*4da0*/  LDSM.16.MT88.4 R16, [R228+0x3100] ;  /* 0x00310000e410783b */ /* 0x000ea20000004200 */
[----:B------:R-:W-:Y:S01]  /*4db0*/  IMAD.MOV.U32 R101, RZ, RZ, R129 ;  /* 0x000000ffff657224 */ /* 0x000fe200078e0081 */
[----:B------:R-:W-:Y:S01]  /*4dc0*/  MOV R102, R130 ;  /* 0x0000008200667202 */ /* 0x000fe20000000f00 */
[----:B------:R-:W-:Y:S01]  /*4dd0*/  IMAD.MOV.U32 R103, RZ, RZ, R131 ;  /* 0x000000ffff677224 */ /* 0x000fe200078e0083 */
[----:B------:R-:W-:Y:S01]  /*4de0*/  MOV R131, R168 ;  /* 0x000000a800837202 */ /* 0x000fe20000000f00 */
[----:B------:R-:W-:-:S02]  /*4df0*/  IMAD.MOV.U32 R128, RZ, RZ, R96 ;  /* 0x000000ffff807224 */ /* 0x000fc400078e0060 */
[C---:B---3--:R-:W-:Y:S08]  /*4e00*/  HMMA.16816.F32.BF16 R40, R4.reuse, R24, R40 ;  /* 0x000000180428723c */ /* 0x048ff00000041828 */
[-C--:B-1----:R-:W-:Y:S08]  /*4e10*/  HMMA.16816.F32.BF16 R72, R4, R12.reuse, R208 ;  /* 0x0000000c0448723c */ /* 0x082ff000000418d0 */
[----:B------:R-:W-:Y:S08]  /*4e20*/  HMMA.16816.F32.BF16 R68, R8, R12, R92 ;  /* 0x0000000c0844723c */ /* 0x000ff0000004185c */
[----:B------:R-:W-:Y:S01]  /*4e30*/  HMMA.16816.F32.BF16 R52, R4, R14, R120 ;  /* 0x0000000e0434723c */ /* 0x000fe20000041878 */
[----:B------:R-:W-:Y:S01]  /*4e40*/  IMAD.MOV.U32 R124, RZ, RZ, R100 ;  /* 0x000000ffff7c7224 */ /* 0x000fe200078e0064 */
[----:B------:R-:W-:Y:S01]  /*4e50*/  MOV R126, R102 ;  /* 0x00000066007e7202 */ /* 0x000fe20000000f00 */
[----:B------:R-:W-:Y:S01]  /*4e60*/  IMAD.MOV.U32 R125, RZ, RZ, R101 ;  /* 0x000000ffff7d7224 */ /* 0x000fe200078e0065 */
[----:B------:R-:W-:Y:S01]  /*4e70*/  MOV R96, R97 ;  /* 0x0000006100607202 */ /* 0x000fe20000000f00 */
[----:B------:R-:W-:-:S02]  /*4e80*/  FFMA.FTZ R2, R2, c[0x0][0x2d0], -R22 ;  /* 0x0000b40002027a23 */ /* 0x000fc40000010816 */
[----:B------:R-:W-:Y:S01]  /*4e90*/  IMAD.MOV.U32 R129, RZ, RZ, R171 ;  /* 0x000000ffff817224 */ /* 0x000fe200078e00ab */
[----:B------:R-:W-:Y:S01]  /*4ea0*/  HMMA.16816.F32.BF16 R208, R8, R14, R48 ;  /* 0x0000000e08d0723c */ /* 0x000fe20000041830 */
[----:B------:R-:W1:Y:S01]  /*4eb0*/  LDSM.16.MT88.4 R12, [R227+0x3100] ;  /* 0x00310000e30c783b */ /* 0x000e620000004200 */
[----:B------:R-:W-:Y:S02]  /*4ec0*/  IMAD.MOV.U32 R127, RZ, RZ, R103 ;  /* 0x000000ffff7f7224 */ /* 0x000fe400078e0067 */
[----:B------:R-:W-:Y:S02]  /*4ed0*/  IMAD.MOV.U32 R100, RZ, RZ, R128 ;  /* 0x000000ffff647224 */ /* 0x000fe400078e0080 */
[----:B------:R-:W-:Y:S02]  /*4ee0*/  IMAD.MOV.U32 R130, RZ, RZ, R169 ;  /* 0x000000ffff827224 */ /* 0x000fe400078e00a9 */
[C---:B------:R-:W-:Y:S08]  /*4ef0*/  HMMA.16816.F32.BF16 R92, R4.reuse, R26, R248 ;  /* 0x0000001a045c723c */ /* 0x040ff000000418f8 */
[----:B--2---:R-:W-:Y:S01]  /*4f00*/  HMMA.16816.F32.BF16 R104, R4, R16, R104 ;  /* 0x000000100468723c */ /* 0x004fe20000041868 */
[----:B------:R-:W-:Y:S01]  /*4f10*/  MOV R248, R140 ;  /* 0x0000008c00f87202 */ /* 0x000fe20000000f00 */
[----:B------:R-:W-:Y:S01]  /*4f20*/  IMAD.MOV.U32 R249, RZ, RZ, R141 ;  /* 0x000000fffff97224 */ /* 0x000fe200078e008d */
[----:B------:R-:W-:Y:S01]  /*4f30*/  MOV R251, R143 ;  /* 0x0000008f00fb7202 */ /* 0x000fe20000000f00 */
[----:B------:R-:W-:-:S04]  /*4f40*/  IMAD.MOV.U32 R250, RZ, RZ, R142 ;  /* 0x000000fffffa7224 */ /* 0x000fc800078e008e */
[----:B------:R-:W-:Y:S01]  /*4f50*/  HMMA.16816.F32.BF16 R108, R4, R18, R108 ;  /* 0x00000012046c723c */ /* 0x000fe2000004186c */
[----:B------:R-:W-:Y:S02]  /*4f60*/  IMAD.MOV.U32 R168, RZ, RZ, R234 ;  /* 0x000000ffffa87224 */ /* 0x000fe400078e00ea */
[----:B------:R-:W-:-:S05]  /*4f70*/  IMAD.MOV.U32 R97, RZ, RZ, R98 ;  /* 0x000000ffff617224 */ /* 0x000fca00078e0062 */
[C---:B-1----:R-:W-:Y:S08]  /*4f80*/  HMMA.16816.F32.BF16 R48, R4.reuse, R14, R152 ;  /* 0x0000000e0430723c */ /* 0x042ff00000041898 */
[----:B------:R-:W-:Y:S01]  /*4f90*/  HMMA.16816.F32.BF16 R120, R4, R12, R124 ;  /* 0x0000000c0478723c */ /* 0x000fe2000004187c */
[----:B------:R-:W-:Y:S02]  /*4fa0*/  IMAD.MOV.U32 R152, RZ, RZ, R86 ;  /* 0x000000ffff987224 */ /* 0x000fe400078e0056 */
[----:B------:R-:W-:Y:S01]  /*4fb0*/  IMAD.MOV.U32 R155, RZ, RZ, R85 ;  /* 0x000000ffff9b7224 */ /* 0x000fe200078e0055 */
[----:B------:R-:W-:Y:S01]  /*4fc0*/  MOV R171, R232 ;  /* 0x000000e800ab7202 */ /* 0x000fe20000000f00 */
[----:B------:R-:W-:-:S02]  /*4fd0*/  IMAD.MOV.U32 R101, RZ, RZ, R168 ;  /* 0x000000ffff657224 */ /* 0x000fc400078e00a8 */
[----:B------:R-:W-:Y:S01]  /*4fe0*/  IMAD.MOV.U32 R7, RZ, RZ, R152 ;  /* 0x000000ffff077224 */ /* 0x000fe200078e0098 */
[----:B------:R-:W-:Y:S01]  /*4ff0*/  MOV R152, R155 ;  /* 0x0000009b00987202 */ /* 0x000fe20000000f00 */
[----:B------:R-:W-:Y:S02]  /*5000*/  IMAD.MOV.U32 R127, RZ, RZ, R100 ;  /* 0x000000ffff7f7224 */ /* 0x000fe400078e0064 */
[----:B------:R-:W-:Y:S02]  /*5010*/  IMAD.MOV.U32 R155, RZ, RZ, R248 ;  /* 0x000000ffff9b7224 */ /* 0x000fe400078e00f8 */
[----:B------:R-:W-:Y:S01]  /*5020*/  IMAD.MOV.U32 R248, RZ, RZ, R249 ;  /* 0x000000fffff87224 */ /* 0x000fe200078e00f9 */
[----:B------:R-:W-:Y:S01]  /*5030*/  MOV R249, R250 ;  /* 0x000000fa00f97202 */ /* 0x000fe20000000f00 */
[----:B------:R-:W-:Y:S02]  /*5040*/  IMAD.MOV.U32 R250, RZ, RZ, R251 ;  /* 0x000000fffffa7224 */ /* 0x000fe400078e00fb */
[----:B------:R-:W-:Y:S01]  /*5050*/  IMAD.MOV.U32 R251, RZ, RZ, R127 ;  /* 0x000000fffffb7224 */ /* 0x000fe200078e007f */
[----:B------:R-:W-:Y:S01]  /*5060*/  MOV R127, R184 ;  /* 0x000000b8007f7202 */ /* 0x000fe20000000f00 */
[----:B------:R-:W-:-:S02]  /*5070*/  IMAD.MOV.U32 R184, RZ, RZ, R185 ;  /* 0x000000ffffb87224 */ /* 0x000fc400078e00b9 */
[----:B------:R-:W-:Y:S01]  /*5080*/  IMAD.MOV.U32 R185, RZ, RZ, R186 ;  /* 0x000000ffffb97224 */ /* 0x000fe200078e00ba */
[----:B------:R-:W-:Y:S01]  /*5090*/  MOV R186, R23 ;  /* 0x0000001700ba7202 */ /* 0x000fe20000000f00 */
[----:B------:R-:W-:Y:S01]  /*50a0*/  IMAD.MOV.U32 R103, RZ, RZ, R231 ;  /* 0x000000ffff677224 */ /* 0x000fe200078e00e7 */
[----:B------:R1:W-:Y:S01]  /*50b0*/  MUFU.EX2 R23, R2 ;  /* 0x0000000200177308 */ /* 0x0003e20000000800 */
[----:B------:R-:W-:Y:S01]  /*50c0*/  IMAD.MOV.U32 R153, RZ, RZ, R87 ;  /* 0x000000ffff997224 */ /* 0x000fe200078e0057 */
[----:B------:R-:W-:Y:S01]  /*50d0*/  MOV R154, R84 ;  /* 0x00000054009a7202 */ /* 0x000fe20000000f00 */
[----:B------:R-:W-:Y:S01]  /*50e0*/  HMMA.16816.F32.BF16 R140, R8, R26, R44 ;  /* 0x0000001a088c723c */ /* 0x000fe2000004182c */
[----:B------:R-:W-:Y:S01]  /*50f0*/  IMAD.MOV.U32 R98, RZ, RZ, R99 ;  /* 0x000000ffff627224 */ /* 0x000fe200078e0063 */
[----:B------:R-:W-:Y:S01]  /*5100*/  MOV R102, R171 ;  /* 0x000000ab00667202 */ /* 0x000fe20000000f00 */
[----:B------:R-:W-:Y:S01]  /*5110*/  IMAD.MOV.U32 R124, RZ, RZ, R103 ;  /* 0x000000ffff7c7224 */ /* 0x000fe200078e0067 */
[----:B------:R-:W-:-:S04]  /*5120*/  MOV R126, R101 ;  /* 0x00000065007e7202 */ /* 0x000fc80000000f00 */
[----:B------:R-:W-:Y:S01]  /*5130*/  HMMA.16816.F32.BF16 R36, R8, R18, R36 ;  /* 0x000000120824723c */ /* 0x000fe20000041824 */
[----:B-1----:R-:W-:Y:S01]  /*5140*/  FFMA.FTZ R2, R7, c[0x0][0x2d0], -R22 ;  /* 0x0000b40007027a23 */ /* 0x002fe20000010816 */
[----:B------:R-:W-:-:S06]  /*5150*/  MOV R99, R235 ;  /* 0x000000eb00637202 */ /* 0x000fcc0000000f00 */
[----:B------:R-:W-:Y:S01]  /*5160*/  HMMA.16816.F32.BF16 R84, R8, R24, R116 ;  /* 0x000000180854723c */ /* 0x000fe20000041874 */
[----:B------:R1:W-:Y:S01]  /*5170*/  MUFU.EX2 R24, R2 ;  /* 0x0000000200187308 */ /* 0x0003e20000000800 */
[----:B------:R-:W-:-:S06]  /*5180*/  IMAD.MOV.U32 R125, RZ, RZ, R102 ;  /* 0x000000ffff7d7224 */ /* 0x000fcc00078e0066 */
[C---:B------:R-:W-:Y:S01]  /*5190*/  HMMA.16816.F32.BF16 R44, R8.reuse, R14, R80 ;  /* 0x0000000e082c723c */ /* 0x040fe20000041850 */
[----:B------:R-:W-:Y:S02]  /*51a0*/  FFMA.FTZ R4, R220, c[0x0][0x2d0], -R0 ;  /* 0x0000b400dc047a23 */ /* 0x000fe40000010800 */
[----:B------:R-:W-:Y:S02]  /*51b0*/  IMAD.MOV.U32 R169, RZ, RZ, R233 ;  /* 0x000000ffffa97224 */ /* 0x000fe400078e00e9 */
[----:B------:R-:W-:Y:S01]  /*51c0*/  IMAD.MOV.U32 R171, RZ, RZ, R224 ;  /* 0x000000ffffab7224 */ /* 0x000fe200078e00e0 */
[----:B------:R-:W-:Y:S01]  /*51d0*/  MOV R168, R229 ;  /* 0x000000e500a87202 */ /* 0x000fe20000000f00 */
[----:B------:R-:W-:Y:S01]  /*51e0*/  FADD.FTZ R6, R202, R201 ;  /* 0x000000c9ca067221 */ /* 0x000fe20000010000 */
[----:B------:R-:W-:Y:S01]  /*51f0*/  MOV R7, R251 ;  /* 0x000000fb00077202 */ /* 0x000fe20000000f00 */
[----:B-1----:R-:W-:Y:S01]  /*5200*/  FFMA.FTZ R2, R152, c[0x0][0x2d0], -R22 ;  /* 0x0000b40098027a23 */ /* 0x002fe20000010816 */
[C---:B------:R-:W-:Y:S01]  /*5210*/  HMMA.16816.F32.BF16 R100, R8.reuse, R16, R112 ;  /* 0x000000100864723c */ /* 0x040fe20000041870 */
[----:B------:R-:W-:Y:S01]  /*5220*/  MOV R128, R99 ;  /* 0x0000006300807202 */ /* 0x000fe20000000f00 */
[----:B------:R-:W-:Y:S01]  /*5230*/  FADD.FTZ R5, R199, R198 ;  /* 0x000000c6c7057221 */ /* 0x000fe20000010000 */
[----:B------:R1:W-:Y:S01]  /*5240*/  MUFU.EX2 R25, R2 ;  /* 0x0000000200197308 */ /* 0x0003e20000000800 */
[----:B------:R-:W-:Y:S01]  /*5250*/  IMAD.MOV.U32 R27, RZ, RZ, R250 ;  /* 0x000000ffff1b7224 */ /* 0x000fe200078e00fa */
[----:B------:R-:W-:Y:S04]  /*5260*/  LDSM.16.MT88.4 R80, [R225+0x3900] ;  /* 0x00390000e150783b */ /* 0x000fe80000004200 */
[----:B------:R2:W5:Y:S01]  /*5270*/  LDL.LU R235, [R1+0x78] ;  /* 0x0000780001eb7983 */ /* 0x0005620000300800 */
[----:B-1----:R-:W-:Y:S01]  /*5280*/  FFMA.FTZ R2, R153, c[0x0][0x2d0], -R22 ;  /* 0x0000b40099027a23 */ /* 0x002fe20000010816 */
[----:B------:R-:W-:Y:S01]  /*5290*/  HMMA.16816.F32.BF16 R116, R8, R12, R88 ;  /* 0x0000000c0874723c */ /* 0x000fe20000041858 */
[----:B------:R-:W-:Y:S01]  /*52a0*/  IMAD.MOV.U32 R99, RZ, RZ, R169 ;  /* 0x000000ffff637224 */ /* 0x000fe200078e00a9 */
[----:B------:R-:W-:Y:S01]  /*52b0*/  MOV R220, R131 ;  /* 0x0000008300dc7202 */ /* 0x000fe20000000f00 */
[----:B------:R1:W-:Y:S01]  /*52c0*/  MUFU.EX2 R26, R2 ;  /* 0x00000002001a7308 */ /* 0x0003e20000000800 */
[----:B------:R-:W-:Y:S01]  /*52d0*/  IMAD.MOV.U32 R115, RZ, RZ, R127 ;  /* 0x000000ffff737224 */ /* 0x000fe200078e007f */
[----:B------:R-:W-:Y:S01]  /*52e0*/  MOV R113, R185 ;  /* 0x000000b900717202 */ /* 0x000fe20000000f00 */
[----:B------:R-:W-:Y:S01]  /*52f0*/  IMAD.MOV.U32 R114, RZ, RZ, R249 ;  /* 0x000000ffff727224 */ /* 0x000fe200078e00f9 */
[----:B------:R2:W5:Y:S01]  /*5300*/  LDL.LU R234, [R1+0x74] ;  /* 0x0000740001ea7983 */ /* 0x0005620000300800 */
[----:B-1----:R-:W-:-:S03]  /*5310*/  FFMA.FTZ R2, R154, c[0x0][0x2d0], -R21 ;  /* 0x0000b4009a027a23 */ /* 0x002fc60000010815 */
[----:B------:R-:W-:Y:S01]  /*5320*/  MUFU.EX2 R13, R4 ;  /* 0x00000004000d7308 */ /* 0x000fe20000000800 */
[----:B------:R-:W-:Y:S02]  /*5330*/  IMAD.MOV.U32 R169, RZ, RZ, R230 ;  /* 0x000000ffffa97224 */ /* 0x000fe400078e00e6 */
[----:B------:R-:W-:Y:S01]  /*5340*/  IMAD.MOV.U32 R127, RZ, RZ, R171 ;  /* 0x000000ffff7f7224 */ /* 0x000fe200078e00ab */
[----:B------:R-:W-:Y:S01]  /*5350*/  MOV R249, R170 ;  /* 0x000000aa00f97202 */ /* 0x000fe20000000f00 */
[----:B------:R-:W-:Y:S01]  /*5360*/  FADD.FTZ R9, R197, R196 ;  /* 0x000000c4c5097221 */ /* 0x000fe20000010000 */
[----:B------:R2:W5:Y:S02]  /*5370*/  LDL.LU R233, [R1+0x70] ;  /* 0x0000700001e97983 */ /* 0x0005640000300800 */
[----:B------:R1:W-:Y:S01]  /*5380*/  MUFU.EX2 R16, R2 ;  /* 0x0000000200107308 */ /* 0x0003e20000000800 */
[----:B------:R-:W-:Y:S01]  /*5390*/  IMAD.MOV.U32 R251, RZ, RZ, R186 ;  /* 0x000000fffffb7224 */ /* 0x000fe200078e00ba */
[----:B------:R2:W5:Y:S01]  /*53a0*/  LDL.LU R232, [R1+0x6c] ;  /* 0x00006c0001e87983 */ /* 0x0005620000300800 */
[----:B------:R-:W-:-:S03]  /*53b0*/  IMAD.MOV.U32 R250, RZ, RZ, R187 ;  /* 0x000000fffffa7224 */ /* 0x000fc600078e00bb */
[----:B------:R2:W5:Y:S04]  /*53c0*/  LDL.LU R231, [R1+0x68] ;  /* 0x0000680001e77983 */ /* 0x0005680000300800 */
[----:B------:R2:W5:Y:S04]  /*53d0*/  LDL.LU R230, [R1+0x64] ;  /* 0x0000640001e67983 */ /* 0x0005680000300800 */
[----:B------:R2:W5:Y:S01]  /*53e0*/  LDL.LU R229, [R1+0x60] ;  /* 0x0000600001e57983 */ /* 0x0005620000300800 */
[----:B-1----:R-:W-:-:S03]  /*53f0*/  FFMA.FTZ R2, R155, c[0x0][0x2d0], -R21 ;  /* 0x0000b4009b027a23 */ /* 0x002fc60000010815 */
[----:B------:R-:W1:Y:S01]  /*5400*/  LDSM.16.MT88.4 R152, [R225+0x1900] ;  /* 0x00190000e198783b */ /* 0x000e620000004200 */
[----:B------:R3:W-:Y:S03]  /*5410*/  MUFU.EX2 R18, R2 ;  /* 0x0000000200127308 */ /* 0x0007e60000000800 */
[----:B------:R2:W5:Y:S01]  /*5420*/  LDL.LU R224, [R1+0x5c] ;  /* 0x00005c0001e07983 */ /* 0x0005620000300800 */
[--C-:B---3--:R-:W-:Y:S02]  /*5430*/  FFMA.FTZ R2, R248, c[0x0][0x2d0], -R21.reuse ;  /* 0x0000b400f8027a23 */ /* 0x108fe40000010815 */
[----:B------:R-:W-:Y:S02]  /*5440*/  IMAD.MOV.U32 R248, RZ, RZ, R184 ;  /* 0x000000fffff87224 */ /* 0x000fe400078e00b8 */
[----:B------:R3:W-:Y:S01]  /*5450*/  MUFU.EX2 R22, R2 ;  /* 0x0000000200167308 */ /* 0x0007e20000000800 */
[----:B------:R-:W4:Y:S01]  /*5460*/  LDSM.16.MT88.4 R184, [R228+0x1900] ;  /* 0x00190000e4b8783b */ /* 0x000f220000004200 */
[----:B---3--:R-:W-:-:S02]  /*5470*/  FFMA.FTZ R2, R252, c[0x0][0x2d0], -R21 ;  /* 0x0000b400fc027a23 */ /* 0x008fc40000010815 */
[----:B------:R-:W-:-:S04]  /*5480*/  IMAD.MOV.U32 R252, RZ, RZ, R114 ;  /* 0x000000fffffc7224 */ /* 0x000fc800078e0072 */
[----:B------:R3:W1:Y:S02]  /*5490*/  MUFU.EX2 R21, R2 ;  /* 0x0000000200157308 */ /* 0x0006640000000800 */
[----:B---3--:R-:W-:Y:S01]  /*54a0*/  FFMA.FTZ R2, R247, c[0x0][0x2d0], -R20 ;  /* 0x0000b400f7027a23 */ /* 0x008fe20000010814 */
[----:B------:R-:W-:Y:S02]  /*54b0*/  MOV R247, R124 ;  /* 0x0000007c00f77202 */ /* 0x000fe40000000f00 */
[----:B-1----:R-:W-:-:S03]  /*54c0*/  F2FP.BF16.PACK_AB R131, R21, R22 ;  /* 0x000000161583723e */ /* 0x002fc600000010ff */
[----:B------:R1:W-:Y:S02]  /*54d0*/  MUFU.EX2 R12, R2 ;  /* 0x00000002000c7308 */ /* 0x0003e40000000800 */
[----:B-1----:R-:W-:Y:S02]  /*54e0*/  FFMA.FTZ R2, R246, c[0x0][0x2d0], -R20 ;  /* 0x0000b400f6027a23 */ /* 0x002fe40000010814 */
[----:B------:R-:W-:-:S04]  /*54f0*/  IMAD.MOV.U32 R246, RZ, RZ, R125 ;  /* 0x000000fffff67224 */ /* 0x000fc800078e007d */
[----:B------:R1:W3:Y:S02]  /*5500*/  MUFU.EX2 R15, R2 ;  /* 0x00000002000f7308 */ /* 0x0002e40000000800 */
[----:B-1----:R-:W-:Y:S01]  /*5510*/  FFMA.FTZ R2, R245, c[0x0][0x2d0], -R20 ;  /* 0x0000b400f5027a23 */ /* 0x002fe20000010814 */
[----:B---3--:R-:W-:Y:S01]  /*5520*/  F2FP.BF16.PACK_AB R124, R15, R12 ;  /* 0x0000000c0f7c723e */ /* 0x008fe200000010ff */
[----:B------:R-:W-:-:S04]  /*5530*/  IMAD.MOV.U32 R245, RZ, RZ, R126 ;  /* 0x000000fffff57224 */ /* 0x000fc800078e007e */
[----:B------:R1:W-:Y:S02]  /*5540*/  MUFU.EX2 R17, R2 ;  /* 0x0000000200117308 */ /* 0x0003e40000000800 */
[----:B-1----:R-:W-:Y:S01]  /*5550*/  FFMA.FTZ R2, R244, c[0x0][0x2d0], -R20 ;  /* 0x0000b400f4027a23 */ /* 0x002fe20000010814 */
[----:B------:R-:W-:Y:S01]  /*5560*/  MOV R244, R128 ;  /* 0x0000008000f47202 */ /* 0x000fe20000000f00 */
[----:B------:R-:W-:Y:S01]  /*5570*/  FADD.FTZ R20, R223, R6 ;  /* 0x00000006df147221 */ /* 0x000fe20000010000 */
[----:B------:R-:W-:-:S03]  /*5580*/  F2FP.BF16.PACK_AB R128, R24, R23 ;  /* 0x000000171880723e */ /* 0x000fc600000010ff */
[----:B------:R1:W3:Y:S01]  /*5590*/  MUFU.EX2 R19, R2 ;  /* 0x0000000200137308 */ /* 0x0002e20000000800 */
[----:B------:R-:W-:Y:S02]  /*55a0*/  IMAD.MOV.U32 R223, RZ, RZ, R127 ;  /* 0x000000ffffdf7224 */ /* 0x000fe400078e007f */
[--C-:B-1----:R-:W-:Y:S01]  /*55b0*/  FFMA.FTZ R2, R222, c[0x0][0x2d0], -R0.reuse ;  /* 0x0000b400de027a23 */ /* 0x102fe20000010800 */
[----:B---3--:R-:W-:Y:S01]  /*55c0*/  F2FP.BF16.PACK_AB R126, R19, R17 ;  /* 0x00000011137e723e */ /* 0x008fe200000010ff */
[----:B------:R-:W-:Y:S01]  /*55d0*/  IMAD.MOV.U32 R222, RZ, RZ, R129 ;  /* 0x000000ffffde7224 */ /* 0x000fe200078e0081 */
[----:B------:R-:W-:Y:S02]  /*55e0*/  F2FP.BF16.PACK_AB R129, R18, R16 ;  /* 0x000000101281723e */ /* 0x000fe400000010ff */
[----:B------:R1:W-:Y:S02]  /*55f0*/  MUFU.EX2 R10, R2 ;  /* 0x00000002000a7308 */ /* 0x0003e40000000800 */
[----:B-1----:R-:W-:-:S02]  /*5600*/  FFMA.FTZ R2, R221, c[0x0][0x2d0], -R0 ;  /* 0x0000b400dd027a23 */ /* 0x002fc40000010800 */
[----:B------:R-:W-:Y:S01]  /*5610*/  IMAD.MOV.U32 R221, RZ, RZ, R130 ;  /* 0x000000ffffdd7224 */ /* 0x000fe200078e0082 */
[----:B------:R-:W-:-:S03]  /*5620*/  F2FP.BF16.PACK_AB R130, R26, R25 ;  /* 0x000000191a82723e */ /* 0x000fc600000010ff */
[----:B------:R1:W3:Y:S04]  /*5630*/  MUFU.EX2 R11, R2 ;  /* 0x00000002000b7308 */ /* 0x0002e80000000800 */
[C---:B------:R-:W-:Y:S08]  /*5640*/  HMMA.16816.F32.BF16 R148, R128.reuse, R152, R148 ;  /* 0x000000988094723c */ /* 0x040ff00000041894 */
[----:B----4-:R-:W-:Y:S01]  /*5650*/  HMMA.16816.F32.BF16 R180, R128, R184, R180 ;  /* 0x000000b880b4723c */ /* 0x010fe200000418b4 */
[----:B-1----:R-:W-:Y:S01]  /*5660*/  FFMA.FTZ R2, R203, c[0x0][0x2d0], -R0 ;  /* 0x0000b400cb027a23 */ /* 0x002fe20000010800 */
[----:B---3--:R-:W-:Y:S01]  /*5670*/  F2FP.BF16.PACK_AB R125, R11, R10 ;  /* 0x0000000a0b7d723e */ /* 0x008fe200000010ff */
[----:B------:R-:W-:-:S02]  /*5680*/  FADD.FTZ R0, R169, R168 ;  /* 0x000000a8a9007221 */ /* 0x000fc40000010000 */
[----:B------:R-:W1:Y:S01]  /*5690*/  MUFU.EX2 R14, R2 ;  /* 0x00000002000e7308 */ /* 0x000e620000000800 */
[----:B------:R-:W3:Y:S01]  /*56a0*/  LDSM.16.MT88.4 R168, [R226+0x1900] ;  /* 0x00190000e2a8783b */ /* 0x000ee20000004200 */
[----:B------:R-:W-:Y:S01]  /*56b0*/  FADD.FTZ R8, R113, R0 ;  /* 0x0000000071087221 */ /* 0x000fe20000010000 */
[----:B------:R-:W-:Y:S01]  /*56c0*/  MOV R0, R98 ;  /* 0x0000006200007202 */ /* 0x000fe20000000f00 */
[----:B------:R-:W-:Y:S04]  /*56d0*/  HMMA.16816.F32.BF16 R68, R128, R80, R68 ;  /* 0x000000508044723c */ /* 0x000fe80000041844 */
[----:B------:R-:W-:Y:S01]  /*56e0*/  FADD.FTZ R0, R0, R9 ;  /* 0x0000000900007221 */ /* 0x000fe20000010000 */
[----:B-1----:R-:W-:Y:S01]  /*56f0*/  F2FP.BF16.PACK_AB R127, R14, R13 ;  /* 0x0000000d0e7f723e */ /* 0x002fe200000010ff */
[----:B------:R-:W-:-:S02]  /*5700*/  FADD.FTZ R2, R200, R5 ;  /* 0x00000005c8027221 */ /* 0x000fc40000010000 */
[----:B------:R-:W-:Y:S04]  /*5710*/  LDSM.16.MT88.4 R200, [R227+0x1900] ;  /* 0x00190000e3c8783b */ /* 0x000fe80000004200 */
[C---:B------:R-:W-:Y:S08]  /*5720*/  HMMA.16816.F32.BF16 R144, R124.reuse, R152, R144 ;  /* 0x000000987c90723c */ /* 0x040ff00000041890 */
[-C--:B------:R-:W-:Y:S08]  /*5730*/  HMMA.16816.F32.BF16 R156, R124, R154.reuse, R156 ;  /* 0x0000009a7c9c723c */ /* 0x080ff0000004189c */
[C---:B------:R-:W-:Y:S07]  /*5740*/  HMMA.16816.F32.BF16 R152, R128.reuse, R154, R28 ;  /* 0x0000009a8098723c */ /* 0x040fee000004181c */
[----:B------:R-:W-:Y:S01]  /*5750*/  MOV R30, R7 ;  /* 0x00000007001e7202 */ /* 0x000fe20000000f00 */
[----:B---3--:R-:W-:Y:S01]  /*5760*/  HMMA.16816.F32.BF16 R164, R128, R168, R164 ;  /* 0x000000a880a4723c */ /* 0x008fe200000418a4 */
[----:B------:R-:W1:Y:S01]  /*5770*/  LDSM.16.MT88.4 R4, [R227+0x3900] ;  /* 0x00390000e304783b */ /* 0x000e620000004200 */
[----:B------:R-:W-:-:S02]  /*5780*/  IMAD.MOV.U32 R31, RZ, RZ, R115 ;  /* 0x000000ffff1f7224 */ /* 0x000fc400078e0073 */
[----:B------:R-:W-:Y:S01]  /*5790*/  IMAD.MOV.U32 R28, RZ, RZ, R97 ;  /* 0x000000ffff1c7224 */ /* 0x000fe200078e0061 */
[----:B------:R-:W-:Y:S01]  /*57a0*/  LDSM.16.MT88.4 R112, [R228+0x3900] ;  /* 0x00390000e470783b */ /* 0x000fe20000004200 */
[----:B------:R-:W-:Y:S02]  /*57b0*/  IMAD.MOV.U32 R29, RZ, RZ, R96 ;  /* 0x000000ffff1d7224 */ /* 0x000fe400078e0060 */
[----:B------:R-:W-:Y:S01]  /*57c0*/  HMMA.16816.F32.BF16 R160, R124, R168, R160 ;  /* 0x000000a87ca0723c */ /* 0x000fe200000418a0 */
[----:B------:R-:W-:Y:S02]  /*57d0*/  FADD.FTZ R0, R30, R0 ;  /* 0x000000001e007221 */ /* 0x000fe40000010000 */
[----:B------:R-:W-:-:S05]  /*57e0*/  FADD.FTZ R2, R29, R2 ;  /* 0x000000021d027221 */ /* 0x000fca0000010000 */
[-C--:B------:R-:W-:Y:S08]  /*57f0*/  HMMA.16816.F32.BF16 R172, R124, R170.reuse, R172 ;  /* 0x000000aa7cac723c */ /* 0x080ff000000418ac */
[----:B------:R-:W-:Y:S07]  /*5800*/  HMMA.16816.F32.BF16 R168, R128, R170, R32 ;  /* 0x000000aa80a8723c */ /* 0x000fee0000041820 */
[----:B------:R-:W-:Y:S01]  /*5810*/  IMAD.MOV.U32 R35, RZ, RZ, R99 ;  /* 0x000000ffff237224 */ /* 0x000fe200078e0063 */
[----:B------:R-:W-:Y:S01]  /*5820*/  HMMA.16816.F32.BF16 R176, R124, R184, R176 ;  /* 0x000000b87cb0723c */ /* 0x000fe200000418b0 */
[----:B------:R-:W3:Y:S02]  /*5830*/  LDSM.16.MT88.4 R96, [R226+0x3900] ;  /* 0x00390000e260783b */ /* 0x000ee40000004200 */
[----:B------:R-:W-:-:S04]  /*5840*/  FADD.FTZ R8, R35, R8 ;  /* 0x0000000823087221 */ /* 0x000fc80000010000 */
[----:B------:R-:W-:Y:S01]  /*5850*/  FADD.FTZ R9, R31, R8 ;  /* 0x000000081f097221 */ /* 0x000fe20000010000 */
[C---:B------:R-:W-:Y:S08]  /*5860*/  HMMA.16816.F32.BF16 R188, R124.reuse, R186, R188 ;  /* 0x000000ba7cbc723c */ /* 0x040ff000000418bc */
[-C--:B-1----:R-:W-:Y:S08]  /*5870*/  HMMA.16816.F32.BF16 R120, R124, R4.reuse, R120 ;  /* 0x000000047c78723c */ /* 0x082ff00000041878 */
[C---:B------:R-:W-:Y:S07]  /*5880*/  HMMA.16816.F32.BF16 R116, R128.reuse, R4, R116 ;  /* 0x000000048074723c */ /* 0x040fee0000041874 */
        /* <DEDUP_REMOVED lines=26> */
[C---:B---3--:R-:W-:Y:S01]  /*5a30*/  HMMA.16816.F32.BF16 R88, R124.reuse, R96, R40 ;  /* 0x000000607c58723c */ /* 0x048fe20000041828 */
        /* <DEDUP_REMOVED lines=24> */
[C---:B------:R-:W-:Y:S01]  /*5bc0*/  HMMA.16816.F32.BF16 R84, R128.reuse, R96, R84 ;  /* 0x000000608054723c */ /* 0x040fe20000041854 */
[----:B------:R-:W-:Y:S02]  /*5bd0*/  FADD.FTZ R0, R26, R0 ;  /* 0x000000001a007221 */ /* 0x000fe40000010000 */
[----:B------:R-:W-:Y:S02]  /*5be0*/  FADD.FTZ R2, R22, R2 ;  /* 0x0000000216027221 */ /* 0x000fe40000010000 */
[----:B------:R-:W-:Y:S01]  /*5bf0*/  FADD.FTZ R5, R13, R5 ;  /* 0x000000050d057221 */ /* 0x000fe20000010000 */
[----:B------:R1:W-:Y:S01]  /*5c00*/  STL [R1], R0 ;  /* 0x0000000001007387 */ /* 0x0003e20000100800 */
[----:B------:R-:W-:Y:S01]  /*5c10*/  FADD.FTZ R4, R17, R4 ;  /* 0x0000000411047221 */ /* 0x000fe20000010000 */
[C---:B------:R-:W-:Y:S08]  /*5c20*/  HMMA.16816.F32.BF16 R100, R128.reuse, R112, R100 ;  /* 0x000000708064723c */ /* 0x040ff00000041864 */
[C---:B------:R-:W-:Y:S08]  /*5c30*/  HMMA.16816.F32.BF16 R200, R128.reuse, R202, R212 ;  /* 0x000000ca80c8723c */ /* 0x040ff000000418d4 */
[----:B------:R-:W-:Y:S01]  /*5c40*/  HMMA.16816.F32.BF16 R80, R128, R82, R208 ;  /* 0x000000528050723c */ /* 0x000fe200000418d0 */
[----:B-1----:R-:W-:-:S07]  /*5c50*/  FADD.FTZ R0, R14, R5 ;  /* 0x000000050e007221 */ /* 0x002fce0000010000 */
[C---:B------:R-:W-:Y:S08]  /*5c60*/  HMMA.16816.F32.BF16 R96, R128.reuse, R98, R140 ;  /* 0x000000628060723c */ /* 0x040ff0000004188c */
[----:B------:R-:W-:Y:S08]  /*5c70*/  HMMA.16816.F32.BF16 R112, R128, R114, R36 ;  /* 0x000000728070723c */ /* 0x000ff00000041824 */
[-C--:B------:R-:W-:Y:S08]  /*5c80*/  HMMA.16816.F32.BF16 R124, R124, R6.reuse, R48 ;  /* 0x000000067c7c723c */ /* 0x080ff00000041830 */
[----:B------:R-:W-:Y:S07]  /*5c90*/  HMMA.16816.F32.BF16 R128, R128, R6, R44 ;  /* 0x000000068080723c */ /* 0x000fee000004182c */
[----:B------:R-:W-:-:S02]  /*5ca0*/  FADD.FTZ R6, R21, R2 ;  /* 0x0000000215067221 */ /* 0x000fc40000010000 */
[----:B------:R-:W-:-:S03]  /*5cb0*/  FADD.FTZ R2, R19, R4 ;  /* 0x0000000413027221 */ /* 0x000fc60000010000 */
[----:B------:R2:W-:Y:S04]  /*5cc0*/  STL [R1+0x8], R6 ;  /* 0x0000080601007387 */ /* 0x0005e80000100800 */
[----:B------:R2:W-:Y:S04]  /*5cd0*/  STL [R1+0xc], R0 ;  /* 0x00000c0001007387 */ /* 0x0005e80000100800 */
[----:B------:R2:W-:Y:S01]  /*5ce0*/  STL [R1+0x4], R2 ;  /* 0x0000040201007387 */ /* 0x0005e20000100800 */
[----:B------:R-:W-:Y:S05]  /*5cf0*/  @!P1 BRA `(.L_x_645) ;  /* 0x0000501000009947 */ /* 0x000fea0003800000 */
[----:B------:R-:W3:Y:S04]  /*5d00*/  LDL.64 R244, [R1+0x38] ;  /* 0x0000380001f47983 */ /* 0x000ee80000100a00 */
[----:B------:R-:W4:Y:S04]  /*5d10*/  LDL.64 R246, [R1+0x40] ;  /* 0x0000400001f67983 */ /* 0x000f280000100a00 */
[----:B--2---:R-:W2:Y:S04]  /*5d20*/  LDL R249, [R1+0x48] ;  /* 0x0000480001f97983 */ /* 0x004ea80000100800 */
[----:B------:R-:W2:Y:S04]  /*5d30*/  LDL.64 R250, [R1+0x30] ;  /* 0x0000300001fa7983 */ /* 0x000ea80000100a00 */
[----:B------:R-:W2:Y:S01]  /*5d40*/  LDL R248, [R1+0x4c] ;  /* 0x00004c0001f87983 */ /* 0x000ea20000100800 */
[----:B------:R-:W-:Y:S01]  /*5d50*/  UIADD3 UR12, UP0, UR16, 0x80, URZ ;  /* 0x00000080100c7890 */ /* 0x000fe2000ff1e03f */
[----:B------:R-:W-:Y:S01]  /*5d60*/  IMAD.MOV.U32 R133, RZ, RZ, R135 ;  /* 0x000000ffff857224 */ /* 0x000fe200078e0087 */
[----:B------:R-:W-:Y:S01]  /*5d70*/  MOV R132, R136 ;  /* 0x0000008800847202 */ /* 0x000fe20000000f00 */
        /* <DEDUP_REMOVED lines=9> */
[----:B---3--:R-:W-:-:S02]  /*5e10*/  IADD3 R2, P2, R244, 0x40, RZ ;  /* 0x00000040f4027810 */ /* 0x008fc40007f5e0ff */
[----:B----4-:R-:W-:-:S03]  /*5e20*/  IADD3 R0, P1, R246, 0x40, RZ ;  /* 0x00000040f6007810 */ /* 0x010fc60007f3e0ff */
[----:B------:R2:W-:Y:S04]  /*5e30*/  STL [R1+0x2c], R2 ;  /* 0x00002c0201007387 */ /* 0x0005e80000100800 */
[----:B------:R1:W-:Y:S01]  /*5e40*/  STL [R1+0x24], R0 ;  /* 0x0000240001007387 */ /* 0x0003e20000100800 */
[----:B--2---:R-:W-:Y:S01]  /*5e50*/  IADD3.X R2, RZ, R249, RZ, P2, !PT ;  /* 0x000000f9ff027210 */ /* 0x004fe200017fe4ff */
[----:B-1----:R-:W-:-:S04]  /*5e60*/  IMAD.X R0, RZ, RZ, R251, P1 ;  /* 0x000000ffff007224 */ /* 0x002fc800008e06fb */
[----:B------:R1:W-:Y:S04]  /*5e70*/  STL [R1+0x28], R2 ;  /* 0x0000280201007387 */ /* 0x0003e80000100800 */
[----:B------:R1:W-:Y:S01]  /*5e80*/  STL [R1+0x20], R0 ;  /* 0x0000200001007387 */ /* 0x0003e20000100800 */
[----:B------:R-:W-:-:S03]  /*5e90*/  IMAD.SHL.U32 R244, R248, 0x2, RZ ;  /* 0x00000002f8f47824 */ /* 0x000fc600078e00ff */
.L_x_646:
[----:B------:R-:W-:Y:S04]  /*5ea0*/  DEPBAR.LE SB0, 0x0 ;  /* 0x000080000000791a */ /* 0x000fe80000000000 */
[----:B------:R-:W-:Y:S01]  /*5eb0*/  BAR.SYNC.DEFER_BLOCKING 0x0 ;  /* 0x0000000000007b1d */ /* 0x000fe20000010000 */
[----:B------:R-:W-:Y:S02]  /*5ec0*/  USHF.R.S32.HI UR8, URZ, 0x1f, UR18 ;  /* 0x0000001f3f087899 */ /* 0x000fe40008011412 */
[----:B------:R-:W-:Y:S02]  /*5ed0*/  UIMAD.WIDE.U32 UR24, UR18, UR6, URZ ;  /* 0x00000006121872a5 */ /* 0x000fe4000f8e003f */
[----:B------:R-:W-:Y:S02]  /*5ee0*/  UIMAD UR8, UR8, UR6, URZ ;  /* 0x00000006080872a4 */ /* 0x000fe4000f8e023f */
[----:B------:R-:W-:Y:S02]  /*5ef0*/  USHF.L.U32 UR9, UR24, 0x6, URZ ;  /* 0x0000000618097899 */ /* 0x000fe4000800063f */
[----:B------:R-:W-:Y:S02]  /*5f00*/  UIMAD UR8, UR18, UR7, UR8 ;  /* 0x00000007120872a4 */ /* 0x000fe4000f8e0208 */
[----:B------:R-:W-:Y:S02]  /*5f10*/  UISETP.GT.AND UP1, UPT, UR18, URZ, UPT ;  /* 0x0000003f1200728c */ /* 0x000fe4000bf24270 */
[----:B------:R-:W-:Y:S02]  /*5f20*/  UIADD3 UR8, UR25, UR8, URZ ;  /* 0x0000000819087290 */ /* 0x000fe4000fffe03f */
[----:B------:R-:W-:Y:S02]  /*5f30*/  UIADD3 UR18, UR18, -0x1, URZ ;  /* 0xffffffff12127890 */ /* 0x000fe4000fffe03f */
[----:B------:R-:W-:Y:S05]  /*5f40*/  USHF.L.U64.HI UR8, UR24, 0x6, UR8 ;  /* 0x0000000618087899 */ /* 0x000fea0008010208 */
[----:B------:R-:W-:Y:S01]  /*5f50*/  @UP1 USHF.L.U32 UR10, UR4, 0x5, URZ ;  /* 0x00000005040a1899 */ /* 0x000fe2000800063f */
[----:B-----5:R-:W-:Y:S01]  /*5f60*/  LDSM.16.M88.4 R64, [R231+0x8100] ;  /* 0x00810000e740783b */ /* 0x020fe20000000200 */
[----:B------:R-:W-:Y:S02]  /*5f70*/  @UP1 USHF.L.U64.HI UR17, UR4, UR13, UR5 ;  /* 0x0000000d04111299 */ /* 0x000fe40008010205 */
[----:B------:R-:W-:Y:S05]  /*5f80*/  @UP1 UIMAD.WIDE.U32 UR24, UR18, UR4, URZ ;  /* 0x00000004121812a5 */ /* 0x000fea000f8e003f */
[----:B------:R-:W2:Y:S08]  /*5f90*/  LDSM.16.M88.4 R16, [R224+0x4100] ;  /* 0x00410000e010783b */ /* 0x000eb00000000200 */
[----:B------:R-:W3:Y:S08]  /*5fa0*/  LDSM.16.M88.4 R60, [R231+0xa100] ;  /* 0x00a10000e73c783b */ /* 0x000ef00000000200 */
[----:B------:R-:W3:Y:S08]  /*5fb0*/  LDSM.16.M88.4 R32, [R224+0x4900] ;  /* 0x00490000e020783b */ /* 0x000ef00000000200 */
[----:B-1----:R-:W4:Y:S06]  /*5fc0*/  LDL.64 R2, [R1+0x38] ;  /* 0x0000380001027983 */ /* 0x002f2c0000100a00 */
[----:B------:R-:W1:Y:S08]  /*5fd0*/  LDSM.16.M88.4 R48, [R224+0x5100] ;  /* 0x00510000e030783b */ /* 0x000e700000000200 */
[----:B------:R-:W4:Y:S01]  /*5fe0*/  LDL R134, [R1+0x48] ;  /* 0x0000480001867983 */ /* 0x000f220000100800 */
[-C--:B--2---:R-:W-:Y:S03]  /*5ff0*/  HMMA.16816.F32.BF16 R4, R64, R16.reuse, RZ ;  /* 0x000000104004723c */ /* 0x084fe600000418ff */
[----:B------:R-:W2:Y:S05]  /*6000*/  LDSM.16.M88.4 R140, [R224+0x5900] ;  /* 0x00590000e08c783b */ /* 0x000eaa0000000200 */
[C---:B---3--:R-:W-:Y:S03]  /*6010*/  HMMA.16816.F32.BF16 R8, R60.reuse, R16, RZ ;  /* 0x000000103c08723c */ /* 0x048fe600000418ff */
[----:B------:R-:W3:Y:S04]  /*6020*/  LDL R0, [R1+0x2c] ;  /* 0x00002c0001007983 */ /* 0x000ee80000100800 */
[----:B------:R-:W-:Y:S01]  /*6030*/  LDSM.16.M88.4 R208, [R233+0x8100] ;  /* 0x00810000e9d0783b */ /* 0x000fe20000000200 */
[-C--:B------:R-:W-:Y:S07]  /*6040*/  HMMA.16816.F32.BF16 R12, R60, R18.reuse, RZ ;  /* 0x000000123c0c723c */ /* 0x080fee00000418ff */
[----:B------:R-:W3:Y:S01]  /*6050*/  LDL R135, [R1+0x28] ;  /* 0x0000280001877983 */ /* 0x000ee20000100800 */
[C---:B------:R-:W-:Y:S03]  /*6060*/  HMMA.16816.F32.BF16 R16, R64.reuse, R18, RZ ;  /* 0x000000124010723c */ /* 0x040fe600000418ff */
[----:B------:R-:W2:Y:S05]  /*6070*/  LDSM.16.M88.4 R212, [R235] ;  /* 0x00000000ebd4783b */ /* 0x000eaa0000000200 */
[-C--:B------:R-:W-:Y:S03]  /*6080*/  HMMA.16816.F32.BF16 R20, R64, R32.reuse, RZ ;  /* 0x000000204014723c */ /* 0x080fe600000418ff */
[----:B------:R-:W-:Y:S04]  /*6090*/  STL [R1+0x6c], R128 ;  /* 0x00006c8001007387 */ /* 0x000fe80000100800 */
[----:B------:R-:W-:Y:S01]  /*60a0*/  STL [R1+0x68], R129 ;  /* 0x0000688101007387 */ /* 0x000fe20000100800 */
[C---:B------:R-:W-:Y:S03]  /*60b0*/  HMMA.16816.F32.BF16 R24, R60.reuse, R32, RZ ;  /* 0x000000203c18723c */ /* 0x040fe600000418ff */
[----:B------:R-:W-:Y:S04]  /*60c0*/  STL [R1+0x64], R130 ;  /* 0x0000648201007387 */ /* 0x000fe80000100800 */
[----:B------:R-:W-:Y:S01]  /*60d0*/  STL [R1+0x60], R131 ;  /* 0x0000608301007387 */ /* 0x000fe20000100800 */
[-C--:B------:R-:W-:Y:S03]  /*60e0*/  HMMA.16816.F32.BF16 R28, R60, R34.reuse, RZ ;  /* 0x000000223c1c723c */ /* 0x080fe600000418ff */
[----:B------:R-:W-:Y:S04]  /*60f0*/  STL [R1+0x5c], R235 ;  /* 0x00005ceb01007387 */ /* 0x000fe80000100800 */
[----:B------:R-:W-:Y:S01]  /*6100*/  STL [R1+0x70], R243 ;  /* 0x000070f301007387 */ /* 0x000fe20000100800 */
[C---:B------:R-:W-:Y:S03]  /*6110*/  HMMA.16816.F32.BF16 R32, R64.reuse, R34, RZ ;  /* 0x000000224020723c */ /* 0x040fe600000418ff */
[----:B------:R-:W-:Y:S04]  /*6120*/  STL [R1+0x74], R242 ;  /* 0x000074f201007387 */ /* 0x000fe80000100800 */
[----:B------:R-:W-:Y:S01]  /*6130*/  STL [R1+0x78], R241 ;  /* 0x000078f101007387 */ /* 0x000fe20000100800 */
[-C--:B-1----:R-:W-:Y:S08]  /*6140*/  HMMA.16816.F32.BF16 R36, R64, R48.reuse, RZ ;  /* 0x000000304024723c */ /* 0x082ff000000418ff */
[C---:B------:R-:W-:Y:S08]  /*6150*/  HMMA.16816.F32.BF16 R40, R60.reuse, R48, RZ ;  /* 0x000000303c28723c */ /* 0x040ff000000418ff */
[-C--:B------:R-:W-:Y:S08]  /*6160*/  HMMA.16816.F32.BF16 R44, R60, R50.reuse, RZ ;  /* 0x000000323c2c723c */ /* 0x080ff000000418ff */
[C---:B------:R-:W-:Y:S08]  /*6170*/  HMMA.16816.F32.BF16 R48, R64.reuse, R50, RZ ;  /* 0x000000324030723c */ /* 0x040ff000000418ff */
[-C--:B--2---:R-:W-:Y:S08]  /*6180*/  HMMA.16816.F32.BF16 R52, R64, R140.reuse, RZ ;  /* 0x0000008c4034723c */ /* 0x084ff000000418ff */
[C---:B------:R-:W-:Y:S08]  /*6190*/  HMMA.16816.F32.BF16 R56, R60.reuse, R140, RZ ;  /* 0x0000008c3c38723c */ /* 0x040ff000000418ff */
[-C--:B------:R-:W-:Y:S08]  /*61a0*/  HMMA.16816.F32.BF16 R60, R60, R142.reuse, RZ ;  /* 0x0000008e3c3c723c */ /* 0x080ff000000418ff */
[----:B------:R-:W-:Y:S01]  /*61b0*/  HMMA.16816.F32.BF16 R64, R64, R142, RZ ;  /* 0x0000008e4040723c */ /* 0x000fe200000418ff */
[----:B------:R-:W1:Y:S07]  /*61c0*/  LDSM.16.M88.4 R140, [R233+0xa100] ;  /* 0x00a10000e98c783b */ /* 0x000e6e0000000200 */
[-C--:B------:R-:W-:Y:S08]  /*61d0*/  HMMA.16816.F32.BF16 R4, R208, R212.reuse, R4 ;  /* 0x000000d4d004723c */ /* 0x080ff00000041804 */
[C---:B-1----:R-:W-:Y:S08]  /*61e0*/  HMMA.16816.F32.BF16 R8, R140.reuse, R212, R8 ;  /* 0x000000d48c08723c */ /* 0x042ff00000041808 */
[-C--:B------:R-:W-:Y:S08]  /*61f0*/  HMMA.16816.F32.BF16 R12, R140, R214.reuse, R12 ;  /* 0x000000d68c0c723c */ /* 0x080ff0000004180c */
[C---:B------:R-:W-:Y:S01]  /*6200*/  HMMA.16816.F32.BF16 R16, R208.reuse, R214, R16 ;  /* 0x000000d6d010723c */ /* 0x040fe20000041810 */
[----:B------:R-:W1:Y:S07]  /*6210*/  LDSM.16.M88.4 R212, [R243] ;  /* 0x00000000f3d4783b */ /* 0x000e6e0000000200 */
[-C--:B-1----:R-:W-:Y:S08]  /*6220*/  HMMA.16816.F32.BF16 R20, R208, R212.reuse, R20 ;  /* 0x000000d4d014723c */ /* 0x082ff00000041814 */
[C---:B------:R-:W-:Y:S08]  /*6230*/  HMMA.16816.F32.BF16 R24, R140.reuse, R212, R24 ;  /* 0x000000d48c18723c */ /* 0x040ff00000041818 */
[-C--:B------:R-:W-:Y:S08]  /*6240*/  HMMA.16816.F32.BF16 R28, R140, R214.reuse, R28 ;  /* 0x000000d68c1c723c */ /* 0x080ff0000004181c */
[C---:B------:R-:W-:Y:S01]  /*6250*/  HMMA.16816.F32.BF16 R32, R208.reuse, R214, R32 ;  /* 0x000000d6d020723c */ /* 0x040fe20000041820 */
[----:B------:R-:W1:Y:S07]  /*6260*/  LDSM.16.M88.4 R212, [R242] ;  /* 0x00000000f2d4783b */ /* 0x000e6e0000000200 */
[-C--:B-1----:R-:W-:Y:S04]  /*6270*/  HMMA.16816.F32.BF16 R36, R208, R212.reuse, R36 ;  /* 0x000000d4d024723c */ /* 0x082fe80000041824 */
[----:B----4-:R-:W-:Y:S04]  /*6280*/  IADD3 R3, P2, R2, UR9, RZ ;  /* 0x0000000902037c10 */ /* 0x010fe8000ff5e0ff */
[C---:B------:R-:W-:Y:S01]  /*6290*/  LEA R2, P1, R3.reuse, c[0x0][0x1f8], 0x1 ;  /* 0x00007e0003027a11 */ /* 0x040fe200078208ff */
[C---:B------:R-:W-:Y:S04]  /*62a0*/  HMMA.16816.F32.BF16 R40, R140.reuse, R212, R40 ;  /* 0x000000d48c28723c */ /* 0x040fe80000041828 */
[----:B------:R-:W-:Y:S04]  /*62b0*/  IADD3.X R134, R134, UR8, RZ, P2, !PT ;  /* 0x0000000886867c10 */ /* 0x000fe800097fe4ff */
[-C--:B------:R-:W-:Y:S04]  /*62c0*/  HMMA.16816.F32.BF16 R44, R140, R214.reuse, R44 ;  /* 0x000000d68c2c723c */ /* 0x080fe8000004182c */
[----:B------:R-:W-:Y:S04]  /*62d0*/  LEA.HI.X R3, R3, c[0x0][0x1fc], R134, 0x1, P1 ;  /* 0x00007f0003037a11 */ /* 0x000fe800008f0c86 */
[C---:B------:R-:W-:Y:S01]  /*62e0*/  HMMA.16816.F32.BF16 R48, R208.reuse, R214, R48 ;  /* 0x000000d6d030723c */ /* 0x040fe20000041830 */
[----:B------:R-:W1:Y:S03]  /*62f0*/  LDSM.16.M88.4 R212, [R241] ;  /* 0x00000000f1d4783b */ /* 0x000e660000000200 */
[----:B---3--:R-:W-:Y:S01]  /*6300*/  IADD3 R0, P2, R0, UR9, RZ ;  /* 0x0000000900007c10 */ /* 0x008fe2000ff5e0ff */
[----:B------:R-:W-:Y:S04]  /*6310*/  @UP1 USHF.L.U32 UR9, UR24, 0x6, URZ ;  /* 0x0000000618091899 */ /* 0x000fe8000800063f */
[----:B------:R-:W-:Y:S01]  /*6320*/  @!PT LDS RZ, [RZ] ;  /* 0x00000000fffff984 */ /* 0x000fe20000000800 */
[----:B------:R-:W-:Y:S01]  /*6330*/  @!PT LDS RZ, [RZ] ;  /* 0x00000000fffff984 */ /* 0x000fe20000000800 */
[----:B------:R-:W-:Y:S01]  /*6340*/  @!PT LDS RZ, [RZ] ;  /* 0x00000000fffff984 */ /* 0x000fe20000000800 */
[----:B------:R2:W-:Y:S03]  /*6350*/  LDGSTS.E.BYPASS.LTC128B.128 [R244+0x100], [R2.64], !P3 ;  /* 0x0010000002f47fae */ /* 0x0005e6000d901d56 */
[----:B------:R-:W-:Y:S01]  /*6360*/  IADD3.X R134, R135, UR8, RZ, P2, !PT ;  /* 0x0000000887867c10 */ /* 0x000fe200097fe4ff */
[----:B------:R-:W-:Y:S04]  /*6370*/  @UP1 USHF.R.S32.HI UR8, URZ, 0x1f, UR18 ;  /* 0x0000001f3f081899 */ /* 0x000fe80008011412 */
[----:B------:R-:W-:Y:S04]  /*6380*/  @UP1 UIMAD UR8, UR8, UR4, URZ ;  /* 0x00000004080812a4 */ /* 0x000fe8000f8e023f */
[----:B------:R-:W-:Y:S04]  /*6390*/  @UP1 UIMAD UR8, UR18, UR5, UR8 ;  /* 0x00000005120812a4 */ /* 0x000fe8000f8e0208 */
[----:B------:R-:W-:Y:S04]  /*63a0*/  @UP1 UIADD3 UR8, UR25, UR8, URZ ;  /* 0x0000000819081290 */ /* 0x000fe8000fffe03f */
[----:B------:R-:W-:Y:S01]  /*63b0*/  @UP1 USHF.L.U64.HI UR8, UR24, 0x6, UR8 ;  /* 0x0000000618081899 */ /* 0x000fe20008010208 */
[----:B--2---:R-:W-:Y:S04]  /*63c0*/  IADD3 R2, P2, R2, UR16, RZ ;  /* 0x0000001002027c10 */ /* 0x004fe8000ff5e0ff */
[----:B------:R-:W-:Y:S01]  /*63d0*/  IADD3.X R3, R3, UR15, RZ, P2, !PT ;  /* 0x0000000f03037c10 */ /* 0x000fe200097fe4ff */
[-C--:B-1----:R-:W-:Y:S08]  /*63e0*/  HMMA.16816.F32.BF16 R52, R208, R212.reuse, R52 ;  /* 0x000000d4d034723c */ /* 0x082ff00000041834 */
[C---:B------:R-:W-:Y:S08]  /*63f0*/  HMMA.16816.F32.BF16 R56, R140.reuse, R212, R56 ;  /* 0x000000d48c38723c */ /* 0x040ff00000041838 */
[-C--:B------:R-:W-:Y:S07]  /*6400*/  HMMA.16816.F32.BF16 R60, R140, R214.reuse, R60 ;  /* 0x000000d68c3c723c */ /* 0x080fee000004183c */
[C---:B------:R-:W-:Y:S01]  /*6410*/  LEA R140, P1, R0.reuse, c[0x0][0x1f8], 0x1 ;  /* 0x00007e00008c7a11 */ /* 0x040fe200078208ff */
[----:B------:R-:W-:Y:S04]  /*6420*/  HMMA.16816.F32.BF16 R64, R208, R214, R64 ;  /* 0x000000d6d040723c */ /* 0x000fe80000041840 */
[----:B------:R-:W-:Y:S02]  /*6430*/  LEA.HI.X R141, R0, c[0x0][0x1fc], R134, 0x1, P1 ;  /* 0x00007f00008d7a11 */ /* 0x000fe400008f0c86 */
[C---:B------:R-:W-:Y:S02]  /*6440*/  IADD3 R134, P1, R2.reuse, UR16, RZ ;  /* 0x0000001002867c10 */ /* 0x040fe4000ff3e0ff */
[----:B------:R-:W-:Y:S01]  /*6450*/  IADD3 R142, P4, R2, UR12, RZ ;  /* 0x0000000c028e7c10 */ /* 0x000fe2000ff9e0ff */
[----:B------:R1:W-:Y:S03]  /*6460*/  LDGSTS.E.BYPASS.LTC128B.128 [R244+0x2100], [R140.64], !P0 ;  /* 0x021000008cf47fae */ /* 0x0003e6000c101d56 */
[C---:B------:R-:W-:Y:S02]  /*6470*/  IADD3.X R135, R3.reuse, UR15, RZ, P1, !PT ;  /* 0x0000000f03877c10 */ /* 0x040fe40008ffe4ff */
[----:B------:R-:W-:Y:S03]  /*6480*/  IADD3.X R143, R3, UR11, RZ, P4, !PT ;  /* 0x0000000b038f7c10 */ /* 0x000fe6000a7fe4ff */
[----:B------:R2:W-:Y:S08]  /*6490*/  LDGSTS.E.BYPASS.LTC128B.128 [R244+0x900], [R2.64], !P3 ;  /* 0x0090000002f47fae */ /* 0x0005f0000d901d56 */
[----:B------:R2:W-:Y:S08]  /*64a0*/  LDGSTS.E.BYPASS.LTC128B.128 [R244+0x2900], [R2.64+0x80], !P0 ;  /* 0x0290008002f47fae */ /* 0x0005f0000c101d56 */
[----:B------:R3:W-:Y:S01]  /*64b0*/  LDGSTS.E.BYPASS.LTC128B.128 [R244+0x1100], [R134.64], !P3 ;  /* 0x0110000086f47fae */ /* 0x0007e2000d901d56 */
[C---:B-1----:R-:W-:Y:S04]  /*64c0*/  IADD3 R140, P2, R134.reuse, UR16, RZ ;  /* 0x00000010868c7c10 */ /* 0x042fe8000ff5e0ff */
[C---:B------:R-:W-:Y:S03]  /*64d0*/  IADD3.X R141, R135.reuse, UR15, RZ, P2, !PT ;  /* 0x0000000f878d7c10 */ /* 0x040fe600097fe4ff */
[----:B------:R1:W-:Y:S08]  /*64e0*/  LDGSTS.E.BYPASS.LTC128B.128 [R244+0x3100], [R142.64], !P0 ;  /* 0x031000008ef47fae */ /* 0x0003f0000c101d56 */
[----:B------:R1:W-:Y:S01]  /*64f0*/  LDGSTS.E.BYPASS.LTC128B.128 [R244+0x1900], [R140.64], !P3 ;  /* 0x019000008cf47fae */ /* 0x0003e2000d901d56 */
[----:B--2---:R-:W-:Y:S04]  /*6500*/  IADD3 R2, P1, R134, UR12, RZ ;  /* 0x0000000c86027c10 */ /* 0x004fe8000ff3e0ff */
[----:B------:R-:W-:Y:S02]  /*6510*/  IADD3.X R3, R135, UR11, RZ, P1, !PT ;  /* 0x0000000b87037c10 */ /* 0x000fe40008ffe4ff */
[----:B------:R-:W-:Y:S03]  /*6520*/  PLOP3.LUT P1, PT, PT, PT, UP1, 0x80, 0x0 ;  /* 0x000000000000781c */ /* 0x000fe60003f2f018 */
[----:B------:R2:W-:Y:S08]  /*6530*/  LDGSTS.E.BYPASS.LTC128B.128 [R244+0x3900], [R2.64], !P0 ;  /* 0x0390000002f47fae */ /* 0x0005f0000c101d56 */
[----:B------:R-:W-:Y:S08]  /*6540*/  LDSM.16.M88.4 R208, [R230+0x4100] ;  /* 0x00410000e6d0783b */ /* 0x000ff00000000200 */
[----:B-1----:R-:W1:Y:S08]  /*6550*/  LDSM.16.M88.4 R140, [R232+0x8100] ;  /* 0x00810000e88c783b */ /* 0x002e700000000200 */
[----:B------:R-:W4:Y:S08]  /*6560*/  LDSM.16.M88.4 R212, [R232+0xa100] ;  /* 0x00a10000e8d4783b */ /* 0x000f300000000200 */
[----:B------:R-:W0:Y:S01]  /*6570*/  LDGDEPBAR ;  /* 0x00000000000079af */ /* 0x000e220000000000 */
[-C--:B-1----:R-:W-:Y:S08]  /*6580*/  HMMA.16816.F32.BF16 R4, R140, R208.reuse, R4 ;  /* 0x000000d08c04723c */ /* 0x082ff00000041804 */
[C---:B----4-:R-:W-:Y:S08]  /*6590*/  HMMA.16816.F32.BF16 R8, R212.reuse, R208, R8 ;  /* 0x000000d0d408723c */ /* 0x050ff00000041808 */
[-C--:B------:R-:W-:Y:S08]  /*65a0*/  HMMA.16816.F32.BF16 R12, R212, R210.reuse, R12 ;  /* 0x000000d2d40c723c */ /* 0x080ff0000004180c */
[C---:B------:R-:W-:Y:S01]  /*65b0*/  HMMA.16816.F32.BF16 R16, R140.reuse, R210, R16 ;  /* 0x000000d28c10723c */ /* 0x040fe20000041810 */
[----:B------:R-:W1:Y:S07]  /*65c0*/  LDSM.16.M88.4 R208, [R230+0x4900] ;  /* 0x00490000e6d0783b */ /* 0x000e6e0000000200 */
[-C--:B-1----:R-:W-:Y:S08]  /*65d0*/  HMMA.16816.F32.BF16 R20, R140, R208.reuse, R20 ;  /* 0x000000d08c14723c */ /* 0x082ff00000041814 */
[C---:B------:R-:W-:Y:S08]  /*65e0*/  HMMA.16816.F32.BF16 R24, R212.reuse, R208, R24 ;  /* 0x000000d0d418723c */ /* 0x040ff00000041818 */
        /* <DEDUP_REMOVED lines=10> */
[-C--:B------:R-:W-:Y:S01]  /*6690*/  HMMA.16816.F32.BF16 R60, R212, R210.reuse, R60 ;  /* 0x000000d2d43c723c */ /* 0x080fe2000004183c */
[----:B------:R-:W-:Y:S07]  /*66a0*/  LDSM.16.M88.4 R212, [R234+0x8100] ;  /* 0x00810000ead4783b */ /* 0x000fee0000000200 */
[----:B------:R-:W-:Y:S01]  /*66b0*/  HMMA.16816.F32.BF16 R64, R140, R210, R64 ;  /* 0x000000d28c40723c */ /* 0x000fe20000041840 */
[----:B------:R-:W1:Y:S08]  /*66c0*/  LDSM.16.M88.4 R140, [R229] ;  /* 0x00000000e58c783b */ /* 0x000e700000000200 */
[----:B------:R-:W4:Y:S01]  /*66d0*/  LDSM.16.M88.4 R208, [R234+0xa100] ;  /* 0x00a10000ead0783b */ /* 0x000f220000000200 */
        /* <DEDUP_REMOVED lines=20> */
[----:B------:R-:W1:Y:S08]  /*6820*/  LDSM.16.M88.4 R140, [R224+0x6100] ;  /* 0x00610000e08c783b */ /* 0x000e700000000200 */
        /* <DEDUP_REMOVED lines=90> */
[----:B------:R-:W-:Y:S09]  /*6dd0*/  FMUL.FTZ R15, R15, c[0x0][0x320] ;  /* 0x0000c8000f0f7a20 */ /* 0x000ff20000410000 */
[----:B------:R1:W-:Y:S10]  /*6de0*/  MUFU.TANH R217, R7 ;  /* 0x0000000700d97308 */ /* 0x0003f40000002400 */
[----:B------:R4:W-:Y:S10]  /*6df0*/  MUFU.TANH R218, R8 ;  /* 0x0000000800da7308 */ /* 0x0009f40000002400 */
[----:B------:R2:W-:Y:S01]  /*6e00*/  MUFU.TANH R221, R10 ;  /* 0x0000000a00dd7308 */ /* 0x0005e20000002400 */
[----:B-1----:R-:W1:Y:S09]  /*6e10*/  LDSM.16.M88.4 R4, [R229+0x2800] ;  /* 0x00280000e504783b */ /* 0x002e720000000200 */
[----:B------:R-:W-:Y:S01]  /*6e20*/  MUFU.TANH R16, R16 ;  /* 0x0000001000107308 */ /* 0x000fe20000002400 */
[----:B----4-:R-:W4:Y:S09]  /*6e30*/  LDL R8, [R1+0x24] ;  /* 0x0000240001087983 */ /* 0x010f320000100800 */
[----:B------:R-:W-:Y:S01]  /*6e40*/  MUFU.TANH R17, R17 ;  /* 0x0000001100117308 */ /* 0x000fe20000002400 */
[----:B--2---:R-:W2:Y:S09]  /*6e50*/  LDL R10, [R1+0x20] ;  /* 0x00002000010a7983 */ /* 0x004eb20000100800 */
[----:B------:R-:W-:Y:S10]  /*6e60*/  MUFU.TANH R219, R9 ;  /* 0x0000000900db7308 */ /* 0x000ff40000002400 */
[----:B------:R-:W-:Y:S01]  /*6e70*/  MUFU.TANH R18, R18 ;  /* 0x0000001200127308 */ /* 0x000fe20000002400 */
[-C--:B-1----:R-:W-:Y:S09]  /*6e80*/  HMMA.16816.F32.BF16 R20, R212, R4.reuse, R20 ;  /* 0x00000004d414723c */ /* 0x082ff20000041814 */
[----:B------:R-:W-:Y:S01]  /*6e90*/  MUFU.TANH R19, R19 ;  /* 0x0000001300137308 */ /* 0x000fe20000002400 */
[C---:B------:R-:W-:Y:S09]  /*6ea0*/  HMMA.16816.F32.BF16 R24, R208.reuse, R4, R24 ;  /* 0x00000004d018723c */ /* 0x040ff20000041818 */
[----:B------:R-:W-:Y:S01]  /*6eb0*/  MUFU.TANH R11, R11 ;  /* 0x0000000b000b7308 */ /* 0x000fe20000002400 */
[-C--:B------:R-:W-:Y:S04]  /*6ec0*/  HMMA.16816.F32.BF16 R28, R208, R6.reuse, R28 ;  /* 0x00000006d01c723c */ /* 0x080fe8000004181c */
[----:B------:R-:W-:Y:S04]  /*6ed0*/  FMUL.FTZ R22, R22, c[0x0][0x320] ;  /* 0x0000c80016167a20 */ /* 0x000fe80000410000 */
[C---:B------:R-:W-:Y:S01]  /*6ee0*/  HMMA.16816.F32.BF16 R32, R212.reuse, R6, R32 ;  /* 0x00000006d420723c */ /* 0x040fe20000041820 */
[----:B------:R-:W-:Y:S01]  /*6ef0*/  MUFU.TANH R13, R13 ;  /* 0x0000000d000d7308 */ /* 0x000fe20000002400 */
[----:B------:R-:W1:Y:S02]  /*6f00*/  LDSM.16.M88.4 R4, [R229+0x3000] ;  /* 0x00300000e504783b */ /* 0x000e640000000200 */
[----:B------:R-:W-:Y:S02]  /*6f10*/  FMUL.FTZ R23, R23, c[0x0][0x320] ;  /* 0x0000c80017177a20 */ /* 0x000fe40000410000 */
        /* <DEDUP_REMOVED lines=8> */
[----:B------:R3:W-:Y:S01]  /*6fa0*/  MUFU.TANH R247, R23 ;  /* 0x0000001700f77308 */ /* 0x0007e20000002400 */
[----:B------:R-:W-:Y:S02]  /*6fb0*/  FMUL.FTZ R29, R29, c[0x0][0x320] ;  /* 0x0000c8001d1d7a20 */ /* 0x000fe40000410000 */
[----:B------:R-:W-:Y:S02]  /*6fc0*/  FMUL.FTZ R33, R33, c[0x0][0x320] ;  /* 0x0000c80021217a20 */ /* 0x000fe40000410000 */
[----:B------:R-:W-:Y:S02]  /*6fd0*/  FMUL.FTZ R32, R32, c[0x0][0x320] ;  /* 0x0000c80020207a20 */ /* 0x000fe40000410000 */
[----:B------:R-:W-:Y:S02]  /*6fe0*/  FMUL.FTZ R34, R34, c[0x0][0x320] ;  /* 0x0000c80022227a20 */ /* 0x000fe40000410000 */
[----:B------:R-:W-:Y:S01]  /*6ff0*/  FMUL.FTZ R26, R26, c[0x0][0x320] ;  /* 0x0000c8001a1a7a20 */ /* 0x000fe20000410000 */
[----:B------:R-:W3:Y:S01]  /*7000*/  MUFU.TANH R131, R20 ;  /* 0x0000001400837308 */ /* 0x000ee20000002400 */
[----:B------:R-:W-:Y:S02]  /*7010*/  FMUL.FTZ R35, R35, c[0x0][0x320] ;  /* 0x0000c80023237a20 */ /* 0x000fe40000410000 */
[----:B------:R-:W-:Y:S07]  /*7020*/  FMUL.FTZ R27, R27, c[0x0][0x320] ;  /* 0x0000c8001b1b7a20 */ /* 0x000fee0000410000 */
[----:B------:R3:W-:Y:S01]  /*7030*/  MUFU.TANH R252, R21 ;  /* 0x0000001500fc7308 */ /* 0x0007e20000002400 */
[-C--:B-1----:R-:W-:Y:S01]  /*7040*/  HMMA.16816.F32.BF16 R36, R212, R4.reuse, R36 ;  /* 0x00000004d424723c */ /* 0x082fe20000041824 */
[----:B---3--:R-:W3:Y:S07]  /*7050*/  LDL.64 R22, [R1+0x40] ;  /* 0x0000400001167983 */ /* 0x008eee0000100a00 */
[C---:B------:R-:W-:Y:S01]  /*7060*/  HMMA.16816.F32.BF16 R40, R208.reuse, R4, R40 ;  /* 0x00000004d028723c */ /* 0x040fe20000041828 */
[----:B------:R-:W-:Y:S07]  /*7070*/  MUFU.TANH R128, R24 ;  /* 0x0000001800807308 */ /* 0x000fee0000002400 */
[-C--:B------:R-:W-:Y:S03]  /*7080*/  HMMA.16816.F32.BF16 R44, R208, R6.reuse, R44 ;  /* 0x00000006d02c723c */ /* 0x080fe6000004182c */
[----:B------:R-:W1:Y:S01]  /*7090*/  MUFU.TANH R249, R33 ;  /* 0x0000002100f97308 */ /* 0x000e620000002400 */
[----:B------:R-:W2:Y:S04]  /*70a0*/  LDL.64 R20, [R1+0x30] ;  /* 0x0000300001147983 */ /* 0x000ea80000100a00 */
[C---:B------:R-:W-:Y:S04]  /*70b0*/  HMMA.16816.F32.BF16 R48, R212.reuse, R6, R48 ;  /* 0x00000006d430723c */ /* 0x040fe80000041830 */
[----:B------:R-:W-:Y:S01]  /*70c0*/  FMUL.FTZ R36, R36, c[0x0][0x320] ;  /* 0x0000c80024247a20 */ /* 0x000fe20000410000 */
[----:B------:R-:W-:Y:S01]  /*70d0*/  MUFU.TANH R241, R31 ;  /* 0x0000001f00f17308 */ /* 0x000fe20000002400 */
[----:B------:R-:W1:Y:S01]  /*70e0*/  LDSM.16.M88.4 R4, [R229+0x3800] ;  /* 0x00380000e504783b */ /* 0x000e620000000200 */
[----:B------:R-:W-:Y:S01]  /*70f0*/  FMUL.FTZ R37, R37, c[0x0][0x320] ;  /* 0x0000c80025257a20 */ /* 0x000fe20000410000 */
[----:B------:R-:W-:Y:S04]  /*7100*/  DEPBAR.LE SB0, 0x0 ;  /* 0x000080000000791a */ /* 0x000fe80000000000 */
[----:B------:R-:W-:Y:S02]  /*7110*/  FMUL.FTZ R40, R40, c[0x0][0x320] ;  /* 0x0000c80028287a20 */ /* 0x000fe40000410000 */
[----:B------:R-:W-:Y:S01]  /*7120*/  FMUL.FTZ R38, R38, c[0x0][0x320] ;  /* 0x0000c80026267a20 */ /* 0x000fe20000410000 */
[----:B------:R-:W-:Y:S01]  /*7130*/  MUFU.TANH R250, R36 ;  /* 0x0000002400fa7308 */ /* 0x000fe20000002400 */
[----:B------:R-:W-:Y:S01]  /*7140*/  FMUL.FTZ R45, R45, c[0x0][0x320] ;  /* 0x0000c8002d2d7a20 */ /* 0x000fe20000410000 */
[----:B------:R-:W-:Y:S01]  /*7150*/  BAR.SYNC.DEFER_BLOCKING 0x0 ;  /* 0x0000000000007b1d */ /* 0x000fe20000010000 */
        /* <DEDUP_REMOVED lines=10> */
[----:B------:R1:W-:Y:S01]  /*7200*/  MUFU.TANH R24, R49 ;  /* 0x0000003100187308 */ /* 0x0003e20000002400 */
[----:B------:R-:W-:Y:S02]  /*7210*/  FMUL.FTZ R51, R51, c[0x0][0x320] ;  /* 0x0000c80033337a20 */ /* 0x000fe40000410000 */
[----:B------:R-:W-:Y:S07]  /*7220*/  FMUL.FTZ R44, R44, c[0x0][0x320] ;  /* 0x0000c8002c2c7a20 */ /* 0x000fee0000410000 */
[----:B------:R-:W1:Y:S02]  /*7230*/  MUFU.TANH R0, R40 ;  /* 0x0000002800007308 */ /* 0x000e640000002400 */
[-C--:B-1----:R-:W-:Y:S05]  /*7240*/  HMMA.16816.F32.BF16 R52, R212, R4.reuse, R52 ;  /* 0x00000004d434723c */ /* 0x082fea0000041834 */
[----:B------:R-:W-:Y:S03]  /*7250*/  MOV R45, R131 ;  /* 0x00000083002d7202 */ /* 0x000fe60000000f00 */
[C---:B------:R-:W-:Y:S01]  /*7260*/  HMMA.16816.F32.BF16 R56, R208.reuse, R4, R56 ;  /* 0x00000004d038723c */ /* 0x040fe20000041838 */
[----:B------:R1:W-:Y:S03]  /*7270*/  MUFU.TANH R131, R46 ;  /* 0x0000002e00837308 */ /* 0x0003e60000002400 */
[----:B------:R-:W-:Y:S03]  /*7280*/  MOV R49, R249 ;  /* 0x000000f900317202 */ /* 0x000fe60000000f00 */
[----:B------:R-:W-:Y:S01]  /*7290*/  FMNMX.FTZ R4, R218, R137, !PT ;  /* 0x00000089da047209 */ /* 0x000fe20007810000 */
[-C--:B------:R-:W-:Y:S03]  /*72a0*/  HMMA.16816.F32.BF16 R60, R208, R6.reuse, R60 ;  /* 0x00000006d03c723c */ /* 0x080fe6000004183c */
[----:B------:R1:W-:Y:S01]  /*72b0*/  MUFU.TANH R3, R47 ;  /* 0x0000002f00037308 */ /* 0x0003e20000002400 */
[----:B------:R-:W-:Y:S02]  /*72c0*/  FMNMX.FTZ R4, R219, R4, !PT ;  /* 0x00000004db047209 */ /* 0x000fe40007810000 */
[----:B------:R-:W-:Y:S02]  /*72d0*/  FMNMX.FTZ R5, R221, R138, !PT ;  /* 0x0000008add057209 */ /* 0x000fe40007810000 */
[----:B------:R-:W-:Y:S01]  /*72e0*/  FMUL.FTZ R55, R55, c[0x0][0x320] ;  /* 0x0000c80037377a20 */ /* 0x000fe20000410000 */
[----:B------:R-:W-:Y:S04]  /*72f0*/  HMMA.16816.F32.BF16 R64, R212, R6, R64 ;  /* 0x00000006d440723c */ /* 0x000fe80000041840 */
[----:B------:R1:W1:Y:S01]  /*7300*/  MUFU.TANH R2, R55 ;  /* 0x0000003700027308 */ /* 0x0002620000002400 */
[----:B------:R-:W-:Y:S01]  /*7310*/  FMUL.FTZ R52, R52, c[0x0][0x320] ;  /* 0x0000c80034347a20 */ /* 0x000fe20000410000 */
[----:B------:R-:W-:Y:S01]  /*7320*/  FMNMX.FTZ R4, R12, R4, !PT ;  /* 0x000000040c047209 */ /* 0x000fe20007810000 */
[----:B------:R-:W-:Y:S01]  /*7330*/  FMUL.FTZ R59, R59, c[0x0][0x320] ;  /* 0x0000c8003b3b7a20 */ /* 0x000fe20000410000 */
[----:B-1----:R-:W-:Y:S01]  /*7340*/  MOV R46, R0 ;  /* 0x00000000002e7202 */ /* 0x002fe20000000f00 */
[----:B------:R-:W-:Y:S03]  /*7350*/  FMUL.FTZ R53, R53, c[0x0][0x320] ;  /* 0x0000c80035357a20 */ /* 0x000fe60000410000 */
[----:B------:R-:W-:Y:S01]  /*7360*/  FMUL.FTZ R54, R54, c[0x0][0x320] ;  /* 0x0000c80036367a20 */ /* 0x000fe20000410000 */
[----:B------:R-:W-:Y:S01]  /*7370*/  FMNMX.FTZ R4, R13, R4, !PT ;  /* 0x000000040d047209 */ /* 0x000fe20007810000 */
[----:B------:R1:W-:Y:S01]  /*7380*/  MUFU.TANH R249, R59 ;  /* 0x0000003b00f97308 */ /* 0x0003e20000002400 */
[----:B------:R-:W-:Y:S01]  /*7390*/  FMUL.FTZ R57, R57, c[0x0][0x320] ;  /* 0x0000c80039397a20 */ /* 0x000fe20000410000 */
[----:B------:R-:W-:Y:S01]  /*73a0*/  FMNMX.FTZ R5, R11, R5, !PT ;  /* 0x000000050b057209 */ /* 0x000fe20007810000 */
[----:B------:R-:W-:Y:S01]  /*73b0*/  FMUL.FTZ R56, R56, c[0x0][0x320] ;  /* 0x0000c80038387a20 */ /* 0x000fe20000410000 */
[----:B------:R-:W-:Y:S01]  /*73c0*/  MOV R47, R252 ;  /* 0x000000fc002f7202 */ /* 0x000fe20000000f00 */
[----:B------:R-:W-:Y:S02]  /*73d0*/  FMUL.FTZ R58, R58, c[0x0][0x320] ;  /* 0x0000c8003a3a7a20 */ /* 0x000fe40000410000 */
[----:B------:R-:W-:Y:S02]  /*73e0*/  FMUL.FTZ R61, R61, c[0x0][0x320] ;  /* 0x0000c8003d3d7a20 */ /* 0x000fe40000410000 */
[----:B------:R-:W-:Y:S01]  /*73f0*/  FMUL.FTZ R62, R62, c[0x0][0x320] ;  /* 0x0000c8003e3e7a20 */ /* 0x000fe20000410000 */
[----:B------:R-:W-:Y:S01]  /*7400*/  MUFU.TANH R130, R42 ;  /* 0x0000002a00827308 */ /* 0x000fe20000002400 */
[----:B------:R-:W-:Y:S02]  /*7410*/  FMUL.FTZ R60, R60, c[0x0][0x320] ;  /* 0x0000c8003c3c7a20 */ /* 0x000fe40000410000 */
[----:B------:R-:W-:Y:S02]  /*7420*/  FMUL.FTZ R64, R64, c[0x0][0x320] ;  /* 0x0000c80040407a20 */ /* 0x000fe40000410000 */
[----:B------:R-:W-:Y:S02]  /*7430*/  IMAD.MOV.U32 R55, RZ, RZ, R128 ;  /* 0x000000ffff377224 */ /* 0x000fe400078e0080 */
[----:B------:R-:W-:Y:S02]  /*7440*/  FMUL.FTZ R65, R65, c[0x0][0x320] ;  /* 0x0000c80041417a20 */ /* 0x000fe40000410000 */
[----:B------:R-:W-:Y:S01]  /*7450*/  FMUL.FTZ R66, R66, c[0x0][0x320] ;  /* 0x0000c80042427a20 */ /* 0x000fe20000410000 */
[----:B------:R1:W-:Y:S01]  /*7460*/  MUFU.TANH R42, R57 ;  /* 0x00000039002a7308 */ /* 0x0003e20000002400 */
[----:B------:R-:W-:Y:S01]  /*7470*/  FMNMX.FTZ R4, R55, R4, !PT ;  /* 0x0000000437047209 */ /* 0x000fe20007810000 */
[----:B------:R-:W-:Y:S01]  /*7480*/  FMUL.FTZ R67, R67, c[0x0][0x320] ;  /* 0x0000c80043437a20 */ /* 0x000fe20000410000 */
[----:B-1----:R-:W-:Y:S02]  /*7490*/  MOV R59, R2 ;  /* 0x00000002003b7202 */ /* 0x002fe40000000f00 */
[----:B------:R-:W-:Y:S05]  /*74a0*/  FMNMX.FTZ R2, R216, R132, !PT ;  /* 0x00000084d8027209 */ /* 0x000fea0007810000 */
[----:B------:R1:W-:Y:S01]  /*74b0*/  MUFU.TANH R40, R43 ;  /* 0x0000002b00287308 */ /* 0x0003e20000002400 */
[----:B------:R-:W-:Y:S04]  /*74c0*/  FMNMX.FTZ R2, R141, R2, !PT ;  /* 0x000000028d027209 */ /* 0x000fe80007810000 */
[----:B------:R-:W-:Y:S04]  /*74d0*/  FMNMX.FTZ R2, R16, R2, !PT ;  /* 0x0000000210027209 */ /* 0x000fe80007810000 */
[----:B------:R-:W-:Y:S01]  /*74e0*/  FMNMX.FTZ R2, R17, R2, !PT ;  /* 0x0000000211027209 */ /* 0x000fe20007810000 */
[----:B------:R1:W-:Y:S03]  /*74f0*/  MUFU.TANH R31, R50 ;  /* 0x00000032001f7308 */ /* 0x0003e60000002400 */
[----:B------:R-:W-:Y:S02]  /*7500*/  FMNMX.FTZ R2, R45, R2, !PT ;  /* 0x000000022d027209 */ /* 0x000fe40007810000 */
[----:B------:R-:W-:Y:S02]  /*7510*/  MOV R57, R3 ;  /* 0x0000000300397202 */ /* 0x000fe40000000f00 */
[----:B------:R-:W-:Y:S02]  /*7520*/  FMNMX.FTZ R3, R220, R133, !PT ;  /* 0x00000085dc037209 */ /* 0x000fe40007810000 */
[----:B------:R-:W-:Y:S01]  /*7530*/  FMNMX.FTZ R2, R47, R2, !PT ;  /* 0x000000022f027209 */ /* 0x000fe20007810000 */
[----:B------:R-:W-:Y:S01]  /*7540*/  MUFU.TANH R242, R41 ;  /* 0x0000002900f27308 */ /* 0x000fe20000002400 */
[----:B------:R-:W-:Y:S02]  /*7550*/  FMNMX.FTZ R3, R217, R3, !PT ;  /* 0x00000003d9037209 */ /* 0x000fe40007810000 */
[----:B-1----:R-:W-:Y:S02]  /*7560*/  MOV R43, R250 ;  /* 0x000000fa002b7202 */ /* 0x002fe40000000f00 */
[----:B------:R-:W-:Y:S05]  /*7570*/  FMNMX.FTZ R3, R18, R3, !PT ;  /* 0x0000000312037209 */ /* 0x000fea0007810000 */
[----:B------:R-:W1:Y:S01]  /*7580*/  MUFU.TANH R251, R32 ;  /* 0x0000002000fb7308 */ /* 0x000e620000002400 */
[----:B------:R-:W-:Y:S02]  /*7590*/  FMNMX.FTZ R3, R19, R3, !PT ;  /* 0x0000000313037209 */ /* 0x000fe40007810000 */
[----:B------:R-:W-:Y:S04]  /*75a0*/  MOV R50, R248 ;  /* 0x000000f800327202 */ /* 0x000fe80000000f00 */
[----:B------:R-:W-:Y:S03]  /*75b0*/  FMNMX.FTZ R3, R50, R3, !PT ;  /* 0x0000000332037209 */ /* 0x000fe60007810000 */
[----:B------:R1:W-:Y:S10]  /*75c0*/  MUFU.TANH R41, R48 ;  /* 0x0000003000297308 */ /* 0x0003f40000002400 */
[----:B------:R4:W-:Y:S10]  /*75d0*/  MUFU.TANH R0, R51 ;  /* 0x0000003300007308 */ /* 0x0009f40000002400 */
[----:B------:R-:W-:Y:S01]  /*75e0*/  MUFU.TANH R245, R25 ;  /* 0x0000001900f57308 */ /* 0x000fe20000002400 */
[----:B-1----:R-:W-:Y:S04]  /*75f0*/  MOV R48, R251 ;  /* 0x000000fb00307202 */ /* 0x002fe80000000f00 */
[----:B------:R-:W-:Y:S05]  /*7600*/  FMNMX.FTZ R2, R48, R2, !PT ;  /* 0x0000000230027209 */ /* 0x000fea0007810000 */
[----:B------:R-:W-:Y:S01]  /*7610*/  MUFU.TANH R223, R28 ;  /* 0x0000001c00df7308 */ /* 0x000fe20000002400 */
[----:B------:R-:W-:Y:S02]  /*7620*/  FMNMX.FTZ R2, R49, R2, !PT ;  /* 0x0000000231027209 */ /* 0x000fe40007810000 */
[----:B----4-:R-:W-:Y:S02]  /*7630*/  MOV R51, R247 ;  /* 0x000000f700337202 */ /* 0x010fe40000000f00 */
[----:B------:R-:W-:Y:S02]  /*7640*/  FMNMX.FTZ R2, R43, R2, !PT ;  /* 0x000000022b027209 */ /* 0x000fe40007810000 */
[----:B------:R-:W-:Y:S03]  /*7650*/  FMNMX.FTZ R3, R51, R3, !PT ;  /* 0x0000000333037209 */ /* 0x000fe60007810000 */
[----:B------:R-:W1:Y:S10]  /*7660*/  MUFU.TANH R246, R34 ;  /* 0x0000002200f67308 */ /* 0x000e740000002400 */
[----:B------:R1:W-:Y:S10]  /*7670*/  MUFU.TANH R28, R52 ;  /* 0x00000034001c7308 */ /* 0x0003f40000002400 */
[----:B------:R-:W4:Y:S10]  /*7680*/  MUFU.TANH R14, R14 ;  /* 0x0000000e000e7308 */ /* 0x000f340000002400 */
[----:B------:R-:W4:Y:S01]  /*7690*/  MUFU.TANH R136, R30 ;  /* 0x0000001e00887308 */ /* 0x000f220000002400 */
[----:B-1----:R-:W-:Y:S04]  /*76a0*/  MOV R52, R246 ;  /* 0x000000f600347202 */ /* 0x002fe80000000f00 */
[----:B------:R-:W-:Y:S05]  /*76b0*/  FMNMX.FTZ R3, R52, R3, !PT ;  /* 0x0000000334037209 */ /* 0x000fea0007810000 */
[----:B------:R1:W-:Y:S01]  /*76c0*/  MUFU.TANH R30, R53 ;  /* 0x00000035001e7308 */ /* 0x0003e20000002400 */
[----:B----4-:R-:W-:Y:S09]  /*76d0*/  FMNMX.FTZ R5, R14, R5, !PT ;  /* 0x000000050e057209 */ /* 0x010ff20007810000 */
[----:B------:R4:W-:Y:S01]  /*76e0*/  MUFU.TANH R128, R56 ;  /* 0x0000003800807308 */ /* 0x0009e20000002400 */
[----:B------:R-:W-:Y:S09]  /*76f0*/  MOV R34, R136 ;  /* 0x0000008800227202 */ /* 0x000ff20000000f00 */
[----:B------:R-:W2:Y:S01]  /*7700*/  MUFU.TANH R139, R26 ;  /* 0x0000001a008b7308 */ /* 0x000ea20000002400 */
[----:B-1----:R-:W-:Y:S04]  /*7710*/  MOV R53, R245 ;  /* 0x000000f500357202 */ /* 0x002fe80000000f00 */
[----:B------:R-:W-:Y:S05]  /*7720*/  FMNMX.FTZ R4, R53, R4, !PT ;  /* 0x0000000435047209 */ /* 0x000fea0007810000 */
[----:B------:R-:W-:Y:S01]  /*7730*/  MUFU.TANH R222, R29 ;  /* 0x0000001d00de7308 */ /* 0x000fe20000002400 */
[----:B----4-:R-:W-:Y:S04]  /*7740*/  MOV R56, R223 ;  /* 0x000000df00387202 */ /* 0x010fe80000000f00 */
[----:B------:R-:W-:Y:S05]  /*7750*/  FMNMX.FTZ R4, R56, R4, !PT ;  /* 0x0000000438047209 */ /* 0x000fea0007810000 */
[----:B------:R2:W1:Y:S10]  /*7760*/  MUFU.TANH R235, R35 ;  /* 0x0000002300eb7308 */ /* 0x0004740000002400 */
[----:B------:R1:W-:Y:S10]  /*7770*/  MUFU.TANH R29, R54 ;  /* 0x00000036001d7308 */ /* 0x0003f40000002400 */
[----:B------:R-:W4:Y:S01]  /*7780*/  MUFU.TANH R15, R15 ;  /* 0x0000000f000f7308 */ /* 0x000f220000002400 */
[----:B--2---:R-:W-:Y:S09]  /*7790*/  MOV R35, R139 ;  /* 0x0000008b00237202 */ /* 0x004ff20000000f00 */
[----:B------:R2:W-:Y:S01]  /*77a0*/  MUFU.TANH R252, R60 ;  /* 0x0000003c00fc7308 */ /* 0x0005e20000002400 */
[----:B-1----:R-:W-:Y:S04]  /*77b0*/  MOV R54, R235 ;  /* 0x000000eb00367202 */ /* 0x002fe80000000f00 */
[----:B------:R-:W-:Y:S05]  /*77c0*/  FMNMX.FTZ R3, R54, R3, !PT ;  /* 0x0000000336037209 */ /* 0x000fea0007810000 */
[----:B------:R1:W-:Y:S01]  /*77d0*/  MUFU.TANH R250, R58 ;  /* 0x0000003a00fa7308 */ /* 0x0003e20000002400 */
[----:B----4-:R-:W-:Y:S04]  /*77e0*/  FMNMX.FTZ R5, R15, R5, !PT ;  /* 0x000000050f057209 */ /* 0x010fe80007810000 */
[----:B------:R-:W-:Y:S05]  /*77f0*/  FMNMX.FTZ R5, R35, R5, !PT ;  /* 0x0000000523057209 */ /* 0x000fea0007810000 */
[----:B------:R-:W4:Y:S01]  /*7800*/  MUFU.TANH R129, R37 ;  /* 0x0000002500817308 */ /* 0x000f220000002400 */
[----:B--2---:R-:W-:Y:S01]  /*7810*/  MOV R60, R0 ;  /* 0x00000000003c7202 */ /* 0x004fe20000000f00 */
[----:B------:R-:W-:Y:S08]  /*7820*/  FMUL.FTZ R0, R63, c[0x0][0x320] ;  /* 0x0000c8003f007a20 */ /* 0x000ff00000410000 */
[----:B------:R-:W2:Y:S01]  /*7830*/  MUFU.TANH R33, R38 ;  /* 0x0000002600217308 */ /* 0x000ea20000002400 */
[----:B-1----:R-:W-:Y:S04]  /*7840*/  MOV R58, R222 ;  /* 0x000000de003a7202 */ /* 0x002fe80000000f00 */
[----:B------:R-:W-:Y:S05]  /*7850*/  FMNMX.FTZ R4, R58, R4, !PT ;  /* 0x000000043a047209 */ /* 0x000fea0007810000 */
[----:B------:R-:W1:Y:S01]  /*7860*/  MUFU.TANH R25, R27 ;  /* 0x0000001b00197308 */ /* 0x000e620000002400 */
[----:B------:R-:W-:Y:S02]  /*7870*/  FMNMX.FTZ R4, R46, R4, !PT ;  /* 0x000000042e047209 */ /* 0x000fe40007810000 */
[----:B----4-:R-:W-:Y:S02]  /*7880*/  FMNMX.FTZ R2, R129, R2, !PT ;  /* 0x0000000281027209 */ /* 0x010fe40007810000 */
[----:B------:R-:W-:Y:S02]  /*7890*/  FMNMX.FTZ R4, R242, R4, !PT ;  /* 0x00000004f2047209 */ /* 0x000fe40007810000 */
[----:B------:R-:W-:Y:S03]  /*78a0*/  FMNMX.FTZ R2, R41, R2, !PT ;  /* 0x0000000229027209 */ /* 0x000fe60007810000 */
[----:B------:R-:W4:Y:S01]  /*78b0*/  MUFU.TANH R32, R39 ;  /* 0x0000002700207308 */ /* 0x000f220000002400 */
[----:B------:R-:W-:Y:S02]  /*78c0*/  FMNMX.FTZ R2, R24, R2, !PT ;  /* 0x0000000218027209 */ /* 0x000fe40007810000 */
[----:B--2---:R-:W-:Y:S02]  /*78d0*/  FMNMX.FTZ R3, R33, R3, !PT ;  /* 0x0000000321037209 */ /* 0x004fe40007810000 */
[----:B------:R-:W-:Y:S05]  /*78e0*/  FMNMX.FTZ R2, R28, R2, !PT ;  /* 0x000000021c027209 */ /* 0x000fea0007810000 */
[----:B------:R-:W2:Y:S01]  /*78f0*/  MUFU.TANH R44, R44 ;  /* 0x0000002c002c7308 */ /* 0x000ea20000002400 */
[----:B------:R-:W-:Y:S02]  /*7900*/  FMNMX.FTZ R136, R30, R2, !PT ;  /* 0x000000021e887209 */ /* 0x000fe40007810000 */
[----:B-1----:R-:W-:Y:S04]  /*7910*/  FMNMX.FTZ R5, R25, R5, !PT ;  /* 0x0000000519057209 */ /* 0x002fe80007810000 */
[----:B------:R-:W-:Y:S03]  /*7920*/  FMNMX.FTZ R5, R34, R5, !PT ;  /* 0x0000000522057209 */ /* 0x000fe60007810000 */
[----:B------:R-:W1:Y:S01]  /*7930*/  MUFU.TANH R248, R64 ;  /* 0x0000004000f87308 */ /* 0x000e620000002400 */
[----:B------:R-:W-:Y:S02]  /*7940*/  FMNMX.FTZ R5, R241, R5, !PT ;  /* 0x00000005f1057209 */ /* 0x000fe40007810000 */
[----:B----4-:R-:W-:Y:S02]  /*7950*/  FMNMX.FTZ R3, R32, R3, !PT ;  /* 0x0000000320037209 */ /* 0x010fe40007810000 */
[----:B------:R-:W-:Y:S02]  /*7960*/  FMNMX.FTZ R5, R130, R5, !PT ;  /* 0x0000000582057209 */ /* 0x000fe40007810000 */
[----:B------:R-:W-:Y:S03]  /*7970*/  FMNMX.FTZ R3, R31, R3, !PT ;  /* 0x000000031f037209 */ /* 0x000fe60007810000 */
[----:B------:R4:W-:Y:S01]  /*7980*/  MUFU.TANH R139, R0 ;  /* 0x00000000008b7308 */ /* 0x0009e20000002400 */
[----:B------:R-:W-:Y:S02]  /*7990*/  FMNMX.FTZ R3, R60, R3, !PT ;  /* 0x000000033c037209 */ /* 0x000fe40007810000 */
[----:B--2---:R-:W-:Y:S02]  /*79a0*/  FMNMX.FTZ R4, R44, R4, !PT ;  /* 0x000000042c047209 */ /* 0x004fe40007810000 */
[----:B------:R-:W-:Y:S02]  /*79b0*/  FMNMX.FTZ R2, R29, R3, !PT ;  /* 0x000000031d027209 */ /* 0x000fe40007810000 */
[----:B------:R-:W-:Y:S03]  /*79c0*/  FMNMX.FTZ R3, R40, R5, !PT ;  /* 0x0000000528037209 */ /* 0x000fe60007810000 */
[----:B------:R-:W2:Y:S01]  /*79d0*/  MUFU.TANH R247, R65 ;  /* 0x0000004100f77308 */ /* 0x000ea20000002400 */
[----:B------:R-:W-:Y:S02]  /*79e0*/  FMNMX.FTZ R5, R243, R4, !PT ;  /* 0x00000004f3057209 */ /* 0x000fe40007810000 */
[----:B------:R-:W-:Y:S02]  /*79f0*/  FMNMX.FTZ R4, R59, R2, !PT ;  /* 0x000000023b047209 */ /* 0x000fe40007810000 */
[----:B-1----:R-:W-:Y:S02]  /*7a00*/  FMNMX.FTZ R136, R248, R136, !PT ;  /* 0x00000088f8887209 */ /* 0x002fe40007810000 */
[----:B------:R-:W-:Y:S03]  /*7a10*/  FMNMX.FTZ R2, R131, R3, !PT ;  /* 0x0000000383027209 */ /* 0x000fe60007810000 */
[----:B------:R-:W1:Y:S01]  /*7a20*/  MUFU.TANH R246, R66 ;  /* 0x0000004200f67308 */ /* 0x000e620000002400 */
[----:B------:R-:W-:Y:S02]  /*7a30*/  FMNMX.FTZ R2, R57, R2, !PT ;  /* 0x0000000239027209 */ /* 0x000fe40007810000 */
[----:B----4-:R-:W-:Y:S02]  /*7a40*/  FMNMX.FTZ R0, R128, R5, !PT ;  /* 0x0000000580007209 */ /* 0x010fe40007810000 */
[----:B------:R-:W-:Y:S02]  /*7a50*/  FMNMX.FTZ R2, R250, R2, !PT ;  /* 0x00000002fa027209 */ /* 0x000fe40007810000 */
[----:B------:R-:W-:Y:S03]  /*7a60*/  FMNMX.FTZ R0, R42, R0, !PT ;  /* 0x000000002a007209 */ /* 0x000fe60007810000 */
[----:B------:R-:W4:Y:S01]  /*7a70*/  MUFU.TANH R251, R61 ;  /* 0x0000003d00fb7308 */ /* 0x000f220000002400 */
[----:B--2---:R-:W-:Y:S05]  /*7a80*/  FMNMX.FTZ R136, R247, R136, !PT ;  /* 0x00000088f7887209 */ /* 0x004fea0007810000 */
[----:B------:R-:W2:Y:S04]  /*7a90*/  SHFL.BFLY PT, R6, R136, 0x2, 0x1f ;  /* 0x0c401f0088067f89 */ /* 0x000ea800000e0000 */
[----:B------:R-:W3:Y:S01]  /*7aa0*/  MUFU.TANH R245, R67 ;  /* 0x0000004300f57308 */ /* 0x000ee20000002400 */
[----:B-1----:R-:W-:Y:S02]  /*7ab0*/  FMNMX.FTZ R3, R246, R4, !PT ;  /* 0x00000004f6037209 */ /* 0x002fe40007810000 */
[----:B------:R-:W-:Y:S02]  /*7ac0*/  FMNMX.FTZ R4, R252, R0, !PT ;  /* 0x00000000fc047209 */ /* 0x000fe40007810000 */
[----:B------:R-:W-:Y:S05]  /*7ad0*/  FMNMX.FTZ R0, R249, R2, !PT ;  /* 0x00000002f9007209 */ /* 0x000fea0007810000 */
[----:B------:R-:W1:Y:S01]  /*7ae0*/  MUFU.TANH R140, R62 ;  /* 0x0000003e008c7308 */ /* 0x000e620000002400 */
[----:B----4-:R-:W-:Y:S05]  /*7af0*/  FMNMX.FTZ R4, R251, R4, !PT ;  /* 0x00000004fb047209 */ /* 0x010fea0007810000 */
[----:B------:R-:W4:Y:S01]  /*7b00*/  SHFL.BFLY PT, R5, R4, 0x2, 0x1f ;  /* 0x0c401f0004057f89 */ /* 0x000f2200000e0000 */
[----:B--2---:R-:W-:Y:S02]  /*7b10*/  FMNMX.FTZ R136, R136, R6, !PT ;  /* 0x0000000688887209 */ /* 0x004fe40007810000 */
[----:B---3--:R-:W-:Y:S05]  /*7b20*/  FMNMX.FTZ R3, R245, R3, !PT ;  /* 0x00000003f5037209 */ /* 0x008fea0007810000 */
[----:B------:R-:W2:Y:S01]  /*7b30*/  SHFL.BFLY PT, R6, R136, 0x1, 0x1f ;  /* 0x0c201f0088067f89 */ /* 0x000ea200000e0000 */
[----:B-1----:R-:W-:Y:S07]  /*7b40*/  FMNMX.FTZ R0, R140, R0, !PT ;  /* 0x000000008c007209 */ /* 0x002fee0007810000 */
[----:B------:R-:W1:Y:S01]  /*7b50*/  SHFL.BFLY PT, R135, R3, 0x2, 0x1f ;  /* 0x0c401f0003877f89 */ /* 0x000e6200000e0000 */
[----:B------:R-:W-:Y:S02]  /*7b60*/  FMNMX.FTZ R0, R139, R0, !PT ;  /* 0x000000008b007209 */ /* 0x000fe40007810000 */
[----:B----4-:R-:W-:Y:S05]  /*7b70*/  FMNMX.FTZ R4, R4, R5, !PT ;  /* 0x0000000504047209 */ /* 0x010fea0007810000 */
[----:B------:R-:W3:Y:S01]  /*7b80*/  SHFL.BFLY PT, R2, R0, 0x2, 0x1f ;  /* 0x0c401f0000027f89 */ /* 0x000ee200000e0000 */
[----:B------:R-:W-:Y:S04]  /*7b90*/  @P1 IADD3 R5, P4, R8, UR9, RZ ;  /* 0x0000000908051c10 */ /* 0x000fe8000ff9e0ff */
[C---:B------:R-:W-:Y:S02]  /*7ba0*/  @P1 LEA R8, P2, R5.reuse, c[0x0][0x1c8], 0x1 ;  /* 0x0000720005081a11 */ /* 0x040fe400078408ff */
[----:B------:R-:W-:Y:S01]  /*7bb0*/  @P1 IADD3.X R9, R10, UR8, RZ, P4, !PT ;  /* 0x000000080a091c10 */ /* 0x000fe2000a7fe4ff */
[----:B------:R-:W4:Y:S01]  /*7bc0*/  SHFL.BFLY PT, R134, R4, 0x1, 0x1f ;  /* 0x0c201f0004867f89 */ /* 0x000f2200000e0000 */
[----:B--2---:R-:W-:Y:S02]  /*7bd0*/  FMNMX.FTZ R136, R136, R6, !PT ;  /* 0x0000000688887209 */ /* 0x004fe40007810000 */
[----:B------:R-:W-:Y:S03]  /*7be0*/  @P1 LEA.HI.X R9, R5, c[0x0][0x1cc], R9, 0x1, P2 ;  /* 0x0000730005091a11 */ /* 0x000fe600010f0c09 */
[----:B------:R-:W-:Y:S01]  /*7bf0*/  FMUL.FTZ R143, R136, c[0x0][0x2d0] ;  /* 0x0000b400888f7a20 */ /* 0x000fe20000410000 */
[----:B-1----:R-:W-:Y:S05]  /*7c00*/  FMNMX.FTZ R135, R3, R135, !PT ;  /* 0x0000008703877209 */ /* 0x002fea0007810000 */
[----:B------:R-:W1:Y:S01]  /*7c10*/  SHFL.BFLY PT, R7, R135, 0x1, 0x1f ;  /* 0x0c201f0087077f89 */ /* 0x000e6200000e0000 */
[----:B---3--:R-:W-:Y:S01]  /*7c20*/  FMNMX.FTZ R2, R0, R2, !PT ;  /* 0x0000000200027209 */ /* 0x008fe20007810000 */
[----:B------:R-:W-:Y:S04]  /*7c30*/  FADD.FTZ R0, -R136, R132 ;  /* 0x0000008488007221 */ /* 0x000fe80000010100 */
[----:B------:R-:W-:Y:S02]  /*7c40*/  FMUL.FTZ R0, R0, c[0x0][0x2d0] ;  /* 0x0000b40000007a20 */ /* 0x000fe40000410000 */
[----:B------:R-:W2:Y:S01]  /*7c50*/  SHFL.BFLY PT, R3, R2, 0x1, 0x1f ;  /* 0x0c201f0002037f89 */ /* 0x000ea200000e0000 */
[----:B----4-:R-:W-:Y:S01]  /*7c60*/  FMNMX.FTZ R134, R4, R134, !PT ;  /* 0x0000008604867209 */ /* 0x010fe20007810000 */
[----:B------:R-:W-:Y:S01]  /*7c70*/  FFMA.FTZ R4, R216, c[0x0][0x2d0], -R143 ;  /* 0x0000b400d8047a23 */ /* 0x000fe2000001088f */
[----:B------:R3:W4:Y:S10]  /*7c80*/  MUFU.EX2 R132, R0 ;  /* 0x0000000000847308 */ /* 0x0007340000000800 */
[----:B------:R4:W-:Y:S01]  /*7c90*/  MUFU.EX2 R210, R4 ;  /* 0x0000000400d27308 */ /* 0x0009e20000000800 */
[----:B-1----:R-:W-:Y:S05]  /*7ca0*/  FMNMX.FTZ R135, R135, R7, !PT ;  /* 0x0000000787877209 */ /* 0x002fea0007810000 */
[----:B------:R-:W-:Y:S04]  /*7cb0*/  FMUL.FTZ R142, R135, c[0x0][0x2d0] ;  /* 0x0000b400878e7a20 */ /* 0x000fe80000410000 */
[--C-:B------:R-:W-:Y:S01]  /*7cc0*/  FFMA.FTZ R6, R217, c[0x0][0x2d0], -R142.reuse ;  /* 0x0000b400d9067a23 */ /* 0x100fe2000001088e */
[----:B--2---:R-:W-:Y:S01]  /*7cd0*/  FMNMX.FTZ R3, R2, R3, !PT ;  /* 0x0000000302037209 */ /* 0x004fe20007810000 */
[--C-:B------:R-:W-:Y:S02]  /*7ce0*/  FFMA.FTZ R5, R19, c[0x0][0x2d0], -R142.reuse ;  /* 0x0000b40013057a23 */ /* 0x100fe4000001088e */
[----:B------:R-:W-:Y:S01]  /*7cf0*/  MUFU.EX2 R216, R6 ;  /* 0x0000000600d87308 */ /* 0x000fe20000000800 */
[----:B---3--:R-:W-:Y:S02]  /*7d00*/  FADD.FTZ R0, -R135, R133 ;  /* 0x0000008587007221 */ /* 0x008fe40000010100 */
[----:B------:R-:W-:Y:S02]  /*7d10*/  FFMA.FTZ R10, R18, c[0x0][0x2d0], -R142 ;  /* 0x0000b400120a7a23 */ /* 0x000fe4000001088e */
[----:B------:R-:W-:Y:S02]  /*7d20*/  FMUL.FTZ R0, R0, c[0x0][0x2d0] ;  /* 0x0000b40000007a20 */ /* 0x000fe40000410000 */
[C---:B----4-:R-:W-:Y:S02]  /*7d30*/  FMUL.FTZ R65, R132.reuse, R201 ;  /* 0x000000c984417220 */ /* 0x050fe40000410000 */
[----:B------:R-:W-:Y:S01]  /*7d40*/  FMUL.FTZ R64, R132, R200 ;  /* 0x000000c884407220 */ /* 0x000fe20000410000 */
[----:B------:R1:W2:Y:S01]  /*7d50*/  MUFU.EX2 R133, R0 ;  /* 0x0000000000857308 */ /* 0x0002a20000000800 */
[----:B------:R-:W-:Y:S02]  /*7d60*/  FFMA.FTZ R4, R141, c[0x0][0x2d0], -R143 ;  /* 0x0000b4008d047a23 */ /* 0x000fe4000001088f */
[----:B------:R-:W-:Y:S02]  /*7d70*/  FMUL.FTZ R141, R134, c[0x0][0x2d0] ;  /* 0x0000b400868d7a20 */ /* 0x000fe40000410000 */
[C---:B------:R-:W-:Y:S02]  /*7d80*/  FMUL.FTZ R68, R132.reuse, R68 ;  /* 0x0000004484447220 */ /* 0x040fe40000410000 */
[C---:B------:R-:W-:Y:S02]  /*7d90*/  FMUL.FTZ R69, R132.reuse, R69 ;  /* 0x0000004584457220 */ /* 0x040fe40000410000 */
[C---:B------:R-:W-:Y:S01]  /*7da0*/  FMUL.FTZ R80, R132.reuse, R80 ;  /* 0x0000005084507220 */ /* 0x040fe20000410000 */
[----:B------:R3:W-:Y:S01]  /*7db0*/  MUFU.EX2 R222, R4 ;  /* 0x0000000400de7308 */ /* 0x0007e20000000800 */
[C---:B------:R-:W-:Y:S02]  /*7dc0*/  FMUL.FTZ R81, R132.reuse, R81 ;  /* 0x0000005184517220 */ /* 0x040fe40000410000 */
[C---:B------:R-:W-:Y:S02]  /*7dd0*/  FMUL.FTZ R84, R132.reuse, R84 ;  /* 0x0000005484547220 */ /* 0x040fe40000410000 */
[C---:B------:R-:W-:Y:S02]  /*7de0*/  FMUL.FTZ R85, R132.reuse, R85 ;  /* 0x0000005584557220 */ /* 0x040fe40000410000 */
[C---:B------:R-:W-:Y:S02]  /*7df0*/  FMUL.FTZ R96, R132.reuse, R96 ;  /* 0x0000006084607220 */ /* 0x040fe40000410000 */
[C---:B------:R-:W-:Y:S01]  /*7e00*/  FMUL.FTZ R97, R132.reuse, R97 ;  /* 0x0000006184617220 */ /* 0x040fe20000410000 */
[----:B------:R4:W-:Y:S01]  /*7e10*/  MUFU.EX2 R217, R10 ;  /* 0x0000000a00d97308 */ /* 0x0009e20000000800 */
[C---:B------:R-:W-:Y:S02]  /*7e20*/  FMUL.FTZ R100, R132.reuse, R100 ;  /* 0x0000006484647220 */ /* 0x040fe40000410000 */
[----:B------:R-:W-:Y:S02]  /*7e30*/  FMUL.FTZ R101, R132, R101 ;  /* 0x0000006584657220 */ /* 0x000fe40000410000 */
[----:B-1----:R-:W-:Y:S02]  /*7e40*/  FADD.FTZ R0, -R134, R137 ;  /* 0x0000008986007221 */ /* 0x002fe40000010100 */
[----:B------:R-:W-:Y:S02]  /*7e50*/  FMUL.FTZ R137, R3, c[0x0][0x2d0] ;  /* 0x0000b40003897a20 */ /* 0x000fe40000410000 */
[----:B------:R-:W-:Y:S02]  /*7e60*/  FMUL.FTZ R0, R0, c[0x0][0x2d0] ;  /* 0x0000b40000007a20 */ /* 0x000fe40000410000 */
[C---:B--2---:R-:W-:Y:S02]  /*7e70*/  FMUL.FTZ R18, R133.reuse, R154 ;  /* 0x0000009a85127220 */ /* 0x044fe40000410000 */
[----:B------:R1:W2:Y:S01]  /*7e80*/  MUFU.EX2 R2, R0 ;  /* 0x0000000000027308 */ /* 0x0002a20000000800 */
[----:B---3--:R-:W-:Y:S02]  /*7e90*/  FFMA.FTZ R4, R16, c[0x0][0x2d0], -R143 ;  /* 0x0000b40010047a23 */ /* 0x008fe4000001088f */
[----:B------:R-:W-:Y:S02]  /*7ea0*/  FMUL.FTZ R16, R132, R152 ;  /* 0x0000009884107220 */ /* 0x000fe40000410000 */
[C---:B------:R-:W-:Y:S02]  /*7eb0*/  FMUL.FTZ R19, R133.reuse, R155 ;  /* 0x0000009b85137220 */ /* 0x040fe40000410000 */
[C---:B------:R-:W-:Y:S02]  /*7ec0*/  FMUL.FTZ R67, R133.reuse, R203 ;  /* 0x000000cb85437220 */ /* 0x040fe40000410000 */
[----:B------:R-:W-:Y:S01]  /*7ed0*/  FMUL.FTZ R66, R133, R202 ;  /* 0x000000ca85427220 */ /* 0x000fe20000410000 */
[----:B------:R3:W-:Y:S01]  /*7ee0*/  MUFU.EX2 R223, R4 ;  /* 0x0000000400df7308 */ /* 0x0007e20000000800 */
[----:B----4-:R-:W-:Y:S01]  /*7ef0*/  FFMA.FTZ R10, R221, c[0x0][0x2d0], -R137 ;  /* 0x0000b400dd0a7a23 */ /* 0x010fe20000010889 */
[----:B------:R-:W-:Y:S01]  /*7f00*/  MOV R221, R57 ;  /* 0x0000003900dd7202 */ /* 0x000fe20000000f00 */
[C---:B------:R-:W-:Y:S02]  /*7f10*/  FMUL.FTZ R70, R133.reuse, R70 ;  /* 0x0000004685467220 */ /* 0x040fe40000410000 */
[C---:B------:R-:W-:Y:S02]  /*7f20*/  FMUL.FTZ R71, R133.reuse, R71 ;  /* 0x0000004785477220 */ /* 0x040fe40000410000 */
[C---:B------:R-:W-:Y:S02]  /*7f30*/  FMUL.FTZ R82, R133.reuse, R82 ;  /* 0x0000005285527220 */ /* 0x040fe40000410000 */
[C---:B------:R-:W-:Y:S01]  /*7f40*/  FMUL.FTZ R83, R133.reuse, R83 ;  /* 0x0000005385537220 */ /* 0x040fe20000410000 */
[----:B------:R-:W-:Y:S01]  /*7f50*/  MUFU.EX2 R208, R10 ;  /* 0x0000000a00d07308 */ /* 0x000fe20000000800 */
[C---:B------:R-:W-:Y:S02]  /*7f60*/  FMUL.FTZ R86, R133.reuse, R86 ;  /* 0x0000005685567220 */ /* 0x040fe40000410000 */
[----:B------:R-:W-:Y:S02]  /*7f70*/  FMUL.FTZ R87, R133, R87 ;  /* 0x0000005785577220 */ /* 0x000fe40000410000 */
[----:B-1----:R-:W-:Y:S01]  /*7f80*/  FADD.FTZ R0, -R3, R138 ;  /* 0x0000008a03007221 */ /* 0x002fe20000010100 */
[----:B------:R-:W-:Y:S01]  /*7f90*/  MOV R138, R45 ;  /* 0x0000002d008a7202 */ /* 0x000fe20000000f00 */
[----:B--2---:R-:W-:Y:S02]  /*7fa0*/  FMUL.FTZ R45, R2, R189 ;  /* 0x000000bd022d7220 */ /* 0x004fe40000410000 */
[----:B------:R-:W-:Y:S02]  /*7fb0*/  FMUL.FTZ R0, R0, c[0x0][0x2d0] ;  /* 0x0000b40000007a20 */ /* 0x000fe40000410000 */
[C---:B------:R-:W-:Y:S02]  /*7fc0*/  FMUL.FTZ R57, R2.reuse, R193 ;  /* 0x000000c102397220 */ /* 0x040fe40000410000 */
[----:B------:R-:W-:Y:S02]  /*7fd0*/  FMUL.FTZ R61, R2, R205 ;  /* 0x000000cd023d7220 */ /* 0x000fe40000410000 */
[--C-:B---3--:R-:W-:Y:S01]  /*7fe0*/  FFMA.FTZ R4, R17, c[0x0][0x2d0], -R143.reuse ;  /* 0x0000b40011047a23 */ /* 0x108fe2000001088f */
[----:B------:R-:W1:Y:S01]  /*7ff0*/  MUFU.EX2 R0, R0 ;  /* 0x0000000000007308 */ /* 0x000e620000000800 */
[----:B------:R-:W-:Y:S02]  /*8000*/  FMUL.FTZ R17, R132, R153 ;  /* 0x0000009984117220 */ /* 0x000fe40000410000 */
[----:B------:R-:W-:Y:S02]  /*8010*/  FFMA.FTZ R138, R138, c[0x0][0x2d0], -R143 ;  /* 0x0000b4008a8a7a23 */ /* 0x000fe4000001088f */
        /* <DEDUP_REMOVED lines=8> */
[----:B------:R-:W-:Y:S02]  /*80a0*/  FMUL.FTZ R93, R2, R93 ;  /* 0x0000005d025d7220 */ /* 0x000fe40000410000 */
[C---:B------:R-:W-:Y:S02]  /*80b0*/  FMUL.FTZ R98, R133.reuse, R98 ;  /* 0x0000006285627220 */ /* 0x040fe40000410000 */
[----:B------:R-:W-:Y:S02]  /*80c0*/  FMUL.FTZ R99, R133, R99 ;  /* 0x0000006385637220 */ /* 0x000fe40000410000 */
[C---:B-1----:R-:W-:Y:S02]  /*80d0*/  FMUL.FTZ R10, R0.reuse, R146 ;  /* 0x00000092000a7220 */ /* 0x042fe40000410000 */
[C---:B------:R-:W-:Y:S01]  /*80e0*/  FMUL.FTZ R26, R0.reuse, R162 ;  /* 0x000000a2001a7220 */ /* 0x040fe20000410000 */
[----:B------:R-:W-:Y:S01]  /*80f0*/  MOV R162, R44 ;  /* 0x0000002c00a27202 */ /* 0x000fe20000000f00 */
[----:B------:R-:W-:Y:S01]  /*8100*/  FMUL.FTZ R27, R0, R163 ;  /* 0x000000a3001b7220 */ /* 0x000fe20000410000 */
[----:B------:R-:W-:Y:S01]  /*8110*/  MOV R163, R28 ;  /* 0x0000001c00a37202 */ /* 0x000fe20000000f00 */
[----:B------:R-:W-:Y:S01]  /*8120*/  FMUL.FTZ R28, R2, R172 ;  /* 0x000000ac021c7220 */ /* 0x000fe20000410000 */
[----:B------:R-:W-:Y:S01]  /*8130*/  MOV R172, R30 ;  /* 0x0000001e00ac7202 */ /* 0x000fe20000000f00 */
[----:B------:R-:W-:Y:S01]  /*8140*/  FMUL.FTZ R30, R0, R174 ;  /* 0x000000ae001e7220 */ /* 0x000fe20000410000 */
[----:B--2---:R-:W-:Y:S01]  /*8150*/  F2FP.BF16.PACK_AB R146, R235, R223 ;  /* 0x000000dfeb92723e */ /* 0x004fe200000010ff */
[--C-:B------:R-:W-:Y:S01]  /*8160*/  FFMA.FTZ R4, R220, c[0x0][0x2d0], -R142.reuse ;  /* 0x0000b400dc047a23 */ /* 0x100fe2000001088e */
[----:B------:R-:W-:Y:S01]  /*8170*/  MOV R174, R60 ;  /* 0x0000003c00ae7202 */ /* 0x000fe20000000f00 */
[----:B------:R-:W-:Y:S01]  /*8180*/  MUFU.EX2 R220, R5 ;  /* 0x0000000500dc7308 */ /* 0x000fe20000000800 */
[----:B------:R-:W-:Y:S02]  /*8190*/  FMUL.FTZ R44, R2, R188 ;  /* 0x000000bc022c7220 */ /* 0x000fe40000410000 */
[----:B------:R-:W-:Y:S02]  /*81a0*/  IMAD.MOV.U32 R188, RZ, RZ, R47 ;  /* 0x000000ffffbc7224 */ /* 0x000fe400078e002f */
[----:B------:R-:W-:Y:S02]  /*81b0*/  FMUL.FTZ R47, R0, R191 ;  /* 0x000000bf002f7220 */ /* 0x000fe40000410000 */
[----:B------:R-:W-:Y:S02]  /*81c0*/  FMUL.FTZ R60, R2, R204 ;  /* 0x000000cc023c7220 */ /* 0x000fe40000410000 */
[C---:B------:R-:W-:Y:S01]  /*81d0*/  FMUL.FTZ R62, R0.reuse, R206 ;  /* 0x000000ce003e7220 */ /* 0x040fe20000410000 */
[----:B------:R1:W2:Y:S01]  /*81e0*/  MUFU.EX2 R215, R4 ;  /* 0x0000000400d77308 */ /* 0x0002a20000000800 */
[C---:B------:R-:W-:Y:S02]  /*81f0*/  FMUL.FTZ R63, R0.reuse, R207 ;  /* 0x000000cf003f7220 */ /* 0x040fe40000410000 */
[C---:B------:R-:W-:Y:S02]  /*8200*/  FMUL.FTZ R74, R0.reuse, R74 ;  /* 0x0000004a004a7220 */ /* 0x040fe40000410000 */
[C---:B------:R-:W-:Y:S02]  /*8210*/  FMUL.FTZ R75, R0.reuse, R75 ;  /* 0x0000004b004b7220 */ /* 0x040fe40000410000 */
[C---:B------:R-:W-:Y:S02]  /*8220*/  FMUL.FTZ R78, R0.reuse, R78 ;  /* 0x0000004e004e7220 */ /* 0x040fe40000410000 */
[C---:B------:R-:W-:Y:S02]  /*8230*/  FMUL.FTZ R79, R0.reuse, R79 ;  /* 0x0000004f004f7220 */ /* 0x040fe40000410000 */
[C---:B------:R-:W-:Y:S02]  /*8240*/  FMUL.FTZ R90, R0.reuse, R90 ;  /* 0x0000005a005a7220 */ /* 0x040fe40000410000 */
[C---:B------:R-:W-:Y:S02]  /*8250*/  FMUL.FTZ R91, R0.reuse, R91 ;  /* 0x0000005b005b7220 */ /* 0x040fe40000410000 */
[C---:B------:R-:W-:Y:S02]  /*8260*/  FMUL.FTZ R94, R0.reuse, R94 ;  /* 0x0000005e005e7220 */ /* 0x040fe40000410000 */
[----:B------:R-:W-:Y:S02]  /*8270*/  FMUL.FTZ R95, R0, R95 ;  /* 0x0000005f005f7220 */ /* 0x000fe40000410000 */
[C---:B------:R-:W-:Y:S02]  /*8280*/  FMUL.FTZ R102, R133.reuse, R102 ;  /* 0x0000006685667220 */ /* 0x040fe40000410000 */
[----:B------:R-:W-:Y:S02]  /*8290*/  FMUL.FTZ R103, R133, R103 ;  /* 0x0000006785677220 */ /* 0x000fe40000410000 */
[----:B------:R-:W-:Y:S01]  /*82a0*/  FMUL.FTZ R104, R2, R104 ;  /* 0x0000006802687220 */ /* 0x000fe20000410000 */
[----:B-1----:R-:W-:Y:S01]  /*82b0*/  @P1 IADD3 R4, P6, R22, UR9, RZ ;  /* 0x0000000916041c10 */ /* 0x002fe2000ffde0ff */
[----:B------:R-:W-:Y:S01]  /*82c0*/  @UP1 UIADD3 UR9, UP0, UR20, 0x80, URZ ;  /* 0x0000008014091890 */ /* 0x000fe2000ff1e03f */
[----:B------:R-:W-:Y:S02]  /*82d0*/  FMUL.FTZ R105, R2, R105 ;  /* 0x0000006902697220 */ /* 0x000fe40000410000 */
[----:B------:R-:W-:Y:S01]  /*82e0*/  @P1 LEA R6, P5, R4, c[0x0][0x1c8], 0x1 ;  /* 0x0000720004061a11 */ /* 0x000fe200078a08ff */
[C---:B------:R-:W-:Y:S01]  /*82f0*/  FMUL.FTZ R106, R0.reuse, R106 ;  /* 0x0000006a006a7220 */ /* 0x040fe20000410000 */
[----:B------:R-:W-:Y:S01]  /*8300*/  @P1 IADD3.X R7, R21, UR8, RZ, P6, !PT ;  /* 0x0000000815071c10 */ /* 0x000fe2000b7fe4ff */
[----:B------:R-:W-:Y:S01]  /*8310*/  @UP1 UIADD3.X UR8, URZ, UR14, URZ, UP0, !UPT ;  /* 0x0000000e3f081290 */ /* 0x000fe200087fe43f */
[----:B------:R-:W-:Y:S02]  /*8320*/  FMUL.FTZ R107, R0, R107 ;  /* 0x0000006b006b7220 */ /* 0x000fe40000410000 */
[----:B------:R-:W-:Y:S01]  /*8330*/  @P1 LEA.HI.X R7, R4, c[0x0][0x1cc], R7, 0x1, P5 ;  /* 0x0000730004071a11 */ /* 0x000fe200028f0c07 */
[----:B------:R-:W-:Y:S01]  /*8340*/  FMUL.FTZ R108, R2, R108 ;  /* 0x0000006c026c7220 */ /* 0x000fe20000410000 */
[----:B------:R-:W-:Y:S01]  /*8350*/  @P1 IADD3 R4, P2, R6, UR10, RZ ;  /* 0x0000000a06041c10 */ /* 0x000fe2000ff5e0ff */
[----:B------:R-:W-:Y:S02]  /*8360*/  FMUL.FTZ R109, R2, R109 ;  /* 0x0000006d026d7220 */ /* 0x000fe40000410000 */
[----:B------:R1:W-:Y:S01]  /*8370*/  @P1 LDGSTS.E.BYPASS.LTC128B.128 [R244+0x4100], [R6.64], !P3 ;  /* 0x0410000006f41fae */ /* 0x0003e2000d901d56 */
[----:B------:R-:W-:Y:S01]  /*8380*/  @P1 IADD3.X R5, R7, UR17, RZ, P2, !PT ;  /* 0x0000001107051c10 */ /* 0x000fe200097fe4ff */
[C---:B------:R-:W-:Y:S02]  /*8390*/  FMUL.FTZ R110, R0.reuse, R110 ;  /* 0x0000006e006e7220 */ /* 0x040fe40000410000 */
[----:B------:R-:W-:Y:S02]  /*83a0*/  FMUL.FTZ R111, R0, R111 ;  /* 0x0000006f006f7220 */ /* 0x000fe40000410000 */
[C---:B------:R-:W-:Y:S02]  /*83b0*/  FMUL.FTZ R112, R132.reuse, R112 ;  /* 0x0000007084707220 */ /* 0x040fe40000410000 */
[----:B------:R3:W-:Y:S01]  /*83c0*/  @P1 LDGSTS.E.BYPASS.LTC128B.128 [R244+0x6100], [R8.64], !P0 ;  /* 0x0610000008f41fae */ /* 0x0007e2000c101d56 */
[C---:B------:R-:W-:Y:S02]  /*83d0*/  FMUL.FTZ R113, R132.reuse, R113 ;  /* 0x0000007184717220 */ /* 0x040fe40000410000 */
[C---:B------:R-:W-:Y:S02]  /*83e0*/  FMUL.FTZ R114, R133.reuse, R114 ;  /* 0x0000007285727220 */ /* 0x040fe40000410000 */
[C---:B------:R-:W-:Y:S02]  /*83f0*/  FMUL.FTZ R115, R133.reuse, R115 ;  /* 0x0000007385737220 */ /* 0x040fe40000410000 */
[C---:B------:R-:W-:Y:S01]  /*8400*/  FMUL.FTZ R116, R132.reuse, R116 ;  /* 0x0000007484747220 */ /* 0x040fe20000410000 */
[----:B------:R4:W-:Y:S01]  /*8410*/  @P1 LDGSTS.E.BYPASS.LTC128B.128 [R244+0x4900], [R4.64], !P3 ;  /* 0x0490000004f41fae */ /* 0x0009e2000d901d56 */
[----:B------:R-:W-:Y:S02]  /*8420*/  FMUL.FTZ R117, R132, R117 ;  /* 0x0000007584757220 */ /* 0x000fe40000410000 */
[C---:B------:R-:W-:Y:S02]  /*8430*/  FMUL.FTZ R118, R133.reuse, R118 ;  /* 0x0000007685767220 */ /* 0x040fe40000410000 */
[----:B------:R-:W-:Y:S02]  /*8440*/  FMUL.FTZ R119, R133, R119 ;  /* 0x0000007785777220 */ /* 0x000fe40000410000 */
[C---:B------:R-:W-:Y:S01]  /*8450*/  FMUL.FTZ R120, R2.reuse, R120 ;  /* 0x0000007802787220 */ /* 0x040fe20000410000 */
[----:B------:R4:W-:Y:S01]  /*8460*/  @P1 LDGSTS.E.BYPASS.LTC128B.128 [R244+0x6900], [R4.64+0x80], !P0 ;  /* 0x0690008004f41fae */ /* 0x0009e2000c101d56 */
[----:B------:R-:W-:Y:S02]  /*8470*/  FMUL.FTZ R121, R2, R121 ;  /* 0x0000007902797220 */ /* 0x000fe40000410000 */
[--C-:B-1----:R-:W-:Y:S01]  /*8480*/  FFMA.FTZ R7, R218, c[0x0][0x2d0], -R141.reuse ;  /* 0x0000b400da077a23 */ /* 0x102fe2000001088d */
[----:B------:R-:W-:Y:S01]  /*8490*/  @P1 IADD3 R6, P2, R4, UR10, RZ ;  /* 0x0000000a04061c10 */ /* 0x000fe2000ff5e0ff */
[C---:B------:R-:W-:Y:S02]  /*84a0*/  FMUL.FTZ R122, R0.reuse, R122 ;  /* 0x0000007a007a7220 */ /* 0x040fe40000410000 */
[----:B------:R1:W-:Y:S01]  /*84b0*/  MUFU.EX2 R213, R7 ;  /* 0x0000000700d57308 */ /* 0x0003e20000000800 */
[----:B------:R-:W-:Y:S02]  /*84c0*/  FMUL.FTZ R123, R0, R123 ;  /* 0x0000007b007b7220 */ /* 0x000fe40000410000 */
[----:B------:R-:W-:Y:S02]  /*84d0*/  FMUL.FTZ R124, R2, R124 ;  /* 0x0000007c027c7220 */ /* 0x000fe40000410000 */
[--C-:B---3--:R-:W-:Y:S02]  /*84e0*/  FFMA.FTZ R8, R219, c[0x0][0x2d0], -R141.reuse ;  /* 0x0000b400db087a23 */ /* 0x108fe4000001088d */
[--C-:B------:R-:W-:Y:S02]  /*84f0*/  FFMA.FTZ R9, R12, c[0x0][0x2d0], -R141.reuse ;  /* 0x0000b4000c097a23 */ /* 0x100fe4000001088d */
[----:B------:R-:W-:Y:S01]  /*8500*/  FMUL.FTZ R12, R2, R156 ;  /* 0x0000009c020c7220 */ /* 0x000fe20000410000 */
[----:B------:R3:W-:Y:S01]  /*8510*/  MUFU.EX2 R214, R8 ;  /* 0x0000000800d67308 */ /* 0x0007e20000000800 */
[----:B------:R-:W-:Y:S01]  /*8520*/  MOV R156, R33 ;  /* 0x00000021009c7202 */ /* 0x000fe20000000f00 */
[----:B------:R-:W-:Y:S01]  /*8530*/  FMUL.FTZ R33, R132, R169 ;  /* 0x000000a984217220 */ /* 0x000fe20000410000 */
[----:B------:R-:W-:Y:S01]  /*8540*/  MOV R169, R34 ;  /* 0x0000002200a97202 */ /* 0x000fe20000000f00 */
[C---:B------:R-:W-:Y:S01]  /*8550*/  FMUL.FTZ R34, R133.reuse, R170 ;  /* 0x000000aa85227220 */ /* 0x040fe20000410000 */
[----:B------:R-:W-:Y:S01]  /*8560*/  MOV R170, R35 ;  /* 0x0000002300aa7202 */ /* 0x000fe20000000f00 */
[----:B------:R-:W-:Y:S01]  /*8570*/  FMUL.FTZ R35, R133, R171 ;  /* 0x000000ab85237220 */ /* 0x000fe20000410000 */
[----:B------:R-:W-:Y:S01]  /*8580*/  MOV R171, R58 ;  /* 0x0000003a00ab7202 */ /* 0x000fe20000000f00 */
[----:B------:R-:W-:Y:S02]  /*8590*/  FMUL.FTZ R58, R0, R194 ;  /* 0x000000c2003a7220 */ /* 0x000fe40000410000 */
[----:B------:R2:W-:Y:S01]  /*85a0*/  MUFU.EX2 R218, R9 ;  /* 0x0000000900da7308 */ /* 0x0005e20000000800 */
[----:B------:R-:W-:Y:S02]  /*85b0*/  FMUL.FTZ R125, R2, R125 ;  /* 0x0000007d027d7220 */ /* 0x000fe40000410000 */
[C---:B------:R-:W-:Y:S01]  /*85c0*/  FMUL.FTZ R126, R0.reuse, R126 ;  /* 0x0000007e007e7220 */ /* 0x040fe20000410000 */
[C---:B-1----:R-:W-:Y:S01]  /*85d0*/  @P1 IADD3.X R7, R5.reuse, UR17, RZ, P2, !PT ;  /* 0x0000001105071c10 */ /* 0x042fe200097fe4ff */
[----:B------:R-:W-:Y:S01]  /*85e0*/  FMUL.FTZ R127, R0, R127 ;  /* 0x0000007f007f7220 */ /* 0x000fe20000410000 */
[----:B----4-:R-:W-:Y:S01]  /*85f0*/  @P1 IADD3 R4, P2, R4, UR9, RZ ;  /* 0x0000000904041c10 */ /* 0x010fe2000ff5e0ff */
[--C-:B------:R-:W-:Y:S02]  /*8600*/  FFMA.FTZ R156, R156, c[0x0][0x2d0], -R142.reuse ;  /* 0x0000b4009c9c7a23 */ /* 0x100fe4000001088e */
[----:B------:R1:W-:Y:S01]  /*8610*/  @P1 LDGSTS.E.BYPASS.LTC128B.128 [R244+0x5100], [R6.64], !P3 ;  /* 0x0510000006f41fae */ /* 0x0003e2000d901d56 */
[----:B------:R-:W-:Y:S01]  /*8620*/  @P1 IADD3.X R5, R5, UR8, RZ, P2, !PT ;  /* 0x0000000805051c10 */ /* 0x000fe200097fe4ff */
[--C-:B------:R-:W-:Y:S01]  /*8630*/  FFMA.FTZ R252, R252, c[0x0][0x2d0], -R141.reuse ;  /* 0x0000b400fcfc7a23 */ /* 0x100fe2000001088d */
[----:B------:R-:W-:Y:S01]  /*8640*/  MUFU.EX2 R202, R156 ;  /* 0x0000009c00ca7308 */ /* 0x000fe20000000800 */
[--C-:B------:R-:W-:Y:S01]  /*8650*/  FFMA.FTZ R251, R251, c[0x0][0x2d0], -R141.reuse ;  /* 0x0000b400fbfb7a23 */ /* 0x100fe2000001088d */
[C---:B---3--:R-:W-:Y:S03]  /*8660*/  @P1 IADD3 R8, P4, R6.reuse, UR10, RZ ;  /* 0x0000000a06081c10 */ /* 0x048fe6000ff9e0ff */
[----:B------:R3:W-:Y:S05]  /*8670*/  @P1 LDGSTS.E.BYPASS.LTC128B.128 [R244+0x7100], [R4.64], !P0 ;  /* 0x0710000004f41fae */ /* 0x0007ea000c101d56 */
[----:B------:R-:W-:Y:S01]  /*8680*/  MUFU.EX2 R251, R251 ;  /* 0x000000fb00fb7308 */ /* 0x000fe20000000800 */
[----:B--2---:R-:W-:Y:S05]  /*8690*/  @P1 IADD3.X R9, R7, UR17, RZ, P4, !PT ;  /* 0x0000001107091c10 */ /* 0x004fea000a7fe4ff */
[----:B------:R2:W-:Y:S04]  /*86a0*/  @P1 LDGSTS.E.BYPASS.LTC128B.128 [R244+0x5900], [R8.64], !P3 ;  /* 0x0590000008f41fae */ /* 0x0005e8000d901d56 */
[----:B------:R-:W-:Y:S01]  /*86b0*/  MUFU.EX2 R252, R252 ;  /* 0x000000fc00fc7308 */ /* 0x000fe20000000800 */
[----:B---3--:R-:W-:Y:S01]  /*86c0*/  @P1 IADD3 R4, P2, R6, UR9, RZ ;  /* 0x0000000906041c10 */ /* 0x008fe2000ff5e0ff */
[----:B-1----:R-:W-:Y:S02]  /*86d0*/  FFMA.FTZ R6, R13, c[0x0][0x2d0], -R141 ;  /* 0x0000b4000d067a23 */ /* 0x002fe4000001088d */
[C---:B------:R-:W-:Y:S01]  /*86e0*/  FMUL.FTZ R13, R2.reuse, R157 ;  /* 0x0000009d020d7220 */ /* 0x040fe20000410000 */
[----:B------:R-:W-:Y:S05]  /*86f0*/  @P1 IADD3.X R5, R7, UR8, RZ, P2, !PT ;  /* 0x0000000807051c10 */ /* 0x000fea00097fe4ff */
[----:B------:R1:W3:Y:S01]  /*8700*/  MUFU.EX2 R219, R6 ;  /* 0x0000000600db7308 */ /* 0x0002e20000000800 */
[----:B------:R-:W-:Y:S01]  /*8710*/  FMUL.FTZ R7, R133, R151 ;  /* 0x0000009785077220 */ /* 0x000fe20000410000 */
[----:B------:R-:W-:Y:S01]  /*8720*/  MOV R157, R24 ;  /* 0x00000018009d7202 */ /* 0x000fe20000000f00 */
[----:B------:R-:W-:Y:S01]  /*8730*/  FMUL.FTZ R24, R2, R160 ;  /* 0x000000a002187220 */ /* 0x000fe20000410000 */
[----:B------:R4:W-:Y:S01]  /*8740*/  @P1 LDGSTS.E.BYPASS.LTC128B.128 [R244+0x7900], [R4.64], !P0 ;  /* 0x0790000004f41fae */ /* 0x0009e2000c101d56 */
[----:B------:R-:W-:Y:S01]  /*8750*/  MOV R160, R43 ;  /* 0x0000002b00a07202 */ /* 0x000fe20000000f00 */
[----:B------:R-:W-:Y:S01]  /*8760*/  FMUL.FTZ R43, R0, R179 ;  /* 0x000000b3002b7220 */ /* 0x000fe20000410000 */
[----:B------:R-:W-:Y:S01]  /*8770*/  MOV R179, R48 ;  /* 0x0000003000b37202 */ /* 0x000fe20000000f00 */
[----:B--2---:R-:W-:Y:S01]  /*8780*/  FMUL.FTZ R8, R2, R144 ;  /* 0x0000009002087220 */ /* 0x004fe20000410000 */
[----:B------:R-:W-:Y:S01]  /*8790*/  F2FP.BF16.PACK_AB R144, R222, R210 ;  /* 0x000000d2de90723e */ /* 0x000fe200000010ff */
[----:B------:R-:W-:Y:S01]  /*87a0*/  FMUL.FTZ R9, R2, R145 ;  /* 0x0000009102097220 */ /* 0x000fe20000410000 */
[----:B------:R-:W-:Y:S01]  /*87b0*/  F2FP.BF16.PACK_AB R145, R216, R215 ;  /* 0x000000d7d891723e */ /* 0x000fe200000010ff */
[----:B------:R-:W2:Y:S01]  /*87c0*/  LDSM.16.MT88.4 R20, [R225+0x100] ;  /* 0x00010000e114783b */ /* 0x000ea20000004200 */
[----:B------:R-:W-:Y:S01]  /*87d0*/  FMUL.FTZ R48, R132, R184 ;  /* 0x000000b884307220 */ /* 0x000fe20000410000 */
[----:B------:R-:W-:Y:S01]  /*87e0*/  MOV R189, R179 ;  /* 0x000000b300bd7202 */ /* 0x000fe20000000f00 */
[--C-:B------:R-:W-:Y:S02]  /*87f0*/  FFMA.FTZ R160, R160, c[0x0][0x2d0], -R143.reuse ;  /* 0x0000b400a0a07a23 */ /* 0x100fe4000001088f */
[----:B------:R-:W-:Y:S01]  /*8800*/  FFMA.FTZ R157, R157, c[0x0][0x2d0], -R143 ;  /* 0x0000b4009d9d7a23 */ /* 0x000fe2000001088f */
[----:B------:R-:W-:Y:S01]  /*8810*/  MOV R191, R189 ;  /* 0x000000bd00bf7202 */ /* 0x000fe20000000f00 */
[----:B------:R-:W-:Y:S01]  /*8820*/  MUFU.EX2 R206, R160 ;  /* 0x000000a000ce7308 */ /* 0x000fe20000000800 */
[----:B------:R-:W2:Y:S01]  /*8830*/  LDSM.16.MT88.4 R36, [R226+0x100] ;  /* 0x00010000e224783b */ /* 0x000ea20000004200 */
[----:B-1----:R-:W-:Y:S01]  /*8840*/  FMUL.FTZ R6, R133, R150 ;  /* 0x0000009685067220 */ /* 0x002fe20000410000 */
[----:B---3--:R-:W-:Y:S06]  /*8850*/  F2FP.BF16.PACK_AB R150, R219, R218 ;  /* 0x000000dadb96723e */ /* 0x008fec00000010ff */
[----:B------:R-:W-:Y:S01]  /*8860*/  LDSM.16.MT88.4 R152, [R227+0x100] ;  /* 0x00010000e398783b */ /* 0x000fe20000004200 */
[--C-:B----4-:R-:W-:Y:S02]  /*8870*/  FFMA.FTZ R4, R11, c[0x0][0x2d0], -R137.reuse ;  /* 0x0000b4000b047a23 */ /* 0x110fe40000010889 */
[----:B------:R-:W-:Y:S02]  /*8880*/  FMUL.FTZ R5, R132, R149 ;  /* 0x0000009584057220 */ /* 0x000fe40000410000 */
[----:B------:R1:W3:Y:S01]  /*8890*/  MUFU.EX2 R209, R4 ;  /* 0x0000000400d17308 */ /* 0x0002e20000000800 */
[----:B------:R-:W-:Y:S01]  /*88a0*/  FMUL.FTZ R11, R0, R147 ;  /* 0x00000093000b7220 */ /* 0x000fe20000410000 */
[----:B------:R-:W-:Y:S01]  /*88b0*/  F2FP.BF16.PACK_AB R147, R220, R217 ;  /* 0x000000d9dc93723e */ /* 0x000fe200000010ff */
[----:B------:R-:W0:Y:S01]  /*88c0*/  LDGDEPBAR ;  /* 0x00000000000079af */ /* 0x000e220000000000 */
[----:B-1----:R-:W-:Y:S01]  /*88d0*/  FFMA.FTZ R4, R14, c[0x0][0x2d0], -R137 ;  /* 0x0000b4000e047a23 */ /* 0x002fe20000010889 */
[----:B---3--:R-:W-:Y:S01]  /*88e0*/  F2FP.BF16.PACK_AB R149, R209, R208 ;  /* 0x000000d0d195723e */ /* 0x008fe200000010ff */
[----:B------:R-:W-:Y:S01]  /*88f0*/  FMUL.FTZ R14, R0, R158 ;  /* 0x0000009e000e7220 */ /* 0x000fe20000410000 */
[----:B------:R-:W-:Y:S03]  /*8900*/  MOV R158, R41 ;  /* 0x00000029009e7202 */ /* 0x000fe60000000f00 */
[----:B------:R1:W-:Y:S01]  /*8910*/  MUFU.EX2 R211, R4 ;  /* 0x0000000400d37308 */ /* 0x0003e20000000800 */
[----:B------:R-:W-:Y:S01]  /*8920*/  FMUL.FTZ R41, R2, R177 ;  /* 0x000000b102297220 */ /* 0x000fe20000410000 */
[----:B------:R-:W-:Y:S01]  /*8930*/  MOV R177, R50 ;  /* 0x0000003200b17202 */ /* 0x000fe20000000f00 */
[----:B------:R-:W-:Y:S02]  /*8940*/  FMUL.FTZ R50, R133, R186 ;  /* 0x000000ba85327220 */ /* 0x000fe40000410000 */
[----:B------:R-:W-:Y:S01]  /*8950*/  FFMA.FTZ R158, R158, c[0x0][0x2d0], -R143 ;  /* 0x0000b4009e9e7a23 */ /* 0x000fe2000001088f */
[----:B------:R-:W-:Y:S05]  /*8960*/  MOV R179, R177 ;  /* 0x000000b100b37202 */ /* 0x000fea0000000f00 */
[----:B------:R-:W-:Y:S02]  /*8970*/  IMAD.MOV.U32 R189, RZ, RZ, R179 ;  /* 0x000000ffffbd7224 */ /* 0x000fe400078e00b3 */
[----:B-1----:R-:W-:Y:S02]  /*8980*/  FFMA.FTZ R4, R15, c[0x0][0x2d0], -R137 ;  /* 0x0000b4000f047a23 */ /* 0x002fe40000010889 */
[C---:B------:R-:W-:Y:S01]  /*8990*/  FMUL.FTZ R15, R0.reuse, R159 ;  /* 0x0000009f000f7220 */ /* 0x040fe20000410000 */
[----:B------:R-:W-:Y:S01]  /*89a0*/  MOV R159, R42 ;  /* 0x0000002a009f7202 */ /* 0x000fe20000000f00 */
[----:B------:R1:W3:Y:S01]  /*89b0*/  MUFU.EX2 R212, R4 ;  /* 0x0000000400d47308 */ /* 0x0002e20000000800 */
[----:B------:R-:W-:Y:S01]  /*89c0*/  FMUL.FTZ R42, R0, R178 ;  /* 0x000000b2002a7220 */ /* 0x000fe20000410000 */
[----:B------:R-:W-:Y:S01]  /*89d0*/  MOV R178, R49 ;  /* 0x0000003100b27202 */ /* 0x000fe20000000f00 */
[C---:B------:R-:W-:Y:S02]  /*89e0*/  FMUL.FTZ R49, R132.reuse, R185 ;  /* 0x000000b984317220 */ /* 0x040fe40000410000 */
[----:B-1----:R-:W-:Y:S01]  /*89f0*/  FMUL.FTZ R4, R132, R148 ;  /* 0x0000009484047220 */ /* 0x002fe20000410000 */
[----:B------:R-:W-:Y:S02]  /*8a00*/  F2FP.BF16.PACK_AB R148, R214, R213 ;  /* 0x000000d5d694723e */ /* 0x000fe400000010ff */
[----:B---3--:R-:W-:Y:S04]  /*8a10*/  F2FP.BF16.PACK_AB R151, R212, R211 ;  /* 0x000000d3d497723e */ /* 0x008fe800000010ff */
[-C--:B--2---:R-:W-:Y:S08]  /*8a20*/  HMMA.16816.F32.BF16 R4, R144, R20.reuse, R4 ;  /* 0x000000149004723c */ /* 0x084ff00000041804 */
[C---:B------:R-:W-:Y:S07]  /*8a30*/  HMMA.16816.F32.BF16 R8, R148.reuse, R20, R8 ;  /* 0x000000149408723c */ /* 0x040fee0000041808 */
[C---:B------:R-:W-:Y:S01]  /*8a40*/  FMUL.FTZ R20, R132.reuse, R164 ;  /* 0x000000a484147220 */ /* 0x040fe20000410000 */
[-C--:B------:R-:W-:Y:S04]  /*8a50*/  HMMA.16816.F32.BF16 R12, R148, R22.reuse, R12 ;  /* 0x00000016940c723c */ /* 0x080fe8000004180c */
[----:B------:R-:W-:Y:S01]  /*8a60*/  FMUL.FTZ R21, R132, R165 ;  /* 0x000000a584157220 */ /* 0x000fe20000410000 */
[----:B------:R-:W-:Y:S01]  /*8a70*/  MOV R165, R40 ;  /* 0x0000002800a57202 */ /* 0x000fe20000000f00 */
[C---:B------:R-:W-:Y:S01]  /*8a80*/  FMUL.FTZ R40, R2.reuse, R176 ;  /* 0x000000b002287220 */ /* 0x040fe20000410000 */
[----:B------:R-:W-:Y:S01]  /*8a90*/  MOV R176, R51 ;  /* 0x0000003300b07202 */ /* 0x000fe20000000f00 */
[C---:B------:R-:W-:Y:S04]  /*8aa0*/  HMMA.16816.F32.BF16 R16, R144.reuse, R22, R16 ;  /* 0x000000169010723c */ /* 0x040fe80000041810 */
[----:B------:R-:W-:Y:S02]  /*8ab0*/  IMAD.MOV.U32 R164, RZ, RZ, R29 ;  /* 0x000000ffffa47224 */ /* 0x000fe400078e001d */
[C---:B------:R-:W-:Y:S01]  /*8ac0*/  FMUL.FTZ R29, R2.reuse, R173 ;  /* 0x000000ad021d7220 */ /* 0x040fe20000410000 */
[----:B------:R-:W-:Y:S01]  /*8ad0*/  MOV R173, R53 ;  /* 0x0000003500ad7202 */ /* 0x000fe20000000f00 */
[C---:B------:R-:W-:Y:S01]  /*8ae0*/  FMUL.FTZ R22, R133.reuse, R166 ;  /* 0x000000a685167220 */ /* 0x040fe20000410000 */
[----:B------:R-:W-:Y:S03]  /*8af0*/  MOV R166, R46 ;  /* 0x0000002e00a67202 */ /* 0x000fe60000000f00 */
[----:B------:R-:W-:Y:S01]  /*8b00*/  FMUL.FTZ R23, R133, R167 ;  /* 0x000000a785177220 */ /* 0x000fe20000410000 */
[----:B------:R-:W-:Y:S01]  /*8b10*/  MOV R167, R25 ;  /* 0x0000001900a77202 */ /* 0x000fe20000000f00 */
[----:B------:R-:W-:Y:S01]  /*8b20*/  FMUL.FTZ R25, R2, R161 ;  /* 0x000000a102197220 */ /* 0x000fe20000410000 */
[----:B------:R-:W-:Y:S01]  /*8b30*/  MOV R161, R31 ;  /* 0x0000001f00a17202 */ /* 0x000fe20000000f00 */
[----:B------:R-:W-:Y:S01]  /*8b40*/  FMUL.FTZ R31, R0, R175 ;  /* 0x000000af001f7220 */ /* 0x000fe20000410000 */
[----:B------:R-:W-:Y:S01]  /*8b50*/  MOV R175, R32 ;  /* 0x0000002000af7202 */ /* 0x000fe20000000f00 */
[----:B------:R-:W-:Y:S01]  /*8b60*/  FMUL.FTZ R32, R132, R168 ;  /* 0x000000a884207220 */ /* 0x000fe20000410000 */
[-C--:B------:R-:W-:Y:S03]  /*8b70*/  HMMA.16816.F32.BF16 R20, R144, R36.reuse, R20 ;  /* 0x000000249014723c */ /* 0x080fe60000041814 */
[----:B------:R-:W-:Y:S01]  /*8b80*/  FFMA.FTZ R161, R161, c[0x0][0x2d0], -R142 ;  /* 0x0000b400a1a17a23 */ /* 0x000fe2000001088e */
[----:B------:R-:W-:Y:S01]  /*8b90*/  MOV R168, R59 ;  /* 0x0000003b00a87202 */ /* 0x000fe20000000f00 */
[C---:B------:R-:W-:Y:S01]  /*8ba0*/  FMUL.FTZ R46, R0.reuse, R190 ;  /* 0x000000be002e7220 */ /* 0x040fe20000410000 */
[----:B------:R-:W-:Y:S01]  /*8bb0*/  MOV R190, R188 ;  /* 0x000000bc00be7202 */ /* 0x000fe20000000f00 */
[C---:B------:R-:W-:Y:S01]  /*8bc0*/  FMUL.FTZ R51, R133.reuse, R187 ;  /* 0x000000bb85337220 */ /* 0x040fe20000410000 */
[C---:B------:R-:W-:Y:S04]  /*8bd0*/  HMMA.16816.F32.BF16 R24, R148.reuse, R36, R24 ;  /* 0x000000249418723c */ /* 0x040fe80000041818 */
[----:B------:R-:W-:Y:S01]  /*8be0*/  FMUL.FTZ R59, R0, R195 ;  /* 0x000000c3003b7220 */ /* 0x000fe20000410000 */
[----:B------:R-:W-:Y:S01]  /*8bf0*/  MOV R188, R178 ;  /* 0x000000b200bc7202 */ /* 0x000fe20000000f00 */
[----:B------:R-:W-:Y:S01]  /*8c00*/  MUFU.EX2 R195, R161 ;  /* 0x000000a100c37308 */ /* 0x000fe20000000800 */
[C---:B------:R-:W-:Y:S01]  /*8c10*/  FMUL.FTZ R37, R132.reuse, R181 ;  /* 0x000000b584257220 */ /* 0x040fe20000410000 */
[-C--:B------:R-:W-:Y:S04]  /*8c20*/  HMMA.16816.F32.BF16 R28, R148, R38.reuse, R28 ;  /* 0x00000026941c723c */ /* 0x080fe8000004181c */
[----:B------:R-:W-:Y:S01]  /*8c30*/  MOV R181, R55 ;  /* 0x0000003700b57202 */ /* 0x000fe20000000f00 */
[----:B------:R-:W-:Y:S01]  /*8c40*/  FMUL.FTZ R36, R132, R180 ;  /* 0x000000b484247220 */ /* 0x000fe20000410000 */
[----:B------:R-:W-:Y:S01]  /*8c50*/  MOV R180, R56 ;  /* 0x0000003800b47202 */ /* 0x000fe20000000f00 */
[----:B------:R-:W-:Y:S01]  /*8c60*/  FMUL.FTZ R56, R2, R192 ;  /* 0x000000c002387220 */ /* 0x000fe20000410000 */
[C---:B------:R-:W-:Y:S01]  /*8c70*/  HMMA.16816.F32.BF16 R32, R144.reuse, R38, R32 ;  /* 0x000000269020723c */ /* 0x040fe20000041820 */
[----:B------:R-:W-:Y:S03]  /*8c80*/  MUFU.EX2 R192, R157 ;  /* 0x0000009d00c07308 */ /* 0x000fe60000000800 */
[----:B------:R-:W-:Y:S03]  /*8c90*/  MOV R178, R176 ;  /* 0x000000b000b27202 */ /* 0x000fe60000000f00 */
[C---:B------:R-:W-:Y:S02]  /*8ca0*/  FMUL.FTZ R38, R133.reuse, R182 ;  /* 0x000000b685267220 */ /* 0x040fe40000410000 */
[----:B------:R-:W-:Y:S03]  /*8cb0*/  IMAD.MOV.U32 R182, RZ, RZ, R54 ;  /* 0x000000ffffb67224 */ /* 0x000fe600078e0036 */
[----:B------:R-:W-:Y:S01]  /*8cc0*/  FMUL.FTZ R39, R133, R183 ;  /* 0x000000b785277220 */ /* 0x000fe20000410000 */
[----:B------:R-:W-:Y:S02]  /*8cd0*/  MOV R183, R52 ;  /* 0x0000003400b77202 */ /* 0x000fe40000000f00 */
[----:B------:R-:W1:Y:S01]  /*8ce0*/  LDSM.16.MT88.4 R52, [R228+0x100] ;  /* 0x00010000e434783b */ /* 0x000e620000004200 */
[----:B------:R-:W-:Y:S02]  /*8cf0*/  MOV R176, R182 ;  /* 0x000000b600b07202 */ /* 0x000fe40000000f00 */
[----:B------:R-:W-:Y:S02]  /*8d00*/  MOV R182, R180 ;  /* 0x000000b400b67202 */ /* 0x000fe40000000f00 */
[----:B------:R-:W-:Y:S02]  /*8d10*/  MOV R180, R170 ;  /* 0x000000aa00b47202 */ /* 0x000fe40000000f00 */
[----:B------:R-:W-:Y:S02]  /*8d20*/  MOV R170, R168 ;  /* 0x000000a800aa7202 */ /* 0x000fe40000000f00 */
[----:B------:R-:W-:Y:S02]  /*8d30*/  MOV R168, R174 ;  /* 0x000000ae00a87202 */ /* 0x000fe40000000f00 */
[----:B------:R-:W-:Y:S02]  /*8d40*/  MOV R174, R163 ;  /* 0x000000a300ae7202 */ /* 0x000fe40000000f00 */
[----:B------:R-:W-:Y:S01]  /*8d50*/  MOV R163, R167 ;  /* 0x000000a700a37202 */ /* 0x000fe20000000f00 */
[----:B------:R-:W-:Y:S01]  /*8d60*/  FFMA.FTZ R168, R168, c[0x0][0x2d0], -R142 ;  /* 0x0000b400a8a87a23 */ /* 0x000fe2000001088e */
[----:B------:R-:W-:Y:S02]  /*8d70*/  MOV R167, R241 ;  /* 0x000000f100a77202 */ /* 0x000fe40000000f00 */
[----:B------:R2:W5:Y:S01]  /*8d80*/  LDL.LU R241, [R1+0x78] ;  /* 0x0000780001f17983 */ /* 0x0005620000300800 */
[----:B------:R-:W-:Y:S02]  /*8d90*/  MOV R177, R183 ;  /* 0x000000b700b17202 */ /* 0x000fe40000000f00 */
[----:B------:R-:W-:Y:S01]  /*8da0*/  MOV R183, R181 ;  /* 0x000000b500b77202 */ /* 0x000fe20000000f00 */
[----:B------:R-:W-:Y:S01]  /*8db0*/  IMAD.MOV.U32 R181, RZ, RZ, R171 ;  /* 0x000000ffffb57224 */ /* 0x000fe200078e00ab */
[----:B------:R-:W-:Y:S02]  /*8dc0*/  MOV R171, R169 ;  /* 0x000000a900ab7202 */ /* 0x000fe40000000f00 */
[----:B------:R-:W-:Y:S02]  /*8dd0*/  MOV R169, R175 ;  /* 0x000000af00a97202 */ /* 0x000fe40000000f00 */
[----:B------:R-:W-:Y:S02]  /*8de0*/  MOV R175, R172 ;  /* 0x000000ac00af7202 */ /* 0x000fe40000000f00 */
[----:B------:R3:W-:Y:S01]  /*8df0*/  MUFU.EX2 R172, R138 ;  /* 0x0000008a00ac7308 */ /* 0x0007e20000000800 */
[----:B------:R-:W-:Y:S02]  /*8e00*/  MOV R179, R177 ;  /* 0x000000b100b37202 */ /* 0x000fe40000000f00 */
[----:B------:R-:W-:Y:S02]  /*8e10*/  MOV R177, R183 ;  /* 0x000000b700b17202 */ /* 0x000fe40000000f00 */
[----:B------:R-:W-:Y:S02]  /*8e20*/  MOV R183, R181 ;  /* 0x000000b500b77202 */ /* 0x000fe40000000f00 */
[----:B------:R-:W-:Y:S02]  /*8e30*/  MOV R181, R171 ;  /* 0x000000ab00b57202 */ /* 0x000fe40000000f00 */
[----:B------:R-:W-:Y:S01]  /*8e40*/  MOV R171, R169 ;  /* 0x000000a900ab7202 */ /* 0x000fe20000000f00 */
[----:B------:R-:W-:Y:S01]  /*8e50*/  IMAD.MOV.U32 R169, RZ, RZ, R174 ;  /* 0x000000ffffa97224 */ /* 0x000fe200078e00ae */
[----:B------:R-:W-:Y:S01]  /*8e60*/  MOV R174, R163 ;  /* 0x000000a300ae7202 */ /* 0x000fe20000000f00 */
[-C--:B-1----:R-:W-:Y:S03]  /*8e70*/  HMMA.16816.F32.BF16 R36, R144, R52.reuse, R36 ;  /* 0x000000349024723c */ /* 0x082fe60000041824 */
[----:B------:R-:W-:Y:S02]  /*8e80*/  MOV R163, R167 ;  /* 0x000000a700a37202 */ /* 0x000fe40000000f00 */
[----:B------:R-:W-:Y:S02]  /*8e90*/  MOV R167, R166 ;  /* 0x000000a600a77202 */ /* 0x000fe40000000f00 */
[----:B------:R-:W-:Y:S01]  /*8ea0*/  MOV R166, R242 ;  /* 0x000000f200a67202 */ /* 0x000fe20000000f00 */
[C---:B------:R-:W-:Y:S01]  /*8eb0*/  HMMA.16816.F32.BF16 R40, R148.reuse, R52, R40 ;  /* 0x000000349428723c */ /* 0x040fe20000041828 */
[----:B------:R2:W5:Y:S03]  /*8ec0*/  LDL.LU R242, [R1+0x74] ;  /* 0x0000740001f27983 */ /* 0x0005660000300800 */
[--C-:B------:R-:W-:Y:S02]  /*8ed0*/  FFMA.FTZ R167, R167, c[0x0][0x2d0], -R141.reuse ;  /* 0x0000b400a7a77a23 */ /* 0x100fe4000001088d */
[----:B------:R-:W-:Y:S02]  /*8ee0*/  FFMA.FTZ R166, R166, c[0x0][0x2d0], -R141 ;  /* 0x0000b400a6a67a23 */ /* 0x000fe4000001088d */
[-C--:B------:R-:W-:Y:S01]  /*8ef0*/  HMMA.16816.F32.BF16 R44, R148, R54.reuse, R44 ;  /* 0x00000036942c723c */ /* 0x080fe2000004182c */
[----:B------:R-:W-:Y:S03]  /*8f00*/  MUFU.EX2 R200, R167 ;  /* 0x000000a700c87308 */ /* 0x000fe60000000800 */
[C---:B------:R-:W-:Y:S02]  /*8f10*/  FMUL.FTZ R52, R132.reuse, R196 ;  /* 0x000000c484347220 */ /* 0x040fe40000410000 */
[----:B------:R-:W-:Y:S02]  /*8f20*/  FMUL.FTZ R53, R132, R197 ;  /* 0x000000c584357220 */ /* 0x000fe40000410000 */
[C---:B------:R-:W-:Y:S04]  /*8f30*/  HMMA.16816.F32.BF16 R48, R144.reuse, R54, R48 ;  /* 0x000000369030723c */ /* 0x040fe80000041830 */
[--C-:B---3--:R-:W-:Y:S01]  /*8f40*/  FFMA.FTZ R138, R190, c[0x0][0x2d0], -R143.reuse ;  /* 0x0000b400be8a7a23 */ /* 0x108fe2000001088f */
[----:B------:R-:W-:Y:S02]  /*8f50*/  MOV R190, R188 ;  /* 0x000000bc00be7202 */ /* 0x000fe40000000f00 */
[C---:B------:R-:W-:Y:S01]  /*8f60*/  FMUL.FTZ R54, R133.reuse, R198 ;  /* 0x000000c685367220 */ /* 0x040fe20000410000 */
[----:B------:R-:W-:Y:S01]  /*8f70*/  MOV R188, R178 ;  /* 0x000000b200bc7202 */ /* 0x000fe20000000f00 */
[----:B------:R-:W-:Y:S03]  /*8f80*/  FMUL.FTZ R55, R133, R199 ;  /* 0x000000c785377220 */ /* 0x000fe60000410000 */
[----:B------:R-:W-:Y:S02]  /*8f90*/  MOV R178, R176 ;  /* 0x000000b000b27202 */ /* 0x000fe40000000f00 */
[----:B------:R-:W-:Y:S02]  /*8fa0*/  MOV R176, R182 ;  /* 0x000000b600b07202 */ /* 0x000fe40000000f00 */
[-C--:B------:R-:W-:Y:S03]  /*8fb0*/  HMMA.16816.F32.BF16 R52, R144, R152.reuse, R52 ;  /* 0x000000989034723c */ /* 0x080fe60000041834 */
[----:B------:R-:W-:Y:S02]  /*8fc0*/  MOV R184, R190 ;  /* 0x000000be00b87202 */ /* 0x000fe40000000f00 */
[----:B------:R-:W-:Y:S02]  /*8fd0*/  MOV R182, R180 ;  /* 0x000000b400b67202 */ /* 0x000fe40000000f00 */
[----:B------:R-:W-:Y:S01]  /*8fe0*/  MOV R180, R170 ;  /* 0x000000aa00b47202 */ /* 0x000fe20000000f00 */
[C---:B------:R-:W-:Y:S04]  /*8ff0*/  HMMA.16816.F32.BF16 R56, R148.reuse, R152, R56 ;  /* 0x000000989438723c */ /* 0x040fe80000041838 */
[----:B------:R-:W-:Y:S02]  /*9000*/  MOV R170, R175 ;  /* 0x000000af00aa7202 */ /* 0x000fe40000000f00 */
[----:B------:R1:W-:Y:S01]  /*9010*/  MUFU.EX2 R175, R138 ;  /* 0x0000008a00af7308 */ /* 0x0003e20000000800 */
[----:B------:R-:W-:Y:S01]  /*9020*/  MOV R190, R188 ;  /* 0x000000bc00be7202 */ /* 0x000fe20000000f00 */
[-C--:B------:R-:W-:Y:S04]  /*9030*/  HMMA.16816.F32.BF16 R60, R148, R154.reuse, R60 ;  /* 0x0000009a943c723c */ /* 0x080fe8000004183c */
[----:B------:R-:W-:Y:S02]  /*9040*/  MOV R188, R178 ;  /* 0x000000b200bc7202 */ /* 0x000fe40000000f00 */
[----:B------:R-:W-:Y:S02]  /*9050*/  MOV R178, R176 ;  /* 0x000000b000b27202 */ /* 0x000fe40000000f00 */
[C---:B------:R-:W-:Y:S01]  /*9060*/  HMMA.16816.F32.BF16 R64, R144.reuse, R154, R64 ;  /* 0x0000009a9040723c */ /* 0x040fe20000041840 */
[----:B------:R-:W3:Y:S03]  /*9070*/  LDSM.16.MT88.4 R152, [R225+0x2100] ;  /* 0x00210000e198783b */ /* 0x000ee60000004200 */
[----:B-1----:R-:W-:Y:S01]  /*9080*/  FFMA.FTZ R138, R191, c[0x0][0x2d0], -R143 ;  /* 0x0000b400bf8a7a23 */ /* 0x002fe2000001088f */
[----:B------:R-:W-:Y:S02]  /*9090*/  MOV R191, R189 ;  /* 0x000000bd00bf7202 */ /* 0x000fe40000000f00 */
[----:B------:R-:W-:Y:S01]  /*90a0*/  MOV R189, R179 ;  /* 0x000000b300bd7202 */ /* 0x000fe20000000f00 */
[----:B------:R1:W-:Y:S01]  /*90b0*/  MUFU.EX2 R176, R138 ;  /* 0x0000008a00b07308 */ /* 0x0003e20000000800 */
[----:B------:R-:W-:Y:S03]  /*90c0*/  MOV R185, R191 ;  /* 0x000000bf00b97202 */ /* 0x000fe60000000f00 */
[----:B------:R-:W-:Y:S01]  /*90d0*/  MOV R179, R177 ;  /* 0x000000b100b37202 */ /* 0x000fe20000000f00 */
[----:B------:R-:W-:Y:S01]  /*90e0*/  IMAD.MOV.U32 R177, RZ, RZ, R183 ;  /* 0x000000ffffb17224 */ /* 0x000fe200078e00b7 */
[----:B------:R-:W-:Y:S02]  /*90f0*/  MOV R183, R182 ;  /* 0x000000b600b77202 */ /* 0x000fe40000000f00 */
[----:B------:R-:W-:Y:S02]  /*9100*/  MOV R182, R181 ;  /* 0x000000b500b67202 */ /* 0x000fe40000000f00 */
[----:B------:R-:W-:Y:S02]  /*9110*/  MOV R181, R180 ;  /* 0x000000b400b57202 */ /* 0x000fe40000000f00 */
[----:B------:R-:W-:Y:S02]  /*9120*/  MOV R180, R171 ;  /* 0x000000ab00b47202 */ /* 0x000fe40000000f00 */
[----:B------:R-:W-:Y:S02]  /*9130*/  MOV R171, R170 ;  /* 0x000000aa00ab7202 */ /* 0x000fe40000000f00 */
[----:B------:R-:W-:Y:S02]  /*9140*/  MOV R170, R169 ;  /* 0x000000a900aa7202 */ /* 0x000fe40000000f00 */
[----:B------:R-:W-:Y:S02]  /*9150*/  MOV R169, R174 ;  /* 0x000000ae00a97202 */ /* 0x000fe40000000f00 */
[----:B------:R-:W-:Y:S02]  /*9160*/  MOV R174, R163 ;  /* 0x000000a300ae7202 */ /* 0x000fe40000000f00 */
[----:B------:R-:W-:Y:S01]  /*9170*/  MOV R163, R162 ;  /* 0x000000a200a37202 */ /* 0x000fe20000000f00 */
[-C--:B---3--:R-:W-:Y:S03]  /*9180*/  HMMA.16816.F32.BF16 R68, R144, R152.reuse, R68 ;  /* 0x000000989044723c */ /* 0x088fe60000041844 */
[----:B------:R-:W-:Y:S01]  /*9190*/  MOV R162, R243 ;  /* 0x000000f300a27202 */ /* 0x000fe20000000f00 */
[----:B------:R-:W-:Y:S01]  /*91a0*/  FFMA.FTZ R163, R163, c[0x0][0x2d0], -R141 ;  /* 0x0000b400a3a37a23 */ /* 0x000fe2000001088d */
[----:B------:R2:W5:Y:S01]  /*91b0*/  LDL.LU R243, [R1+0x70] ;  /* 0x0000700001f37983 */ /* 0x0005620000300800 */
[----:B-1----:R-:W-:Y:S02]  /*91c0*/  FFMA.FTZ R138, R184, c[0x0][0x2d0], -R143 ;  /* 0x0000b400b88a7a23 */ /* 0x002fe4000001088f */
[C---:B------:R-:W-:Y:S01]  /*91d0*/  HMMA.16816.F32.BF16 R72, R148.reuse, R152, R72 ;  /* 0x000000989448723c */ /* 0x040fe20000041848 */
[----:B------:R-:W-:Y:S03]  /*91e0*/  MUFU.EX2 R194, R163 ;  /* 0x000000a300c27308 */ /* 0x000fe60000000800 */
[----:B------:R-:W-:Y:S02]  /*91f0*/  FFMA.FTZ R162, R162, c[0x0][0x2d0], -R141 ;  /* 0x0000b400a2a27a23 */ /* 0x000fe4000001088d */
[----:B------:R-:W-:Y:S01]  /*9200*/  IMAD.MOV.U32 R184, RZ, RZ, R190 ;  /* 0x000000ffffb87224 */ /* 0x000fe200078e00be */
[----:B------:R-:W-:Y:S01]  /*9210*/  MOV R190, R189 ;  /* 0x000000bd00be7202 */ /* 0x000fe20000000f00 */
[-C--:B------:R-:W-:Y:S03]  /*9220*/  HMMA.16816.F32.BF16 R76, R148, R154.reuse, R76 ;  /* 0x0000009a944c723c */ /* 0x080fe6000004184c */
[----:B------:R1:W-:Y:S01]  /*9230*/  MUFU.EX2 R191, R138 ;  /* 0x0000008a00bf7308 */ /* 0x0003e20000000800 */
[----:B------:R-:W-:Y:S02]  /*9240*/  MOV R186, R184 ;  /* 0x000000b800ba7202 */ /* 0x000fe40000000f00 */
[----:B------:R-:W-:Y:S02]  /*9250*/  MOV R189, R188 ;  /* 0x000000bc00bd7202 */ /* 0x000fe40000000f00 */
[C---:B------:R-:W-:Y:S01]  /*9260*/  HMMA.16816.F32.BF16 R80, R144.reuse, R154, R80 ;  /* 0x0000009a9050723c */ /* 0x040fe20000041850 */
[----:B------:R-:W3:Y:S03]  /*9270*/  LDSM.16.MT88.4 R152, [R226+0x2100] ;  /* 0x00210000e298783b */ /* 0x000ee60000004200 */
[----:B------:R-:W-:Y:S02]  /*9280*/  MOV R188, R179 ;  /* 0x000000b300bc7202 */ /* 0x000fe40000000f00 */
[----:B------:R-:W-:Y:S02]  /*9290*/  MOV R179, R178 ;  /* 0x000000b200b37202 */ /* 0x000fe40000000f00 */
[----:B------:R-:W-:Y:S04]  /*92a0*/  MOV R178, R177 ;  /* 0x000000b100b27202 */ /* 0x000fe80000000f00 */
[----:B------:R-:W-:Y:S02]  /*92b0*/  MOV R177, R183 ;  /* 0x000000b700b17202 */ /* 0x000fe40000000f00 */
[----:B------:R-:W-:Y:S02]  /*92c0*/  MOV R183, R182 ;  /* 0x000000b600b77202 */ /* 0x000fe40000000f00 */
[----:B------:R-:W-:Y:S02]  /*92d0*/  MOV R182, R181 ;  /* 0x000000b500b67202 */ /* 0x000fe40000000f00 */
[----:B------:R-:W-:Y:S01]  /*92e0*/  MOV R181, R171 ;  /* 0x000000ab00b57202 */ /* 0x000fe20000000f00 */
[----:B-1----:R-:W-:Y:S01]  /*92f0*/  FFMA.FTZ R138, R185, c[0x0][0x2d0], -R142 ;  /* 0x0000b400b98a7a23 */ /* 0x002fe2000001088e */
[----:B------:R-:W-:Y:S02]  /*9300*/  MOV R171, R170 ;  /* 0x000000aa00ab7202 */ /* 0x000fe40000000f00 */
[----:B------:R-:W-:Y:S01]  /*9310*/  MOV R170, R169 ;  /* 0x000000a900aa7202 */ /* 0x000fe20000000f00 */
[----:B------:R-:W-:Y:S01]  /*9320*/  IMAD.MOV.U32 R169, RZ, RZ, R174 ;  /* 0x000000ffffa97224 */ /* 0x000fe200078e00ae */
[----:B------:R-:W-:Y:S02]  /*9330*/  MOV R174, R128 ;  /* 0x0000008000ae7202 */ /* 0x000fe40000000f00 */
[----:B------:R-:W4:Y:S01]  /*9340*/  LDL.LU R128, [R1+0x6c] ;  /* 0x00006c0001807983 */ /* 0x000f220000300800 */
[----:B------:R-:W-:Y:S02]  /*9350*/  MOV R185, R190 ;  /* 0x000000be00b97202 */ /* 0x000fe40000000f00 */
[----:B------:R-:W-:Y:S02]  /*9360*/  MOV R190, R188 ;  /* 0x000000bc00be7202 */ /* 0x000fe40000000f00 */
[----:B------:R-:W-:Y:S02]  /*9370*/  MOV R187, R185 ;  /* 0x000000b900bb7202 */ /* 0x000fe40000000f00 */
[----:B------:R-:W-:Y:S02]  /*9380*/  MOV R188, R178 ;  /* 0x000000b200bc7202 */ /* 0x000fe40000000f00 */
[----:B------:R-:W-:Y:S02]  /*9390*/  MOV R178, R183 ;  /* 0x000000b700b27202 */ /* 0x000fe40000000f00 */
[----:B------:R-:W-:Y:S02]  /*93a0*/  MOV R183, R182 ;  /* 0x000000b600b77202 */ /* 0x000fe40000000f00 */
[----:B------:R-:W-:Y:S01]  /*93b0*/  MOV R182, R171 ;  /* 0x000000ab00b67202 */ /* 0x000fe20000000f00 */
[-C--:B---3--:R-:W-:Y:S01]  /*93c0*/  HMMA.16816.F32.BF16 R84, R144, R152.reuse, R84 ;  /* 0x000000989054723c */ /* 0x088fe20000041854 */
[----:B------:R1:W-:Y:S02]  /*93d0*/  MUFU.EX2 R171, R138 ;  /* 0x0000008a00ab7308 */ /* 0x0003e40000000800 */
[----:B------:R-:W-:Y:S01]  /*93e0*/  FFMA.FTZ R183, R183, c[0x0][0x2d0], -R142 ;  /* 0x0000b400b7b77a23 */ /* 0x000fe2000001088e */
[----:B------:R-:W-:Y:S02]  /*93f0*/  MOV R185, R190 ;  /* 0x000000be00b97202 */ /* 0x000fe40000000f00 */
[----:B------:R-:W-:Y:S02]  /*9400*/  MOV R184, R189 ;  /* 0x000000bd00b87202 */ /* 0x000fe40000000f00 */
[C---:B------:R-:W-:Y:S03]  /*9410*/  HMMA.16816.F32.BF16 R88, R148.reuse, R152, R88 ;  /* 0x000000989458723c */ /* 0x040fe60000041858 */
[----:B------:R-:W-:Y:S01]  /*9420*/  MUFU.EX2 R183, R183 ;  /* 0x000000b700b77308 */ /* 0x000fe20000000800 */
[----:B------:R-:W-:Y:S02]  /*9430*/  MOV R189, R179 ;  /* 0x000000b300bd7202 */ /* 0x000fe40000000f00 */
[----:B------:R-:W-:Y:S01]  /*9440*/  MOV R179, R177 ;  /* 0x000000b100b37202 */ /* 0x000fe20000000f00 */
[----:B------:R-:W-:Y:S01]  /*9450*/  IMAD.MOV.U32 R177, RZ, RZ, R170 ;  /* 0x000000ffffb17224 */ /* 0x000fe200078e00aa */
[-C--:B------:R-:W-:Y:S04]  /*9460*/  HMMA.16816.F32.BF16 R92, R148, R154.reuse, R92 ;  /* 0x0000009a945c723c */ /* 0x080fe8000004185c */
[----:B------:R-:W-:Y:S02]  /*9470*/  MOV R170, R169 ;  /* 0x000000a900aa7202 */ /* 0x000fe40000000f00 */
[----:B------:R-:W-:Y:S02]  /*9480*/  MOV R169, R174 ;  /* 0x000000ae00a97202 */ /* 0x000fe40000000f00 */
[C---:B------:R-:W-:Y:S01]  /*9490*/  HMMA.16816.F32.BF16 R96, R144.reuse, R154, R96 ;  /* 0x0000009a9060723c */ /* 0x040fe20000041860 */
[----:B------:R-:W3:Y:S03]  /*94a0*/  LDSM.16.MT88.4 R152, [R228+0x2100] ;  /* 0x00210000e498783b */ /* 0x000ee60000004200 */
[----:B------:R-:W-:Y:S01]  /*94b0*/  MOV R174, R159 ;  /* 0x0000009f00ae7202 */ /* 0x000fe20000000f00 */
[--C-:B-1----:R-:W-:Y:S01]  /*94c0*/  FFMA.FTZ R138, R186, c[0x0][0x2d0], -R142.reuse ;  /* 0x0000b400ba8a7a23 */ /* 0x102fe2000001088e */
[----:B------:R-:W-:Y:S02]  /*94d0*/  MOV R159, R129 ;  /* 0x00000081009f7202 */ /* 0x000fe40000000f00 */
[----:B------:R-:W-:Y:S01]  /*94e0*/  MOV R186, R184 ;  /* 0x000000b800ba7202 */ /* 0x000fe20000000f00 */
[----:B------:R-:W2:Y:S03]  /*94f0*/  LDL.LU R129, [R1+0x68] ;  /* 0x0000680001817983 */ /* 0x000ea60000300800 */
[----:B------:R-:W-:Y:S01]  /*9500*/  FFMA.FTZ R159, R159, c[0x0][0x2d0], -R143 ;  /* 0x0000b4009f9f7a23 */ /* 0x000fe2000001088f */
[----:B------:R-:W-:Y:S02]  /*9510*/  MOV R196, R186 ;  /* 0x000000ba00c47202 */ /* 0x000fe40000000f00 */
[----:B------:R-:W-:Y:S02]  /*9520*/  MOV R184, R189 ;  /* 0x000000bd00b87202 */ /* 0x000fe40000000f00 */
[----:B------:R-:W-:Y:S01]  /*9530*/  MOV R189, R179 ;  /* 0x000000b300bd7202 */ /* 0x000fe20000000f00 */
[----:B------:R-:W1:Y:S01]  /*9540*/  MUFU.EX2 R159, R159 ;  /* 0x0000009f009f7308 */ /* 0x000e620000000800 */
[----:B------:R-:W-:Y:S01]  /*9550*/  IMAD.MOV.U32 R179, RZ, RZ, R177 ;  /* 0x000000ffffb37224 */ /* 0x000fe200078e00b1 */
[----:B------:R-:W-:Y:S02]  /*9560*/  MOV R177, R169 ;  /* 0x000000a900b17202 */ /* 0x000fe40000000f00 */
[----:B------:R-:W-:Y:S02]  /*9570*/  MOV R169, R130 ;  /* 0x0000008200a97202 */ /* 0x000fe40000000f00 */
[----:B------:R-:W2:Y:S01]  /*9580*/  LDL.LU R130, [R1+0x64] ;  /* 0x0000640001827983 */ /* 0x000ea20000300800 */
        /* <DEDUP_REMOVED lines=10> */
[----:B-1----:R-:W-:Y:S05]  /*9630*/  MOV R167, R159 ;  /* 0x0000009f00a77202 */ /* 0x002fea0000000f00 */
[C---:B------:R-:W-:Y:S08]  /*9640*/  HMMA.16816.F32.BF16 R104, R148.reuse, R152, R104 ;  /* 0x000000989468723c */ /* 0x040ff00000041868 */
[-C--:B------:R-:W-:Y:S08]  /*9650*/  HMMA.16816.F32.BF16 R108, R148, R154.reuse, R108 ;  /* 0x0000009a946c723c */ /* 0x080ff0000004186c */
[C---:B------:R-:W-:Y:S01]  /*9660*/  HMMA.16816.F32.BF16 R112, R144.reuse, R154, R112 ;  /* 0x0000009a9070723c */ /* 0x040fe20000041870 */
[----:B------:R-:W1:Y:S03]  /*9670*/  LDSM.16.MT88.4 R152, [R227+0x2100] ;  /* 0x00210000e398783b */ /* 0x000e660000004200 */
[----:B---3--:R-:W-:Y:S01]  /*9680*/  FFMA.FTZ R138, R187, c[0x0][0x2d0], -R142 ;  /* 0x0000b400bb8a7a23 */ /* 0x008fe2000001088e */
[----:B------:R-:W-:Y:S02]  /*9690*/  MOV R187, R185 ;  /* 0x000000b900bb7202 */ /* 0x000fe40000000f00 */
[----:B------:R-:W-:Y:S01]  /*96a0*/  MOV R185, R190 ;  /* 0x000000be00b97202 */ /* 0x000fe20000000f00 */
[----:B------:R3:W-:Y:S01]  /*96b0*/  MUFU.EX2 R177, R138 ;  /* 0x0000008a00b17308 */ /* 0x0007e20000000800 */
[----:B------:R-:W-:Y:S03]  /*96c0*/  MOV R190, R188 ;  /* 0x000000bc00be7202 */ /* 0x000fe60000000f00 */
[----:B------:R-:W-:Y:S01]  /*96d0*/  IMAD.MOV.U32 R188, RZ, RZ, R178 ;  /* 0x000000ffffbc7224 */ /* 0x000fe200078e00b2 */
[----:B------:R-:W-:Y:S02]  /*96e0*/  MOV R178, R170 ;  /* 0x000000aa00b27202 */ /* 0x000fe40000000f00 */
[----:B------:R-:W-:Y:S02]  /*96f0*/  MOV R170, R169 ;  /* 0x000000a900aa7202 */ /* 0x000fe40000000f00 */
[----:B------:R-:W-:Y:S02]  /*9700*/  MOV R169, R165 ;  /* 0x000000a500a97202 */ /* 0x000fe40000000f00 */
[----:B------:R-:W-:Y:S02]  /*9710*/  MOV R165, R131 ;  /* 0x0000008300a57202 */ /* 0x000fe40000000f00 */
[----:B------:R-:W2:Y:S01]  /*9720*/  LDL.LU R131, [R1+0x60] ;  /* 0x0000600001837983 */ /* 0x000ea20000300800 */
[----:B---3--:R-:W-:Y:S01]  /*9730*/  FFMA.FTZ R138, R196, c[0x0][0x2d0], -R142 ;  /* 0x0000b400c48a7a23 */ /* 0x008fe2000001088e */
[----:B------:R-:W-:Y:S02]  /*9740*/  MOV R196, R187 ;  /* 0x000000bb00c47202 */ /* 0x000fe40000000f00 */
[----:B------:R-:W-:Y:S02]  /*9750*/  MOV R187, R186 ;  /* 0x000000ba00bb7202 */ /* 0x000fe40000000f00 */
[----:B------:R-:W-:Y:S02]  /*9760*/  MOV R186, R185 ;  /* 0x000000b900ba7202 */ /* 0x000fe40000000f00 */
[----:B------:R-:W-:Y:S01]  /*9770*/  MOV R185, R184 ;  /* 0x000000b800b97202 */ /* 0x000fe20000000f00 */
[-C--:B-1----:R-:W-:Y:S03]  /*9780*/  HMMA.16816.F32.BF16 R116, R144, R152.reuse, R116 ;  /* 0x000000989074723c */ /* 0x082fe60000041874 */
[----:B------:R-:W-:Y:S02]  /*9790*/  MOV R184, R190 ;  /* 0x000000be00b87202 */ /* 0x000fe40000000f00 */
[----:B------:R-:W-:Y:S01]  /*97a0*/  MOV R190, R189 ;  /* 0x000000bd00be7202 */ /* 0x000fe20000000f00 */
[----:B------:R-:W-:Y:S02]  /*97b0*/  IMAD.MOV.U32 R189, RZ, RZ, R188 ;  /* 0x000000ffffbd7224 */ /* 0x000fe400078e00bc */
[C---:B------:R-:W-:Y:S01]  /*97c0*/  HMMA.16816.F32.BF16 R120, R148.reuse, R152, R120 ;  /* 0x000000989478723c */ /* 0x040fe20000041878 */
[----:B------:R1:W3:Y:S07]  /*97d0*/  MUFU.EX2 R188, R138 ;  /* 0x0000008a00bc7308 */ /* 0x0002ee0000000800 */
[-C--:B------:R-:W-:Y:S01]  /*97e0*/  HMMA.16816.F32.BF16 R124, R148, R154.reuse, R124 ;  /* 0x0000009a947c723c */ /* 0x080fe2000004187c */
[----:B------:R-:W2:Y:S04]  /*97f0*/  LDL.LU R148, [R1] ;  /* 0x0000000001947983 */ /* 0x000ea80000300800 */
[----:B------:R-:W2:Y:S04]  /*9800*/  LDL.LU R201, [R1+0x8] ;  /* 0x0000080001c97983 */ /* 0x000ea80000300800 */
[----:B------:R-:W2:Y:S03]  /*9810*/  LDL.LU R198, [R1+0x4] ;  /* 0x0000040001c67983 */ /* 0x000ea60000300800 */
[--C-:B-1----:R-:W-:Y:S01]  /*9820*/  FFMA.FTZ R138, R196, c[0x0][0x2d0], -R141.reuse ;  /* 0x0000b400c48a7a23 */ /* 0x102fe2000001088d */
        /* <DEDUP_REMOVED lines=9> */
[----:B------:R1:W-:Y:S02]  /*98c0*/  MUFU.EX2 R170, R138 ;  /* 0x0000008a00aa7308 */ /* 0x0003e40000000800 */
[--C-:B-1----:R-:W-:Y:S08]  /*98d0*/  FFMA.FTZ R138, R173, c[0x0][0x2d0], -R141.reuse ;  /* 0x0000b400ad8a7a23 */ /* 0x102ff0000001088d */
[----:B------:R1:W-:Y:S02]  /*98e0*/  MUFU.EX2 R173, R138 ;  /* 0x0000008a00ad7308 */ /* 0x0003e40000000800 */
[----:B-1----:R-:W-:Y:S01]  /*98f0*/  FFMA.FTZ R138, R196, c[0x0][0x2d0], -R141 ;  /* 0x0000b400c48a7a23 */ /* 0x002fe2000001088d */
[----:B------:R-:W-:Y:S02]  /*9900*/  MOV R196, R190 ;  /* 0x000000be00c47202 */ /* 0x000fe40000000f00 */
[----:B------:R-:W-:Y:S05]  /*9910*/  MOV R190, R178 ;  /* 0x000000b200be7202 */ /* 0x000fea0000000f00 */
[----:B------:R1:W-:Y:S01]  /*9920*/  MUFU.EX2 R197, R138 ;  /* 0x0000008a00c57308 */ /* 0x0003e20000000800 */
[--C-:B------:R-:W-:Y:S02]  /*9930*/  FFMA.FTZ R178, R182, c[0x0][0x2d0], -R143.reuse ;  /* 0x0000b400b6b27a23 */ /* 0x100fe4000001088f */
[----:B------:R-:W-:Y:S07]  /*9940*/  FFMA.FTZ R182, R248, c[0x0][0x2d0], -R143 ;  /* 0x0000b400f8b67a23 */ /* 0x000fee000001088f */
[----:B------:R-:W-:Y:S10]  /*9950*/  MUFU.EX2 R178, R178 ;  /* 0x000000b200b27308 */ /* 0x000ff40000000800 */
[----:B------:R-:W-:Y:S01]  /*9960*/  MUFU.EX2 R182, R182 ;  /* 0x000000b600b67308 */ /* 0x000fe20000000800 */
[----:B-1----:R-:W-:Y:S01]  /*9970*/  FFMA.FTZ R138, R187, c[0x0][0x2d0], -R141 ;  /* 0x0000b400bb8a7a23 */ /* 0x002fe2000001088d */
[----:B------:R-:W-:Y:S01]  /*9980*/  MOV R187, R179 ;  /* 0x000000b300bb7202 */ /* 0x000fe20000000f00 */
[--C-:B------:R-:W-:Y:S02]  /*9990*/  FFMA.FTZ R179, R181, c[0x0][0x2d0], -R143.reuse ;  /* 0x0000b400b5b37a23 */ /* 0x100fe4000001088f */
[----:B------:R-:W-:Y:S01]  /*99a0*/  FFMA.FTZ R181, R247, c[0x0][0x2d0], -R143 ;  /* 0x0000b400f7b57a23 */ /* 0x000fe2000001088f */
[----:B---3--:R-:W-:Y:S04]  /*99b0*/  F2FP.BF16.PACK_AB R143, R188, R177 ;  /* 0x000000b1bc8f723e */ /* 0x008fe800000010ff */
[----:B------:R1:W3:Y:S01]  /*99c0*/  MUFU.EX2 R199, R138 ;  /* 0x0000008a00c77308 */ /* 0x0002e20000000800 */
[----:B------:R-:W-:Y:S09]  /*99d0*/  FFMA.FTZ R187, R187, c[0x0][0x2d0], -R141 ;  /* 0x0000b400bbbb7a23 */ /* 0x000ff2000001088d */
[----:B------:R-:W-:Y:S01]  /*99e0*/  MUFU.EX2 R205, R187 ;  /* 0x000000bb00cd7308 */ /* 0x000fe20000000800 */
[----:B----4-:R-:W-:Y:S09]  /*99f0*/  FMUL.FTZ R128, R132, R128 ;  /* 0x0000008084807220 */ /* 0x010ff20000410000 */
[----:B------:R-:W-:Y:S01]  /*9a00*/  MUFU.EX2 R179, R179 ;  /* 0x000000b300b37308 */ /* 0x000fe20000000800 */
[--C-:B-1----:R-:W-:Y:S01]  /*9a10*/  FFMA.FTZ R138, R186, c[0x0][0x2d0], -R137.reuse ;  /* 0x0000b400ba8a7a23 */ /* 0x102fe20000010889 */
[----:B------:R-:W-:Y:S02]  /*9a20*/  MOV R186, R185 ;  /* 0x000000b900ba7202 */ /* 0x000fe40000000f00 */
[----:B------:R-:W-:Y:S01]  /*9a30*/  MOV R185, R180 ;  /* 0x000000b400b97202 */ /* 0x000fe20000000f00 */
[----:B------:R-:W-:Y:S01]  /*9a40*/  IMAD.MOV.U32 R180, RZ, RZ, R164 ;  /* 0x000000ffffb47224 */ /* 0x000fe200078e00a4 */
[----:B---3--:R-:W-:Y:S04]  /*9a50*/  F2FP.BF16.PACK_AB R150, R199, R197 ;  /* 0x000000c5c796723e */ /* 0x008fe800000010ff */
[----:B------:R1:W-:Y:S01]  /*9a60*/  MUFU.EX2 R164, R138 ;  /* 0x0000008a00a47308 */ /* 0x0003e20000000800 */
[--C-:B------:R-:W-:Y:S09]  /*9a70*/  FFMA.FTZ R180, R180, c[0x0][0x2d0], -R142.reuse ;  /* 0x0000b400b4b47a23 */ /* 0x100ff2000001088e */
[----:B------:R-:W-:Y:S01]  /*9a80*/  MUFU.EX2 R180, R180 ;  /* 0x000000b400b47308 */ /* 0x000fe20000000800 */
[----:B-1----:R-:W-:Y:S01]  /*9a90*/  FFMA.FTZ R138, R184, c[0x0][0x2d0], -R137 ;  /* 0x0000b400b88a7a23 */ /* 0x002fe20000010889 */
[----:B------:R-:W-:Y:S02]  /*9aa0*/  MOV R184, R189 ;  /* 0x000000bd00b87202 */ /* 0x000fe40000000f00 */
[----:B------:R-:W-:Y:S02]  /*9ab0*/  MOV R189, R169 ;  /* 0x000000a900bd7202 */ /* 0x000fe40000000f00 */
[----:B------:R-:W-:Y:S01]  /*9ac0*/  MOV R169, R165 ;  /* 0x000000a500a97202 */ /* 0x000fe20000000f00 */
[----:B------:R-:W-:Y:S03]  /*9ad0*/  FFMA.FTZ R184, R184, c[0x0][0x2d0], -R141 ;  /* 0x0000b400b8b87a23 */ /* 0x000fe6000001088d */
[----:B------:R1:W3:Y:S01]  /*9ae0*/  MUFU.EX2 R165, R138 ;  /* 0x0000008a00a57308 */ /* 0x0002e20000000800 */
[----:B------:R-:W-:Y:S01]  /*9af0*/  F2FP.BF16.PACK_AB R141, R174, R171 ;  /* 0x000000abae8d723e */ /* 0x000fe200000010ff */
[--C-:B------:R-:W-:Y:S02]  /*9b00*/  FFMA.FTZ R153, R189, c[0x0][0x2d0], -R137.reuse ;  /* 0x0000b400bd997a23 */ /* 0x100fe40000010889 */
[----:B--2---:R-:W-:Y:S02]  /*9b10*/  FMUL.FTZ R129, R132, R129 ;  /* 0x0000008184817220 */ /* 0x004fe40000410000 */
[--C-:B------:R-:W-:Y:S02]  /*9b20*/  FFMA.FTZ R152, R169, c[0x0][0x2d0], -R137.reuse ;  /* 0x0000b400a9987a23 */ /* 0x100fe40000010889 */
[--C-:B------:R-:W-:Y:S01]  /*9b30*/  FFMA.FTZ R169, R140, c[0x0][0x2d0], -R137.reuse ;  /* 0x0000b4008ca97a23 */ /* 0x100fe20000010889 */
[----:B------:R-:W-:Y:S01]  /*9b40*/  F2FP.BF16.PACK_AB R140, R175, R172 ;  /* 0x000000acaf8c723e */ /* 0x000fe200000010ff */
[----:B------:R-:W-:Y:S01]  /*9b50*/  MUFU.EX2 R248, R153 ;  /* 0x0000009900f87308 */ /* 0x000fe20000000800 */
[----:B------:R-:W-:Y:S09]  /*9b60*/  FMUL.FTZ R130, R133, R130 ;  /* 0x0000008285827220 */ /* 0x000ff20000410000 */
[----:B------:R2:W-:Y:S01]  /*9b70*/  MUFU.EX2 R189, R162 ;  /* 0x000000a200bd7308 */ /* 0x0005e20000000800 */
[--C-:B-1----:R-:W-:Y:S01]  /*9b80*/  FFMA.FTZ R138, R186, c[0x0][0x2d0], -R137.reuse ;  /* 0x0000b400ba8a7a23 */ /* 0x102fe20000010889 */
[----:B---3--:R-:W-:Y:S01]  /*9b90*/  F2FP.BF16.PACK_AB R149, R165, R164 ;  /* 0x000000a4a595723e */ /* 0x008fe200000010ff */
[--C-:B------:R-:W-:Y:S02]  /*9ba0*/  FFMA.FTZ R186, R246, c[0x0][0x2d0], -R142.reuse ;  /* 0x0000b400f6ba7a23 */ /* 0x100fe4000001088e */
[--C-:B------:R-:W-:Y:S05]  /*9bb0*/  FFMA.FTZ R246, R250, c[0x0][0x2d0], -R137.reuse ;  /* 0x0000b400faf67a23 */ /* 0x100fea0000010889 */
[----:B------:R1:W-:Y:S10]  /*9bc0*/  MUFU.EX2 R193, R138 ;  /* 0x0000008a00c17308 */ /* 0x0003f40000000800 */
[----:B------:R-:W-:Y:S01]  /*9bd0*/  MUFU.EX2 R207, R186 ;  /* 0x000000ba00cf7308 */ /* 0x000fe20000000800 */
[----:B--2---:R-:W-:Y:S09]  /*9be0*/  LDSM.16.MT88.4 R160, [R227+0x1100] ;  /* 0x00110000e3a0783b */ /* 0x004ff20000004200 */
[----:B------:R-:W-:Y:S01]  /*9bf0*/  MUFU.EX2 R246, R246 ;  /* 0x000000f600f67308 */ /* 0x000fe20000000800 */
[--C-:B-1----:R-:W-:Y:S09]  /*9c00*/  FFMA.FTZ R138, R196, c[0x0][0x2d0], -R137.reuse ;  /* 0x0000b400c48a7a23 */ /* 0x102ff20000010889 */
[----:B------:R-:W1:Y:S10]  /*9c10*/  MUFU.EX2 R204, R138 ;  /* 0x0000008a00cc7308 */ /* 0x000e740000000800 */
[----:B------:R2:W-:Y:S01]  /*9c20*/  MUFU.EX2 R196, R158 ;  /* 0x0000009e00c47308 */ /* 0x0005e20000000800 */
[----:B------:R-:W-:Y:S01]  /*9c30*/  FMUL.FTZ R131, R133, R131 ;  /* 0x0000008385837220 */ /* 0x000fe20000410000 */
[----:B-1----:R-:W-:Y:S01]  /*9c40*/  F2FP.BF16.PACK_AB R151, R204, R193 ;  /* 0x000000c1cc97723e */ /* 0x002fe200000010ff */
[--C-:B------:R-:W-:Y:S05]  /*9c50*/  FFMA.FTZ R138, R221, c[0x0][0x2d0], -R137.reuse ;  /* 0x0000b400dd8a7a23 */ /* 0x100fea0000010889 */
[----:B------:R-:W-:Y:S01]  /*9c60*/  HMMA.16816.F32.BF16 R128, R144, R154, R128 ;  /* 0x0000009a9080723c */ /* 0x000fe20000041880 */
[----:B------:R-:W1:Y:S01]  /*9c70*/  LDSM.16.MT88.4 R144, [R225+0x900] ;  /* 0x00090000e190783b */ /* 0x000e620000004200 */
[----:B------:R3:W-:Y:S05]  /*9c80*/  MUFU.EX2 R250, R138 ;  /* 0x0000008a00fa7308 */ /* 0x0007ea0000000800 */
[--C-:B------:R-:W-:Y:S02]  /*9c90*/  FFMA.FTZ R155, R185, c[0x0][0x2d0], -R142.reuse ;  /* 0x0000b400b99b7a23 */ /* 0x100fe4000001088e */
[----:B------:R-:W-:Y:S01]  /*9ca0*/  FFMA.FTZ R185, R245, c[0x0][0x2d0], -R142 ;  /* 0x0000b400f5b97a23 */ /* 0x000fe2000001088e */
[----:B--2---:R-:W-:Y:S02]  /*9cb0*/  LDSM.16.MT88.4 R156, [R228+0x1100] ;  /* 0x00110000e49c783b */ /* 0x004fe40000004200 */
[----:B------:R-:W-:Y:S01]  /*9cc0*/  F2FP.BF16.PACK_AB R142, R191, R176 ;  /* 0x000000b0bf8e723e */ /* 0x000fe200000010ff */
[--C-:B------:R-:W-:Y:S01]  /*9cd0*/  FFMA.FTZ R154, R190, c[0x0][0x2d0], -R137.reuse ;  /* 0x0000b400be9a7a23 */ /* 0x100fe20000010889 */
[----:B------:R-:W-:Y:S01]  /*9ce0*/  MUFU.EX2 R155, R155 ;  /* 0x0000009b009b7308 */ /* 0x000fe20000000800 */
[--C-:B------:R-:W-:Y:S02]  /*9cf0*/  FFMA.FTZ R245, R249, c[0x0][0x2d0], -R137.reuse ;  /* 0x0000b400f9f57a23 */ /* 0x100fe40000010889 */
[----:B------:R-:W-:Y:S02]  /*9d00*/  FFMA.FTZ R137, R139, c[0x0][0x2d0], -R137 ;  /* 0x0000b4008b897a23 */ /* 0x000fe40000010889 */
[----:B------:R-:W2:Y:S05]  /*9d10*/  LDL.LU R139, [R1+0xc] ;  /* 0x00000c00018b7983 */ /* 0x000eaa0000300800 */
[----:B------:R-:W-:Y:S01]  /*9d20*/  MUFU.EX2 R247, R154 ;  /* 0x0000009a00f77308 */ /* 0x000fe20000000800 */
[----:B------:R-:W-:Y:S01]  /*9d30*/  FFMA.FTZ R132, R132, R148, R210 ;  /* 0x0000009484847223 */ /* 0x000fe200000100d2 */
[----:B------:R-:W-:Y:S08]  /*9d40*/  F2FP.BF16.PACK_AB R148, R173, R170 ;  /* 0x000000aaad94723e */ /* 0x000ff000000010ff */
[----:B------:R-:W-:Y:S01]  /*9d50*/  MUFU.EX2 R249, R152 ;  /* 0x0000009800f97308 */ /* 0x000fe20000000800 */
[----:B------:R-:W-:Y:S02]  /*9d60*/  FFMA.FTZ R133, R133, R201, R215 ;  /* 0x000000c985857223 */ /* 0x000fe400000100d7 */
[----:B------:R-:W-:Y:S02]  /*9d70*/  FADD.FTZ R132, R222, R132 ;  /* 0x00000084de847221 */ /* 0x000fe40000010000 */
[----:B------:R-:W-:Y:S01]  /*9d80*/  FADD.FTZ R133, R216, R133 ;  /* 0x00000085d8857221 */ /* 0x000fe20000010000 */
[-C--:B-1----:R-:W-:Y:S04]  /*9d90*/  HMMA.16816.F32.BF16 R4, R140, R144.reuse, R4 ;  /* 0x000000908c04723c */ /* 0x082fe80000041804 */
[----:B------:R1:W-:Y:S01]  /*9da0*/  MUFU.EX2 R201, R181 ;  /* 0x000000b500c97308 */ /* 0x0003e20000000800 */
[----:B---3--:R-:W-:Y:S02]  /*9db0*/  FADD.FTZ R138, R223, R132 ;  /* 0x00000084df8a7221 */ /* 0x008fe40000010000 */
[----:B------:R-:W-:Y:S01]  /*9dc0*/  FADD.FTZ R132, R217, R133 ;  /* 0x00000085d9847221 */ /* 0x000fe20000010000 */
[C---:B------:R-:W-:Y:S04]  /*9dd0*/  HMMA.16816.F32.BF16 R8, R148.reuse, R144, R8 ;  /* 0x000000909408723c */ /* 0x040fe80000041808 */
[----:B------:R-:W-:Y:S02]  /*9de0*/  FADD.FTZ R133, R235, R138 ;  /* 0x0000008aeb857221 */ /* 0x000fe40000010000 */
[----:B------:R-:W3:Y:S01]  /*9df0*/  MUFU.EX2 R210, R185 ;  /* 0x000000b900d27308 */ /* 0x000ee20000000800 */
[----:B------:R4:W5:Y:S01]  /*9e00*/  LDL.LU R235, [R1+0x5c] ;  /* 0x00005c0001eb7983 */ /* 0x0009620000300800 */
[----:B------:R-:W-:Y:S01]  /*9e10*/  FFMA.FTZ R2, R2, R198, R213 ;  /* 0x000000c602027223 */ /* 0x000fe200000100d5 */
[-C--:B------:R-:W-:Y:S03]  /*9e20*/  HMMA.16816.F32.BF16 R12, R148, R146.reuse, R12 ;  /* 0x00000092940c723c */ /* 0x080fe6000004180c */
[----:B------:R-:W-:Y:S02]  /*9e30*/  FADD.FTZ R2, R214, R2 ;  /* 0x00000002d6027221 */ /* 0x000fe40000010000 */
[----:B------:R-:W-:Y:S02]  /*9e40*/  FADD.FTZ R132, R220, R132 ;  /* 0x00000084dc847221 */ /* 0x000fe40000010000 */
[----:B------:R4:W2:Y:S01]  /*9e50*/  MUFU.EX2 R198, R184 ;  /* 0x000000b800c67308 */ /* 0x0008a20000000800 */
[C---:B------:R-:W-:Y:S01]  /*9e60*/  HMMA.16816.F32.BF16 R16, R140.reuse, R146, R16 ;  /* 0x000000928c10723c */ /* 0x040fe20000041810 */
[----:B------:R-:W4:Y:S03]  /*9e70*/  LDSM.16.MT88.4 R144, [R226+0x900] ;  /* 0x00090000e290783b */ /* 0x000f260000004200 */
[----:B------:R-:W-:Y:S01]  /*9e80*/  FADD.FTZ R2, R218, R2 ;  /* 0x00000002da027221 */ /* 0x000fe20000010000 */
[----:B-1----:R-:W-:Y:S01]  /*9e90*/  MOV R181, R202 ;  /* 0x000000ca00b57202 */ /* 0x002fe20000000f00 */
[----:B------:R-:W-:Y:S02]  /*9ea0*/  FADD.FTZ R132, R171, R132 ;  /* 0x00000084ab847221 */ /* 0x000fe40000010000 */
[----:B------:R-:W-:Y:S01]  /*9eb0*/  FADD.FTZ R2, R219, R2 ;  /* 0x00000002db027221 */ /* 0x000fe20000010000 */
[----:B------:R-:W-:Y:S01]  /*9ec0*/  LDSM.16.MT88.4 R220, [R228+0x3900] ;  /* 0x00390000e4dc783b */ /* 0x000fe20000004200 */
[----:B------:R-:W-:Y:S02]  /*9ed0*/  MUFU.EX2 R190, R168 ;  /* 0x000000a800be7308 */ /* 0x000fe40000000800 */
[----:B------:R-:W-:Y:S02]  /*9ee0*/  FADD.FTZ R2, R170, R2 ;  /* 0x00000002aa027221 */ /* 0x000fe40000010000 */
[----:B------:R-:W-:Y:S02]  /*9ef0*/  FADD.FTZ R133, R172, R133 ;  /* 0x00000085ac857221 */ /* 0x000fe40000010000 */
[----:B------:R-:W-:Y:S01]  /*9f00*/  FADD.FTZ R132, R174, R132 ;  /* 0x00000084ae847221 */ /* 0x000fe20000010000 */
[----:B------:R-:W-:Y:S03]  /*9f10*/  LDSM.16.MT88.4 R216, [R226+0x3900] ;  /* 0x00390000e2d8783b */ /* 0x000fe60000004200 */
[----:B------:R1:W-:Y:S01]  /*9f20*/  MUFU.EX2 R168, R166 ;  /* 0x000000a600a87308 */ /* 0x0003e20000000800 */
[----:B------:R-:W-:Y:S01]  /*9f30*/  FADD.FTZ R132, R177, R132 ;  /* 0x00000084b1847221 */ /* 0x000fe20000010000 */
[----:B---3--:R-:W-:Y:S03]  /*9f40*/  MOV R177, R210 ;  /* 0x000000d200b17202 */ /* 0x008fe60000000f00 */
[----:B----4-:R-:W-:Y:S05]  /*9f50*/  LDSM.16.MT88.4 R184, [R228+0x1900] ;  /* 0x00190000e4b8783b */ /* 0x010fea0000004200 */
[----:B------:R-:W-:Y:S10]  /*9f60*/  MUFU.EX2 R138, R137 ;  /* 0x00000089008a7308 */ /* 0x000ff40000000800 */
[----:B------:R-:W3:Y:S01]  /*9f70*/  MUFU.EX2 R245, R245 ;  /* 0x000000f500f57308 */ /* 0x000ee20000000800 */
[-C--:B------:R-:W-:Y:S03]  /*9f80*/  HMMA.16816.F32.BF16 R20, R140, R144.reuse, R20 ;  /* 0x000000908c14723c */ /* 0x080fe60000041814 */
[----:B-1----:R-:W-:Y:S02]  /*9f90*/  MOV R166, R155 ;  /* 0x0000009b00a67202 */ /* 0x002fe40000000f00 */
[----:B------:R-:W-:Y:S03]  /*9fa0*/  LDSM.16.MT88.4 R152, [R226+0x1100] ;  /* 0x00110000e298783b */ /* 0x000fe60000004200 */
[C---:B------:R-:W-:Y:S08]  /*9fb0*/  HMMA.16816.F32.BF16 R24, R148.reuse, R144, R24 ;  /* 0x000000909418723c */ /* 0x040ff00000041818 */
[-C--:B------:R-:W-:Y:S08]  /*9fc0*/  HMMA.16816.F32.BF16 R28, R148, R146.reuse, R28 ;  /* 0x00000092941c723c */ /* 0x080ff0000004181c */
[C---:B------:R-:W-:Y:S01]  /*9fd0*/  HMMA.16816.F32.BF16 R32, R140.reuse, R146, R32 ;  /* 0x000000928c20723c */ /* 0x040fe20000041820 */
[----:B------:R-:W1:Y:S07]  /*9fe0*/  LDSM.16.MT88.4 R144, [R228+0x900] ;  /* 0x00090000e490783b */ /* 0x000e6e0000004200 */
[-C--:B-1----:R-:W-:Y:S08]  /*9ff0*/  HMMA.16816.F32.BF16 R36, R140, R144.reuse, R36 ;  /* 0x000000908c24723c */ /* 0x082ff00000041824 */
        /* <DEDUP_REMOVED lines=11> */
[-C--:B------:R-:W-:Y:S04]  /*a0b0*/  HMMA.16816.F32.BF16 R76, R148, R146.reuse, R76 ;  /* 0x00000092944c723c */ /* 0x080fe8000004184c */
[----:B--2---:R-:W-:Y:S01]  /*a0c0*/  FFMA.FTZ R0, R0, R139, R208 ;  /* 0x0000008b00007223 */ /* 0x004fe200000100d0 */
[----:B------:R-:W-:Y:S01]  /*a0d0*/  F2FP.BF16.PACK_AB R208, R205, R198 ;  /* 0x000000c6cdd0723e */ /* 0x000fe200000010ff */
[----:B------:R-:W1:Y:S02]  /*a0e0*/  MUFU.EX2 R139, R169 ;  /* 0x000000a9008b7308 */ /* 0x000e640000000800 */
[C---:B------:R-:W-:Y:S01]  /*a0f0*/  HMMA.16816.F32.BF16 R80, R140.reuse, R146, R80 ;  /* 0x000000928c50723c */ /* 0x040fe20000041850 */
[----:B------:R-:W2:Y:S03]  /*a100*/  LDSM.16.MT88.4 R144, [R226+0x2900] ;  /* 0x00290000e290783b */ /* 0x000ea60000004200 */
[----:B------:R-:W-:Y:S01]  /*a110*/  FADD.FTZ R0, R209, R0 ;  /* 0x00000000d1007221 */ /* 0x000fe20000010000 */
[----:B---3--:R-:W-:Y:S03]  /*a120*/  F2FP.BF16.PACK_AB R209, R245, R246 ;  /* 0x000000f6f5d1723e */ /* 0x008fe600000010ff */
[----:B------:R-:W-:Y:S04]  /*a130*/  FADD.FTZ R0, R211, R0 ;  /* 0x00000000d3007221 */ /* 0x000fe80000010000 */
[----:B------:R-:W-:Y:S02]  /*a140*/  FADD.FTZ R0, R212, R0 ;  /* 0x00000000d4007221 */ /* 0x000fe40000010000 */
[----:B------:R-:W-:Y:S02]  /*a150*/  LDSM.16.MT88.4 R212, [R225+0x3900] ;  /* 0x00390000e1d4783b */ /* 0x000fe40000004200 */
[----:B------:R-:W-:Y:S02]  /*a160*/  FADD.FTZ R137, R164, R0 ;  /* 0x00000000a4897221 */ /* 0x000fe40000010000 */
[----:B------:R-:W-:Y:S02]  /*a170*/  FADD.FTZ R0, R175, R133 ;  /* 0x00000085af007221 */ /* 0x000fe40000010000 */
[----:B------:R-:W-:Y:S02]  /*a180*/  FADD.FTZ R133, R173, R2 ;  /* 0x00000002ad857221 */ /* 0x000fe40000010000 */
[----:B------:R-:W-:Y:S01]  /*a190*/  FADD.FTZ R2, R176, R0 ;  /* 0x00000000b0027221 */ /* 0x000fe20000010000 */
[----:B------:R-:W-:Y:S01]  /*a1a0*/  MOV R176, R201 ;  /* 0x000000c900b07202 */ /* 0x000fe20000000f00 */
[----:B------:R-:W-:Y:S01]  /*a1b0*/  IMAD.MOV.U32 R0, RZ, RZ, R200 ;  /* 0x000000ffff007224 */ /* 0x000fe200078e00c8 */
[----:B-1----:R-:W-:Y:S01]  /*a1c0*/  F2FP.BF16.PACK_AB R211, R138, R139 ;  /* 0x0000008b8ad3723e */ /* 0x002fe200000010ff */
[----:B------:R-:W-:Y:S01]  /*a1d0*/  FADD.FTZ R137, R165, R137 ;  /* 0x00000089a5897221 */ /* 0x000fe20000010000 */
[-C--:B--2---:R-:W-:Y:S08]  /*a1e0*/  HMMA.16816.F32.BF16 R84, R140, R144.reuse, R84 ;  /* 0x000000908c54723c */ /* 0x084ff00000041854 */
        /* <DEDUP_REMOVED lines=10> */
[C---:B------:R-:W-:Y:S07]  /*a290*/  HMMA.16816.F32.BF16 R120, R148.reuse, R144, R120 ;  /* 0x000000909478723c */ /* 0x040fee0000041878 */
[----:B------:R-:W-:Y:S01]  /*a2a0*/  F2FP.BF16.PACK_AB R144, R168, R200 ;  /* 0x000000c8a890723e */ /* 0x000fe200000010ff */
[-C--:B------:R-:W-:Y:S01]  /*a2b0*/  HMMA.16816.F32.BF16 R124, R148, R146.reuse, R124 ;  /* 0x00000092947c723c */ /* 0x080fe2000004187c */
[----:B------:R-:W1:Y:S03]  /*a2c0*/  LDSM.16.MT88.4 R148, [R225+0x1100] ;  /* 0x00110000e194783b */ /* 0x000e660000004200 */
[----:B------:R-:W-:Y:S04]  /*a2d0*/  F2FP.BF16.PACK_AB R145, R248, R247 ;  /* 0x000000f7f891723e */ /* 0x000fe800000010ff */
[----:B------:R-:W-:Y:S07]  /*a2e0*/  HMMA.16816.F32.BF16 R128, R140, R146, R128 ;  /* 0x000000928c80723c */ /* 0x000fee0000041880 */
[----:B------:R-:W-:Y:S02]  /*a2f0*/  F2FP.BF16.PACK_AB R141, R166, R202 ;  /* 0x000000caa68d723e */ /* 0x000fe400000010ff */
[----:B------:R-:W-:Y:S01]  /*a300*/  F2FP.BF16.PACK_AB R140, R167, R206 ;  /* 0x000000cea78c723e */ /* 0x000fe200000010ff */
[----:B------:R-:W-:Y:S02]  /*a310*/  LDSM.16.MT88.4 R200, [R227+0x1900] ;  /* 0x00190000e3c8783b */ /* 0x000fe40000004200 */
[----:B------:R-:W-:Y:S02]  /*a320*/  F2FP.BF16.PACK_AB R142, R192, R196 ;  /* 0x000000c4c08e723e */ /* 0x000fe400000010ff */
[----:B------:R-:W-:Y:S02]  /*a330*/  F2FP.BF16.PACK_AB R143, R190, R195 ;  /* 0x000000c3be8f723e */ /* 0x000fe400000010ff */
[----:B------:R-:W-:Y:S02]  /*a340*/  F2FP.BF16.PACK_AB R146, R189, R194 ;  /* 0x000000c2bd92723e */ /* 0x000fe400000010ff */
[----:B------:R-:W-:Y:S03]  /*a350*/  F2FP.BF16.PACK_AB R147, R250, R249 ;  /* 0x000000f9fa93723e */ /* 0x000fe600000010ff */
[-C--:B-1----:R-:W-:Y:S08]  /*a360*/  HMMA.16816.F32.BF16 R4, R140, R148.reuse, R4 ;  /* 0x000000948c04723c */ /* 0x082ff00000041804 */
[C---:B------:R-:W-:Y:S08]  /*a370*/  HMMA.16816.F32.BF16 R8, R144.reuse, R148, R8 ;  /* 0x000000949008723c */ /* 0x040ff00000041808 */
[-C--:B------:R-:W-:Y:S08]  /*a380*/  HMMA.16816.F32.BF16 R12, R144, R150.reuse, R12 ;  /* 0x00000096900c723c */ /* 0x080ff0000004180c */
[C---:B------:R-:W-:Y:S01]  /*a390*/  HMMA.16816.F32.BF16 R16, R140.reuse, R150, R16 ;  /* 0x000000968c10723c */ /* 0x040fe20000041810 */
[----:B------:R-:W1:Y:S07]  /*a3a0*/  LDSM.16.MT88.4 R148, [R225+0x3100] ;  /* 0x00310000e194783b */ /* 0x000e6e0000004200 */
[-C--:B------:R-:W-:Y:S08]  /*a3b0*/  HMMA.16816.F32.BF16 R20, R140, R152.reuse, R20 ;  /* 0x000000988c14723c */ /* 0x080ff00000041814 */
[C---:B------:R-:W-:Y:S08]  /*a3c0*/  HMMA.16816.F32.BF16 R24, R144.reuse, R152, R24 ;  /* 0x000000989018723c */ /* 0x040ff00000041818 */
[-C--:B------:R-:W-:Y:S08]  /*a3d0*/  HMMA.16816.F32.BF16 R28, R144, R154.reuse, R28 ;  /* 0x0000009a901c723c */ /* 0x080ff0000004181c */
[C---:B------:R-:W-:Y:S01]  /*a3e0*/  HMMA.16816.F32.BF16 R32, R140.reuse, R154, R32 ;  /* 0x0000009a8c20723c */ /* 0x040fe20000041820 */
[----:B------:R-:W2:Y:S07]  /*a3f0*/  LDSM.16.MT88.4 R152, [R226+0x3100] ;  /* 0x00310000e298783b */ /* 0x000eae0000004200 */
[-C--:B------:R-:W-:Y:S08]  /*a400*/  HMMA.16816.F32.BF16 R36, R140, R156.reuse, R36 ;  /* 0x0000009c8c24723c */ /* 0x080ff00000041824 */
[C---:B------:R-:W-:Y:S08]  /*a410*/  HMMA.16816.F32.BF16 R40, R144.reuse, R156, R40 ;  /* 0x0000009c9028723c */ /* 0x040ff00000041828 */
[-C--:B------:R-:W-:Y:S08]  /*a420*/  HMMA.16816.F32.BF16 R44, R144, R158.reuse, R44 ;  /* 0x0000009e902c723c */ /* 0x080ff0000004182c */
[C---:B------:R-:W-:Y:S01]  /*a430*/  HMMA.16816.F32.BF16 R48, R140.reuse, R158, R48 ;  /* 0x0000009e8c30723c */ /* 0x040fe20000041830 */
[----:B------:R-:W3:Y:S07]  /*a440*/  LDSM.16.MT88.4 R156, [R228+0x3100] ;  /* 0x00310000e49c783b */ /* 0x000eee0000004200 */
[-C--:B------:R-:W-:Y:S08]  /*a450*/  HMMA.16816.F32.BF16 R52, R140, R160.reuse, R52 ;  /* 0x000000a08c34723c */ /* 0x080ff00000041834 */
[C---:B------:R-:W-:Y:S08]  /*a460*/  HMMA.16816.F32.BF16 R56, R144.reuse, R160, R56 ;  /* 0x000000a09038723c */ /* 0x040ff00000041838 */
[-C--:B------:R-:W-:Y:S08]  /*a470*/  HMMA.16816.F32.BF16 R60, R144, R162.reuse, R60 ;  /* 0x000000a2903c723c */ /* 0x080ff0000004183c */
[C---:B------:R-:W-:Y:S01]  /*a480*/  HMMA.16816.F32.BF16 R64, R140.reuse, R162, R64 ;  /* 0x000000a28c40723c */ /* 0x040fe20000041840 */
[----:B------:R-:W4:Y:S07]  /*a490*/  LDSM.16.MT88.4 R160, [R227+0x3100] ;  /* 0x00310000e3a0783b */ /* 0x000f2e0000004200 */
[-C--:B-1----:R-:W-:Y:S08]  /*a4a0*/  HMMA.16816.F32.BF16 R68, R140, R148.reuse, R68 ;  /* 0x000000948c44723c */ /* 0x082ff00000041844 */
[C---:B------:R-:W-:Y:S08]  /*a4b0*/  HMMA.16816.F32.BF16 R72, R144.reuse, R148, R72 ;  /* 0x000000949048723c */ /* 0x040ff00000041848 */
[-C--:B------:R-:W-:Y:S08]  /*a4c0*/  HMMA.16816.F32.BF16 R76, R144, R150.reuse, R76 ;  /* 0x00000096904c723c */ /* 0x080ff0000004184c */
[C---:B------:R-:W-:Y:S08]  /*a4d0*/  HMMA.16816.F32.BF16 R80, R140.reuse, R150, R80 ;  /* 0x000000968c50723c */ /* 0x040ff00000041850 */
[-C--:B--2---:R-:W-:Y:S08]  /*a4e0*/  HMMA.16816.F32.BF16 R84, R140, R152.reuse, R84 ;  /* 0x000000988c54723c */ /* 0x084ff00000041854 */
[C---:B------:R-:W-:Y:S08]  /*a4f0*/  HMMA.16816.F32.BF16 R88, R144.reuse, R152, R88 ;  /* 0x000000989058723c */ /* 0x040ff00000041858 */
[-C--:B------:R-:W-:Y:S08]  /*a500*/  HMMA.16816.F32.BF16 R92, R144, R154.reuse, R92 ;  /* 0x0000009a905c723c */ /* 0x080ff0000004185c */
[C---:B------:R-:W-:Y:S01]  /*a510*/  HMMA.16816.F32.BF16 R96, R140.reuse, R154, R96 ;  /* 0x0000009a8c60723c */ /* 0x040fe20000041860 */
[----:B------:R-:W1:Y:S07]  /*a520*/  LDSM.16.MT88.4 R152, [R225+0x1900] ;  /* 0x00190000e198783b */ /* 0x000e6e0000004200 */
[-C--:B---3--:R-:W-:Y:S08]  /*a530*/  HMMA.16816.F32.BF16 R100, R140, R156.reuse, R100 ;  /* 0x0000009c8c64723c */ /* 0x088ff00000041864 */
[C---:B------:R-:W-:Y:S07]  /*a540*/  HMMA.16816.F32.BF16 R104, R144.reuse, R156, R104 ;  /* 0x0000009c9068723c */ /* 0x040fee0000041868 */
[----:B------:R-:W-:Y:S01]  /*a550*/  MOV R157, R168 ;  /* 0x000000a8009d7202 */ /* 0x000fe20000000f00 */
[-C--:B------:R-:W-:Y:S01]  /*a560*/  HMMA.16816.F32.BF16 R108, R144, R158.reuse, R108 ;  /* 0x0000009e906c723c */ /* 0x080fe2000004186c */
[----:B------:R-:W2:Y:S07]  /*a570*/  LDSM.16.MT88.4 R168, [R226+0x1900] ;  /* 0x00190000e2a8783b */ /* 0x000eae0000004200 */
[C---:B------:R-:W-:Y:S08]  /*a580*/  HMMA.16816.F32.BF16 R112, R140.reuse, R158, R112 ;  /* 0x0000009e8c70723c */ /* 0x040ff00000041870 */
[-C--:B----4-:R-:W-:Y:S08]  /*a590*/  HMMA.16816.F32.BF16 R116, R140, R160.reuse, R116 ;  /* 0x000000a08c74723c */ /* 0x090ff00000041874 */
[C---:B------:R-:W-:Y:S08]  /*a5a0*/  HMMA.16816.F32.BF16 R120, R144.reuse, R160, R120 ;  /* 0x000000a09078723c */ /* 0x040ff00000041878 */
[-C--:B------:R-:W-:Y:S08]  /*a5b0*/  HMMA.16816.F32.BF16 R124, R144, R162.reuse, R124 ;  /* 0x000000a2907c723c */ /* 0x080ff0000004187c */
[----:B------:R-:W-:Y:S07]  /*a5c0*/  HMMA.16816.F32.BF16 R128, R140, R162, R128 ;  /* 0x000000a28c80723c */ /* 0x000fee0000041880 */
[----:B------:R-:W-:Y:S02]  /*a5d0*/  F2FP.BF16.PACK_AB R140, R179, R178 ;  /* 0x000000b2b38c723e */ /* 0x000fe400000010ff */
[----:B------:R-:W-:Y:S03]  /*a5e0*/  F2FP.BF16.PACK_AB R142, R176, R182 ;  /* 0x000000b6b08e723e */ /* 0x000fe600000010ff */
[----:B------:R-:W-:Y:S02]  /*a5f0*/  F2FP.BF16.PACK_AB R141, R183, R180 ;  /* 0x000000b4b78d723e */ /* 0x000fe400000010ff */
[----:B------:R-:W-:Y:S02]  /*a600*/  F2FP.BF16.PACK_AB R143, R210, R207 ;  /* 0x000000cfd28f723e */ /* 0x000fe400000010ff */
[----:B------:R-:W-:Y:S05]  /*a610*/  F2FP.BF16.PACK_AB R210, R251, R252 ;  /* 0x000000fcfbd2723e */ /* 0x000fea00000010ff */
[-C--:B-1----:R-:W-:Y:S01]  /*a620*/  HMMA.16816.F32.BF16 R148, R140, R152.reuse, R4 ;  /* 0x000000988c94723c */ /* 0x082fe20000041804 */
[----:B------:R-:W1:Y:S07]  /*a630*/  LDSM.16.MT88.4 R4, [R227+0x3900] ;  /* 0x00390000e304783b */ /* 0x000e6e0000004200 */
[C---:B------:R-:W-:Y:S07]  /*a640*/  HMMA.16816.F32.BF16 R144, R208.reuse, R152, R8 ;  /* 0x00000098d090723c */ /* 0x040fee0000041808 */
[----:B------:R-:W-:Y:S02]  /*a650*/  MOV R9, R157 ;  /* 0x0000009d00097202 */ /* 0x000fe40000000f00 */
[-C--:B------:R-:W-:Y:S03]  /*a660*/  HMMA.16816.F32.BF16 R156, R208, R154.reuse, R12 ;  /* 0x0000009ad09c723c */ /* 0x080fe6000004180c */
[----:B------:R-:W-:Y:S02]  /*a670*/  MOV R10, R166 ;  /* 0x000000a6000a7202 */ /* 0x000fe40000000f00 */
[----:B------:R-:W-:Y:S02]  /*a680*/  MOV R11, R167 ;  /* 0x000000a7000b7202 */ /* 0x000fe40000000f00 */
[----:B------:R-:W-:Y:S01]  /*a690*/  MOV R15, R177 ;  /* 0x000000b1000f7202 */ /* 0x000fe20000000f00 */
[C---:B------:R-:W-:Y:S04]  /*a6a0*/  HMMA.16816.F32.BF16 R152, R140.reuse, R154, R16 ;  /* 0x0000009a8c98723c */ /* 0x040fe80000041810 */
[----:B------:R-:W-:Y:S01]  /*a6b0*/  MOV R14, R176 ;  /* 0x000000b0000e7202 */ /* 0x000fe20000000f00 */
[----:B------:R-:W-:Y:S01]  /*a6c0*/  IMAD.MOV.U32 R13, RZ, RZ, R207 ;  /* 0x000000ffff0d7224 */ /* 0x000fe200078e00cf */
[----:B------:R-:W-:Y:S02]  /*a6d0*/  MOV R12, R182 ;  /* 0x000000b6000c7202 */ /* 0x000fe40000000f00 */
[-C--:B--2---:R-:W-:Y:S04]  /*a6e0*/  HMMA.16816.F32.BF16 R164, R140, R168.reuse, R20 ;  /* 0x000000a88ca4723c */ /* 0x084fe80000041814 */
[----:B------:R-:W-:Y:S02]  /*a6f0*/  MOV R19, R205 ;  /* 0x000000cd00137202 */ /* 0x000fe40000000f00 */
[----:B------:R-:W-:Y:S02]  /*a700*/  MOV R18, R183 ;  /* 0x000000b700127202 */ /* 0x000fe40000000f00 */
[C---:B------:R-:W-:Y:S04]  /*a710*/  HMMA.16816.F32.BF16 R160, R208.reuse, R168, R24 ;  /* 0x000000a8d0a0723c */ /* 0x040fe80000041818 */
[----:B------:R-:W-:Y:S02]  /*a720*/  MOV R17, R179 ;  /* 0x000000b300117202 */ /* 0x000fe40000000f00 */
[----:B------:R-:W-:Y:S01]  /*a730*/  MOV R16, R198 ;  /* 0x000000c600107202 */ /* 0x000fe20000000f00 */
[----:B------:R-:W-:Y:S01]  /*a740*/  IMAD.MOV.U32 R25, RZ, RZ, R195 ;  /* 0x000000ffff197224 */ /* 0x000fe200078e00c3 */
[-C--:B------:R-:W-:Y:S04]  /*a750*/  HMMA.16816.F32.BF16 R172, R208, R170.reuse, R28 ;  /* 0x000000aad0ac723c */ /* 0x080fe8000004181c */
[----:B------:R-:W-:Y:S02]  /*a760*/  MOV R23, R180 ;  /* 0x000000b400177202 */ /* 0x000fe40000000f00 */
[----:B------:R-:W-:Y:S02]  /*a770*/  MOV R22, R178 ;  /* 0x000000b200167202 */ /* 0x000fe40000000f00 */
[C---:B------:R-:W-:Y:S04]  /*a780*/  HMMA.16816.F32.BF16 R168, R140.reuse, R170, R32 ;  /* 0x000000aa8ca8723c */ /* 0x040fe80000041820 */
[----:B------:R-:W-:Y:S02]  /*a790*/  MOV R28, R181 ;  /* 0x000000b5001c7202 */ /* 0x000fe40000000f00 */
[----:B------:R-:W-:Y:S02]  /*a7a0*/  MOV R20, R190 ;  /* 0x000000be00147202 */ /* 0x000fe40000000f00 */
[-C--:B------:R-:W-:Y:S04]  /*a7b0*/  HMMA.16816.F32.BF16 R180, R140, R184.reuse, R36 ;  /* 0x000000b88cb4723c */ /* 0x080fe80000041824 */
[----:B------:R-:W-:Y:S02]  /*a7c0*/  MOV R21, R189 ;  /* 0x000000bd00157202 */ /* 0x000fe40000000f00 */
[----:B------:R-:W-:Y:S02]  /*a7d0*/  MOV R31, R9 ;  /* 0x00000009001f7202 */ /* 0x000fe40000000f00 */
[C---:B------:R-:W-:Y:S04]  /*a7e0*/  HMMA.16816.F32.BF16 R176, R208.reuse, R184, R40 ;  /* 0x000000b8d0b0723c */ /* 0x040fe80000041828 */
[----:B------:R-:W-:Y:S02]  /*a7f0*/  MOV R30, R10 ;  /* 0x0000000a001e7202 */ /* 0x000fe40000000f00 */
[----:B------:R-:W-:Y:S02]  /*a800*/  MOV R33, R191 ;  /* 0x000000bf00217202 */ /* 0x000fe40000000f00 */
[----:B------:R-:W-:Y:S02]  /*a810*/  MOV R10, R188 ;  /* 0x000000bc000a7202 */ /* 0x000fe40000000f00 */
[-C--:B------:R-:W-:Y:S03]  /*a820*/  HMMA.16816.F32.BF16 R188, R208, R186.reuse, R44 ;  /* 0x000000bad0bc723c */ /* 0x080fe6000004182c */
[----:B------:R-:W-:Y:S01]  /*a830*/  MOV R24, R196 ;  /* 0x000000c400187202 */ /* 0x000fe20000000f00 */
[----:B------:R-:W-:Y:S01]  /*a840*/  FADD.FTZ R2, R33, R2 ;  /* 0x0000000221027221 */ /* 0x000fe20000010000 */
[----:B------:R-:W-:Y:S01]  /*a850*/  MOV R26, R194 ;  /* 0x000000c2001a7202 */ /* 0x000fe20000000f00 */
[----:B------:R-:W-:Y:S01]  /*a860*/  FADD.FTZ R10, R10, R132 ;  /* 0x000000840a0a7221 */ /* 0x000fe20000010000 */
[----:B------:R-:W-:Y:S01]  /*a870*/  MOV R27, R192 ;  /* 0x000000c0001b7202 */ /* 0x000fe20000000f00 */
[C---:B------:R-:W-:Y:S04]  /*a880*/  HMMA.16816.F32.BF16 R184, R140.reuse, R186, R48 ;  /* 0x000000ba8cb8723c */ /* 0x040fe80000041830 */
[----:B------:R-:W-:Y:S02]  /*a890*/  MOV R29, R11 ;  /* 0x0000000b001d7202 */ /* 0x000fe40000000f00 */
[----:B------:R-:W-:Y:S02]  /*a8a0*/  MOV R11, R0 ;  /* 0x00000000000b7202 */ /* 0x000fe40000000f00 */
[----:B------:R-:W-:Y:S04]  /*a8b0*/  MOV R9, R199 ;  /* 0x000000c700097202 */ /* 0x000fe80000000f00 */
[----:B------:R-:W-:Y:S02]  /*a8c0*/  MOV R0, R197 ;  /* 0x000000c500007202 */ /* 0x000fe40000000f00 */
[-C--:B------:R-:W-:Y:S03]  /*a8d0*/  HMMA.16816.F32.BF16 R196, R140, R200.reuse, R52 ;  /* 0x000000c88cc4723c */ /* 0x080fe60000041834 */
[----:B------:R-:W-:Y:S01]  /*a8e0*/  MOV R8, R193 ;  /* 0x000000c100087202 */ /* 0x000fe20000000f00 */
[----:B------:R-:W-:Y:S01]  /*a8f0*/  FADD.FTZ R0, R0, R133 ;  /* 0x0000008500007221 */ /* 0x000fe20000010000 */
[----:B------:R-:W-:Y:S02]  /*a900*/  MOV R35, R206 ;  /* 0x000000ce00237202 */ /* 0x000fe40000000f00 */
[----:B------:R-:W-:Y:S01]  /*a910*/  MOV R34, R204 ;  /* 0x000000cc00227202 */ /* 0x000fe20000000f00 */
[C---:B------:R-:W-:Y:S04]  /*a920*/  HMMA.16816.F32.BF16 R192, R208.reuse, R200, R56 ;  /* 0x000000c8d0c0723c */ /* 0x040fe80000041838 */
[----:B------:R-:W-:Y:S01]  /*a930*/  FADD.FTZ R2, R35, R2 ;  /* 0x0000000223027221 */ /* 0x000fe20000010000 */
[----:B------:R-:W-:Y:S01]  /*a940*/  MOV R133, R135 ;  /* 0x0000008700857202 */ /* 0x000fe20000000f00 */
[----:B------:R-:W-:Y:S01]  /*a950*/  FADD.FTZ R9, R9, R0 ;  /* 0x0000000009097221 */ /* 0x000fe20000010000 */
[----:B------:R-:W-:Y:S01]  /*a960*/  MOV R132, R136 ;  /* 0x0000008800847202 */ /* 0x000fe20000000f00 */
[-C--:B------:R-:W-:Y:S04]  /*a970*/  HMMA.16816.F32.BF16 R204, R208, R202.reuse, R60 ;  /* 0x000000cad0cc723c */ /* 0x080fe8000004183c */
[----:B------:R-:W-:Y:S02]  /*a980*/  FADD.FTZ R0, R28, R10 ;  /* 0x0000000a1c007221 */ /* 0x000fe40000010000 */
[----:B------:R-:W-:Y:S02]  /*a990*/  FADD.FTZ R11, R11, R9 ;  /* 0x000000090b0b7221 */ /* 0x000fe40000010000 */
[C---:B------:R-:W-:Y:S04]  /*a9a0*/  HMMA.16816.F32.BF16 R200, R140.reuse, R202, R64 ;  /* 0x000000ca8cc8723c */ /* 0x040fe80000041840 */
[----:B------:R-:W-:Y:S02]  /*a9b0*/  FADD.FTZ R9, R29, R2 ;  /* 0x000000021d097221 */ /* 0x000fe40000010000 */
[----:B------:R-:W-:Y:S01]  /*a9c0*/  FADD.FTZ R8, R8, R137 ;  /* 0x0000008908087221 */ /* 0x000fe20000010000 */
[----:B------:R-:W-:Y:S01]  /*a9d0*/  MOV R137, R134 ;  /* 0x0000008600897202 */ /* 0x000fe20000000f00 */
[-C--:B------:R-:W-:Y:S04]  /*a9e0*/  HMMA.16816.F32.BF16 R68, R140, R212.reuse, R68 ;  /* 0x000000d48c44723c */ /* 0x080fe80000041844 */
[----:B------:R-:W-:Y:S04]  /*a9f0*/  FADD.FTZ R8, R34, R8 ;  /* 0x0000000822087221 */ /* 0x000fe80000010000 */
[C---:B------:R-:W-:Y:S04]  /*aa00*/  HMMA.16816.F32.BF16 R72, R208.reuse, R212, R72 ;  /* 0x000000d4d048723c */ /* 0x040fe80000041848 */
[----:B------:R-:W-:Y:S02]  /*aa10*/  FADD.FTZ R10, R247, R8 ;  /* 0x00000008f70a7221 */ /* 0x000fe40000010000 */
[----:B------:R-:W-:Y:S02]  /*aa20*/  FADD.FTZ R8, R30, R0 ;  /* 0x000000001e087221 */ /* 0x000fe40000010000 */
[-C--:B------:R-:W-:Y:S04]  /*aa30*/  HMMA.16816.F32.BF16 R76, R208, R214.reuse, R76 ;  /* 0x000000d6d04c723c */ /* 0x080fe8000004184c */
[----:B------:R-:W-:Y:S02]  /*aa40*/  FADD.FTZ R0, R24, R9 ;  /* 0x0000000918007221 */ /* 0x000fe40000010000 */
[----:B------:R-:W-:Y:S02]  /*aa50*/  FADD.FTZ R2, R248, R10 ;  /* 0x0000000af8027221 */ /* 0x000fe40000010000 */
[C---:B------:R-:W-:Y:S04]  /*aa60*/  HMMA.16816.F32.BF16 R80, R140.reuse, R214, R80 ;  /* 0x000000d68c50723c */ /* 0x040fe80000041850 */
[----:B------:R-:W-:Y:S02]  /*aa70*/  FADD.FTZ R10, R25, R8 ;  /* 0x00000008190a7221 */ /* 0x000fe40000010000 */
[----:B------:R-:W-:Y:S02]  /*aa80*/  FADD.FTZ R9, R27, R0 ;  /* 0x000000001b097221 */ /* 0x000fe40000010000 */
[-C--:B------:R-:W-:Y:S04]  /*aa90*/  HMMA.16816.F32.BF16 R84, R140, R216.reuse, R84 ;  /* 0x000000d88c54723c */ /* 0x080fe80000041854 */
[----:B------:R-:W-:Y:S04]  /*aaa0*/  FADD.FTZ R9, R22, R9 ;  /* 0x0000000916097221 */ /* 0x000fe80000010000 */
[C---:B------:R-:W-:Y:S08]  /*aab0*/  HMMA.16816.F32.BF16 R88, R208.reuse, R216, R88 ;  /* 0x000000d8d058723c */ /* 0x040ff00000041858 */
[-C--:B------:R-:W-:Y:S08]  /*aac0*/  HMMA.16816.F32.BF16 R92, R208, R218.reuse, R92 ;  /* 0x000000dad05c723c */ /* 0x080ff0000004185c */
[C---:B------:R-:W-:Y:S08]  /*aad0*/  HMMA.16816.F32.BF16 R96, R140.reuse, R218, R96 ;  /* 0x000000da8c60723c */ /* 0x040ff00000041860 */
[-C--:B------:R-:W-:Y:S08]  /*aae0*/  HMMA.16816.F32.BF16 R100, R140, R220.reuse, R100 ;  /* 0x000000dc8c64723c */ /* 0x080ff00000041864 */
[C---:B------:R-:W-:Y:S08]  /*aaf0*/  HMMA.16816.F32.BF16 R104, R208.reuse, R220, R104 ;  /* 0x000000dcd068723c */ /* 0x040ff00000041868 */
[-C--:B------:R-:W-:Y:S08]  /*ab00*/  HMMA.16816.F32.BF16 R108, R208, R222.reuse, R108 ;  /* 0x000000ded06c723c */ /* 0x080ff0000004186c */
[C---:B------:R-:W-:Y:S08]  /*ab10*/  HMMA.16816.F32.BF16 R112, R140.reuse, R222, R112 ;  /* 0x000000de8c70723c */ /* 0x040ff00000041870 */
[-C--:B-1----:R-:W-:Y:S08]  /*ab20*/  HMMA.16816.F32.BF16 R116, R140, R4.reuse, R116 ;  /* 0x000000048c74723c */ /* 0x082ff00000041874 */
[C---:B------:R-:W-:Y:S07]  /*ab30*/  HMMA.16816.F32.BF16 R120, R208.reuse, R4, R120 ;  /* 0x00000004d078723c */ /* 0x040fee0000041878 */
[----:B------:R-:W-:Y:S01]  /*ab40*/  FADD.FTZ R4, R31, R11 ;  /* 0x0000000b1f047221 */ /* 0x000fe20000010000 */
[-C--:B------:R-:W-:Y:S04]  /*ab50*/  HMMA.16816.F32.BF16 R124, R208, R6.reuse, R124 ;  /* 0x00000006d07c723c */ /* 0x080fe8000004187c */
        /* <DEDUP_REMOVED lines=17> */
[----:B------:R1:W-:Y:S01]  /*ac70*/  STL [R1], R5 ;  /* 0x0000000501007387 */ /* 0x0003e20000100800 */
[----:B------:R-:W-:Y:S02]  /*ac80*/  FADD.FTZ R2, R251, R2 ;  /* 0x00000002fb027221 */ /* 0x000fe40000010000 */
[----:B------:R-:W-:Y:S02]  /*ac90*/  FADD.FTZ R4, R15, R4 ;  /* 0x000000040f047221 */ /* 0x000fe40000010000 */
[----:B------:R-:W-:Y:S03]  /*aca0*/  FADD.FTZ R0, R139, R7 ;  /* 0x000000078b007221 */ /* 0x000fe60000010000 */
[----:B------:R1:W-:Y:S01]  /*acb0*/  STL [R1+0x8], R4 ;  /* 0x0000080401007387 */ /* 0x0003e20000100800 */
[----:B------:R-:W-:Y:S01]  /*acc0*/  FADD.FTZ R0, R138, R0 ;  /* 0x000000008a007221 */ /* 0x000fe20000010000 */
[----:B------:R-:W-:Y:S02]  /*acd0*/  MOV R138, R3 ;  /* 0x00000003008a7202 */ /* 0x000fe40000000f00 */
[----:B------:R1:W-:Y:S04]  /*ace0*/  STL [R1+0x4], R2 ;  /* 0x0000040201007387 */ /* 0x0003e80000100800 */
[----:B------:R1:W-:Y:S01]  /*acf0*/  STL [R1+0xc], R0 ;  /* 0x00000c0001007387 */ /* 0x0003e20000100800 */
[----:B------:R-:W-:-:S05]  /*ad00*/  @P1 BRA `(.L_x_646) ;  /* 0xffffb19000001947 */ /* 0x000fca000383ffff */
.L_x_645:
[----:B-1----:R-:W3:Y:S04]  /*ad10*/  LDL.LU R5, [R1] ;  /* 0x0000000001057983 */ /* 0x002ee80000300800 */
[----:B------:R-:W4:Y:S04]  /*ad20*/  LDL.LU R4, [R1+0x8] ;  /* 0x0000080001047983 */ /* 0x000f280000300800 */
[----:B--2---:R-:W2:Y:S04]  /*ad30*/  LDL.LU R2, [R1+0x4] ;  /* 0x0000040001027983 */ /* 0x004ea80000300800 */
[----:B------:R-:W2:Y:S04]  /*ad40*/  LDL.LU R0, [R1+0xc] ;  /* 0x00000c0001007983 */ /* 0x000ea80000300800 */
[----:B------:R-:W2:Y:S01]  /*ad50*/  LDL.LU R11, [R1+0x54] ;  /* 0x00005400010b7983 */ /* 0x000ea20000300800 */
[----:B------:R-:W-:-:S03]  /*ad60*/  MOV R138, c[0x0][0x4e8] ;  /* 0x00013a00008a7a02 */ /* 0x000fc60000000f00 */
[----:B------:R-:W2:Y:S01]  /*ad70*/  LDL.LU R139, [R1+0x58] ;  /* 0x00005800018b7983 */ /* 0x000ea20000300800 */
[----:B------:R-:W-:-:S03]  /*ad80*/  ISETP.NE.AND P0, PT, R138, 0x1, PT ;  /* 0x000000018a00780c */ /* 0x000fc60003f05270 */
[----:B------:R-:W1:Y:S04]  /*ad90*/  S2R R6, SR_CTAID.Y ;  /* 0x0000000000067919 */ /* 0x000e680000002600 */
[----:B------:R-:W1:Y:S02]  /*ada0*/  S2R R9, SR_TID.X ;  /* 0x0000000000097919 */ /* 0x000e640000002100 */
[----:B-1----:R-:W-:Y:S01]  /*adb0*/  IMAD.WIDE.U32 R18, R6, c[0x0][0x490], RZ ;  /* 0x0001240006127a25 */ /* 0x002fe200078e00ff */
[----:B------:R-:W-:-:S03]  /*adc0*/  SHF.R.S32.HI R137, RZ, 0x1f, R9 ;  /* 0x0000001fff897819 */ /* 0x000fc60000011409 */
[----:B------:R-:W-:Y:S01]  /*add0*/  IMAD.WIDE.U32 R20, R6, c[0x0][0x3e8], RZ ;  /* 0x0000fa0006147a25 */ /* 0x000fe200078e00ff */
[----:B------:R-:W-:Y:S06]  /*ade0*/  BAR.SYNC.DEFER_BLOCKING 0x1, 0x80 ;  /* 0x0042000000007b1d */ /* 0x000fec0000010000 */
[----:B---3--:R-:W1:Y:S04]  /*adf0*/  SHFL.BFLY PT, R12, R5, 0x2, 0x1f ;  /* 0x0c401f00050c7f89 */ /* 0x008e6800000e0000 */
[----:B----4-:R-:W3:Y:S04]  /*ae00*/  SHFL.BFLY PT, R10, R4, 0x2, 0x1f ;  /* 0x0c401f00040a7f89 */ /* 0x010ee800000e0000 */
[----:B--2---:R-:W2:Y:S04]  /*ae10*/  SHFL.BFLY PT, R8, R2, 0x2, 0x1f ;  /* 0x0c401f0002087f89 */ /* 0x004ea800000e0000 */
[----:B------:R-:W4:Y:S01]  /*ae20*/  SHFL.BFLY PT, R7, R0, 0x2, 0x1f ;  /* 0x0c401f0000077f89 */ /* 0x000f2200000e0000 */
[----:B------:R-:W-:Y:S01]  /*ae30*/  MOV R16, R11 ;  /* 0x0000000b00107202 */ /* 0x000fe20000000f00 */
[----:B-1----:R-:W-:-:S02]  /*ae40*/  FADD.FTZ R12, R12, R5 ;  /* 0x000000050c0c7221 */ /* 0x002fc40000010000 */
[----:B---3--:R-:W-:Y:S02]  /*ae50*/  FADD.FTZ R10, R10, R4 ;  /* 0x000000040a0a7221 */ /* 0x008fe40000010000 */
[----:B--2---:R-:W-:-:S03]  /*ae60*/  FADD.FTZ R8, R8, R2 ;  /* 0x0000000208087221 */ /* 0x004fc60000010000 */
[----:B------:R-:W1:Y:S01]  /*ae70*/  SHFL.BFLY PT, R2, R10, 0x1, 0x1f ;  /* 0x0c201f000a027f89 */ /* 0x000e6200000e0000 */
[----:B----4-:R-:W-:-:S03]  /*ae80*/  FADD.FTZ R7, R7, R0 ;  /* 0x0000000007077221 */ /* 0x010fc60000010000 */
[----:B------:R-:W2:Y:S04]  /*ae90*/  SHFL.BFLY PT, R4, R8, 0x1, 0x1f ;  /* 0x0c201f0008047f89 */ /* 0x000ea800000e0000 */
[----:B------:R-:W3:Y:S04]  /*aea0*/  SHFL.BFLY PT, R0, R12, 0x1, 0x1f ;  /* 0x0c201f000c007f89 */ /* 0x000ee800000e0000 */
[----:B------:R-:W4:Y:S01]  /*aeb0*/  SHFL.BFLY PT, R5, R7, 0x1, 0x1f ;  /* 0x0c201f0007057f89 */ /* 0x000f2200000e0000 */
[----:B-1----:R-:W-:Y:S01]  /*aec0*/  FADD.FTZ R10, R10, R2 ;  /* 0x000000020a0a7221 */ /* 0x002fe20000010000 */
[----:B------:R-:W-:Y:S01]  /*aed0*/  SHF.R.S32.HI R2, RZ, 0x1f, R6 ;  /* 0x0000001fff027819 */ /* 0x000fe20000011406 */
[----:B--2---:R-:W-:-:S03]  /*aee0*/  FADD.FTZ R8, R8, R4 ;  /* 0x0000000408087221 */ /* 0x004fc60000010000 */
[----:B------:R-:W-:Y:S01]  /*aef0*/  FSETP.NE.FTZ.AND P4, PT, R10, RZ, PT ;  /* 0x000000ff0a00720b */ /* 0x000fe20003f95000 */
[C---:B------:R-:W-:Y:S01]  /*af00*/  IMAD R26, R2.reuse, c[0x0][0x490], RZ ;  /* 0x00012400021a7a24 */ /* 0x040fe200078e02ff */
[----:B------:R-:W-:Y:S01]  /*af10*/  MOV R4, RZ ;  /* 0x000000ff00047202 */ /* 0x000fe20000000f00 */
[----:B------:R-:W-:Y:S02]  /*af20*/  IMAD R14, R2, c[0x0][0x3e8], RZ ;  /* 0x0000fa00020e7a24 */ /* 0x000fe400078e02ff */
[----:B------:R-:W-:Y:S01]  /*af30*/  @P0 IMAD.HI.U32 R2, R11, c[0x0][0x4ec], RZ ;  /* 0x00013b000b020a27 */ /* 0x000fe200078e00ff */
[----:B------:R-:W-:-:S03]  /*af40*/  FSETP.NE.FTZ.AND P2, PT, R8, RZ, PT ;  /* 0x000000ff0800720b */ /* 0x000fc60003f55000 */
[----:B---3--:R-:W-:Y:S01]  /*af50*/  FADD.FTZ R12, R12, R0 ;  /* 0x000000000c0c7221 */ /* 0x008fe20000010000 */
[----:B------:R-:W-:Y:S01]  /*af60*/  @P0 SHF.R.U32.HI R16, RZ, c[0x0][0x4f0], R2 ;  /* 0x00013c00ff100a19 */ /* 0x000fe20000011602 */
[----:B----4-:R-:W-:Y:S01]  /*af70*/  FADD.FTZ R7, R7, R5 ;  /* 0x0000000507077221 */ /* 0x010fe20000010000 */
[----:B------:R-:W-:Y:S01]  /*af80*/  MOV R0, RZ ;  /* 0x000000ff00007202 */ /* 0x000fe20000000f00 */
[----:B------:R-:W1:Y:S01]  /*af90*/  @P4 MUFU.RCP R4, R10 ;  /* 0x0000000a00044308 */ /* 0x000e620000001000 */
[----:B------:R-:W-:Y:S01]  /*afa0*/  IADD3 R2, -R16, RZ, RZ ;  /* 0x000000ff10027210 */ /* 0x000fe20007ffe1ff */
[----:B------:R-:W-:Y:S01]  /*afb0*/  IMAD R26, R6, c[0x0][0x494], R26 ;  /* 0x00012500061a7a24 */ /* 0x000fe200078e021a */
[----:B------:R-:W-:Y:S01]  /*afc0*/  FSETP.NE.FTZ.AND P5, PT, R12, RZ, PT ;  /* 0x000000ff0c00720b */ /* 0x000fe20003fb5000 */
[----:B------:R-:W-:Y:S01]  /*afd0*/  IMAD R14, R6, c[0x0][0x3ec], R14 ;  /* 0x0000fb00060e7a24 */ /* 0x000fe200078e020e */
[----:B------:R-:W-:Y:S01]  /*afe0*/  FSETP.NE.FTZ.AND P1, PT, R7, RZ, PT ;  /* 0x000000ff0700720b */ /* 0x000fe20003f35000 */
[----:B------:R-:W-:Y:S01]  /*aff0*/  IMAD R132, R2, c[0x0][0x4e8], R11 ;  /* 0x00013a0002847a24 */ /* 0x000fe200078e020b */
[----:B------:R-:W-:-:S02]  /*b000*/  MOV R2, RZ ;  /* 0x000000ff00027202 */ /* 0x000fc40000000f00 */
[----:B------:R-:W-:Y:S02]  /*b010*/  IADD3 R27, R19, R26, RZ ;  /* 0x0000001a131b7210 */ /* 0x000fe40007ffe0ff */
[----:B------:R-:W-:Y:S02]  /*b020*/  MOV R26, R18 ;  /* 0x00000012001a7202 */ /* 0x000fe40000000f00 */
[----:B------:R-:W2:Y:S01]  /*b030*/  @P2 MUFU.RCP R2, R8 ;  /* 0x0000000800022308 */ /* 0x000ea20000001000 */
[----:B------:R-:W-:-:S07]  /*b040*/  LEA.HI R6, R137, R9, RZ, 0x2 ;  /* 0x0000000989067211 */ /* 0x000fce00078f10ff */
[----:B------:R-:W3:Y:S01]  /*b050*/  @P5 MUFU.RCP R0, R12 ;  /* 0x0000000c00005308 */ /* 0x000ee20000001000 */
[C---:B-1----:R-:W-:Y:S01]  /*b060*/  FMUL.FTZ R151, R4.reuse, R151 ;  /* 0x0000009704977220 */ /* 0x042fe20000410000 */
[----:B------:R-:W-:Y:S01]  /*b070*/  LEA.HI R137, R137, R9, RZ, 0x5 ;  /* 0x0000000989897211 */ /* 0x000fe200078f28ff */
[C---:B------:R-:W-:Y:S01]  /*b080*/  FMUL.FTZ R150, R4.reuse, R150 ;  /* 0x0000009604967220 */ /* 0x040fe20000410000 */
[----:B------:R-:W-:Y:S01]  /*b090*/  IADD3 R15, R21, R14, RZ ;  /* 0x0000000e150f7210 */ /* 0x000fe20007ffe0ff */
[----:B------:R-:W-:Y:S01]  /*b0a0*/  FMUL.FTZ R155, R4, R155 ;  /* 0x0000009b049b7220 */ /* 0x000fe20000410000 */
[----:B------:R-:W-:Y:S01]  /*b0b0*/  LOP3.LUT R5, R137, 0xffffffe0, RZ, 0xc0, !PT ;  /* 0xffffffe089057812 */ /* 0x000fe200078ec0ff */
[----:B--2---:R-:W-:Y:S01]  /*b0c0*/  FMUL.FTZ R39, R2, R92 ;  /* 0x0000005c02277220 */ /* 0x004fe20000410000 */
[----:B------:R-:W-:Y:S01]  /*b0d0*/  LOP3.LUT R17, R6, 0xfffffffc, RZ, 0xc0, !PT ;  /* 0xfffffffc06117812 */ /* 0x000fe200078ec0ff */
[----:B------:R-:W2:Y:S01]  /*b0e0*/  LDL.LU R92, [R1+0x4c] ;  /* 0x00004c00015c7983 */ /* 0x000ea20000300800 */
[----:B------:R-:W-:Y:S01]  /*b0f0*/  FMUL.FTZ R89, R2, R89 ;  /* 0x0000005902597220 */ /* 0x000fe20000410000 */
[----:B------:R-:W-:Y:S01]  /*b100*/  IADD3 R5, -R5, R9, RZ ;  /* 0x0000000905057210 */ /* 0x000fe20007ffe1ff */
[----:B---3--:R-:W-:-:S03]  /*b110*/  FMUL.FTZ R149, R0, R149 ;  /* 0x0000009500957220 */ /* 0x008fc60000410000 */
[----:B------:R-:W-:Y:S01]  /*b120*/  LOP3.LUT P3, RZ, R5, 0x3, RZ, 0xc0, !PT ;  /* 0x0000000305ff7812 */ /* 0x000fe2000786c0ff */
        /* <DEDUP_REMOVED lines=16> */
[C---:B------:R-:W-:Y:S01]  /*b230*/  FMUL.FTZ R53, R0.reuse, R68 ;  /* 0x0000004400357220 */ /* 0x040fe20000410000 */
[----:B------:R-:W-:Y:S01]  /*b240*/  MOV R14, R20 ;  /* 0x00000014000e7202 */ /* 0x000fe20000000f00 */
        /* <DEDUP_REMOVED lines=28> */
[----:B------:R-:W-:Y:S01]  /*b410*/  @P2 MUFU.LG2 R8, R8 ;  /* 0x0000000800082308 */ /* 0x000fe20000000c00 */
[C---:B------:R-:W-:Y:S01]  /*b420*/  FMUL.FTZ R49, R0.reuse, R80 ;  /* 0x0000005000317220 */ /* 0x040fe20000410000 */
[----:B------:R-:W-:Y:S01]  /*b430*/  IADD3 R17, -R17, R9, RZ ;  /* 0x0000000911117210 */ /* 0x000fe20007ffe1ff */
        /* <DEDUP_REMOVED lines=12> */
[----:B------:R-:W-:Y:S01]  /*b500*/  MOV R0, RZ ;  /* 0x000000ff00007202 */ /* 0x000fe20000000f00 */
[----:B------:R-:W-:Y:S02]  /*b510*/  FMUL.FTZ R43, R2, R88 ;  /* 0x00000058022b7220 */ /* 0x000fe40000410000 */
[----:B------:R1:W5:Y:S03]  /*b520*/  LDL R88, [R1+0x10] ;  /* 0x0000100001587983 */ /* 0x0003660000100800 */
[----:B------:R-:W3:Y:S01]  /*b530*/  @P1 MUFU.RCP R0, R7 ;  /* 0x0000000700001308 */ /* 0x000ee20000001000 */
[----:B------:R-:W-:-:S02]  /*b540*/  F2FP.BF16.PACK_AB R43, R89, R43 ;  /* 0x0000002b592b723e */ /* 0x000fc400000010ff */
[----:B------:R-:W4:Y:S01]  /*b550*/  LDL R89, [R1+0x50] ;  /* 0x0000500001597983 */ /* 0x000f220000100800 */
[C---:B---3--:R-:W-:Y:S02]  /*b560*/  FMUL.FTZ R91, R0.reuse, R91 ;  /* 0x0000005b005b7220 */ /* 0x048fe40000410000 */
[----:B------:R-:W-:-:S05]  /*b570*/  FMUL.FTZ R42, R0, R90 ;  /* 0x0000005a002a7220 */ /* 0x000fca0000410000 */
[----:B------:R-:W-:Y:S02]  /*b580*/  F2FP.BF16.PACK_AB R42, R91, R42 ;  /* 0x0000002a5b2a723e */ /* 0x000fe400000010ff */
[----:B------:R1:W5:Y:S01]  /*b590*/  LDL.64 R90, [R1+0x18] ;  /* 0x00001800015a7983 */ /* 0x0003620000100a00 */
[C---:B------:R-:W-:Y:S02]  /*b5a0*/  FMUL.FTZ R80, R4.reuse, R102 ;  /* 0x0000006604507220 */ /* 0x040fe40000410000 */
[----:B------:R-:W-:Y:S02]  /*b5b0*/  FMUL.FTZ R68, R4, R130 ;  /* 0x0000008204447220 */ /* 0x000fe40000410000 */
[----:B------:R-:W3:Y:S01]  /*b5c0*/  S2R R4, SR_CTAID.Z ;  /* 0x0000000000047919 */ /* 0x000ee20000002700 */
[C---:B------:R-:W-:Y:S01]  /*b5d0*/  FMUL.FTZ R145, R2.reuse, R145 ;  /* 0x0000009102917220 */ /* 0x040fe20000410000 */
[----:B------:R-:W-:Y:S01]  /*b5e0*/  SHF.R.S32.HI R5, RZ, 0x2, R6 ;  /* 0x00000002ff057819 */ /* 0x000fe20000011406 */
        /* <DEDUP_REMOVED lines=28> */
[----:B------:R-:W-:Y:S01]  /*b7b0*/  SHF.R.S32.HI R2, RZ, 0x1f, R6 ;  /* 0x0000001fff027819 */ /* 0x000fe20000011406 */
[----:B------:R-:W1:Y:S01]  /*b7c0*/  @P1 MUFU.LG2 R7, R7 ;  /* 0x0000000700071308 */ /* 0x000e620000000c00 */
[----:B---3--:R-:W-:Y:S02]  /*b7d0*/  SHF.R.S32.HI R6, RZ, 0x1f, R4 ;  /* 0x0000001fff067819 */ /* 0x008fe40000011404 */
[----:B------:R-:W-:-:S03]  /*b7e0*/  LEA.HI R2, R2, R5, RZ, 0x3 ;  /* 0x0000000502027211 */ /* 0x000fc600078f18ff */
[----:B------:R-:W-:Y:S01]  /*b7f0*/  IMAD R86, R6, c[0x0][0x498], RZ ;  /* 0x0001260006567a24 */ /* 0x000fe200078e02ff */
[----:B------:R-:W-:Y:S01]  /*b800*/  LOP3.LUT R2, R2, 0xfffffff8, RZ, 0xc0, !PT ;  /* 0xfffffff802027812 */ /* 0x000fe200078ec0ff */
[----:B------:R-:W-:Y:S02]  /*b810*/  IMAD R85, R6, c[0x0][0x3f0], RZ ;  /* 0x0000fc0006557a24 */ /* 0x000fe400078e02ff */
[C---:B------:R-:W-:Y:S01]  /*b820*/  FMUL.FTZ R50, R0.reuse, R74 ;  /* 0x0000004a00327220 */ /* 0x040fe20000410000 */
[----:B------:R-:W-:Y:S01]  /*b830*/  IADD3 R5, R5, -R2, RZ ;  /* 0x8000000205057210 */ /* 0x000fe20007ffe0ff */
[C---:B------:R-:W-:Y:S01]  /*b840*/  FMUL.FTZ R46, R0.reuse, R78 ;  /* 0x0000004e002e7220 */ /* 0x040fe20000410000 */
[----:B------:R-:W-:Y:S01]  /*b850*/  @P4 MOV R2, 0x3f317218 ;  /* 0x3f31721800024802 */ /* 0x000fe20000000f00 */
        /* <DEDUP_REMOVED lines=27> */
[----:B------:R-:W-:Y:S01]  /*ba10*/  FMUL.FTZ R66, R0, R126 ;  /* 0x0000007e00427220 */ /* 0x000fe20000410000 */
[----:B------:R-:W-:Y:S01]  /*ba20*/  @P2 MOV R0, 0x3f317218 ;  /* 0x3f31721800002802 */ /* 0x000fe20000000f00 */
[C---:B------:R-:W-:Y:S02]  /*ba30*/  IMAD R86, R4.reuse, c[0x0][0x49c], R86 ;  /* 0x0001270004567a24 */ /* 0x040fe400078e0256 */
[C---:B------:R-:W-:Y:S02]  /*ba40*/  IMAD R85, R4.reuse, c[0x0][0x3f4], R85 ;  /* 0x0000fd0004557a24 */ /* 0x040fe400078e0255 */
[----:B------:R-:W-:Y:S01]  /*ba50*/  IMAD.WIDE.U32 R26, R4, c[0x0][0x498], R26 ;  /* 0x00012600041a7a25 */ /* 0x000fe200078e001a */
[----:B------:R-:W-:-:S03]  /*ba60*/  @P1 MOV R9, 0x3f317218 ;  /* 0x3f31721800091802 */ /* 0x000fc60000000f00 */
[----:B------:R-:W-:Y:S01]  /*ba70*/  IMAD.WIDE.U32 R14, R4, c[0x0][0x3f0], R14 ;  /* 0x0000fc00040e7a25 */ /* 0x000fe200078e000e */
[----:B------:R-:W-:-:S03]  /*ba80*/  @P5 MOV R4, 0x3f317218 ;  /* 0x3f31721800045802 */ /* 0x000fc60000000f00 */
[----:B------:R-:W-:Y:S02]  /*ba90*/  @P4 FMUL.FTZ R6, R2, c[0x0][0x2d0] ;  /* 0x0000b40002064a20 */ /* 0x000fe40000410000 */
[----:B------:R-:W-:Y:S02]  /*baa0*/  @P5 FMUL.FTZ R11, R4, c[0x0][0x2d0] ;  /* 0x0000b400040b5a20 */ /* 0x000fe40000410000 */
[----:B------:R-:W-:Y:S02]  /*bab0*/  @P2 FMUL.FTZ R2, R0, c[0x0][0x2d0] ;  /* 0x0000b40000022a20 */ /* 0x000fe40000410000 */
[----:B-1----:R-:W-:Y:S02]  /*bac0*/  @P1 FMUL.FTZ R4, R7, 0.69314718246459960938 ;  /* 0x3f31721807041820 */ /* 0x002fe40000410000 */
[----:B------:R-:W-:Y:S01]  /*bad0*/  @P1 FMUL.FTZ R0, R9, c[0x0][0x2d0] ;  /* 0x0000b40009001a20 */ /* 0x000fe20000410000 */
[----:B------:R-:W-:Y:S01]  /*bae0*/  MOV R83, 0xff800000 ;  /* 0xff80000000537802 */ /* 0x000fe20000000f00 */
[----:B------:R-:W-:-:S02]  /*baf0*/  @P2 FMUL.FTZ R8, R8, 0.69314718246459960938 ;  /* 0x3f31721808082820 */ /* 0x000fc40000410000 */
[----:B------:R-:W-:Y:S01]  /*bb00*/  @P1 FFMA.FTZ R83, R0, R3, R4 ;  /* 0x0000000300531223 */ /* 0x000fe20000010004 */
[----:B------:R-:W-:Y:S01]  /*bb10*/  SHF.R.S32.HI R0, RZ, 0x5, R137 ;  /* 0x00000005ff007819 */ /* 0x000fe20000011489 */
[----:B------:R-:W1:Y:S01]  /*bb20*/  @P4 MUFU.LG2 R10, R10 ;  /* 0x0000000a000a4308 */ /* 0x000e620000000c00 */
[----:B------:R-:W-:Y:S01]  /*bb30*/  MOV R84, 0xff800000 ;  /* 0xff80000000547802 */ /* 0x000fe20000000f00 */
[----:B------:R-:W-:Y:S01]  /*bb40*/  @P2 FFMA.FTZ R84, R2, R134, R8 ;  /* 0x0000008602542223 */ /* 0x000fe20000010008 */
[----:B------:R-:W-:Y:S02]  /*bb50*/  SHF.R.S32.HI R2, RZ, 0x1f, R0 ;  /* 0x0000001fff027819 */ /* 0x000fe40000011400 */
[----:B------:R-:W-:Y:S02]  /*bb60*/  LEA.HI R4, R17, R17, RZ, 0x1 ;  /* 0x0000001111047211 */ /* 0x000fe400078f08ff */
[----:B------:R-:W-:-:S04]  /*bb70*/  LEA.HI R2, R2, R0, RZ, 0x2 ;  /* 0x0000000002027211 */ /* 0x000fc800078f10ff */
[----:B------:R-:W-:Y:S02]  /*bb80*/  LOP3.LUT R3, R2, 0xffffffc, RZ, 0xc0, !PT ;  /* 0x0ffffffc02037812 */ /* 0x000fe400078ec0ff */
[----:B------:R-:W-:Y:S02]  /*bb90*/  LOP3.LUT R2, R4, 0x1ffffffe, RZ, 0xc0, !PT ;  /* 0x1ffffffe04027812 */ /* 0x000fe400078ec0ff */
[----:B------:R-:W-:Y:S01]  /*bba0*/  F2FP.BF16.PACK_AB R44, R87, R44 ;  /* 0x0000002c572c723e */ /* 0x000fe200000010ff */
[----:B-1----:R-:W-:Y:S01]  /*bbb0*/  @P4 FMUL.FTZ R10, R10, 0.69314718246459960938 ;  /* 0x3f3172180a0a4820 */ /* 0x002fe20000410000 */
[----:B------:R-:W1:Y:S01]  /*bbc0*/  S2R R87, SR_CTAID.X ;  /* 0x0000000000577919 */ /* 0x000e620000002500 */
[----:B------:R-:W-:Y:S02]  /*bbd0*/  IADD3 R8, R17, -R2, RZ ;  /* 0x8000000211087210 */ /* 0x000fe40007ffe0ff */
[----:B------:R-:W-:Y:S02]  /*bbe0*/  IADD3 R9, R0, -R3, RZ ;  /* 0x8000000300097210 */ /* 0x000fe40007ffe0ff */
[----:B------:R-:W-:-:S02]  /*bbf0*/  LOP3.LUT R2, R5, 0x1, RZ, 0xc0, !PT ;  /* 0x0000000105027812 */ /* 0x000fc400078ec0ff */
[C---:B------:R-:W-:Y:S02]  /*bc00*/  SHF.L.U32 R3, R5.reuse, 0x6, RZ ;  /* 0x0000000605037819 */ /* 0x040fe400000006ff */
[----:B------:R-:W-:Y:S01]  /*bc10*/  MOV R81, 0xff800000 ;  /* 0xff80000000517802 */ /* 0x000fe20000000f00 */
[----:B------:R-:W-:Y:S01]  /*bc20*/  @P4 FFMA.FTZ R81, R6, R135, R10 ;  /* 0x0000008706514223 */ /* 0x000fe2000001000a */
[----:B------:R-:W-:Y:S02]  /*bc30*/  R2P PR, R5, 0x6 ;  /* 0x0000000605007804 */ /* 0x000fe40000000000 */
[----:B------:R-:W-:Y:S02]  /*bc40*/  ISETP.NE.U32.AND P4, PT, R2, 0x1, PT ;  /* 0x000000010200780c */ /* 0x000fe40003f85070 */
[----:B------:R-:W-:Y:S02]  /*bc50*/  LOP3.LUT R2, R3, 0x1c0, RZ, 0xc0, !PT ;  /* 0x000001c003027812 */ /* 0x000fe400078ec0ff */
[----:B------:R-:W-:-:S02]  /*bc60*/  LEA R10, R0, R17, 0x9 ;  /* 0x00000011000a7211 */ /* 0x000fc400078e48ff */
[----:B------:R-:W-:Y:S02]  /*bc70*/  SHF.L.U32 R0, R4, 0x5, RZ ;  /* 0x0000000504007819 */ /* 0x000fe400000006ff */
[----:B------:R-:W-:Y:S01]  /*bc80*/  LEA.HI R7, R2, R2, RZ, 0x1d ;  /* 0x0000000202077211 */ /* 0x000fe200078fe8ff */
[----:B------:R-:W3:Y:S01]  /*bc90*/  @P5 MUFU.LG2 R12, R12 ;  /* 0x0000000c000c5308 */ /* 0x000ee20000000c00 */
[----:B------:R-:W-:Y:S02]  /*bca0*/  SHF.R.S32.HI R5, RZ, 0x2, R139 ;  /* 0x00000002ff057819 */ /* 0x000fe4000001148b */
[----:B------:R-:W-:Y:S02]  /*bcb0*/  SHF.R.S32.HI R6, RZ, 0x1f, R16 ;  /* 0x0000001fff067819 */ /* 0x000fe40000011410 */
[----:B------:R-:W-:Y:S02]  /*bcc0*/  LOP3.LUT R4, R0, 0xffffffc0, RZ, 0xc0, !PT ;  /* 0xffffffc000047812 */ /* 0x000fe400078ec0ff */
[----:B------:R-:W-:-:S02]  /*bcd0*/  LEA R7, R10, R7, 0x1 ;  /* 0x000000070a077211 */ /* 0x000fc400078e08ff */
[----:B------:R-:W-:Y:S01]  /*bce0*/  LEA R0, R9, R5, 0x4 ;  /* 0x0000000509007211 */ /* 0x000fe200078e20ff */
[----:B------:R-:W-:Y:S01]  /*bcf0*/  IMAD R5, R6, c[0x0][0x3e0], RZ ;  /* 0x0000f80006057a24 */ /* 0x000fe200078e02ff */
[----:B------:R-:W-:Y:S02]  /*bd00*/  LEA R4, R8, R4, 0x3 ;  /* 0x0000000408047211 */ /* 0x000fe400078e18ff */
[----:B------:R-:W-:Y:S01]  /*bd10*/  SHF.L.U32 R7, R7, 0x1, RZ ;  /* 0x0000000107077819 */ /* 0x000fe200000006ff */
[----:B------:R-:W-:Y:S01]  /*bd20*/  IMAD R9, R16, c[0x0][0x3e4], R5 ;  /* 0x0000f90010097a24 */ /* 0x000fe200078e0205 */
[----:B------:R-:W-:Y:S02]  /*bd30*/  IADD3 R6, R0, R4, RZ ;  /* 0x0000000400067210 */ /* 0x000fe40007ffe0ff */
[----:B------:R-:W-:Y:S02]  /*bd40*/  IADD3 R5, R7, 0x80, RZ ;  /* 0x0000008007057810 */ /* 0x000fe40007ffe0ff */
[----:B-1----:R-:W-:-:S02]  /*bd50*/  LEA R0, R87, R0, 0x7 ;  /* 0x0000000057007211 */ /* 0x002fc400078e38ff */
[----:B------:R-:W-:Y:S01]  /*bd60*/  IADD3 R3, R15, R85, RZ ;  /* 0x000000550f037210 */ /* 0x000fe20007ffe0ff */
[----:B------:R-:W-:Y:S01]  /*bd70*/  IMAD R85, R138, c[0x0][0x388], RZ ;  /* 0x0000e2008a557a24 */ /* 0x000fe200078e02ff */
[----:B------:R-:W-:Y:S02]  /*bd80*/  IADD3 R8, R7, 0x70, RZ ;  /* 0x0000007007087810 */ /* 0x000fe40007ffe0ff */
[----:B------:R-:W-:Y:S01]  /*bd90*/  @P4 IADD3 R8, R5, 0x10, RZ ;  /* 0x0000001005084810 */ /* 0x000fe20007ffe0ff */
[----:B---3--:R-:W-:Y:S01]  /*bda0*/  @P5 FMUL.FTZ R12, R12, 0.69314718246459960938 ;  /* 0x3f3172180c0c5820 */ /* 0x008fe20000410000 */
[----:B------:R-:W-:Y:S02]  /*bdb0*/  LEA R6, R87, R6, 0x7 ;  /* 0x0000000657067211 */ /* 0x000fe400078e38ff */
[C---:B------:R-:W-:Y:S02]  /*bdc0*/  IADD3 R5, R0.reuse, 0x40, RZ ;  /* 0x0000004000057810 */ /* 0x040fe40007ffe0ff */
[----:B------:R-:W-:-:S02]  /*bdd0*/  IADD3 R4, R0, 0x8, RZ ;  /* 0x0000000800047810 */ /* 0x000fc40007ffe0ff */
[----:B------:R-:W-:Y:S02]  /*bde0*/  MOV R2, R14 ;  /* 0x0000000e00027202 */ /* 0x000fe40000000f00 */
[----:B------:R-:W-:Y:S01]  /*bdf0*/  MOV R82, 0xff800000 ;  /* 0xff80000000527802 */ /* 0x000fe20000000f00 */
[----:B------:R-:W-:Y:S01]  /*be00*/  @P5 FFMA.FTZ R82, R11, R136, R12 ;  /* 0x000000880b525223 */ /* 0x000fe2000001000c */
[-C--:B------:R-:W-:Y:S01]  /*be10*/  ISETP.GE.OR P4, PT, R5, R85.reuse, P3 ;  /* 0x000000550500720c */ /* 0x080fe20001f86670 */
[----:B------:R-:W-:Y:S01]  /*be20*/  @P0 IMAD.HI.U32 R5, R6, c[0x0][0x4ec], RZ ;  /* 0x00013b0006050a27 */ /* 0x000fe200078e00ff */
[-C--:B------:R-:W-:Y:S02]  /*be30*/  ISETP.GE.OR P5, PT, R4, R85.reuse, P3 ;  /* 0x000000550400720c */ /* 0x080fe40001fa6670 */
[----:B------:R-:W-:Y:S01]  /*be40*/  IADD3 R4, R0, 0x48, RZ ;  /* 0x0000004800047810 */ /* 0x000fe20007ffe0ff */
[----:B------:R-:W-:Y:S01]  /*be50*/  IMAD.WIDE.U32 R2, R16, c[0x0][0x3e0], R2 ;  /* 0x0000f80010027a25 */ /* 0x000fe200078e0002 */
[----:B------:R-:W-:-:S02]  /*be60*/  ISETP.GE.OR P6, PT, R0, R85, P3 ;  /* 0x000000550000720c */ /* 0x000fc40001fc6670 */
[----:B------:R-:W-:Y:S02]  /*be70*/  MOV R0, R6 ;  /* 0x0000000600007202 */ /* 0x000fe40000000f00 */
[----:B------:R-:W-:Y:S02]  /*be80*/  @P0 SHF.R.U32.HI R0, RZ, c[0x0][0x4f0], R5 ;  /* 0x00013c00ff000a19 */ /* 0x000fe40000011605 */
[----:B------:R-:W-:Y:S02]  /*be90*/  ISETP.GE.OR P3, PT, R4, R85, P3 ;  /* 0x000000550400720c */ /* 0x000fe40001f66670 */
[----:B------:R-:W-:Y:S02]  /*bea0*/  SHF.R.S32.HI R4, RZ, 0x1f, R132 ;  /* 0x0000001fff047819 */ /* 0x000fe40000011484 */
[----:B------:R-:W-:Y:S02]  /*beb0*/  IADD3 R3, R3, R9, RZ ;  /* 0x0000000903037210 */ /* 0x000fe40007ffe0ff */
[----:B------:R-:W-:Y:S01]  /*bec0*/  IADD3 R9, -R0, RZ, RZ ;  /* 0x000000ff00097210 */ /* 0x000fe20007ffe1ff */
[----:B------:R-:W-:Y:S01]  /*bed0*/  IMAD R5, R4, c[0x0][0x3d8], RZ ;  /* 0x0000f60004057a24 */ /* 0x000fe200078e02ff */
[----:B------:R-:W-:Y:S01]  /*bee0*/  SHF.R.S32.HI R10, RZ, 0x1f, R0 ;  /* 0x0000001fff0a7819 */ /* 0x000fe20000011400 */
[----:B------:R-:W-:Y:S01]  /*bef0*/  IMAD.WIDE.U32 R16, R132, c[0x0][0x3d8], R2 ;  /* 0x0000f60084107a25 */ /* 0x000fe200078e0002 */
[----:B------:R-:W-:-:S02]  /*bf00*/  IADD3 R4, P0, R0, R26, RZ ;  /* 0x0000001a00047210 */ /* 0x000fc40007f1e0ff */
[----:B------:R-:W-:Y:S01]  /*bf10*/  MOV R2, 0x20 ;  /* 0x0000002000027802 */ /* 0x000fe20000000f00 */
[----:B------:R-:W-:Y:S01]  /*bf20*/  IMAD R0, R9, c[0x0][0x4e8], R6 ;  /* 0x00013a0009007a24 */ /* 0x000fe200078e0206 */
[----:B------:R-:W-:Y:S02]  /*bf30*/  F2FP.BF16.PACK_AB R11, R151, R150 ;  /* 0x00000096970b723e */ /* 0x000fe400000010ff */
[----:B------:R-:W-:Y:S02]  /*bf40*/  SEL R9, R2, 0xffffffe0, !P1 ;  /* 0xffffffe002097807 */ /* 0x000fe40004800000 */
[----:B------:R-:W-:Y:S01]  /*bf50*/  SHF.R.S32.HI R2, RZ, 0x1f, R0 ;  /* 0x0000001fff027819 */ /* 0x000fe20000011400 */
[----:B------:R1:W-:Y:S01]  /*bf60*/  STS [R7+0x480], R11 ;  /* 0x0004800b07007388 */ /* 0x0003e20000000800 */
[----:B------:R-:W-:Y:S02]  /*bf70*/  F2FP.BF16.PACK_AB R12, R149, R148 ;  /* 0x00000094950c723e */ /* 0x000fe400000010ff */
[----:B------:R-:W-:-:S02]  /*bf80*/  F2FP.BF16.PACK_AB R13, R153, R13 ;  /* 0x0000000d990d723e */ /* 0x000fc400000010ff */
[----:B------:R-:W-:Y:S02]  /*bf90*/  F2FP.BF16.PACK_AB R18, R155, R18 ;  /* 0x000000129b12723e */ /* 0x000fe400000010ff */
[----:B------:R-:W-:Y:S02]  /*bfa0*/  F2FP.BF16.PACK_AB R19, R145, R19 ;  /* 0x000000139113723e */ /* 0x000fe400000010ff */
[----:B------:R-:W-:Y:S02]  /*bfb0*/  F2FP.BF16.PACK_AB R22, R147, R22 ;  /* 0x000000169316723e */ /* 0x000fe400000010ff */
[----:B------:R-:W-:Y:S02]  /*bfc0*/  IADD3 R6, R7, R9, RZ ;  /* 0x0000000907067210 */ /* 0x000fe40007ffe0ff */
[----:B------:R-:W-:Y:S01]  /*bfd0*/  F2FP.BF16.PACK_AB R21, R157, R21 ;  /* 0x000000159d15723e */ /* 0x000fe200000010ff */
[----:B-1----:R-:W-:Y:S01]  /*bfe0*/  IMAD R11, R132, c[0x0][0x3dc], R5 ;  /* 0x0000f700840b7a24 */ /* 0x002fe200078e0205 */
[----:B------:R-:W-:Y:S01]  /*bff0*/  IADD3.X R5, R10, R27, R86, P0, !PT ;  /* 0x0000001b0a057210 */ /* 0x000fe200007fe456 */
[----:B------:R-:W-:-:S04]  /*c000*/  IMAD R10, R2, c[0x0][0x488], RZ ;  /* 0x00012200020a7a24 */ /* 0x000fc800078e02ff */
[----:B------:R-:W-:Y:S01]  /*c010*/  IMAD.WIDE.U32 R2, R0, c[0x0][0x488], R4 ;  /* 0x0001220000027a25 */ /* 0x000fe200078e0004 */
[----:B------:R-:W-:-:S03]  /*c020*/  MOV R5, 0x40 ;  /* 0x0000004000057802 */ /* 0x000fc60000000f00 */
[----:B------:R-:W-:Y:S01]  /*c030*/  IMAD R0, R0, c[0x0][0x48c], R10 ;  /* 0x0001230000007a24 */ /* 0x000fe200078e020a */
[----:B------:R-:W-:Y:S02]  /*c040*/  IADD3 R4, R9, R8, RZ ;  /* 0x0000000809047210 */ /* 0x000fe40007ffe0ff */
[----:B------:R-:W-:Y:S02]  /*c050*/  F2FP.BF16.PACK_AB R20, R159, R20 ;  /* 0x000000149f14723e */ /* 0x000fe400000010ff */
[----:B------:R-:W-:Y:S02]  /*c060*/  LEA R10, P0, R2, c[0x0][0x450], 0x2 ;  /* 0x00011400020a7a11 */ /* 0x000fe400078010ff */
[----:B------:R-:W-:Y:S01]  /*c070*/  IADD3 R9, R3, R0, RZ ;  /* 0x0000000003097210 */ /* 0x000fe20007ffe0ff */
[----:B------:R-:W-:Y:S01]  /*c080*/  STS [R7+0x80], R12 ;  /* 0x0000800c07007388 */ /* 0x000fe20000000800 */
[----:B------:R-:W-:Y:S02]  /*c090*/  F2FP.BF16.PACK_AB R23, R165, R23 ;  /* 0x00000017a517723e */ /* 0x000fe400000010ff */
[----:B------:R-:W-:-:S02]  /*c0a0*/  F2FP.BF16.PACK_AB R24, R167, R24 ;  /* 0x00000018a718723e */ /* 0x000fc400000010ff */
[----:B------:R-:W-:Y:S01]  /*c0b0*/  SEL R3, R5, 0xffffffc0, !P2 ;  /* 0xffffffc005037807 */ /* 0x000fe20005000000 */
[----:B------:R-:W-:Y:S01]  /*c0c0*/  STS [R8], R13 ;  /* 0x0000000d08007388 */ /* 0x000fe20000000800 */
        /* <DEDUP_REMOVED lines=8> */
[----:B------:R-:W-:Y:S01]  /*c150*/  STS [R7+0x2480], R22 ;  /* 0x0024801607007388 */ /* 0x000fe20000000800 */
[----:B------:R-:W-:Y:S02]  /*c160*/  LEA.HI.X R9, R2, c[0x0][0x454], R9, 0x2, P0 ;  /* 0x0001150002097a11 */ /* 0x000fe400000f1409 */
[----:B------:R-:W-:Y:S01]  /*c170*/  F2FP.BF16.PACK_AB R35, R181, R35 ;  /* 0x00000023b523723e */ /* 0x000fe200000010ff */
[----:B------:R-:W-:Y:S01]  /*c180*/  STS [R8+0x2000], R21 ;  /* 0x0020001508007388 */ /* 0x000fe20000000800 */
[----:B------:R-:W-:Y:S02]  /*c190*/  F2FP.BF16.PACK_AB R34, R183, R34 ;  /* 0x00000022b722723e */ /* 0x000fe400000010ff */
[----:B------:R-:W-:Y:S01]  /*c1a0*/  IADD3 R2, R7, R3, RZ ;  /* 0x0000000307027210 */ /* 0x000fe20007ffe0ff */
[----:B------:R-:W-:Y:S01]  /*c1b0*/  STS [R8+0x2400], R20 ;  /* 0x0024001408007388 */ /* 0x000fe20000000800 */
[----:B------:R-:W-:-:S02]  /*c1c0*/  F2FP.BF16.PACK_AB R32, R185, R32 ;  /* 0x00000020b920723e */ /* 0x000fc400000010ff */
[----:B------:R-:W-:Y:S01]  /*c1d0*/  F2FP.BF16.PACK_AB R31, R187, R31 ;  /* 0x0000001fbb1f723e */ /* 0x000fe200000010ff */
[----:B------:R-:W-:Y:S01]  /*c1e0*/  STS [R6+0x80], R23 ;  /* 0x0000801706007388 */ /* 0x000fe20000000800 */
[----:B------:R-:W-:Y:S02]  /*c1f0*/  IADD3 R5, R3, R8, RZ ;  /* 0x0000000803057210 */ /* 0x000fe40007ffe0ff */
[----:B------:R-:W-:Y:S01]  /*c200*/  F2FP.BF16.PACK_AB R33, R177, R33 ;  /* 0x00000021b121723e */ /* 0x000fe200000010ff */
[----:B------:R-:W-:Y:S01]  /*c210*/  STS [R6+0x480], R24 ;  /* 0x0004801806007388 */ /* 0x000fe20000000800 */
[----:B------:R-:W-:Y:S02]  /*c220*/  F2FP.BF16.PACK_AB R38, R179, R38 ;  /* 0x00000026b326723e */ /* 0x000fe400000010ff */
[----:B------:R-:W-:Y:S01]  /*c230*/  F2FP.BF16.PACK_AB R63, R189, R63 ;  /* 0x0000003fbd3f723e */ /* 0x000fe200000010ff */
[----:B------:R-:W-:Y:S01]  /*c240*/  STS [R4], R25 ;  /* 0x0000001904007388 */ /* 0x000fe20000000800 */
[----:B------:R-:W-:-:S03]  /*c250*/  F2FP.BF16.PACK_AB R62, R191, R62 ;  /* 0x0000003ebf3e723e */ /* 0x000fc600000010ff */
[----:B------:R-:W-:Y:S01]  /*c260*/  STS [R4+0x400], R28 ;  /* 0x0004001c04007388 */ /* 0x000fe20000000800 */
[----:B------:R-:W-:Y:S02]  /*c270*/  F2FP.BF16.PACK_AB R61, R197, R61 ;  /* 0x0000003dc53d723e */ /* 0x000fe400000010ff */
[----:B------:R-:W-:Y:S01]  /*c280*/  F2FP.BF16.PACK_AB R60, R199, R60 ;  /* 0x0000003cc73c723e */ /* 0x000fe200000010ff */
[----:B------:R-:W-:Y:S01]  /*c290*/  STS [R6+0x2080], R29 ;  /* 0x0020801d06007388 */ /* 0x000fe20000000800 */
[----:B------:R-:W-:-:S03]  /*c2a0*/  IADD3 R0, R3, R6, RZ ;  /* 0x0000000603007210 */ /* 0x000fc60007ffe0ff */
        /* <DEDUP_REMOVED lines=88> */
[----:B------:R-:W1:Y:S04]  /*c830*/  SHFL.IDX PT, R15, R9, RZ, 0x1c1f ;  /* 0x001c1fff090f7589 */ /* 0x000e6800000e0000 */
[----:B------:R-:W-:Y:S06]  /*c840*/  BAR.SYNC.DEFER_BLOCKING 0x1, 0x80 ;  /* 0x0042000000007b1d */ /* 0x000fec0000010000 */
[----:B------:R-:W-:Y:S04]  /*c850*/  SHFL.IDX PT, R6, R10, 0x1, 0x1c1f ;  /* 0x003c1f000a067f89 */ /* 0x000fe800000e0000 */
[----:B------:R-:W3:Y:S04]  /*c860*/  SHFL.IDX PT, R7, R9, 0x1, 0x1c1f ;  /* 0x003c1f0009077f89 */ /* 0x000ee800000e0000 */
[----:B------:R-:W-:Y:S04]  /*c870*/  SHFL.IDX PT, R12, R10, 0x2, 0x1c1f ;  /* 0x005c1f000a0c7f89 */ /* 0x000fe800000e0000 */
[----:B------:R-:W4:Y:S04]  /*c880*/  SHFL.IDX PT, R13, R9, 0x2, 0x1c1f ;  /* 0x005c1f00090d7f89 */ /* 0x000f2800000e0000 */
[----:B------:R-:W-:Y:S04]  /*c890*/  SHFL.IDX PT, R8, R10, 0x3, 0x1c1f ;  /* 0x007c1f000a087f89 */ /* 0x000fe800000e0000 */
[----:B------:R-:W4:Y:S01]  /*c8a0*/  SHFL.IDX PT, R9, R9, 0x3, 0x1c1f ;  /* 0x007c1f0009097f89 */ /* 0x000f2200000e0000 */
[----:B--2---:R-:W-:-:S03]  /*c8b0*/  SHF.L.U32 R4, R92, 0x1, RZ ;  /* 0x000000015c047819 */ /* 0x004fc600000006ff */
[----:B-1----:R-:W-:Y:S04]  /*c8c0*/  @!P6 ST.E [R14.64], R82 ;  /* 0x000000520e00e985 */ /* 0x002fe8000c101916 */
[----:B---3--:R1:W-:Y:S04]  /*c8d0*/  @!P5 ST.E [R6.64], R81 ;  /* 0x000000510600d985 */ /* 0x0083e8000c101916 */
[----:B----4-:R2:W-:Y:S04]  /*c8e0*/  @!P4 ST.E [R12.64], R84 ;  /* 0x000000540c00c985 */ /* 0x0105e8000c101916 */
[----:B------:R2:W-:Y:S04]  /*c8f0*/  @!P3 ST.E [R8.64], R83 ;  /* 0x000000530800b985 */ /* 0x0005e8000c101916 */
[----:B------:R2:W3:Y:S04]  /*c900*/  LDS.128 R24, [R4+0x880] ;  /* 0x0008800004187984 */ /* 0x0004e80000000c00 */
[----:B------:R2:W4:Y:S04]  /*c910*/  LDS.128 R32, [R4+0x1080] ;  /* 0x0010800004207984 */ /* 0x0005280000000c00 */
[----:B------:R2:W1:Y:S04]  /*c920*/  LDS.128 R40, [R4+0x1880] ;  /* 0x0018800004287984 */ /* 0x0004680000000c00 */
[----:B------:R2:W1:Y:S04]  /*c930*/  LDS.128 R48, [R4+0x2080] ;  /* 0x0020800004307984 */ /* 0x0004680000000c00 */
[----:B------:R2:W2:Y:S04]  /*c940*/  LDS.128 R56, [R4+0x2880] ;  /* 0x0028800004387984 */ /* 0x0004a80000000c00 */
        /* <DEDUP_REMOVED lines=8> */
[----:B------:R2:W2:Y:S01]  /*c9d0*/  LDS.128 R72, [R4+0x7880] ;  /* 0x0078800004487984 */ /* 0x0004a20000000c00 */
[----:B------:R-:W-:-:S02]  /*c9e0*/  IADD3 R0, R17, R11, RZ ;  /* 0x0000000b11007210 */ /* 0x000fc40007ffe0ff */
[----:B-1----:R-:W-:-:S04]  /*c9f0*/  LEA R7, P0, R16, c[0x0][0x380], 0x1 ;  /* 0x0000e00010077a11 */ /* 0x002fc800078008ff */
[----:B------:R-:W-:Y:S02]  /*ca00*/  LEA.HI.X R6, R16, c[0x0][0x384], R0, 0x1, P0 ;  /* 0x0000e10010067a11 */ /* 0x000fe400000f0c00 */
[----:B------:R-:W-:Y:S01]  /*ca10*/  ISETP.GE.AND P0, PT, R89, R85, PT ;  /* 0x000000555900720c */ /* 0x000fe20003f06270 */
[----:B------:R1:W1:Y:S01]  /*ca20*/  SHFL.IDX PT, R2, R7, RZ, 0x181f ;  /* 0x00181fff07027589 */ /* 0x00026200000e0000 */
[----:B------:R-:W-:Y:S03]  /*ca30*/  BSSY B0, `(.L_x_647) ;  /* 0x000000e000007945 */ /* 0x000fe60003800000 */
[----:B------:R1:W1:Y:S08]  /*ca40*/  SHFL.IDX PT, R3, R6, RZ, 0x181f ;  /* 0x00181fff06037589 */ /* 0x00027000000e0000 */
[----:B------:R-:W-:Y:S05]  /*ca50*/  @P0 BRA `(.L_x_648) ;  /* 0x000000b000000947 */ /* 0x000fea0003800000 */
[----:B--234-:R-:W2:Y:S01]  /*ca60*/  LDS.128 R12, [R4+0x80] ;  /* 0x00008000040c7984 */ /* 0x01cea20000000c00 */
[----:B-----5:R-:W-:-:S02]  /*ca70*/  ISETP.GE.AND P0, PT, R88, c[0x0][0x3c8], PT ;  /* 0x0000f20058007a0c */ /* 0x020fc40003f06270 */
[----:B------:R-:W-:Y:S01]  /*ca80*/  ISETP.GE.AND P1, PT, R90, c[0x0][0x3c8], PT ;  /* 0x0000f2005a007a0c */ /* 0x000fe20003f26270 */
[----:B------:R3:W4:Y:S10]  /*ca90*/  LDS.128 R8, [R4+0x4080] ;  /* 0x0040800004087984 */ /* 0x0007340000000c00 */
[----:B------:R-:W-:-:S04]  /*caa0*/  @!P0 SHF.R.S32.HI R0, RZ, 0x1f, R88 ;  /* 0x0000001fff008819 */ /* 0x000fc80000011458 */
[----:B------:R-:W-:-:S04]  /*cab0*/  @!P0 LEA.HI R0, R0, R88, RZ, 0x3 ;  /* 0x0000005800008211 */ /* 0x000fc800078f18ff */
[----:B------:R-:W-:Y:S01]  /*cac0*/  @!P0 LOP3.LUT R0, R0, 0xfffffff8, RZ, 0xc0, !PT ;  /* 0xfffffff800008812 */ /* 0x000fe200078ec0ff */
[----:B-1-3--:R-:W-:-:S04]  /*cad0*/  @!P1 IMAD.WIDE R4, R90, 0x2, R2 ;  /* 0x000000025a049825 */ /* 0x00afc800078e0202 */
[----:B------:R-:W-:Y:S01]  /*cae0*/  @!P0 IMAD.WIDE R2, R0, 0x2, R2 ;  /* 0x0000000200028825 */ /* 0x000fe200078e0202 */
[----:B--2---:R1:W-:Y:S04]  /*caf0*/  @!P1 ST.E.128 [R4.64], R12 ;  /* 0x0000000c04009985 */ /* 0x0043e8000c101d16 */
[----:B----4-:R1:W-:Y:S02]  /*cb00*/  @!P0 ST.E.128 [R2.64], R8 ;  /* 0x0000000802008985 */ /* 0x0103e4000c101d16 */
.L_x_648:
[----:B---34-:R-:W-:Y:S05]  /*cb10*/  BSYNC B0 ;  /* 0x0000000000007941 */ /* 0x018fea0003800000 */
.L_x_647:
[----:B------:R-:W-:Y:S01]  /*cb20*/  IADD3 R0, R89, 0x10, RZ ;  /* 0x0000001059007810 */ /* 0x000fe20007ffe0ff */
[----:B-1----:R1:W3:Y:S01]  /*cb30*/  SHFL.IDX PT, R3, R6, 0x1, 0x181f ;  /* 0x00381f0006037f89 */ /* 0x0022e200000e0000 */
[----:B------:R-:W-:Y:S02]  /*cb40*/  BSSY B0, `(.L_x_649) ;  /* 0x000000d000007945 */ /* 0x000fe40003800000 */
[----:B------:R-:W-:Y:S01]  /*cb50*/  ISETP.GE.AND P0, PT, R0, R85, PT ;  /* 0x000000550000720c */ /* 0x000fe20003f06270 */
[----:B------:R1:W4:-:S12]  /*cb60*/  SHFL.IDX PT, R2, R7, 0x1, 0x181f ;  /* 0x00381f0007027f89 */ /* 0x00031800000e0000 */
[----:B------:R-:W-:Y:S05]  /*cb70*/  @P0 BRA `(.L_x_650) ;  /* 0x0000009000000947 */ /* 0x000fea0003800000 */
[----:B-----5:R-:W-:Y:S02]  /*cb80*/  ISETP.GE.AND P0, PT, R88, c[0x0][0x3c8], PT ;  /* 0x0000f20058007a0c */ /* 0x020fe40003f06270 */
[----:B------:R-:W-:-:S11]  /*cb90*/  ISETP.GE.AND P1, PT, R90, c[0x0][0x3c8], PT ;  /* 0x0000f2005a007a0c */ /* 0x000fd60003f26270 */
[----:B------:R-:W-:Y:S02]  /*cba0*/  @!P0 SHF.R.S32.HI R0, RZ, 0x1f, R88 ;  /* 0x0000001fff008819 */ /* 0x000fe40000011458 */
[----:B--234-:R-:W-:Y:S02]  /*cbb0*/  @!P1 IMAD.WIDE R4, R90, 0x2, R2 ;  /* 0x000000025a049825 */ /* 0x01cfe400078e0202 */
[----:B------:R-:W-:-:S03]  /*cbc0*/  @!P0 LEA.HI R0, R0, R88, RZ, 0x3 ;  /* 0x0000005800008211 */ /* 0x000fc600078f18ff */
[----:B------:R2:W-:Y:S01]  /*cbd0*/  @!P1 ST.E.128 [R4.64], R24 ;  /* 0x0000001804009985 */ /* 0x0005e2000c101d16 */
[----:B------:R-:W-:-:S05]  /*cbe0*/  @!P0 LOP3.LUT R0, R0, 0xfffffff8, RZ, 0xc0, !PT ;  /* 0xfffffff800008812 */ /* 0x000fca00078ec0ff */
[----:B------:R-:W-:-:S05]  /*cbf0*/  @!P0 IMAD.WIDE R2, R0, 0x2, R2 ;  /* 0x0000000200028825 */ /* 0x000fca00078e0202 */
[----:B------:R2:W-:Y:S02]  /*cc00*/  @!P0 ST.E.128 [R2.64], R20 ;  /* 0x0000001402008985 */ /* 0x0005e4000c101d16 */
.L_x_650:
[----:B------:R-:W-:Y:S05]  /*cc10*/  BSYNC B0 ;  /* 0x0000000000007941 */ /* 0x000fea0003800000 */
.L_x_649:
[----:B------:R-:W-:Y:S01]  /*cc20*/  IADD3 R0, R89, 0x20, RZ ;  /* 0x0000002059007810 */ /* 0x000fe20007ffe0ff */
[----:B--23--:R2:W3:Y:S01]  /*cc30*/  SHFL.IDX PT, R3, R6, 0x2, 0x181f ;  /* 0x00581f0006037f89 */ /* 0x00c4e200000e0000 */
[----:B------:R-:W-:Y:S02]  /*cc40*/  BSSY B0, `(.L_x_651) ;  /* 0x000000d000007945 */ /* 0x000fe40003800000 */
[----:B------:R-:W-:Y:S01]  /*cc50*/  ISETP.GE.AND P0, PT, R0, R85, PT ;  /* 0x000000550000720c */ /* 0x000fe20003f06270 */
[----:B----4-:R2:W4:-:S12]  /*cc60*/  SHFL.IDX PT, R2, R7, 0x2, 0x181f ;  /* 0x00581f0007027f89 */ /* 0x01051800000e0000 */
[----:B------:R-:W-:Y:S05]  /*cc70*/  @P0 BRA `(.L_x_652) ;  /* 0x0000009000000947 */ /* 0x000fea0003800000 */
[----:B-----5:R-:W-:Y:S02]  /*cc80*/  ISETP.GE.AND P0, PT, R88, c[0x0][0x3c8], PT ;  /* 0x0000f20058007a0c */ /* 0x020fe40003f06270 */
        /* <DEDUP_REMOVED lines=8> */
.L_x_652:
[----:B------:R-:W-:Y:S05]  /*cd10*/  BSYNC B0 ;  /* 0x0000000000007941 */ /* 0x000fea0003800000 */
.L_x_651:
[----:B------:R-:W-:Y:S01]  /*cd20*/  IADD3 R0, R89, 0x30, RZ ;  /* 0x0000003059007810 */ /* 0x000fe20007ffe0ff */
[----:B---3--:R3:W1:Y:S01]  /*cd30*/  SHFL.IDX PT, R3, R6, 0x3, 0x181f ;  /* 0x00781f0006037f89 */ /* 0x00866200000e0000 */
        /* <DEDUP_REMOVED lines=9> */
[----:B------:R1:W-:Y:S01]  /*cdd0*/  @!P1 ST.E.128 [R4.64], R40 ;  /* 0x0000002804009985 */ /* 0x0003e2000c101d16 */
[----:B------:R-:W-:-:S05]  /*cde0*/  @!P0 LOP3.LUT R0, R0, 0xfffffff8, RZ, 0xc0, !PT ;  /* 0xfffffff800008812 */ /* 0x000fca00078ec0ff */
[----:B------:R-:W-:-:S05]  /*cdf0*/  @!P0 IMAD.WIDE R2, R0, 0x2, R2 ;  /* 0x0000000200028825 */ /* 0x000fca00078e0202 */
[----:B------:R1:W-:Y:S02]  /*ce00*/  @!P0 ST.E.128 [R2.64], R36 ;  /* 0x0000002402008985 */ /* 0x0003e4000c101d16 */
.L_x_654:
[----:B------:R-:W-:Y:S05]  /*ce10*/  BSYNC B0 ;  /* 0x0000000000007941 */ /* 0x000fea0003800000 */
.L_x_653:
[----:B------:R-:W-:Y:S01]  /*ce20*/  IADD3 R0, R89, 0x40, RZ ;  /* 0x0000004059007810 */ /* 0x000fe20007ffe0ff */
[----:B-1----:R1:W2:Y:S01]  /*ce30*/  SHFL.IDX PT, R3, R6, 0x4, 0x181f ;  /* 0x00981f0006037f89 */ /* 0x0022a200000e0000 */
[----:B------:R-:W-:Y:S02]  /*ce40*/  BSSY B0, `(.L_x_655) ;  /* 0x000000d000007945 */ /* 0x000fe40003800000 */
[----:B------:R-:W-:Y:S01]  /*ce50*/  ISETP.GE.AND P0, PT, R0, R85, PT ;  /* 0x000000550000720c */ /* 0x000fe20003f06270 */
[----:B----4-:R1:W4:-:S12]  /*ce60*/  SHFL.IDX PT, R2, R7, 0x4, 0x181f ;  /* 0x00981f0007027f89 */ /* 0x01031800000e0000 */
        /* <DEDUP_REMOVED lines=10> */
.L_x_656:
[----:B------:R-:W-:Y:S05]  /*cf10*/  BSYNC B0 ;  /* 0x0000000000007941 */ /* 0x000fea0003800000 */
.L_x_655:
        /* <DEDUP_REMOVED lines=15> */
.L_x_658:
[----:B------:R-:W-:Y:S05]  /*d010*/  BSYNC B0 ;  /* 0x0000000000007941 */ /* 0x000fea0003800000 */
.L_x_657:
        /* <DEDUP_REMOVED lines=15> */
.L_x_660:
[----:B------:R-:W-:Y:S05]  /*d110*/  BSYNC B0 ;  /* 0x0000000000007941 */ /* 0x000fea0003800000 */
.L_x_659:
[----:B------:R-:W-:Y:S01]  /*d120*/  IADD3 R0, R89, 0x70, RZ ;  /* 0x0000007059007810 */ /* 0x000fe20007ffe0ff */
[----:B--2---:R2:W1:Y:S03]  /*d130*/  SHFL.IDX PT, R3, R6, 0x7, 0x181f ;  /* 0x00f81f0006037f89 */ /* 0x00446600000e0000 */
[----:B------:R-:W-:Y:S01]  /*d140*/  ISETP.GE.AND P0, PT, R0, R85, PT ;  /* 0x000000550000720c */ /* 0x000fe20003f06270 */
[----:B----4-:R2:W4:-:S12]  /*d150*/  SHFL.IDX PT, R2, R7, 0x7, 0x181f ;  /* 0x00f81f0007027f89 */ /* 0x01051800000e0000 */
[----:B------:R-:W-:Y:S05]  /*d160*/  @P0 EXIT ;  /* 0x000000000000094d */ /* 0x000fea0003800000 */
[----:B-----5:R-:W-:-:S13]  /*d170*/  ISETP.GE.AND P0, PT, R90, c[0x0][0x3c8], PT ;  /* 0x0000f2005a007a0c */ /* 0x020fda0003f06270 */
        /* <DEDUP_REMOVED lines=10> */
.L_x_661:
        /* <DEDUP_REMOVED lines=14> */
.L_x_1835:


//--------------------- .text._ZN7cutlass13device_kernelIN5flash19enable_sm80_to_sm89INS1_16FlashAttnFwdSm80INS1_25CollectiveMainloopFwdSm80ILi4ELi1ELb0EN4cute5tupleIJNS5_1CILi128EEENS7_ILi64EEES8_EEELi128ENS_10bfloat16_tEfNS_4arch4Sm80ELb0ELb0ELb1ELb1ELb0ELb0ELb1ELb0EEENS1_21CollectiveEpilogueFwdINS6_IJS8_S8_S9_EEENS6_IJNS7_ILi1EEESH_SH_EEESB_SD_Li128ELb1ELb1ELb0ELb0EEENS1_19SingleTileSchedulerILb1ELb0ELb1ELi128EEEEEEEEEvNT_6ParamsE --------------------------
	.section	.text._ZN7cutlass13device_kernelIN5flash19enable_sm80_to_sm89INS1_16FlashAttnFwdSm80INS1_25CollectiveMainloopFwdSm80ILi4ELi1ELb0EN4cute5tupleIJNS5_1CILi128EEENS7_ILi64EEES8_EEELi128ENS_10bfloat16_tEfNS_4arch4Sm80ELb0ELb0ELb1ELb1ELb0ELb0ELb1ELb0EEENS1_21CollectiveEpilogueFwdINS6_IJS8_S8_S9_EEENS6_IJNS7_ILi1EEESH_SH_EEESB_SD_Li128ELb1ELb1ELb0ELb0EEENS1_19SingleTileSchedulerILb1ELb0ELb1ELi128EEEEEEEEEvNT_6ParamsE,"ax",@progbits
	.sectioninfo	@"SHI_REGISTERS=255"
	.align	128
.text._ZN7cutlass13device_kernelIN5flash19enable_sm80_to_sm89INS1_16FlashAttnFwdSm80INS1_25CollectiveMainloopFwdSm80ILi4ELi1ELb0EN4cute5tupleIJNS5_1CILi128EEENS7_ILi64EEES8_EEELi128ENS_10bfloat16_tEfNS_4arch4Sm80ELb0ELb0ELb1ELb1ELb0ELb0ELb1ELb0EEENS1_21CollectiveEpilogueFwdINS6_IJS8_S8_S9_EEENS6_IJNS7_ILi1EEESH_SH_EEESB_SD_Li128ELb1ELb1ELb0ELb0EEENS1_19SingleTileSchedulerILb1ELb0ELb1ELi128EEEEEEEEEvNT_6ParamsE:
        .type           _ZN7cutlass13device_kernelIN5flash19enable_sm80_to_sm89INS1_16FlashAttnFwdSm80INS1_25CollectiveMainloopFwdSm80ILi4ELi1ELb0EN4cute5tupleIJNS5_1CILi128EEENS7_ILi64EEES8_EEELi128ENS_10bfloat16_tEfNS_4arch4Sm80ELb0ELb0ELb1ELb1ELb0ELb0ELb1ELb0EEENS1_21CollectiveEpilogueFwdINS6_IJS8_S8_S9_EEENS6_IJNS7_ILi1EEESH_SH_EEESB_SD_Li128ELb1ELb1ELb0ELb0EEENS1_19SingleTileSchedulerILb1ELb0ELb1ELi128EEEEEEEEEvNT_6ParamsE,@function
        .size           _ZN7cutlass13device_kernelIN5flash19enable_sm80_to_sm89INS1_16FlashAttnFwdSm80INS1_25CollectiveMainloopFwdSm80ILi4ELi1ELb0EN4cute5tupleIJNS5_1CILi128EEENS7_ILi64EEES8_EEELi128ENS_10bfloat16_tEfNS_4arch4Sm80ELb0ELb0ELb1ELb1ELb0ELb0ELb1ELb0EEENS1_21CollectiveEpilogueFwdINS6_IJS8_S8_S9_EEENS6_IJNS7_ILi1EEESH_SH_EEESB_SD_Li128ELb1ELb1ELb0ELb0EEENS1_19SingleTileSchedulerILb1ELb0ELb1ELi128EEEEEEEEEvNT_6ParamsE,(.L_x_1836 - _ZN7cutlass13device_kernelIN5flash19enable_sm80_to_sm89INS1_16FlashAttnFwdSm80INS1_25CollectiveMainloopFwdSm80ILi4ELi1ELb0EN4cute5tupleIJNS5_1CILi128EEENS7_ILi64EEES8_EEELi128ENS_10bfloat16_tEfNS_4arch4Sm80ELb0ELb0ELb1ELb1ELb0ELb0ELb1ELb0EEENS1_21CollectiveEpilogueFwdINS6_IJS8_S8_S9_EEENS6_IJNS7_ILi1EEESH_SH_EEESB_SD_Li128ELb1ELb1ELb0ELb0EEENS1_19SingleTileSchedulerILb1ELb0ELb1ELi128EEEEEEEEEvNT_6ParamsE)
        .other          _ZN7cutlass13device_kernelIN5flash19enable_sm80_to_sm89INS1_16FlashAttnFwdSm80INS1_25CollectiveMainloopFwdSm80ILi4ELi1ELb0EN4cute5tupleIJNS5_1CILi128EEENS7_ILi64EEES8_EEELi128ENS_10bfloat16_tEfNS_4arch4Sm80ELb0ELb0ELb1ELb1ELb0ELb0ELb1ELb0EEENS1_21CollectiveEpilogueFwdINS6_IJS8_S8_S9_EEENS6_IJNS7_ILi1EEESH_SH_EEESB_SD_Li128ELb1ELb1ELb0ELb0EEENS1_19SingleTileSchedulerILb1ELb0ELb1ELi128EEEEEEEEEvNT_6ParamsE,@"STO_CUDA_ENTRY STV_DEFAULT"
_ZN7cutlass13device_kernelIN5flash19enable_sm80_to_sm89INS1_16FlashAttnFwdSm80INS1_25CollectiveMainloopFwdSm80ILi4ELi1ELb0EN4cute5tupleIJNS5_1CILi128EEENS7_ILi64EEES8_EEELi128ENS_10bfloat16_tEfNS_4arch4Sm80ELb0ELb0ELb1ELb1ELb0ELb0ELb1ELb0EEENS1_21CollectiveEpilogueFwdINS6_IJS8_S8_S9_EEENS6_IJNS7_ILi1EEESH_SH_EEESB_SD_Li128ELb1ELb1ELb0ELb0EEENS1_19SingleTileSchedulerILb1ELb0ELb1ELi128EEEEEEEEEvNT_6ParamsE:
        /* <DEDUP_REMOVED lines=17> */
.L_x_663:
        /* <DEDUP_REMOVED lines=8> */
.L_x_665:
[----:B------:R-:W-:-:S05]  /*0190*/  MOV R0, c[0x0][0x54c] ;  /* 0x0001530000007a02 */ /* 0x000fca0000000f00 */
.L_x_664:
[----:B-----5:R-:W-:Y:S01]  /*01a0*/  IMAD R0, R0, c[0x0][0x548], RZ ;  /* 0x0001520000007a24 */ /* 0x020fe200078e02ff */
[----:B-1----:R-:W-:-:S04]  /*01b0*/  SHF.L.U32 R2, R60, 0x7, RZ ;  /* 0x000000073c027819 */ /* 0x002fc800000006ff */
[----:B------:R-:W-:-:S04]  /*01c0*/  ISETP.GE.AND P0, PT, R2, R0, PT ;  /* 0x000000000200720c */ /* 0x000fc80003f06270 */
[----:B------:R-:W-:-:S05]  /*01d0*/  SEL R0, R5, 0xffffffff, !P0 ;  /* 0xffffffff05007807 */ /* 0x000fca0004000000 */
[----:B------:R1:W-:Y:S01]  /*01e0*/  STL [R1+0x44], R0 ;  /* 0x0000440001007387 */ /* 0x0003e20000100800 */
[----:B------:R-:W-:Y:S05]  /*01f0*/  BRA `(.L_x_666) ;  /* 0x0000013000007947 */ /* 0x000fea0003800000 */
.L_x_662:
[----:B---3--:R-:W-:-:S04]  /*0200*/  ISETP.NE.U32.AND P0, PT, RZ, c[0x0][0x568], PT ;  /* 0x00015a00ff007a0c */ /* 0x008fc80003f05070 */
[----:B------:R-:W-:-:S13]  /*0210*/  ISETP.NE.AND.EX P0, PT, RZ, c[0x0][0x56c], PT, P0 ;  /* 0x00015b00ff007a0c */ /* 0x000fda0003f05300 */
[----:B------:R-:W-:Y:S05]  /*0220*/  @!P0 BRA `(.L_x_667) ;  /* 0x0000002000008947 */ /* 0x000fea0003800000 */
[----:B------:R1:W5:Y:S01]  /*0230*/  LDG.E R0, [R2.64] ;  /* 0x0000001002007981 */ /* 0x000362000c1e1900 */
[----:B------:R-:W-:Y:S05]  /*0240*/  BRA `(.L_x_668) ;  /* 0x0000009000007947 */ /* 0x000fea0003800000 */
.L_x_667:
        /* <DEDUP_REMOVED lines=8> */
.L_x_669:
[----:B------:R-:W-:-:S05]  /*02d0*/  MOV R0, c[0x0][0x54c] ;  /* 0x0001530000007a02 */ /* 0x000fca0000000f00 */
.L_x_668:
[----:B-----5:R-:W-:Y:S01]  /*02e0*/  IMAD R0, R0, c[0x0][0x548], RZ ;  /* 0x0001520000007a24 */ /* 0x020fe200078e02ff */
[----:B-1----:R-:W-:-:S04]  /*02f0*/  SHF.L.U32 R2, R60, 0x7, RZ ;  /* 0x000000073c027819 */ /* 0x002fc800000006ff */
[----:B------:R-:W-:-:S04]  /*0300*/  ISETP.GE.AND P0, PT, R2, R0, PT ;  /* 0x000000000200720c */ /* 0x000fc80003f06270 */
[----:B------:R-:W-:-:S05]  /*0310*/  SEL R0, R5, 0xffffffff, !P0 ;  /* 0xffffffff05007807 */ /* 0x000fca0004000000 */
[----:B------:R1:W-:Y:S04]  /*0320*/  STL [R1+0x44], R0 ;  /* 0x0000440001007387 */ /* 0x0003e80000100800 */
.L_x_666:
        /* <DEDUP_REMOVED lines=11> */
[----:B------:R-:W-:Y:S01]  /*03e0*/  @P1 IMAD.WIDE R2, R61, R10, c[0x0][0x370] ;  /* 0x0000dc003d021625 */ /* 0x000fe200078e020a */
[----:B------:R-:W-:-:S03]  /*03f0*/  CS2R R8, SRZ ;  /* 0x0000000000087805 */ /* 0x000fc6000001ff00 */
[----:B------:R-:W-:Y:S01]  /*0400*/  IMAD.MOV.U32 R20, RZ, RZ, c[0x0][0x168] ;  /* 0x00005a00ff147624 */ /* 0x000fe200078e00ff */
[----:B-1----:R1:W2:Y:S01]  /*0410*/  @P1 LDG.E R0, [R2.64] ;  /* 0x0000001002001981 */ /* 0x0022a2000c1e1900 */
        /* <DEDUP_REMOVED lines=11> */
[----:B------:R1:W2:Y:S04]  /*04d0*/  LDG.E R0, [R4.64] ;  /* 0x0000001004007981 */ /* 0x0002a8000c1e1900 */
[----:B-1----:R-:W2:Y:S02]  /*04e0*/  LDG.E R4, [R4.64+0x4] ;  /* 0x0000041004047981 */ /* 0x002ea4000c1e1900 */
[----:B--2--5:R-:W-:-:S02]  /*04f0*/  IADD3 R20, -R0, R4, RZ ;  /* 0x0000000400147210 */ /* 0x024fc40007ffe1ff */
.L_x_670:
[----:B------:R-:W-:-:S04]  /*0500*/  ISETP.NE.U32.AND P0, PT, RZ, c[0x0][0x368], PT ;  /* 0x0000da00ff007a0c */ /* 0x000fc80003f05070 */
[----:B------:R-:W-:-:S13]  /*0510*/  ISETP.NE.AND.EX P0, PT, RZ, c[0x0][0x36c], PT, P0 ;  /* 0x0000db00ff007a0c */ /* 0x000fda0003f05300 */
[----:B------:R-:W-:Y:S05]  /*0520*/  @!P0 BRA `(.L_x_671) ;  /* 0x0000004000008947 */ /* 0x000fea0003800000 */
[----:B------:R-:W-:-:S05]  /*0530*/  IMAD.WIDE R2, R61, R10, c[0x0][0x368] ;  /* 0x0000da003d027625 */ /* 0x000fca00078e020a */
[----:B------:R-:W2:Y:S02]  /*0540*/  LDG.E R0, [R2.64] ;  /* 0x0000001002007981 */ /* 0x000ea4000c1e1900 */
[----:B--2---:R1:W2:Y:S02]  /*0550*/  R2UR UR19, R0 ;  /* 0x00000000001373c2 */ /* 0x0042a400000e0000 */
[----:B-12---:R-:W-:Y:S05]  /*0560*/  BRA `(.L_x_672) ;  /* 0x0000006000007947 */ /* 0x006fea0003800000 */
.L_x_671:
[----:B------:R-:W-:Y:S05]  /*0570*/  @!P4 BRA `(.L_x_672) ;  /* 0x000000500000c947 */ /* 0x000fea0003800000 */
[----:B------:R1:W2:Y:S04]  /*0580*/  LDG.E R0, [R2.64] ;  /* 0x0000001002007981 */ /* 0x0002a8000c1e1900 */
[----:B-1----:R-:W3:Y:S01]  /*0590*/  LDG.E R2, [R2.64+0x4] ;  /* 0x0000041002027981 */ /* 0x002ee2000c1e1900 */
[----:B--2---:R-:W1:Y:S08]  /*05a0*/  R2UR UR5, R0 ;  /* 0x00000000000573c2 */ /* 0x004e7000000e0000 */
[----:B---3--:R-:W1:Y:S02]  /*05b0*/  R2UR UR6, R2 ;  /* 0x00000000020673c2 */ /* 0x008e6400000e0000 */
[----:B-1----:R-:W-:-:S06]  /*05c0*/  UIADD3 UR19, -UR5, UR6, URZ ;  /* 0x0000000605137290 */ /* 0x002fcc000fffe13f */
.L_x_672:
[----:B------:R-:W-:Y:S01]  /*05d0*/  UIADD3 UR19, -UR4, UR19, URZ ;  /* 0x0000001304137290 */ /* 0x000fe2000fffe13f */
[----:B-----5:R-:W-:Y:S01]  /*05e0*/  IADD3 R9, R9, UR4, RZ ;  /* 0x0000000409097c10 */ /* 0x020fe2000fffe0ff */
[----:B------:R-:W-:Y:S01]  /*05f0*/  CS2R R14, SRZ ;  /* 0x00000000000e7805 */ /* 0x000fe2000001ff00 */
[----:B------:R-:W-:Y:S01]  /*0600*/  PLOP3.LUT P0, PT, PT, PT, PT, 0x80, 0x0 ;  /* 0x000000000000781c */ /* 0x000fe20003f0f070 */
[----:B------:R-:W-:Y:S01]  /*0610*/  UISETP.GE.AND UP0, UPT, UR19, 0x1, UPT ;  /* 0x000000011300788c */ /* 0x000fe2000bf06270 */
[----:B------:R-:W-:Y:S01]  /*0620*/  IMAD.MOV.U32 R126, RZ, RZ, RZ ;  /* 0x000000ffff7e7224 */ /* 0x000fe200078e00ff */
[----:B------:R-:W-:Y:S01]  /*0630*/  UIADD3 UR4, UR19, 0x3f, URZ ;  /* 0x0000003f13047890 */ /* 0x000fe2000fffe03f */
[----:B------:R-:W-:Y:S01]  /*0640*/  IMAD.MOV.U32 R124, RZ, RZ, RZ ;  /* 0x000000ffff7c7224 */ /* 0x000fe200078e00ff */
[----:B------:R-:W-:Y:S01]  /*0650*/  CS2R R130, SRZ ;  /* 0x0000000000827805 */ /* 0x000fe2000001ff00 */
[----:B------:R-:W-:Y:S01]  /*0660*/  CS2R R128, SRZ ;  /* 0x0000000000807805 */ /* 0x000fe2000001ff00 */
[----:B------:R-:W-:Y:S01]  /*0670*/  PLOP3.LUT P1, PT, PT, PT, UP0, 0x80, 0x0 ;  /* 0x000000000000781c */ /* 0x000fe20003f2f008 */
[----:B------:R-:W-:Y:S01]  /*0680*/  USHF.R.S32.HI UR18, URZ, 0x1f, UR4 ;  /* 0x0000001f3f127899 */ /* 0x000fe20008011404 */
[----:B------:R-:W-:Y:S01]  /*0690*/  CS2R R16, SRZ ;  /* 0x0000000000107805 */ /* 0x000fe2000001ff00 */
[----:B------:R-:W-:Y:S01]  /*06a0*/  MOV R122, RZ ;  /* 0x000000ff007a7202 */ /* 0x000fe20000000f00 */
[----:B------:R-:W-:Y:S01]  /*06b0*/  CS2R R120, SRZ ;  /* 0x0000000000787805 */ /* 0x000fe2000001ff00 */
[----:B------:R-:W-:Y:S01]  /*06c0*/  ULEA.HI UR18, UR18, UR4, URZ, 0x6 ;  /* 0x0000000412127291 */ /* 0x000fe2000f8f303f */
        /* <DEDUP_REMOVED lines=25> */
[----:B------:R-:W-:Y:S01]  /*0860*/  MOV R33, RZ ;  /* 0x000000ff00217202 */ /* 0x000fe20000000f00 */
[----:B------:R-:W-:Y:S01]  /*0870*/  IMAD.MOV.U32 R84, RZ, RZ, RZ ;  /* 0x000000ffff547224 */ /* 0x000fe200078e00ff */
[----:B------:R-:W-:Y:S01]  /*0880*/  CS2R R78, SRZ ;  /* 0x00000000004e7805 */ /* 0x000fe2000001ff00 */
        /* <DEDUP_REMOVED lines=45> */
[----:B------:R-:W-:Y:S01]  /*0b60*/  MOV R154, RZ ;  /* 0x000000ff009a7202 */ /* 0x000fe20000000f00 */
[----:B------:R-:W-:Y:S01]  /*0b70*/  CS2R R152, SRZ ;  /* 0x0000000000987805 */ /* 0x000fe2000001ff00 */
[----:B------:R-:W-:Y:S01]  /*0b80*/  CS2R R142, SRZ ;  /* 0x00000000008e7805 */ /* 0x000fe2000001ff00 */
[----:B------:R-:W-:Y:S01]  /*0b90*/  CS2R R58, SRZ ;  /* 0x00000000003a7805 */ /* 0x000fe2000001ff00 */
[----:B------:R-:W-:Y:S01]  /*0ba0*/  IMAD.MOV.U32 R140, RZ, RZ, RZ ;  /* 0x000000ffff8c7224 */ /* 0x000fe200078e00ff */
[----:B------:R-:W-:Y:S01]  /*0bb0*/  MOV R146, RZ ;  /* 0x000000ff00927202 */ /* 0x000fe20000000f00 */
[----:B------:R-:W-:Y:S01]  /*0bc0*/  IMAD.MOV.U32 R144, RZ, RZ, RZ ;  /* 0x000000ffff907224 */ /* 0x000fe200078e00ff */
[----:B------:R-:W-:Y:S01]  /*0bd0*/  CS2R R64, SRZ ;  /* 0x0000000000407805 */ /* 0x000fe2000001ff00 */
[----:B------:R-:W-:Y:S01]  /*0be0*/  CS2R R62, SRZ ;  /* 0x00000000003e7805 */ /* 0x000fe2000001ff00 */
[----:B------:R-:W-:Y:S05]  /*0bf0*/  @!P1 BRA `(.L_x_673) ;  /* 0x0000bf1000009947 */ /* 0x000fea0003800000 */
[----:B------:R-:W-:-:S04]  /*0c00*/  ISETP.NE.U32.AND P2, PT, RZ, c[0x0][0x340], PT ;  /* 0x0000d000ff007a0c */ /* 0x000fc80003f45070 */
[----:B------:R-:W-:-:S13]  /*0c10*/  ISETP.NE.AND.EX P2, PT, RZ, c[0x0][0x344], PT, P2 ;  /* 0x0000d100ff007a0c */ /* 0x000fda0003f45320 */
[----:B------:R-:W-:-:S05]  /*0c20*/  @P2 IMAD.WIDE R2, R61, R10, c[0x0][0x340] ;  /* 0x0000d0003d022625 */ /* 0x000fca00078e020a */
[----:B------:R1:W2:Y:S01]  /*0c30*/  @P2 LDG.E R19, [R2.64] ;  /* 0x0000001002132981 */ /* 0x0002a2000c1e1900 */
[----:B------:R-:W-:Y:S01]  /*0c40*/  SHF.R.S32.HI R25, RZ, 0x1f, R155 ;  /* 0x0000001fff197819 */ /* 0x000fe2000001149b */
[----:B------:R-:W-:Y:S01]  /*0c50*/  IMAD.MOV.U32 R6, RZ, RZ, c[0x0][0x2c4] ;  /* 0x0000b100ff067624 */ /* 0x000fe200078e00ff */
[----:B------:R-:W-:Y:S01]  /*0c60*/  SHF.R.S32.HI R0, RZ, 0x1f, R8 ;  /* 0x0000001fff007819 */ /* 0x000fe20000011408 */
[----:B------:R-:W3:Y:S01]  /*0c70*/  S2R R17, SR_CTAID.Y ;  /* 0x0000000000117919 */ /* 0x000ee20000002600 */
[-C--:B------:R-:W-:Y:S01]  /*0c80*/  LEA.HI R4, R25, R155.reuse, RZ, 0x3 ;  /* 0x0000009b19047211 */ /* 0x080fe200078f18ff */
[----:B------:R-:W-:Y:S01]  /*0c90*/  IMAD.MOV.U32 R26, RZ, RZ, 0x20 ;  /* 0x00000020ff1a7424 */ /* 0x000fe200078e00ff */
[----:B------:R-:W-:Y:S01]  /*0ca0*/  ISETP.NE.AND P1, PT, R6, 0x1, PT ;  /* 0x000000010600780c */ /* 0x000fe20003f25270 */
[----:B------:R-:W-:Y:S01]  /*0cb0*/  IMAD R0, R0, c[0x0][0x178], RZ ;  /* 0x00005e0000007a24 */ /* 0x000fe200078e02ff */
[----:B------:R-:W-:Y:S01]  /*0cc0*/  SHF.R.S32.HI R33, RZ, 0x3, R4 ;  /* 0x00000003ff217819 */ /* 0x000fe20000011404 */
[----:B------:R-:W-:Y:S01]  /*0cd0*/  BSSY B0, `(.L_x_674) ;  /* 0x0000076000007945 */ /* 0x000fe20003800000 */
[----:B------:R-:W-:Y:S01]  /*0ce0*/  LOP3.LUT R4, R4, 0xfffffff8, RZ, 0xc0, !PT ;  /* 0xfffffff804047812 */ /* 0x000fe200078ec0ff */
[----:B------:R-:W-:Y:S01]  /*0cf0*/  IMAD R0, R8, c[0x0][0x17c], R0 ;  /* 0x00005f0008007a24 */ /* 0x000fe200078e0200 */
[----:B------:R-:W-:Y:S01]  /*0d00*/  SHF.R.S32.HI R7, RZ, 0x1f, R9 ;  /* 0x0000001fff077819 */ /* 0x000fe20000011409 */
[----:B------:R-:W-:Y:S01]  /*0d10*/  IMAD.SHL.U32 R5, R33, 0x40, RZ ;  /* 0x0000004021057824 */ /* 0x000fe200078e00ff */
[----:B------:R-:W-:-:S02]  /*0d20*/  IADD3 R32, -R4, R155, RZ ;  /* 0x0000009b04207210 */ /* 0x000fc40007ffe1ff */
[----:B------:R-:W-:Y:S02]  /*0d30*/  SHF.R.S32.HI R18, RZ, 0x1f, R61 ;  /* 0x0000001fff127819 */ /* 0x000fe4000001143d */
[----:B------:R-:W-:Y:S01]  /*0d40*/  LEA.HI R24, R25, R155, RZ, 0x4 ;  /* 0x0000009b19187211 */ /* 0x000fe200078f20ff */
[----:B------:R-:W-:Y:S01]  /*0d50*/  IMAD.SHL.U32 R12, R32, 0x8, RZ ;  /* 0x00000008200c7824 */ /* 0x000fe200078e00ff */
[----:B------:R-:W-:Y:S01]  /*0d60*/  SEL R10, R18, RZ, !P5 ;  /* 0x000000ff120a7207 */ /* 0x000fe20006800000 */
[----:B-1----:R-:W-:-:S03]  /*0d70*/  IMAD.WIDE.U32 R2, R8, c[0x0][0x178], RZ ;  /* 0x00005e0008027a25 */ /* 0x002fc600078e00ff */
[----:B------:R-:W-:Y:S02]  /*0d80*/  SHF.R.S32.HI R13, RZ, 0x1f, R12 ;  /* 0x0000001fff0d7819 */ /* 0x000fe4000001140c */
[----:B---3--:R-:W-:Y:S01]  /*0d90*/  SHF.R.S32.HI R16, RZ, 0x1f, R17 ;  /* 0x0000001fff107819 */ /* 0x008fe20000011411 */
[----:B------:R-:W-:Y:S01]  /*0da0*/  IMAD.IADD R3, R3, 0x1, R0 ;  /* 0x0000000103037824 */ /* 0x000fe200078e0200 */
[----:B------:R-:W-:Y:S01]  /*0db0*/  LOP3.LUT R0, R5, 0x1c0, RZ, 0xc0, !PT ;  /* 0x000001c005007812 */ /* 0x000fe200078ec0ff */
[----:B------:R-:W-:Y:S01]  /*0dc0*/  IMAD R10, R10, c[0x0][0x1c0], RZ ;  /* 0x000070000a0a7a24 */ /* 0x000fe200078e02ff */
[----:B------:R-:W-:Y:S01]  /*0dd0*/  IADD3 R5, R12, 0x40, RZ ;  /* 0x000000400c057810 */ /* 0x000fe20007ffe0ff */
[----:B------:R-:W-:Y:S01]  /*0de0*/  IMAD R8, R16, c[0x0][0x1b8], RZ ;  /* 0x00006e0010087a24 */ /* 0x000fe200078e02ff */
[----:B------:R-:W-:Y:S01]  /*0df0*/  LOP3.LUT R6, R0, 0x38, R12, 0xf8, !PT ;  /* 0x0000003800067812 */ /* 0x000fe200078ef80c */
[----:B------:R-:W-:Y:S01]  /*0e00*/  IMAD.WIDE.U32 R2, R17, c[0x0][0x1b8], R2 ;  /* 0x00006e0011027a25 */ /* 0x000fe200078e0002 */
[----:B------:R-:W-:-:S02]  /*0e10*/  SHF.R.U32.HI R4, RZ, 0x3, R0 ;  /* 0x00000003ff047819 */ /* 0x000fc40000011600 */
[-C--:B------:R-:W-:Y:S01]  /*0e20*/  IADD3 R0, P0, R9, R33.reuse, RZ ;  /* 0x0000002109007210 */ /* 0x080fe20007f1e0ff */
[----:B------:R-:W-:Y:S01]  /*0e30*/  IMAD R8, R17, c[0x0][0x1bc], R8 ;  /* 0x00006f0011087a24 */ /* 0x000fe200078e0208 */
[----:B------:R-:W-:Y:S02]  /*0e40*/  LOP3.LUT R21, R6, R4, RZ, 0x3c, !PT ;  /* 0x0000000406157212 */ /* 0x000fe400078e3cff */
[----:B------:R-:W-:Y:S01]  /*0e50*/  LEA R9, R32, R33, 0x4 ;  /* 0x0000002120097211 */ /* 0x000fe200078e20ff */
[----:B------:R-:W-:Y:S01]  /*0e60*/  IMAD.IADD R3, R3, 0x1, R8 ;  /* 0x0000000103037824 */ /* 0x000fe200078e0208 */
[----:B------:R-:W-:Y:S01]  /*0e70*/  LEA.HI.X.SX32 R4, R33, R7, 0x1, P0 ;  /* 0x0000000721047211 */ /* 0x000fe200000f0eff */
[----:B------:R-:W-:Y:S01]  /*0e80*/  IMAD.WIDE.U32 R6, R0, c[0x0][0x1e0], R12 ;  /* 0x0000780000067a25 */ /* 0x000fe200078e000c */
[----:B------:R-:W-:Y:S02]  /*0e90*/  ISETP.GE.AND P0, PT, R5, c[0x0][0x1d4], PT ;  /* 0x0000750005007a0c */ /* 0x000fe40003f06270 */
[----:B------:R-:W-:Y:S01]  /*0ea0*/  SEL R8, R61, RZ, !P5 ;  /* 0x000000ff3d087207 */ /* 0x000fe20006800000 */
[----:B------:R-:W-:Y:S01]  /*0eb0*/  IMAD R9, R60, 0x80, R9 ;  /* 0x000000803c097824 */ /* 0x000fe200078e0209 */
[----:B------:R-:W-:Y:S01]  /*0ec0*/  ISETP.GE.AND P3, PT, R12, c[0x0][0x1d4], PT ;  /* 0x000075000c007a0c */ /* 0x000fe20003f66270 */
[----:B------:R-:W-:-:S02]  /*0ed0*/  IMAD R5, R4, c[0x0][0x1e0], RZ ;  /* 0x0000780004057a24 */ /* 0x000fc400078e02ff */
[----:B------:R-:W-:Y:S02]  /*0ee0*/  IMAD R4, R4, c[0x0][0x208], RZ ;  /* 0x0000820004047a24 */ /* 0x000fe400078e02ff */
[----:B------:R-:W-:-:S04]  /*0ef0*/  @P1 IMAD.HI.U32 R11, R9, c[0x0][0x2c8], RZ ;  /* 0x0000b200090b1a27 */ /* 0x000fc800078e00ff */
[C---:B------:R-:W-:Y:S02]  /*0f00*/  IMAD R14, R0.reuse, c[0x0][0x1e4], R5 ;  /* 0x00007900000e7a24 */ /* 0x040fe400078e0205 */
[C---:B------:R-:W-:Y:S02]  /*0f10*/  IMAD R15, R0.reuse, c[0x0][0x20c], R4 ;  /* 0x00008300000f7a24 */ /* 0x040fe400078e0204 */
[----:B------:R-:W-:Y:S01]  /*0f20*/  IMAD.WIDE.U32 R4, R0, c[0x0][0x208], R12 ;  /* 0x0000820000047a25 */ /* 0x000fe200078e000c */
[----:B------:R-:W-:Y:S02]  /*0f30*/  MOV R0, R9 ;  /* 0x0000000900007202 */ /* 0x000fe40000000f00 */
[----:B------:R-:W-:Y:S01]  /*0f40*/  @P1 SHF.R.U32.HI R0, RZ, c[0x0][0x2cc], R11 ;  /* 0x0000b300ff001a19 */ /* 0x000fe2000001160b */
[C---:B------:R-:W-:Y:S02]  /*0f50*/  IMAD R11, R8.reuse, c[0x0][0x1c4], R10 ;  /* 0x00007100080b7a24 */ /* 0x040fe400078e020a */
[----:B------:R-:W-:Y:S01]  /*0f60*/  IMAD.WIDE.U32 R2, R8, c[0x0][0x1c0], R2 ;  /* 0x0000700008027a25 */ /* 0x000fe200078e0002 */
[----:B------:R-:W-:-:S02]  /*0f70*/  IADD3 R10, -R0, RZ, RZ ;  /* 0x000000ff000a7210 */ /* 0x000fc40007ffe1ff */
[----:B------:R-:W-:Y:S01]  /*0f80*/  SHF.R.S32.HI R8, RZ, 0x1f, R0 ;  /* 0x0000001fff087819 */ /* 0x000fe20000011400 */
[----:B------:R-:W-:Y:S02]  /*0f90*/  IMAD.IADD R3, R3, 0x1, R11 ;  /* 0x0000000103037824 */ /* 0x000fe400078e020b */
[----:B------:R-:W-:Y:S01]  /*0fa0*/  IMAD R10, R10, c[0x0][0x2c4], R9 ;  /* 0x0000b1000a0a7a24 */ /* 0x000fe200078e0209 */
[----:B------:R-:W-:Y:S01]  /*0fb0*/  LOP3.LUT R9, R24, 0xfffffff0, RZ, 0xc0, !PT ;  /* 0xfffffff018097812 */ /* 0x000fe200078ec0ff */
[----:B------:R-:W-:Y:S02]  /*0fc0*/  IMAD R8, R8, c[0x0][0x1b0], RZ ;  /* 0x00006c0008087a24 */ /* 0x000fe400078e02ff */
[----:B------:R-:W-:Y:S01]  /*0fd0*/  IMAD.WIDE.U32 R2, R0, c[0x0][0x1b0], R2 ;  /* 0x00006c0000027a25 */ /* 0x000fe200078e0002 */
[----:B------:R-:W-:-:S03]  /*0fe0*/  SHF.R.S32.HI R11, RZ, 0x1f, R10 ;  /* 0x0000001fff0b7819 */ /* 0x000fc6000001140a */
[----:B------:R-:W-:Y:S02]  /*0ff0*/  IMAD R8, R0, c[0x0][0x1b4], R8 ;  /* 0x00006d0000087a24 */ /* 0x000fe400078e0208 */
[----:B------:R-:W-:Y:S02]  /*1000*/  IMAD.IADD R7, R7, 0x1, R14 ;  /* 0x0000000107077824 */ /* 0x000fe400078e020e */
[----:B------:R-:W-:Y:S01]  /*1010*/  IMAD.IADD R5, R5, 0x1, R15 ;  /* 0x0000000105057824 */ /* 0x000fe200078e020f */
[----:B------:R-:W-:Y:S01]  /*1020*/  IADD3 R3, R3, R8, RZ ;  /* 0x0000000803037210 */ /* 0x000fe20007ffe0ff */
[----:B------:R-:W-:Y:S02]  /*1030*/  IMAD R11, R11, c[0x0][0x1a8], RZ ;  /* 0x00006a000b0b7a24 */ /* 0x000fe400078e02ff */
[----:B------:R-:W-:Y:S02]  /*1040*/  IMAD.IADD R0, R155, 0x1, -R9 ;  /* 0x000000019b007824 */ /* 0x000fe400078e0a09 */
[----:B------:R-:W-:-:S04]  /*1050*/  IMAD.WIDE.U32 R8, R17, c[0x0][0x1e8], R6 ;  /* 0x00007a0011087a25 */ /* 0x000fc800078e0006 */
[----:B------:R-:W-:-:S04]  /*1060*/  IMAD.WIDE.U32 R6, R17, c[0x0][0x210], R4 ;  /* 0x0000840011067a25 */ /* 0x000fc800078e0004 */
[C---:B------:R-:W-:Y:S02]  /*1070*/  IMAD R14, R16.reuse, c[0x0][0x1e8], RZ ;  /* 0x00007a00100e7a24 */ /* 0x040fe400078e02ff */
[----:B------:R-:W-:Y:S01]  /*1080*/  IMAD R15, R16, c[0x0][0x210], RZ ;  /* 0x00008400100f7a24 */ /* 0x000fe200078e02ff */
[----:B------:R-:W-:Y:S01]  /*1090*/  SHF.R.S32.HI R16, RZ, 0x1f, R0 ;  /* 0x0000001fff107819 */ /* 0x000fe20000011400 */
[C---:B------:R-:W-:Y:S02]  /*10a0*/  IMAD R11, R10.reuse, c[0x0][0x1ac], R11 ;  /* 0x00006b000a0b7a24 */ /* 0x040fe400078e020b */
[----:B------:R-:W-:Y:S01]  /*10b0*/  IMAD.WIDE.U32 R4, R10, c[0x0][0x1a8], R2 ;  /* 0x00006a000a047a25 */ /* 0x000fe200078e0002 */
[----:B------:R-:W-:-:S03]  /*10c0*/  LEA.HI R23, R16, R0, RZ, 0x3 ;  /* 0x0000000010177211 */ /* 0x000fc600078f18ff */
[----:B------:R-:W-:Y:S01]  /*10d0*/  IMAD R14, R17, c[0x0][0x1ec], R14 ;  /* 0x00007b00110e7a24 */ /* 0x000fe200078e020e */
[----:B------:R-:W-:Y:S01]  /*10e0*/  LOP3.LUT R10, R23, 0xfffffff8, RZ, 0xc0, !PT ;  /* 0xfffffff8170a7812 */ /* 0x000fe200078ec0ff */
[----:B------:R-:W-:Y:S01]  /*10f0*/  IMAD R15, R17, c[0x0][0x214], R15 ;  /* 0x00008500110f7a24 */ /* 0x000fe200078e020f */
[----:B------:R-:W-:Y:S01]  /*1100*/  LEA R17, P1, R4, c[0x0][0x160], 0x1 ;  /* 0x0000580004117a11 */ /* 0x000fe200078208ff */
[----:B------:R-:W-:Y:S01]  /*1110*/  IMAD.IADD R2, R5, 0x1, R11 ;  /* 0x0000000105027824 */ /* 0x000fe200078e020b */
[----:B------:R-:W-:Y:S01]  /*1120*/  IADD3 R22, R0, -R10, RZ ;  /* 0x8000000a00167210 */ /* 0x000fe20007ffe0ff */
[----:B------:R-:W-:Y:S01]  /*1130*/  IMAD.IADD R9, R9, 0x1, R14 ;  /* 0x0000000109097824 */ /* 0x000fe200078e020e */
[----:B------:R-:W-:Y:S01]  /*1140*/  IADD3 R7, R7, R15, RZ ;  /* 0x0000000f07077210 */ /* 0x000fe20007ffe0ff */
[----:B------:R-:W-:Y:S01]  /*1150*/  IMAD R15, R20, c[0x0][0x2c4], RZ ;  /* 0x0000b100140f7a24 */ /* 0x000fe200078e02ff */
[----:B------:R-:W-:Y:S01]  /*1160*/  LEA.HI.X R16, R4, c[0x0][0x164], R2, 0x1, P1 ;  /* 0x0000590004107a11 */ /* 0x000fe200008f0c02 */
[----:B------:R-:W-:Y:S01]  /*1170*/  IMAD.SHL.U32 R14, R32, 0x8, RZ ;  /* 0x00000008200e7824 */ /* 0x000fe200078e00ff */
[----:B------:R-:W-:Y:S01]  /*1180*/  LEA.HI R11, R25, R155, RZ, 0x6 ;  /* 0x0000009b190b7211 */ /* 0x000fe200078f30ff */
[----:B------:R1:W3:Y:S01]  /*1190*/  SHFL.IDX PT, R4, R17, RZ, 0x181f ;  /* 0x00181fff11047589 */ /* 0x0002e200000e0000 */
[----:B------:R-:W-:-:S02]  /*11a0*/  MOV R20, 0x10 ;  /* 0x0000001000147802 */ /* 0x000fc40000000f00 */
[----:B------:R-:W-:Y:S01]  /*11b0*/  ISETP.GE.AND P5, PT, R14, c[0x0][0x198], PT ;  /* 0x000066000e007a0c */ /* 0x000fe20003fa6270 */
[----:B------:R1:W4:Y:S01]  /*11c0*/  SHFL.IDX PT, R5, R16, RZ, 0x181f ;  /* 0x00181fff10057589 */ /* 0x00032200000e0000 */
[----:B------:R-:W-:-:S04]  /*11d0*/  SHF.L.U32 R11, R11, 0x3, RZ ;  /* 0x000000030b0b7819 */ /* 0x000fc800000006ff */
[----:B------:R-:W-:Y:S02]  /*11e0*/  LOP3.LUT R11, R21, 0xfffffe00, R11, 0xf8, !PT ;  /* 0xfffffe00150b7812 */ /* 0x000fe400078ef80b */
[--C-:B--2---:R-:W-:Y:S01]  /*11f0*/  @P2 SHF.R.S32.HI R3, RZ, 0x1f, R19.reuse ;  /* 0x0000001fff032819 */ /* 0x104fe20000011413 */
[----:B------:R-:W-:Y:S01]  /*1200*/  @P2 IMAD.MOV.U32 R2, RZ, RZ, R19 ;  /* 0x000000ffff022224 */ /* 0x000fe200078e0013 */
[----:B------:R-:W-:Y:S01]  /*1210*/  @!P2 MOV R2, R61 ;  /* 0x0000003d0002a202 */ /* 0x000fe20000000f00 */
[----:B------:R-:W-:Y:S01]  /*1220*/  @!P2 IMAD.MOV.U32 R3, RZ, RZ, R18 ;  /* 0x000000ffff03a224 */ /* 0x000fe200078e0012 */
[----:B------:R-:W-:Y:S02]  /*1230*/  LEA R19, R60, R33, 0x7 ;  /* 0x000000213c137211 */ /* 0x000fe400078e38ff */
[----:B------:R-:W-:Y:S02]  /*1240*/  SEL R0, R2, RZ, !P4 ;  /* 0x000000ff02007207 */ /* 0x000fe40006000000 */
[----:B------:R-:W-:-:S02]  /*1250*/  SEL R2, R3, RZ, !P4 ;  /* 0x000000ff03027207 */ /* 0x000fc40006000000 */
[----:B------:R-:W-:Y:S01]  /*1260*/  ISETP.GE.AND P6, PT, R19, R15, PT ;  /* 0x0000000f1300720c */ /* 0x000fe20003fc6270 */
[----:B------:R-:W-:Y:S01]  /*1270*/  IMAD.WIDE.U32 R36, R0, c[0x0][0x218], R6 ;  /* 0x0000860000247a25 */ /* 0x000fe200078e0006 */
[----:B------:R-:W-:-:S03]  /*1280*/  IADD3 R18, R14, 0x40, RZ ;  /* 0x000000400e127810 */ /* 0x000fc60007ffe0ff */
[----:B------:R-:W-:Y:S01]  /*1290*/  IMAD R3, R2, c[0x0][0x1f0], RZ ;  /* 0x00007c0002037a24 */ /* 0x000fe200078e02ff */
[----:B------:R-:W-:Y:S01]  /*12a0*/  ISETP.GE.AND P4, PT, R18, c[0x0][0x198], PT ;  /* 0x0000660012007a0c */ /* 0x000fe20003f86270 */
[----:B------:R-:W-:Y:S02]  /*12b0*/  IMAD R2, R2, c[0x0][0x218], RZ ;  /* 0x0000860002027a24 */ /* 0x000fe400078e02ff */
[----:B------:R-:W-:Y:S01]  /*12c0*/  IMAD R10, R0, c[0x0][0x1f4], R3 ;  /* 0x00007d00000a7a24 */ /* 0x000fe200078e0203 */
[----:B------:R-:W-:Y:S01]  /*12d0*/  R2P PR, R22, 0x6 ;  /* 0x0000000616007804 */ /* 0x000fe20000000000 */
[C---:B------:R-:W-:Y:S02]  /*12e0*/  IMAD R2, R0.reuse, c[0x0][0x21c], R2 ;  /* 0x0000870000027a24 */ /* 0x040fe400078e0202 */
[----:B------:R-:W-:Y:S02]  /*12f0*/  IMAD.WIDE.U32 R28, R0, c[0x0][0x1f0], R8 ;  /* 0x00007c00001c7a25 */ /* 0x000fe400078e0008 */
[----:B------:R-:W-:-:S02]  /*1300*/  SEL R3, R20, 0xfffffff0, !P1 ;  /* 0xfffffff014037807 */ /* 0x000fc40004800000 */
[----:B------:R-:W-:Y:S01]  /*1310*/  IADD3 R34, R37, R2, RZ ;  /* 0x0000000225227210 */ /* 0x000fe20007ffe0ff */
[----:B------:R-:W-:Y:S01]  /*1320*/  IMAD.IADD R31, R29, 0x1, R10 ;  /* 0x000000011d1f7824 */ /* 0x000fe200078e020a */
[----:B------:R1:W-:Y:S01]  /*1330*/  STL.64 [R1+0x38], R28 ;  /* 0x0000381c01007387 */ /* 0x0003e20000100a00 */
[----:B------:R-:W-:-:S03]  /*1340*/  SEL R0, R26, 0xffffffe0, !P2 ;  /* 0xffffffe01a007807 */ /* 0x000fc60005000000 */
[----:B------:R1:W-:Y:S04]  /*1350*/  STL.64 [R1+0x30], R36 ;  /* 0x0000302401007387 */ /* 0x0003e80000100a00 */
[----:B------:R1:W-:Y:S04]  /*1360*/  STL [R1+0x40], R34 ;  /* 0x0000402201007387 */ /* 0x0003e80000100800 */
[----:B------:R1:W-:Y:S01]  /*1370*/  STL [R1+0x2c], R31 ;  /* 0x00002c1f01007387 */ /* 0x0003e20000100800 */
[----:B------:R-:W-:Y:S05]  /*1380*/  @P6 BRA `(.L_x_675) ;  /* 0x000000a000006947 */ /* 0x000fea0003800000 */
[----:B---34-:R-:W-:Y:S02]  /*1390*/  SHF.R.S32.HI R2, RZ, 0x1f, R18 ;  /* 0x0000001fff027819 */ /* 0x018fe40000011412 */
[----:B------:R-:W-:-:S02]  /*13a0*/  LEA R6, P1, R14, R4, 0x1 ;  /* 0x000000040e067211 */ /* 0x000fc400078208ff */
[----:B------:R-:W-:Y:S02]  /*13b0*/  LEA.HI R2, R2, R18, RZ, 0x3 ;  /* 0x0000001202027211 */ /* 0x000fe400078f18ff */
[----:B------:R-:W-:Y:S02]  /*13c0*/  LEA.HI.X R7, R14, R5, R13, 0x1, P1 ;  /* 0x000000050e077211 */ /* 0x000fe400008f0c0d */
[----:B------:R-:W-:Y:S01]  /*13d0*/  LOP3.LUT R8, R2, 0xfffffff8, RZ, 0xc0, !PT ;  /* 0xfffffff802087812 */ /* 0x000fe200078ec0ff */
[----:B------:R-:W-:-:S04]  /*13e0*/  IMAD.SHL.U32 R2, R11, 0x2, RZ ;  /* 0x000000020b027824 */ /* 0x000fc800078e00ff */
[----:B------:R-:W-:Y:S01]  /*13f0*/  IMAD.WIDE R4, R8, 0x2, R4 ;  /* 0x0000000208047825 */ /* 0x000fe200078e0204 */
[----:B------:R-:W-:Y:S01]  /*1400*/  @!PT LDS RZ, [RZ] ;  /* 0x00000000fffff984 */ /* 0x000fe20000000800 */
[----:B------:R2:W-:Y:S04]  /*1410*/  LDGSTS.E.BYPASS.LTC128B.128 [R2+0x8100], [R6.64], !P5 ;  /* 0x0810000006027fae */ /* 0x0005e8000e901d50 */
[----:B------:R2:W-:Y:S02]  /*1420*/  LDGSTS.E.BYPASS.LTC128B.128 [R2+0xc100], [R4.64], !P4 ;  /* 0x0c10000004027fae */ /* 0x0005e4000e101d50 */
.L_x_675:
[----:B---34-:R-:W-:Y:S05]  /*1430*/  BSYNC B0 ;  /* 0x0000000000007941 */ /* 0x018fea0003800000 */
.L_x_674:
[----:B--2---:R-:W-:Y:S01]  /*1440*/  IADD3 R2, R19, 0x10, RZ ;  /* 0x0000001013027810 */ /* 0x004fe20007ffe0ff */
[----:B------:R2:W3:Y:S01]  /*1450*/  SHFL.IDX PT, R5, R16, 0x1, 0x181f ;  /* 0x00381f0010057f89 */ /* 0x0004e200000e0000 */
[----:B------:R-:W-:Y:S02]  /*1460*/  BSSY B0, `(.L_x_676) ;  /* 0x000000e000007945 */ /* 0x000fe40003800000 */
[----:B------:R-:W-:Y:S01]  /*1470*/  ISETP.GE.AND P1, PT, R2, R15, PT ;  /* 0x0000000f0200720c */ /* 0x000fe20003f26270 */
[----:B------:R2:W4:-:S12]  /*1480*/  SHFL.IDX PT, R4, R17, 0x1, 0x181f ;  /* 0x00381f0011047f89 */ /* 0x00051800000e0000 */
[----:B------:R-:W-:Y:S05]  /*1490*/  @P1 BRA `(.L_x_677) ;  /* 0x000000a000001947 */ /* 0x000fea0003800000 */
[----:B------:R-:W-:Y:S02]  /*14a0*/  SHF.R.S32.HI R2, RZ, 0x1f, R18 ;  /* 0x0000001fff027819 */ /* 0x000fe40000011412 */
[----:B----4-:R-:W-:Y:S02]  /*14b0*/  LEA R6, P1, R14, R4, 0x1 ;  /* 0x000000040e067211 */ /* 0x010fe400078208ff */
[----:B------:R-:W-:Y:S02]  /*14c0*/  LEA.HI R2, R2, R18, RZ, 0x3 ;  /* 0x0000001202027211 */ /* 0x000fe400078f18ff */
[----:B---3--:R-:W-:Y:S02]  /*14d0*/  LEA.HI.X R7, R14, R5, R13, 0x1, P1 ;  /* 0x000000050e077211 */ /* 0x008fe400008f0c0d */
[----:B------:R-:W-:Y:S01]  /*14e0*/  LOP3.LUT R8, R2, 0xfffffff8, RZ, 0xc0, !PT ;  /* 0xfffffff802087812 */ /* 0x000fe200078ec0ff */
[----:B------:R-:W-:-:S04]  /*14f0*/  IMAD.SHL.U32 R2, R11, 0x2, RZ ;  /* 0x000000020b027824 */ /* 0x000fc800078e00ff */
[----:B------:R-:W-:Y:S01]  /*1500*/  IMAD.WIDE R4, R8, 0x2, R4 ;  /* 0x0000000208047825 */ /* 0x000fe200078e0204 */
[----:B------:R-:W-:Y:S01]  /*1510*/  @!PT LDS RZ, [RZ] ;  /* 0x00000000fffff984 */ /* 0x000fe20000000800 */
[----:B------:R3:W-:Y:S04]  /*1520*/  LDGSTS.E.BYPASS.LTC128B.128 [R2+0x8900], [R6.64], !P5 ;  /* 0x0890000006027fae */ /* 0x0007e8000e901d50 */
[----:B------:R3:W-:Y:S02]  /*1530*/  LDGSTS.E.BYPASS.LTC128B.128 [R2+0xc900], [R4.64], !P4 ;  /* 0x0c90000004027fae */ /* 0x0007e4000e101d50 */
.L_x_677:
[----:B------:R-:W-:Y:S05]  /*1540*/  BSYNC B0 ;  /* 0x0000000000007941 */ /* 0x000fea0003800000 */
.L_x_676:
[----:B---3--:R-:W-:Y:S01]  /*1550*/  IADD3 R2, R19, 0x20, RZ ;  /* 0x0000002013027810 */ /* 0x008fe20007ffe0ff */
[----:B------:R3:W1:Y:S01]  /*1560*/  SHFL.IDX PT, R5, R16, 0x2, 0x181f ;  /* 0x00581f0010057f89 */ /* 0x00066200000e0000 */
[----:B------:R-:W-:Y:S02]  /*1570*/  BSSY B0, `(.L_x_678) ;  /* 0x000000e000007945 */ /* 0x000fe40003800000 */
[----:B------:R-:W-:Y:S01]  /*1580*/  ISETP.GE.AND P1, PT, R2, R15, PT ;  /* 0x0000000f0200720c */ /* 0x000fe20003f26270 */
[----:B----4-:R3:W4:-:S12]  /*1590*/  SHFL.IDX PT, R4, R17, 0x2, 0x181f ;  /* 0x00581f0011047f89 */ /* 0x01071800000e0000 */
[----:B------:R-:W-:Y:S05]  /*15a0*/  @P1 BRA `(.L_x_679) ;  /* 0x000000a000001947 */ /* 0x000fea0003800000 */
[----:B------:R-:W-:Y:S02]  /*15b0*/  SHF.R.S32.HI R2, RZ, 0x1f, R18 ;  /* 0x0000001fff027819 */ /* 0x000fe40000011412 */
[----:B----4-:R-:W-:Y:S02]  /*15c0*/  LEA R6, P1, R14, R4, 0x1 ;  /* 0x000000040e067211 */ /* 0x010fe400078208ff */
[----:B------:R-:W-:Y:S02]  /*15d0*/  LEA.HI R2, R2, R18, RZ, 0x3 ;  /* 0x0000001202027211 */ /* 0x000fe400078f18ff */
[----:B-1----:R-:W-:Y:S02]  /*15e0*/  LEA.HI.X R7, R14, R5, R13, 0x1, P1 ;  /* 0x000000050e077211 */ /* 0x002fe400008f0c0d */
[----:B------:R-:W-:Y:S01]  /*15f0*/  LOP3.LUT R8, R2, 0xfffffff8, RZ, 0xc0, !PT ;  /* 0xfffffff802087812 */ /* 0x000fe200078ec0ff */
[----:B------:R-:W-:-:S04]  /*1600*/  IMAD.SHL.U32 R2, R11, 0x2, RZ ;  /* 0x000000020b027824 */ /* 0x000fc800078e00ff */
[----:B------:R-:W-:Y:S01]  /*1610*/  IMAD.WIDE R4, R8, 0x2, R4 ;  /* 0x0000000208047825 */ /* 0x000fe200078e0204 */
[----:B------:R-:W-:Y:S01]  /*1620*/  @!PT LDS RZ, [RZ] ;  /* 0x00000000fffff984 */ /* 0x000fe20000000800 */
[----:B------:R1:W-:Y:S04]  /*1630*/  LDGSTS.E.BYPASS.LTC128B.128 [R2+0x9100], [R6.64], !P5 ;  /* 0x0910000006027fae */ /* 0x0003e8000e901d50 */
[----:B------:R1:W-:Y:S02]  /*1640*/  LDGSTS.E.BYPASS.LTC128B.128 [R2+0xd100], [R4.64], !P4 ;  /* 0x0d10000004027fae */ /* 0x0003e4000e101d50 */
.L_x_679:
[----:B------:R-:W-:Y:S05]  /*1650*/  BSYNC B0 ;  /* 0x0000000000007941 */ /* 0x000fea0003800000 */
.L_x_678:
[----:B-1----:R-:W-:Y:S01]  /*1660*/  IADD3 R2, R19, 0x30, RZ ;  /* 0x0000003013027810 */ /* 0x002fe20007ffe0ff */
[----:B------:R1:W2:Y:S01]  /*1670*/  SHFL.IDX PT, R5, R16, 0x3, 0x181f ;  /* 0x00781f0010057f89 */ /* 0x0002a200000e0000 */
[----:B------:R-:W-:Y:S02]  /*1680*/  BSSY B0, `(.L_x_680) ;  /* 0x000000e000007945 */ /* 0x000fe40003800000 */
[----:B------:R-:W-:Y:S01]  /*1690*/  ISETP.GE.AND P1, PT, R2, R15, PT ;  /* 0x0000000f0200720c */ /* 0x000fe20003f26270 */
[----:B----4-:R1:W4:-:S12]  /*16a0*/  SHFL.IDX PT, R4, R17, 0x3, 0x181f ;  /* 0x00781f0011047f89 */ /* 0x01031800000e0000 */
[----:B------:R-:W-:Y:S05]  /*16b0*/  @P1 BRA `(.L_x_681) ;  /* 0x000000a000001947 */ /* 0x000fea0003800000 */
[----:B------:R-:W-:Y:S02]  /*16c0*/  SHF.R.S32.HI R2, RZ, 0x1f, R18 ;  /* 0x0000001fff027819 */ /* 0x000fe40000011412 */
[----:B----4-:R-:W-:Y:S02]  /*16d0*/  LEA R6, P1, R14, R4, 0x1 ;  /* 0x000000040e067211 */ /* 0x010fe400078208ff */
[----:B------:R-:W-:Y:S02]  /*16e0*/  LEA.HI R2, R2, R18, RZ, 0x3 ;  /* 0x0000001202027211 */ /* 0x000fe400078f18ff */
[----:B--2---:R-:W-:Y:S02]  /*16f0*/  LEA.HI.X R7, R14, R5, R13, 0x1, P1 ;  /* 0x000000050e077211 */ /* 0x004fe400008f0c0d */
[----:B------:R-:W-:Y:S01]  /*1700*/  LOP3.LUT R8, R2, 0xfffffff8, RZ, 0xc0, !PT ;  /* 0xfffffff802087812 */ /* 0x000fe200078ec0ff */
[----:B------:R-:W-:-:S04]  /*1710*/  IMAD.SHL.U32 R2, R11, 0x2, RZ ;  /* 0x000000020b027824 */ /* 0x000fc800078e00ff */
[----:B------:R-:W-:Y:S01]  /*1720*/  IMAD.WIDE R4, R8, 0x2, R4 ;  /* 0x0000000208047825 */ /* 0x000fe200078e0204 */
[----:B------:R-:W-:Y:S01]  /*1730*/  @!PT LDS RZ, [RZ] ;  /* 0x00000000fffff984 */ /* 0x000fe20000000800 */
[----:B------:R2:W-:Y:S04]  /*1740*/  LDGSTS.E.BYPASS.LTC128B.128 [R2+0x9900], [R6.64], !P5 ;  /* 0x0990000006027fae */ /* 0x0005e8000e901d50 */
[----:B------:R2:W-:Y:S02]  /*1750*/  LDGSTS.E.BYPASS.LTC128B.128 [R2+0xd900], [R4.64], !P4 ;  /* 0x0d90000004027fae */ /* 0x0005e4000e101d50 */
.L_x_681:
[----:B------:R-:W-:Y:S05]  /*1760*/  BSYNC B0 ;  /* 0x0000000000007941 */ /* 0x000fea0003800000 */
.L_x_680:
[----:B--2---:R-:W-:Y:S01]  /*1770*/  IADD3 R2, R19, 0x40, RZ ;  /* 0x0000004013027810 */ /* 0x004fe20007ffe0ff */
        /* <DEDUP_REMOVED lines=15> */
.L_x_683:
[----:B------:R-:W-:Y:S05]  /*1870*/  BSYNC B0 ;  /* 0x0000000000007941 */ /* 0x000fea0003800000 */
.L_x_682:
        /* <DEDUP_REMOVED lines=16> */
.L_x_685:
[----:B------:R-:W-:Y:S05]  /*1980*/  BSYNC B0 ;  /* 0x0000000000007941 */ /* 0x000fea0003800000 */
.L_x_684:
        /* <DEDUP_REMOVED lines=16> */
.L_x_687:
[----:B------:R-:W-:Y:S05]  /*1a90*/  BSYNC B0 ;  /* 0x0000000000007941 */ /* 0x000fea0003800000 */
.L_x_686:
[----:B-1--4-:R-:W1:Y:S01]  /*1aa0*/  SHFL.IDX PT, R4, R17, 0x7, 0x181f ;  /* 0x00f81f0011047f89 */ /* 0x012e6200000e0000 */
[----:B------:R-:W-:Y:S01]  /*1ab0*/  IADD3 R2, R19, 0x70, RZ ;  /* 0x0000007013027810 */ /* 0x000fe20007ffe0ff */
[----:B------:R-:W-:Y:S01]  /*1ac0*/  ULEA.HI.SX32 UR15, UR18, 0xffffffff, 0x1a ;  /* 0xffffffff120f7891 */ /* 0x000fe2000f8fd23f */
[----:B------:R-:W-:Y:S01]  /*1ad0*/  IMAD.MOV.U32 R156, RZ, RZ, R30 ;  /* 0x000000ffff9c7224 */ /* 0x000fe200078e001e */
[----:B------:R-:W4:Y:S01]  /*1ae0*/  SHFL.IDX PT, R5, R16, 0x7, 0x181f ;  /* 0x00f81f0010057f89 */ /* 0x000f2200000e0000 */
[----:B------:R-:W-:Y:S01]  /*1af0*/  ISETP.GE.AND P6, PT, R2, R15, PT ;  /* 0x0000000f0200720c */ /* 0x000fe20003fc6270 */
[----:B------:R-:W-:Y:S01]  /*1b00*/  ULDC.64 UR6, c[0x0][0x1e0] ;  /* 0x0000780000067ab9 */ /* 0x000fe20000000a00 */
[----:B------:R-:W-:Y:S01]  /*1b10*/  IADD3 R2, -R33, UR19, RZ ;  /* 0x0000001321027c10 */ /* 0x000fe2000fffe1ff */
[----:B------:R-:W-:Y:S01]  /*1b20*/  IMAD.U32 R7, RZ, RZ, UR15 ;  /* 0x0000000fff077e24 */ /* 0x000fe2000f8e00ff */
[----:B------:R-:W-:Y:S01]  /*1b30*/  UMOV UR20, 0x6 ;  /* 0x0000000600147882 */ /* 0x000fe20000000000 */
[----:B------:R-:W-:Y:S01]  /*1b40*/  IMAD.MOV.U32 R157, RZ, RZ, R31 ;  /* 0x000000ffff9d7224 */ /* 0x000fe200078e001f */
[----:B------:R-:W-:Y:S01]  /*1b50*/  USHF.L.U32 UR21, UR6, 0x6, URZ ;  /* 0x0000000606157899 */ /* 0x000fe2000800063f */
[----:B------:R-:W-:Y:S01]  /*1b60*/  IMAD R2, R7, -0x40, R2 ;  /* 0xffffffc007027824 */ /* 0x000fe200078e0202 */
[----:B------:R-:W-:Y:S01]  /*1b70*/  USHF.L.U64.HI UR20, UR6, UR20, UR7 ;  /* 0x0000001406147299 */ /* 0x000fe20008010207 */
[----:B------:R-:W-:Y:S01]  /*1b80*/  IMAD.MOV.U32 R156, RZ, RZ, R28 ;  /* 0x000000ffff9c7224 */ /* 0x000fe200078e001c */
[----:B------:R-:W-:Y:S01]  /*1b90*/  USHF.R.S32.HI UR9, URZ, 0x1f, UR15 ;  /* 0x0000001f3f097899 */ /* 0x000fe2000801140f */
[----:B------:R-:W-:Y:S01]  /*1ba0*/  IMAD.SHL.U32 R244, R11, 0x2, RZ ;  /* 0x000000020bf47824 */ /* 0x000fe200078e00ff */
[----:B------:R-:W-:Y:S01]  /*1bb0*/  ISETP.GE.AND P2, PT, R2, 0x1, PT ;  /* 0x000000010200780c */ /* 0x000fe20003f46270 */
[----:B------:R-:W-:Y:S01]  /*1bc0*/  UIMAD UR4, UR20, UR15, URZ ;  /* 0x0000000f140472a4 */ /* 0x000fe2000f8e023f */
[----:B------:R-:W-:Y:S01]  /*1bd0*/  @!P6 SHF.R.S32.HI R6, RZ, 0x1f, R18 ;  /* 0x0000001fff06e819 */ /* 0x000fe20000011412 */
[----:B------:R-:W-:Y:S01]  /*1be0*/  UIMAD.WIDE.U32 UR10, UR6, 0x20, URZ ;  /* 0x00000020060a78a5 */ /* 0x000fe2000f8e003f */
[----:B------:R-:W-:Y:S01]  /*1bf0*/  MOV R153, UR21 ;  /* 0x0000001500997c02 */ /* 0x000fe20008000f00 */
[----:B------:R-:W-:Y:S01]  /*1c00*/  UIMAD UR4, UR9, UR21, UR4 ;  /* 0x00000015090472a4 */ /* 0x000fe2000f8e0204 */
[----:B------:R-:W-:Y:S01]  /*1c10*/  @!P6 LEA.HI R8, R6, R18, RZ, 0x3 ;  /* 0x000000120608e211 */ /* 0x000fe200078f18ff */
[----:B------:R-:W-:Y:S01]  /*1c20*/  USHF.L.U32 UR8, UR7, 0x5, URZ ;  /* 0x0000000507087899 */ /* 0x000fe2000800063f */
[----:B-1----:R-:W-:Y:S01]  /*1c30*/  @!P6 LEA R6, P1, R14, R4, 0x1 ;  /* 0x000000040e06e211 */ /* 0x002fe200078208ff */
[----:B------:R-:W-:Y:S01]  /*1c40*/  STL.64 [R1+0x28], R156 ;  /* 0x0000289c01007387 */ /* 0x000fe20000100a00 */
[----:B------:R-:W-:Y:S01]  /*1c50*/  @!P6 LOP3.LUT R8, R8, 0xfffffff8, RZ, 0xc0, !PT ;  /* 0xfffffff80808e812 */ /* 0x000fe200078ec0ff */
[----:B------:R-:W-:Y:S01]  /*1c60*/  UIADD3 UR8, UR11, UR8, URZ ;  /* 0x000000080b087290 */ /* 0x000fe2000fffe03f */
[----:B----4-:R-:W-:-:S02]  /*1c70*/  @!P6 LEA.HI.X R7, R14, R5, R13, 0x1, P1 ;  /* 0x000000050e07e211 */ /* 0x010fc400008f0c0d */
[----:B------:R-:W-:Y:S01]  /*1c80*/  ISETP.GE.AND P1, PT, R2, 0x11, PT ;  /* 0x000000110200780c */ /* 0x000fe20003f26270 */
[----:B------:R-:W-:Y:S01]  /*1c90*/  @!P6 IMAD.WIDE R8, R8, 0x2, R4 ;  /* 0x000000020808e825 */ /* 0x000fe200078e0204 */
[----:B------:R-:W-:Y:S01]  /*1ca0*/  SHF.R.S32.HI R14, RZ, 0x4, R24 ;  /* 0x00000004ff0e7819 */ /* 0x000fe20000011418 */
[----:B------:R-:W-:Y:S01]  /*1cb0*/  @!PT LDS RZ, [RZ] ;  /* 0x00000000fffff984 */ /* 0x000fe20000000800 */
[----:B------:R1:W-:Y:S01]  /*1cc0*/  @!P6 LDGSTS.E.BYPASS.LTC128B.128 [R244+0xb900], [R6.64], !P5 ;  /* 0x0b90000006f4efae */ /* 0x0003e2000e901d50 */
[C---:B------:R-:W-:Y:S01]  /*1cd0*/  ISETP.GE.AND P5, PT, R2.reuse, 0x31, PT ;  /* 0x000000310200780c */ /* 0x040fe20003fa6270 */
[----:B------:R-:W-:Y:S01]  /*1ce0*/  IMAD.WIDE.U32 R4, R153, UR15, R156 ;  /* 0x0000000f99047c25 */ /* 0x000fe2000f8e009c */
[----:B------:R-:W-:Y:S01]  /*1cf0*/  LEA.HI R154, R25, R155, RZ, 0x5 ;  /* 0x0000009b199a7211 */ /* 0x000fe200078f28ff */
[----:B------:R4:W-:Y:S01]  /*1d00*/  @!P6 LDGSTS.E.BYPASS.LTC128B.128 [R244+0xf900], [R8.64], !P4 ;  /* 0x0f90000008f4efae */ /* 0x0009e2000e101d50 */
[----:B------:R-:W-:Y:S02]  /*1d10*/  ISETP.GE.AND P6, PT, R2, 0x21, PT ;  /* 0x000000210200780c */ /* 0x000fe40003fc6270 */
[----:B------:R-:W-:Y:S01]  /*1d20*/  IADD3 R5, R5, UR4, RZ ;  /* 0x0000000405057c10 */ /* 0x000fe2000fffe0ff */
[----:B------:R-:W0:Y:S04]  /*1d30*/  LDGDEPBAR ;  /* 0x00000000000079af */ /* 0x000e280000000000 */
[----:B------:R-:W-:Y:S01]  /*1d40*/  BAR.SYNC.DEFER_BLOCKING 0x0 ;  /* 0x0000000000007b1d */ /* 0x000fe20000010000 */
[----:B------:R-:W-:-:S04]  /*1d50*/  @P2 LEA R12, P4, R4, c[0x0][0x1c8], 0x1 ;  /* 0x00007200040c2a11 */ /* 0x000fc800078808ff */
[----:B------:R-:W-:Y:S01]  /*1d60*/  @P2 LEA.HI.X R13, R4, c[0x0][0x1cc], R5, 0x1, P4 ;  /* 0x00007300040d2a11 */ /* 0x000fe200020f0c05 */
[----:B------:R-:W-:-:S05]  /*1d70*/  VOTEU.ANY UP0, P5 ;  /* 0x00000000003f7886 */ /* 0x000fca0002800100 */
[----:B------:R-:W-:Y:S01]  /*1d80*/  @UP0 UIMAD UR4, UR7, 0x30, URZ ;  /* 0x00000030070408a4 */ /* 0x000fe2000f8e023f */
[----:B-1----:R-:W-:Y:S01]  /*1d90*/  IMAD.U32 R6, RZ, RZ, UR7 ;  /* 0x00000007ff067e24 */ /* 0x002fe2000f8e00ff */
[----:B----4-:R-:W-:-:S04]  /*1da0*/  MOV R8, c[0x0][0x1e0] ;  /* 0x0000780000087a02 */ /* 0x010fc80000000f00 */
[C---:B------:R-:W-:Y:S01]  /*1db0*/  @P1 LEA R2, P4, R8.reuse, R4, 0x4 ;  /* 0x0000000408021211 */ /* 0x040fe200078820ff */
[----:B------:R-:W-:Y:S01]  /*1dc0*/  @!PT LDS RZ, [RZ] ;  /* 0x00000000fffff984 */ /* 0x000fe20000000800 */
[----:B------:R-:W-:Y:S01]  /*1dd0*/  @!PT LDS RZ, [RZ] ;  /* 0x00000000fffff984 */ /* 0x000fe20000000800 */
[----:B------:R-:W-:Y:S01]  /*1de0*/  @!PT LDS RZ, [RZ] ;  /* 0x00000000fffff984 */ /* 0x000fe20000000800 */
[----:B------:R1:W-:Y:S03]  /*1df0*/  @P2 LDGSTS.E.BYPASS.LTC128B.128 [R244+0x4100], [R12.64], !P3 ;  /* 0x041000000cf42fae */ /* 0x0003e6000d901d50 */
[C---:B------:R-:W-:Y:S01]  /*1e00*/  @P1 LEA.HI.X R6, R8.reuse, R5, R6, 0x4, P4 ;  /* 0x0000000508061211 */ /* 0x040fe200020f2406 */
[----:B------:R-:W-:Y:S01]  /*1e10*/  @P5 IMAD.WIDE.U32 R8, R8, 0x30, R4 ;  /* 0x0000003008085825 */ /* 0x000fe200078e0004 */
[C---:B------:R-:W-:Y:S01]  /*1e20*/  @P1 LEA R10, P4, R2.reuse, c[0x0][0x1c8], 0x1 ;  /* 0x00007200020a1a11 */ /* 0x040fe200078808ff */
[----:B------:R1:W-:Y:S03]  /*1e30*/  @P2 LDGSTS.E.BYPASS.LTC128B.128 [R244+0x6100], [R12.64+0x80], !P0 ;  /* 0x061000800cf42fae */ /* 0x0003e6000c101d50 */
[----:B------:R-:W-:-:S02]  /*1e40*/  @P1 LEA.HI.X R11, R2, c[0x0][0x1cc], R6, 0x1, P4 ;  /* 0x00007300020b1a11 */ /* 0x000fc400020f0c06 */
[----:B------:R-:W-:-:S03]  /*1e50*/  @P6 IADD3 R2, P4, R4, UR10, RZ ;  /* 0x0000000a04026c10 */ /* 0x000fc6000ff9e0ff */
[----:B------:R4:W-:Y:S01]  /*1e60*/  @P1 LDGSTS.E.BYPASS.LTC128B.128 [R244+0x4900], [R10.64], !P3 ;  /* 0x049000000af41fae */ /* 0x0009e2000d901d50 */
[----:B------:R-:W-:Y:S02]  /*1e70*/  @P6 IADD3.X R4, R5, UR8, RZ, P4, !PT ;  /* 0x0000000805046c10 */ /* 0x000fe4000a7fe4ff */
[----:B------:R-:W-:Y:S01]  /*1e80*/  LEA.HI R5, R24, R14, RZ, 0x1 ;  /* 0x0000000e18057211 */ /* 0x000fe200078f08ff */
[----:B------:R4:W-:Y:S01]  /*1e90*/  @P1 LDGSTS.E.BYPASS.LTC128B.128 [R244+0x6900], [R10.64+0x80], !P0 ;  /* 0x069000800af41fae */ /* 0x0009e2000c101d50 */
[C---:B------:R-:W-:Y:S02]  /*1ea0*/  @P6 LEA R6, P4, R2.reuse, c[0x0][0x1c8], 0x1 ;  /* 0x0000720002066a11 */ /* 0x040fe400078808ff */
[----:B------:R-:W-:Y:S02]  /*1eb0*/  LOP3.LUT R5, R5, 0xfffffffe, RZ, 0xc0, !PT ;  /* 0xfffffffe05057812 */ /* 0x000fe400078ec0ff */
[----:B------:R-:W-:Y:S02]  /*1ec0*/  @P6 LEA.HI.X R7, R2, c[0x0][0x1cc], R4, 0x1, P4 ;  /* 0x0000730002076a11 */ /* 0x000fe400020f0c04 */
[----:B------:R-:W-:Y:S01]  /*1ed0*/  @P5 IADD3 R2, R9, UR4, RZ ;  /* 0x0000000409025c10 */ /* 0x000fe2000fffe0ff */
[----:B------:R-:W-:Y:S01]  /*1ee0*/  IMAD.IADD R9, R14, 0x1, -R5 ;  /* 0x000000010e097824 */ /* 0x000fe200078e0a05 */
[----:B------:R-:W-:Y:S01]  /*1ef0*/  @P5 LEA R4, P4, R8, c[0x0][0x1c8], 0x1 ;  /* 0x0000720008045a11 */ /* 0x000fe200078808ff */
[----:B------:R5:W-:Y:S01]  /*1f00*/  @P6 LDGSTS.E.BYPASS.LTC128B.128 [R244+0x5100], [R6.64], !P3 ;  /* 0x0510000006f46fae */ /* 0x000be2000d901d50 */
[----:B------:R-:W-:Y:S01]  /*1f10*/  ULDC.64 UR4, c[0x0][0x208] ;  /* 0x0000820000047ab9 */ /* 0x000fe20000000a00 */
[----:B------:R-:W-:Y:S01]  /*1f20*/  LOP3.LUT P1, RZ, R32, 0x2, RZ, 0xc0, !PT ;  /* 0x0000000220ff7812 */ /* 0x000fe2000782c0ff */
[----:B------:R-:W-:Y:S01]  /*1f30*/  UIMAD UR9, UR9, UR4, URZ ;  /* 0x00000004090972a4 */ /* 0x000fe2000f8e023f */
[----:B------:R-:W-:Y:S01]  /*1f40*/  @P5 LEA.HI.X R5, R8, c[0x0][0x1cc], R2, 0x1, P4 ;  /* 0x0000730008055a11 */ /* 0x000fe200020f0c02 */
[----:B------:R5:W-:Y:S01]  /*1f50*/  @P6 LDGSTS.E.BYPASS.LTC128B.128 [R244+0x7100], [R6.64+0x80], !P0 ;  /* 0x0710008006f46fae */ /* 0x000be2000c101d50 */
[----:B------:R-:W-:Y:S01]  /*1f60*/  SHF.L.U32 R2, R22, 0x6, RZ ;  /* 0x0000000616027819 */ /* 0x000fe200000006ff */
[----:B------:R-:W-:Y:S01]  /*1f70*/  IMAD.SHL.U32 R8, R33, 0x8, RZ ;  /* 0x0000000821087824 */ /* 0x000fe200078e00ff */
[----:B------:R-:W-:Y:S01]  /*1f80*/  UIMAD.WIDE.U32 UR12, UR15, UR4, URZ ;  /* 0x000000040f0c72a5 */ /* 0x000fe2000f8e003f */
[----:B------:R2:W-:Y:S01]  /*1f90*/  @P5 LDGSTS.E.BYPASS.LTC128B.128 [R244+0x5900], [R4.64], !P3 ;  /* 0x0590000004f45fae */ /* 0x0005e2000d901d50 */
[----:B------:R-:W-:-:S02]  /*1fa0*/  UIMAD UR9, UR15, UR5, UR9 ;  /* 0x000000050f0972a4 */ /* 0x000fc4000f8e0209 */
[----:B------:R-:W-:Y:S01]  /*1fb0*/  UIMAD UR15, UR15, -0x40, UR19 ;  /* 0xffffffc00f0f78a4 */ /* 0x000fe2000f8e0213 */
[----:B------:R2:W-:Y:S01]  /*1fc0*/  @P5 LDGSTS.E.BYPASS.LTC128B.128 [R244+0x7900], [R4.64+0x80], !P0 ;  /* 0x0790008004f45fae */ /* 0x0005e2000c101d50 */
[----:B------:R-:W-:-:S03]  /*1fd0*/  UIADD3 UR9, UR13, UR9, URZ ;  /* 0x000000090d097290 */ /* 0x000fc6000fffe03f */
[----:B------:R-:W0:Y:S01]  /*1fe0*/  LDGDEPBAR ;  /* 0x00000000000079af */ /* 0x000e220000000000 */
[----:B-----5:R-:W-:Y:S01]  /*1ff0*/  IMAD.SHL.U32 R6, R32, 0x40, RZ ;  /* 0x0000004020067824 */ /* 0x020fe200078e00ff */
[----:B--2---:R-:W-:Y:S01]  /*2000*/  LOP3.LUT R4, R2, 0x1c0, RZ, 0xc0, !PT ;  /* 0x000001c002047812 */ /* 0x004fe200078ec0ff */
[----:B------:R-:W-:-:S04]  /*2010*/  DEPBAR.LE SB0, 0x1 ;  /* 0x000080400000791a */ /* 0x000fc80000000000 */
[----:B------:R-:W-:-:S04]  /*2020*/  DEPBAR.LE SB0, 0x0 ;  /* 0x000080000000791a */ /* 0x000fc80000000000 */
[----:B------:R-:W-:Y:S02]  /*2030*/  LOP3.LUT R2, R6, 0x1c0, RZ, 0xc0, !PT ;  /* 0x000001c006027812 */ /* 0x000fe400078ec0ff */
[----:B------:R-:W-:Y:S02]  /*2040*/  SHF.L.U32 R5, R9, 0x3, RZ ;  /* 0x0000000309057819 */ /* 0x000fe400000006ff */
[----:B------:R-:W-:Y:S02]  /*2050*/  LOP3.LUT R8, R2, 0x8, R8, 0xf8, !PT ;  /* 0x0000000802087812 */ /* 0x000fe400078ef808 */
[----:B------:R-:W-:Y:S01]  /*2060*/  SHF.R.U32.HI R6, RZ, 0x3, R2 ;  /* 0x00000003ff067819 */ /* 0x000fe20000011602 */
[----:B------:R-:W-:Y:S01]  /*2070*/  IMAD.SHL.U32 R2, R154, 0x20, RZ ;  /* 0x000000209a027824 */ /* 0x000fe200078e00ff */
[----:B------:R-:W-:Y:S01]  /*2080*/  LOP3.LUT R7, R4, 0x8, R5, 0xf8, !PT ;  /* 0x0000000804077812 */ /* 0x000fe200078ef805 */
[----:B------:R-:W-:Y:S01]  /*2090*/  IMAD.SHL.U32 R5, R23, 0x40, RZ ;  /* 0x0000004017057824 */ /* 0x000fe200078e00ff */
[----:B------:R-:W-:-:S02]  /*20a0*/  SHF.R.U32.HI R4, RZ, 0x3, R4 ;  /* 0x00000003ff047819 */ /* 0x000fc40000011604 */
[----:B------:R-:W-:Y:S02]  /*20b0*/  LOP3.LUT R6, R8, R6, RZ, 0x3c, !PT ;  /* 0x0000000608067212 */ /* 0x000fe400078e3cff */
[----:B------:R-:W-:Y:S02]  /*20c0*/  LOP3.LUT R152, R7, R4, RZ, 0x3c, !PT ;  /* 0x0000000407987212 */ /* 0x000fe400078e3cff */
[----:B------:R-:W-:Y:S02]  /*20d0*/  LOP3.LUT R147, R5, 0xfffffe00, RZ, 0xc0, !PT ;  /* 0xfffffe0005937812 */ /* 0x000fe400078ec0ff */
[----:B------:R-:W-:Y:S02]  /*20e0*/  LOP3.LUT R4, R2, 0x7ffffc00, RZ, 0xc0, !PT ;  /* 0x7ffffc0002047812 */ /* 0x000fe400078ec0ff */
[----:B------:R-:W-:Y:S02]  /*20f0*/  LEA R2, R9, R6, 0x9 ;  /* 0x0000000609027211 */ /* 0x000fe400078e48ff */
[----:B------:R-:W-:-:S03]  /*2100*/  IADD3 R4, R152, R147, R4 ;  /* 0x0000009398047210 */ /* 0x000fc60007ffe004 */
[----:B------:R-:W-:Y:S01]  /*2110*/  IMAD.SHL.U32 R224, R2, 0x2, RZ ;  /* 0x0000000202e07824 */ /* 0x000fe200078e00ff */
[----:B------:R-:W-:Y:S01]  /*2120*/  BAR.SYNC.DEFER_BLOCKING 0x0 ;  /* 0x0000000000007b1d */ /* 0x000fe20000010000 */
[----:B------:R-:W-:-:S03]  /*2130*/  IMAD.SHL.U32 R231, R4, 0x2, RZ ;  /* 0x0000000204e77824 */ /* 0x000fc600078e00ff */
[C---:B------:R-:W-:Y:S02]  /*2140*/  IADD3 R2, R224.reuse, 0x4100, RZ ;  /* 0x00004100e0027810 */ /* 0x040fe40007ffe0ff */
[----:B------:R-:W-:Y:S02]  /*2150*/  IADD3 R235, R224, 0x4120, RZ ;  /* 0x00004120e0eb7810 */ /* 0x000fe40007ffe0ff */
[----:B------:R-:W-:Y:S02]  /*2160*/  @P1 IADD3 R235, R2, -0x20, RZ ;  /* 0xffffffe002eb1810 */ /* 0x000fe40007ffe0ff */
[-C--:B------:R-:W-:Y:S02]  /*2170*/  LEA R233, R3, R231.reuse, 0x1 ;  /* 0x000000e703e97211 */ /* 0x080fe400078e08ff */
[C---:B------:R-:W-:Y:S02]  /*2180*/  LEA R232, R0.reuse, R231, 0x1 ;  /* 0x000000e700e87211 */ /* 0x040fe400078e08ff */
[----:B------:R-:W-:-:S02]  /*2190*/  LEA R234, R0, R233, 0x1 ;  /* 0x000000e900ea7211 */ /* 0x000fc400078e08ff */
[----:B------:R-:W-:Y:S01]  /*21a0*/  IADD3 R243, R235, 0x800, RZ ;  /* 0x00000800ebf37810 */ /* 0x000fe20007ffe0ff */
[----:B------:R-:W-:Y:S01]  /*21b0*/  IMAD R236, R3, 0x2, R232 ;  /* 0x0000000203ec7824 */ /* 0x000fe200078e02e8 */
[C---:B------:R-:W-:Y:S02]  /*21c0*/  IADD3 R242, R235.reuse, 0x1000, RZ ;  /* 0x00001000ebf27810 */ /* 0x040fe40007ffe0ff */
[C---:B------:R-:W-:Y:S02]  /*21d0*/  IADD3 R241, R235.reuse, 0x1800, RZ ;  /* 0x00001800ebf17810 */ /* 0x040fe40007ffe0ff */
[C---:B------:R-:W-:Y:S01]  /*21e0*/  IADD3 R240, R235.reuse, 0x2000, RZ ;  /* 0x00002000ebf07810 */ /* 0x040fe20007ffe0ff */
[----:B------:R-:W-:Y:S01]  /*21f0*/  LDSM.16.M88.4 R4, [R231+0xa100] ;  /* 0x00a10000e704783b */ /* 0x000fe20000000200 */
[C---:B------:R-:W-:Y:S02]  /*2200*/  IADD3 R239, R235.reuse, 0x2800, RZ ;  /* 0x00002800ebef7810 */ /* 0x040fe40007ffe0ff */
[C---:B------:R-:W-:Y:S01]  /*2210*/  IADD3 R238, R235.reuse, 0x3000, RZ ;  /* 0x00003000ebee7810 */ /* 0x040fe20007ffe0ff */
[----:B-1----:R-:W1:Y:S01]  /*2220*/  LDSM.16.M88.4 R12, [R224+0x4100] ;  /* 0x00410000e00c783b */ /* 0x002e620000000200 */
[----:B------:R-:W-:-:S03]  /*2230*/  IADD3 R237, R235, 0x3800, RZ ;  /* 0x00003800ebed7810 */ /* 0x000fc60007ffe0ff */
[----:B---3--:R-:W2:Y:S04]  /*2240*/  LDSM.16.M88.4 R16, [R224+0x4900] ;  /* 0x00490000e010783b */ /* 0x008ea80000000200 */
[----:B------:R-:W3:Y:S04]  /*2250*/  LDSM.16.M88.4 R24, [R224+0x5100] ;  /* 0x00510000e018783b */ /* 0x000ee80000000200 */
[----:B------:R-:W5:Y:S04]  /*2260*/  LDSM.16.M88.4 R28, [R224+0x5900] ;  /* 0x00590000e01c783b */ /* 0x000f680000000200 */
[----:B----4-:R-:W4:Y:S04]  /*2270*/  LDSM.16.M88.4 R8, [R231+0x8100] ;  /* 0x00810000e708783b */ /* 0x010f280000000200 */
[----:B------:R-:W-:Y:S04]  /*2280*/  LDSM.16.M88.4 R20, [R233+0xa100] ;  /* 0x00a10000e914783b */ /* 0x000fe80000000200 */
[----:B------:R-:W4:Y:S04]  /*2290*/  LDSM.16.M88.4 R52, [R235] ;  /* 0x00000000eb34783b */ /* 0x000f280000000200 */
[----:B------:R-:W4:Y:S04]  /*22a0*/  LDSM.16.M88.4 R48, [R235+0x800] ;  /* 0x00080000eb30783b */ /* 0x000f280000000200 */
[----:B------:R-:W4:Y:S01]  /*22b0*/  LDSM.16.M88.4 R44, [R235+0x1000] ;  /* 0x00100000eb2c783b */ /* 0x000f220000000200 */
[C---:B-1----:R-:W-:Y:S08]  /*22c0*/  HMMA.16816.F32.BF16 R40, R4.reuse, R12, RZ ;  /* 0x0000000c0428723c */ /* 0x042ff000000418ff */
[C---:B--2---:R-:W-:Y:S08]  /*22d0*/  HMMA.16816.F32.BF16 R56, R4.reuse, R16, RZ ;  /* 0x000000100438723c */ /* 0x044ff000000418ff */
[C---:B---3--:R-:W-:Y:S08]  /*22e0*/  HMMA.16816.F32.BF16 R60, R4.reuse, R24, RZ ;  /* 0x00000018043c723c */ /* 0x048ff000000418ff */
[C---:B-----5:R-:W-:Y:S08]  /*22f0*/  HMMA.16816.F32.BF16 R64, R4.reuse, R28, RZ ;  /* 0x0000001c0440723c */ /* 0x060ff000000418ff */
[C---:B------:R-:W-:Y:S08]  /*2300*/  HMMA.16816.F32.BF16 R72, R4.reuse, R14, RZ ;  /* 0x0000000e0448723c */ /* 0x040ff000000418ff */
[C---:B------:R-:W-:Y:S08]  /*2310*/  HMMA.16816.F32.BF16 R80, R4.reuse, R18, RZ ;  /* 0x000000120450723c */ /* 0x040ff000000418ff */
[C---:B------:R-:W-:Y:S08]  /*2320*/  HMMA.16816.F32.BF16 R92, R4.reuse, R26, RZ ;  /* 0x0000001a045c723c */ /* 0x040ff000000418ff */
[----:B------:R-:W-:Y:S07]  /*2330*/  HMMA.16816.F32.BF16 R88, R4, R30, RZ ;  /* 0x0000001e0458723c */ /* 0x000fee00000418ff */
[----:B------:R-:W-:Y:S01]  /*2340*/  IMAD.U32 R6, RZ, RZ, UR12 ;  /* 0x0000000cff067e24 */ /* 0x000fe2000f8e00ff */
[----:B------:R-:W-:Y:S01]  /*2350*/  MOV R4, UR9 ;  /* 0x0000000900047c02 */ /* 0x000fe20008000f00 */
[----:B------:R-:W-:Y:S01]  /*2360*/  USHF.L.U32 UR9, UR4, 0x5, URZ ;  /* 0x0000000504097899 */ /* 0x000fe2000800063f */
[C---:B----4-:R-:W-:Y:S01]  /*2370*/  HMMA.16816.F32.BF16 R104, R8.reuse, R12, RZ ;  /* 0x0000000c0868723c */ /* 0x050fe200000418ff */
[----:B------:R-:W-:Y:S01]  /*2380*/  UMOV UR12, 0x5 ;  /* 0x00000005000c7882 */ /* 0x000fe20000000000 */
[C---:B------:R-:W-:Y:S01]  /*2390*/  LEA R2, P1, R6.reuse, R36, 0x6 ;  /* 0x0000002406027211 */ /* 0x040fe200078230ff */
[----:B------:R-:W-:Y:S01]  /*23a0*/  USHF.L.U64.HI UR12, UR4, UR12, UR5 ;  /* 0x0000000c040c7299 */ /* 0x000fe20008010205 */
[----:B------:R-:W1:Y:S01]  /*23b0*/  LDSM.16.M88.4 R36, [R235+0x1800] ;  /* 0x00180000eb24783b */ /* 0x000e620000000200 */
[----:B------:R-:W-:Y:S01]  /*23c0*/  IMAD.U32 R7, RZ, RZ, UR13 ;  /* 0x0000000dff077e24 */ /* 0x000fe2000f8e00ff */
[----:B------:R-:W-:Y:S01]  /*23d0*/  LEA.HI.X R5, R6, R34, R4, 0x6, P1 ;  /* 0x0000002206057211 */ /* 0x000fe200008f3404 */
[----:B------:R-:W-:Y:S01]  /*23e0*/  UIADD3 UR14, UP0, UR9, 0x80, URZ ;  /* 0x00000080090e7890 */ /* 0x000fe2000ff1e03f */
[C---:B------:R-:W-:Y:S01]  /*23f0*/  LEA R4, P1, R2.reuse, c[0x0][0x1f8], 0x1 ;  /* 0x00007e0002047a11 */ /* 0x040fe200078208ff */
[----:B------:R-:W-:Y:S02]  /*2400*/  HMMA.16816.F32.BF16 R120, R8, R14, RZ ;  /* 0x0000000e0878723c */ /* 0x000fe400000418ff */
[----:B------:R-:W-:Y:S01]  /*2410*/  UIADD3.X UR13, URZ, UR12, URZ, UP0, !UPT ;  /* 0x0000000c3f0d7290 */ /* 0x000fe200087fe43f */
[----:B------:R-:W-:Y:S01]  /*2420*/  LEA.HI.X R5, R2, c[0x0][0x1fc], R5, 0x1, P1 ;  /* 0x00007f0002057a11 */ /* 0x000fe200008f0c05 */
[----:B------:R-:W-:Y:S01]  /*2430*/  UISETP.GE.AND UP0, UPT, UR19, 0x41, UPT ;  /* 0x000000411300788c */ /* 0x000fe2000bf06270 */
[----:B------:R-:W-:-:S02]  /*2440*/  IADD3 R2, -R33, UR15, RZ ;  /* 0x0000000f21027c10 */ /* 0x000fc4000fffe1ff */
[----:B------:R-:W-:Y:S01]  /*2450*/  IADD3 R6, P1, R4, UR9, RZ ;  /* 0x0000000904067c10 */ /* 0x000fe2000ff3e0ff */
[C---:B------:R-:W-:Y:S01]  /*2460*/  HMMA.16816.F32.BF16 R100, R8.reuse, R16, RZ ;  /* 0x000000100864723c */ /* 0x040fe200000418ff */
[C---:B------:R-:W-:Y:S02]  /*2470*/  ISETP.LT.OR P5, PT, R2.reuse, 0x1, P3 ;  /* 0x000000010200780c */ /* 0x040fe40001fa1670 */
[C---:B------:R-:W-:Y:S02]  /*2480*/  ISETP.LT.OR P4, PT, R2.reuse, 0x1, P0 ;  /* 0x000000010200780c */ /* 0x040fe40000781670 */
[C---:B------:R-:W-:Y:S02]  /*2490*/  ISETP.LT.OR P2, PT, R2.reuse, 0x11, P3 ;  /* 0x000000110200780c */ /* 0x040fe40001f41670 */
[----:B------:R-:W-:Y:S01]  /*24a0*/  IADD3.X R7, R5, UR12, RZ, P1, !PT ;  /* 0x0000000c05077c10 */ /* 0x000fe20008ffe4ff */
[C---:B------:R-:W-:Y:S01]  /*24b0*/  HMMA.16816.F32.BF16 R116, R8.reuse, R18, RZ ;  /* 0x000000120874723c */ /* 0x040fe200000418ff */
[----:B------:R-:W2:Y:S05]  /*24c0*/  LDSM.16.M88.4 R16, [R233+0x8100] ;  /* 0x00810000e910783b */ /* 0x000eaa0000000200 */
[----:B------:R-:W-:Y:S01]  /*24d0*/  @!PT LDS RZ, [RZ] ;  /* 0x00000000fffff984 */ /* 0x000fe20000000800 */
[----:B------:R-:W-:Y:S01]  /*24e0*/  @!PT LDS RZ, [RZ] ;  /* 0x00000000fffff984 */ /* 0x000fe20000000800 */
[----:B------:R-:W-:Y:S01]  /*24f0*/  @!PT LDS RZ, [RZ] ;  /* 0x00000000fffff984 */ /* 0x000fe20000000800 */
[----:B------:R3:W-:Y:S01]  /*2500*/  LDGSTS.E.BYPASS.LTC128B.128 [R244+0x100], [R4.64], !P5 ;  /* 0x0010000004f47fae */ /* 0x0007e2000e901d50 */
[----:B------:R-:W-:Y:S01]  /*2510*/  ISETP.LT.OR P5, PT, R2, 0x11, P0 ;  /* 0x000000110200780c */ /* 0x000fe200007a1670 */
[C---:B------:R-:W-:Y:S02]  /*2520*/  HMMA.16816.F32.BF16 R96, R8.reuse, R24, RZ ;  /* 0x000000180860723c */ /* 0x040fe400000418ff */
[----:B------:R3:W-:Y:S04]  /*2530*/  LDGSTS.E.BYPASS.LTC128B.128 [R244+0x2100], [R4.64+0x80], !P4 ;  /* 0x0210008004f47fae */ /* 0x0007e8000e101d50 */
[----:B------:R4:W-:Y:S02]  /*2540*/  LDGSTS.E.BYPASS.LTC128B.128 [R244+0x900], [R6.64], !P2 ;  /* 0x0090000006f47fae */ /* 0x0009e4000d101d50 */
[C---:B------:R-:W-:Y:S08]  /*2550*/  HMMA.16816.F32.BF16 R108, R8.reuse, R26, RZ ;  /* 0x0000001a086c723c */ /* 0x040ff000000418ff */
[C---:B------:R-:W-:Y:S08]  /*2560*/  HMMA.16816.F32.BF16 R84, R8.reuse, R28, RZ ;  /* 0x0000001c0854723c */ /* 0x040ff000000418ff */
[----:B------:R-:W-:Y:S07]  /*2570*/  HMMA.16816.F32.BF16 R68, R8, R30, RZ ;  /* 0x0000001e0844723c */ /* 0x000fee00000418ff */
[----:B------:R-:W-:Y:S01]  /*2580*/  IMAD.U32 R10, RZ, RZ, UR9 ;  /* 0x00000009ff0a7e24 */ /* 0x000fe2000f8e00ff */
[----:B------:R-:W-:Y:S04]  /*2590*/  HMMA.16816.F32.BF16 R76, R20, R52, R40 ;  /* 0x00000034144c723c */ /* 0x000fe80000041828 */
[----:B------:R-:W-:-:S02]  /*25a0*/  IADD3 R10, P6, P1, R10, 0x80, R4 ;  /* 0x000000800a0a7810 */ /* 0x000fc400079de004 */
[----:B---3--:R-:W-:Y:S02]  /*25b0*/  IADD3 R4, P4, R6, UR9, RZ ;  /* 0x0000000906047c10 */ /* 0x008fe4000ff9e0ff */
[----:B------:R-:W-:Y:S01]  /*25c0*/  IADD3.X R11, RZ, UR12, R5, P6, P1 ;  /* 0x0000000cff0b7c10 */ /* 0x000fe2000b7e2405 */
[C---:B------:R-:W-:Y:S01]  /*25d0*/  HMMA.16816.F32.BF16 R136, R20.reuse, R48, R56 ;  /* 0x000000301488723c */ /* 0x040fe20000041838 */
[----:B------:R-:W-:Y:S02]  /*25e0*/  ISETP.LT.OR P1, PT, R2, 0x21, P3 ;  /* 0x000000210200780c */ /* 0x000fe40001f21670 */
[----:B------:R-:W-:Y:S01]  /*25f0*/  IADD3.X R5, R7, UR12, RZ, P4, !PT ;  /* 0x0000000c07057c10 */ /* 0x000fe2000a7fe4ff */
[----:B------:R3:W-:Y:S01]  /*2600*/  LDGSTS.E.BYPASS.LTC128B.128 [R244+0x2900], [R10.64], !P5 ;  /* 0x029000000af47fae */ /* 0x0007e2000e901d50 */
[----:B------:R-:W-:Y:S02]  /*2610*/  IADD3 R8, P4, R4, UR9, RZ ;  /* 0x0000000904087c10 */ /* 0x000fe4000ff9e0ff */
[----:B----4-:R-:W-:Y:S01]  /*2620*/  IADD3 R6, P2, R6, UR14, RZ ;  /* 0x0000000e06067c10 */ /* 0x010fe2000ff5e0ff */
[----:B------:R-:W-:Y:S01]  /*2630*/  HMMA.16816.F32.BF16 R60, R20, R44, R60 ;  /* 0x0000002c143c723c */ /* 0x000fe2000004183c */
[----:B------:R-:W-:-:S02]  /*2640*/  IADD3.X R9, R5, UR12, RZ, P4, !PT ;  /* 0x0000000c05097c10 */ /* 0x000fc4000a7fe4ff */
[C---:B------:R-:W-:Y:S02]  /*2650*/  ISETP.LT.OR P6, PT, R2.reuse, 0x21, P0 ;  /* 0x000000210200780c */ /* 0x040fe400007c1670 */
[C---:B------:R-:W-:Y:S01]  /*2660*/  ISETP.LT.OR P5, PT, R2.reuse, 0x31, P3 ;  /* 0x000000310200780c */ /* 0x040fe20001fa1670 */
[----:B------:R4:W-:Y:S01]  /*2670*/  LDGSTS.E.BYPASS.LTC128B.128 [R244+0x1100], [R4.64], !P1 ;  /* 0x0110000004f47fae */ /* 0x0009e2000c901d50 */
[----:B------:R-:W-:Y:S01]  /*2680*/  ISETP.LT.OR P4, PT, R2, 0x31, P0 ;  /* 0x000000310200780c */ /* 0x000fe20000781670 */
[----:B------:R-:W-:Y:S01]  /*2690*/  IMAD.MOV.U32 R2, RZ, RZ, 0x40 ;  /* 0x00000040ff027424 */ /* 0x000fe200078e00ff */
[----:B------:R-:W-:Y:S01]  /*26a0*/  IADD3.X R7, R7, UR13, RZ, P2, !PT ;  /* 0x0000000d07077c10 */ /* 0x000fe200097fe4ff */
[----:B-1----:R-:W-:Y:S01]  /*26b0*/  HMMA.16816.F32.BF16 R64, R20, R36, R64 ;  /* 0x000000241440723c */ /* 0x002fe20000041840 */
[----:B------:R-:W-:-:S04]  /*26c0*/  LOP3.LUT P2, RZ, R32, 0x4, RZ, 0xc0, !PT ;  /* 0x0000000420ff7812 */ /* 0x000fc8000784c0ff */
[----:B------:R-:W-:Y:S01]  /*26d0*/  SEL R2, R2, 0xffffffc0, !P2 ;  /* 0xffffffc002027807 */ /* 0x000fe20005000000 */
[----:B------:R1:W-:Y:S02]  /*26e0*/  LDGSTS.E.BYPASS.LTC128B.128 [R244+0x3100], [R6.64], !P6 ;  /* 0x0310000006f47fae */ /* 0x0003e4000f101d50 */
[----:B------:R-:W-:Y:S02]  /*26f0*/  HMMA.16816.F32.BF16 R72, R20, R54, R72 ;  /* 0x000000361448723c */ /* 0x000fe40000041848 */
[----:B------:R-:W-:Y:S01]  /*2700*/  IMAD.IADD R230, R224, 0x1, R2 ;  /* 0x00000001e0e67824 */ /* 0x000fe200078e0202 */
[----:B------:R3:W-:Y:S01]  /*2710*/  LDGSTS.E.BYPASS.LTC128B.128 [R244+0x1900], [R8.64], !P5 ;  /* 0x0190000008f47fae */ /* 0x0007e2000e901d50 */
[----:B------:R-:W-:-:S04]  /*2720*/  IMAD.IADD R229, R2, 0x1, R235 ;  /* 0x0000000102e57824 */ /* 0x000fc800078e02eb */
[----:B------:R-:W-:Y:S01]  /*2730*/  HMMA.16816.F32.BF16 R80, R20, R50, R80 ;  /* 0x000000321450723c */ /* 0x000fe20000041850 */
[----:B----4-:R-:W-:-:S07]  /*2740*/  IADD3 R4, P1, R4, UR14, RZ ;  /* 0x0000000e04047c10 */ /* 0x010fce000ff3e0ff */
[----:B------:R-:W-:Y:S01]  /*2750*/  HMMA.16816.F32.BF16 R140, R20, R46, R92 ;  /* 0x0000002e148c723c */ /* 0x000fe2000004185c */
[----:B------:R-:W-:Y:S02]  /*2760*/  IADD3.X R5, R5, UR13, RZ, P1, !PT ;  /* 0x0000000d05057c10 */ /* 0x000fe40008ffe4ff */
[----:B------:R-:W-:-:S03]  /*2770*/  PLOP3.LUT P1, PT, PT, PT, UP0, 0x80, 0x0 ;  /* 0x000000000000781c */ /* 0x000fc60003f2f008 */
[----:B------:R1:W-:Y:S02]  /*2780*/  LDGSTS.E.BYPASS.LTC128B.128 [R244+0x3900], [R4.64], !P4 ;  /* 0x0390000004f47fae */ /* 0x0003e4000e101d50 */
[----:B------:R-:W-:Y:S02]  /*2790*/  HMMA.16816.F32.BF16 R132, R20, R38, R88 ;  /* 0x000000261484723c */ /* 0x000fe40000041858 */
[----:B------:R-:W-:Y:S04]  /*27a0*/  LDSM.16.M88.4 R40, [R230+0x4100] ;  /* 0x00410000e628783b */ /* 0x000fe80000000200 */
[----:B------:R-:W4:Y:S02]  /*27b0*/  LDSM.16.M88.4 R12, [R232+0x8100] ;  /* 0x00810000e80c783b */ /* 0x000f240000000200 */
[C---:B--2---:R-:W-:Y:S02]  /*27c0*/  HMMA.16816.F32.BF16 R124, R16.reuse, R48, R100 ;  /* 0x00000030107c723c */ /* 0x044fe40000041864 */
[----:B---3--:R-:W2:Y:S04]  /*27d0*/  LDSM.16.M88.4 R8, [R232+0xa100] ;  /* 0x00a10000e808783b */ /* 0x008ea80000000200 */
[----:B------:R-:W3:Y:S02]  /*27e0*/  LDSM.16.M88.4 R24, [R230+0x5100] ;  /* 0x00510000e618783b */ /* 0x000ee40000000200 */
[C---:B------:R-:W-:Y:S02]  /*27f0*/  HMMA.16816.F32.BF16 R128, R16.reuse, R44, R96 ;  /* 0x0000002c1080723c */ /* 0x040fe40000041860 */
[----:B------:R-:W5:Y:S04]  /*2800*/  LDSM.16.M88.4 R20, [R230+0x5900] ;  /* 0x00590000e614783b */ /* 0x000f680000000200 */
[----:B------:R-:W2:Y:S02]  /*2810*/  LDSM.16.M88.4 R28, [R230+0x4900] ;  /* 0x00490000e61c783b */ /* 0x000ea40000000200 */
[C---:B------:R-:W-:Y:S02]  /*2820*/  HMMA.16816.F32.BF16 R112, R16.reuse, R36, R84 ;  /* 0x000000241070723c */ /* 0x040fe40000041854 */
[----:B------:R-:W-:Y:S04]  /*2830*/  LDSM.16.M88.4 R32, [R231+0xc100] ;  /* 0x00c10000e720783b */ /* 0x000fe80000000200 */
[----:B------:R-:W-:Y:S02]  /*2840*/  LDSM.16.M88.4 R88, [R229+0x1000] ;  /* 0x00100000e558783b */ /* 0x000fe40000000200 */
[C---:B-1----:R-:W-:Y:S02]  /*2850*/  HMMA.16816.F32.BF16 R4, R16.reuse, R52, R104 ;  /* 0x000000341004723c */ /* 0x042fe40000041868 */
[----:B------:R-:W0:Y:S06]  /*2860*/  LDGDEPBAR ;  /* 0x00000000000079af */ /* 0x000e2c0000000000 */
[C---:B------:R-:W-:Y:S08]  /*2870*/  HMMA.16816.F32.BF16 R104, R16.reuse, R50, R116 ;  /* 0x000000321068723c */ /* 0x040ff00000041874 */
[C---:B------:R-:W-:Y:S01]  /*2880*/  HMMA.16816.F32.BF16 R92, R16.reuse, R54, R120 ;  /* 0x00000036105c723c */ /* 0x040fe20000041878 */
[----:B------:R-:W-:Y:S07]  /*2890*/  LDSM.16.M88.4 R52, [R229+0x800] ;  /* 0x00080000e534783b */ /* 0x000fee0000000200 */
[C---:B------:R-:W-:Y:S01]  /*28a0*/  HMMA.16816.F32.BF16 R100, R16.reuse, R46, R108 ;  /* 0x0000002e1064723c */ /* 0x040fe2000004186c */
[----:B------:R-:W-:Y:S07]  /*28b0*/  LDSM.16.M88.4 R108, [R229+0x1800] ;  /* 0x00180000e56c783b */ /* 0x000fee0000000200 */
[----:B------:R-:W-:Y:S01]  /*28c0*/  HMMA.16816.F32.BF16 R48, R16, R38, R68 ;  /* 0x000000261030723c */ /* 0x000fe20000041844 */
[----:B------:R-:W-:Y:S04]  /*28d0*/  LDSM.16.M88.4 R16, [R229] ;  /* 0x00000000e510783b */ /* 0x000fe80000000200 */
[----:B------:R-:W1:Y:S03]  /*28e0*/  LDSM.16.M88.4 R36, [R234+0x8100] ;  /* 0x00810000ea24783b */ /* 0x000e660000000200 */
[-C--:B----4-:R-:W-:Y:S01]  /*28f0*/  HMMA.16816.F32.BF16 R44, R12, R40.reuse, R4 ;  /* 0x000000280c2c723c */ /* 0x090fe20000041804 */
[----:B------:R-:W4:Y:S07]  /*2900*/  LDSM.16.M88.4 R4, [R234+0xa100] ;  /* 0x00a10000ea04783b */ /* 0x000f2e0000000200 */
[C---:B--2---:R-:W-:Y:S08]  /*2910*/  HMMA.16816.F32.BF16 R56, R8.reuse, R40, R76 ;  /* 0x000000280838723c */ /* 0x044ff0000004184c */
[C---:B---3--:R-:W-:Y:S01]  /*2920*/  HMMA.16816.F32.BF16 R76, R8.reuse, R24, R60 ;  /* 0x00000018084c723c */ /* 0x048fe2000004183c */
[----:B------:R-:W2:Y:S07]  /*2930*/  LDSM.16.M88.4 R60, [R224+0x6100] ;  /* 0x00610000e03c783b */ /* 0x000eae0000000200 */
[C---:B-----5:R-:W-:Y:S08]  /*2940*/  HMMA.16816.F32.BF16 R68, R8.reuse, R20, R64 ;  /* 0x000000140844723c */ /* 0x060ff00000041840 */
        /* <DEDUP_REMOVED lines=8> */
[C---:B------:R-:W-:Y:S08]  /*29d0*/  HMMA.16816.F32.BF16 R92, R12.reuse, R28, R124 ;  /* 0x0000001c0c5c723c */ /* 0x040ff0000004187c */
[C---:B------:R-:W-:Y:S01]  /*29e0*/  HMMA.16816.F32.BF16 R104, R12.reuse, R30, R104 ;  /* 0x0000001e0c68723c */ /* 0x040fe20000041868 */
[----:B------:R-:W1:Y:S07]  /*29f0*/  LDSM.16.M88.4 R28, [R231+0xe100] ;  /* 0x00e10000e71c783b */ /* 0x000e6e0000000200 */
[C---:B------:R-:W-:Y:S08]  /*2a00*/  HMMA.16816.F32.BF16 R128, R12.reuse, R24, R128 ;  /* 0x000000180c80723c */ /* 0x040ff00000041880 */
[C---:B------:R-:W-:Y:S01]  /*2a10*/  HMMA.16816.F32.BF16 R100, R12.reuse, R26, R100 ;  /* 0x0000001a0c64723c */ /* 0x040fe20000041864 */
[----:B------:R-:W-:Y:S07]  /*2a20*/  LDSM.16.M88.4 R24, [R233+0xc100] ;  /* 0x00c10000e918783b */ /* 0x000fee0000000200 */
[----:B------:R-:W-:Y:S01]  /*2a30*/  HMMA.16816.F32.BF16 R112, R12, R22, R48 ;  /* 0x000000160c70723c */ /* 0x000fe20000041830 */
[----:B------:R-:W-:Y:S04]  /*2a40*/  LDSM.16.M88.4 R20, [R233+0xe100] ;  /* 0x00e10000e914783b */ /* 0x000fe80000000200 */
[----:B------:R-:W-:Y:S03]  /*2a50*/  LDSM.16.M88.4 R48, [R230+0x6100] ;  /* 0x00610000e630783b */ /* 0x000fe60000000200 */
[----:B----4-:R-:W-:Y:S01]  /*2a60*/  HMMA.16816.F32.BF16 R12, R4, R16, R56 ;  /* 0x00000010040c723c */ /* 0x010fe20000041838 */
[----:B------:R-:W3:Y:S07]  /*2a70*/  LDSM.16.M88.4 R56, [R235+0x2000] ;  /* 0x00200000eb38783b */ /* 0x000eee0000000200 */
[----:B--2---:R-:W-:Y:S08]  /*2a80*/  HMMA.16816.F32.BF16 R8, R32, R60, R8 ;  /* 0x0000003c2008723c */ /* 0x004ff00000041808 */
[C---:B------:R-:W-:Y:S08]  /*2a90*/  HMMA.16816.F32.BF16 R148, R4.reuse, R110, R64 ;  /* 0x0000006e0494723c */ /* 0x040ff00000041840 */
[-C--:B------:R-:W-:Y:S08]  /*2aa0*/  HMMA.16816.F32.BF16 R96, R4, R18.reuse, R96 ;  /* 0x000000120460723c */ /* 0x080ff00000041860 */
[----:B------:R-:W-:Y:S01]  /*2ab0*/  HMMA.16816.F32.BF16 R64, R36, R18, R40 ;  /* 0x000000122440723c */ /* 0x000fe20000041828 */
[----:B------:R-:W2:Y:S04]  /*2ac0*/  LDSM.16.M88.4 R16, [R232+0xc100] ;  /* 0x00c10000e810783b */ /* 0x000ea80000000200 */
        /* <DEDUP_REMOVED lines=8> */
[----:B---3--:R-:W-:Y:S01]  /*2b50*/  HMMA.16816.F32.BF16 R44, R24, R56, R8 ;  /* 0x00000038182c723c */ /* 0x008fe20000041808 */
[----:B------:R-:W3:Y:S07]  /*2b60*/  LDSM.16.M88.4 R8, [R234+0xc100] ;  /* 0x00c10000ea08783b */ /* 0x000eee0000000200 */
[C---:B------:R-:W-:Y:S08]  /*2b70*/  HMMA.16816.F32.BF16 R92, R36.reuse, R52, R92 ;  /* 0x00000034245c723c */ /* 0x040ff0000004185c */
[----:B------:R-:W-:Y:S08]  /*2b80*/  HMMA.16816.F32.BF16 R104, R36, R54, R104 ;  /* 0x000000362468723c */ /* 0x000ff00000041868 */
[----:B------:R-:W-:Y:S01]  /*2b90*/  HMMA.16816.F32.BF16 R52, R20, R56, R4 ;  /* 0x000000381434723c */ /* 0x000fe20000041804 */
[----:B------:R-:W-:Y:S07]  /*2ba0*/  LDSM.16.M88.4 R4, [R236+0xe100] ;  /* 0x00e10000ec04783b */ /* 0x000fee0000000200 */
[----:B--2---:R-:W-:Y:S01]  /*2bb0*/  HMMA.16816.F32.BF16 R68, R16, R48, R44 ;  /* 0x000000301044723c */ /* 0x004fe2000004182c */
[----:B------:R-:W2:Y:S07]  /*2bc0*/  LDSM.16.M88.4 R44, [R224+0x6900] ;  /* 0x00690000e02c783b */ /* 0x000eae0000000200 */
[-C--:B------:R-:W-:Y:S08]  /*2bd0*/  HMMA.16816.F32.BF16 R64, R32, R62.reuse, R64 ;  /* 0x0000003e2040723c */ /* 0x080ff00000041840 */
[----:B------:R-:W-:Y:S08]  /*2be0*/  HMMA.16816.F32.BF16 R72, R28, R62, R96 ;  /* 0x0000003e1c48723c */ /* 0x000ff00000041860 */
[----:B-1----:R-:W-:Y:S01]  /*2bf0*/  HMMA.16816.F32.BF16 R60, R12, R48, R52 ;  /* 0x000000300c3c723c */ /* 0x002fe20000041834 */
[----:B------:R-:W1:Y:S07]  /*2c00*/  LDSM.16.M88.4 R52, [R235+0x2800] ;  /* 0x00280000eb34783b */ /* 0x000e6e0000000200 */
[----:B------:R-:W-:Y:S08]  /*2c10*/  HMMA.16816.F32.BF16 R64, R24, R58, R64 ;  /* 0x0000003a1840723c */ /* 0x000ff00000041840 */
[----:B---3--:R-:W-:Y:S08]  /*2c20*/  HMMA.16816.F32.BF16 R76, R8, R40, R68 ;  /* 0x00000028084c723c */ /* 0x008ff00000041844 */
[----:B------:R-:W-:Y:S08]  /*2c30*/  HMMA.16816.F32.BF16 R72, R20, R58, R72 ;  /* 0x0000003a1448723c */ /* 0x000ff00000041848 */
[----:B--2---:R-:W-:Y:S08]  /*2c40*/  HMMA.16816.F32.BF16 R68, R32, R44, R92 ;  /* 0x0000002c2044723c */ /* 0x004ff0000004185c */
        /* <DEDUP_REMOVED lines=196> */
[----:B------:R5:W1:Y:S08]  /*3890*/  MUFU.TANH R22, R4 ;  /* 0x0000000400167308 */ /* 0x000a700000002400 */
[----:B------:R1:W1:Y:S01]  /*38a0*/  MUFU.TANH R44, R2 ;  /* 0x00000002002c7308 */ /* 0x0002620000002400 */
[----:B-----5:R-:W-:Y:S01]  /*38b0*/  LOP3.LUT R4, R152, R147, RZ, 0xfc, !PT ;  /* 0x0000009398047212 */ /* 0x020fe200078efcff */
[----:B-1----:R-:W-:-:S06]  /*38c0*/  FMUL.FTZ R2, R71, c[0x0][0x320] ;  /* 0x0000c80047027a20 */ /* 0x002fcc0000410000 */
[----:B------:R1:W1:Y:S02]  /*38d0*/  MUFU.TANH R40, R2 ;  /* 0x0000000200287308 */ /* 0x0002640000002400 */
[----:B-1----:R-:W-:-:S06]  /*38e0*/  FMUL.FTZ R2, R55, c[0x0][0x320] ;  /* 0x0000c80037027a20 */ /* 0x002fcc0000410000 */
[----:B------:R1:W1:Y:S01]  /*38f0*/  MUFU.TANH R50, R2 ;  /* 0x0000000200327308 */ /* 0x0002620000002400 */
[----:B------:R-:W-:Y:S06]  /*3900*/  BAR.SYNC.DEFER_BLOCKING 0x0 ;  /* 0x0000000000007b1d */ /* 0x000fec0000010000 */
[----:B------:R-:W-:Y:S05]  /*3910*/  @!P1 BRA `(.L_x_688) ;  /* 0x0000024000009947 */ /* 0x000fea0003800000 */
[----:B--234-:R-:W-:-:S04]  /*3920*/  ULEA.HI.SX32 UR5, UR18, 0xfffffffe, 0x1a ;  /* 0xfffffffe12057891 */ /* 0x01cfc8000f8fd23f */
        /* <DEDUP_REMOVED lines=9> */
[----:B-1----:R-:W-:-:S03]  /*39c0*/  IADD3 R2, R9, UR4, RZ ;  /* 0x0000000409027c10 */ /* 0x002fc6000fffe0ff */
[----:B------:R-:W-:Y:S01]  /*39d0*/  UIADD3.X UR4, URZ, UR8, URZ, UP0, !UPT ;  /* 0x000000083f047290 */ /* 0x000fe200087fe43f */
        /* <DEDUP_REMOVED lines=24> */
.L_x_688:
[----:B-1234-:R-:W-:Y:S01]  /*3b60*/  LOP3.LUT R2, R154, 0xffffffe0, RZ, 0xc0, !PT ;  /* 0xffffffe09a027812 */ /* 0x01efe200078ec0ff */
[----:B------:R-:W-:Y:S01]  /*3b70*/  IMAD.U32 R5, RZ, RZ, UR15 ;  /* 0x0000000fff057e24 */ /* 0x000fe2000f8e00ff */
[----:B------:R-:W-:Y:S01]  /*3b80*/  STL [R1+0x88], R244 ;  /* 0x000088f401007387 */ /* 0x000fe20000100800 */
[----:B------:R-:W-:-:S02]  /*3b90*/  IMAD.SHL.U32 R225, R4, 0x2, RZ ;  /* 0x0000000204e17824 */ /* 0x000fc400078e00ff */
[----:B------:R-:W-:Y:S01]  /*3ba0*/  IMAD.IADD R2, R155, 0x1, -R2 ;  /* 0x000000019b027824 */ /* 0x000fe200078e0a02 */
[----:B------:R-:W-:Y:S01]  /*3bb0*/  STL [R1+0x84], R243 ;  /* 0x000084f301007387 */ /* 0x000fe20000100800 */
[----:B------:R-:W-:Y:S01]  /*3bc0*/  IMAD R226, R3, 0x2, R225 ;  /* 0x0000000203e27824 */ /* 0x000fe200078e02e1 */
[C---:B------:R-:W-:Y:S02]  /*3bd0*/  LEA R228, R0.reuse, R225, 0x1 ;  /* 0x000000e100e47211 */ /* 0x040fe400078e08ff */
[----:B------:R-:W-:Y:S01]  /*3be0*/  SHF.R.S32.HI R8, RZ, 0x1f, R2 ;  /* 0x0000001fff087819 */ /* 0x000fe20000011402 */
[----:B------:R-:W-:Y:S01]  /*3bf0*/  STL [R1+0x80], R242 ;  /* 0x000080f201007387 */ /* 0x000fe20000100800 */
[----:B------:R-:W-:Y:S02]  /*3c00*/  IMAD R227, R0, 0x2, R226 ;  /* 0x0000000200e37824 */ /* 0x000fe400078e02e2 */
[----:B------:R-:W-:Y:S01]  /*3c10*/  LEA.HI R8, R8, R2, RZ, 0x2 ;  /* 0x0000000208087211 */ /* 0x000fe200078f10ff */
[----:B------:R-:W-:Y:S03]  /*3c20*/  STL [R1+0x7c], R241 ;  /* 0x00007cf101007387 */ /* 0x000fe60000100800 */
[----:B------:R-:W-:Y:S01]  /*3c30*/  LOP3.LUT R8, R8, 0x7ffffffc, RZ, 0xc0, !PT ;  /* 0x7ffffffc08087812 */ /* 0x000fe200078ec0ff */
[----:B------:R-:W-:Y:S03]  /*3c40*/  STL [R1+0x78], R240 ;  /* 0x000078f001007387 */ /* 0x000fe60000100800 */
[----:B------:R-:W-:Y:S01]  /*3c50*/  IADD3 R8, R2, -R8, RZ ;  /* 0x8000000802087210 */ /* 0x000fe20007ffe0ff */
[----:B------:R-:W-:Y:S04]  /*3c60*/  STL [R1+0x74], R239 ;  /* 0x000074ef01007387 */ /* 0x000fe80000100800 */
[----:B------:R-:W-:Y:S01]  /*3c70*/  IMAD R8, R8, -0x2, R5 ;  /* 0xfffffffe08087824 */ /* 0x000fe200078e0205 */
[----:B------:R-:W-:Y:S04]  /*3c80*/  STL [R1+0x70], R238 ;  /* 0x000070ee01007387 */ /* 0x000fe80000100800 */
[C---:B------:R-:W-:Y:S01]  /*3c90*/  ISETP.GT.AND P6, PT, R8.reuse, RZ, PT ;  /* 0x000000ff0800720c */ /* 0x040fe20003fc4270 */
[----:B------:R-:W-:Y:S01]  /*3ca0*/  STL [R1+0x6c], R237 ;  /* 0x00006ced01007387 */ /* 0x000fe20000100800 */
[----:B------:R-:W-:-:S02]  /*3cb0*/  ISETP.GT.AND P5, PT, R8, 0x1, PT ;  /* 0x000000010800780c */ /* 0x000fc40003fa4270 */
[----:B------:R-:W-:Y:S01]  /*3cc0*/  ISETP.GT.AND P4, PT, R8, 0x8, PT ;  /* 0x000000080800780c */ /* 0x000fe20003f84270 */
[----:B------:R-:W-:Y:S01]  /*3cd0*/  STL [R1+0x68], R236 ;  /* 0x000068ec01007387 */ /* 0x000fe20000100800 */
[----:B------:R-:W-:Y:S02]  /*3ce0*/  FSEL R6, R142, -INF , P6 ;  /* 0xff8000008e067808 */ /* 0x000fe40003000000 */
[----:B------:R-:W-:Y:S01]  /*3cf0*/  FSEL R7, R141, -INF , P5 ;  /* 0xff8000008d077808 */ /* 0x000fe20002800000 */
[----:B------:R-:W-:Y:S01]  /*3d00*/  STL [R1+0x64], R235 ;  /* 0x000064eb01007387 */ /* 0x000fe20000100800 */
[----:B------:R-:W-:Y:S02]  /*3d10*/  ISETP.GT.AND P2, PT, R8, 0x9, PT ;  /* 0x000000090800780c */ /* 0x000fe40003f44270 */
[----:B------:R-:W-:Y:S01]  /*3d20*/  FSEL R9, R106, -INF , P4 ;  /* 0xff8000006a097808 */ /* 0x000fe20002000000 */
[----:B------:R-:W-:Y:S01]  /*3d30*/  STL [R1+0x60], R234 ;  /* 0x000060ea01007387 */ /* 0x000fe20000100800 */
[----:B------:R-:W-:-:S02]  /*3d40*/  FMNMX.FTZ R135, R6, R7, !PT ;  /* 0x0000000706877209 */ /* 0x000fc40007810000 */
[----:B------:R-:W-:Y:S01]  /*3d50*/  FSEL R11, R108, -INF , P6 ;  /* 0xff8000006c0b7808 */ /* 0x000fe20003000000 */
        /* <DEDUP_REMOVED lines=15> */
[----:B------:R1:W-:Y:S01]  /*3e50*/  STL [R1+0x48], R224 ;  /* 0x000048e001007387 */ /* 0x0003e20000100800 */
[----:B------:R-:W-:-:S02]  /*3e60*/  FMNMX.FTZ R135, R10, R135, !PT ;  /* 0x000000870a877209 */ /* 0x000fc40007810000 */
[----:B------:R-:W-:Y:S01]  /*3e70*/  FSEL R126, R110, -INF , P4 ;  /* 0xff8000006e7e7808 */ /* 0x000fe20002000000 */
[----:B------:R-:W-:Y:S01]  /*3e80*/  LDSM.16.MT88.4 R60, [R225+0x900] ;  /* 0x00090000e13c783b */ /* 0x000fe20000004200 */
[----:B------:R-:W-:Y:S02]  /*3e90*/  FSEL R15, R104, -INF , P4 ;  /* 0xff800000680f7808 */ /* 0x000fe40002000000 */
[----:B------:R-:W-:Y:S01]  /*3ea0*/  FSEL R110, R140, -INF , P4 ;  /* 0xff8000008c6e7808 */ /* 0x000fe20002000000 */
[----:B------:R-:W-:Y:S01]  /*3eb0*/  LDSM.16.MT88.4 R100, [R228+0x2100] ;  /* 0x00210000e464783b */ /* 0x000fe20000004200 */
[----:B------:R-:W-:Y:S02]  /*3ec0*/  ISETP.GT.AND P4, PT, R8, 0x18, PT ;  /* 0x000000180800780c */ /* 0x000fe40003f84270 */
[----:B------:R-:W-:Y:S01]  /*3ed0*/  FSEL R18, R93, -INF , P5 ;  /* 0xff8000005d127808 */ /* 0x000fe20002800000 */
[----:B------:R-:W-:Y:S01]  /*3ee0*/  LDSM.16.MT88.4 R56, [R227+0x900] ;  /* 0x00090000e338783b */ /* 0x000fe20000004200 */
        /* <DEDUP_REMOVED lines=8> */
[----:B------:R-:W0:Y:S01]  /*3f70*/  LDGDEPBAR ;  /* 0x00000000000079af */ /* 0x000e220000000000 */
[----:B------:R-:W-:-:S02]  /*3f80*/  FMNMX.FTZ R135, R18, R135, !PT ;  /* 0x0000008712877209 */ /* 0x000fc40007810000 */
[----:B------:R-:W-:Y:S02]  /*3f90*/  FSEL R23, R90, -INF , P6 ;  /* 0xff8000005a177808 */ /* 0x000fe40003000000 */
[----:B------:R-:W-:Y:S02]  /*3fa0*/  FSEL R132, R96, -INF , P6 ;  /* 0xff80000060847808 */ /* 0x000fe40003000000 */
[----:B------:R-:W-:Y:S02]  /*3fb0*/  FSEL R116, R99, -INF , P6 ;  /* 0xff80000063747808 */ /* 0x000fe40003000000 */
[----:B------:R-:W-:Y:S02]  /*3fc0*/  ISETP.GT.AND P6, PT, R8, 0x20, PT ;  /* 0x000000200800780c */ /* 0x000fe40003fc4270 */
[----:B------:R-:W-:Y:S02]  /*3fd0*/  FSEL R20, R85, -INF , P2 ;  /* 0xff80000055147808 */ /* 0x000fe40001000000 */
[----:B------:R-:W-:-:S02]  /*3fe0*/  FMNMX.FTZ R135, R19, R135, !PT ;  /* 0x0000008713877209 */ /* 0x000fc40007810000 */
[----:B------:R-:W-:Y:S02]  /*3ff0*/  FSEL R24, R89, -INF , P5 ;  /* 0xff80000059187808 */ /* 0x000fe40002800000 */
[----:B------:R-:W-:Y:S02]  /*4000*/  FSEL R133, R95, -INF , P5 ;  /* 0xff8000005f857808 */ /* 0x000fe40002800000 */
[----:B------:R-:W-:Y:S02]  /*4010*/  FSEL R118, R97, -INF , P5 ;  /* 0xff80000061767808 */ /* 0x000fe40002800000 */
[----:B------:R-:W-:Y:S01]  /*4020*/  ISETP.GT.AND P5, PT, R8, 0x21, PT ;  /* 0x000000210800780c */ /* 0x000fe20003fa4270 */
[----:B------:R-:W-:Y:S01]  /*4030*/  LDSM.16.MT88.4 R96, [R226+0x2100] ;  /* 0x00210000e260783b */ /* 0x000fe20000004200 */
        /* <DEDUP_REMOVED lines=19> */
[----:B------:R-:W-:Y:S02]  /*4170*/  FSEL R177, R69, -INF , P2 ;  /* 0xff80000045b17808 */ /* 0x000fe40001000000 */
[----:B------:R-:W-:Y:S01]  /*4180*/  FMNMX.FTZ R135, R176, R135, !PT ;  /* 0x00000087b0877209 */ /* 0x000fe20007810000 */
[----:B------:R-:W-:Y:S01]  /*4190*/  LDSM.16.MT88.4 R68, [R226+0x2900] ;  /* 0x00290000e244783b */ /* 0x000fe20000004200 */
[----:B------:R-:W-:-:S02]  /*41a0*/  ISETP.GT.AND P4, PT, R8, 0x30, PT ;  /* 0x000000300800780c */ /* 0x000fc40003f84270 */
[----:B------:R-:W-:Y:S02]  /*41b0*/  FSEL R182, R72, -INF , P6 ;  /* 0xff80000048b67808 */ /* 0x000fe40003000000 */
[----:B------:R-:W-:Y:S02]  /*41c0*/  FSEL R170, R80, -INF , P6 ;  /* 0xff80000050aa7808 */ /* 0x000fe40003000000 */
[----:B------:R-:W-:Y:S02]  /*41d0*/  FSEL R168, R84, -INF , P6 ;  /* 0xff80000054a87808 */ /* 0x000fe40003000000 */
[----:B------:R-:W-:Y:S01]  /*41e0*/  ISETP.GT.AND P6, PT, R8, 0x31, PT ;  /* 0x000000310800780c */ /* 0x000fe20003fc4270 */
[----:B------:R-:W-:Y:S01]  /*41f0*/  LDSM.16.MT88.4 R84, [R228+0x100] ;  /* 0x00010000e454783b */ /* 0x000fe20000004200 */
[----:B------:R-:W-:Y:S02]  /*4200*/  FSEL R13, R30, -INF , P4 ;  /* 0xff8000001e0d7808 */ /* 0x000fe40002000000 */
[----:B------:R-:W-:-:S02]  /*4210*/  FMNMX.FTZ R135, R177, R135, !PT ;  /* 0x00000087b1877209 */ /* 0x000fc40007810000 */
[----:B------:R-:W-:Y:S01]  /*4220*/  FSEL R181, R45, -INF , P5 ;  /* 0xff8000002db57808 */ /* 0x000fe20002800000 */
[----:B------:R-:W-:Y:S01]  /*4230*/  STL [R1+0x4], R13 ;  /* 0x0000040d01007387 */ /* 0x000fe20000100800 */
[----:B------:R-:W-:Y:S02]  /*4240*/  FSEL R169, R75, -INF , P5 ;  /* 0xff8000004ba97808 */ /* 0x000fe40002800000 */
[----:B------:R-:W-:Y:S01]  /*4250*/  FSEL R166, R82, -INF , P5 ;  /* 0xff80000052a67808 */ /* 0x000fe20002800000 */
[----:B------:R-:W-:Y:S01]  /*4260*/  LDSM.16.MT88.4 R44, [R225+0x100] ;  /* 0x00010000e12c783b */ /* 0x000fe20000004200 */
[----:B------:R-:W-:Y:S02]  /*4270*/  ISETP.GT.AND P5, PT, R8, 0x38, PT ;  /* 0x000000380800780c */ /* 0x000fe40003fa4270 */
[----:B------:R-:W-:Y:S01]  /*4280*/  FSEL R12, R29, -INF , P6 ;  /* 0xff8000001d0c7808 */ /* 0x000fe20003000000 */
[----:B------:R-:W-:Y:S01]  /*4290*/  LDSM.16.MT88.4 R80, [R226+0x100] ;  /* 0x00010000e250783b */ /* 0x000fe20000004200 */
[----:B------:R-:W-:-:S02]  /*42a0*/  FMNMX.FTZ R135, R13, R135, !PT ;  /* 0x000000870d877209 */ /* 0x000fc40007810000 */
[----:B------:R-:W-:Y:S01]  /*42b0*/  ISETP.GT.AND P4, PT, R8, 0x39, PT ;  /* 0x000000390800780c */ /* 0x000fe20003f84270 */
[----:B------:R-:W-:Y:S01]  /*42c0*/  STL [R1], R12 ;  /* 0x0000000c01007387 */ /* 0x000fe20000100800 */
[----:B-1----:R-:W-:Y:S02]  /*42d0*/  FSEL R224, R22, -INF , P5 ;  /* 0xff80000016e07808 */ /* 0x002fe40002800000 */
[----:B------:R-:W-:Y:S01]  /*42e0*/  FMNMX.FTZ R135, R12, R135, !PT ;  /* 0x000000870c877209 */ /* 0x000fe20007810000 */
[----:B------:R-:W-:Y:S01]  /*42f0*/  LDSM.16.MT88.4 R72, [R225+0x2900] ;  /* 0x00290000e148783b */ /* 0x000fe20000004200 */
[----:B------:R-:W-:Y:S02]  /*4300*/  FSEL R243, R21, -INF , P4 ;  /* 0xff80000015f37808 */ /* 0x000fe40002000000 */
[----:B------:R-:W-:Y:S01]  /*4310*/  FMNMX.FTZ R135, R224, R135, !PT ;  /* 0x00000087e0877209 */ /* 0x000fe20007810000 */
[----:B------:R-:W-:Y:S01]  /*4320*/  STL [R1+0x8c], R224 ;  /* 0x00008ce001007387 */ /* 0x000fe20000100800 */
[----:B------:R-:W-:-:S02]  /*4330*/  FSEL R179, R40, -INF , P2 ;  /* 0xff80000028b37808 */ /* 0x000fc40001000000 */
[----:B------:R-:W-:Y:S01]  /*4340*/  FMNMX.FTZ R135, R243, R135, !PT ;  /* 0x00000087f3877209 */ /* 0x000fe20007810000 */
[----:B------:R-:W-:Y:S01]  /*4350*/  STL [R1+0x90], R243 ;  /* 0x000090f301007387 */ /* 0x000fe20000100800 */
[----:B------:R-:W-:Y:S02]  /*4360*/  FSEL R165, R67, -INF , P2 ;  /* 0xff80000043a57808 */ /* 0x000fe40001000000 */
[----:B------:R-:W-:Y:S01]  /*4370*/  FSEL R139, R65, -INF , P2 ;  /* 0xff800000418b7808 */ /* 0x000fe20001000000 */
[----:B------:R-:W1:Y:S01]  /*4380*/  SHFL.BFLY PT, R2, R135, 0x2, 0x1f ;  /* 0x0c401f0087027f89 */ /* 0x000e6200000e0000 */
[----:B------:R-:W-:Y:S02]  /*4390*/  FSEL R207, R31, -INF , P6 ;  /* 0xff8000001fcf7808 */ /* 0x000fe40003000000 */
[----:B------:R-:W-:Y:S02]  /*43a0*/  FSEL R206, R28, -INF , P5 ;  /* 0xff8000001cce7808 */ /* 0x000fe40002800000 */
[----:B------:R-:W-:-:S02]  /*43b0*/  FSEL R203, R27, -INF , P4 ;  /* 0xff8000001bcb7808 */ /* 0x000fc40002000000 */
[----:B------:R-:W-:Y:S02]  /*43c0*/  FMNMX.FTZ R0, R108, R109, !PT ;  /* 0x0000006d6c007209 */ /* 0x000fe40007810000 */
[----:B------:R-:W-:Y:S02]  /*43d0*/  FSEL R204, R53, -INF , P6 ;  /* 0xff80000035cc7808 */ /* 0x000fe40003000000 */
[----:B------:R-:W-:Y:S02]  /*43e0*/  FMNMX.FTZ R0, R110, R0, !PT ;  /* 0x000000006e007209 */ /* 0x000fe40007810000 */
[----:B------:R-:W-:Y:S02]  /*43f0*/  FSEL R191, R34, -INF , P5 ;  /* 0xff80000022bf7808 */ /* 0x000fe40002800000 */
[----:B------:R-:W-:Y:S02]  /*4400*/  FMNMX.FTZ R0, R111, R0, !PT ;  /* 0x000000006f007209 */ /* 0x000fe40007810000 */
[----:B------:R-:W-:-:S02]  /*4410*/  FSEL R190, R33, -INF , P4 ;  /* 0xff80000021be7808 */ /* 0x000fc40002000000 */
[----:B------:R-:W-:Y:S02]  /*4420*/  FMNMX.FTZ R0, R116, R0, !PT ;  /* 0x0000000074007209 */ /* 0x000fe40007810000 */
[----:B------:R-:W-:Y:S02]  /*4430*/  FSEL R186, R50, -INF , P6 ;  /* 0xff80000032ba7808 */ /* 0x000fe40003000000 */
[----:B------:R-:W-:Y:S02]  /*4440*/  FMNMX.FTZ R0, R118, R0, !PT ;  /* 0x0000000076007209 */ /* 0x000fe40007810000 */
[----:B-1----:R-:W-:Y:S02]  /*4450*/  FMNMX.FTZ R135, R135, R2, !PT ;  /* 0x0000000287877209 */ /* 0x002fe40007810000 */
[----:B------:R-:W-:Y:S02]  /*4460*/  FMNMX.FTZ R0, R117, R0, !PT ;  /* 0x0000000075007209 */ /* 0x000fe40007810000 */
[----:B------:R-:W-:Y:S01]  /*4470*/  FSEL R185, R48, -INF , P5 ;  /* 0xff80000030b97808 */ /* 0x000fe20002800000 */
[----:B------:R-:W1:Y:S01]  /*4480*/  SHFL.BFLY PT, R2, R135, 0x1, 0x1f ;  /* 0x0c201f0087027f89 */ /* 0x000e6200000e0000 */
[----:B------:R-:W-:-:S02]  /*4490*/  FMNMX.FTZ R0, R119, R0, !PT ;  /* 0x0000000077007209 */ /* 0x000fc40007810000 */
        /* <DEDUP_REMOVED lines=10> */
[----:B------:R-:W-:Y:S01]  /*4540*/  FMNMX.FTZ R2, R15, R2, !PT ;  /* 0x000000020f027209 */ /* 0x000fe20007810000 */
[----:B------:R-:W-:Y:S03]  /*4550*/  STL [R1+0x94], R135 ;  /* 0x0000948701007387 */ /* 0x000fe60000100800 */
[----:B------:R-:W-:-:S02]  /*4560*/  FMNMX.FTZ R2, R16, R2, !PT ;  /* 0x0000000210027209 */ /* 0x000fc40007810000 */
[----:B------:R-:W-:Y:S02]  /*4570*/  FSEL R13, R13, RZ, P2 ;  /* 0x000000ff0d0d7208 */ /* 0x000fe40001000000 */
[----:B------:R-:W-:Y:S02]  /*4580*/  FMNMX.FTZ R2, R23, R2, !PT ;  /* 0x0000000217027209 */ /* 0x000fe40007810000 */
[----:B------:R-:W-:Y:S02]  /*4590*/  ISETP.GT.AND P2, PT, R8, 0x30, PT ;  /* 0x000000300800780c */ /* 0x000fe40003f44270 */
[----:B------:R-:W-:Y:S02]  /*45a0*/  FMNMX.FTZ R2, R24, R2, !PT ;  /* 0x0000000218027209 */ /* 0x000fe40007810000 */
[----:B------:R-:W-:Y:S02]  /*45b0*/  FSEL R233, R32, -INF , P2 ;  /* 0xff80000020e97808 */ /* 0x000fe40001000000 */
[----:B------:R-:W-:-:S04]  /*45c0*/  FMNMX.FTZ R2, R25, R2, !PT ;  /* 0x0000000219027209 */ /* 0x000fc80007810000 */
        /* <DEDUP_REMOVED lines=8> */
[----:B------:R-:W-:-:S05]  /*4650*/  FMNMX.FTZ R2, R203, R2, !PT ;  /* 0x00000002cb027209 */ /* 0x000fca0007810000 */
[----:B------:R-:W1:Y:S02]  /*4660*/  SHFL.BFLY PT, R5, R2, 0x2, 0x1f ;  /* 0x0c401f0002057f89 */ /* 0x000e6400000e0000 */
[----:B-1----:R-:W-:-:S05]  /*4670*/  FMNMX.FTZ R2, R2, R5, !PT ;  /* 0x0000000502027209 */ /* 0x002fca0007810000 */
[----:B------:R-:W1:Y:S02]  /*4680*/  SHFL.BFLY PT, R5, R2, 0x1, 0x1f ;  /* 0x0c201f0002057f89 */ /* 0x000e6400000e0000 */
[----:B-1----:R-:W-:Y:S01]  /*4690*/  FMNMX.FTZ R2, R2, R5, !PT ;  /* 0x0000000502027209 */ /* 0x002fe20007810000 */
[----:B------:R-:W-:-:S03]  /*46a0*/  FFMA.FTZ R5, R6, c[0x0][0x2d0], -R13 ;  /* 0x0000b40006057a23 */ /* 0x000fc6000001080d */
[C---:B------:R-:W-:Y:S01]  /*46b0*/  FSETP.NEU.FTZ.AND P2, PT, R2.reuse, -INF , PT ;  /* 0xff8000000200780b */ /* 0x040fe20003f5d000 */
[----:B------:R-:W-:Y:S01]  /*46c0*/  FMUL.FTZ R12, R2, c[0x0][0x2d0] ;  /* 0x0000b400020c7a20 */ /* 0x000fe20000410000 */
[----:B------:R1:W-:Y:S04]  /*46d0*/  MUFU.EX2 R235, R5 ;  /* 0x0000000500eb7308 */ /* 0x0003e80000000800 */
[----:B------:R-:W-:Y:S02]  /*46e0*/  FSEL R12, R12, RZ, P2 ;  /* 0x000000ff0c0c7208 */ /* 0x000fe40001000000 */
[----:B------:R-:W-:Y:S02]  /*46f0*/  ISETP.GT.AND P2, PT, R8, 0x30, PT ;  /* 0x000000300800780c */ /* 0x000fe40003f44270 */
[----:B------:R-:W-:Y:S01]  /*4700*/  FMNMX.FTZ R8, R124, R125, !PT ;  /* 0x0000007d7c087209 */ /* 0x000fe20007810000 */
[--C-:B------:R-:W-:Y:S01]  /*4710*/  FFMA.FTZ R3, R15, c[0x0][0x2d0], -R12.reuse ;  /* 0x0000b4000f037a23 */ /* 0x100fe2000001080c */
[----:B------:R-:W-:Y:S01]  /*4720*/  FSEL R205, R52, -INF , P2 ;  /* 0xff80000034cd7808 */ /* 0x000fe20001000000 */
[----:B------:R-:W-:Y:S01]  /*4730*/  FFMA.FTZ R4, R14, c[0x0][0x2d0], -R12 ;  /* 0x0000b4000e047a23 */ /* 0x000fe2000001080c */
[----:B------:R-:W-:Y:S01]  /*4740*/  FMNMX.FTZ R8, R126, R8, !PT ;  /* 0x000000087e087209 */ /* 0x000fe20007810000 */
[----:B------:R2:W-:Y:S01]  /*4750*/  MUFU.EX2 R234, R3 ;  /* 0x0000000300ea7308 */ /* 0x0005e20000000800 */
[----:B------:R-:W-:Y:S01]  /*4760*/  FMNMX.FTZ R0, R205, R0, !PT ;  /* 0x00000000cd007209 */ /* 0x000fe20007810000 */
[----:B------:R-:W-:Y:S01]  /*4770*/  LDSM.16.MT88.4 R52, [R226+0x900] ;  /* 0x00090000e234783b */ /* 0x000fe20000004200 */
[----:B-1----:R-:W-:Y:S01]  /*4780*/  FFMA.FTZ R5, R7, c[0x0][0x2d0], -R13 ;  /* 0x0000b40007057a23 */ /* 0x002fe2000001080d */
[----:B------:R-:W-:-:S02]  /*4790*/  FSEL R187, R187, -INF , P2 ;  /* 0xff800000bbbb7808 */ /* 0x000fc40001000000 */
[----:B------:R-:W-:Y:S02]  /*47a0*/  FMNMX.FTZ R0, R204, R0, !PT ;  /* 0x00000000cc007209 */ /* 0x000fe40007810000 */
[----:B------:R1:W3:Y:S02]  /*47b0*/  MUFU.EX2 R236, R5 ;  /* 0x0000000500ec7308 */ /* 0x0002e40000000800 */
[----:B------:R-:W-:-:S04]  /*47c0*/  FMNMX.FTZ R0, R191, R0, !PT ;  /* 0x00000000bf007209 */ /* 0x000fc80007810000 */
[----:B------:R-:W-:Y:S01]  /*47d0*/  FMNMX.FTZ R0, R190, R0, !PT ;  /* 0x00000000be007209 */ /* 0x000fe20007810000 */
[----:B--2---:R-:W-:Y:S01]  /*47e0*/  FFMA.FTZ R3, R16, c[0x0][0x2d0], -R12 ;  /* 0x0000b40010037a23 */ /* 0x004fe2000001080c */
[----:B------:R3:W-:Y:S01]  /*47f0*/  MUFU.EX2 R200, R4 ;  /* 0x0000000400c87308 */ /* 0x0007e20000000800 */
[----:B-1----:R-:W-:-:S07]  /*4800*/  FFMA.FTZ R5, R9, c[0x0][0x2d0], -R13 ;  /* 0x0000b40009057a23 */ /* 0x002fce000001080d */
[----:B------:R1:W2:Y:S01]  /*4810*/  MUFU.EX2 R201, R3 ;  /* 0x0000000300c97308 */ /* 0x0002a20000000800 */
[----:B------:R-:W4:Y:S07]  /*4820*/  SHFL.BFLY PT, R9, R0, 0x2, 0x1f ;  /* 0x0c401f0000097f89 */ /* 0x000f2e00000e0000 */
[----:B------:R4:W-:Y:S01]  /*4830*/  MUFU.EX2 R135, R5 ;  /* 0x0000000500877308 */ /* 0x0009e20000000800 */
[----:B---3--:R-:W-:Y:S01]  /*4840*/  F2FP.BF16.PACK_AB R4, R236, R235 ;  /* 0x000000ebec04723e */ /* 0x008fe200000010ff */
[----:B-1----:R-:W-:Y:S01]  /*4850*/  FFMA.FTZ R3, R17, c[0x0][0x2d0], -R13 ;  /* 0x0000b40011037a23 */ /* 0x002fe2000001080d */
[----:B--2---:R-:W-:-:S05]  /*4860*/  F2FP.BF16.PACK_AB R7, R201, R234 ;  /* 0x000000eac907723e */ /* 0x004fca00000010ff */
[----:B------:R1:W-:Y:S01]  /*4870*/  MUFU.EX2 R241, R3 ;  /* 0x0000000300f17308 */ /* 0x0003e20000000800 */
[----:B----4-:R-:W-:Y:S01]  /*4880*/  FFMA.FTZ R5, R10, c[0x0][0x2d0], -R13 ;  /* 0x0000b4000a057a23 */ /* 0x010fe2000001080d */
[----:B------:R-:W-:-:S06]  /*4890*/  FMNMX.FTZ R0, R0, R9, !PT ;  /* 0x0000000900007209 */ /* 0x000fcc0007810000 */
[----:B------:R2:W3:Y:S01]  /*48a0*/  MUFU.EX2 R224, R5 ;  /* 0x0000000500e07308 */ /* 0x0004e20000000800 */
[----:B------:R-:W4:Y:S01]  /*48b0*/  SHFL.BFLY PT, R16, R0, 0x1, 0x1f ;  /* 0x0c201f0000107f89 */ /* 0x000f2200000e0000 */
[----:B-1----:R-:W-:-:S06]  /*48c0*/  FFMA.FTZ R3, R18, c[0x0][0x2d0], -R13 ;  /* 0x0000b40012037a23 */ /* 0x002fcc000001080d */
[----:B------:R1:W-:Y:S01]  /*48d0*/  MUFU.EX2 R231, R3 ;  /* 0x0000000300e77308 */ /* 0x0003e20000000800 */
[----:B--2---:R-:W-:Y:S01]  /*48e0*/  FFMA.FTZ R5, R11, c[0x0][0x2d0], -R12 ;  /* 0x0000b4000b057a23 */ /* 0x004fe2000001080c */
[----:B---3--:R-:W-:-:S06]  /*48f0*/  F2FP.BF16.PACK_AB R6, R224, R135 ;  /* 0x00000087e006723e */ /* 0x008fcc00000010ff */
[----:B------:R-:W2:Y:S01]  /*4900*/  MUFU.EX2 R188, R5 ;  /* 0x0000000500bc7308 */ /* 0x000ea20000000800 */
[----:B----4-:R-:W-:Y:S02]  /*4910*/  FMNMX.FTZ R137, R0, R16, !PT ;  /* 0x0000001000897209 */ /* 0x010fe40007810000 */
[----:B-1----:R-:W-:Y:S01]  /*4920*/  FMNMX.FTZ R3, R127, R8, !PT ;  /* 0x000000087f037209 */ /* 0x002fe20007810000 */
[----:B------:R-:W-:Y:S01]  /*4930*/  FFMA.FTZ R8, R19, c[0x0][0x2d0], -R13 ;  /* 0x0000b40013087a23 */ /* 0x000fe2000001080d */
[----:B------:R-:W-:Y:S02]  /*4940*/  FSETP.NEU.FTZ.AND P2, PT, R137, -INF , PT ;  /* 0xff8000008900780b */ /* 0x000fe40003f5d000 */
[----:B------:R-:W-:Y:S01]  /*4950*/  FMNMX.FTZ R3, R132, R3, !PT ;  /* 0x0000000384037209 */ /* 0x000fe20007810000 */
[----:B------:R1:W-:Y:S03]  /*4960*/  MUFU.EX2 R237, R8 ;  /* 0x0000000800ed7308 */ /* 0x0003e60000000800 */
[----:B------:R-:W-:-:S02]  /*4970*/  FMNMX.FTZ R3, R133, R3, !PT ;  /* 0x0000000385037209 */ /* 0x000fc40007810000 */
[----:B--2---:R-:W-:Y:S02]  /*4980*/  F2FP.BF16.PACK_AB R5, R200, R188 ;  /* 0x000000bcc805723e */ /* 0x004fe400000010ff */
[----:B------:R-:W-:-:S05]  /*4990*/  FMNMX.FTZ R3, R134, R3, !PT ;  /* 0x0000000386037209 */ /* 0x000fca0007810000 */
[----:B------:R-:W-:Y:S01]  /*49a0*/  HMMA.16816.F32.BF16 R64, R4, R44, RZ ;  /* 0x0000002c0440723c */ /* 0x000fe200000418ff */
[----:B-1----:R-:W-:-:S04]  /*49b0*/  FFMA.FTZ R8, R20, c[0x0][0x2d0], -R13 ;  /* 0x0000b40014087a23 */ /* 0x002fc8000001080d */
[----:B------:R1:W2:Y:S03]  /*49c0*/  MUFU.EX2 R238, R8 ;  /* 0x0000000800ee7308 */ /* 0x0002a60000000800 */
[C---:B------:R-:W-:Y:S08]  /*49d0*/  HMMA.16816.F32.BF16 R156, R4.reuse, R88, RZ ;  /* 0x00000058049c723c */ /* 0x040ff000000418ff */
[----:B------:R-:W-:Y:S01]  /*49e0*/  HMMA.16816.F32.BF16 R140, R4, R100, RZ ;  /* 0x00000064048c723c */ /* 0x000fe200000418ff */
[----:B-1----:R-:W-:Y:S01]  /*49f0*/  FMNMX.FTZ R8, R138, R3, !PT ;  /* 0x000000038a087209 */ /* 0x002fe20007810000 */
[----:B------:R-:W-:Y:S01]  /*4a00*/  FFMA.FTZ R3, R23, c[0x0][0x2d0], -R12 ;  /* 0x0000b40017037a23 */ /* 0x000fe2000001080c */
[----:B--2---:R-:W-:-:S05]  /*4a10*/  F2FP.BF16.PACK_AB R10, R238, R237 ;  /* 0x000000edee0a723e */ /* 0x004fca00000010ff */
[C---:B------:R-:W-:Y:S01]  /*4a20*/  HMMA.16816.F32.BF16 R128, R4.reuse, R104, RZ ;  /* 0x000000680480723c */ /* 0x040fe200000418ff */
[----:B------:R-:W-:Y:S01]  /*4a30*/  FMNMX.FTZ R8, R170, R8, !PT ;  /* 0x00000008aa087209 */ /* 0x000fe20007810000 */
[----:B------:R1:W-:Y:S06]  /*4a40*/  MUFU.EX2 R240, R3 ;  /* 0x0000000300f07308 */ /* 0x0003ec0000000800 */
[C---:B------:R-:W-:Y:S08]  /*4a50*/  HMMA.16816.F32.BF16 R152, R4.reuse, R80, RZ ;  /* 0x000000500498723c */ /* 0x040ff000000418ff */
[----:B------:R-:W-:Y:S01]  /*4a60*/  HMMA.16816.F32.BF16 R160, R4, R84, RZ ;  /* 0x0000005404a0723c */ /* 0x000fe200000418ff */
[----:B-1----:R-:W-:Y:S01]  /*4a70*/  FMNMX.FTZ R3, R169, R8, !PT ;  /* 0x00000008a9037209 */ /* 0x002fe20007810000 */
[----:B------:R-:W-:-:S03]  /*4a80*/  FFMA.FTZ R8, R24, c[0x0][0x2d0], -R12 ;  /* 0x0000b40018087a23 */ /* 0x000fc6000001080c */
[----:B------:R-:W-:Y:S01]  /*4a90*/  FMNMX.FTZ R3, R167, R3, !PT ;  /* 0x00000003a7037209 */ /* 0x000fe20007810000 */
[----:B------:R1:W2:Y:S02]  /*4aa0*/  MUFU.EX2 R242, R8 ;  /* 0x0000000800f27308 */ /* 0x0002a40000000800 */
[----:B------:R-:W-:Y:S01]  /*4ab0*/  HMMA.16816.F32.BF16 R148, R4, R92, RZ ;  /* 0x0000005c0494723c */ /* 0x000fe200000418ff */
[----:B------:R-:W-:-:S04]  /*4ac0*/  FMNMX.FTZ R3, R165, R3, !PT ;  /* 0x00000003a5037209 */ /* 0x000fc80007810000 */
[----:B------:R-:W-:-:S03]  /*4ad0*/  FMNMX.FTZ R3, R187, R3, !PT ;  /* 0x00000003bb037209 */ /* 0x000fc60007810000 */
[----:B------:R-:W-:Y:S01]  /*4ae0*/  HMMA.16816.F32.BF16 R144, R4, R96, RZ ;  /* 0x000000600490723c */ /* 0x000fe200000418ff */
[----:B------:R-:W-:-:S04]  /*4af0*/  FMNMX.FTZ R3, R186, R3, !PT ;  /* 0x00000003ba037209 */ /* 0x000fc80007810000 */
[----:B------:R-:W-:Y:S01]  /*4b00*/  FMNMX.FTZ R3, R185, R3, !PT ;  /* 0x00000003b9037209 */ /* 0x000fe20007810000 */
[----:B-1----:R-:W-:Y:S01]  /*4b10*/  FFMA.FTZ R8, R25, c[0x0][0x2d0], -R12 ;  /* 0x0000b40019087a23 */ /* 0x002fe2000001080c */
[----:B--2---:R-:W-:Y:S01]  /*4b20*/  F2FP.BF16.PACK_AB R9, R242, R240 ;  /* 0x000000f0f209723e */ /* 0x004fe200000010ff */
[----:B------:R-:W-:Y:S01]  /*4b30*/  HMMA.16816.F32.BF16 R120, R4, R46, RZ ;  /* 0x0000002e0478723c */ /* 0x000fe200000418ff */
[----:B------:R-:W-:Y:S01]  /*4b40*/  FMNMX.FTZ R14, R184, R3, !PT ;  /* 0x00000003b80e7209 */ /* 0x000fe20007810000 */
[----:B------:R1:W-:Y:S01]  /*4b50*/  MUFU.EX2 R202, R8 ;  /* 0x0000000800ca7308 */ /* 0x0003e20000000800 */
[----:B------:R-:W-:-:S03]  /*4b60*/  FMUL.FTZ R3, R137, c[0x0][0x2d0] ;  /* 0x0000b40089037a20 */ /* 0x000fc60000410000 */
[----:B------:R-:W2:Y:S02]  /*4b70*/  SHFL.BFLY PT, R15, R14, 0x2, 0x1f ;  /* 0x0c401f000e0f7f89 */ /* 0x000ea400000e0000 */
[----:B------:R-:W-:Y:S01]  /*4b80*/  FSEL R3, R3, RZ, P2 ;  /* 0x000000ff03037208 */ /* 0x000fe20001000000 */
[C---:B------:R-:W-:Y:S08]  /*4b90*/  HMMA.16816.F32.BF16 R112, R4.reuse, R82, RZ ;  /* 0x000000520470723c */ /* 0x040ff000000418ff */
[----:B------:R-:W-:Y:S01]  /*4ba0*/  HMMA.16816.F32.BF16 R40, R4, R86, RZ ;  /* 0x000000560428723c */ /* 0x000fe200000418ff */
[----:B-1----:R-:W-:-:S04]  /*4bb0*/  FFMA.FTZ R8, R26, c[0x0][0x2d0], -R12 ;  /* 0x0000b4001a087a23 */ /* 0x002fc8000001080c */
[----:B------:R1:W3:Y:S03]  /*4bc0*/  MUFU.EX2 R232, R8 ;  /* 0x0000000800e87308 */ /* 0x0002e60000000800 */
[----:B------:R-:W-:Y:S01]  /*4bd0*/  HMMA.16816.F32.BF16 R36, R4, R90, RZ ;  /* 0x0000005a0424723c */ /* 0x000fe200000418ff */
[----:B--2---:R-:W-:-:S07]  /*4be0*/  FMNMX.FTZ R0, R14, R15, !PT ;  /* 0x0000000f0e007209 */ /* 0x004fce0007810000 */
[----:B------:R-:W-:Y:S01]  /*4bf0*/  HMMA.16816.F32.BF16 R32, R4, R94, RZ ;  /* 0x0000005e0420723c */ /* 0x000fe200000418ff */
[----:B-1----:R-:W-:Y:S02]  /*4c00*/  F2FP.BF16.PACK_AB R8, R231, R241 ;  /* 0x000000f1e708723e */ /* 0x002fe400000010ff */
[----:B---3--:R-:W-:-:S05]  /*4c10*/  F2FP.BF16.PACK_AB R11, R232, R202 ;  /* 0x000000cae80b723e */ /* 0x008fca00000010ff */
[----:B------:R-:W-:Y:S08]  /*4c20*/  HMMA.16816.F32.BF16 R28, R4, R98, RZ ;  /* 0x00000062041c723c */ /* 0x000ff000000418ff */
[----:B------:R-:W-:Y:S01]  /*4c30*/  HMMA.16816.F32.BF16 R192, R8, R60, R64 ;  /* 0x0000003c08c0723c */ /* 0x000fe20000041840 */
[----:B------:R-:W-:Y:S07]  /*4c40*/  LDSM.16.MT88.4 R64, [R227+0x2900] ;  /* 0x00290000e340783b */ /* 0x000fee0000004200 */
[C---:B------:R-:W-:Y:S08]  /*4c50*/  HMMA.16816.F32.BF16 R24, R4.reuse, R102, RZ ;  /* 0x000000660418723c */ /* 0x040ff000000418ff */
[----:B------:R-:W-:Y:S01]  /*4c60*/  HMMA.16816.F32.BF16 R20, R4, R106, RZ ;  /* 0x0000006a0414723c */ /* 0x000fe200000418ff */
[----:B------:R-:W1:Y:S06]  /*4c70*/  SHFL.BFLY PT, R5, R0, 0x1, 0x1f ;  /* 0x0c201f0000057f89 */ /* 0x000e6c00000e0000 */
[--C-:B------:R-:W-:Y:S01]  /*4c80*/  FFMA.FTZ R4, R108, c[0x0][0x2d0], -R3.reuse ;  /* 0x0000b4006c047a23 */ /* 0x100fe20000010803 */
[C---:B------:R-:W-:Y:S03]  /*4c90*/  HMMA.16816.F32.BF16 R172, R8.reuse, R56, R156 ;  /* 0x0000003808ac723c */ /* 0x040fe6000004189c */
[----:B------:R2:W-:Y:S05]  /*4ca0*/  MUFU.EX2 R189, R4 ;  /* 0x0000000400bd7308 */ /* 0x0005ea0000000800 */
[C---:B------:R-:W-:Y:S08]  /*4cb0*/  HMMA.16816.F32.BF16 R140, R8.reuse, R48, R140 ;  /* 0x00000030088c723c */ /* 0x040ff0000004188c */
[----:B------:R-:W-:Y:S01]  /*4cc0*/  HMMA.16816.F32.BF16 R248, R8, R76, R160 ;  /* 0x0000004c08f8723c */ /* 0x000fe200000418a0 */
[----:B-1----:R-:W-:Y:S01]  /*4cd0*/  FMNMX.FTZ R136, R0, R5, !PT ;  /* 0x0000000500887209 */ /* 0x002fe20007810000 */
[----:B------:R-:W-:-:S02]  /*4ce0*/  FFMA.FTZ R0, R118, c[0x0][0x2d0], -R3 ;  /* 0x0000b40076007a23 */ /* 0x000fc40000010803 */
[----:B--2---:R-:W-:Y:S01]  /*4cf0*/  FFMA.FTZ R4, R109, c[0x0][0x2d0], -R3 ;  /* 0x0000b4006d047a23 */ /* 0x004fe20000010803 */
[----:B------:R-:W-:-:S03]  /*4d00*/  FSETP.NEU.FTZ.AND P2, PT, R136, -INF , PT ;  /* 0xff8000008800780b */ /* 0x000fc60003f5d000 */
[----:B------:R1:W-:Y:S01]  /*4d10*/  MUFU.EX2 R14, R4 ;  /* 0x00000004000e7308 */ /* 0x0003e20000000800 */
[C---:B------:R-:W-:Y:S01]  /*4d20*/  HMMA.16816.F32.BF16 R128, R8.reuse, R64, R128 ;  /* 0x000000400880723c */ /* 0x040fe20000041880 */
[----:B------:R-:W-:Y:S01]  /*4d30*/  MOV R162, R173 ;  /* 0x000000ad00a27202 */ /* 0x000fe20000000f00 */
[----:B------:R-:W-:Y:S02]  /*4d40*/  IMAD.MOV.U32 R160, RZ, RZ, R172 ;  /* 0x000000ffffa07224 */ /* 0x000fe400078e00ac */
[----:B------:R-:W-:Y:S02]  /*4d50*/  IMAD.MOV.U32 R163, RZ, RZ, R175 ;  /* 0x000000ffffa37224 */ /* 0x000fe400078e00af */
[----:B------:R-:W-:Y:S01]  /*4d60*/  IMAD.MOV.U32 R161, RZ, RZ, R174 ;  /* 0x000000ffffa17224 */ /* 0x000fe200078e00ae */
[----:B------:R-:W-:Y:S01]  /*4d70*/  MOV R173, R143 ;  /* 0x0000008f00ad7202 */ /* 0x000fe20000000f00 */
[----:B------:R-:W-:Y:S01]  /*4d80*/  HMMA.16816.F32.BF16 R148, R8, R72, R148 ;  /* 0x000000480894723c */ /* 0x000fe20000041894 */
[----:B------:R-:W-:-:S02]  /*4d90*/  IMAD.MOV.U32 R172, RZ, RZ, R142 ;  /* 0x000000ffffac7224 */ /* 0x000fc400078e008e */
[----:B------:R-:W-:Y:S02]  /*4da0*/  IMAD.MOV.U32 R142, RZ, RZ, R188 ;  /* 0x000000ffff8e7224 */ /* 0x000fe400078e00bc */
[----:B------:R-:W-:Y:S01]  /*4db0*/  IMAD.MOV.U32 R174, RZ, RZ, R141 ;  /* 0x000000ffffae7224 */ /* 0x000fe200078e008d */
[----:B------:R-:W-:Y:S01]  /*4dc0*/  MOV R141, R200 ;  /* 0x000000c8008d7202 */ /* 0x000fe20000000f00 */
[----:B-1----:R-:W-:Y:S01]  /*4dd0*/  FFMA.FTZ R4, R110, c[0x0][0x2d0], -R3 ;  /* 0x0000b4006e047a23 */ /* 0x002fe20000010803 */
[C---:B------:R-:W-:Y:S03]  /*4de0*/  HMMA.16816.F32.BF16 R196, R8.reuse, R52, R152 ;  /* 0x0000003408c4723c */ /* 0x040fe60000041898 */
[----:B------:R1:W2:Y:S05]  /*4df0*/  MUFU.EX2 R6, R4 ;  /* 0x0000000400067308 */ /* 0x0002aa0000000800 */
[----:B------:R-:W-:Y:S01]  /*4e00*/  IMAD.MOV.U32 R16, RZ, RZ, R130 ;  /* 0x000000ffff107224 */ /* 0x000fe200078e0082 */
[----:B------:R-:W-:Y:S01]  /*4e10*/  MOV R5, R129 ;  /* 0x0000008100057202 */ /* 0x000fe20000000f00 */
[----:B------:R-:W-:Y:S01]  /*4e20*/  IMAD.MOV.U32 R7, RZ, RZ, R131 ;  /* 0x000000ffff077224 */ /* 0x000fe200078e0083 */
[----:B------:R-:W-:Y:S01]  /*4e30*/  HMMA.16816.F32.BF16 R144, R8, R68, R144 ;  /* 0x000000440890723c */ /* 0x000fe20000041890 */
[----:B------:R-:W-:-:S04]  /*4e40*/  IMAD.MOV.U32 R118, RZ, RZ, R128 ;  /* 0x000000ffff767224 */ /* 0x000fc800078e0080 */
[----:B------:R-:W-:Y:S01]  /*4e50*/  MOV R17, R151 ;  /* 0x0000009700117202 */ /* 0x000fe20000000f00 */
[----:B------:R-:W-:Y:S01]  /*4e60*/  IMAD.MOV.U32 R230, RZ, RZ, R150 ;  /* 0x000000ffffe67224 */ /* 0x000fe200078e0096 */
[----:B------:R-:W-:Y:S01]  /*4e70*/  MOV R175, R149 ;  /* 0x0000009500af7202 */ /* 0x000fe20000000f00 */
[----:B-1----:R-:W-:Y:S01]  /*4e80*/  FFMA.FTZ R4, R111, c[0x0][0x2d0], -R3 ;  /* 0x0000b4006f047a23 */ /* 0x002fe20000010803 */
[----:B--2---:R-:W-:Y:S01]  /*4e90*/  MOV R143, R6 ;  /* 0x00000006008f7202 */ /* 0x004fe20000000f00 */
[----:B------:R-:W-:Y:S01]  /*4ea0*/  HMMA.16816.F32.BF16 R128, R8, R54, R112 ;  /* 0x000000360880723c */ /* 0x000fe20000041870 */
[----:B------:R1:W2:Y:S01]  /*4eb0*/  MUFU.EX2 R6, R0 ;  /* 0x0000000000067308 */ /* 0x0002a20000000800 */
[----:B------:R-:W-:-:S05]  /*4ec0*/  IMAD.MOV.U32 R229, RZ, RZ, R148 ;  /* 0x000000ffffe57224 */ /* 0x000fca00078e0094 */
[----:B------:R-:W-:Y:S01]  /*4ed0*/  IMAD.MOV.U32 R114, RZ, RZ, R230 ;  /* 0x000000ffff727224 */ /* 0x000fe200078e00e6 */
[C---:B------:R-:W-:Y:S01]  /*4ee0*/  HMMA.16816.F32.BF16 R148, R8.reuse, R62, R120 ;  /* 0x0000003e0894723c */ /* 0x040fe20000041878 */
[----:B------:R3:W4:Y:S05]  /*4ef0*/  MUFU.EX2 R15, R4 ;  /* 0x00000004000f7308 */ /* 0x00072a0000000800 */
[----:B------:R-:W-:Y:S01]  /*4f00*/  IMAD.MOV.U32 R111, RZ, RZ, R145 ;  /* 0x000000ffff6f7224 */ /* 0x000fe200078e0091 */
[----:B------:R-:W-:Y:S01]  /*4f10*/  MOV R120, R203 ;  /* 0x000000cb00787202 */ /* 0x000fe20000000f00 */
[C---:B------:R-:W-:Y:S01]  /*4f20*/  HMMA.16816.F32.BF16 R152, R8.reuse, R78, R40 ;  /* 0x0000004e0898723c */ /* 0x040fe20000041828 */
[----:B-1----:R-:W-:Y:S01]  /*4f30*/  FMUL.FTZ R0, R136, c[0x0][0x2d0] ;  /* 0x0000b40088007a20 */ /* 0x002fe20000410000 */
[----:B------:R-:W-:Y:S01]  /*4f40*/  MOV R122, R16 ;  /* 0x00000010007a7202 */ /* 0x000fe20000000f00 */
[----:B--2---:R-:W-:Y:S01]  /*4f50*/  IMAD.MOV.U32 R115, RZ, RZ, R6 ;  /* 0x000000ffff737224 */ /* 0x004fe200078e0006 */
[----:B------:R-:W-:Y:S01]  /*4f60*/  MOV R109, R146 ;  /* 0x00000092006d7202 */ /* 0x000fe20000000f00 */
[----:B------:R-:W-:Y:S01]  /*4f70*/  IMAD.MOV.U32 R123, RZ, RZ, R7 ;  /* 0x000000ffff7b7224 */ /* 0x000fe200078e0007 */
[----:B------:R-:W-:Y:S01]  /*4f80*/  FSEL R0, R0, RZ, P2 ;  /* 0x000000ff00007208 */ /* 0x000fe20001000000 */
[----:B------:R-:W-:Y:S01]  /*4f90*/  IMAD.MOV.U32 R121, RZ, RZ, R5 ;  /* 0x000000ffff797224 */ /* 0x000fe200078e0005 */
[----:B------:R-:W-:Y:S01]  /*4fa0*/  HMMA.16816.F32.BF16 R220, R8, R74, R32 ;  /* 0x0000004a08dc723c */ /* 0x000fe20000041820 */
[----:B---3--:R-:W-:-:S02]  /*4fb0*/  FFMA.FTZ R4, R116, c[0x0][0x2d0], -R3 ;  /* 0x0000b40074047a23 */ /* 0x008fc40000010803 */
[----:B------:R-:W-:Y:S01]  /*4fc0*/  IMAD.MOV.U32 R116, RZ, RZ, R140 ;  /* 0x000000ffff747224 */ /* 0x000fe200078e008c */
[----:B------:R-:W-:Y:S01]  /*4fd0*/  MOV R41, R121 ;  /* 0x0000007900297202 */ /* 0x000fe20000000f00 */
[----:B------:R1:W-:Y:S01]  /*4fe0*/  MUFU.EX2 R183, R4 ;  /* 0x0000000400b77308 */ /* 0x0003e20000000800 */
[----:B------:R-:W-:Y:S02]  /*4ff0*/  IMAD.MOV.U32 R140, RZ, RZ, R201 ;  /* 0x000000ffff8c7224 */ /* 0x000fe400078e00c9 */
[----:B------:R-:W-:Y:S01]  /*5000*/  HMMA.16816.F32.BF16 R216, R8, R70, R28 ;  /* 0x0000004608d8723c */ /* 0x000fe2000004181c */
[----:B------:R-:W-:Y:S02]  /*5010*/  IMAD.MOV.U32 R110, RZ, RZ, R147 ;  /* 0x000000ffff6e7224 */ /* 0x000fe400078e0093 */
[----:B------:R-:W-:Y:S02]  /*5020*/  IMAD.MOV.U32 R108, RZ, RZ, R144 ;  /* 0x000000ffff6c7224 */ /* 0x000fe400078e0090 */
[----:B------:R-:W-:-:S02]  /*5030*/  IMAD.MOV.U32 R43, RZ, RZ, R123 ;  /* 0x000000ffff2b7224 */ /* 0x000fc400078e007b */
[----:B------:R-:W-:Y:S01]  /*5040*/  IMAD.MOV.U32 R42, RZ, RZ, R122 ;  /* 0x000000ffff2a7224 */ /* 0x000fe200078e007a */
[----:B------:R-:W-:Y:S01]  /*5050*/  HMMA.16816.F32.BF16 R212, R8, R50, R24 ;  /* 0x0000003208d4723c */ /* 0x000fe20000041818 */
[----:B-1----:R-:W-:Y:S02]  /*5060*/  FFMA.FTZ R4, R117, c[0x0][0x2d0], -R3 ;  /* 0x0000b40075047a23 */ /* 0x002fe40000010803 */
[----:B------:R-:W-:-:S05]  /*5070*/  IMAD.MOV.U32 R117, RZ, RZ, R17 ;  /* 0x000000ffff757224 */ /* 0x000fca00078e0011 */
[----:B------:R-:W-:Y:S01]  /*5080*/  HMMA.16816.F32.BF16 R208, R8, R66, R20 ;  /* 0x0000004208d0723c */ /* 0x000fe20000041814 */
[----:B------:R1:W-:Y:S02]  /*5090*/  MUFU.EX2 R239, R4 ;  /* 0x0000000400ef7308 */ /* 0x0003e40000000800 */
[----:B-1----:R-:W-:Y:S02]  /*50a0*/  FFMA.FTZ R4, R119, c[0x0][0x2d0], -R3 ;  /* 0x0000b40077047a23 */ /* 0x002fe40000010803 */
[----:B------:R-:W-:-:S04]  /*50b0*/  IMAD.MOV.U32 R119, RZ, RZ, R202 ;  /* 0x000000ffff777224 */ /* 0x000fc800078e00ca */
[----:B------:R1:W2:Y:S01]  /*50c0*/  MUFU.EX2 R243, R4 ;  /* 0x0000000400f37308 */ /* 0x0002a20000000800 */
[----:B------:R-:W-:Y:S01]  /*50d0*/  HMMA.16816.F32.BF16 R200, R8, R58, R36 ;  /* 0x0000003a08c8723c */ /* 0x000fe20000041824 */
[----:B------:R-:W-:-:S06]  /*50e0*/  IMAD.MOV.U32 R40, RZ, RZ, R119 ;  /* 0x000000ffff287224 */ /* 0x000fcc00078e0077 */
[----:B------:R-:W-:Y:S02]  /*50f0*/  F2FP.BF16.PACK_AB R8, R14, R189 ;  /* 0x000000bd0e08723e */ /* 0x000fe400000010ff */
[----:B----4-:R-:W-:Y:S01]  /*5100*/  F2FP.BF16.PACK_AB R10, R15, R143 ;  /* 0x0000008f0f0a723e */ /* 0x010fe200000010ff */
[----:B-1----:R-:W-:Y:S01]  /*5110*/  FFMA.FTZ R4, R124, c[0x0][0x2d0], -R0 ;  /* 0x0000b4007c047a23 */ /* 0x002fe20000010800 */
[----:B--2---:R-:W-:-:S03]  /*5120*/  F2FP.BF16.PACK_AB R6, R243, R239 ;  /* 0x000000eff306723e */ /* 0x004fc600000010ff */
[----:B------:R1:W-:Y:S02]  /*5130*/  MUFU.EX2 R113, R4 ;  /* 0x0000000400717308 */ /* 0x0003e40000000800 */
[----:B-1----:R-:W-:-:S06]  /*5140*/  FFMA.FTZ R4, R125, c[0x0][0x2d0], -R0 ;  /* 0x0000b4007d047a23 */ /* 0x002fcc0000010800 */
[----:B------:R1:W2:Y:S02]  /*5150*/  MUFU.EX2 R112, R4 ;  /* 0x0000000400707308 */ /* 0x0002a40000000800 */
[----:B-1----:R-:W-:Y:S01]  /*5160*/  FFMA.FTZ R4, R126, c[0x0][0x2d0], -R0 ;  /* 0x0000b4007e047a23 */ /* 0x002fe20000010800 */
[----:B--2---:R-:W-:-:S05]  /*5170*/  F2FP.BF16.PACK_AB R9, R112, R113 ;  /* 0x000000717009723e */ /* 0x004fca00000010ff */
[----:B------:R1:W-:Y:S02]  /*5180*/  MUFU.EX2 R188, R4 ;  /* 0x0000000400bc7308 */ /* 0x0003e40000000800 */
[----:B-1----:R-:W-:-:S06]  /*5190*/  FFMA.FTZ R4, R127, c[0x0][0x2d0], -R0 ;  /* 0x0000b4007f047a23 */ /* 0x002fcc0000010800 */
[----:B------:R1:W2:Y:S02]  /*51a0*/  MUFU.EX2 R244, R4 ;  /* 0x0000000400f47308 */ /* 0x0002a40000000800 */
[----:B-1----:R-:W-:Y:S01]  /*51b0*/  FFMA.FTZ R4, R132, c[0x0][0x2d0], -R0 ;  /* 0x0000b40084047a23 */ /* 0x002fe20000010800 */
[----:B--2---:R-:W-:Y:S02]  /*51c0*/  F2FP.BF16.PACK_AB R11, R244, R188 ;  /* 0x000000bcf40b723e */ /* 0x004fe400000010ff */
[----:B------:R-:W-:-:S03]  /*51d0*/  MOV R132, R117 ;  /* 0x0000007500847202 */ /* 0x000fc60000000f00 */
[----:B------:R1:W-:Y:S02]  /*51e0*/  MUFU.EX2 R252, R4 ;  /* 0x0000000400fc7308 */ /* 0x0003e40000000800 */
[C---:B------:R-:W-:Y:S07]  /*51f0*/  HMMA.16816.F32.BF16 R16, R8.reuse, R80, RZ ;  /* 0x000000500810723c */ /* 0x040fee00000418ff */
[----:B------:R-:W-:Y:S01]  /*5200*/  IMAD.MOV.U32 R80, RZ, RZ, R172 ;  /* 0x000000ffff507224 */ /* 0x000fe200078e00ac */
[----:B------:R-:W-:Y:S01]  /*5210*/  HMMA.16816.F32.BF16 R20, R8, R44, RZ ;  /* 0x0000002c0814723c */ /* 0x000fe200000418ff */
[----:B------:R-:W-:-:S02]  /*5220*/  IMAD.MOV.U32 R81, RZ, RZ, R116 ;  /* 0x000000ffff517224 */ /* 0x000fc400078e0074 */
[----:B-1----:R-:W-:Y:S01]  /*5230*/  FFMA.FTZ R4, R133, c[0x0][0x2d0], -R0 ;  /* 0x0000b40085047a23 */ /* 0x002fe20000010800 */
[----:B------:R-:W-:-:S03]  /*5240*/  MOV R133, R175 ;  /* 0x000000af00857202 */ /* 0x000fc60000000f00 */
[----:B------:R-:W-:Y:S01]  /*5250*/  IMAD.MOV.U32 R44, RZ, RZ, R110 ;  /* 0x000000ffff2c7224 */ /* 0x000fe200078e006e */
[----:B------:R1:W2:Y:S01]  /*5260*/  MUFU.EX2 R245, R4 ;  /* 0x0000000400f57308 */ /* 0x0002a20000000800 */
[----:B------:R-:W-:Y:S01]  /*5270*/  HMMA.16816.F32.BF16 R36, R8, R84, RZ ;  /* 0x000000540824723c */ /* 0x000fe200000418ff */
[----:B------:R-:W-:-:S06]  /*5280*/  IMAD.MOV.U32 R45, RZ, RZ, R109 ;  /* 0x000000ffff2d7224 */ /* 0x000fcc00078e006d */
[----:B------:R-:W-:Y:S01]  /*5290*/  MOV R85, R115 ;  /* 0x0000007300557202 */ /* 0x000fe20000000f00 */
[----:B------:R-:W-:Y:S01]  /*52a0*/  HMMA.16816.F32.BF16 R32, R8, R88, RZ ;  /* 0x000000580820723c */ /* 0x000fe200000418ff */
[----:B-1----:R-:W-:Y:S01]  /*52b0*/  FFMA.FTZ R4, R134, c[0x0][0x2d0], -R0 ;  /* 0x0000b40086047a23 */ /* 0x002fe20000010800 */
[----:B--2---:R-:W-:-:S06]  /*52c0*/  F2FP.BF16.PACK_AB R5, R245, R252 ;  /* 0x000000fcf505723e */ /* 0x004fcc00000010ff */
[C---:B------:R-:W-:Y:S01]  /*52d0*/  HMMA.16816.F32.BF16 R28, R8.reuse, R92, RZ ;  /* 0x0000005c081c723c */ /* 0x040fe200000418ff */
[----:B------:R-:W-:Y:S01]  /*52e0*/  MOV R134, R108 ;  /* 0x0000006c00867202 */ /* 0x000fe20000000f00 */
[----:B------:R1:W-:Y:S03]  /*52f0*/  MUFU.EX2 R247, R4 ;  /* 0x0000000400f77308 */ /* 0x0003e60000000800 */
[----:B------:R-:W-:Y:S02]  /*5300*/  MOV R88, R134 ;  /* 0x0000008600587202 */ /* 0x000fe40000000f00 */
[----:B------:R-:W-:Y:S01]  /*5310*/  IMAD.MOV.U32 R93, RZ, RZ, R183 ;  /* 0x000000ffff5d7224 */ /* 0x000fe200078e00b7 */
[----:B------:R-:W-:Y:S07]  /*5320*/  HMMA.16816.F32.BF16 R24, R8, R96, RZ ;  /* 0x000000600818723c */ /* 0x000fee00000418ff */
[----:B------:R-:W-:Y:S01]  /*5330*/  MOV R96, R40 ;  /* 0x0000002800607202 */ /* 0x000fe20000000f00 */
[----:B------:R-:W-:-:S02]  /*5340*/  IMAD.MOV.U32 R97, RZ, RZ, R140 ;  /* 0x000000ffff617224 */ /* 0x000fc400078e008c */
[----:B-1----:R-:W-:Y:S01]  /*5350*/  FFMA.FTZ R4, R138, c[0x0][0x2d0], -R0 ;  /* 0x0000b4008a047a23 */ /* 0x002fe20000010800 */
[----:B------:R-:W-:-:S03]  /*5360*/  MOV R138, R111 ;  /* 0x0000006f008a7202 */ /* 0x000fc60000000f00 */
[----:B------:R1:W2:Y:S01]  /*5370*/  MUFU.EX2 R246, R4 ;  /* 0x0000000400f67308 */ /* 0x0002a20000000800 */
[----:B------:R-:W-:Y:S02]  /*5380*/  MOV R89, R138 ;  /* 0x0000008a00597202 */ /* 0x000fe40000000f00 */
[----:B-1----:R-:W-:Y:S01]  /*5390*/  F2FP.BF16.PACK_AB R4, R115, R183 ;  /* 0x000000b77304723e */ /* 0x002fe200000010ff */
[----:B------:R-:W-:Y:S01]  /*53a0*/  IMAD.MOV.U32 R115, RZ, RZ, R229 ;  /* 0x000000ffff737224 */ /* 0x000fe200078e00e5 */
[----:B--2---:R-:W-:-:S07]  /*53b0*/  F2FP.BF16.PACK_AB R7, R246, R247 ;  /* 0x000000f7f607723e */ /* 0x004fce00000010ff */
[----:B------:R-:W-:Y:S07]  /*53c0*/  HMMA.16816.F32.BF16 R156, R4, R52, R16 ;  /* 0x00000034049c723c */ /* 0x000fee0000041810 */
[----:B------:R-:W-:Y:S01]  /*53d0*/  IMAD.MOV.U32 R52, RZ, RZ, R120 ;  /* 0x000000ffff347224 */ /* 0x000fe200078e0078 */
[----:B------:R-:W-:Y:S01]  /*53e0*/  HMMA.16816.F32.BF16 R16, R8, R104, RZ ;  /* 0x000000680810723c */ /* 0x000fe200000418ff */
[----:B------:R-:W-:Y:S02]  /*53f0*/  IMAD.MOV.U32 R53, RZ, RZ, R118 ;  /* 0x000000ffff357224 */ /* 0x000fe400078e0076 */
[----:B------:R-:W-:-:S02]  /*5400*/  IMAD.MOV.U32 R84, RZ, RZ, R52 ;  /* 0x000000ffff547224 */ /* 0x000fc400078e0034 */
[----:B------:R-:W-:Y:S01]  /*5410*/  IMAD.MOV.U32 R52, RZ, RZ, R115 ;  /* 0x000000ffff347224 */ /* 0x000fe200078e0073 */
[----:B------:R-:W-:Y:S01]  /*5420*/  MOV R115, R141 ;  /* 0x0000008d00737202 */ /* 0x000fe20000000f00 */
[----:B------:R-:W-:Y:S01]  /*5430*/  IMAD.MOV.U32 R104, RZ, RZ, R81 ;  /* 0x000000ffff687224 */ /* 0x000fe200078e0051 */
[----:B------:R-:W-:Y:S01]  /*5440*/  HMMA.16816.F32.BF16 R144, R4, R60, R20 ;  /* 0x0000003c0490723c */ /* 0x000fe20000041814 */
[----:B------:R-:W-:-:S06]  /*5450*/  IMAD.MOV.U32 R81, RZ, RZ, R143 ;  /* 0x000000ffff517224 */ /* 0x000fcc00078e008f */
[----:B------:R-:W-:Y:S01]  /*5460*/  IMAD.MOV.U32 R60, RZ, RZ, R174 ;  /* 0x000000ffff3c7224 */ /* 0x000fe200078e00ae */
[----:B------:R-:W-:Y:S01]  /*5470*/  HMMA.16816.F32.BF16 R20, R8, R100, RZ ;  /* 0x000000640814723c */ /* 0x000fe200000418ff */
[----:B------:R-:W-:Y:S02]  /*5480*/  MOV R61, R173 ;  /* 0x000000ad003d7202 */ /* 0x000fe40000000f00 */
[----:B------:R-:W-:-:S04]  /*5490*/  IMAD.MOV.U32 R105, RZ, RZ, R60 ;  /* 0x000000ffff697224 */ /* 0x000fc800078e003c */
[----:B------:R-:W-:Y:S01]  /*54a0*/  IMAD.MOV.U32 R100, RZ, RZ, R42 ;  /* 0x000000ffff647224 */ /* 0x000fe200078e002a */
[----:B------:R-:W-:Y:S01]  /*54b0*/  HMMA.16816.F32.BF16 R16, R4, R64, R16 ;  /* 0x000000400410723c */ /* 0x000fe20000041810 */
[----:B------:R-:W-:-:S07]  /*54c0*/  MOV R101, R43 ;  /* 0x0000002b00657202 */ /* 0x000fce0000000f00 */
[C---:B------:R-:W-:Y:S07]  /*54d0*/  HMMA.16816.F32.BF16 R172, R4.reuse, R76, R36 ;  /* 0x0000004c04ac723c */ /* 0x040fee0000041824 */
[----:B------:R-:W-:Y:S01]  /*54e0*/  IMAD.MOV.U32 R77, RZ, RZ, R41 ;  /* 0x000000ffff4d7224 */ /* 0x000fe200078e0029 */
[C---:B------:R-:W-:Y:S08]  /*54f0*/  HMMA.16816.F32.BF16 R108, R4.reuse, R56, R32 ;  /* 0x00000038046c723c */ /* 0x040ff00000041820 */
[----:B------:R-:W-:Y:S01]  /*5500*/  HMMA.16816.F32.BF16 R124, R4, R72, R28 ;  /* 0x00000048047c723c */ /* 0x000fe2000004181c */
[----:B------:R-:W-:Y:S01]  /*5510*/  IMAD.MOV.U32 R76, RZ, RZ, R17 ;  /* 0x000000ffff4c7224 */ /* 0x000fe200078e0011 */
[----:B------:R-:W-:Y:S01]  /*5520*/  MOV R230, R18 ;  /* 0x0000001200e67202 */ /* 0x000fe20000000f00 */
[----:B------:R-:W-:-:S02]  /*5530*/  IMAD.MOV.U32 R92, RZ, RZ, R16 ;  /* 0x000000ffff5c7224 */ /* 0x000fc400078e0010 */
[----:B------:R-:W-:-:S03]  /*5540*/  IMAD.MOV.U32 R229, RZ, RZ, R19 ;  /* 0x000000ffffe57224 */ /* 0x000fc600078e0013 */
[C---:B------:R-:W-:Y:S07]  /*5550*/  HMMA.16816.F32.BF16 R32, R8.reuse, R86, RZ ;  /* 0x000000560820723c */ /* 0x040fee00000418ff */
[----:B------:R-:W-:Y:S01]  /*5560*/  IMAD.MOV.U32 R86, RZ, RZ, R44 ;  /* 0x000000ffff567224 */ /* 0x000fe200078e002c */
[----:B------:R-:W-:Y:S01]  /*5570*/  HMMA.16816.F32.BF16 R28, R8, R90, RZ ;  /* 0x0000005a081c723c */ /* 0x000fe200000418ff */
[----:B------:R-:W-:Y:S01]  /*5580*/  IMAD.MOV.U32 R87, RZ, RZ, R80 ;  /* 0x000000ffff577224 */ /* 0x000fe200078e0050 */
[----:B------:R-:W-:-:S05]  /*5590*/  MOV R80, R188 ;  /* 0x000000bc00507202 */ /* 0x000fca0000000f00 */
[----:B------:R-:W-:Y:S01]  /*55a0*/  IMAD.MOV.U32 R91, RZ, RZ, R45 ;  /* 0x000000ffff5b7224 */ /* 0x000fe200078e002d */
[----:B------:R-:W-:Y:S01]  /*55b0*/  HMMA.16816.F32.BF16 R116, R4, R68, R24 ;  /* 0x000000440474723c */ /* 0x000fe20000041818 */
[----:B------:R-:W-:-:S07]  /*55c0*/  IMAD.MOV.U32 R90, RZ, RZ, R132 ;  /* 0x000000ffff5a7224 */ /* 0x000fce00078e0084 */
[----:B------:R-:W-:Y:S08]  /*55d0*/  HMMA.16816.F32.BF16 R120, R4, R48, R20 ;  /* 0x000000300478723c */ /* 0x000ff00000041814 */
[C---:B------:R-:W-:Y:S08]  /*55e0*/  HMMA.16816.F32.BF16 R40, R8.reuse, R46, RZ ;  /* 0x0000002e0828723c */ /* 0x040ff000000418ff */
[C---:B------:R-:W-:Y:S07]  /*55f0*/  HMMA.16816.F32.BF16 R36, R8.reuse, R82, RZ ;  /* 0x000000520824723c */ /* 0x040fee00000418ff */
[----:B------:R-:W-:Y:S01]  /*5600*/  IMAD.MOV.U32 R83, RZ, RZ, R53 ;  /* 0x000000ffff537224 */ /* 0x000fe200078e0035 */
[----:B------:R-:W-:Y:S01]  /*5610*/  HMMA.16816.F32.BF16 R24, R8, R94, RZ ;  /* 0x0000005e0818723c */ /* 0x000fe200000418ff */
[----:B------:R-:W-:Y:S01]  /*5620*/  IMAD.MOV.U32 R53, RZ, RZ, R133 ;  /* 0x000000ffff357224 */ /* 0x000fe200078e0085 */
[----:B------:R-:W-:-:S05]  /*5630*/  MOV R82, R61 ;  /* 0x0000003d00527202 */ /* 0x000fca0000000f00 */
[----:B------:R-:W-:Y:S01]  /*5640*/  IMAD.MOV.U32 R94, RZ, RZ, R163 ;  /* 0x000000ffff5e7224 */ /* 0x000fe200078e00a3 */
[----:B------:R-:W-:Y:S01]  /*5650*/  HMMA.16816.F32.BF16 R20, R8, R98, RZ ;  /* 0x000000620814723c */ /* 0x000fe200000418ff */
[----:B------:R-:W-:Y:S01]  /*5660*/  MOV R95, R114 ;  /* 0x00000072005f7202 */ /* 0x000fe20000000f00 */
[----:B------:R-:W-:-:S05]  /*5670*/  IMAD.MOV.U32 R114, RZ, RZ, R142 ;  /* 0x000000ffff727224 */ /* 0x000fca00078e008e */
[----:B------:R-:W-:Y:S01]  /*5680*/  MOV R98, R162 ;  /* 0x000000a200627202 */ /* 0x000fe20000000f00 */
[----:B------:R-:W-:Y:S01]  /*5690*/  HMMA.16816.F32.BF16 R16, R8, R102, RZ ;  /* 0x000000660810723c */ /* 0x000fe200000418ff */
[----:B------:R-:W-:-:S06]  /*56a0*/  IMAD.MOV.U32 R99, RZ, RZ, R161 ;  /* 0x000000ffff637224 */ /* 0x000fcc00078e00a1 */
[----:B------:R-:W-:Y:S01]  /*56b0*/  IMAD.MOV.U32 R103, RZ, RZ, R160 ;  /* 0x000000ffff677224 */ /* 0x000fe200078e00a0 */
[----:B------:R-:W-:Y:S07]  /*56c0*/  HMMA.16816.F32.BF16 R44, R8, R106, RZ ;  /* 0x0000006a082c723c */ /* 0x000fee00000418ff */
[----:B------:R-:W-:Y:S01]  /*56d0*/  FFMA.FTZ R8, R168, c[0x0][0x2d0], -R3 ;  /* 0x0000b400a8087a23 */ /* 0x000fe20000010803 */
[----:B------:R-:W-:Y:S01]  /*56e0*/  HMMA.16816.F32.BF16 R40, R4, R62, R40 ;  /* 0x0000003e0428723c */ /* 0x000fe20000041828 */
[----:B------:R-:W-:-:S02]  /*56f0*/  IMAD.MOV.U32 R168, RZ, RZ, R103 ;  /* 0x000000ffffa87224 */ /* 0x000fc400078e0067 */
[----:B------:R1:W-:Y:S01]  /*5700*/  MUFU.EX2 R134, R8 ;  /* 0x0000000800867308 */ /* 0x0003e20000000800 */
[----:B------:R-:W-:Y:S02]  /*5710*/  IMAD.MOV.U32 R103, RZ, RZ, R95 ;  /* 0x000000ffff677224 */ /* 0x000fe400078e005f */
[----:B------:R-:W-:Y:S02]  /*5720*/  IMAD.MOV.U32 R95, RZ, RZ, R83 ;  /* 0x000000ffff5f7224 */ /* 0x000fe400078e0053 */
[----:B------:R-:W-:Y:S01]  /*5730*/  IMAD.MOV.U32 R83, RZ, RZ, R76 ;  /* 0x000000ffff537224 */ /* 0x000fe200078e004c */
[----:B------:R-:W-:Y:S01]  /*5740*/  MOV R76, R85 ;  /* 0x00000055004c7202 */ /* 0x000fe20000000f00 */
[C---:B------:R-:W-:Y:S08]  /*5750*/  HMMA.16816.F32.BF16 R36, R4.reuse, R54, R36 ;  /* 0x000000360424723c */ /* 0x040ff00000041824 */
[----:B------:R-:W-:Y:S01]  /*5760*/  HMMA.16816.F32.BF16 R32, R4, R78, R32 ;  /* 0x0000004e0420723c */ /* 0x000fe20000041820 */
[----:B-1----:R-:W-:-:S04]  /*5770*/  FFMA.FTZ R8, R166, c[0x0][0x2d0], -R3 ;  /* 0x0000b400a6087a23 */ /* 0x002fc80000010803 */
[----:B------:R1:W-:Y:S03]  /*5780*/  MUFU.EX2 R138, R8 ;  /* 0x00000008008a7308 */ /* 0x0003e60000000800 */
[C---:B------:R-:W-:Y:S08]  /*5790*/  HMMA.16816.F32.BF16 R28, R4.reuse, R58, R28 ;  /* 0x0000003a041c723c */ /* 0x040ff0000004181c */
[C---:B------:R-:W-:Y:S01]  /*57a0*/  HMMA.16816.F32.BF16 R72, R4.reuse, R74, R24 ;  /* 0x0000004a0448723c */ /* 0x040fe20000041818 */
[----:B------:R-:W-:Y:S01]  /*57b0*/  MOV R54, R103 ;  /* 0x0000006700367202 */ /* 0x000fe20000000f00 */
[----:B-1----:R-:W-:Y:S01]  /*57c0*/  FFMA.FTZ R8, R164, c[0x0][0x2d0], -R3 ;  /* 0x0000b400a4087a23 */ /* 0x002fe20000010803 */
[----:B------:R-:W-:Y:S05]  /*57d0*/  LDSM.16.MT88.4 R24, [R226+0x1100] ;  /* 0x00110000e218783b */ /* 0x000fea0000004200 */
[C---:B------:R-:W-:Y:S01]  /*57e0*/  HMMA.16816.F32.BF16 R68, R4.reuse, R70, R20 ;  /* 0x000000460444723c */ /* 0x040fe20000041814 */
[----:B------:R1:W-:Y:S01]  /*57f0*/  MUFU.EX2 R188, R8 ;  /* 0x0000000800bc7308 */ /* 0x0003e20000000800 */
[----:B------:R-:W-:Y:S01]  /*5800*/  IMAD.MOV.U32 R103, RZ, RZ, R95 ;  /* 0x000000ffff677224 */ /* 0x000fe200078e005f */
[----:B------:R-:W-:Y:S05]  /*5810*/  LDSM.16.MT88.4 R20, [R228+0x1100] ;  /* 0x00110000e414783b */ /* 0x000fea0000004200 */
[C---:B------:R-:W-:Y:S08]  /*5820*/  HMMA.16816.F32.BF16 R48, R4.reuse, R50, R16 ;  /* 0x000000320430723c */ /* 0x040ff00000041810 */
[----:B------:R-:W-:Y:S01]  /*5830*/  HMMA.16816.F32.BF16 R44, R4, R66, R44 ;  /* 0x00000042042c723c */ /* 0x000fe2000004182c */
[----:B-1----:R-:W-:Y:S01]  /*5840*/  FFMA.FTZ R8, R139, c[0x0][0x2d0], -R3 ;  /* 0x0000b4008b087a23 */ /* 0x002fe20000010803 */
[----:B------:R-:W1:Y:S03]  /*5850*/  LDSM.16.MT88.4 R16, [R225+0x1100] ;  /* 0x00110000e110783b */ /* 0x000e660000004200 */
[----:B------:R2:W3:Y:S01]  /*5860*/  MUFU.EX2 R139, R8 ;  /* 0x00000008008b7308 */ /* 0x0004e20000000800 */
[----:B------:R-:W-:-:S02]  /*5870*/  IMAD.MOV.U32 R95, RZ, RZ, R83 ;  /* 0x000000ffff5f7224 */ /* 0x000fc400078e0053 */
[----:B------:R-:W-:Y:S02]  /*5880*/  FFMA.FTZ R4, R176, c[0x0][0x2d0], -R13 ;  /* 0x0000b400b0047a23 */ /* 0x000fe4000001080d */
[----:B--2---:R-:W-:Y:S01]  /*5890*/  FFMA.FTZ R8, R170, c[0x0][0x2d0], -R0 ;  /* 0x0000b400aa087a23 */ /* 0x004fe20000010800 */
[----:B------:R-:W-:Y:S02]  /*58a0*/  MOV R170, R99 ;  /* 0x0000006300aa7202 */ /* 0x000fe40000000f00 */
[----:B------:R2:W-:Y:S01]  /*58b0*/  MUFU.EX2 R60, R4 ;  /* 0x00000004003c7308 */ /* 0x0005e20000000800 */
[----:B------:R-:W-:Y:S01]  /*58c0*/  MOV R99, R87 ;  /* 0x0000005700637202 */ /* 0x000fe20000000f00 */
[----:B------:R-:W-:Y:S01]  /*58d0*/  IMAD.MOV.U32 R87, RZ, RZ, R100 ;  /* 0x000000ffff577224 */ /* 0x000fe200078e0064 */
[----:B---3--:R-:W-:Y:S01]  /*58e0*/  F2FP.BF16.PACK_AB R10, R139, R188 ;  /* 0x000000bc8b0a723e */ /* 0x008fe200000010ff */
[----:B------:R-:W-:-:S04]  /*58f0*/  IMAD.MOV.U32 R100, RZ, RZ, R84 ;  /* 0x000000ffff647224 */ /* 0x000fc800078e0054 */
[----:B------:R3:W-:Y:S01]  /*5900*/  MUFU.EX2 R64, R8 ;  /* 0x0000000800407308 */ /* 0x0007e20000000800 */
[----:B------:R-:W-:Y:S01]  /*5910*/  MOV R83, R224 ;  /* 0x000000e000537202 */ /* 0x000fe20000000f00 */
[----:B--2---:R-:W-:-:S06]  /*5920*/  FFMA.FTZ R4, R177, c[0x0][0x2d0], -R13 ;  /* 0x0000b400b1047a23 */ /* 0x004fcc000001080d */
[----:B------:R2:W4:Y:S01]  /*5930*/  MUFU.EX2 R61, R4 ;  /* 0x00000004003d7308 */ /* 0x0005220000000800 */
[----:B---3--:R-:W-:Y:S02]  /*5940*/  FFMA.FTZ R8, R169, c[0x0][0x2d0], -R0 ;  /* 0x0000b400a9087a23 */ /* 0x008fe40000010800 */
[----:B------:R-:W-:Y:S01]  /*5950*/  IMAD.MOV.U32 R169, RZ, RZ, R98 ;  /* 0x000000ffffa97224 */ /* 0x000fe200078e0062 */
[----:B------:R-:W-:-:S04]  /*5960*/  MOV R98, R90 ;  /* 0x0000005a00627202 */ /* 0x000fc80000000f00 */
[----:B------:R3:W1:Y:S01]  /*5970*/  MUFU.EX2 R65, R8 ;  /* 0x0000000800417308 */ /* 0x0006620000000800 */
[----:B------:R-:W-:Y:S02]  /*5980*/  IMAD.MOV.U32 R90, RZ, RZ, R91 ;  /* 0x000000ffff5a7224 */ /* 0x000fe400078e005b */
[----:B------:R-:W-:Y:S01]  /*5990*/  IMAD.MOV.U32 R91, RZ, RZ, R86 ;  /* 0x000000ffff5b7224 */ /* 0x000fe200078e0056 */
[----:B------:R-:W-:Y:S01]  /*59a0*/  MOV R86, R77 ;  /* 0x0000004d00567202 */ /* 0x000fe20000000f00 */
[----:B------:R-:W-:Y:S02]  /*59b0*/  IMAD.MOV.U32 R77, RZ, RZ, R135 ;  /* 0x000000ffff4d7224 */ /* 0x000fe400078e0087 */
[----:B------:R1:W5:Y:S01]  /*59c0*/  LDL.LU R135, [R1+0x94] ;  /* 0x0000940001877983 */ /* 0x0003620000300800 */
[----:B--2---:R-:W-:Y:S01]  /*59d0*/  FFMA.FTZ R4, R182, c[0x0][0x2d0], -R12 ;  /* 0x0000b400b6047a23 */ /* 0x004fe2000001080c */
[----:B----4-:R-:W-:-:S03]  /*59e0*/  F2FP.BF16.PACK_AB R6, R61, R60 ;  /* 0x0000003c3d06723e */ /* 0x010fc600000010ff */
[----:B------:R2:W-:Y:S01]  /*59f0*/  MUFU.EX2 R56, R4 ;  /* 0x0000000400387308 */ /* 0x0005e20000000800 */
[----:B---3--:R-:W-:Y:S01]  /*5a00*/  FFMA.FTZ R8, R167, c[0x0][0x2d0], -R0 ;  /* 0x0000b400a7087a23 */ /* 0x008fe20000010800 */
[----:B-1----:R-:W-:-:S06]  /*5a10*/  F2FP.BF16.PACK_AB R9, R65, R64 ;  /* 0x000000404109723e */ /* 0x002fcc00000010ff */
[----:B------:R1:W-:Y:S01]  /*5a20*/  MUFU.EX2 R132, R8 ;  /* 0x0000000800847308 */ /* 0x0003e20000000800 */
[----:B--2---:R-:W-:-:S07]  /*5a30*/  FFMA.FTZ R4, R181, c[0x0][0x2d0], -R12 ;  /* 0x0000b400b5047a23 */ /* 0x004fce000001080c */
[----:B------:R2:W3:Y:S01]  /*5a40*/  MUFU.EX2 R57, R4 ;  /* 0x0000000400397308 */ /* 0x0004e20000000800 */
[----:B-1----:R-:W-:-:S07]  /*5a50*/  FFMA.FTZ R8, R165, c[0x0][0x2d0], -R0 ;  /* 0x0000b400a5087a23 */ /* 0x002fce0000010800 */
[----:B------:R1:W4:Y:S01]  /*5a60*/  MUFU.EX2 R133, R8 ;  /* 0x0000000800857308 */ /* 0x0003220000000800 */
[----:B--2---:R-:W-:Y:S01]  /*5a70*/  FFMA.FTZ R4, R180, c[0x0][0x2d0], -R12 ;  /* 0x0000b400b4047a23 */ /* 0x004fe2000001080c */
[----:B---3--:R-:W-:-:S06]  /*5a80*/  F2FP.BF16.PACK_AB R5, R57, R56 ;  /* 0x000000383905723e */ /* 0x008fcc00000010ff */
[----:B------:R2:W-:Y:S01]  /*5a90*/  MUFU.EX2 R58, R4 ;  /* 0x00000004003a7308 */ /* 0x0005e20000000800 */
[----:B-1----:R-:W-:Y:S01]  /*5aa0*/  FFMA.FTZ R8, R178, c[0x0][0x2d0], -R13 ;  /* 0x0000b400b2087a23 */ /* 0x002fe2000001080d */
[----:B----4-:R-:W-:-:S06]  /*5ab0*/  F2FP.BF16.PACK_AB R11, R133, R132 ;  /* 0x00000084850b723e */ /* 0x010fcc00000010ff */
[----:B------:R1:W-:Y:S01]  /*5ac0*/  MUFU.EX2 R62, R8 ;  /* 0x00000008003e7308 */ /* 0x0003e20000000800 */
[----:B--2---:R-:W-:-:S07]  /*5ad0*/  FFMA.FTZ R4, R179, c[0x0][0x2d0], -R12 ;  /* 0x0000b400b3047a23 */ /* 0x004fce000001080c */
[----:B------:R-:W2:Y:S01]  /*5ae0*/  MUFU.EX2 R59, R4 ;  /* 0x00000004003b7308 */ /* 0x000ea20000000800 */
[----:B-1----:R-:W-:Y:S02]  /*5af0*/  FFMA.FTZ R8, R171, c[0x0][0x2d0], -R13 ;  /* 0x0000b400ab087a23 */ /* 0x002fe4000001080d */
[----:B------:R-:W-:Y:S02]  /*5b00*/  IMAD.MOV.U32 R171, RZ, RZ, R94 ;  /* 0x000000ffffab7224 */ /* 0x000fe400078e005e */
[----:B------:R-:W-:-:S03]  /*5b10*/  IMAD.MOV.U32 R94, RZ, RZ, R82 ;  /* 0x000000ffff5e7224 */ /* 0x000fc600078e0052 */
[----:B------:R1:W3:Y:S01]  /*5b20*/  MUFU.EX2 R63, R8 ;  /* 0x00000008003f7308 */ /* 0x0002e20000000800 */
[----:B------:R-:W-:Y:S01]  /*5b30*/  IMAD.MOV.U32 R82, RZ, RZ, R101 ;  /* 0x000000ffff527224 */ /* 0x000fe200078e0065 */
[----:B------:R-:W-:Y:S01]  /*5b40*/  MOV R101, R96 ;  /* 0x0000006000657202 */ /* 0x000fe20000000f00 */
[----:B------:R-:W-:Y:S02]  /*5b50*/  IMAD.MOV.U32 R96, RZ, RZ, R243 ;  /* 0x000000ffff607224 */ /* 0x000fe400078e00f3 */
[----:B------:R-:W4:Y:S01]  /*5b60*/  LDL.LU R243, [R1+0x90] ;  /* 0x0000900001f37983 */ /* 0x000f220000300800 */
[----:B--2---:R-:W-:-:S03]  /*5b70*/  F2FP.BF16.PACK_AB R7, R59, R58 ;  /* 0x0000003a3b07723e */ /* 0x004fc600000010ff */
[----:B------:R-:W2:Y:S04]  /*5b80*/  LDL.LU R84, [R1+0x4] ;  /* 0x0000040001547983 */ /* 0x000ea80000300800 */
[----:B------:R-:W2:Y:S01]  /*5b90*/  LDL.LU R85, [R1] ;  /* 0x0000000001557983 */ /* 0x000ea20000300800 */
[----:B-1----:R-:W-:-:S03]  /*5ba0*/  F2FP.BF16.PACK_AB R8, R138, R134 ;  /* 0x000000868a08723e */ /* 0x002fc600000010ff */
[----:B------:R-:W2:Y:S01]  /*5bb0*/  LDL.LU R224, [R1+0x8c] ;  /* 0x00008c0001e07983 */ /* 0x000ea20000300800 */
[----:B---3--:R-:W-:-:S03]  /*5bc0*/  F2FP.BF16.PACK_AB R4, R63, R62 ;  /* 0x0000003e3f04723e */ /* 0x008fc600000010ff */
[-C--:B------:R-:W-:Y:S08]  /*5bd0*/  HMMA.16816.F32.BF16 R144, R8, R16.reuse, R144 ;  /* 0x000000100890723c */ /* 0x080ff00000041890 */
        /* <DEDUP_REMOVED lines=13> */
[----:B------:R-:W3:Y:S07]  /*5cb0*/  LDSM.16.MT88.4 R20, [R226+0x3100] ;  /* 0x00310000e214783b */ /* 0x000eee0000004200 */
[-C--:B-1----:R-:W-:Y:S08]  /*5cc0*/  HMMA.16816.F32.BF16 R108, R8, R16.reuse, R108 ;  /* 0x00000010086c723c */ /* 0x082ff0000004186c */
[C---:B------:R-:W-:Y:S08]  /*5cd0*/  HMMA.16816.F32.BF16 R196, R4.reuse, R16, R168 ;  /* 0x0000001004c4723c */ /* 0x040ff000000418a8 */
[-C--:B------:R-:W-:Y:S08]  /*5ce0*/  HMMA.16816.F32.BF16 R200, R4, R18.reuse, R200 ;  /* 0x0000001204c8723c */ /* 0x080ff000000418c8 */
[----:B------:R-:W-:Y:S01]  /*5cf0*/  HMMA.16816.F32.BF16 R248, R8, R18, R28 ;  /* 0x0000001208f8723c */ /* 0x000fe2000004181c */
[----:B------:R-:W1:Y:S01]  /*5d00*/  LDSM.16.MT88.4 R16, [R228+0x3100] ;  /* 0x00310000e410783b */ /* 0x000e620000004200 */
[----:B------:R-:W-:Y:S01]  /*5d10*/  IMAD.MOV.U32 R55, RZ, RZ, R98 ;  /* 0x000000ffff377224 */ /* 0x000fe200078e0062 */
[----:B------:R-:W-:Y:S01]  /*5d20*/  MOV R102, R94 ;  /* 0x0000005e00667202 */ /* 0x000fe20000000f00 */
[----:B------:R-:W-:Y:S01]  /*5d30*/  IMAD.MOV.U32 R107, RZ, RZ, R99 ;  /* 0x000000ffff6b7224 */ /* 0x000fe200078e0063 */
[----:B------:R-:W1:Y:S01]  /*5d40*/  LDSM.16.MT88.4 R28, [R227+0x3100] ;  /* 0x00310000e31c783b */ /* 0x000e620000004200 */
[----:B------:R-:W-:Y:S01]  /*5d50*/  IMAD.MOV.U32 R98, RZ, RZ, R86 ;  /* 0x000000ffff627224 */ /* 0x000fe200078e0056 */
[----:B------:R-:W-:Y:S01]  /*5d60*/  MOV R86, R76 ;  /* 0x0000004c00567202 */ /* 0x000fe20000000f00 */
        /* <DEDUP_REMOVED lines=10> */
[----:B------:R-:W-:-:S02]  /*5e10*/  IMAD.MOV.U32 R169, RZ, RZ, R98 ;  /* 0x000000ffffa97224 */ /* 0x000fc400078e0062 */
[----:B------:R-:W-:Y:S02]  /*5e20*/  IMAD.MOV.U32 R78, RZ, RZ, R95 ;  /* 0x000000ffff4e7224 */ /* 0x000fe400078e005f */
[----:B------:R-:W-:Y:S02]  /*5e30*/  IMAD.MOV.U32 R130, RZ, RZ, R109 ;  /* 0x000000ffff827224 */ /* 0x000fe400078e006d */
[----:B------:R-:W-:Y:S01]  /*5e40*/  IMAD.MOV.U32 R129, RZ, RZ, R110 ;  /* 0x000000ffff817224 */ /* 0x000fe200078e006e */
[C---:B---3--:R-:W-:Y:S01]  /*5e50*/  HMMA.16816.F32.BF16 R52, R4.reuse, R24, R52 ;  /* 0x000000180434723c */ /* 0x048fe20000041834 */
[----:B------:R-:W-:Y:S01]  /*5e60*/  IMAD.MOV.U32 R102, RZ, RZ, R83 ;  /* 0x000000ffff667224 */ /* 0x000fe200078e0053 */
[----:B------:R-:W-:Y:S01]  /*5e70*/  MOV R83, R240 ;  /* 0x000000f000537202 */ /* 0x000fe20000000f00 */
[----:B------:R-:W-:Y:S01]  /*5e80*/  IMAD.MOV.U32 R170, RZ, RZ, R99 ;  /* 0x000000ffffaa7224 */ /* 0x000fe200078e0063 */
[----:B------:R-:W-:Y:S01]  /*5e90*/  MOV R99, R97 ;  /* 0x0000006100637202 */ /* 0x000fe20000000f00 */
[----:B------:R-:W-:Y:S01]  /*5ea0*/  IMAD.MOV.U32 R95, RZ, RZ, R241 ;  /* 0x000000ffff5f7224 */ /* 0x000fe200078e00f1 */
[----:B------:R-:W-:Y:S01]  /*5eb0*/  MOV R168, R94 ;  /* 0x0000005e00a87202 */ /* 0x000fe20000000f00 */
[----:B------:R-:W-:Y:S01]  /*5ec0*/  IMAD.MOV.U32 R76, RZ, RZ, R239 ;  /* 0x000000ffff4c7224 */ /* 0x000fe200078e00ef */
[----:B------:R-:W-:Y:S01]  /*5ed0*/  HMMA.16816.F32.BF16 R88, R4, R20, R88 ;  /* 0x000000140458723c */ /* 0x000fe20000041858 */
[----:B------:R-:W-:Y:S01]  /*5ee0*/  IMAD.MOV.U32 R94, RZ, RZ, R93 ;  /* 0x000000ffff5e7224 */ /* 0x000fe200078e005d */
[----:B------:R3:W5:Y:S01]  /*5ef0*/  LDL.LU R244, [R1+0x88] ;  /* 0x0000880001f47983 */ /* 0x0007620000300800 */
        /* <DEDUP_REMOVED lines=24> */
[----:B------:R-:W-:Y:S02]  /*6080*/  IMAD.MOV.U32 R87, RZ, RZ, R82 ;  /* 0x000000ffff577224 */ /* 0x000fe400078e0052 */
[----:B------:R-:W-:Y:S01]  /*6090*/  IMAD.MOV.U32 R154, RZ, RZ, R94 ;  /* 0x000000ffff9a7224 */ /* 0x000fe200078e005e */
[C---:B-1----:R-:W-:Y:S08]  /*60a0*/  HMMA.16816.F32.BF16 R104, R4.reuse, R16, R104 ;  /* 0x000000100468723c */ /* 0x042ff00000041868 */
[----:B------:R-:W-:Y:S08]  /*60b0*/  HMMA.16816.F32.BF16 R192, R4, R28, R192 ;  /* 0x0000001c04c0723c */ /* 0x000ff000000418c0 */
[----:B------:R-:W-:Y:S01]  /*60c0*/  HMMA.16816.F32.BF16 R48, R8, R18, R48 ;  /* 0x000000120830723c */ /* 0x000fe20000041830 */
[----:B------:R-:W-:-:S02]  /*60d0*/  IMAD.MOV.U32 R15, RZ, RZ, R232 ;  /* 0x000000ffff0f7224 */ /* 0x000fc400078e00e8 */
[----:B----4-:R-:W-:-:S05]  /*60e0*/  IMAD.MOV.U32 R77, RZ, RZ, R243 ;  /* 0x000000ffff4d7224 */ /* 0x010fca00078e00f3 */
[----:B------:R-:W-:Y:S01]  /*60f0*/  HMMA.16816.F32.BF16 R44, R8, R30, R44 ;  /* 0x0000001e082c723c */ /* 0x000fe2000004182c */
[----:B------:R-:W-:Y:S01]  /*6100*/  MOV R96, R242 ;  /* 0x000000f200607202 */ /* 0x000fe20000000f00 */
[----:B------:R3:W5:Y:S01]  /*6110*/  LDL.LU R243, [R1+0x84] ;  /* 0x0000840001f37983 */ /* 0x0007620000300800 */
[----:B------:R-:W-:Y:S02]  /*6120*/  IMAD.MOV.U32 R98, RZ, RZ, R77 ;  /* 0x000000ffff627224 */ /* 0x000fe400078e004d */
        /* <DEDUP_REMOVED lines=9> */
[----:B------:R3:W5:Y:S01]  /*61c0*/  LDL.LU R242, [R1+0x80] ;  /* 0x0000800001f27983 */ /* 0x0007620000300800 */
[----:B------:R-:W-:-:S02]  /*61d0*/  IMAD.MOV.U32 R168, RZ, RZ, R77 ;  /* 0x000000ffffa87224 */ /* 0x000fc400078e004d */
[----:B------:R-:W-:Y:S01]  /*61e0*/  IMAD.MOV.U32 R155, RZ, RZ, R99 ;  /* 0x000000ffff9b7224 */ /* 0x000fe200078e0063 */
[C---:B------:R-:W-:Y:S01]  /*61f0*/  HMMA.16816.F32.BF16 R76, R4.reuse, R26, R220 ;  /* 0x0000001a044c723c */ /* 0x040fe200000418dc */
[----:B------:R-:W-:Y:S01]  /*6200*/  MOV R99, R93 ;  /* 0x0000005d00637202 */ /* 0x000fe20000000f00 */
[----:B------:R-:W-:Y:S01]  /*6210*/  IMAD.MOV.U32 R96, RZ, RZ, R238 ;  /* 0x000000ffff607224 */ /* 0x000fe200078e00ee */
[----:B------:R3:W5:Y:S04]  /*6220*/  LDL.LU R241, [R1+0x7c] ;  /* 0x00007c0001f17983 */ /* 0x0007680000300800 */
[----:B------:R-:W-:Y:S01]  /*6230*/  IMAD.MOV.U32 R223, RZ, RZ, R92 ;  /* 0x000000ffffdf7224 */ /* 0x000fe200078e005c */
[----:B------:R3:W5:Y:S01]  /*6240*/  LDL.LU R240, [R1+0x78] ;  /* 0x0000780001f07983 */ /* 0x0007620000300800 */
[C---:B------:R-:W-:Y:S03]  /*6250*/  HMMA.16816.F32.BF16 R92, R4.reuse, R22, R216 ;  /* 0x00000016045c723c */ /* 0x040fe600000418d8 */
[----:B------:R3:W5:Y:S04]  /*6260*/  LDL.LU R239, [R1+0x74] ;  /* 0x0000740001ef7983 */ /* 0x0007680000300800 */
[----:B------:R-:W-:Y:S01]  /*6270*/  IMAD.MOV.U32 R219, RZ, RZ, R111 ;  /* 0x000000ffffdb7224 */ /* 0x000fe200078e006f */
[----:B------:R3:W5:Y:S01]  /*6280*/  LDL.LU R238, [R1+0x70] ;  /* 0x0000700001ee7983 */ /* 0x0007620000300800 */
[C---:B------:R-:W-:Y:S03]  /*6290*/  HMMA.16816.F32.BF16 R108, R4.reuse, R18, R212 ;  /* 0x00000012046c723c */ /* 0x040fe600000418d4 */
[----:B------:R3:W5:Y:S04]  /*62a0*/  LDL.LU R237, [R1+0x6c] ;  /* 0x00006c0001ed7983 */ /* 0x0007680000300800 */
[----:B------:R-:W-:Y:S01]  /*62b0*/  MOV R212, R86 ;  /* 0x0000005600d47202 */ /* 0x000fe20000000f00 */
[----:B------:R-:W-:Y:S01]  /*62c0*/  IMAD.MOV.U32 R213, RZ, RZ, R87 ;  /* 0x000000ffffd57224 */ /* 0x000fe200078e0057 */
[----:B--2---:R-:W-:Y:S01]  /*62d0*/  MOV R214, R84 ;  /* 0x0000005400d67202 */ /* 0x004fe20000000f00 */
[----:B------:R-:W-:Y:S01]  /*62e0*/  IMAD.MOV.U32 R215, RZ, RZ, R85 ;  /* 0x000000ffffd77224 */ /* 0x000fe200078e0055 */
[----:B------:R3:W5:Y:S01]  /*62f0*/  LDL.LU R236, [R1+0x68] ;  /* 0x0000680001ec7983 */ /* 0x0007620000300800 */
[----:B------:R-:W-:Y:S03]  /*6300*/  HMMA.16816.F32.BF16 R84, R4, R30, R208 ;  /* 0x0000001e0454723c */ /* 0x000fe600000418d0 */
[----:B------:R3:W5:Y:S04]  /*6310*/  LDL.LU R235, [R1+0x64] ;  /* 0x0000640001eb7983 */ /* 0x0007680000300800 */
[----:B------:R-:W-:Y:S01]  /*6320*/  MOV R211, R223 ;  /* 0x000000df00d37202 */ /* 0x000fe20000000f00 */
[----:B------:R-:W-:Y:S01]  /*6330*/  FFMA.FTZ R4, R205, c[0x0][0x2d0], -R3 ;  /* 0x0000b400cd047a23 */ /* 0x000fe20000010803 */
[C---:B------:R-:W-:Y:S01]  /*6340*/  HMMA.16816.F32.BF16 R220, R8.reuse, R24, R124 ;  /* 0x0000001808dc723c */ /* 0x040fe2000004187c */
[----:B------:R-:W-:Y:S01]  /*6350*/  IMAD.MOV.U32 R6, RZ, RZ, R212 ;  /* 0x000000ffff067224 */ /* 0x000fe200078e00d4 */
[----:B------:R-:W-:Y:S01]  /*6360*/  MOV R7, R213 ;  /* 0x000000d500077202 */ /* 0x000fe20000000f00 */
[----:B------:R-:W-:Y:S01]  /*6370*/  IMAD.MOV.U32 R5, RZ, RZ, R100 ;  /* 0x000000ffff057224 */ /* 0x000fe200078e0064 */
[----:B------:R3:W5:Y:S03]  /*6380*/  LDL.LU R234, [R1+0x60] ;  /* 0x0000600001ea7983 */ /* 0x0007660000300800 */
[----:B------:R-:W-:Y:S01]  /*6390*/  IMAD.MOV.U32 R124, RZ, RZ, R219 ;  /* 0x000000ffff7c7224 */ /* 0x000fe200078e00db */
[----:B------:R-:W-:Y:S01]  /*63a0*/  MOV R127, R67 ;  /* 0x00000043007f7202 */ /* 0x000fe20000000f00 */
[C---:B------:R-:W-:Y:S01]  /*63b0*/  HMMA.16816.F32.BF16 R216, R8.reuse, R26, R72 ;  /* 0x0000001a08d8723c */ /* 0x040fe20000041848 */
[----:B------:R-:W-:Y:S01]  /*63c0*/  IMAD.MOV.U32 R125, RZ, RZ, R66 ;  /* 0x000000ffff7d7224 */ /* 0x000fe200078e0042 */
[----:B------:R3:W5:Y:S05]  /*63d0*/  LDL.LU R233, [R1+0x5c] ;  /* 0x00005c0001e97983 */ /* 0x00076a0000300800 */
[----:B------:R-:W-:Y:S01]  /*63e0*/  MOV R75, R211 ;  /* 0x000000d3004b7202 */ /* 0x000fe20000000f00 */
[----:B------:R-:W-:Y:S01]  /*63f0*/  IMAD.MOV.U32 R73, RZ, RZ, R214 ;  /* 0x000000ffff497224 */ /* 0x000fe200078e00d6 */
[----:B------:R-:W-:Y:S01]  /*6400*/  HMMA.16816.F32.BF16 R208, R8, R22, R68 ;  /* 0x0000001608d0723c */ /* 0x000fe20000041844 */
[----:B------:R1:W-:Y:S01]  /*6410*/  MUFU.EX2 R23, R4 ;  /* 0x0000000400177308 */ /* 0x0003e20000000800 */
[----:B------:R-:W-:Y:S01]  /*6420*/  MOV R74, R215 ;  /* 0x000000d7004a7202 */ /* 0x000fe20000000f00 */
[----:B------:R-:W-:Y:S01]  /*6430*/  IMAD.MOV.U32 R126, RZ, RZ, R102 ;  /* 0x000000ffff7e7224 */ /* 0x000fe200078e0066 */
[----:B------:R-:W-:Y:S01]  /*6440*/  MOV R67, R103 ;  /* 0x0000006700437202 */ /* 0x000fe20000000f00 */
[----:B------:R3:W5:Y:S01]  /*6450*/  LDL.LU R232, [R1+0x58] ;  /* 0x0000580001e87983 */ /* 0x0007620000300800 */
[----:B-1----:R-:W-:-:S02]  /*6460*/  FFMA.FTZ R4, R204, c[0x0][0x2d0], -R3 ;  /* 0x0000b400cc047a23 */ /* 0x002fc40000010803 */
[----:B------:R-:W-:Y:S01]  /*6470*/  HMMA.16816.F32.BF16 R212, R8, R20, R116 ;  /* 0x0000001408d4723c */ /* 0x000fe20000041874 */
[----:B------:R-:W-:Y:S01]  /*6480*/  IMAD.MOV.U32 R27, RZ, RZ, R74 ;  /* 0x000000ffff1b7224 */ /* 0x000fe200078e004a */
[----:B------:R-:W-:Y:S01]  /*6490*/  MOV R66, R101 ;  /* 0x0000006500427202 */ /* 0x000fe20000000f00 */
[----:B------:R1:W2:Y:S01]  /*64a0*/  MUFU.EX2 R24, R4 ;  /* 0x0000000400187308 */ /* 0x0002a20000000800 */
[----:B------:R-:W-:Y:S01]  /*64b0*/  MOV R72, R75 ;  /* 0x0000004b00487202 */ /* 0x000fe20000000f00 */
[----:B------:R-:W-:Y:S01]  /*64c0*/  IMAD.MOV.U32 R70, RZ, RZ, R5 ;  /* 0x000000ffff467224 */ /* 0x000fe200078e0005 */
[----:B------:R-:W-:Y:S01]  /*64d0*/  MOV R71, R154 ;  /* 0x0000009a00477202 */ /* 0x000fe20000000f00 */
[----:B------:R3:W5:Y:S01]  /*64e0*/  LDL.LU R231, [R1+0x54] ;  /* 0x0000540001e77983 */ /* 0x0007620000300800 */
[--C-:B-1----:R-:W-:Y:S02]  /*64f0*/  FFMA.FTZ R4, R191, c[0x0][0x2d0], -R3.reuse ;  /* 0x0000b400bf047a23 */ /* 0x102fe40000010803 */
[----:B------:R-:W-:-:S04]  /*6500*/  FFMA.FTZ R3, R190, c[0x0][0x2d0], -R3 ;  /* 0x0000b400be037a23 */ /* 0x000fc80000010803 */
[----:B------:R1:W-:Y:S02]  /*6510*/  MUFU.EX2 R25, R3 ;  /* 0x0000000300197308 */ /* 0x0003e40000000800 */
[----:B-1----:R-:W-:-:S06]  /*6520*/  FFMA.FTZ R3, R187, c[0x0][0x2d0], -R0 ;  /* 0x0000b400bb037a23 */ /* 0x002fcc0000010800 */
[----:B------:R1:W-:Y:S01]  /*6530*/  MUFU.EX2 R20, R3 ;  /* 0x0000000300147308 */ /* 0x0003e20000000800 */
[----:B------:R-:W-:Y:S01]  /*6540*/  HMMA.16816.F32.BF16 R100, R8, R16, R120 ;  /* 0x000000100864723c */ /* 0x000fe20000041878 */
[----:B-1----:R-:W-:-:S06]  /*6550*/  FFMA.FTZ R3, R186, c[0x0][0x2d0], -R0 ;  /* 0x0000b400ba037a23 */ /* 0x002fcc0000010800 */
[----:B------:R1:W4:Y:S02]  /*6560*/  MUFU.EX2 R21, R3 ;  /* 0x0000000300157308 */ /* 0x0003240000000800 */
[--C-:B-1----:R-:W-:Y:S02]  /*6570*/  FFMA.FTZ R3, R185, c[0x0][0x2d0], -R0.reuse ;  /* 0x0000b400b9037a23 */ /* 0x102fe40000010800 */
[----:B------:R-:W-:Y:S01]  /*6580*/  FFMA.FTZ R0, R184, c[0x0][0x2d0], -R0 ;  /* 0x0000b400b8007a23 */ /* 0x000fe20000010800 */
[----:B------:R-:W-:Y:S01]  /*6590*/  MOV R74, R230 ;  /* 0x000000e6004a7202 */ /* 0x000fe20000000f00 */
[----:B------:R-:W-:Y:S01]  /*65a0*/  IMAD.MOV.U32 R75, RZ, RZ, R229 ;  /* 0x000000ffff4b7224 */ /* 0x000fe200078e00e5 */
[----:B------:R-:W-:Y:S01]  /*65b0*/  MOV R5, R152 ;  /* 0x0000009800057202 */ /* 0x000fe20000000f00 */
[----:B------:R1:W-:Y:S01]  /*65c0*/  MUFU.EX2 R19, R0 ;  /* 0x0000000000137308 */ /* 0x0003e20000000800 */
[----:B------:R-:W-:Y:S07]  /*65d0*/  LDSM.16.MT88.4 R184, [R228+0x1900] ;  /* 0x00190000e4b8783b */ /* 0x000fee0000004200 */
[----:B------:R-:W2:Y:S01]  /*65e0*/  MUFU.EX2 R26, R4 ;  /* 0x00000004001a7308 */ /* 0x000ea20000000800 */
[----:B------:R-:W-:Y:S01]  /*65f0*/  IMAD.MOV.U32 R68, RZ, RZ, R71 ;  /* 0x000000ffff447224 */ /* 0x000fe200078e0047 */
[----:B------:R3:W5:Y:S01]  /*6600*/  LDL.LU R230, [R1+0x50] ;  /* 0x0000500001e67983 */ /* 0x0007620000300800 */
[----:B------:R-:W-:-:S03]  /*6610*/  IMAD.MOV.U32 R190, RZ, RZ, R99 ;  /* 0x000000ffffbe7224 */ /* 0x000fc600078e0063 */
[----:B------:R3:W5:Y:S01]  /*6620*/  LDL.LU R229, [R1+0x4c] ;  /* 0x00004c0001e57983 */ /* 0x0007620000300800 */
[--C-:B-1----:R-:W-:Y:S02]  /*6630*/  FFMA.FTZ R0, R73, c[0x0][0x2d0], -R13.reuse ;  /* 0x0000b40049007a23 */ /* 0x102fe4000001080d */
[----:B------:R-:W-:Y:S01]  /*6640*/  IMAD.MOV.U32 R73, RZ, RZ, R124 ;  /* 0x000000ffff497224 */ /* 0x000fe200078e007c */
[----:B------:R-:W-:Y:S01]  /*6650*/  MOV R124, R224 ;  /* 0x000000e0007c7202 */ /* 0x000fe20000000f00 */
[----:B------:R1:W-:Y:S08]  /*6660*/  MUFU.EX2 R16, R0 ;  /* 0x0000000000107308 */ /* 0x0003f00000000800 */
[----:B------:R-:W2:Y:S01]  /*6670*/  MUFU.EX2 R22, R3 ;  /* 0x0000000300167308 */ /* 0x000ea20000000800 */
[----:B------:R-:W-:Y:S01]  /*6680*/  HMMA.16816.F32.BF16 R116, R8, R28, R72 ;  /* 0x0000001c0874723c */ /* 0x000fe20000041848 */
[----:B------:R-:W-:Y:S01]  /*6690*/  IMAD.MOV.U32 R30, RZ, RZ, R190 ;  /* 0x000000ffff1e7224 */ /* 0x000fe200078e00be */
[----:B------:R3:W5:Y:S01]  /*66a0*/  LDL.LU R224, [R1+0x48] ;  /* 0x0000480001e07983 */ /* 0x0007620000300800 */
[----:B-1----:R-:W-:-:S04]  /*66b0*/  FFMA.FTZ R0, R27, c[0x0][0x2d0], -R13 ;  /* 0x0000b4001b007a23 */ /* 0x002fc8000001080d */
[----:B------:R1:W1:Y:S01]  /*66c0*/  MUFU.EX2 R17, R0 ;  /* 0x0000000000117308 */ /* 0x0002620000000800 */
[----:B------:R-:W-:Y:S02]  /*66d0*/  IMAD.MOV.U32 R75, RZ, RZ, R153 ;  /* 0x000000ffff4b7224 */ /* 0x000fe400078e0099 */
[----:B------:R-:W-:Y:S01]  /*66e0*/  IMAD.MOV.U32 R72, RZ, RZ, R155 ;  /* 0x000000ffff487224 */ /* 0x000fe200078e009b */
[----:B------:R-:W-:Y:S01]  /*66f0*/  MOV R73, R171 ;  /* 0x000000ab00497202 */ /* 0x000fe20000000f00 */
[----:B------:R-:W2:Y:S01]  /*6700*/  LDSM.16.MT88.4 R152, [R225+0x1900] ;  /* 0x00190000e198783b */ /* 0x000ea20000004200 */
[----:B------:R-:W-:Y:S02]  /*6710*/  IMAD.MOV.U32 R74, RZ, RZ, R169 ;  /* 0x000000ffff4a7224 */ /* 0x000fe400078e00a9 */
[----:B-1----:R-:W-:-:S04]  /*6720*/  FFMA.FTZ R0, R124, c[0x0][0x2d0], -R13 ;  /* 0x0000b4007c007a23 */ /* 0x002fc8000001080d */
[----:B------:R1:W-:Y:S01]  /*6730*/  MUFU.EX2 R18, R0 ;  /* 0x0000000000127308 */ /* 0x0003e20000000800 */
[----:B------:R-:W-:Y:S01]  /*6740*/  MOV R124, R170 ;  /* 0x000000aa007c7202 */ /* 0x000fe20000000f00 */
[----:B-1----:R-:W-:Y:S02]  /*6750*/  FFMA.FTZ R0, R125, c[0x0][0x2d0], -R13 ;  /* 0x0000b4007d007a23 */ /* 0x002fe4000001080d */
[----:B------:R-:W-:Y:S01]  /*6760*/  IMAD.MOV.U32 R125, RZ, RZ, R98 ;  /* 0x000000ffff7d7224 */ /* 0x000fe200078e0062 */
[----:B------:R-:W-:-:S03]  /*6770*/  MOV R98, R15 ;  /* 0x0000000f00627202 */ /* 0x000fc60000000f00 */
[----:B------:R1:W-:Y:S01]  /*6780*/  MUFU.EX2 R15, R0 ;  /* 0x00000000000f7308 */ /* 0x0003e20000000800 */
[--C-:B------:R-:W-:Y:S02]  /*6790*/  FFMA.FTZ R3, R206, c[0x0][0x2d0], -R12.reuse ;  /* 0x0000b400ce037a23 */ /* 0x100fe4000001080c */
[----:B-1----:R-:W-:Y:S02]  /*67a0*/  FFMA.FTZ R0, R168, c[0x0][0x2d0], -R12 ;  /* 0x0000b400a8007a23 */ /* 0x002fe4000001080c */
[----:B------:R-:W1:Y:S03]  /*67b0*/  LDSM.16.MT88.4 R168, [R226+0x1900] ;  /* 0x00190000e2a8783b */ /* 0x000e660000004200 */
[----:B------:R2:W-:Y:S01]  /*67c0*/  MUFU.EX2 R27, R0 ;  /* 0x00000000001b7308 */ /* 0x0005e20000000800 */
[----:B------:R-:W-:Y:S02]  /*67d0*/  FADD.FTZ R9, R189, R14 ;  /* 0x0000000ebd097221 */ /* 0x000fe40000010000 */
[----:B--2---:R-:W-:-:S05]  /*67e0*/  FFMA.FTZ R0, R207, c[0x0][0x2d0], -R12 ;  /* 0x0000b400cf007a23 */ /* 0x004fca000001080c */
[----:B------:R2:W1:Y:S01]  /*67f0*/  MUFU.EX2 R13, R0 ;  /* 0x00000000000d7308 */ /* 0x0004620000000800 */
[----:B------:R-:W-:Y:S01]  /*6800*/  MOV R205, R72 ;  /* 0x0000004800cd7202 */ /* 0x000fe20000000f00 */
[----:B------:R-:W-:Y:S01]  /*6810*/  IMAD.MOV.U32 R69, RZ, RZ, R73 ;  /* 0x000000ffff457224 */ /* 0x000fe200078e0049 */
[----:B------:R-:W-:Y:S01]  /*6820*/  MOV R72, R125 ;  /* 0x0000007d00487202 */ /* 0x000fe20000000f00 */
[----:B--2---:R-:W-:-:S04]  /*6830*/  FFMA.FTZ R0, R70, c[0x0][0x2d0], -R12 ;  /* 0x0000b40046007a23 */ /* 0x004fc8000001080c */
[----:B------:R-:W-:Y:S08]  /*6840*/  MUFU.EX2 R12, R3 ;  /* 0x00000003000c7308 */ /* 0x000ff00000000800 */
[----:B------:R-:W2:Y:S01]  /*6850*/  MUFU.EX2 R14, R0 ;  /* 0x00000000000e7308 */ /* 0x000ea20000000800 */
        /* <DEDUP_REMOVED lines=9> */
[----:B------:R-:W-:Y:S01]  /*68f0*/  FADD.FTZ R11, R68, R205 ;  /* 0x000000cd440b7221 */ /* 0x000fe20000010000 */
        /* <DEDUP_REMOVED lines=8> */
[----:B------:R-:W-:Y:S01]  /*6980*/  F2FP.BF16.PACK_AB R128, R24, R23 ;  /* 0x000000171880723e */ /* 0x000fe200000010ff */
[----:B------:R-:W-:Y:S01]  /*6990*/  IMAD.MOV.U32 R73, RZ, RZ, R125 ;  /* 0x000000ffff497224 */ /* 0x000fe200078e007d */
[----:B----4-:R-:W-:Y:S01]  /*69a0*/  F2FP.BF16.PACK_AB R129, R21, R20 ;  /* 0x000000141581723e */ /* 0x010fe200000010ff */
[----:B------:R-:W-:Y:S01]  /*69b0*/  IMAD.MOV.U32 R75, RZ, RZ, R127 ;  /* 0x000000ffff4b7224 */ /* 0x000fe200078e007f */
[----:B------:R-:W-:-:S02]  /*69c0*/  F2FP.BF16.PACK_AB R130, R25, R26 ;  /* 0x0000001a1982723e */ /* 0x000fc400000010ff */
[----:B------:R-:W-:Y:S02]  /*69d0*/  F2FP.BF16.PACK_AB R131, R19, R22 ;  /* 0x000000161383723e */ /* 0x000fe400000010ff */
[----:B------:R-:W-:Y:S02]  /*69e0*/  F2FP.BF16.PACK_AB R124, R17, R16 ;  /* 0x00000010117c723e */ /* 0x000fe400000010ff */
[----:B-1----:R-:W-:Y:S02]  /*69f0*/  F2FP.BF16.PACK_AB R125, R13, R27 ;  /* 0x0000001b0d7d723e */ /* 0x002fe400000010ff */
[----:B------:R-:W-:Y:S02]  /*6a00*/  F2FP.BF16.PACK_AB R126, R15, R18 ;  /* 0x000000120f7e723e */ /* 0x000fe400000010ff */
[----:B--2---:R-:W-:Y:S01]  /*6a10*/  F2FP.BF16.PACK_AB R127, R14, R12 ;  /* 0x0000000c0e7f723e */ /* 0x004fe200000010ff */
[----:B------:R-:W-:Y:S01]  /*6a20*/  HMMA.16816.F32.BF16 R144, R128, R152, R144 ;  /* 0x000000988090723c */ /* 0x000fe20000041890 */
[----:B------:R-:W-:-:S02]  /*6a30*/  IMAD.MOV.U32 R0, RZ, RZ, R81 ;  /* 0x000000ffff007224 */ /* 0x000fc400078e0051 */
[----:B------:R-:W-:-:S05]  /*6a40*/  IMAD.MOV.U32 R10, RZ, RZ, R5 ;  /* 0x000000ffff0a7224 */ /* 0x000fca00078e0005 */
[C---:B------:R-:W-:Y:S08]  /*6a50*/  HMMA.16816.F32.BF16 R140, R124.reuse, R152, R140 ;  /* 0x000000987c8c723c */ /* 0x040ff0000004188c */
[-C--:B------:R-:W-:Y:S08]  /*6a60*/  HMMA.16816.F32.BF16 R148, R124, R154.reuse, R148 ;  /* 0x0000009a7c94723c */ /* 0x080ff00000041894 */
[C---:B------:R-:W-:Y:S07]  /*6a70*/  HMMA.16816.F32.BF16 R152, R128.reuse, R154, R40 ;  /* 0x0000009a8098723c */ /* 0x040fee0000041828 */
[----:B------:R-:W-:Y:S01]  /*6a80*/  MOV R43, R191 ;  /* 0x000000bf002b7202 */ /* 0x000fe20000000f00 */
[----:B------:R-:W-:Y:S01]  /*6a90*/  HMMA.16816.F32.BF16 R172, R128, R184, R172 ;  /* 0x000000b880ac723c */ /* 0x000fe200000418ac */
[----:B------:R-:W-:Y:S01]  /*6aa0*/  IMAD.MOV.U32 R40, RZ, RZ, R68 ;  /* 0x000000ffff287224 */ /* 0x000fe200078e0044 */
[----:B------:R-:W-:Y:S01]  /*6ab0*/  MOV R191, R82 ;  /* 0x0000005200bf7202 */ /* 0x000fe20000000f00 */
[----:B------:R-:W-:-:S05]  /*6ac0*/  IMAD.MOV.U32 R68, RZ, RZ, R83 ;  /* 0x000000ffff447224 */ /* 0x000fca00078e0053 */
[C---:B------:R-:W-:Y:S08]  /*6ad0*/  HMMA.16816.F32.BF16 R176, R124.reuse, R184, R176 ;  /* 0x000000b87cb0723c */ /* 0x040ff000000418b0 */
[----:B------:R-:W-:Y:S08]  /*6ae0*/  HMMA.16816.F32.BF16 R180, R124, R186, R180 ;  /* 0x000000ba7cb4723c */ /* 0x000ff000000418b4 */
[-C--:B------:R-:W-:Y:S08]  /*6af0*/  HMMA.16816.F32.BF16 R156, R128, R168.reuse, R156 ;  /* 0x000000a8809c723c */ /* 0x080ff0000004189c */
[C---:B------:R-:W-:Y:S08]  /*6b00*/  HMMA.16816.F32.BF16 R160, R124.reuse, R168, R160 ;  /* 0x000000a87ca0723c */ /* 0x040ff000000418a0 */
[----:B------:R-:W-:Y:S08]  /*6b10*/  HMMA.16816.F32.BF16 R164, R124, R170, R164 ;  /* 0x000000aa7ca4723c */ /* 0x000ff000000418a4 */
[C---:B------:R-:W-:Y:S07]  /*6b20*/  HMMA.16816.F32.BF16 R184, R128.reuse, R186, R32 ;  /* 0x000000ba80b8723c */ /* 0x040fee0000041820 */
[----:B------:R-:W-:Y:S01]  /*6b30*/  MOV R35, R80 ;  /* 0x0000005000237202 */ /* 0x000fe20000000f00 */
[----:B------:R-:W-:Y:S01]  /*6b40*/  HMMA.16816.F32.BF16 R168, R128, R170, R36 ;  /* 0x000000aa80a8723c */ /* 0x000fe20000041824 */
[----:B------:R-:W1:Y:S06]  /*6b50*/  LDSM.16.MT88.4 R80, [R225+0x3900] ;  /* 0x00390000e150783b */ /* 0x000e6c0000004200 */
[----:B------:R-:W-:Y:S01]  /*6b60*/  MOV R37, R71 ;  /* 0x0000004700257202 */ /* 0x000fe20000000f00 */
[----:B------:R-:W-:Y:S01]  /*6b70*/  IMAD.MOV.U32 R71, RZ, RZ, R7 ;  /* 0x000000ffff477224 */ /* 0x000fe200078e0007 */
[----:B------:R-:W-:-:S02]  /*6b80*/  MOV R36, R6 ;  /* 0x0000000600247202 */ /* 0x000fc40000000f00 */
[----:B------:R-:W2:Y:S01]  /*6b90*/  LDSM.16.MT88.4 R4, [R227+0x3900] ;  /* 0x00390000e304783b */ /* 0x000ea20000004200 */
[----:B------:R-:W-:Y:S01]  /*6ba0*/  MOV R3, R114 ;  /* 0x0000007200037202 */ /* 0x000fe20000000f00 */
[----:B------:R-:W-:Y:S02]  /*6bb0*/  IMAD.MOV.U32 R34, RZ, RZ, R115 ;  /* 0x000000ffff227224 */ /* 0x000fe400078e0073 */
[----:B------:R-:W-:Y:S02]  /*6bc0*/  FADD.FTZ R0, R0, R9 ;  /* 0x0000000900007221 */ /* 0x000fe40000010000 */
[----:B------:R-:W-:Y:S01]  /*6bd0*/  FADD.FTZ R3, R3, R34 ;  /* 0x0000002203037221 */ /* 0x000fe20000010000 */
[----:B------:R-:W-:Y:S01]  /*6be0*/  MOV R121, R73 ;  /* 0x0000004900797202 */ /* 0x000fe20000000f00 */
[----:B------:R-:W-:Y:S01]  /*6bf0*/  FADD.FTZ R8, R113, R112 ;  /* 0x0000007071087221 */ /* 0x000fe20000010000 */
[----:B------:R-:W-:Y:S01]  /*6c00*/  MOV R123, R75 ;  /* 0x0000004b007b7202 */ /* 0x000fe20000000f00 */
[----:B------:R-:W-:Y:S01]  /*6c10*/  IMAD.MOV.U32 R120, RZ, RZ, R72 ;  /* 0x000000ffff787224 */ /* 0x000fe200078e0048 */
[----:B------:R-:W-:Y:S01]  /*6c20*/  MOV R41, R205 ;  /* 0x000000cd00297202 */ /* 0x000fe20000000f00 */
[----:B------:R-:W-:-:S02]  /*6c30*/  IMAD.MOV.U32 R122, RZ, RZ, R74 ;  /* 0x000000ffff7a7224 */ /* 0x000fc400078e004a */
[----:B------:R-:W-:Y:S01]  /*6c40*/  IMAD.MOV.U32 R29, RZ, RZ, R67 ;  /* 0x000000ffff1d7224 */ /* 0x000fe200078e0043 */
[----:B------:R-:W-:Y:S01]  /*6c50*/  MOV R39, R69 ;  /* 0x0000004500277202 */ /* 0x000fe20000000f00 */
[----:B------:R-:W-:Y:S01]  /*6c60*/  FADD.FTZ R10, R10, R3 ;  /* 0x000000030a0a7221 */ /* 0x000fe20000010000 */
[----:B------:R-:W-:Y:S01]  /*6c70*/  LDSM.16.MT88.4 R112, [R228+0x3900] ;  /* 0x00390000e470783b */ /* 0x000fe20000004200 */
[----:B------:R-:W-:Y:S02]  /*6c80*/  FADD.FTZ R9, R37, R0 ;  /* 0x0000000025097221 */ /* 0x000fe40000010000 */
[----:B------:R-:W-:Y:S02]  /*6c90*/  IMAD.MOV.U32 R38, RZ, RZ, R70 ;  /* 0x000000ffff267224 */ /* 0x000fe400078e0046 */
[----:B------:R-:W-:Y:S01]  /*6ca0*/  FADD.FTZ R8, R35, R8 ;  /* 0x0000000823087221 */ /* 0x000fe20000010000 */
[----:B------:R-:W-:Y:S01]  /*6cb0*/  MOV R189, R29 ;  /* 0x0000001d00bd7202 */ /* 0x000fe20000000f00 */
[----:B------:R-:W-:-:S02]  /*6cc0*/  FADD.FTZ R11, R36, R11 ;  /* 0x0000000b240b7221 */ /* 0x000fc40000010000 */
[----:B------:R-:W-:Y:S02]  /*6cd0*/  FADD.FTZ R0, R40, R10 ;  /* 0x0000000a28007221 */ /* 0x000fe40000010000 */
[----:B------:R-:W-:Y:S01]  /*6ce0*/  FADD.FTZ R9, R41, R9 ;  /* 0x0000000929097221 */ /* 0x000fe20000010000 */
[----:B-1----:R-:W-:Y:S01]  /*6cf0*/  HMMA.16816.F32.BF16 R72, R124, R80, R52 ;  /* 0x000000507c48723c */ /* 0x002fe20000041834 */
[----:B------:R-:W-:Y:S01]  /*6d00*/  MOV R70, R66 ;  /* 0x0000004200467202 */ /* 0x000fe20000000f00 */
[----:B------:R-:W-:Y:S01]  /*6d10*/  IMAD.MOV.U32 R42, RZ, RZ, R204 ;  /* 0x000000ffff2a7224 */ /* 0x000fe200078e00cc */
[----:B------:R-:W-:Y:S01]  /*6d20*/  MOV R67, R98 ;  /* 0x0000006200437202 */ /* 0x000fe20000000f00 */
[----:B------:R-:W-:-:S03]  /*6d30*/  IMAD.MOV.U32 R69, RZ, RZ, R97 ;  /* 0x000000ffff457224 */ /* 0x000fc600078e0061 */
[----:B------:R-:W-:Y:S01]  /*6d40*/  MOV R52, R120 ;  /* 0x0000007800347202 */ /* 0x000fe20000000f00 */
[----:B------:R-:W-:Y:S01]  /*6d50*/  IMAD.MOV.U32 R53, RZ, RZ, R121 ;  /* 0x000000ffff357224 */ /* 0x000fe200078e0079 */
[----:B------:R-:W-:Y:S01]  /*6d60*/  MOV R54, R122 ;  /* 0x0000007a00367202 */ /* 0x000fe20000000f00 */
[----:B------:R-:W-:Y:S01]  /*6d70*/  IMAD.MOV.U32 R55, RZ, RZ, R123 ;  /* 0x000000ffff377224 */ /* 0x000fe200078e007b */
[-C--:B--2---:R-:W-:Y:S01]  /*6d80*/  HMMA.16816.F32.BF16 R116, R128, R4.reuse, R116 ;  /* 0x000000048074723c */ /* 0x084fe20000041874 */
[----:B------:R-:W-:Y:S01]  /*6d90*/  MOV R66, R96 ;  /* 0x0000006000427202 */ /* 0x000fe20000000f00 */
[----:B------:R-:W-:Y:S01]  /*6da0*/  FADD.FTZ R3, R39, R11 ;  /* 0x0000000b27037221 */ /* 0x000fe20000010000 */
[----:B------:R-:W1:Y:S01]  /*6db0*/  LDSM.16.MT88.4 R204, [R227+0x1900] ;  /* 0x00190000e3cc783b */ /* 0x000e620000004200 */
[----:B------:R-:W-:Y:S01]  /*6dc0*/  IMAD.MOV.U32 R28, RZ, RZ, R68 ;  /* 0x000000ffff1c7224 */ /* 0x000fe200078e0044 */
[----:B------:R-:W-:Y:S02]  /*6dd0*/  MOV R31, R191 ;  /* 0x000000bf001f7202 */ /* 0x000fe40000000f00 */
[----:B------:R-:W2:Y:S01]  /*6de0*/  LDSM.16.MT88.4 R96, [R226+0x3900] ;  /* 0x00390000e260783b */ /* 0x000ea20000004200 */
[----:B------:R-:W-:Y:S01]  /*6df0*/  HMMA.16816.F32.BF16 R120, R124, R4, R192 ;  /* 0x000000047c78723c */ /* 0x000fe200000418c0 */
[----:B------:R-:W-:-:S06]  /*6e00*/  MOV R191, R71 ;  /* 0x0000004700bf7202 */ /* 0x000fcc0000000f00 */
[----:B------:R-:W-:Y:S02]  /*6e10*/  FADD.FTZ R4, R38, R8 ;  /* 0x0000000826047221 */ /* 0x000fe40000010000 */
[----:B------:R-:W-:Y:S02]  /*6e20*/  FADD.FTZ R5, R43, R0 ;  /* 0x000000002b057221 */ /* 0x000fe40000010000 */
[----:B------:R-:W-:Y:S02]  /*6e30*/  FADD.FTZ R0, R189, R9 ;  /* 0x00000009bd007221 */ /* 0x000fe40000010000 */
[----:B------:R-:W-:Y:S02]  /*6e40*/  FADD.FTZ R8, R252, R4 ;  /* 0x00000004fc087221 */ /* 0x000fe40000010000 */
[----:B------:R-:W-:Y:S02]  /*6e50*/  FADD.FTZ R4, R42, R3 ;  /* 0x000000032a047221 */ /* 0x000fe40000010000 */
[----:B------:R-:W-:Y:S01]  /*6e60*/  FADD.FTZ R0, R28, R0 ;  /* 0x000000001c007221 */ /* 0x000fe20000010000 */
[----:B------:R-:W-:Y:S01]  /*6e70*/  MOV R29, R69 ;  /* 0x00000045001d7202 */ /* 0x000fe20000000f00 */
[----:B------:R-:W-:-:S02]  /*6e80*/  FADD.FTZ R3, R245, R8 ;  /* 0x00000008f5037221 */ /* 0x000fc40000010000 */
[----:B------:R-:W-:Y:S02]  /*6e90*/  IMAD.MOV.U32 R190, RZ, RZ, R70 ;  /* 0x000000ffffbe7224 */ /* 0x000fe400078e0046 */
[----:B------:R-:W-:Y:S02]  /*6ea0*/  FADD.FTZ R5, R31, R5 ;  /* 0x000000051f057221 */ /* 0x000fe40000010000 */
[----:B------:R-:W-:Y:S02]  /*6eb0*/  FADD.FTZ R4, R30, R4 ;  /* 0x000000041e047221 */ /* 0x000fe40000010000 */
[----:B------:R-:W-:Y:S02]  /*6ec0*/  FADD.FTZ R0, R191, R0 ;  /* 0x00000000bf007221 */ /* 0x000fe40000010000 */
[----:B------:R-:W-:Y:S02]  /*6ed0*/  FADD.FTZ R3, R247, R3 ;  /* 0x00000003f7037221 */ /* 0x000fe40000010000 */
[----:B------:R-:W-:-:S02]  /*6ee0*/  FADD.FTZ R5, R190, R5 ;  /* 0x00000005be057221 */ /* 0x000fc40000010000 */
[----:B------:R-:W-:Y:S02]  /*6ef0*/  FADD.FTZ R4, R29, R4 ;  /* 0x000000041d047221 */ /* 0x000fe40000010000 */
        /* <DEDUP_REMOVED lines=26> */
[----:B------:R-:W-:Y:S01]  /*70a0*/  FADD.FTZ R5, R13, R5 ;  /* 0x000000050d057221 */ /* 0x000fe20000010000 */
[----:B-1----:R-:W-:Y:S01]  /*70b0*/  HMMA.16816.F32.BF16 R196, R124, R204, R196 ;  /* 0x000000cc7cc4723c */ /* 0x002fe200000418c4 */
[----:B------:R-:W-:Y:S02]  /*70c0*/  FADD.FTZ R4, R17, R4 ;  /* 0x0000000411047221 */ /* 0x000fe40000010000 */
[----:B------:R-:W-:-:S02]  /*70d0*/  FADD.FTZ R0, R25, R0 ;  /* 0x0000000019007221 */ /* 0x000fc40000010000 */
[----:B------:R-:W-:-:S03]  /*70e0*/  FADD.FTZ R3, R22, R3 ;  /* 0x0000000316037221 */ /* 0x000fc60000010000 */
[----:B------:R-:W-:Y:S01]  /*70f0*/  HMMA.16816.F32.BF16 R200, R124, R206, R200 ;  /* 0x000000ce7cc8723c */ /* 0x000fe200000418c8 */
[----:B------:R-:W-:Y:S02]  /*7100*/  FADD.FTZ R5, R12, R5 ;  /* 0x000000050c057221 */ /* 0x000fe40000010000 */
[----:B------:R-:W-:-:S05]  /*7110*/  FADD.FTZ R4, R18, R4 ;  /* 0x0000000412047221 */ /* 0x000fca0000010000 */
[C---:B------:R-:W-:Y:S01]  /*7120*/  HMMA.16816.F32.BF16 R76, R124.reuse, R82, R76 ;  /* 0x000000527c4c723c */ /* 0x040fe2000004184c */
[----:B------:R1:W-:Y:S07]  /*7130*/  STL [R1+0x8], R0 ;  /* 0x0000080001007387 */ /* 0x0003ee0000100800 */
[C---:B--2---:R-:W-:Y:S08]  /*7140*/  HMMA.16816.F32.BF16 R88, R124.reuse, R96, R88 ;  /* 0x000000607c58723c */ /* 0x044ff00000041858 */
[C---:B------:R-:W-:Y:S08]  /*7150*/  HMMA.16816.F32.BF16 R92, R124.reuse, R98, R92 ;  /* 0x000000627c5c723c */ /* 0x040ff0000004185c */
[----:B------:R-:W-:Y:S01]  /*7160*/  HMMA.16816.F32.BF16 R104, R124, R112, R104 ;  /* 0x000000707c68723c */ /* 0x000fe20000041868 */
[----:B-1----:R-:W-:-:S07]  /*7170*/  FADD.FTZ R0, R14, R5 ;  /* 0x000000050e007221 */ /* 0x002fce0000010000 */
        /* <DEDUP_REMOVED lines=10> */
[----:B------:R-:W-:Y:S07]  /*7220*/  HMMA.16816.F32.BF16 R128, R128, R6, R44 ;  /* 0x000000068080723c */ /* 0x000fee000004182c */
[----:B------:R-:W-:-:S02]  /*7230*/  FADD.FTZ R6, R19, R3 ;  /* 0x0000000313067221 */ /* 0x000fc40000010000 */
[----:B------:R-:W-:-:S03]  /*7240*/  FADD.FTZ R3, R15, R4 ;  /* 0x000000040f037221 */ /* 0x000fc60000010000 */
[----:B------:R3:W-:Y:S04]  /*7250*/  STL [R1+0xc], R6 ;  /* 0x00000c0601007387 */ /* 0x0007e80000100800 */
[----:B------:R3:W-:Y:S04]  /*7260*/  STL [R1+0x10], R0 ;  /* 0x0000100001007387 */ /* 0x0007e80000100800 */
[----:B------:R3:W-:Y:S01]  /*7270*/  STL [R1+0x14], R3 ;  /* 0x0000140301007387 */ /* 0x0007e20000100800 */
[----:B------:R-:W-:Y:S05]  /*7280*/  @!P1 BRA `(.L_x_689) ;  /* 0x00004cf000009947 */ /* 0x000fea0003800000 */
[----:B------:R-:W2:Y:S04]  /*7290*/  LDL.64 R30, [R1+0x30] ;  /* 0x00003000011e7983 */ /* 0x000ea80000100a00 */
[----:B------:R-:W4:Y:S04]  /*72a0*/  LDL.64 R28, [R1+0x38] ;  /* 0x00003800011c7983 */ /* 0x000f280000100a00 */
[----:B---3--:R-:W3:Y:S04]  /*72b0*/  LDL R191, [R1+0x40] ;  /* 0x0000400001bf7983 */ /* 0x008ee80000100800 */
[----:B------:R-:W3:Y:S01]  /*72c0*/  LDL.64 R66, [R1+0x28] ;  /* 0x0000280001427983 */ /* 0x000ee20000100a00 */
[----:B------:R-:W-:Y:S01]  /*72d0*/  MOV R138, R2 ;  /* 0x00000002008a7202 */ /* 0x000fe20000000f00 */
[----:B------:R-:W-:Y:S01]  /*72e0*/  IMAD.MOV.U32 R132, RZ, RZ, R136 ;  /* 0x000000ffff847224 */ /* 0x000fe200078e0088 */
[----:B------:R-:W-:Y:S01]  /*72f0*/  ULEA.HI.SX32 UR21, UR18, 0xfffffffe, 0x1a ;  /* 0xfffffffe12157891 */ /* 0x000fe2000f8fd23f */
[----:B------:R-:W-:Y:S01]  /*7300*/  IMAD.MOV.U32 R3, RZ, RZ, R137 ;  /* 0x000000ffff037224 */ /* 0x000fe200078e0089 */
[----:B------:R-:W-:Y:S01]  /*7310*/  ULDC.64 UR6, c[0x0][0x208] ;  /* 0x0000820000067ab9 */ /* 0x000fe20000000a00 */
[----:B-----5:R-:W-:Y:S01]  /*7320*/  IMAD.MOV.U32 R133, RZ, RZ, R135 ;  /* 0x000000ffff857224 */ /* 0x020fe200078e0087 */
[----:B------:R-:W-:Y:S01]  /*7330*/  ULDC.64 UR4, c[0x0][0x1e0] ;  /* 0x0000780000047ab9 */ /* 0x000fe20000000a00 */
[----:B--2---:R-:W-:-:S02]  /*7340*/  IADD3 R4, P2, R30, 0x40, RZ ;  /* 0x000000401e047810 */ /* 0x004fc40007f5e0ff */
[----:B----4-:R-:W-:-:S03]  /*7350*/  IADD3 R0, P1, R28, 0x40, RZ ;  /* 0x000000401c007810 */ /* 0x010fc60007f3e0ff */
[----:B------:R-:W-:Y:S01]  /*7360*/  STL [R1+0x24], R4 ;  /* 0x0000240401007387 */ /* 0x000fe20000100800 */
[----:B---3--:R-:W-:-:S03]  /*7370*/  IADD3.X R2, RZ, R191, RZ, P2, !PT ;  /* 0x000000bfff027210 */ /* 0x008fc600017fe4ff */
[----:B------:R1:W-:Y:S04]  /*7380*/  STL [R1+0x1c], R0 ;  /* 0x00001c0001007387 */ /* 0x0003e80000100800 */
[----:B------:R2:W-:Y:S01]  /*7390*/  STL [R1+0x20], R2 ;  /* 0x0000200201007387 */ /* 0x0005e20000100800 */
[----:B-1----:R-:W-:-:S05]  /*73a0*/  IMAD.X R0, RZ, RZ, R67, P1 ;  /* 0x000000ffff007224 */ /* 0x002fca00008e0643 */
[----:B------:R2:W-:Y:S02]  /*73b0*/  STL [R1+0x18], R0 ;  /* 0x0000180001007387 */ /* 0x0005e40000100800 */
.L_x_690:
[----:B------:R-:W3:Y:S01]  /*73c0*/  LDL.64 R134, [R1+0x30] ;  /* 0x0000300001867983 */ /* 0x000ee20000100a00 */
[----:B------:R-:W-:Y:S04]  /*73d0*/  DEPBAR.LE SB0, 0x0 ;  /* 0x000080000000791a */ /* 0x000fe80000000000 */
[----:B------:R-:W-:Y:S01]  /*73e0*/  USHF.R.S32.HI UR15, URZ, 0x1f, UR21 ;  /* 0x0000001f3f0f7899 */ /* 0x000fe20008011415 */
[----:B--2---:R-:W2:Y:S01]  /*73f0*/  LDL R2, [R1+0x40] ;  /* 0x0000400001027983 */ /* 0x004ea20000100800 */
[----:B------:R-:W-:Y:S02]  /*7400*/  UIMAD.WIDE.U32 UR22, UR21, UR6, URZ ;  /* 0x00000006151672a5 */ /* 0x000fe4000f8e003f */
[----:B------:R-:W-:Y:S01]  /*7410*/  UIMAD UR15, UR15, UR6, URZ ;  /* 0x000000060f0f72a4 */ /* 0x000fe2000f8e023f */
[----:B------:R-:W4:Y:S01]  /*7420*/  LDL R136, [R1+0x24] ;  /* 0x0000240001887983 */ /* 0x000f220000100800 */
[----:B------:R-:W-:Y:S02]  /*7430*/  USHF.L.U32 UR18, UR22, 0x6, URZ ;  /* 0x0000000616127899 */ /* 0x000fe4000800063f */
[----:B------:R-:W-:Y:S01]  /*7440*/  UIMAD UR15, UR21, UR7, UR15 ;  /* 0x00000007150f72a4 */ /* 0x000fe2000f8e020f */
[----:B------:R-:W4:Y:S01]  /*7450*/  LDL R139, [R1+0x20] ;  /* 0x00002000018b7983 */ /* 0x000f220000100800 */
[----:B------:R-:W-:Y:S02]  /*7460*/  UISETP.GT.AND UP1, UPT, UR21, URZ, UPT ;  /* 0x0000003f1500728c */ /* 0x000fe4000bf24270 */
[----:B------:R-:W-:Y:S01]  /*7470*/  UIADD3 UR15, UR23, UR15, URZ ;  /* 0x0000000f170f7290 */ /* 0x000fe2000fffe03f */
[----:B------:R-:W-:Y:S01]  /*7480*/  BAR.SYNC.DEFER_BLOCKING 0x0 ;  /* 0x0000000000007b1d */ /* 0x000fe20000010000 */
[----:B------:R-:W-:Y:S02]  /*7490*/  UIADD3 UR21, UR21, -0x1, URZ ;  /* 0xffffffff15157890 */ /* 0x000fe4000fffe03f */
[----:B------:R-:W-:Y:S05]  /*74a0*/  USHF.L.U64.HI UR15, UR22, 0x6, UR15 ;  /* 0x00000006160f7899 */ /* 0x000fea000801020f */
[----:B------:R-:W-:Y:S01]  /*74b0*/  STL [R1+0x70], R129 ;  /* 0x0000708101007387 */ /* 0x000fe20000100800 */
[----:B------:R-:W-:Y:S02]  /*74c0*/  @UP1 UIMAD.WIDE.U32 UR22, UR21, UR4, URZ ;  /* 0x00000004151612a5 */ /* 0x000fe4000f8e003f */
[----:B------:R-:W-:Y:S01]  /*74d0*/  @UP1 USHF.L.U32 UR19, UR4, 0x5, URZ ;  /* 0x0000000504131899 */ /* 0x000fe2000800063f */
[----:B------:R-:W-:Y:S01]  /*74e0*/  STL [R1+0x6c], R130 ;  /* 0x00006c8201007387 */ /* 0x000fe20000100800 */
[----:B------:R-:W-:Y:S03]  /*74f0*/  @UP1 USHF.L.U64.HI UR20, UR4, 0x5, UR5 ;  /* 0x0000000504141899 */ /* 0x000fe60008010205 */
[----:B------:R-:W-:Y:S04]  /*7500*/  STL [R1+0x68], R131 ;  /* 0x0000688301007387 */ /* 0x000fe80000100800 */
[----:B-----5:R-:W-:Y:S04]  /*7510*/  STL [R1+0x48], R235 ;  /* 0x000048eb01007387 */ /* 0x020fe80000100800 */
[----:B------:R-:W-:Y:S08]  /*7520*/  LDSM.16.M88.4 R64, [R231+0x8100] ;  /* 0x00810000e740783b */ /* 0x000ff00000000200 */
[----:B------:R-:W1:Y:S08]  /*7530*/  LDSM.16.M88.4 R16, [R224+0x4100] ;  /* 0x00410000e010783b */ /* 0x000e700000000200 */
[----:B------:R-:W1:Y:S08]  /*7540*/  LDSM.16.M88.4 R60, [R231+0xa100] ;  /* 0x00a10000e73c783b */ /* 0x000e700000000200 */
[----:B------:R-:W1:Y:S08]  /*7550*/  LDSM.16.M88.4 R32, [R224+0x4900] ;  /* 0x00490000e020783b */ /* 0x000e700000000200 */
[----:B------:R-:W1:Y:S08]  /*7560*/  LDSM.16.M88.4 R48, [R224+0x5100] ;  /* 0x00510000e030783b */ /* 0x000e700000000200 */
[----:B------:R-:W1:Y:S02]  /*7570*/  LDSM.16.M88.4 R188, [R224+0x5900] ;  /* 0x00590000e0bc783b */ /* 0x000e640000000200 */
[-C--:B-1----:R-:W-:Y:S06]  /*7580*/  HMMA.16816.F32.BF16 R4, R64, R16.reuse, RZ ;  /* 0x000000104004723c */ /* 0x082fec00000418ff */
[----:B------:R-:W-:Y:S02]  /*7590*/  LDSM.16.M88.4 R208, [R233+0x8100] ;  /* 0x00810000e9d0783b */ /* 0x000fe40000000200 */
[C---:B------:R-:W-:Y:S06]  /*75a0*/  HMMA.16816.F32.BF16 R8, R60.reuse, R16, RZ ;  /* 0x000000103c08723c */ /* 0x040fec00000418ff */
[----:B------:R-:W1:Y:S02]  /*75b0*/  LDSM.16.M88.4 R212, [R235] ;  /* 0x00000000ebd4783b */ /* 0x000e640000000200 */
[-C--:B------:R-:W-:Y:S06]  /*75c0*/  HMMA.16816.F32.BF16 R12, R60, R18.reuse, RZ ;  /* 0x000000123c0c723c */ /* 0x080fec00000418ff */
[----:B------:R-:W1:Y:S02]  /*75d0*/  LDSM.16.M88.4 R216, [R233+0xa100] ;  /* 0x00a10000e9d8783b */ /* 0x000e640000000200 */
[C---:B------:R-:W-:Y:S06]  /*75e0*/  HMMA.16816.F32.BF16 R16, R64.reuse, R18, RZ ;  /* 0x000000124010723c */ /* 0x040fec00000418ff */
        /* <DEDUP_REMOVED lines=8> */
[-C--:B------:R-:W-:Y:S03]  /*7670*/  HMMA.16816.F32.BF16 R28, R60, R34.reuse, RZ ;  /* 0x000000223c1c723c */ /* 0x080fe600000418ff */
[----:B------:R-:W-:Y:S05]  /*7680*/  STL [R1+0x64], R233 ;  /* 0x000064e901007387 */ /* 0x000fea0000100800 */
[C---:B------:R-:W-:Y:S08]  /*7690*/  HMMA.16816.F32.BF16 R32, R64.reuse, R34, RZ ;  /* 0x000000224020723c */ /* 0x040ff000000418ff */
[-C--:B------:R-:W-:Y:S08]  /*76a0*/  HMMA.16816.F32.BF16 R36, R64, R48.reuse, RZ ;  /* 0x000000304024723c */ /* 0x080ff000000418ff */
[C---:B------:R-:W-:Y:S08]  /*76b0*/  HMMA.16816.F32.BF16 R40, R60.reuse, R48, RZ ;  /* 0x000000303c28723c */ /* 0x040ff000000418ff */
[-C--:B------:R-:W-:Y:S08]  /*76c0*/  HMMA.16816.F32.BF16 R44, R60, R50.reuse, RZ ;  /* 0x000000323c2c723c */ /* 0x080ff000000418ff */
[C---:B------:R-:W-:Y:S08]  /*76d0*/  HMMA.16816.F32.BF16 R48, R64.reuse, R50, RZ ;  /* 0x000000324030723c */ /* 0x040ff000000418ff */
[-C--:B------:R-:W-:Y:S08]  /*76e0*/  HMMA.16816.F32.BF16 R52, R64, R188.reuse, RZ ;  /* 0x000000bc4034723c */ /* 0x080ff000000418ff */
[C---:B------:R-:W-:Y:S08]  /*76f0*/  HMMA.16816.F32.BF16 R56, R60.reuse, R188, RZ ;  /* 0x000000bc3c38723c */ /* 0x040ff000000418ff */
[-C--:B------:R-:W-:Y:S08]  /*7700*/  HMMA.16816.F32.BF16 R60, R60, R190.reuse, RZ ;  /* 0x000000be3c3c723c */ /* 0x080ff000000418ff */
[----:B------:R-:W-:Y:S01]  /*7710*/  HMMA.16816.F32.BF16 R64, R64, R190, RZ ;  /* 0x000000be4040723c */ /* 0x000fe200000418ff */
[----:B------:R-:W1:Y:S07]  /*7720*/  LDSM.16.M88.4 R188, [R243] ;  /* 0x00000000f3bc783b */ /* 0x000e6e0000000200 */
[-C--:B-1----:R-:W-:Y:S08]  /*7730*/  HMMA.16816.F32.BF16 R4, R208, R212.reuse, R4 ;  /* 0x000000d4d004723c */ /* 0x082ff00000041804 */
[C---:B------:R-:W-:Y:S08]  /*7740*/  HMMA.16816.F32.BF16 R8, R216.reuse, R212, R8 ;  /* 0x000000d4d808723c */ /* 0x040ff00000041808 */
[-C--:B------:R-:W-:Y:S08]  /*7750*/  HMMA.16816.F32.BF16 R12, R216, R214.reuse, R12 ;  /* 0x000000d6d80c723c */ /* 0x080ff0000004180c */
[C---:B------:R-:W-:Y:S01]  /*7760*/  HMMA.16816.F32.BF16 R16, R208.reuse, R214, R16 ;  /* 0x000000d6d010723c */ /* 0x040fe20000041810 */
[----:B------:R-:W1:Y:S07]  /*7770*/  LDSM.16.M88.4 R212, [R242] ;  /* 0x00000000f2d4783b */ /* 0x000e6e0000000200 */
[-C--:B------:R-:W-:Y:S08]  /*7780*/  HMMA.16816.F32.BF16 R20, R208, R188.reuse, R20 ;  /* 0x000000bcd014723c */ /* 0x080ff00000041814 */
[C---:B------:R-:W-:Y:S08]  /*7790*/  HMMA.16816.F32.BF16 R24, R216.reuse, R188, R24 ;  /* 0x000000bcd818723c */ /* 0x040ff00000041818 */
[-C--:B------:R-:W-:Y:S08]  /*77a0*/  HMMA.16816.F32.BF16 R28, R216, R190.reuse, R28 ;  /* 0x000000bed81c723c */ /* 0x080ff0000004181c */
[C---:B------:R-:W-:Y:S01]  /*77b0*/  HMMA.16816.F32.BF16 R32, R208.reuse, R190, R32 ;  /* 0x000000bed020723c */ /* 0x040fe20000041820 */
[----:B------:R-:W4:Y:S07]  /*77c0*/  LDSM.16.M88.4 R188, [R241] ;  /* 0x00000000f1bc783b */ /* 0x000f2e0000000200 */
[-C--:B-1----:R-:W-:Y:S08]  /*77d0*/  HMMA.16816.F32.BF16 R36, R208, R212.reuse, R36 ;  /* 0x000000d4d024723c */ /* 0x082ff00000041824 */
[C---:B------:R-:W-:Y:S08]  /*77e0*/  HMMA.16816.F32.BF16 R40, R216.reuse, R212, R40 ;  /* 0x000000d4d828723c */ /* 0x040ff00000041828 */
[-C--:B------:R-:W-:Y:S04]  /*77f0*/  HMMA.16816.F32.BF16 R44, R216, R214.reuse, R44 ;  /* 0x000000d6d82c723c */ /* 0x080fe8000004182c */
[----:B---3--:R-:W-:Y:S04]  /*7800*/  IADD3 R0, P2, R134, UR18, RZ ;  /* 0x0000001286007c10 */ /* 0x008fe8000ff5e0ff */
[C---:B------:R-:W-:Y:S04]  /*7810*/  HMMA.16816.F32.BF16 R48, R208.reuse, R214, R48 ;  /* 0x000000d6d030723c */ /* 0x040fe80000041830 */
[----:B------:R-:W-:Y:S02]  /*7820*/  LEA R134, P1, R0, c[0x0][0x1f8], 0x1 ;  /* 0x00007e0000867a11 */ /* 0x000fe400078208ff */
[----:B--2---:R-:W-:Y:S02]  /*7830*/  IADD3.X R2, R2, UR15, RZ, P2, !PT ;  /* 0x0000000f02027c10 */ /* 0x004fe400097fe4ff */
[-C--:B----4-:R-:W-:Y:S04]  /*7840*/  HMMA.16816.F32.BF16 R52, R208, R188.reuse, R52 ;  /* 0x000000bcd034723c */ /* 0x090fe80000041834 */
[----:B------:R-:W-:Y:S02]  /*7850*/  LEA.HI.X R135, R0, c[0x0][0x1fc], R2, 0x1, P1 ;  /* 0x00007f0000877a11 */ /* 0x000fe400008f0c02 */
[----:B------:R-:W-:Y:S01]  /*7860*/  IADD3 R0, P2, R136, UR18, RZ ;  /* 0x0000001288007c10 */ /* 0x000fe2000ff5e0ff */
[----:B------:R-:W-:Y:S01]  /*7870*/  @UP1 USHF.L.U32 UR18, UR22, 0x6, URZ ;  /* 0x0000000616121899 */ /* 0x000fe2000800063f */
[C---:B------:R-:W-:Y:S01]  /*7880*/  HMMA.16816.F32.BF16 R56, R216.reuse, R188, R56 ;  /* 0x000000bcd838723c */ /* 0x040fe20000041838 */
[----:B------:R-:W-:Y:S01]  /*7890*/  @!PT LDS RZ, [RZ] ;  /* 0x00000000fffff984 */ /* 0x000fe20000000800 */
[----:B------:R-:W-:Y:S01]  /*78a0*/  @!PT LDS RZ, [RZ] ;  /* 0x00000000fffff984 */ /* 0x000fe20000000800 */
[----:B------:R-:W-:Y:S01]  /*78b0*/  @!PT LDS RZ, [RZ] ;  /* 0x00000000fffff984 */ /* 0x000fe20000000800 */
[----:B------:R1:W-:Y:S03]  /*78c0*/  LDGSTS.E.BYPASS.LTC128B.128 [R244+0x100], [R134.64], !P3 ;  /* 0x0010000086f47fae */ /* 0x0003e6000d901d50 */
[C---:B------:R-:W-:Y:S02]  /*78d0*/  LEA R136, P1, R0.reuse, c[0x0][0x1f8], 0x1 ;  /* 0x00007e0000887a11 */ /* 0x040fe400078208ff */
[----:B------:R-:W-:Y:S01]  /*78e0*/  IADD3.X R2, R139, UR15, RZ, P2, !PT ;  /* 0x0000000f8b027c10 */ /* 0x000fe200097fe4ff */
[----:B------:R-:W-:Y:S01]  /*78f0*/  @UP1 USHF.R.S32.HI UR15, URZ, 0x1f, UR21 ;  /* 0x0000001f3f0f1899 */ /* 0x000fe20008011415 */
[-C--:B------:R-:W-:Y:S03]  /*7900*/  HMMA.16816.F32.BF16 R60, R216, R190.reuse, R60 ;  /* 0x000000bed83c723c */ /* 0x080fe6000004183c */
[----:B------:R-:W-:Y:S01]  /*7910*/  @UP1 UIMAD UR15, UR15, UR4, URZ ;  /* 0x000000040f0f12a4 */ /* 0x000fe2000f8e023f */
[----:B------:R-:W-:Y:S03]  /*7920*/  LEA.HI.X R137, R0, c[0x0][0x1fc], R2, 0x1, P1 ;  /* 0x00007f0000897a11 */ /* 0x000fe600008f0c02 */
[----:B------:R-:W-:Y:S01]  /*7930*/  @UP1 UIMAD UR15, UR21, UR5, UR15 ;  /* 0x00000005150f12a4 */ /* 0x000fe2000f8e020f */
[----:B------:R-:W-:Y:S01]  /*7940*/  HMMA.16816.F32.BF16 R64, R208, R190, R64 ;  /* 0x000000bed040723c */ /* 0x000fe20000041840 */
[----:B------:R2:W-:Y:S02]  /*7950*/  LDGSTS.E.BYPASS.LTC128B.128 [R244+0x2100], [R136.64], !P0 ;  /* 0x0210000088f47fae */ /* 0x0005e4000c101d50 */
[----:B------:R-:W-:Y:S04]  /*7960*/  @UP1 UIADD3 UR15, UR23, UR15, URZ ;  /* 0x0000000f170f1290 */ /* 0x000fe8000fffe03f */
[----:B------:R-:W-:Y:S01]  /*7970*/  @UP1 USHF.L.U64.HI UR15, UR22, 0x6, UR15 ;  /* 0x00000006160f1899 */ /* 0x000fe2000801020f */
[----:B-1----:R-:W-:Y:S04]  /*7980*/  IADD3 R134, P1, R134, UR9, RZ ;  /* 0x0000000986867c10 */ /* 0x002fe8000ff3e0ff */
[----:B------:R-:W-:Y:S02]  /*7990*/  IADD3.X R135, R135, UR12, RZ, P1, !PT ;  /* 0x0000000c87877c10 */ /* 0x000fe40008ffe4ff */
[C---:B------:R-:W-:Y:S03]  /*79a0*/  IADD3 R212, P4, R134.reuse, UR14, RZ ;  /* 0x0000000e86d47c10 */ /* 0x040fe6000ff9e0ff */
[----:B------:R1:W-:Y:S01]  /*79b0*/  LDGSTS.E.BYPASS.LTC128B.128 [R244+0x900], [R134.64], !P3 ;  /* 0x0090000086f47fae */ /* 0x0003e2000d901d50 */
[C---:B------:R-:W-:Y:S02]  /*79c0*/  IADD3.X R213, R135.reuse, UR13, RZ, P4, !PT ;  /* 0x0000000d87d57c10 */ /* 0x040fe4000a7fe4ff */
[----:B--2---:R-:W-:Y:S05]  /*79d0*/  IADD3 R136, P1, R134, UR9, RZ ;  /* 0x0000000986887c10 */ /* 0x004fea000ff3e0ff */
[----:B------:R1:W-:Y:S01]  /*79e0*/  LDGSTS.E.BYPASS.LTC128B.128 [R244+0x2900], [R134.64+0x80], !P0 ;  /* 0x0290008086f47fae */ /* 0x0003e2000c101d50 */
[----:B------:R-:W-:Y:S02]  /*79f0*/  IADD3.X R137, R135, UR12, RZ, P1, !PT ;  /* 0x0000000c87897c10 */ /* 0x000fe40008ffe4ff */
[C---:B------:R-:W-:Y:S05]  /*7a00*/  IADD3 R188, P2, R136.reuse, UR9, RZ ;  /* 0x0000000988bc7c10 */ /* 0x040fea000ff5e0ff */
[----:B------:R2:W-:Y:S01]  /*7a10*/  LDGSTS.E.BYPASS.LTC128B.128 [R244+0x1100], [R136.64], !P3 ;  /* 0x0110000088f47fae */ /* 0x0005e2000d901d50 */
[C---:B------:R-:W-:Y:S07]  /*7a20*/  IADD3.X R189, R137.reuse, UR12, RZ, P2, !PT ;  /* 0x0000000c89bd7c10 */ /* 0x040fee00097fe4ff */
[----:B------:R3:W-:Y:S08]  /*7a30*/  LDGSTS.E.BYPASS.LTC128B.128 [R244+0x3100], [R212.64], !P0 ;  /* 0x03100000d4f47fae */ /* 0x0007f0000c101d50 */
[----:B------:R4:W-:Y:S01]  /*7a40*/  LDGSTS.E.BYPASS.LTC128B.128 [R244+0x1900], [R188.64], !P3 ;  /* 0x01900000bcf47fae */ /* 0x0009e2000d901d50 */
[----:B-1----:R-:W-:Y:S04]  /*7a50*/  IADD3 R134, P1, R136, UR14, RZ ;  /* 0x0000000e88867c10 */ /* 0x002fe8000ff3e0ff */
[----:B------:R-:W-:Y:S02]  /*7a60*/  IADD3.X R135, R137, UR13, RZ, P1, !PT ;  /* 0x0000000d89877c10 */ /* 0x000fe40008ffe4ff */
[----:B------:R-:W-:Y:S03]  /*7a70*/  PLOP3.LUT P1, PT, PT, PT, UP1, 0x80, 0x0 ;  /* 0x000000000000781c */ /* 0x000fe60003f2f018 */
[----:B------:R1:W-:Y:S08]  /*7a80*/  LDGSTS.E.BYPASS.LTC128B.128 [R244+0x3900], [R134.64], !P0 ;  /* 0x0390000086f47fae */ /* 0x0003f0000c101d50 */
[----:B---3--:R-:W-:Y:S08]  /*7a90*/  LDSM.16.M88.4 R212, [R232+0x8100] ;  /* 0x00810000e8d4783b */ /* 0x008ff00000000200 */
[----:B------:R-:W3:Y:S08]  /*7aa0*/  LDSM.16.M88.4 R216, [R230+0x4100] ;  /* 0x00410000e6d8783b */ /* 0x000ef00000000200 */
[----:B----4-:R-:W4:Y:S08]  /*7ab0*/  LDSM.16.M88.4 R188, [R232+0xa100] ;  /* 0x00a10000e8bc783b */ /* 0x010f300000000200 */
[----:B------:R-:W1:Y:S08]  /*7ac0*/  LDSM.16.M88.4 R208, [R230+0x4900] ;  /* 0x00490000e6d0783b */ /* 0x000e700000000200 */
[----:B------:R-:W0:Y:S01]  /*7ad0*/  LDGDEPBAR ;  /* 0x00000000000079af */ /* 0x000e220000000000 */
[-C--:B---3--:R-:W-:Y:S08]  /*7ae0*/  HMMA.16816.F32.BF16 R4, R212, R216.reuse, R4 ;  /* 0x000000d8d404723c */ /* 0x088ff00000041804 */
[C---:B----4-:R-:W-:Y:S08]  /*7af0*/  HMMA.16816.F32.BF16 R8, R188.reuse, R216, R8 ;  /* 0x000000d8bc08723c */ /* 0x050ff00000041808 */
[-C--:B------:R-:W-:Y:S08]  /*7b00*/  HMMA.16816.F32.BF16 R12, R188, R218.reuse, R12 ;  /* 0x000000dabc0c723c */ /* 0x080ff0000004180c */
[C---:B------:R-:W-:Y:S01]  /*7b10*/  HMMA.16816.F32.BF16 R16, R212.reuse, R218, R16 ;  /* 0x000000dad410723c */ /* 0x040fe20000041810 */
[----:B------:R-:W3:Y:S07]  /*7b20*/  LDSM.16.M88.4 R216, [R230+0x5100] ;  /* 0x00510000e6d8783b */ /* 0x000eee0000000200 */
[-C--:B-1----:R-:W-:Y:S08]  /*7b30*/  HMMA.16816.F32.BF16 R20, R212, R208.reuse, R20 ;  /* 0x000000d0d414723c */ /* 0x082ff00000041814 */
[C---:B------:R-:W-:Y:S08]  /*7b40*/  HMMA.16816.F32.BF16 R24, R188.reuse, R208, R24 ;  /* 0x000000d0bc18723c */ /* 0x040ff00000041818 */
[-C--:B------:R-:W-:Y:S08]  /*7b50*/  HMMA.16816.F32.BF16 R28, R188, R210.reuse, R28 ;  /* 0x000000d2bc1c723c */ /* 0x080ff0000004181c */
[C---:B------:R-:W-:Y:S01]  /*7b60*/  HMMA.16816.F32.BF16 R32, R212.reuse, R210, R32 ;  /* 0x000000d2d420723c */ /* 0x040fe20000041820 */
[----:B------:R-:W1:Y:S07]  /*7b70*/  LDSM.16.M88.4 R208, [R230+0x5900] ;  /* 0x00590000e6d0783b */ /* 0x000e6e0000000200 */
[-C--:B---3--:R-:W-:Y:S08]  /*7b80*/  HMMA.16816.F32.BF16 R36, R212, R216.reuse, R36 ;  /* 0x000000d8d424723c */ /* 0x088ff00000041824 */
[C---:B------:R-:W-:Y:S08]  /*7b90*/  HMMA.16816.F32.BF16 R40, R188.reuse, R216, R40 ;  /* 0x000000d8bc28723c */ /* 0x040ff00000041828 */
[-C--:B------:R-:W-:Y:S08]  /*7ba0*/  HMMA.16816.F32.BF16 R44, R188, R218.reuse, R44 ;  /* 0x000000dabc2c723c */ /* 0x080ff0000004182c */
[C---:B------:R-:W-:Y:S01]  /*7bb0*/  HMMA.16816.F32.BF16 R48, R212.reuse, R218, R48 ;  /* 0x000000dad430723c */ /* 0x040fe20000041830 */
[----:B------:R-:W-:Y:S07]  /*7bc0*/  LDSM.16.M88.4 R216, [R229] ;  /* 0x00000000e5d8783b */ /* 0x000fee0000000200 */
[-C--:B-1----:R-:W-:Y:S08]  /*7bd0*/  HMMA.16816.F32.BF16 R52, R212, R208.reuse, R52 ;  /* 0x000000d0d434723c */ /* 0x082ff00000041834 */
[C---:B------:R-:W-:Y:S08]  /*7be0*/  HMMA.16816.F32.BF16 R56, R188.reuse, R208, R56 ;  /* 0x000000d0bc38723c */ /* 0x040ff00000041838 */
[-C--:B------:R-:W-:Y:S01]  /*7bf0*/  HMMA.16816.F32.BF16 R60, R188, R210.reuse, R60 ;  /* 0x000000d2bc3c723c */ /* 0x080fe2000004183c */
[----:B------:R-:W1:Y:S07]  /*7c00*/  LDSM.16.M88.4 R188, [R234+0x8100] ;  /* 0x00810000eabc783b */ /* 0x000e6e0000000200 */
[----:B------:R-:W-:Y:S01]  /*7c10*/  HMMA.16816.F32.BF16 R64, R212, R210, R64 ;  /* 0x000000d2d440723c */ /* 0x000fe20000041840 */
[----:B------:R-:W3:Y:S08]  /*7c20*/  LDSM.16.M88.4 R208, [R234+0xa100] ;  /* 0x00a10000ead0783b */ /* 0x000ef00000000200 */
[----:B------:R-:W4:Y:S01]  /*7c30*/  LDSM.16.M88.4 R212, [R229+0x800] ;  /* 0x00080000e5d4783b */ /* 0x000f220000000200 */
[-C--:B-1----:R-:W-:Y:S08]  /*7c40*/  HMMA.16816.F32.BF16 R4, R188, R216.reuse, R4 ;  /* 0x000000d8bc04723c */ /* 0x082ff00000041804 */
[C---:B---3--:R-:W-:Y:S08]  /*7c50*/  HMMA.16816.F32.BF16 R8, R208.reuse, R216, R8 ;  /* 0x000000d8d008723c */ /* 0x048ff00000041808 */
[-C--:B------:R-:W-:Y:S08]  /*7c60*/  HMMA.16816.F32.BF16 R12, R208, R218.reuse, R12 ;  /* 0x000000dad00c723c */ /* 0x080ff0000004180c */
[C---:B------:R-:W-:Y:S01]  /*7c70*/  HMMA.16816.F32.BF16 R16, R188.reuse, R218, R16 ;  /* 0x000000dabc10723c */ /* 0x040fe20000041810 */
[----:B------:R-:W1:Y:S07]  /*7c80*/  LDSM.16.M88.4 R216, [R229+0x1000] ;  /* 0x00100000e5d8783b */ /* 0x000e6e0000000200 */
[-C--:B----4-:R-:W-:Y:S08]  /*7c90*/  HMMA.16816.F32.BF16 R20, R188, R212.reuse, R20 ;  /* 0x000000d4bc14723c */ /* 0x090ff00000041814 */
[C---:B------:R-:W-:Y:S08]  /*7ca0*/  HMMA.16816.F32.BF16 R24, R208.reuse, R212, R24 ;  /* 0x000000d4d018723c */ /* 0x040ff00000041818 */
[-C--:B------:R-:W-:Y:S08]  /*7cb0*/  HMMA.16816.F32.BF16 R28, R208, R214.reuse, R28 ;  /* 0x000000d6d01c723c */ /* 0x080ff0000004181c */
[C---:B------:R-:W-:Y:S01]  /*7cc0*/  HMMA.16816.F32.BF16 R32, R188.reuse, R214, R32 ;  /* 0x000000d6bc20723c */ /* 0x040fe20000041820 */
[----:B------:R-:W3:Y:S07]  /*7cd0*/  LDSM.16.M88.4 R212, [R229+0x1800] ;  /* 0x00180000e5d4783b */ /* 0x000eee0000000200 */
[-C--:B-1----:R-:W-:Y:S08]  /*7ce0*/  HMMA.16816.F32.BF16 R36, R188, R216.reuse, R36 ;  /* 0x000000d8bc24723c */ /* 0x082ff00000041824 */
[C---:B------:R-:W-:Y:S08]  /*7cf0*/  HMMA.16816.F32.BF16 R40, R208.reuse, R216, R40 ;  /* 0x000000d8d028723c */ /* 0x040ff00000041828 */
[-C--:B------:R-:W-:Y:S08]  /*7d00*/  HMMA.16816.F32.BF16 R44, R208, R218.reuse, R44 ;  /* 0x000000dad02c723c */ /* 0x080ff0000004182c */
[C---:B------:R-:W-:Y:S01]  /*7d10*/  HMMA.16816.F32.BF16 R48, R188.reuse, R218, R48 ;  /* 0x000000dabc30723c */ /* 0x040fe20000041830 */
[----:B------:R-:W-:Y:S07]  /*7d20*/  LDSM.16.M88.4 R216, [R224+0x6100] ;  /* 0x00610000e0d8783b */ /* 0x000fee0000000200 */
[-C--:B---3--:R-:W-:Y:S08]  /*7d30*/  HMMA.16816.F32.BF16 R52, R188, R212.reuse, R52 ;  /* 0x000000d4bc34723c */ /* 0x088ff00000041834 */
        /* <DEDUP_REMOVED lines=20> */
[----:B------:R-:W-:Y:S07]  /*7e80*/  LDSM.16.M88.4 R216, [R240] ;  /* 0x00000000f0d8783b */ /* 0x000fee0000000200 */
[-C--:B---3--:R-:W-:Y:S08]  /*7e90*/  HMMA.16816.F32.BF16 R52, R208, R212.reuse, R52 ;  /* 0x000000d4d034723c */ /* 0x088ff00000041834 */
[C---:B------:R-:W-:Y:S08]  /*7ea0*/  HMMA.16816.F32.BF16 R56, R188.reuse, R212, R56 ;  /* 0x000000d4bc38723c */ /* 0x040ff00000041838 */
[-C--:B------:R-:W-:Y:S01]  /*7eb0*/  HMMA.16816.F32.BF16 R60, R188, R214.reuse, R60 ;  /* 0x000000d6bc3c723c */ /* 0x080fe2000004183c */
[----:B------:R-:W1:Y:S07]  /*7ec0*/  LDSM.16.M88.4 R188, [R233+0xc100] ;  /* 0x00c10000e9bc783b */ /* 0x000e6e0000000200 */
[----:B------:R-:W-:Y:S01]  /*7ed0*/  HMMA.16816.F32.BF16 R64, R208, R214, R64 ;  /* 0x000000d6d040723c */ /* 0x000fe20000041840 */
[----:B------:R-:W3:Y:S08]  /*7ee0*/  LDSM.16.M88.4 R208, [R233+0xe100] ;  /* 0x00e10000e9d0783b */ /* 0x000ef00000000200 */
[----:B------:R-:W4:Y:S01]  /*7ef0*/  LDSM.16.M88.4 R212, [R239] ;  /* 0x00000000efd4783b */ /* 0x000f220000000200 */
[-C--:B-1----:R-:W-:Y:S08]  /*7f00*/  HMMA.16816.F32.BF16 R4, R188, R216.reuse, R4 ;  /* 0x000000d8bc04723c */ /* 0x082ff00000041804 */
[C---:B---3--:R-:W-:Y:S08]  /*7f10*/  HMMA.16816.F32.BF16 R8, R208.reuse, R216, R8 ;  /* 0x000000d8d008723c */ /* 0x048ff00000041808 */
[-C--:B------:R-:W-:Y:S08]  /*7f20*/  HMMA.16816.F32.BF16 R12, R208, R218.reuse, R12 ;  /* 0x000000dad00c723c */ /* 0x080ff0000004180c */
[C---:B------:R-:W-:Y:S01]  /*7f30*/  HMMA.16816.F32.BF16 R16, R188.reuse, R218, R16 ;  /* 0x000000dabc10723c */ /* 0x040fe20000041810 */
[----:B------:R-:W1:Y:S07]  /*7f40*/  LDSM.16.M88.4 R216, [R238] ;  /* 0x00000000eed8783b */ /* 0x000e6e0000000200 */
[-C--:B----4-:R-:W-:Y:S08]  /*7f50*/  HMMA.16816.F32.BF16 R20, R188, R212.reuse, R20 ;  /* 0x000000d4bc14723c */ /* 0x090ff00000041814 */
[C---:B------:R-:W-:Y:S08]  /*7f60*/  HMMA.16816.F32.BF16 R24, R208.reuse, R212, R24 ;  /* 0x000000d4d018723c */ /* 0x040ff00000041818 */
[-C--:B------:R-:W-:Y:S08]  /*7f70*/  HMMA.16816.F32.BF16 R28, R208, R214.reuse, R28 ;  /* 0x000000d6d01c723c */ /* 0x080ff0000004181c */
[C---:B------:R-:W-:Y:S01]  /*7f80*/  HMMA.16816.F32.BF16 R32, R188.reuse, R214, R32 ;  /* 0x000000d6bc20723c */ /* 0x040fe20000041820 */
[----:B------:R-:W3:Y:S07]  /*7f90*/  LDSM.16.M88.4 R212, [R237] ;  /* 0x00000000edd4783b */ /* 0x000eee0000000200 */
        /* <DEDUP_REMOVED lines=32> */
[----:B------:R-:W3:Y:S07]  /*81a0*/  LDSM.16.M88.4 R208, [R236+0xe100] ;  /* 0x00e10000ecd0783b */ /* 0x000eee0000000200 */
[-C--:B-1----:R-:W-:Y:S08]  /*81b0*/  HMMA.16816.F32.BF16 R4, R216, R188.reuse, R4 ;  /* 0x000000bcd804723c */ /* 0x082ff00000041804 */
[C---:B---3--:R-:W-:Y:S08]  /*81c0*/  HMMA.16816.F32.BF16 R8, R208.reuse, R188, R8 ;  /* 0x000000bcd008723c */ /* 0x048ff00000041808 */
[-C--:B------:R-:W-:Y:S08]  /*81d0*/  HMMA.16816.F32.BF16 R12, R208, R190.reuse, R12 ;  /* 0x000000bed00c723c */ /* 0x080ff0000004180c */
[----:B------:R-:W-:Y:S01]  /*81e0*/  FMUL.FTZ R4, R4, c[0x0][0x320] ;  /* 0x0000c80004047a20 */ /* 0x000fe20000410000 */
[C---:B------:R-:W-:Y:S03]  /*81f0*/  HMMA.16816.F32.BF16 R16, R216.reuse, R190, R16 ;  /* 0x000000bed810723c */ /* 0x040fe60000041810 */
[----:B------:R-:W1:Y:S01]  /*8200*/  MUFU.TANH R213, R4 ;  /* 0x0000000400d57308 */ /* 0x000e620000002400 */
[----:B------:R-:W-:Y:S02]  /*8210*/  FMUL.FTZ R5, R5, c[0x0][0x320] ;  /* 0x0000c80005057a20 */ /* 0x000fe40000410000 */
[----:B------:R-:W-:Y:S02]  /*8220*/  FMUL.FTZ R6, R6, c[0x0][0x320] ;  /* 0x0000c80006067a20 */ /* 0x000fe40000410000 */
[----:B------:R-:W-:Y:S04]  /*8230*/  FMUL.FTZ R7, R7, c[0x0][0x320] ;  /* 0x0000c80007077a20 */ /* 0x000fe80000410000 */
        /* <DEDUP_REMOVED lines=17> */
[----:B----4-:R-:W4:Y:S09]  /*8350*/  LDSM.16.M88.4 R4, [R229+0x2800] ;  /* 0x00280000e504783b */ /* 0x010f320000000200 */
[----:B------:R-:W-:Y:S10]  /*8360*/  MUFU.TANH R222, R10 ;  /* 0x0000000a00de7308 */ /* 0x000ff40000002400 */
[----:B------:R1:W-:Y:S10]  /*8370*/  MUFU.TANH R223, R11 ;  /* 0x0000000b00df7308 */ /* 0x0003f40000002400 */
[----:B------:R-:W-:Y:S10]  /*8380*/  MUFU.TANH R18, R18 ;  /* 0x0000001200127308 */ /* 0x000ff40000002400 */
[----:B------:R-:W2:Y:S01]  /*8390*/  MUFU.TANH R16, R16 ;  /* 0x0000001000107308 */ /* 0x000ea20000002400 */
[----:B-1----:R-:W1:Y:S01]  /*83a0*/  LDSM.16.M88.4 R8, [R229+0x3000] ;  /* 0x00300000e508783b */ /* 0x002e620000000200 */
[-C--:B----4-:R-:W-:Y:S08]  /*83b0*/  HMMA.16816.F32.BF16 R20, R216, R4.reuse, R20 ;  /* 0x00000004d814723c */ /* 0x090ff00000041814 */
[----:B------:R-:W-:Y:S01]  /*83c0*/  MUFU.TANH R12, R12 ;  /* 0x0000000c000c7308 */ /* 0x000fe20000002400 */
[C---:B------:R-:W-:Y:S09]  /*83d0*/  HMMA.16816.F32.BF16 R24, R208.reuse, R4, R24 ;  /* 0x00000004d018723c */ /* 0x040ff20000041818 */
[----:B------:R-:W-:Y:S01]  /*83e0*/  MUFU.TANH R19, R19 ;  /* 0x0000001300137308 */ /* 0x000fe20000002400 */
[-C--:B------:R-:W-:Y:S08]  /*83f0*/  HMMA.16816.F32.BF16 R28, R208, R6.reuse, R28 ;  /* 0x00000006d01c723c */ /* 0x080ff0000004181c */
[C---:B------:R-:W-:Y:S01]  /*8400*/  HMMA.16816.F32.BF16 R32, R216.reuse, R6, R32 ;  /* 0x00000006d820723c */ /* 0x040fe20000041820 */
[----:B------:R-:W4:Y:S01]  /*8410*/  MUFU.TANH R17, R17 ;  /* 0x0000001100117308 */ /* 0x000f220000002400 */
[----:B------:R-:W3:Y:S01]  /*8420*/  LDSM.16.M88.4 R4, [R229+0x3800] ;  /* 0x00380000e504783b */ /* 0x000ee20000000200 */
[----:B------:R-:W-:Y:S04]  /*8430*/  DEPBAR.LE SB0, 0x0 ;  /* 0x000080000000791a */ /* 0x000fe80000000000 */
[----:B------:R-:W-:Y:S02]  /*8440*/  FMUL.FTZ R22, R22, c[0x0][0x320] ;  /* 0x0000c80016167a20 */ /* 0x000fe40000410000 */
[----:B------:R-:W-:Y:S02]  /*8450*/  FMUL.FTZ R23, R23, c[0x0][0x320] ;  /* 0x0000c80017177a20 */ /* 0x000fe40000410000 */
[----:B--2---:R-:W-:Y:S01]  /*8460*/  MUFU.TANH R136, R22 ;  /* 0x0000001600887308 */ /* 0x004fe20000002400 */
[----:B------:R-:W-:Y:S01]  /*8470*/  BAR.SYNC.DEFER_BLOCKING 0x0 ;  /* 0x0000000000007b1d */ /* 0x000fe20000010000 */
[----:B------:R-:W-:Y:S01]  /*8480*/  FMUL.FTZ R27, R27, c[0x0][0x320] ;  /* 0x0000c8001b1b7a20 */ /* 0x000fe20000410000 */
[-C--:B-1----:R-:W-:Y:S05]  /*8490*/  HMMA.16816.F32.BF16 R36, R216, R8.reuse, R36 ;  /* 0x00000008d824723c */ /* 0x082fea0000041824 */
[----:B------:R-:W-:Y:S02]  /*84a0*/  FMUL.FTZ R31, R31, c[0x0][0x320] ;  /* 0x0000c8001f1f7a20 */ /* 0x000fe40000410000 */
[----:B------:R-:W-:Y:S01]  /*84b0*/  MUFU.TANH R252, R23 ;  /* 0x0000001700fc7308 */ /* 0x000fe20000002400 */
[----:B------:R-:W-:Y:S01]  /*84c0*/  FMUL.FTZ R26, R26, c[0x0][0x320] ;  /* 0x0000c8001a1a7a20 */ /* 0x000fe20000410000 */
[C---:B------:R-:W-:Y:S04]  /*84d0*/  HMMA.16816.F32.BF16 R40, R208.reuse, R8, R40 ;  /* 0x00000008d028723c */ /* 0x040fe80000041828 */
[----:B------:R-:W-:Y:S02]  /*84e0*/  FMUL.FTZ R21, R21, c[0x0][0x320] ;  /* 0x0000c80015157a20 */ /* 0x000fe40000410000 */
[----:B------:R-:W-:Y:S02]  /*84f0*/  FMUL.FTZ R28, R28, c[0x0][0x320] ;  /* 0x0000c8001c1c7a20 */ /* 0x000fe40000410000 */
[----:B------:R1:W-:Y:S01]  /*8500*/  MUFU.TANH R139, R31 ;  /* 0x0000001f008b7308 */ /* 0x0003e20000002400 */
[-C--:B------:R-:W-:Y:S03]  /*8510*/  HMMA.16816.F32.BF16 R44, R208, R10.reuse, R44 ;  /* 0x0000000ad02c723c */ /* 0x080fe6000004182c */
[----:B------:R-:W-:Y:S02]  /*8520*/  FMUL.FTZ R20, R20, c[0x0][0x320] ;  /* 0x0000c80014147a20 */ /* 0x000fe40000410000 */
[----:B------:R-:W-:Y:S02]  /*8530*/  FMUL.FTZ R24, R24, c[0x0][0x320] ;  /* 0x0000c80018187a20 */ /* 0x000fe40000410000 */
[----:B------:R-:W-:Y:S01]  /*8540*/  FMUL.FTZ R36, R36, c[0x0][0x320] ;  /* 0x0000c80024247a20 */ /* 0x000fe20000410000 */
[C---:B------:R-:W-:Y:S01]  /*8550*/  HMMA.16816.F32.BF16 R48, R216.reuse, R10, R48 ;  /* 0x0000000ad830723c */ /* 0x040fe20000041830 */
[----:B------:R-:W2:Y:S03]  /*8560*/  MUFU.TANH R137, R26 ;  /* 0x0000001a00897308 */ /* 0x000ea60000002400 */
[----:B------:R-:W-:Y:S02]  /*8570*/  FMUL.FTZ R37, R37, c[0x0][0x320] ;  /* 0x0000c80025257a20 */ /* 0x000fe40000410000 */
[----:B------:R-:W-:Y:S02]  /*8580*/  FMUL.FTZ R38, R38, c[0x0][0x320] ;  /* 0x0000c80026267a20 */ /* 0x000fe40000410000 */
[-C--:B---3--:R-:W-:Y:S03]  /*8590*/  HMMA.16816.F32.BF16 R52, R216, R4.reuse, R52 ;  /* 0x00000004d834723c */ /* 0x088fe60000041834 */
[----:B------:R-:W-:Y:S01]  /*85a0*/  MUFU.TANH R246, R36 ;  /* 0x0000002400f67308 */ /* 0x000fe20000002400 */
[----:B------:R-:W-:Y:S02]  /*85b0*/  FMUL.FTZ R41, R41, c[0x0][0x320] ;  /* 0x0000c80029297a20 */ /* 0x000fe40000410000 */
[----:B------:R-:W-:Y:S01]  /*85c0*/  FMUL.FTZ R39, R39, c[0x0][0x320] ;  /* 0x0000c80027277a20 */ /* 0x000fe20000410000 */
[----:B-1----:R-:W3:Y:S01]  /*85d0*/  LDL R31, [R1+0x18] ;  /* 0x00001800011f7983 */ /* 0x002ee20000100800 */
[C---:B------:R-:W-:Y:S04]  /*85e0*/  HMMA.16816.F32.BF16 R56, R208.reuse, R4, R56 ;  /* 0x00000004d038723c */ /* 0x040fe80000041838 */
[----:B------:R-:W-:Y:S01]  /*85f0*/  FMUL.FTZ R45, R45, c[0x0][0x320] ;  /* 0x0000c8002d2d7a20 */ /* 0x000fe20000410000 */
[----:B------:R-:W-:Y:S01]  /*8600*/  MUFU.TANH R22, R41 ;  /* 0x0000002900167308 */ /* 0x000fe20000002400 */
[----:B------:R-:W-:Y:S01]  /*8610*/  FMUL.FTZ R46, R46, c[0x0][0x320] ;  /* 0x0000c8002e2e7a20 */ /* 0x000fe20000410000 */
[----:B------:R-:W-:Y:S01]  /*8620*/  FMNMX.FTZ R4, R213, R3, !PT ;  /* 0x00000003d5047209 */ /* 0x000fe20007810000 */
[-C--:B------:R-:W-:Y:S04]  /*8630*/  HMMA.16816.F32.BF16 R60, R208, R6.reuse, R60 ;  /* 0x00000006d03c723c */ /* 0x080fe8000004183c */
[----:B------:R-:W-:Y:S01]  /*8640*/  FMUL.FTZ R49, R49, c[0x0][0x320] ;  /* 0x0000c80031317a20 */ /* 0x000fe20000410000 */
[----:B------:R-:W-:Y:S01]  /*8650*/  FMNMX.FTZ R4, R212, R4, !PT ;  /* 0x00000004d4047209 */ /* 0x000fe20007810000 */
[----:B------:R-:W-:Y:S01]  /*8660*/  FMUL.FTZ R51, R51, c[0x0][0x320] ;  /* 0x0000c80033337a20 */ /* 0x000fe20000410000 */
[----:B------:R1:W-:Y:S01]  /*8670*/  MUFU.TANH R2, R37 ;  /* 0x0000002500027308 */ /* 0x0003e20000002400 */
[----:B------:R-:W-:Y:S01]  /*8680*/  FMUL.FTZ R55, R55, c[0x0][0x320] ;  /* 0x0000c80037377a20 */ /* 0x000fe20000410000 */
[----:B------:R-:W-:Y:S04]  /*8690*/  HMMA.16816.F32.BF16 R64, R216, R6, R64 ;  /* 0x00000006d840723c */ /* 0x000fe80000041840 */
[----:B------:R-:W-:Y:S01]  /*86a0*/  FMUL.FTZ R54, R54, c[0x0][0x320] ;  /* 0x0000c80036367a20 */ /* 0x000fe20000410000 */
[----:B------:R-:W-:Y:S01]  /*86b0*/  FMNMX.FTZ R4, R16, R4, !PT ;  /* 0x0000000410047209 */ /* 0x000fe20007810000 */
[----:B------:R-:W-:Y:S02]  /*86c0*/  FMUL.FTZ R52, R52, c[0x0][0x320] ;  /* 0x0000c80034347a20 */ /* 0x000fe40000410000 */
[----:B------:R2:W2:Y:S01]  /*86d0*/  MUFU.TANH R8, R49 ;  /* 0x0000003100087308 */ /* 0x0004a20000002400 */
[----:B------:R-:W-:Y:S03]  /*86e0*/  FMUL.FTZ R53, R53, c[0x0][0x320] ;  /* 0x0000c80035357a20 */ /* 0x000fe60000410000 */
[----:B------:R-:W-:Y:S01]  /*86f0*/  FMUL.FTZ R43, R43, c[0x0][0x320] ;  /* 0x0000c8002b2b7a20 */ /* 0x000fe20000410000 */
[----:B----4-:R-:W-:Y:S01]  /*8700*/  FMNMX.FTZ R4, R17, R4, !PT ;  /* 0x0000000411047209 */ /* 0x010fe20007810000 */
[----:B------:R-:W-:Y:S02]  /*8710*/  FMUL.FTZ R50, R50, c[0x0][0x320] ;  /* 0x0000c80032327a20 */ /* 0x000fe40000410000 */
[----:B------:R-:W-:Y:S02]  /*8720*/  FMUL.FTZ R60, R60, c[0x0][0x320] ;  /* 0x0000c8003c3c7a20 */ /* 0x000fe40000410000 */
[----:B------:R4:W-:Y:S01]  /*8730*/  MUFU.TANH R10, R50 ;  /* 0x00000032000a7308 */ /* 0x0009e20000002400 */
[----:B------:R-:W-:Y:S02]  /*8740*/  FMUL.FTZ R61, R61, c[0x0][0x320] ;  /* 0x0000c8003d3d7a20 */ /* 0x000fe40000410000 */
[----:B------:R-:W-:Y:S01]  /*8750*/  FMUL.FTZ R62, R62, c[0x0][0x320] ;  /* 0x0000c8003e3e7a20 */ /* 0x000fe20000410000 */
[----:B-1----:R-:W3:Y:S01]  /*8760*/  LDL.64 R36, [R1+0x28] ;  /* 0x0000280001247983 */ /* 0x002ee20000100a00 */
[----:B------:R-:W-:Y:S02]  /*8770*/  FMUL.FTZ R25, R25, c[0x0][0x320] ;  /* 0x0000c80019197a20 */ /* 0x000fe40000410000 */
[----:B------:R-:W-:Y:S02]  /*8780*/  FMUL.FTZ R65, R65, c[0x0][0x320] ;  /* 0x0000c80041417a20 */ /* 0x000fe40000410000 */
[----:B------:R-:W-:Y:S01]  /*8790*/  FMUL.FTZ R64, R64, c[0x0][0x320] ;  /* 0x0000c80040407a20 */ /* 0x000fe20000410000 */
[----:B------:R1:W-:Y:S01]  /*87a0*/  MUFU.TANH R41, R51 ;  /* 0x0000003300297308 */ /* 0x0003e20000002400 */
[----:B------:R-:W-:Y:S02]  /*87b0*/  FMUL.FTZ R35, R35, c[0x0][0x320] ;  /* 0x0000c80023237a20 */ /* 0x000fe40000410000 */
[----:B------:R-:W-:Y:S01]  /*87c0*/  FMUL.FTZ R29, R29, c[0x0][0x320] ;  /* 0x0000c8001d1d7a20 */ /* 0x000fe20000410000 */
[----:B--2---:R-:W-:Y:S01]  /*87d0*/  MOV R49, R137 ;  /* 0x0000008900317202 */ /* 0x004fe20000000f00 */
[----:B------:R-:W-:Y:S02]  /*87e0*/  FMUL.FTZ R40, R40, c[0x0][0x320] ;  /* 0x0000c80028287a20 */ /* 0x000fe40000410000 */
[----:B------:R-:W-:Y:S02]  /*87f0*/  FMUL.FTZ R67, R67, c[0x0][0x320] ;  /* 0x0000c80043437a20 */ /* 0x000fe40000410000 */
[----:B------:R-:W-:Y:S01]  /*8800*/  FMUL.FTZ R66, R66, c[0x0][0x320] ;  /* 0x0000c80042427a20 */ /* 0x000fe20000410000 */
[----:B------:R-:W-:Y:S01]  /*8810*/  MUFU.TANH R11, R43 ;  /* 0x0000002b000b7308 */ /* 0x000fe20000002400 */
[----:B------:R-:W-:Y:S02]  /*8820*/  FMUL.FTZ R47, R47, c[0x0][0x320] ;  /* 0x0000c8002f2f7a20 */ /* 0x000fe40000410000 */
[----:B------:R-:W-:Y:S01]  /*8830*/  FMUL.FTZ R58, R58, c[0x0][0x320] ;  /* 0x0000c8003a3a7a20 */ /* 0x000fe20000410000 */
[----:B----4-:R-:W-:Y:S01]  /*8840*/  MOV R50, R252 ;  /* 0x000000fc00327202 */ /* 0x010fe20000000f00 */
[----:B------:R-:W-:Y:S02]  /*8850*/  FMUL.FTZ R59, R59, c[0x0][0x320] ;  /* 0x0000c8003b3b7a20 */ /* 0x000fe40000410000 */
[----:B------:R-:W-:Y:S02]  /*8860*/  FMUL.FTZ R42, R42, c[0x0][0x320] ;  /* 0x0000c8002a2a7a20 */ /* 0x000fe40000410000 */
[----:B------:R-:W-:Y:S01]  /*8870*/  FMUL.FTZ R57, R57, c[0x0][0x320] ;  /* 0x0000c80039397a20 */ /* 0x000fe20000410000 */
[----:B------:R2:W-:Y:S01]  /*8880*/  MUFU.TANH R23, R60 ;  /* 0x0000003c00177308 */ /* 0x0005e20000002400 */
[----:B------:R-:W-:Y:S02]  /*8890*/  FMUL.FTZ R48, R48, c[0x0][0x320] ;  /* 0x0000c80030307a20 */ /* 0x000fe40000410000 */
[----:B------:R-:W-:Y:S01]  /*88a0*/  FMUL.FTZ R56, R56, c[0x0][0x320] ;  /* 0x0000c80038387a20 */ /* 0x000fe20000410000 */
[----:B-1----:R-:W-:Y:S01]  /*88b0*/  MOV R51, R8 ;  /* 0x0000000800337202 */ /* 0x002fe20000000f00 */
[----:B------:R-:W-:Y:S02]  /*88c0*/  FMUL.FTZ R34, R34, c[0x0][0x320] ;  /* 0x0000c80022227a20 */ /* 0x000fe40000410000 */
[----:B------:R-:W-:Y:S02]  /*88d0*/  FMUL.FTZ R32, R32, c[0x0][0x320] ;  /* 0x0000c80020207a20 */ /* 0x000fe40000410000 */
[----:B------:R-:W-:Y:S01]  /*88e0*/  FMUL.FTZ R33, R33, c[0x0][0x320] ;  /* 0x0000c80021217a20 */ /* 0x000fe20000410000 */
[----:B------:R1:W4:Y:S01]  /*88f0*/  MUFU.TANH R0, R48 ;  /* 0x0000003000007308 */ /* 0x0003220000002400 */
[----:B------:R-:W-:Y:S02]  /*8900*/  FMUL.FTZ R44, R44, c[0x0][0x320] ;  /* 0x0000c8002c2c7a20 */ /* 0x000fe40000410000 */
[----:B------:R-:W-:Y:S07]  /*8910*/  FMUL.FTZ R30, R30, c[0x0][0x320] ;  /* 0x0000c8001e1e7a20 */ /* 0x000fee0000410000 */
[----:B------:R4:W-:Y:S01]  /*8920*/  MUFU.TANH R26, R57 ;  /* 0x00000039001a7308 */ /* 0x0009e20000002400 */
[----:B--2---:R-:W-:Y:S09]  /*8930*/  MOV R60, R246 ;  /* 0x000000f6003c7202 */ /* 0x004ff20000000f00 */
[----:B------:R-:W-:Y:S01]  /*8940*/  MUFU.TANH R130, R27 ;  /* 0x0000001b00827308 */ /* 0x000fe20000002400 */
[----:B-1----:R-:W-:Y:S09]  /*8950*/  MOV R48, R136 ;  /* 0x0000008800307202 */ /* 0x002ff20000000f00 */
[----:B------:R1:W-:Y:S01]  /*8960*/  MUFU.TANH R27, R56 ;  /* 0x00000038001b7308 */ /* 0x0003e20000002400 */
[----:B----4-:R-:W-:Y:S02]  /*8970*/  MOV R57, R2 ;  /* 0x0000000200397202 */ /* 0x010fe40000000f00 */
[----:B------:R-:W-:Y:S07]  /*8980*/  FMNMX.FTZ R2, R215, R132, !PT ;  /* 0x00000084d7027209 */ /* 0x000fee0007810000 */
[----:B------:R-:W-:Y:S01]  /*8990*/  MUFU.TANH R243, R38 ;  /* 0x0000002600f37308 */ /* 0x000fe20000002400 */
[----:B------:R-:W-:Y:S09]  /*89a0*/  FMNMX.FTZ R5, R214, R2, !PT ;  /* 0x00000002d6057209 */ /* 0x000ff20007810000 */
[----:B------:R2:W-:Y:S01]  /*89b0*/  MUFU.TANH R129, R39 ;  /* 0x0000002700817308 */ /* 0x0005e20000002400 */
[----:B-1----:R-:W-:Y:S02]  /*89c0*/  MOV R56, R0 ;  /* 0x0000000000387202 */ /* 0x002fe40000000f00 */
[----:B------:R-:W-:Y:S07]  /*89d0*/  FMNMX.FTZ R0, R221, R133, !PT ;  /* 0x00000085dd007209 */ /* 0x000fee0007810000 */
[----:B------:R-:W1:Y:S01]  /*89e0*/  MUFU.TANH R8, R55 ;  /* 0x0000003700087308 */ /* 0x000e620000002400 */
[----:B------:R-:W-:Y:S02]  /*89f0*/  FMNMX.FTZ R2, R220, R0, !PT ;  /* 0x00000000dc027209 */ /* 0x000fe40007810000 */
[----:B------:R-:W-:Y:S02]  /*8a00*/  FMNMX.FTZ R0, R18, R5, !PT ;  /* 0x0000000512007209 */ /* 0x000fe40007810000 */
[----:B------:R-:W-:Y:S02]  /*8a10*/  FMNMX.FTZ R2, R12, R2, !PT ;  /* 0x000000020c027209 */ /* 0x000fe40007810000 */
[----:B------:R-:W-:Y:S03]  /*8a20*/  FMNMX.FTZ R0, R19, R0, !PT ;  /* 0x0000000013007209 */ /* 0x000fe60007810000 */
[----:B------:R-:W-:Y:S01]  /*8a30*/  MUFU.TANH R251, R21 ;  /* 0x0000001500fb7308 */ /* 0x000fe20000002400 */
[----:B------:R-:W-:Y:S01]  /*8a40*/  FMNMX.FTZ R0, R48, R0, !PT ;  /* 0x0000000030007209 */ /* 0x000fe20007810000 */
[----:B--2---:R-:W2:Y:S03]  /*8a50*/  LDL.64 R38, [R1+0x38] ;  /* 0x0000380001267983 */ /* 0x004ea60000100a00 */
[----:B------:R-:W-:Y:S05]  /*8a60*/  FMNMX.FTZ R0, R50, R0, !PT ;  /* 0x0000000032007209 */ /* 0x000fea0007810000 */
[----:B------:R-:W-:Y:S10]  /*8a70*/  MUFU.TANH R21, R28 ;  /* 0x0000001c00157308 */ /* 0x000ff40000002400 */
[----:B------:R1:W-:Y:S10]  /*8a80*/  MUFU.TANH R28, R61 ;  /* 0x0000003d001c7308 */ /* 0x0003f40000002400 */
[----:B------:R-:W4:Y:S10]  /*8a90*/  MUFU.TANH R13, R13 ;  /* 0x0000000d000d7308 */ /* 0x000f340000002400 */
[----:B------:R-:W-:Y:S01]  /*8aa0*/  MUFU.TANH R246, R64 ;  /* 0x0000004000f67308 */ /* 0x000fe20000002400 */
[----:B-1----:R-:W-:Y:S02]  /*8ab0*/  MOV R61, R8 ;  /* 0x00000008003d7202 */ /* 0x002fe40000000f00 */
[----:B------:R-:W2:Y:S07]  /*8ac0*/  LDL R8, [R1+0x1c] ;  /* 0x00001c0001087983 */ /* 0x000eae0000100800 */
[----:B------:R-:W1:Y:S01]  /*8ad0*/  MUFU.TANH R242, R24 ;  /* 0x0000001800f27308 */ /* 0x000e620000002400 */
[----:B----4-:R-:W-:Y:S09]  /*8ae0*/  FMNMX.FTZ R5, R13, R2, !PT ;  /* 0x000000020d057209 */ /* 0x010ff20007810000 */
[----:B------:R-:W4:Y:S10]  /*8af0*/  MUFU.TANH R248, R20 ;  /* 0x0000001400f87308 */ /* 0x000f340000002400 */
[----:B------:R-:W-:Y:S01]  /*8b00*/  MUFU.TANH R218, R65 ;  /* 0x0000004100da7308 */ /* 0x000fe20000002400 */
[----:B-1----:R-:W-:Y:S04]  /*8b10*/  MOV R64, R242 ;  /* 0x000000f200407202 */ /* 0x002fe80000000f00 */
[----:B------:R-:W-:Y:S05]  /*8b20*/  FMNMX.FTZ R5, R64, R5, !PT ;  /* 0x0000000540057209 */ /* 0x000fea0007810000 */
[----:B------:R-:W1:Y:S01]  /*8b30*/  MUFU.TANH R241, R25 ;  /* 0x0000001900f17308 */ /* 0x000e620000002400 */
[----:B----4-:R-:W-:Y:S04]  /*8b40*/  FMNMX.FTZ R4, R248, R4, !PT ;  /* 0x00000004f8047209 */ /* 0x010fe80007810000 */
[----:B------:R-:W-:Y:S05]  /*8b50*/  FMNMX.FTZ R4, R251, R4, !PT ;  /* 0x00000004fb047209 */ /* 0x000fea0007810000 */
[----:B------:R-:W4:Y:S10]  /*8b60*/  MUFU.TANH R250, R34 ;  /* 0x0000002200fa7308 */ /* 0x000f340000002400 */
[----:B------:R-:W4:Y:S01]  /*8b70*/  MUFU.TANH R245, R32 ;  /* 0x0000002000f57308 */ /* 0x000f220000002400 */
[----:B-1----:R-:W-:Y:S04]  /*8b80*/  MOV R65, R241 ;  /* 0x000000f100417202 */ /* 0x002fe80000000f00 */
[----:B------:R-:W-:Y:S05]  /*8b90*/  FMNMX.FTZ R5, R65, R5, !PT ;  /* 0x0000000541057209 */ /* 0x000fea0007810000 */
[----:B------:R-:W1:Y:S01]  /*8ba0*/  MUFU.TANH R249, R35 ;  /* 0x0000002300f97308 */ /* 0x000e620000002400 */
[----:B------:R-:W-:Y:S02]  /*8bb0*/  FMNMX.FTZ R5, R21, R5, !PT ;  /* 0x0000000515057209 */ /* 0x000fe40007810000 */
[----:B----4-:R-:W-:Y:S07]  /*8bc0*/  FMNMX.FTZ R0, R250, R0, !PT ;  /* 0x00000000fa007209 */ /* 0x010fee0007810000 */
[----:B------:R-:W4:Y:S01]  /*8bd0*/  MUFU.TANH R247, R33 ;  /* 0x0000002100f77308 */ /* 0x000f220000002400 */
[----:B------:R-:W-:Y:S09]  /*8be0*/  FMNMX.FTZ R4, R245, R4, !PT ;  /* 0x00000004f5047209 */ /* 0x000ff20007810000 */
[----:B------:R-:W4:Y:S01]  /*8bf0*/  MUFU.TANH R24, R29 ;  /* 0x0000001d00187308 */ /* 0x000f220000002400 */
[----:B-1----:R-:W-:Y:S04]  /*8c00*/  FMNMX.FTZ R0, R249, R0, !PT ;  /* 0x00000000f9007209 */ /* 0x002fe80007810000 */
[----:B------:R-:W-:Y:S05]  /*8c10*/  FMNMX.FTZ R0, R243, R0, !PT ;  /* 0x00000000f3007209 */ /* 0x000fea0007810000 */
[----:B------:R-:W1:Y:S01]  /*8c20*/  MUFU.TANH R25, R40 ;  /* 0x0000002800197308 */ /* 0x000e620000002400 */
[----:B------:R-:W-:Y:S02]  /*8c30*/  FMNMX.FTZ R0, R129, R0, !PT ;  /* 0x0000000081007209 */ /* 0x000fe40007810000 */
[----:B----4-:R-:W-:Y:S02]  /*8c40*/  FMNMX.FTZ R4, R247, R4, !PT ;  /* 0x00000004f7047209 */ /* 0x010fe40007810000 */
[----:B------:R-:W-:Y:S02]  /*8c50*/  FMNMX.FTZ R0, R10, R0, !PT ;  /* 0x000000000a007209 */ /* 0x000fe40007810000 */
[----:B------:R-:W-:Y:S03]  /*8c60*/  FMNMX.FTZ R4, R60, R4, !PT ;  /* 0x000000043c047209 */ /* 0x000fe60007810000 */
[----:B------:R-:W-:Y:S01]  /*8c70*/  MUFU.TANH R9, R54 ;  /* 0x0000003600097308 */ /* 0x000fe20000002400 */
[----:B------:R-:W-:Y:S02]  /*8c80*/  FMNMX.FTZ R0, R41, R0, !PT ;  /* 0x0000000029007209 */ /* 0x000fe40007810000 */
[----:B------:R-:W-:Y:S02]  /*8c90*/  FMNMX.FTZ R4, R57, R4, !PT ;  /* 0x0000000439047209 */ /* 0x000fe40007810000 */
[----:B------:R-:W-:Y:S02]  /*8ca0*/  FMNMX.FTZ R5, R24, R5, !PT ;  /* 0x0000000518057209 */ /* 0x000fe40007810000 */
[----:B------:R-:W-:Y:S02]  /*8cb0*/  FMNMX.FTZ R4, R56, R4, !PT ;  /* 0x0000000438047209 */ /* 0x000fe40007810000 */
[----:B------:R-:W-:Y:S01]  /*8cc0*/  MOV R33, R139 ;  /* 0x0000008b00217202 */ /* 0x000fe20000000f00 */
[----:B------:R-:W4:Y:S01]  /*8cd0*/  MUFU.TANH R44, R44 ;  /* 0x0000002c002c7308 */ /* 0x000f220000002400 */
[----:B------:R-:W-:Y:S02]  /*8ce0*/  FMNMX.FTZ R4, R51, R4, !PT ;  /* 0x0000000433047209 */ /* 0x000fe40007810000 */
[----:B-1----:R-:W-:Y:S04]  /*8cf0*/  FMNMX.FTZ R5, R25, R5, !PT ;  /* 0x0000000519057209 */ /* 0x002fe80007810000 */
[----:B------:R-:W-:Y:S03]  /*8d00*/  FMNMX.FTZ R5, R22, R5, !PT ;  /* 0x0000000516057209 */ /* 0x000fe60007810000 */
[----:B------:R1:W-:Y:S10]  /*8d10*/  MUFU.TANH R29, R67 ;  /* 0x00000043001d7308 */ /* 0x0003f40000002400 */
[----:B------:R-:W3:Y:S01]  /*8d20*/  MUFU.TANH R131, R45 ;  /* 0x0000002d00837308 */ /* 0x000ee20000002400 */
[----:B----4-:R-:W-:Y:S09]  /*8d30*/  FMNMX.FTZ R5, R44, R5, !PT ;  /* 0x000000052c057209 */ /* 0x010ff20007810000 */
[----:B------:R-:W4:Y:S01]  /*8d40*/  MUFU.TANH R45, R52 ;  /* 0x00000034002d7308 */ /* 0x000f220000002400 */
[----:B-1----:R-:W-:Y:S04]  /*8d50*/  MOV R67, R9 ;  /* 0x0000000900437202 */ /* 0x002fe80000000f00 */
[----:B------:R-:W-:Y:S05]  /*8d60*/  FMNMX.FTZ R0, R67, R0, !PT ;  /* 0x0000000043007209 */ /* 0x000fea0007810000 */
[----:B------:R-:W1:Y:S01]  /*8d70*/  MUFU.TANH R252, R53 ;  /* 0x0000003500fc7308 */ /* 0x000e620000002400 */
[----:B------:R-:W-:Y:S02]  /*8d80*/  FMNMX.FTZ R2, R61, R0, !PT ;  /* 0x000000003d027209 */ /* 0x000fe40007810000 */
[----:B---3--:R-:W-:Y:S04]  /*8d90*/  FMNMX.FTZ R5, R131, R5, !PT ;  /* 0x0000000583057209 */ /* 0x008fe80007810000 */
[----:B------:R-:W-:Y:S03]  /*8da0*/  FMNMX.FTZ R0, R27, R5, !PT ;  /* 0x000000051b007209 */ /* 0x000fe60007810000 */
[----:B------:R-:W3:Y:S01]  /*8db0*/  MUFU.TANH R14, R14 ;  /* 0x0000000e000e7308 */ /* 0x000ee20000002400 */
[----:B------:R-:W-:Y:S02]  /*8dc0*/  FMNMX.FTZ R5, R222, R138, !PT ;  /* 0x0000008ade057209 */ /* 0x000fe40007810000 */
[----:B------:R-:W-:Y:S02]  /*8dd0*/  FMNMX.FTZ R0, R26, R0, !PT ;  /* 0x000000001a007209 */ /* 0x000fe40007810000 */
[----:B----4-:R-:W-:Y:S02]  /*8de0*/  FMNMX.FTZ R4, R45, R4, !PT ;  /* 0x000000042d047209 */ /* 0x010fe40007810000 */
[----:B------:R-:W-:Y:S02]  /*8df0*/  FMNMX.FTZ R0, R23, R0, !PT ;  /* 0x0000000017007209 */ /* 0x000fe40007810000 */
[----:B------:R-:W-:Y:S01]  /*8e00*/  FMNMX.FTZ R5, R223, R5, !PT ;  /* 0x00000005df057209 */ /* 0x000fe20007810000 */
[----:B------:R-:W4:Y:S01]  /*8e10*/  MUFU.TANH R15, R15 ;  /* 0x0000000f000f7308 */ /* 0x000f220000002400 */
[----:B------:R-:W-:Y:S02]  /*8e20*/  FMNMX.FTZ R0, R28, R0, !PT ;  /* 0x000000001c007209 */ /* 0x000fe40007810000 */
[----:B-1----:R-:W-:Y:S03]  /*8e30*/  FMNMX.FTZ R4, R252, R4, !PT ;  /* 0x00000004fc047209 */ /* 0x002fe60007810000 */
[----:B------:R-:W1:Y:S01]  /*8e40*/  SHFL.BFLY PT, R135, R0, 0x2, 0x1f ;  /* 0x0c401f0000877f89 */ /* 0x000e6200000e0000 */
[----:B------:R-:W-:Y:S03]  /*8e50*/  FMNMX.FTZ R4, R246, R4, !PT ;  /* 0x00000004f6047209 */ /* 0x000fe60007810000 */
[----:B------:R-:W1:Y:S01]  /*8e60*/  MUFU.TANH R235, R30 ;  /* 0x0000001e00eb7308 */ /* 0x000e620000002400 */
[----:B------:R-:W-:Y:S02]  /*8e70*/  FMNMX.FTZ R4, R218, R4, !PT ;  /* 0x00000004da047209 */ /* 0x000fe40007810000 */
[----:B---3--:R-:W-:Y:S03]  /*8e80*/  FMNMX.FTZ R5, R14, R5, !PT ;  /* 0x000000050e057209 */ /* 0x008fe60007810000 */
[----:B------:R-:W3:Y:S04]  /*8e90*/  SHFL.BFLY PT, R7, R4, 0x2, 0x1f ;  /* 0x0c401f0004077f89 */ /* 0x000ee800000e0000 */
[----:B------:R-:W3:Y:S01]  /*8ea0*/  MUFU.TANH R30, R66 ;  /* 0x00000042001e7308 */ /* 0x000ee20000002400 */
[----:B----4-:R-:W-:Y:S04]  /*8eb0*/  FMNMX.FTZ R5, R15, R5, !PT ;  /* 0x000000050f057209 */ /* 0x010fe80007810000 */
[----:B------:R-:W-:Y:S05]  /*8ec0*/  FMNMX.FTZ R5, R49, R5, !PT ;  /* 0x0000000531057209 */ /* 0x000fea0007810000 */
[----:B------:R-:W4:Y:S01]  /*8ed0*/  MUFU.TANH R34, R42 ;  /* 0x0000002a00227308 */ /* 0x000f220000002400 */
[----:B-1----:R-:W-:Y:S02]  /*8ee0*/  FMNMX.FTZ R135, R0, R135, !PT ;  /* 0x0000008700877209 */ /* 0x002fe40007810000 */
[----:B------:R-:W-:Y:S02]  /*8ef0*/  FMNMX.FTZ R5, R130, R5, !PT ;  /* 0x0000000582057209 */ /* 0x000fe40007810000 */
[----:B------:R-:W-:Y:S04]  /*8f00*/  MOV R32, R235 ;  /* 0x000000eb00207202 */ /* 0x000fe80000000f00 */
[----:B------:R-:W-:Y:S01]  /*8f10*/  FMNMX.FTZ R5, R32, R5, !PT ;  /* 0x0000000520057209 */ /* 0x000fe20007810000 */
[----:B------:R1:W1:Y:S01]  /*8f20*/  MUFU.TANH R20, R46 ;  /* 0x0000002e00147308 */ /* 0x0002620000002400 */
[----:B---3--:R-:W-:Y:S02]  /*8f30*/  FMNMX.FTZ R4, R4, R7, !PT ;  /* 0x0000000704047209 */ /* 0x008fe40007810000 */
[----:B------:R-:W-:Y:S02]  /*8f40*/  FMNMX.FTZ R0, R33, R5, !PT ;  /* 0x0000000521007209 */ /* 0x000fe40007810000 */
[----:B------:R-:W-:Y:S01]  /*8f50*/  FMNMX.FTZ R2, R30, R2, !PT ;  /* 0x000000021e027209 */ /* 0x000fe20007810000 */
[----:B------:R-:W3:Y:S01]  /*8f60*/  SHFL.BFLY PT, R137, R4, 0x1, 0x1f ;  /* 0x0c201f0004897f89 */ /* 0x000ee200000e0000 */
[----:B------:R-:W-:Y:S02]  /*8f70*/  MOV R43, R30 ;  /* 0x0000001e002b7202 */ /* 0x000fe40000000f00 */
[----:B------:R-:W-:Y:S01]  /*8f80*/  FMNMX.FTZ R2, R29, R2, !PT ;  /* 0x000000021d027209 */ /* 0x000fe20007810000 */
[----:B------:R3:W3:Y:S01]  /*8f90*/  MUFU.TANH R66, R47 ;  /* 0x0000002f00427308 */ /* 0x0006e20000002400 */
[----:B----4-:R-:W-:Y:S01]  /*8fa0*/  FMNMX.FTZ R5, R34, R0, !PT ;  /* 0x0000000022057209 */ /* 0x010fe20007810000 */
[----:B------:R-:W-:Y:S02]  /*8fb0*/  FMUL.FTZ R0, R63, c[0x0][0x320] ;  /* 0x0000c8003f007a20 */ /* 0x000fe40000410000 */
[----:B------:R-:W4:Y:S01]  /*8fc0*/  SHFL.BFLY PT, R6, R2, 0x2, 0x1f ;  /* 0x0c401f0002067f89 */ /* 0x000f2200000e0000 */
[----:B------:R-:W-:Y:S02]  /*8fd0*/  MOV R42, R10 ;  /* 0x0000000a002a7202 */ /* 0x000fe40000000f00 */
[----:B------:R-:W-:Y:S03]  /*8fe0*/  FMNMX.FTZ R5, R11, R5, !PT ;  /* 0x000000050b057209 */ /* 0x000fe60007810000 */
[----:B------:R4:W-:Y:S01]  /*8ff0*/  MUFU.TANH R139, R0 ;  /* 0x00000000008b7308 */ /* 0x0009e20000002400 */
[----:B------:R-:W-:Y:S02]  /*9000*/  MOV R63, R22 ;  /* 0x00000016003f7202 */ /* 0x000fe40000000f00 */
[----:B-1----:R-:W-:Y:S02]  /*9010*/  MOV R46, R29 ;  /* 0x0000001d002e7202 */ /* 0x002fe40000000f00 */
[----:B---3--:R-:W-:Y:S05]  /*9020*/  FMNMX.FTZ R137, R4, R137, !PT ;  /* 0x0000008904897209 */ /* 0x008fea0007810000 */
[----:B------:R1:W3:Y:S01]  /*9030*/  MUFU.TANH R242, R58 ;  /* 0x0000003a00f27308 */ /* 0x0002e20000002400 */
[----:B------:R-:W-:Y:S02]  /*9040*/  FMNMX.FTZ R4, R20, R5, !PT ;  /* 0x0000000514047209 */ /* 0x000fe40007810000 */
[----:B------:R-:W-:Y:S01]  /*9050*/  MOV R47, R28 ;  /* 0x0000001c002f7202 */ /* 0x000fe20000000f00 */
[C---:B------:R-:W-:Y:S01]  /*9060*/  FMUL.FTZ R189, R137.reuse, c[0x0][0x2d0] ;  /* 0x0000b40089bd7a20 */ /* 0x040fe20000410000 */
[----:B------:R-:W-:Y:S02]  /*9070*/  FMNMX.FTZ R4, R66, R4, !PT ;  /* 0x0000000442047209 */ /* 0x000fe40007810000 */
[----:B----4-:R-:W-:Y:S03]  /*9080*/  FMNMX.FTZ R2, R2, R6, !PT ;  /* 0x0000000602027209 */ /* 0x010fe60007810000 */
[----:B------:R4:W3:Y:S01]  /*9090*/  MUFU.TANH R235, R59 ;  /* 0x0000003b00eb7308 */ /* 0x0008e20000002400 */
[----:B------:R-:W3:Y:S01]  /*90a0*/  SHFL.BFLY PT, R6, R135, 0x1, 0x1f ;  /* 0x0c201f0087067f89 */ /* 0x000ee200000e0000 */
[----:B------:R-:W-:Y:S04]  /*90b0*/  FADD.FTZ R0, -R137, R3 ;  /* 0x0000000389007221 */ /* 0x000fe80000010100 */
[----:B------:R-:W-:Y:S03]  /*90c0*/  FMUL.FTZ R0, R0, c[0x0][0x2d0] ;  /* 0x0000b40000007a20 */ /* 0x000fe60000410000 */
[----:B------:R-:W3:Y:S01]  /*90d0*/  SHFL.BFLY PT, R136, R2, 0x1, 0x1f ;  /* 0x0c201f0002887f89 */ /* 0x000ee200000e0000 */
[----:B------:R3:W-:Y:S01]  /*90e0*/  MUFU.TANH R188, R62 ;  /* 0x0000003e00bc7308 */ /* 0x0007e20000002400 */
[----:B-1----:R-:W-:Y:S09]  /*90f0*/  MOV R58, R27 ;  /* 0x0000001b003a7202 */ /* 0x002ff20000000f00 */
[----:B------:R1:W1:Y:S01]  /*9100*/  MUFU.EX2 R134, R0 ;  /* 0x0000000000867308 */ /* 0x0002620000000800 */
[----:B----4-:R-:W-:Y:S02]  /*9110*/  MOV R59, R26 ;  /* 0x0000001a003b7202 */ /* 0x010fe40000000f00 */
[----:B---3--:R-:W-:Y:S05]  /*9120*/  FMNMX.FTZ R135, R135, R6, !PT ;  /* 0x0000000687877209 */ /* 0x008fea0007810000 */
[----:B------:R-:W-:Y:S01]  /*9130*/  FMUL.FTZ R190, R135, c[0x0][0x2d0] ;  /* 0x0000b40087be7a20 */ /* 0x000fe20000410000 */
[----:B------:R-:W-:Y:S02]  /*9140*/  FMNMX.FTZ R136, R2, R136, !PT ;  /* 0x0000008802887209 */ /* 0x000fe40007810000 */
[----:B------:R-:W-:Y:S01]  /*9150*/  FMNMX.FTZ R2, R242, R4, !PT ;  /* 0x00000004f2027209 */ /* 0x000fe20007810000 */
[----:B------:R-:W-:Y:S01]  /*9160*/  FFMA.FTZ R4, R213, c[0x0][0x2d0], -R189 ;  /* 0x0000b400d5047a23 */ /* 0x000fe200000108bd */
[----:B------:R-:W-:Y:S01]  /*9170*/  MOV R62, R23 ;  /* 0x00000017003e7202 */ /* 0x000fe20000000f00 */
[C---:B------:R-:W-:Y:S02]  /*9180*/  FMUL.FTZ R191, R136.reuse, c[0x0][0x2d0] ;  /* 0x0000b40088bf7a20 */ /* 0x040fe40000410000 */
[----:B------:R2:W-:Y:S01]  /*9190*/  MUFU.EX2 R216, R4 ;  /* 0x0000000400d87308 */ /* 0x0005e20000000800 */
[----:B------:R-:W-:Y:S01]  /*91a0*/  FFMA.FTZ R10, R221, c[0x0][0x2d0], -R190 ;  /* 0x0000b400dd0a7a23 */ /* 0x000fe200000108be */
[----:B------:R-:W-:Y:S02]  /*91b0*/  MOV R221, R11 ;  /* 0x0000000b00dd7202 */ /* 0x000fe40000000f00 */
[----:B-1----:R-:W-:Y:S01]  /*91c0*/  FMNMX.FTZ R0, R235, R2, !PT ;  /* 0x00000002eb007209 */ /* 0x002fe20007810000 */
[----:B------:R-:W-:Y:S02]  /*91d0*/  FADD.FTZ R2, -R136, R132 ;  /* 0x0000008488027221 */ /* 0x000fe40000010100 */
[----:B------:R-:W-:Y:S01]  /*91e0*/  FMUL.FTZ R68, R134, R68 ;  /* 0x0000004486447220 */ /* 0x000fe20000410000 */
[----:B------:R-:W-:Y:S01]  /*91f0*/  FMNMX.FTZ R0, R188, R0, !PT ;  /* 0x00000000bc007209 */ /* 0x000fe20007810000 */
[----:B------:R-:W-:Y:S02]  /*9200*/  FMUL.FTZ R2, R2, c[0x0][0x2d0] ;  /* 0x0000b40002027a20 */ /* 0x000fe40000410000 */
[C---:B------:R-:W-:Y:S01]  /*9210*/  FMUL.FTZ R69, R134.reuse, R69 ;  /* 0x0000004586457220 */ /* 0x040fe20000410000 */
[----:B------:R-:W-:Y:S01]  /*9220*/  FMNMX.FTZ R0, R139, R0, !PT ;  /* 0x000000008b007209 */ /* 0x000fe20007810000 */
[----:B------:R1:W3:Y:S01]  /*9230*/  MUFU.EX2 R132, R2 ;  /* 0x0000000200847308 */ /* 0x0002e20000000800 */
[C---:B------:R-:W-:Y:S02]  /*9240*/  FMUL.FTZ R80, R134.reuse, R80 ;  /* 0x0000005086507220 */ /* 0x040fe40000410000 */
[C---:B------:R-:W-:Y:S01]  /*9250*/  FMUL.FTZ R81, R134.reuse, R81 ;  /* 0x0000005186517220 */ /* 0x040fe20000410000 */
[----:B------:R-:W4:Y:S01]  /*9260*/  SHFL.BFLY PT, R3, R0, 0x2, 0x1f ;  /* 0x0c401f0000037f89 */ /* 0x000f2200000e0000 */
[C---:B------:R-:W-:Y:S02]  /*9270*/  FMUL.FTZ R84, R134.reuse, R84 ;  /* 0x0000005486547220 */ /* 0x040fe40000410000 */
[C---:B------:R-:W-:Y:S02]  /*9280*/  FMUL.FTZ R85, R134.reuse, R85 ;  /* 0x0000005586557220 */ /* 0x040fe40000410000 */
[----:B------:R-:W-:Y:S01]  /*9290*/  FMUL.FTZ R96, R134, R96 ;  /* 0x0000006086607220 */ /* 0x000fe20000410000 */
[----:B--2---:R-:W-:Y:S01]  /*92a0*/  @P1 IADD3 R4, P4, R8, UR18, RZ ;  /* 0x0000001208041c10 */ /* 0x004fe2000ff9e0ff */
[C---:B------:R-:W-:Y:S02]  /*92b0*/  FMUL.FTZ R97, R134.reuse, R97 ;  /* 0x0000006186617220 */ /* 0x040fe40000410000 */
[----:B------:R-:W-:Y:S01]  /*92c0*/  FMUL.FTZ R100, R134, R100 ;  /* 0x0000006486647220 */ /* 0x000fe20000410000 */
[----:B------:R-:W-:Y:S01]  /*92d0*/  @P1 LEA R8, P2, R4, c[0x0][0x1c8], 0x1 ;  /* 0x0000720004081a11 */ /* 0x000fe200078408ff */
[C---:B------:R-:W-:Y:S01]  /*92e0*/  FMUL.FTZ R101, R134.reuse, R101 ;  /* 0x0000006586657220 */ /* 0x040fe20000410000 */
[----:B------:R-:W-:Y:S01]  /*92f0*/  @P1 IADD3.X R9, R31, UR15, RZ, P4, !PT ;  /* 0x0000000f1f091c10 */ /* 0x000fe2000a7fe4ff */
[C---:B------:R-:W-:Y:S02]  /*9300*/  FMUL.FTZ R112, R134.reuse, R112 ;  /* 0x0000007086707220 */ /* 0x040fe40000410000 */
[----:B------:R-:W-:Y:S01]  /*9310*/  FMUL.FTZ R113, R134, R113 ;  /* 0x0000007186717220 */ /* 0x000fe20000410000 */
[----:B------:R-:W-:Y:S01]  /*9320*/  @P1 LEA.HI.X R9, R4, c[0x0][0x1cc], R9, 0x1, P2 ;  /* 0x0000730004091a11 */ /* 0x000fe200010f0c09 */
[----:B------:R-:W-:Y:S02]  /*9330*/  FMUL.FTZ R116, R134, R116 ;  /* 0x0000007486747220 */ /* 0x000fe40000410000 */
[----:B-1----:R-:W-:Y:S02]  /*9340*/  FADD.FTZ R2, -R135, R133 ;  /* 0x0000008587027221 */ /* 0x002fe40000010100 */
[----:B---3--:R-:W-:Y:S01]  /*9350*/  FMUL.FTZ R35, R132, R171 ;  /* 0x000000ab84237220 */ /* 0x008fe20000410000 */
[----:B------:R-:W-:Y:S01]  /*9360*/  MOV R171, R41 ;  /* 0x0000002900ab7202 */ /* 0x000fe20000000f00 */
[----:B------:R-:W-:Y:S01]  /*9370*/  FMUL.FTZ R2, R2, c[0x0][0x2d0] ;  /* 0x0000b40002027a20 */ /* 0x000fe20000410000 */
[----:B----4-:R-:W-:Y:S01]  /*9380*/  FMNMX.FTZ R0, R0, R3, !PT ;  /* 0x0000000300007209 */ /* 0x010fe20007810000 */
[--C-:B------:R-:W-:Y:S02]  /*9390*/  FFMA.FTZ R3, R17, c[0x0][0x2d0], -R189.reuse ;  /* 0x0000b40011037a23 */ /* 0x100fe400000108bd */
[----:B------:R1:W2:Y:S01]  /*93a0*/  MUFU.EX2 R133, R2 ;  /* 0x0000000200857308 */ /* 0x0002a20000000800 */
[----:B------:R-:W-:Y:S01]  /*93b0*/  FMUL.FTZ R17, R134, R153 ;  /* 0x0000009986117220 */ /* 0x000fe20000410000 */
[----:B------:R-:W-:Y:S01]  /*93c0*/  MOV R153, R56 ;  /* 0x0000003800997202 */ /* 0x000fe20000000f00 */
[C---:B------:R-:W-:Y:S02]  /*93d0*/  FMUL.FTZ R70, R132.reuse, R70 ;  /* 0x0000004684467220 */ /* 0x040fe40000410000 */
        /* <DEDUP_REMOVED lines=8> */
[C---:B------:R-:W-:Y:S02]  /*9460*/  FMUL.FTZ R102, R132.reuse, R102 ;  /* 0x0000006684667220 */ /* 0x040fe40000410000 */
[C---:B------:R-:W-:Y:S02]  /*9470*/  FMUL.FTZ R103, R132.reuse, R103 ;  /* 0x0000006784677220 */ /* 0x040fe40000410000 */
[----:B------:R-:W-:Y:S02]  /*9480*/  FMUL.FTZ R114, R132, R114 ;  /* 0x0000007284727220 */ /* 0x000fe40000410000 */
[----:B-1----:R-:W-:Y:S02]  /*9490*/  FFMA.FTZ R2, R212, c[0x0][0x2d0], -R189 ;  /* 0x0000b400d4027a23 */ /* 0x002fe400000108bd */
[----:B------:R-:W-:Y:S01]  /*94a0*/  MUFU.EX2 R212, R10 ;  /* 0x0000000a00d47308 */ /* 0x000fe20000000800 */
[C---:B--2---:R-:W-:Y:S01]  /*94b0*/  FMUL.FTZ R41, R133.reuse, R177 ;  /* 0x000000b185297220 */ /* 0x044fe20000410000 */
[----:B------:R-:W-:Y:S01]  /*94c0*/  MOV R177, R42 ;  /* 0x0000002a00b17202 */ /* 0x000fe20000000f00 */
[C---:B------:R-:W-:Y:S01]  /*94d0*/  FMUL.FTZ R28, R133.reuse, R164 ;  /* 0x000000a4851c7220 */ /* 0x040fe20000410000 */
[----:B------:R-:W-:Y:S01]  /*94e0*/  MOV R164, R33 ;  /* 0x0000002100a47202 */ /* 0x000fe20000000f00 */
[----:B------:R-:W-:Y:S02]  /*94f0*/  FMUL.FTZ R29, R133, R165 ;  /* 0x000000a5851d7220 */ /* 0x000fe40000410000 */
[----:B---3--:R-:W-:Y:S02]  /*9500*/  FFMA.FTZ R3, R215, c[0x0][0x2d0], -R191 ;  /* 0x0000b400d7037a23 */ /* 0x008fe400000108bf */
[----:B------:R-:W-:Y:S01]  /*9510*/  FMUL.FTZ R33, R134, R169 ;  /* 0x000000a986217220 */ /* 0x000fe20000410000 */
[----:B------:R1:W-:Y:S01]  /*9520*/  MUFU.EX2 R217, R2 ;  /* 0x0000000200d97308 */ /* 0x0003e20000000800 */
[C---:B------:R-:W-:Y:S01]  /*9530*/  FMUL.FTZ R40, R133.reuse, R176 ;  /* 0x000000b085287220 */ /* 0x040fe20000410000 */
        /* <DEDUP_REMOVED lines=12> */
[C---:B------:R-:W-:Y:S02]  /*9600*/  FMUL.FTZ R105, R133.reuse, R105 ;  /* 0x0000006985697220 */ /* 0x040fe40000410000 */
[----:B-1----:R-:W-:Y:S02]  /*9610*/  FFMA.FTZ R2, R16, c[0x0][0x2d0], -R189 ;  /* 0x0000b40010027a23 */ /* 0x002fe400000108bd */
[C---:B------:R-:W-:Y:S01]  /*9620*/  FMUL.FTZ R16, R134.reuse, R152 ;  /* 0x0000009886107220 */ /* 0x040fe20000410000 */
[----:B------:R-:W-:Y:S01]  /*9630*/  MOV R152, R48 ;  /* 0x0000003000987202 */ /* 0x000fe20000000f00 */
[----:B------:R1:W-:Y:S01]  /*9640*/  MUFU.EX2 R240, R2 ;  /* 0x0000000200f07308 */ /* 0x0003e20000000800 */
[----:B------:R-:W-:Y:S02]  /*9650*/  FMUL.FTZ R48, R134, R184 ;  /* 0x000000b886307220 */ /* 0x000fe40000410000 */
[C---:B------:R-:W-:Y:S02]  /*9660*/  FMUL.FTZ R108, R133.reuse, R108 ;  /* 0x0000006c856c7220 */ /* 0x040fe40000410000 */
[--C-:B--2---:R-:W-:Y:S02]  /*9670*/  FFMA.FTZ R3, R214, c[0x0][0x2d0], -R191.reuse ;  /* 0x0000b400d6037a23 */ /* 0x104fe400000108bf */
[C---:B------:R-:W-:Y:S02]  /*9680*/  FMUL.FTZ R109, R133.reuse, R109 ;  /* 0x0000006d856d7220 */ /* 0x040fe40000410000 */
[----:B------:R-:W-:Y:S01]  /*9690*/  FMUL.FTZ R115, R132, R115 ;  /* 0x0000007384737220 */ /* 0x000fe20000410000 */
[----:B------:R2:W-:Y:S01]  /*96a0*/  MUFU.EX2 R233, R3 ;  /* 0x0000000300e97308 */ /* 0x0005e20000000800 */
[----:B------:R-:W-:Y:S02]  /*96b0*/  FMUL.FTZ R117, R134, R117 ;  /* 0x0000007586757220 */ /* 0x000fe40000410000 */
[C---:B------:R-:W-:Y:S02]  /*96c0*/  FMUL.FTZ R118, R132.reuse, R118 ;  /* 0x0000007684767220 */ /* 0x040fe40000410000 */
[----:B------:R-:W-:Y:S02]  /*96d0*/  FMUL.FTZ R119, R132, R119 ;  /* 0x0000007784777220 */ /* 0x000fe40000410000 */
[C---:B------:R-:W-:Y:S02]  /*96e0*/  FMUL.FTZ R120, R133.reuse, R120 ;  /* 0x0000007885787220 */ /* 0x040fe40000410000 */
[C---:B------:R-:W-:Y:S02]  /*96f0*/  FMUL.FTZ R121, R133.reuse, R121 ;  /* 0x0000007985797220 */ /* 0x040fe40000410000 */
[C---:B------:R-:W-:Y:S02]  /*9700*/  FMUL.FTZ R124, R133.reuse, R124 ;  /* 0x0000007c857c7220 */ /* 0x040fe40000410000 */
[----:B------:R-:W-:Y:S01]  /*9710*/  FMUL.FTZ R125, R133, R125 ;  /* 0x0000007d857d7220 */ /* 0x000fe20000410000 */
[----:B-1----:R-:W1:Y:S01]  /*9720*/  SHFL.BFLY PT, R2, R0, 0x1, 0x1f ;  /* 0x0c201f0000027f89 */ /* 0x002e6200000e0000 */
[----:B------:R-:W-:Y:S02]  /*9730*/  FMUL.FTZ R128, R134, R128 ;  /* 0x0000008086807220 */ /* 0x000fe40000410000 */
[----:B------:R-:W-:Y:S02]  /*9740*/  FFMA.FTZ R152, R152, c[0x0][0x2d0], -R191 ;  /* 0x0000b40098987a23 */ /* 0x000fe400000108bf */
[----:B------:R-:W-:Y:S02]  /*9750*/  FFMA.FTZ R153, R153, c[0x0][0x2d0], -R189 ;  /* 0x0000b40099997a23 */ /* 0x000fe400000108bd */
[----:B--2---:R-:W-:Y:S02]  /*9760*/  FFMA.FTZ R3, R18, c[0x0][0x2d0], -R191 ;  /* 0x0000b40012037a23 */ /* 0x004fe400000108bf */
[C---:B------:R-:W-:Y:S01]  /*9770*/  FMUL.FTZ R18, R132.reuse, R154 ;  /* 0x0000009a84127220 */ /* 0x040fe20000410000 */
[----:B------:R-:W-:Y:S01]  /*9780*/  MOV R154, R51 ;  /* 0x00000033009a7202 */ /* 0x000fe20000000f00 */
[----:B------:R2:W-:Y:S01]  /*9790*/  MUFU.EX2 R224, R3 ;  /* 0x0000000300e07308 */ /* 0x0005e20000000800 */
[----:B------:R-:W-:Y:S03]  /*97a0*/  FMUL.FTZ R51, R132, R187 ;  /* 0x000000bb84337220 */ /* 0x000fe60000410000 */
[----:B------:R-:W-:Y:S01]  /*97b0*/  FFMA.FTZ R154, R154, c[0x0][0x2d0], -R189 ;  /* 0x0000b4009a9a7a23 */ /* 0x000fe200000108bd */
[----:B-1----:R-:W-:Y:S01]  /*97c0*/  FMNMX.FTZ R2, R0, R2, !PT ;  /* 0x0000000200027209 */ /* 0x002fe20007810000 */
[----:B------:R-:W-:Y:S02]  /*97d0*/  FFMA.FTZ R0, R19, c[0x0][0x2d0], -R191 ;  /* 0x0000b40013007a23 */ /* 0x000fe400000108bf */
[----:B------:R-:W-:Y:S01]  /*97e0*/  FMUL.FTZ R19, R132, R155 ;  /* 0x0000009b84137220 */ /* 0x000fe20000410000 */
[----:B------:R-:W-:Y:S01]  /*97f0*/  MOV R155, R62 ;  /* 0x0000003e009b7202 */ /* 0x000fe20000000f00 */
[----:B------:R1:W-:Y:S01]  /*9800*/  MUFU.EX2 R241, R0 ;  /* 0x0000000000f17308 */ /* 0x0003e20000000800 */
[----:B--2---:R-:W-:Y:S01]  /*9810*/  @P1 IADD3 R3, P6, R38, UR18, RZ ;  /* 0x0000001226031c10 */ /* 0x004fe2000ffde0ff */
[----:B------:R-:W-:Y:S03]  /*9820*/  @UP1 UIADD3 UR18, UP0, UR10, 0x80, URZ ;  /* 0x000000800a121890 */ /* 0x000fe6000ff1e03f */
[----:B------:R-:W-:Y:S02]  /*9830*/  @P1 LEA R6, P5, R3, c[0x0][0x1c8], 0x1 ;  /* 0x0000720003061a11 */ /* 0x000fe400078a08ff */
[----:B------:R-:W-:Y:S01]  /*9840*/  @P1 IADD3.X R5, R37, UR15, RZ, P6, !PT ;  /* 0x0000000f25051c10 */ /* 0x000fe2000b7fe4ff */
[----:B------:R-:W-:Y:S01]  /*9850*/  @UP1 UIADD3.X UR15, URZ, UR8, URZ, UP0, !UPT ;  /* 0x000000083f0f1290 */ /* 0x000fe200087fe43f */
[----:B------:R-:W-:Y:S02]  /*9860*/  @P1 IADD3 R4, P4, R6, UR19, RZ ;  /* 0x0000001306041c10 */ /* 0x000fe4000ff9e0ff */
[----:B------:R-:W-:Y:S01]  /*9870*/  @P1 LEA.HI.X R7, R3, c[0x0][0x1cc], R5, 0x1, P5 ;  /* 0x0000730003071a11 */ /* 0x000fe200028f0c05 */
[----:B------:R-:W-:Y:S01]  /*9880*/  FFMA.FTZ R3, R220, c[0x0][0x2d0], -R190 ;  /* 0x0000b400dc037a23 */ /* 0x000fe200000108be */
[----:B------:R-:W-:Y:S01]  /*9890*/  MOV R220, R32 ;  /* 0x0000002000dc7202 */ /* 0x000fe20000000f00 */
[----:B------:R-:W-:Y:S01]  /*98a0*/  FMUL.FTZ R32, R134, R168 ;  /* 0x000000a886207220 */ /* 0x000fe20000410000 */
[----:B------:R-:W-:Y:S01]  /*98b0*/  @P1 IADD3.X R5, R7, UR20, RZ, P4, !PT ;  /* 0x0000001407051c10 */ /* 0x000fe2000a7fe4ff */
[----:B------:R2:W-:Y:S01]  /*98c0*/  @P1 LDGSTS.E.BYPASS.LTC128B.128 [R244+0x4100], [R6.64], !P3 ;  /* 0x0410000006f41fae */ /* 0x0005e2000d901d50 */
[----:B------:R3:W-:Y:S01]  /*98d0*/  MUFU.EX2 R214, R3 ;  /* 0x0000000300d67308 */ /* 0x0007e20000000800 */
[----:B-1----:R-:W-:Y:S01]  /*98e0*/  FADD.FTZ R0, -R2, R138 ;  /* 0x0000008a02007221 */ /* 0x002fe20000010100 */
[----:B------:R-:W-:Y:S02]  /*98f0*/  MOV R138, R21 ;  /* 0x00000015008a7202 */ /* 0x000fe40000000f00 */
[----:B------:R-:W-:Y:S01]  /*9900*/  MOV R168, R57 ;  /* 0x0000003900a87202 */ /* 0x000fe20000000f00 */
[----:B------:R-:W-:Y:S02]  /*9910*/  FMUL.FTZ R0, R0, c[0x0][0x2d0] ;  /* 0x0000b40000007a20 */ /* 0x000fe40000410000 */
[----:B------:R1:W-:Y:S01]  /*9920*/  @P1 LDGSTS.E.BYPASS.LTC128B.128 [R244+0x6100], [R8.64], !P0 ;  /* 0x0610000008f41fae */ /* 0x0003e2000c101d50 */
[C---:B------:R-:W-:Y:S03]  /*9930*/  FMUL.FTZ R57, R133.reuse, R197 ;  /* 0x000000c585397220 */ /* 0x040fe60000410000 */
[----:B------:R-:W4:Y:S04]  /*9940*/  MUFU.EX2 R0, R0 ;  /* 0x0000000000007308 */ /* 0x000f280000000800 */
[----:B------:R4:W-:Y:S08]  /*9950*/  @P1 LDGSTS.E.BYPASS.LTC128B.128 [R244+0x4900], [R4.64], !P3 ;  /* 0x0490000004f41fae */ /* 0x0009f0000d901d50 */
[----:B------:R4:W-:Y:S01]  /*9960*/  @P1 LDGSTS.E.BYPASS.LTC128B.128 [R244+0x6900], [R4.64+0x80], !P0 ;  /* 0x0690008004f41fae */ /* 0x0009e2000c101d50 */
[--C-:B---3--:R-:W-:Y:S01]  /*9970*/  FFMA.FTZ R3, R12, c[0x0][0x2d0], -R190.reuse ;  /* 0x0000b4000c037a23 */ /* 0x108fe200000108be */
[C---:B--2---:R-:W-:Y:S01]  /*9980*/  @P1 IADD3 R6, P2, R4.reuse, UR19, RZ ;  /* 0x0000001304061c10 */ /* 0x044fe2000ff5e0ff */
[C---:B------:R-:W-:Y:S02]  /*9990*/  FMUL.FTZ R12, R133.reuse, R148 ;  /* 0x00000094850c7220 */ /* 0x040fe40000410000 */
[----:B------:R2:W-:Y:S01]  /*99a0*/  MUFU.EX2 R215, R3 ;  /* 0x0000000300d77308 */ /* 0x0005e20000000800 */
[----:B------:R-:W-:Y:S01]  /*99b0*/  MOV R148, R24 ;  /* 0x0000001800947202 */ /* 0x000fe20000000f00 */
[----:B------:R-:W-:Y:S01]  /*99c0*/  FMUL.FTZ R24, R133, R160 ;  /* 0x000000a085187220 */ /* 0x000fe20000410000 */
[C---:B------:R-:W-:Y:S02]  /*99d0*/  @P1 IADD3.X R7, R5.reuse, UR20, RZ, P2, !PT ;  /* 0x0000001405071c10 */ /* 0x040fe400097fe4ff */
[----:B------:R-:W-:Y:S02]  /*99e0*/  @P1 IADD3 R10, P2, R4, UR18, RZ ;  /* 0x00000012040a1c10 */ /* 0x000fe4000ff5e0ff */
[----:B-1----:R-:W-:Y:S01]  /*99f0*/  @P1 IADD3 R8, P4, R6, UR19, RZ ;  /* 0x0000001306081c10 */ /* 0x002fe2000ff9e0ff */
[----:B------:R1:W-:Y:S01]  /*9a00*/  @P1 LDGSTS.E.BYPASS.LTC128B.128 [R244+0x5100], [R6.64], !P3 ;  /* 0x0510000006f41fae */ /* 0x0003e2000d901d50 */
[----:B------:R-:W-:Y:S01]  /*9a10*/  @P1 IADD3.X R11, R5, UR15, RZ, P2, !PT ;  /* 0x0000000f050b1c10 */ /* 0x000fe200097fe4ff */
[C---:B----4-:R-:W-:Y:S01]  /*9a20*/  FMUL.FTZ R26, R0.reuse, R162 ;  /* 0x000000a2001a7220 */ /* 0x050fe20000410000 */
[----:B------:R-:W-:Y:S01]  /*9a30*/  @P1 IADD3.X R9, R7, UR20, RZ, P4, !PT ;  /* 0x0000001407091c10 */ /* 0x000fe2000a7fe4ff */
[C---:B------:R-:W-:Y:S01]  /*9a40*/  FMUL.FTZ R27, R0.reuse, R163 ;  /* 0x000000a3001b7220 */ /* 0x040fe20000410000 */
[----:B------:R-:W-:Y:S01]  /*9a50*/  MOV R160, R43 ;  /* 0x0000002b00a07202 */ /* 0x000fe20000000f00 */
[----:B------:R-:W-:Y:S01]  /*9a60*/  FMUL.FTZ R42, R0, R178 ;  /* 0x000000b2002a7220 */ /* 0x000fe20000410000 */
[----:B------:R-:W-:Y:S01]  /*9a70*/  MOV R178, R138 ;  /* 0x0000008a00b27202 */ /* 0x000fe20000000f00 */
[----:B------:R3:W-:Y:S01]  /*9a80*/  @P1 LDGSTS.E.BYPASS.LTC128B.128 [R244+0x7100], [R10.64], !P0 ;  /* 0x071000000af41fae */ /* 0x0007e2000c101d50 */
[----:B------:R-:W-:Y:S01]  /*9a90*/  FFMA.FTZ R138, R248, c[0x0][0x2d0], -R189 ;  /* 0x0000b400f88a7a23 */ /* 0x000fe200000108bd */
[----:B------:R-:W-:Y:S01]  /*9aa0*/  MOV R176, R148 ;  /* 0x0000009400b07202 */ /* 0x000fe20000000f00 */
[C---:B------:R-:W-:Y:S01]  /*9ab0*/  FMUL.FTZ R30, R0.reuse, R166 ;  /* 0x000000a6001e7220 */ /* 0x040fe20000410000 */
[----:B------:R-:W-:Y:S01]  /*9ac0*/  MOV R166, R221 ;  /* 0x000000dd00a67202 */ /* 0x000fe20000000f00 */
[----:B------:R-:W-:Y:S01]  /*9ad0*/  FMUL.FTZ R31, R0, R167 ;  /* 0x000000a7001f7220 */ /* 0x000fe20000410000 */
[----:B------:R-:W-:Y:S01]  /*9ae0*/  @P1 IADD3 R4, P2, R6, UR18, RZ ;  /* 0x0000001206041c10 */ /* 0x000fe2000ff5e0ff */
[----:B------:R-:W-:Y:S01]  /*9af0*/  FMUL.FTZ R43, R0, R179 ;  /* 0x000000b3002b7220 */ /* 0x000fe20000410000 */
[----:B------:R4:W-:Y:S01]  /*9b00*/  @P1 LDGSTS.E.BYPASS.LTC128B.128 [R244+0x5900], [R8.64], !P3 ;  /* 0x0590000008f41fae */ /* 0x0009e2000d901d50 */
[--C-:B--2---:R-:W-:Y:S01]  /*9b10*/  FFMA.FTZ R3, R13, c[0x0][0x2d0], -R190.reuse ;  /* 0x0000b4000d037a23 */ /* 0x104fe200000108be */
[----:B------:R-:W-:Y:S01]  /*9b20*/  @P1 IADD3.X R5, R7, UR15, RZ, P2, !PT ;  /* 0x0000000f07051c10 */ /* 0x000fe200097fe4ff */
[----:B------:R-:W-:Y:S01]  /*9b30*/  FMUL.FTZ R13, R133, R149 ;  /* 0x00000095850d7220 */ /* 0x000fe20000410000 */
[----:B------:R-:W-:Y:S01]  /*9b40*/  MOV R167, R34 ;  /* 0x0000002200a77202 */ /* 0x000fe20000000f00 */
[----:B------:R2:W2:Y:S01]  /*9b50*/  MUFU.EX2 R219, R3 ;  /* 0x0000000300db7308 */ /* 0x0004a20000000800 */
[----:B------:R-:W-:Y:S01]  /*9b60*/  FMUL.FTZ R34, R132, R170 ;  /* 0x000000aa84227220 */ /* 0x000fe20000410000 */
[----:B------:R-:W-:Y:S01]  /*9b70*/  MOV R179, R65 ;  /* 0x0000004100b37202 */ /* 0x000fe20000000f00 */
[----:B------:R2:W-:Y:S01]  /*9b80*/  @P1 LDGSTS.E.BYPASS.LTC128B.128 [R244+0x7900], [R4.64], !P0 ;  /* 0x0790000004f41fae */ /* 0x0005e2000c101d50 */
[----:B------:R-:W-:Y:S01]  /*9b90*/  FMUL.FTZ R62, R0, R202 ;  /* 0x000000ca003e7220 */ /* 0x000fe20000410000 */
[----:B------:R-:W-:Y:S01]  /*9ba0*/  MOV R162, R67 ;  /* 0x0000004300a27202 */ /* 0x000fe20000000f00 */
[----:B-1----:R-:W-:Y:S01]  /*9bb0*/  FMUL.FTZ R7, R132, R147 ;  /* 0x0000009384077220 */ /* 0x002fe20000410000 */
[----:B------:R-:W-:Y:S01]  /*9bc0*/  F2FP.BF16.PACK_AB R147, R241, R224 ;  /* 0x000000e0f193723e */ /* 0x000fe200000010ff */
[----:B------:R-:W-:Y:S01]  /*9bd0*/  FMUL.FTZ R63, R0, R203 ;  /* 0x000000cb003f7220 */ /* 0x000fe20000410000 */
[----:B------:R-:W-:Y:S01]  /*9be0*/  MOV R163, R66 ;  /* 0x0000004200a37202 */ /* 0x000fe20000000f00 */
[----:B------:R-:W-:Y:S01]  /*9bf0*/  FMUL.FTZ R65, R134, R205 ;  /* 0x000000cd86417220 */ /* 0x000fe20000410000 */
[----:B------:R-:W-:Y:S01]  /*9c00*/  LDSM.16.MT88.4 R36, [R226+0x100] ;  /* 0x00010000e224783b */ /* 0x000fe20000004200 */
[----:B------:R-:W-:Y:S02]  /*9c10*/  FMUL.FTZ R66, R132, R206 ;  /* 0x000000ce84427220 */ /* 0x000fe40000410000 */
[C---:B---3--:R-:W-:Y:S02]  /*9c20*/  FMUL.FTZ R10, R0.reuse, R142 ;  /* 0x0000008e000a7220 */ /* 0x048fe40000410000 */
[----:B------:R-:W-:Y:S02]  /*9c30*/  FMUL.FTZ R11, R0, R143 ;  /* 0x0000008f000b7220 */ /* 0x000fe40000410000 */
[----:B------:R-:W-:Y:S01]  /*9c40*/  FMUL.FTZ R67, R132, R207 ;  /* 0x000000cf84437220 */ /* 0x000fe20000410000 */
[----:B------:R-:W-:Y:S01]  /*9c50*/  LDSM.16.MT88.4 R52, [R228+0x100] ;  /* 0x00010000e434783b */ /* 0x000fe20000004200 */
[----:B------:R-:W-:Y:S01]  /*9c60*/  FMUL.FTZ R74, R0, R74 ;  /* 0x0000004a004a7220 */ /* 0x000fe20000410000 */
[----:B------:R-:W-:Y:S01]  /*9c70*/  MUFU.EX2 R207, R153 ;  /* 0x0000009900cf7308 */ /* 0x000fe20000000800 */
[----:B----4-:R-:W-:Y:S01]  /*9c80*/  FMUL.FTZ R8, R133, R140 ;  /* 0x0000008c85087220 */ /* 0x010fe20000410000 */
[----:B------:R-:W-:Y:S01]  /*9c90*/  F2FP.BF16.PACK_AB R140, R214, R212 ;  /* 0x000000d4d68c723e */ /* 0x000fe200000010ff */
[----:B--2---:R-:W-:Y:S01]  /*9ca0*/  FMUL.FTZ R3, R2, c[0x0][0x2d0] ;  /* 0x0000b40002037a20 */ /* 0x004fe20000410000 */
[----:B------:R-:W-:Y:S01]  /*9cb0*/  F2FP.BF16.PACK_AB R142, R219, R215 ;  /* 0x000000d7db8e723e */ /* 0x000fe200000010ff */
[----:B------:R-:W-:Y:S01]  /*9cc0*/  FMUL.FTZ R9, R133, R141 ;  /* 0x0000008d85097220 */ /* 0x000fe20000410000 */
[----:B------:R-:W0:Y:S01]  /*9cd0*/  LDGDEPBAR ;  /* 0x00000000000079af */ /* 0x000e220000000000 */
[--C-:B------:R-:W-:Y:S01]  /*9ce0*/  FFMA.FTZ R6, R222, c[0x0][0x2d0], -R3.reuse ;  /* 0x0000b400de067a23 */ /* 0x100fe20000010803 */
[----:B------:R-:W-:Y:S01]  /*9cf0*/  MOV R222, R20 ;  /* 0x0000001400de7202 */ /* 0x000fe20000000f00 */
[--C-:B------:R-:W-:Y:S01]  /*9d00*/  FFMA.FTZ R4, R223, c[0x0][0x2d0], -R3.reuse ;  /* 0x0000b400df047a23 */ /* 0x100fe20000010803 */
[----:B------:R-:W-:Y:S01]  /*9d10*/  MOV R223, R25 ;  /* 0x0000001900df7202 */ /* 0x000fe20000000f00 */
[----:B------:R1:W-:Y:S01]  /*9d20*/  MUFU.EX2 R208, R6 ;  /* 0x0000000600d07308 */ /* 0x0003e20000000800 */
[----:B------:R-:W-:Y:S01]  /*9d30*/  FMUL.FTZ R5, R134, R145 ;  /* 0x0000009186057220 */ /* 0x000fe20000410000 */
[----:B------:R-:W-:Y:S01]  /*9d40*/  F2FP.BF16.PACK_AB R145, R233, R213 ;  /* 0x000000d5e991723e */ /* 0x000fe200000010ff */
[----:B------:R-:W2:Y:S01]  /*9d50*/  LDSM.16.MT88.4 R20, [R225+0x100] ;  /* 0x00010000e114783b */ /* 0x000ea20000004200 */
[C---:B------:R-:W-:Y:S01]  /*9d60*/  FMUL.FTZ R25, R133.reuse, R161 ;  /* 0x000000a185197220 */ /* 0x040fe20000410000 */
[----:B------:R-:W-:Y:S01]  /*9d70*/  MOV R165, R222 ;  /* 0x000000de00a57202 */ /* 0x000fe20000000f00 */
[----:B------:R-:W-:Y:S01]  /*9d80*/  FMUL.FTZ R75, R0, R75 ;  /* 0x0000004b004b7220 */ /* 0x000fe20000410000 */
[----:B------:R-:W-:Y:S01]  /*9d90*/  MOV R222, R44 ;  /* 0x0000002c00de7202 */ /* 0x000fe20000000f00 */
[C---:B------:R-:W-:Y:S01]  /*9da0*/  FMUL.FTZ R44, R133.reuse, R180 ;  /* 0x000000b4852c7220 */ /* 0x040fe20000410000 */
[----:B------:R-:W-:Y:S01]  /*9db0*/  MOV R180, R64 ;  /* 0x0000004000b47202 */ /* 0x000fe20000000f00 */
[----:B------:R3:W4:Y:S01]  /*9dc0*/  MUFU.EX2 R209, R4 ;  /* 0x0000000400d17308 */ /* 0x0007220000000800 */
[----:B------:R-:W-:Y:S01]  /*9dd0*/  MOV R170, R223 ;  /* 0x000000df00aa7202 */ /* 0x000fe20000000f00 */
[----:B------:R-:W-:Y:S01]  /*9de0*/  FMUL.FTZ R64, R134, R204 ;  /* 0x000000cc86407220 */ /* 0x000fe20000410000 */
[----:B------:R-:W-:Y:S01]  /*9df0*/  MOV R223, R47 ;  /* 0x0000002f00df7202 */ /* 0x000fe20000000f00 */
[C---:B------:R-:W-:Y:S01]  /*9e00*/  FMUL.FTZ R47, R0.reuse, R183 ;  /* 0x000000b7002f7220 */ /* 0x040fe20000410000 */
[----:B------:R-:W-:Y:S01]  /*9e10*/  MOV R161, R61 ;  /* 0x0000003d00a17202 */ /* 0x000fe20000000f00 */
[----:B------:R-:W-:Y:S02]  /*9e20*/  FMUL.FTZ R61, R133, R201 ;  /* 0x000000c9853d7220 */ /* 0x000fe40000410000 */
[C---:B------:R-:W-:Y:S02]  /*9e30*/  FMUL.FTZ R78, R0.reuse, R78 ;  /* 0x0000004e004e7220 */ /* 0x040fe40000410000 */
[C---:B------:R-:W-:Y:S02]  /*9e40*/  FMUL.FTZ R79, R0.reuse, R79 ;  /* 0x0000004f004f7220 */ /* 0x040fe40000410000 */
[----:B------:R-:W-:Y:S02]  /*9e50*/  FMUL.FTZ R90, R0, R90 ;  /* 0x0000005a005a7220 */ /* 0x000fe40000410000 */
[----:B-1----:R-:W-:Y:S01]  /*9e60*/  FMUL.FTZ R6, R132, R146 ;  /* 0x0000009284067220 */ /* 0x002fe20000410000 */
[----:B------:R-:W-:Y:S01]  /*9e70*/  F2FP.BF16.PACK_AB R146, R231, R240 ;  /* 0x000000f0e792723e */ /* 0x000fe200000010ff */
[C---:B------:R-:W-:Y:S02]  /*9e80*/  FMUL.FTZ R91, R0.reuse, R91 ;  /* 0x0000005b005b7220 */ /* 0x040fe40000410000 */
[C---:B------:R-:W-:Y:S02]  /*9e90*/  FMUL.FTZ R94, R0.reuse, R94 ;  /* 0x0000005e005e7220 */ /* 0x040fe40000410000 */
[C---:B------:R-:W-:Y:S02]  /*9ea0*/  FMUL.FTZ R95, R0.reuse, R95 ;  /* 0x0000005f005f7220 */ /* 0x040fe40000410000 */
[----:B------:R-:W-:Y:S02]  /*9eb0*/  FMUL.FTZ R106, R0, R106 ;  /* 0x0000006a006a7220 */ /* 0x000fe40000410000 */
[--C-:B---3--:R-:W-:Y:S01]  /*9ec0*/  FFMA.FTZ R4, R14, c[0x0][0x2d0], -R3.reuse ;  /* 0x0000b4000e047a23 */ /* 0x108fe20000010803 */
[----:B----4-:R-:W-:Y:S01]  /*9ed0*/  F2FP.BF16.PACK_AB R141, R209, R208 ;  /* 0x000000d0d18d723e */ /* 0x010fe200000010ff */
[C---:B------:R-:W-:Y:S02]  /*9ee0*/  FMUL.FTZ R14, R0.reuse, R150 ;  /* 0x00000096000e7220 */ /* 0x040fe40000410000 */
        /* <DEDUP_REMOVED lines=8> */
[--C-:B------:R-:W-:Y:S02]  /*9f70*/  FFMA.FTZ R188, R188, c[0x0][0x2d0], -R3.reuse ;  /* 0x0000b400bcbc7a23 */ /* 0x100fe40000010803 */
[----:B-1----:R-:W-:Y:S02]  /*9f80*/  FFMA.FTZ R4, R15, c[0x0][0x2d0], -R3 ;  /* 0x0000b4000f047a23 */ /* 0x002fe40000010803 */
[----:B------:R-:W-:Y:S02]  /*9f90*/  FMUL.FTZ R15, R0, R151 ;  /* 0x00000097000f7220 */ /* 0x000fe40000410000 */
[----:B------:R1:W3:Y:S01]  /*9fa0*/  MUFU.EX2 R211, R4 ;  /* 0x0000000400d37308 */ /* 0x0002e20000000800 */
[----:B------:R-:W4:Y:S01]  /*9fb0*/  LDSM.16.MT88.4 R148, [R227+0x100] ;  /* 0x00010000e394783b */ /* 0x000f220000004200 */
[C---:B-1----:R-:W-:Y:S01]  /*9fc0*/  FMUL.FTZ R4, R134.reuse, R144 ;  /* 0x0000009086047220 */ /* 0x042fe20000410000 */
[----:B------:R-:W-:Y:S02]  /*9fd0*/  F2FP.BF16.PACK_AB R144, R217, R216 ;  /* 0x000000d8d990723e */ /* 0x000fe400000010ff */
[----:B---3--:R-:W-:Y:S05]  /*9fe0*/  F2FP.BF16.PACK_AB R143, R211, R210 ;  /* 0x000000d2d38f723e */ /* 0x008fea00000010ff */
[-C--:B--2---:R-:W-:Y:S08]  /*9ff0*/  HMMA.16816.F32.BF16 R4, R144, R20.reuse, R4 ;  /* 0x000000149004723c */ /* 0x084ff00000041804 */
[C---:B------:R-:W-:Y:S07]  /*a000*/  HMMA.16816.F32.BF16 R8, R140.reuse, R20, R8 ;  /* 0x000000148c08723c */ /* 0x040fee0000041808 */
[C---:B------:R-:W-:Y:S01]  /*a010*/  FMUL.FTZ R20, R134.reuse, R156 ;  /* 0x0000009c86147220 */ /* 0x040fe20000410000 */
[-C--:B------:R-:W-:Y:S04]  /*a020*/  HMMA.16816.F32.BF16 R12, R140, R22.reuse, R12 ;  /* 0x000000168c0c723c */ /* 0x080fe8000004180c */
[----:B------:R-:W-:Y:S01]  /*a030*/  FMUL.FTZ R21, R134, R157 ;  /* 0x0000009d86157220 */ /* 0x000fe20000410000 */
[----:B------:R-:W-:Y:S01]  /*a040*/  MOV R157, R59 ;  /* 0x0000003b009d7202 */ /* 0x000fe20000000f00 */
[----:B------:R-:W-:Y:S01]  /*a050*/  FMUL.FTZ R59, R0, R199 ;  /* 0x000000c7003b7220 */ /* 0x000fe20000410000 */
[----:B------:R-:W-:Y:S01]  /*a060*/  MOV R156, R45 ;  /* 0x0000002d009c7202 */ /* 0x000fe20000000f00 */
[C---:B------:R-:W-:Y:S04]  /*a070*/  HMMA.16816.F32.BF16 R16, R144.reuse, R22, R16 ;  /* 0x000000169010723c */ /* 0x040fe80000041810 */
[C---:B------:R-:W-:Y:S01]  /*a080*/  FMUL.FTZ R45, R133.reuse, R181 ;  /* 0x000000b5852d7220 */ /* 0x040fe20000410000 */
[----:B------:R-:W-:Y:S01]  /*a090*/  MOV R181, R50 ;  /* 0x0000003200b57202 */ /* 0x000fe20000000f00 */
[C---:B------:R-:W-:Y:S02]  /*a0a0*/  FMUL.FTZ R50, R132.reuse, R186 ;  /* 0x000000ba84327220 */ /* 0x040fe40000410000 */
[C---:B------:R-:W-:Y:S01]  /*a0b0*/  FMUL.FTZ R22, R132.reuse, R158 ;  /* 0x0000009e84167220 */ /* 0x040fe20000410000 */
[----:B------:R-:W-:Y:S03]  /*a0c0*/  MOV R158, R58 ;  /* 0x0000003a009e7202 */ /* 0x000fe60000000f00 */
[----:B------:R-:W-:Y:S01]  /*a0d0*/  FMUL.FTZ R23, R132, R159 ;  /* 0x0000009f84177220 */ /* 0x000fe20000410000 */
[----:B------:R-:W-:Y:S01]  /*a0e0*/  MOV R159, R46 ;  /* 0x0000002e009f7202 */ /* 0x000fe20000000f00 */
[C---:B------:R-:W-:Y:S01]  /*a0f0*/  FMUL.FTZ R46, R0.reuse, R182 ;  /* 0x000000b6002e7220 */ /* 0x040fe20000410000 */
[----:B------:R-:W-:Y:S01]  /*a100*/  MOV R182, R181 ;  /* 0x000000b500b67202 */ /* 0x000fe20000000f00 */
[----:B------:R-:W-:Y:S01]  /*a110*/  FMUL.FTZ R58, R0, R198 ;  /* 0x000000c6003a7220 */ /* 0x000fe20000410000 */
[----:B------:R-:W-:Y:S02]  /*a120*/  MOV R181, R180 ;  /* 0x000000b400b57202 */ /* 0x000fe40000000f00 */
[-C--:B------:R-:W-:Y:S03]  /*a130*/  HMMA.16816.F32.BF16 R20, R144, R36.reuse, R20 ;  /* 0x000000249014723c */ /* 0x080fe60000041814 */
[----:B------:R-:W-:Y:S02]  /*a140*/  MOV R180, R179 ;  /* 0x000000b300b47202 */ /* 0x000fe40000000f00 */
[----:B------:R-:W-:Y:S02]  /*a150*/  MOV R179, R178 ;  /* 0x000000b200b37202 */ /* 0x000fe40000000f00 */
[----:B------:R-:W-:Y:S01]  /*a160*/  MOV R178, R176 ;  /* 0x000000b000b27202 */ /* 0x000fe20000000f00 */
[C---:B------:R-:W-:Y:S04]  /*a170*/  HMMA.16816.F32.BF16 R24, R140.reuse, R36, R24 ;  /* 0x000000248c18723c */ /* 0x040fe80000041818 */
[----:B------:R-:W-:Y:S02]  /*a180*/  MOV R176, R129 ;  /* 0x0000008100b07202 */ /* 0x000fe40000000f00 */
[----:B------:R-:W2:Y:S01]  /*a190*/  LDL.LU R129, [R1+0x70] ;  /* 0x0000700001817983 */ /* 0x000ea20000300800 */
[C---:B------:R-:W-:Y:S01]  /*a1a0*/  FMUL.FTZ R37, R134.reuse, R173 ;  /* 0x000000ad86257220 */ /* 0x040fe20000410000 */
[-C--:B------:R-:W-:Y:S01]  /*a1b0*/  HMMA.16816.F32.BF16 R28, R140, R38.reuse, R28 ;  /* 0x000000268c1c723c */ /* 0x080fe2000004181c */
[----:B------:R1:W-:Y:S03]  /*a1c0*/  MUFU.EX2 R173, R138 ;  /* 0x0000008a00ad7308 */ /* 0x0003e60000000800 */
[----:B------:R-:W-:Y:S01]  /*a1d0*/  FMUL.FTZ R36, R134, R172 ;  /* 0x000000ac86247220 */ /* 0x000fe20000410000 */
[----:B------:R-:W-:Y:S01]  /*a1e0*/  MOV R172, R60 ;  /* 0x0000003c00ac7202 */ /* 0x000fe20000000f00 */
[----:B------:R-:W-:Y:S02]  /*a1f0*/  FMUL.FTZ R60, R133, R200 ;  /* 0x000000c8853c7220 */ /* 0x000fe40000410000 */
[C---:B------:R-:W-:Y:S07]  /*a200*/  HMMA.16816.F32.BF16 R32, R144.reuse, R38, R32 ;  /* 0x000000269020723c */ /* 0x040fee0000041820 */
[C---:B------:R-:W-:Y:S02]  /*a210*/  FMUL.FTZ R39, R132.reuse, R175 ;  /* 0x000000af84277220 */ /* 0x040fe40000410000 */
[----:B------:R-:W-:Y:S03]  /*a220*/  FMUL.FTZ R38, R132, R174 ;  /* 0x000000ae84267220 */ /* 0x000fe60000410000 */
[----:B------:R-:W-:Y:S01]  /*a230*/  MOV R174, R49 ;  /* 0x0000003100ae7202 */ /* 0x000fe20000000f00 */
[C---:B------:R-:W-:Y:S02]  /*a240*/  FMUL.FTZ R49, R134.reuse, R185 ;  /* 0x000000b986317220 */ /* 0x040fe40000410000 */
[----:B------:R-:W-:Y:S01]  /*a250*/  MUFU.EX2 R185, R154 ;  /* 0x0000009a00b97308 */ /* 0x000fe20000000800 */
[-C--:B------:R-:W-:Y:S03]  /*a260*/  HMMA.16816.F32.BF16 R36, R144, R52.reuse, R36 ;  /* 0x000000349024723c */ /* 0x080fe60000041824 */
[--C-:B-1----:R-:W-:Y:S05]  /*a270*/  FFMA.FTZ R138, R251, c[0x0][0x2d0], -R189.reuse ;  /* 0x0000b400fb8a7a23 */ /* 0x102fea00000108bd */
[C---:B------:R-:W-:Y:S01]  /*a280*/  HMMA.16816.F32.BF16 R40, R140.reuse, R52, R40 ;  /* 0x000000348c28723c */ /* 0x040fe20000041828 */
[----:B------:R1:W-:Y:S06]  /*a290*/  MUFU.EX2 R175, R138 ;  /* 0x0000008a00af7308 */ /* 0x0003ec0000000800 */
[C---:B------:R-:W-:Y:S01]  /*a2a0*/  FMUL.FTZ R53, R134.reuse, R193 ;  /* 0x000000c186357220 */ /* 0x040fe20000410000 */
[-C--:B------:R-:W-:Y:S04]  /*a2b0*/  HMMA.16816.F32.BF16 R44, R140, R54.reuse, R44 ;  /* 0x000000368c2c723c */ /* 0x080fe8000004182c */
[----:B------:R-:W-:Y:S04]  /*a2c0*/  FMUL.FTZ R52, R134, R192 ;  /* 0x000000c086347220 */ /* 0x000fe80000410000 */
[C---:B------:R-:W-:Y:S07]  /*a2d0*/  HMMA.16816.F32.BF16 R48, R144.reuse, R54, R48 ;  /* 0x000000369030723c */ /* 0x040fee0000041830 */
[C---:B------:R-:W-:Y:S02]  /*a2e0*/  FMUL.FTZ R54, R132.reuse, R194 ;  /* 0x000000c284367220 */ /* 0x040fe40000410000 */
[----:B-1----:R-:W-:Y:S03]  /*a2f0*/  FFMA.FTZ R138, R245, c[0x0][0x2d0], -R189 ;  /* 0x0000b400f58a7a23 */ /* 0x002fe600000108bd */
[----:B------:R-:W-:Y:S01]  /*a300*/  FMUL.FTZ R55, R132, R195 ;  /* 0x000000c384377220 */ /* 0x000fe20000410000 */
[----:B------:R1:W-:Y:S01]  /*a310*/  MUFU.EX2 R193, R138 ;  /* 0x0000008a00c17308 */ /* 0x0003e20000000800 */
[----:B------:R-:W-:Y:S05]  /*a320*/  FFMA.FTZ R245, R235, c[0x0][0x2d0], -R3 ;  /* 0x0000b400ebf57a23 */ /* 0x000fea0000010803 */
[-C--:B----4-:R-:W-:Y:S04]  /*a330*/  HMMA.16816.F32.BF16 R52, R144, R148.reuse, R52 ;  /* 0x000000949034723c */ /* 0x090fe80000041834 */
[----:B------:R-:W-:Y:S04]  /*a340*/  MUFU.EX2 R245, R245 ;  /* 0x000000f500f57308 */ /* 0x000fe80000000800 */
[C---:B------:R-:W-:Y:S08]  /*a350*/  HMMA.16816.F32.BF16 R56, R140.reuse, R148, R56 ;  /* 0x000000948c38723c */ /* 0x040ff00000041838 */
[-C--:B------:R-:W-:Y:S04]  /*a360*/  HMMA.16816.F32.BF16 R60, R140, R150.reuse, R60 ;  /* 0x000000968c3c723c */ /* 0x080fe8000004183c */
[----:B-1----:R-:W-:Y:S02]  /*a370*/  FFMA.FTZ R138, R247, c[0x0][0x2d0], -R189 ;  /* 0x0000b400f78a7a23 */ /* 0x002fe400000108bd */
[----:B------:R-:W-:Y:S02]  /*a380*/  MUFU.EX2 R247, R152 ;  /* 0x0000009800f77308 */ /* 0x000fe40000000800 */
[C---:B------:R-:W-:Y:S01]  /*a390*/  HMMA.16816.F32.BF16 R64, R144.reuse, R150, R64 ;  /* 0x000000969040723c */ /* 0x040fe20000041840 */
[----:B------:R-:W1:Y:S07]  /*a3a0*/  LDSM.16.MT88.4 R148, [R225+0x2100] ;  /* 0x00210000e194783b */ /* 0x000e6e0000004200 */
[----:B------:R3:W-:Y:S04]  /*a3b0*/  MUFU.EX2 R221, R138 ;  /* 0x0000008a00dd7308 */ /* 0x0007e80000000800 */
[--C-:B---3--:R-:W-:Y:S01]  /*a3c0*/  FFMA.FTZ R138, R182, c[0x0][0x2d0], -R191.reuse ;  /* 0x0000b400b68a7a23 */ /* 0x108fe200000108bf */
[----:B------:R-:W-:Y:S02]  /*a3d0*/  MOV R182, R181 ;  /* 0x000000b500b67202 */ /* 0x000fe40000000f00 */
[----:B------:R-:W-:Y:S03]  /*a3e0*/  MOV R181, R180 ;  /* 0x000000b400b57202 */ /* 0x000fe60000000f00 */
[----:B------:R3:W-:Y:S01]  /*a3f0*/  MUFU.EX2 R195, R138 ;  /* 0x0000008a00c37308 */ /* 0x0007e20000000800 */
[----:B------:R-:W-:Y:S02]  /*a400*/  MOV R180, R179 ;  /* 0x000000b300b47202 */ /* 0x000fe40000000f00 */
[----:B------:R-:W-:Y:S01]  /*a410*/  MOV R179, R178 ;  /* 0x000000b200b37202 */ /* 0x000fe20000000f00 */
[-C--:B-1----:R-:W-:Y:S03]  /*a420*/  HMMA.16816.F32.BF16 R68, R144, R148.reuse, R68 ;  /* 0x000000949044723c */ /* 0x082fe60000041844 */
[----:B------:R-:W-:Y:S02]  /*a430*/  MOV R178, R174 ;  /* 0x000000ae00b27202 */ /* 0x000fe40000000f00 */
[----:B------:R-:W-:Y:S02]  /*a440*/  MOV R174, R130 ;  /* 0x0000008200ae7202 */ /* 0x000fe40000000f00 */
[----:B------:R-:W3:Y:S01]  /*a450*/  LDL.LU R130, [R1+0x6c] ;  /* 0x00006c0001827983 */ /* 0x000ee20000300800 */
[C---:B------:R-:W-:Y:S04]  /*a460*/  HMMA.16816.F32.BF16 R72, R140.reuse, R148, R72 ;  /* 0x000000948c48723c */ /* 0x040fe80000041848 */
[----:B------:R-:W-:Y:S02]  /*a470*/  MOV R183, R181 ;  /* 0x000000b500b77202 */ /* 0x000fe40000000f00 */
[----:B------:R-:W-:Y:S02]  /*a480*/  MOV R181, R179 ;  /* 0x000000b300b57202 */ /* 0x000fe40000000f00 */
[-C--:B------:R-:W-:Y:S04]  /*a490*/  HMMA.16816.F32.BF16 R76, R140, R150.reuse, R76 ;  /* 0x000000968c4c723c */ /* 0x080fe8000004184c */
[----:B------:R-:W-:Y:S01]  /*a4a0*/  MOV R179, R174 ;  /* 0x000000ae00b37202 */ /* 0x000fe20000000f00 */
[--C-:B---3--:R-:W-:Y:S01]  /*a4b0*/  FFMA.FTZ R138, R250, c[0x0][0x2d0], -R191.reuse ;  /* 0x0000b400fa8a7a23 */ /* 0x108fe200000108bf */
[----:B------:R-:W-:Y:S02]  /*a4c0*/  MOV R174, R168 ;  /* 0x000000a800ae7202 */ /* 0x000fe40000000f00 */
[C---:B------:R-:W-:Y:S01]  /*a4d0*/  HMMA.16816.F32.BF16 R80, R144.reuse, R150, R80 ;  /* 0x000000969050723c */ /* 0x040fe20000041850 */
[----:B------:R1:W-:Y:S01]  /*a4e0*/  MUFU.EX2 R199, R138 ;  /* 0x0000008a00c77308 */ /* 0x0003e20000000800 */
[----:B------:R-:W3:Y:S02]  /*a4f0*/  LDSM.16.MT88.4 R148, [R226+0x2100] ;  /* 0x00210000e294783b */ /* 0x000ee40000004200 */
[----:B------:R-:W-:Y:S02]  /*a500*/  MOV R168, R156 ;  /* 0x0000009c00a87202 */ /* 0x000fe40000000f00 */
[----:B------:R-:W-:Y:S04]  /*a510*/  MOV R156, R131 ;  /* 0x00000083009c7202 */ /* 0x000fe80000000f00 */
[----:B------:R-:W3:Y:S02]  /*a520*/  LDL.LU R131, [R1+0x68] ;  /* 0x0000680001837983 */ /* 0x000ee40000300800 */
[----:B-1----:R-:W-:Y:S04]  /*a530*/  FFMA.FTZ R138, R249, c[0x0][0x2d0], -R191 ;  /* 0x0000b400f98a7a23 */ /* 0x002fe800000108bf */
[----:B------:R1:W-:Y:S01]  /*a540*/  MUFU.EX2 R184, R138 ;  /* 0x0000008a00b87308 */ /* 0x0003e20000000800 */
[-C--:B---3--:R-:W-:Y:S08]  /*a550*/  HMMA.16816.F32.BF16 R84, R144, R148.reuse, R84 ;  /* 0x000000949054723c */ /* 0x088ff00000041854 */
[C---:B------:R-:W-:Y:S04]  /*a560*/  HMMA.16816.F32.BF16 R88, R140.reuse, R148, R88 ;  /* 0x000000948c58723c */ /* 0x040fe80000041858 */
[--C-:B-1----:R-:W-:Y:S01]  /*a570*/  FFMA.FTZ R138, R182, c[0x0][0x2d0], -R190.reuse ;  /* 0x0000b400b68a7a23 */ /* 0x102fe200000108be */
[----:B------:R-:W-:Y:S02]  /*a580*/  MOV R182, R180 ;  /* 0x000000b400b67202 */ /* 0x000fe40000000f00 */
[----:B------:R-:W-:Y:S01]  /*a590*/  MOV R180, R178 ;  /* 0x000000b200b47202 */ /* 0x000fe20000000f00 */
[-C--:B------:R-:W-:Y:S04]  /*a5a0*/  HMMA.16816.F32.BF16 R92, R140, R150.reuse, R92 ;  /* 0x000000968c5c723c */ /* 0x080fe8000004185c */
[----:B------:R-:W-:Y:S02]  /*a5b0*/  MOV R178, R172 ;  /* 0x000000ac00b27202 */ /* 0x000fe40000000f00 */
[----:B------:R1:W-:Y:S02]  /*a5c0*/  MUFU.EX2 R172, R138 ;  /* 0x0000008a00ac7308 */ /* 0x0003e40000000800 */
[C---:B------:R-:W-:Y:S01]  /*a5d0*/  HMMA.16816.F32.BF16 R96, R144.reuse, R150, R96 ;  /* 0x000000969060723c */ /* 0x040fe20000041860 */
[----:B------:R-:W3:Y:S03]  /*a5e0*/  LDSM.16.MT88.4 R148, [R228+0x2100] ;  /* 0x00210000e494783b */ /* 0x000ee60000004200 */
[--C-:B-1----:R-:W-:Y:S01]  /*a5f0*/  FFMA.FTZ R138, R183, c[0x0][0x2d0], -R190.reuse ;  /* 0x0000b400b78a7a23 */ /* 0x102fe200000108be */
[----:B------:R-:W-:Y:S02]  /*a600*/  MOV R183, R182 ;  /* 0x000000b600b77202 */ /* 0x000fe40000000f00 */
[----:B------:R-:W-:Y:S02]  /*a610*/  MOV R182, R181 ;  /* 0x000000b500b67202 */ /* 0x000fe40000000f00 */
[----:B------:R-:W-:Y:S03]  /*a620*/  MOV R181, R180 ;  /* 0x000000b400b57202 */ /* 0x000fe60000000f00 */
[----:B------:R-:W-:Y:S02]  /*a630*/  MOV R180, R179 ;  /* 0x000000b300b47202 */ /* 0x000fe40000000f00 */
[----:B------:R-:W-:Y:S02]  /*a640*/  MOV R179, R178 ;  /* 0x000000b200b37202 */ /* 0x000fe40000000f00 */
[----:B------:R-:W-:Y:S02]  /*a650*/  MOV R178, R174 ;  /* 0x000000ae00b27202 */ /* 0x000fe40000000f00 */
[----:B------:R-:W-:Y:S02]  /*a660*/  MOV R174, R168 ;  /* 0x000000a800ae7202 */ /* 0x000fe40000000f00 */
[----:B------:R-:W-:Y:S02]  /*a670*/  MOV R168, R156 ;  /* 0x0000009c00a87202 */ /* 0x000fe40000000f00 */
[----:B------:R-:W-:Y:S01]  /*a680*/  MOV R156, R222 ;  /* 0x000000de009c7202 */ /* 0x000fe20000000f00 */
[----:B------:R-:W-:Y:S01]  /*a690*/  FFMA.FTZ R174, R174, c[0x0][0x2d0], -R189 ;  /* 0x0000b400aeae7a23 */ /* 0x000fe200000108bd */
[-C--:B---3--:R-:W-:Y:S03]  /*a6a0*/  HMMA.16816.F32.BF16 R100, R144, R148.reuse, R100 ;  /* 0x000000949064723c */ /* 0x088fe60000041864 */
[----:B------:R-:W-:Y:S02]  /*a6b0*/  MOV R222, R242 ;  /* 0x000000f200de7202 */ /* 0x000fe40000000f00 */
[----:B------:R1:W3:Y:S03]  /*a6c0*/  MUFU.EX2 R242, R138 ;  /* 0x0000008a00f27308 */ /* 0x0002e60000000800 */
[C---:B------:R-:W-:Y:S08]  /*a6d0*/  HMMA.16816.F32.BF16 R104, R140.reuse, R148, R104 ;  /* 0x000000948c68723c */ /* 0x040ff00000041868 */
[-C--:B------:R-:W-:Y:S08]  /*a6e0*/  HMMA.16816.F32.BF16 R108, R140, R150.reuse, R108 ;  /* 0x000000968c6c723c */ /* 0x080ff0000004186c */
[C---:B------:R-:W-:Y:S01]  /*a6f0*/  HMMA.16816.F32.BF16 R112, R144.reuse, R150, R112 ;  /* 0x000000969070723c */ /* 0x040fe20000041870 */
[----:B------:R-:W3:Y:S03]  /*a700*/  LDSM.16.MT88.4 R148, [R227+0x2100] ;  /* 0x00210000e394783b */ /* 0x000ee60000004200 */
[--C-:B-1----:R-:W-:Y:S04]  /*a710*/  FFMA.FTZ R138, R183, c[0x0][0x2d0], -R190.reuse ;  /* 0x0000b400b78a7a23 */ /* 0x102fe800000108be */
[----:B------:R1:W-:Y:S01]  /*a720*/  MUFU.EX2 R202, R138 ;  /* 0x0000008a00ca7308 */ /* 0x0003e20000000800 */
[----:B--2---:R-:W-:Y:S03]  /*a730*/  FMUL.FTZ R129, R134, R129 ;  /* 0x0000008186817220 */ /* 0x004fe60000410000 */
[--C-:B-1----:R-:W-:Y:S06]  /*a740*/  FFMA.FTZ R138, R182, c[0x0][0x2d0], -R190.reuse ;  /* 0x0000b400b68a7a23 */ /* 0x102fec00000108be */
[----:B------:R1:W-:Y:S01]  /*a750*/  MUFU.EX2 R187, R138 ;  /* 0x0000008a00bb7308 */ /* 0x0003e20000000800 */
[-C--:B---3--:R-:W-:Y:S08]  /*a760*/  HMMA.16816.F32.BF16 R116, R144, R148.reuse, R116 ;  /* 0x000000949074723c */ /* 0x088ff00000041874 */
[C---:B------:R-:W-:Y:S07]  /*a770*/  HMMA.16816.F32.BF16 R120, R140.reuse, R148, R120 ;  /* 0x000000948c78723c */ /* 0x040fee0000041878 */
[----:B------:R-:W-:Y:S01]  /*a780*/  F2FP.BF16.PACK_AB R148, R242, R172 ;  /* 0x000000acf294723e */ /* 0x000fe200000010ff */
[-C--:B------:R-:W-:Y:S04]  /*a790*/  HMMA.16816.F32.BF16 R124, R140, R150.reuse, R124 ;  /* 0x000000968c7c723c */ /* 0x080fe8000004187c */
[--C-:B-1----:R-:W-:Y:S01]  /*a7a0*/  FFMA.FTZ R138, R181, c[0x0][0x2d0], -R3.reuse ;  /* 0x0000b400b58a7a23 */ /* 0x102fe20000010803 */
[----:B------:R-:W-:Y:S02]  /*a7b0*/  MOV R181, R180 ;  /* 0x000000b400b57202 */ /* 0x000fe40000000f00 */
[----:B------:R-:W-:Y:S02]  /*a7c0*/  MOV R180, R179 ;  /* 0x000000b300b47202 */ /* 0x000fe40000000f00 */
[----:B------:R-:W-:Y:S03]  /*a7d0*/  MOV R179, R178 ;  /* 0x000000b200b37202 */ /* 0x000fe60000000f00 */
[----:B------:R-:W-:Y:S02]  /*a7e0*/  MOV R178, R164 ;  /* 0x000000a400b27202 */ /* 0x000fe40000000f00 */
[----:B------:R1:W-:Y:S01]  /*a7f0*/  MUFU.EX2 R164, R138 ;  /* 0x0000008a00a47308 */ /* 0x0003e20000000800 */
[----:B------:R-:W-:Y:S02]  /*a800*/  F2FP.BF16.PACK_AB R142, R221, R193 ;  /* 0x000000c1dd8e723e */ /* 0x000fe400000010ff */
[----:B------:R-:W-:Y:S02]  /*a810*/  F2FP.BF16.PACK_AB R143, R184, R199 ;  /* 0x000000c7b88f723e */ /* 0x000fe400000010ff */
[----:B------:R-:W-:Y:S02]  /*a820*/  F2FP.BF16.PACK_AB R140, R175, R173 ;  /* 0x000000adaf8c723e */ /* 0x000fe400000010ff */
[----:B------:R-:W-:Y:S01]  /*a830*/  F2FP.BF16.PACK_AB R141, R195, R247 ;  /* 0x000000f7c38d723e */ /* 0x000fe200000010ff */
[----:B-1----:R-:W-:Y:S01]  /*a840*/  FFMA.FTZ R138, R181, c[0x0][0x2d0], -R3 ;  /* 0x0000b400b58a7a23 */ /* 0x002fe20000010803 */
[----:B------:R-:W-:Y:S02]  /*a850*/  MOV R181, R180 ;  /* 0x000000b400b57202 */ /* 0x000fe40000000f00 */
[----:B------:R-:W-:Y:S02]  /*a860*/  MOV R180, R179 ;  /* 0x000000b300b47202 */ /* 0x000fe40000000f00 */
[----:B------:R-:W-:Y:S01]  /*a870*/  MOV R179, R177 ;  /* 0x000000b100b37202 */ /* 0x000fe20000000f00 */
[--C-:B------:R-:W-:Y:S01]  /*a880*/  FFMA.FTZ R152, R181, c[0x0][0x2d0], -R189.reuse ;  /* 0x0000b400b5987a23 */ /* 0x100fe200000108bd */
[----:B------:R-:W-:Y:S02]  /*a890*/  MOV R177, R176 ;  /* 0x000000b000b17202 */ /* 0x000fe40000000f00 */
[----:B------:R-:W-:Y:S01]  /*a8a0*/  MOV R176, R243 ;  /* 0x000000f300b07202 */ /* 0x000fe20000000f00 */
[----:B------:R1:W-:Y:S03]  /*a8b0*/  MUFU.EX2 R192, R152 ;  /* 0x0000009800c07308 */ /* 0x0003e60000000800 */
[----:B------:R-:W-:Y:S01]  /*a8c0*/  MOV R181, R176 ;  /* 0x000000b000b57202 */ /* 0x000fe20000000f00 */
[----:B------:R-:W-:Y:S06]  /*a8d0*/  FFMA.FTZ R176, R252, c[0x0][0x2d0], -R189 ;  /* 0x0000b400fcb07a23 */ /* 0x000fec00000108bd */
[----:B------:R2:W3:Y:S10]  /*a8e0*/  MUFU.EX2 R243, R138 ;  /* 0x0000008a00f37308 */ /* 0x0004f40000000800 */
[----:B------:R-:W-:Y:S01]  /*a8f0*/  MUFU.EX2 R176, R176 ;  /* 0x000000b000b07308 */ /* 0x000fe20000000800 */
[----:B-1----:R-:W4:Y:S01]  /*a900*/  LDL.LU R152, [R1+0x8] ;  /* 0x0000080001987983 */ /* 0x002f220000300800 */
[--C-:B--2---:R-:W-:Y:S01]  /*a910*/  FFMA.FTZ R138, R220, c[0x0][0x2d0], -R3.reuse ;  /* 0x0000b400dc8a7a23 */ /* 0x104fe20000010803 */
[----:B---3--:R-:W-:Y:S07]  /*a920*/  F2FP.BF16.PACK_AB R149, R243, R164 ;  /* 0x000000a4f395723e */ /* 0x008fee00000010ff */
[----:B------:R1:W-:Y:S01]  /*a930*/  MUFU.EX2 R220, R138 ;  /* 0x0000008a00dc7308 */ /* 0x0003e20000000800 */
[----:B------:R-:W-:Y:S02]  /*a940*/  FMUL.FTZ R130, R132, R130 ;  /* 0x0000008284827220 */ /* 0x000fe40000410000 */
[----:B-1----:R-:W-:Y:S07]  /*a950*/  FFMA.FTZ R138, R178, c[0x0][0x2d0], -R3 ;  /* 0x0000b400b28a7a23 */ /* 0x002fee0000010803 */
[----:B------:R-:W1:Y:S01]  /*a960*/  MUFU.EX2 R178, R138 ;  /* 0x0000008a00b27308 */ /* 0x000e620000000800 */
[----:B------:R-:W-:Y:S07]  /*a970*/  FMUL.FTZ R131, R132, R131 ;  /* 0x0000008384837220 */ /* 0x000fee0000410000 */
[----:B------:R-:W-:Y:S01]  /*a980*/  HMMA.16816.F32.BF16 R128, R144, R150, R128 ;  /* 0x000000969080723c */ /* 0x000fe20000041880 */
[----:B------:R-:W2:Y:S06]  /*a990*/  LDSM.16.MT88.4 R144, [R225+0x900] ;  /* 0x00090000e190783b */ /* 0x000eac0000004200 */
[----:B------:R-:W-:Y:S02]  /*a9a0*/  F2FP.BF16.PACK_AB R150, R187, R202 ;  /* 0x000000cabb96723e */ /* 0x000fe400000010ff */
[----:B-1----:R-:W-:Y:S03]  /*a9b0*/  F2FP.BF16.PACK_AB R151, R178, R220 ;  /* 0x000000dcb297723e */ /* 0x002fe600000010ff */
[--C-:B------:R-:W-:Y:S01]  /*a9c0*/  FFMA.FTZ R138, R180, c[0x0][0x2d0], -R189.reuse ;  /* 0x0000b400b48a7a23 */ /* 0x100fe200000108bd */
[----:B------:R-:W-:Y:S01]  /*a9d0*/  MOV R180, R177 ;  /* 0x000000b100b47202 */ /* 0x000fe20000000f00 */
[----:B------:R-:W-:Y:S02]  /*a9e0*/  FFMA.FTZ R177, R246, c[0x0][0x2d0], -R189 ;  /* 0x0000b400f6b17a23 */ /* 0x000fe400000108bd */
[----:B------:R-:W-:Y:S01]  /*a9f0*/  FFMA.FTZ R246, R222, c[0x0][0x2d0], -R3 ;  /* 0x0000b400def67a23 */ /* 0x000fe20000010803 */
[----:B------:R1:W-:Y:S01]  /*aa00*/  MUFU.EX2 R200, R138 ;  /* 0x0000008a00c87308 */ /* 0x0003e20000000800 */
[----:B------:R-:W-:Y:S09]  /*aa10*/  FFMA.FTZ R189, R218, c[0x0][0x2d0], -R189 ;  /* 0x0000b400dabd7a23 */ /* 0x000ff200000108bd */
[----:B------:R-:W-:Y:S10]  /*aa20*/  MUFU.EX2 R197, R189 ;  /* 0x000000bd00c57308 */ /* 0x000ff40000000800 */
[----:B------:R-:W-:Y:S01]  /*aa30*/  MUFU.EX2 R177, R177 ;  /* 0x000000b100b17308 */ /* 0x000fe20000000800 */
[-C--:B--2---:R-:W-:Y:S05]  /*aa40*/  HMMA.16816.F32.BF16 R4, R140, R144.reuse, R4 ;  /* 0x000000908c04723c */ /* 0x084fea0000041804 */
[--C-:B-1----:R-:W-:Y:S04]  /*aa50*/  FFMA.FTZ R138, R181, c[0x0][0x2d0], -R191.reuse ;  /* 0x0000b400b58a7a23 */ /* 0x102fe800000108bf */
[----:B------:R-:W-:Y:S01]  /*aa60*/  MUFU.EX2 R246, R246 ;  /* 0x000000f600f67308 */ /* 0x000fe20000000800 */
[C---:B------:R-:W-:Y:S08]  /*aa70*/  HMMA.16816.F32.BF16 R8, R148.reuse, R144, R8 ;  /* 0x000000909408723c */ /* 0x040ff00000041808 */
[-C--:B------:R-:W-:Y:S01]  /*aa80*/  HMMA.16816.F32.BF16 R12, R148, R146.reuse, R12 ;  /* 0x00000092940c723c */ /* 0x080fe2000004180c */
[----:B------:R1:W-:Y:S07]  /*aa90*/  MUFU.EX2 R181, R138 ;  /* 0x0000008a00b57308 */ /* 0x0003ee0000000800 */
[C---:B------:R-:W-:Y:S01]  /*aaa0*/  HMMA.16816.F32.BF16 R16, R140.reuse, R146, R16 ;  /* 0x000000928c10723c */ /* 0x040fe20000041810 */
[----:B------:R-:W2:Y:S03]  /*aab0*/  LDSM.16.MT88.4 R144, [R226+0x900] ;  /* 0x00090000e290783b */ /* 0x000ea60000004200 */
[--C-:B-1----:R-:W-:Y:S04]  /*aac0*/  FFMA.FTZ R138, R180, c[0x0][0x2d0], -R191.reuse ;  /* 0x0000b400b48a7a23 */ /* 0x102fe800000108bf */
[----:B------:R1:W-:Y:S01]  /*aad0*/  MUFU.EX2 R201, R138 ;  /* 0x0000008a00c97308 */ /* 0x0003e20000000800 */
[-C--:B--2---:R-:W-:Y:S03]  /*aae0*/  HMMA.16816.F32.BF16 R20, R140, R144.reuse, R20 ;  /* 0x000000908c14723c */ /* 0x084fe60000041814 */
[--C-:B-1----:R-:W-:Y:S05]  /*aaf0*/  FFMA.FTZ R138, R179, c[0x0][0x2d0], -R191.reuse ;  /* 0x0000b400b38a7a23 */ /* 0x102fea00000108bf */
[C---:B------:R-:W-:Y:S01]  /*ab00*/  HMMA.16816.F32.BF16 R24, R148.reuse, R144, R24 ;  /* 0x000000909418723c */ /* 0x040fe20000041818 */
[----:B------:R1:W-:Y:S07]  /*ab10*/  MUFU.EX2 R206, R138 ;  /* 0x0000008a00ce7308 */ /* 0x0003ee0000000800 */
[-C--:B------:R-:W-:Y:S08]  /*ab20*/  HMMA.16816.F32.BF16 R28, R148, R146.reuse, R28 ;  /* 0x00000092941c723c */ /* 0x080ff0000004181c */
[C---:B------:R-:W-:Y:S01]  /*ab30*/  HMMA.16816.F32.BF16 R32, R140.reuse, R146, R32 ;  /* 0x000000928c20723c */ /* 0x040fe20000041820 */
[----:B------:R-:W2:Y:S03]  /*ab40*/  LDSM.16.MT88.4 R144, [R228+0x900] ;  /* 0x00090000e490783b */ /* 0x000ea60000004200 */
[--C-:B-1----:R-:W-:Y:S02]  /*ab50*/  FFMA.FTZ R138, R171, c[0x0][0x2d0], -R191.reuse ;  /* 0x0000b400ab8a7a23 */ /* 0x102fe400000108bf */
[--C-:B------:R-:W-:Y:S02]  /*ab60*/  FFMA.FTZ R171, R155, c[0x0][0x2d0], -R190.reuse ;  /* 0x0000b4009bab7a23 */ /* 0x100fe400000108be */
[----:B------:R1:W-:Y:S10]  /*ab70*/  MUFU.EX2 R204, R138 ;  /* 0x0000008a00cc7308 */ /* 0x0003f40000000800 */
[----:B------:R-:W-:Y:S01]  /*ab80*/  MUFU.EX2 R179, R171 ;  /* 0x000000ab00b37308 */ /* 0x000fe20000000800 */
[--C-:B-1----:R-:W-:Y:S02]  /*ab90*/  FFMA.FTZ R138, R170, c[0x0][0x2d0], -R190.reuse ;  /* 0x0000b400aa8a7a23 */ /* 0x102fe400000108be */
[--C-:B------:R-:W-:Y:S01]  /*aba0*/  FFMA.FTZ R170, R157, c[0x0][0x2d0], -R190.reuse ;  /* 0x0000b4009daa7a23 */ /* 0x100fe200000108be */
[-C--:B--2---:R-:W-:Y:S06]  /*abb0*/  HMMA.16816.F32.BF16 R36, R140, R144.reuse, R36 ;  /* 0x000000908c24723c */ /* 0x084fec0000041824 */
[----:B------:R1:W-:Y:S02]  /*abc0*/  MUFU.EX2 R196, R138 ;  /* 0x0000008a00c47308 */ /* 0x0003e40000000800 */
[C---:B------:R-:W-:Y:S08]  /*abd0*/  HMMA.16816.F32.BF16 R40, R148.reuse, R144, R40 ;  /* 0x000000909428723c */ /* 0x040ff00000041828 */
[----:B------:R-:W-:Y:S01]  /*abe0*/  MUFU.EX2 R182, R170 ;  /* 0x000000aa00b67308 */ /* 0x000fe20000000800 */
[-C--:B------:R-:W-:Y:S08]  /*abf0*/  HMMA.16816.F32.BF16 R44, R148, R146.reuse, R44 ;  /* 0x00000092942c723c */ /* 0x080ff0000004182c */
[C---:B------:R-:W-:Y:S01]  /*ac00*/  HMMA.16816.F32.BF16 R48, R140.reuse, R146, R48 ;  /* 0x000000928c30723c */ /* 0x040fe20000041830 */
[----:B------:R-:W2:Y:S03]  /*ac10*/  LDSM.16.MT88.4 R144, [R227+0x900] ;  /* 0x00090000e390783b */ /* 0x000ea60000004200 */
[--C-:B-1----:R-:W-:Y:S02]  /*ac20*/  FFMA.FTZ R138, R169, c[0x0][0x2d0], -R190.reuse ;  /* 0x0000b400a98a7a23 */ /* 0x102fe400000108be */
[--C-:B------:R-:W-:Y:S02]  /*ac30*/  FFMA.FTZ R169, R162, c[0x0][0x2d0], -R191.reuse ;  /* 0x0000b400a2a97a23 */ /* 0x100fe400000108bf */
[----:B------:R1:W-:Y:S10]  /*ac40*/  MUFU.EX2 R203, R138 ;  /* 0x0000008a00cb7308 */ /* 0x0003f40000000800 */
[----:B------:R-:W-:Y:S01]  /*ac50*/  MUFU.EX2 R235, R169 ;  /* 0x000000a900eb7308 */ /* 0x000fe20000000800 */
[----:B-1----:R-:W-:Y:S02]  /*ac60*/  FFMA.FTZ R138, R156, c[0x0][0x2d0], -R190 ;  /* 0x0000b4009c8a7a23 */ /* 0x002fe400000108be */
[----:B------:R-:W3:Y:S07]  /*ac70*/  LDL.LU R156, [R1+0xc] ;  /* 0x00000c00019c7983 */ /* 0x000eee0000300800 */
[----:B------:R1:W-:Y:S01]  /*ac80*/  MUFU.EX2 R205, R138 ;  /* 0x0000008a00cd7308 */ /* 0x0003e20000000800 */
[-C--:B--2---:R-:W-:Y:S03]  /*ac90*/  HMMA.16816.F32.BF16 R52, R140, R144.reuse, R52 ;  /* 0x000000908c34723c */ /* 0x084fe60000041834 */
[----:B----4-:R-:W-:Y:S05]  /*aca0*/  FFMA.FTZ R134, R134, R152, R216 ;  /* 0x0000009886867223 */ /* 0x010fea00000100d8 */
[C---:B------:R-:W-:Y:S01]  /*acb0*/  HMMA.16816.F32.BF16 R56, R148.reuse, R144, R56 ;  /* 0x000000909438723c */ /* 0x040fe20000041838 */
[----:B------:R-:W-:Y:S03]  /*acc0*/  LDSM.16.MT88.4 R152, [R226+0x1100] ;  /* 0x00110000e298783b */ /* 0x000fe60000004200 */
[----:B------:R-:W-:Y:S04]  /*acd0*/  FADD.FTZ R134, R217, R134 ;  /* 0x00000086d9867221 */ /* 0x000fe80000010000 */
[-C--:B------:R-:W-:Y:S04]  /*ace0*/  HMMA.16816.F32.BF16 R60, R148, R146.reuse, R60 ;  /* 0x00000092943c723c */ /* 0x080fe8000004183c */
[----:B------:R-:W-:Y:S02]  /*acf0*/  FADD.FTZ R134, R240, R134 ;  /* 0x00000086f0867221 */ /* 0x000fe40000010000 */
[----:B-1----:R-:W-:Y:S02]  /*ad00*/  FFMA.FTZ R138, R168, c[0x0][0x2d0], -R190 ;  /* 0x0000b400a88a7a23 */ /* 0x002fe400000108be */
[C---:B------:R-:W-:Y:S01]  /*ad10*/  HMMA.16816.F32.BF16 R64, R140.reuse, R146, R64 ;  /* 0x000000928c40723c */ /* 0x040fe20000041840 */
[----:B------:R-:W1:Y:S01]  /*ad20*/  LDSM.16.MT88.4 R144, [R225+0x2900] ;  /* 0x00290000e190783b */ /* 0x000e620000004200 */
[----:B------:R2:W-:Y:S02]  /*ad30*/  MUFU.EX2 R186, R138 ;  /* 0x0000008a00ba7308 */ /* 0x0005e40000000800 */
[----:B------:R-:W-:Y:S02]  /*ad40*/  FFMA.FTZ R168, R161, c[0x0][0x2d0], -R191 ;  /* 0x0000b400a1a87a23 */ /* 0x000fe400000108bf */
[----:B------:R-:W-:Y:S06]  /*ad50*/  FADD.FTZ R134, R231, R134 ;  /* 0x00000086e7867221 */ /* 0x000fec0000010000 */
[----:B------:R4:W4:Y:S01]  /*ad60*/  MUFU.EX2 R183, R168 ;  /* 0x000000a800b77308 */ /* 0x0009220000000800 */
[----:B------:R-:W-:Y:S01]  /*ad70*/  FADD.FTZ R134, R173, R134 ;  /* 0x00000086ad867221 */ /* 0x000fe20000010000 */
[----:B------:R-:W-:Y:S03]  /*ad80*/  MOV R173, R184 ;  /* 0x000000b800ad7202 */ /* 0x000fe60000000f00 */
[----:B------:R-:W-:Y:S02]  /*ad90*/  FADD.FTZ R134, R175, R134 ;  /* 0x00000086af867221 */ /* 0x000fe40000010000 */
[----:B--2---:R-:W-:Y:S02]  /*ada0*/  FFMA.FTZ R138, R167, c[0x0][0x2d0], -R3 ;  /* 0x0000b400a78a7a23 */ /* 0x004fe40000010803 */
[----:B------:R-:W-:Y:S02]  /*adb0*/  FFMA.FTZ R167, R160, c[0x0][0x2d0], -R191 ;  /* 0x0000b400a0a77a23 */ /* 0x000fe400000108bf */
[----:B------:R2:W-:Y:S01]  /*adc0*/  MUFU.EX2 R249, R138 ;  /* 0x0000008a00f97308 */ /* 0x0005e20000000800 */
[----:B----4-:R-:W-:Y:S01]  /*add0*/  LDSM.16.MT88.4 R168, [R226+0x1900] ;  /* 0x00190000e2a8783b */ /* 0x010fe20000004200 */
[----:B------:R-:W-:Y:S08]  /*ade0*/  F2FP.BF16.PACK_AB R189, R183, R235 ;  /* 0x000000ebb7bd723e */ /* 0x000ff000000010ff */
[----:B------:R4:W-:Y:S01]  /*adf0*/  MUFU.EX2 R180, R167 ;  /* 0x000000a700b47308 */ /* 0x0009e20000000800 */
[-C--:B-1----:R-:W-:Y:S08]  /*ae00*/  HMMA.16816.F32.BF16 R68, R140, R144.reuse, R68 ;  /* 0x000000908c44723c */ /* 0x082ff00000041844 */
[C---:B------:R-:W-:Y:S04]  /*ae10*/  HMMA.16816.F32.BF16 R72, R148.reuse, R144, R72 ;  /* 0x000000909448723c */ /* 0x040fe80000041848 */
[----:B--2---:R-:W-:Y:S02]  /*ae20*/  FFMA.FTZ R138, R166, c[0x0][0x2d0], -R3 ;  /* 0x0000b400a68a7a23 */ /* 0x004fe40000010803 */
[----:B------:R-:W-:Y:S02]  /*ae30*/  FFMA.FTZ R166, R159, c[0x0][0x2d0], -R191 ;  /* 0x0000b4009fa67a23 */ /* 0x000fe400000108bf */
[-C--:B------:R-:W-:Y:S01]  /*ae40*/  HMMA.16816.F32.BF16 R76, R148, R146.reuse, R76 ;  /* 0x00000092944c723c */ /* 0x080fe2000004184c */
[----:B------:R1:W-:Y:S03]  /*ae50*/  MUFU.EX2 R191, R174 ;  /* 0x000000ae00bf7308 */ /* 0x0003e60000000800 */
[----:B----4-:R-:W-:Y:S04]  /*ae60*/  MOV R167, R207 ;  /* 0x000000cf00a77202 */ /* 0x010fe80000000f00 */
[C---:B------:R-:W-:Y:S01]  /*ae70*/  HMMA.16816.F32.BF16 R80, R140.reuse, R146, R80 ;  /* 0x000000928c50723c */ /* 0x040fe20000041850 */
[----:B------:R-:W2:Y:S02]  /*ae80*/  LDSM.16.MT88.4 R144, [R226+0x2900] ;  /* 0x00290000e290783b */ /* 0x000ea40000004200 */
[----:B------:R4:W-:Y:S10]  /*ae90*/  MUFU.EX2 R198, R166 ;  /* 0x000000a600c67308 */ /* 0x0009f40000000800 */
[----:B------:R2:W-:Y:S01]  /*aea0*/  MUFU.EX2 R248, R138 ;  /* 0x0000008a00f87308 */ /* 0x0005e20000000800 */
[----:B-1----:R-:W-:Y:S02]  /*aeb0*/  MOV R174, R220 ;  /* 0x000000dc00ae7202 */ /* 0x002fe40000000f00 */
[-C--:B----4-:R-:W-:Y:S01]  /*aec0*/  MOV R166, R206.reuse ;  /* 0x000000ce00a67202 */ /* 0x090fe20000000f00 */
[--C-:B--2---:R-:W-:Y:S02]  /*aed0*/  FFMA.FTZ R138, R165, c[0x0][0x2d0], -R3.reuse ;  /* 0x0000b400a58a7a23 */ /* 0x104fe40000010803 */
[--C-:B------:R-:W-:Y:S01]  /*aee0*/  FFMA.FTZ R165, R158, c[0x0][0x2d0], -R190.reuse ;  /* 0x0000b4009ea57a23 */ /* 0x100fe200000108be */
[-C--:B------:R-:W-:Y:S03]  /*aef0*/  HMMA.16816.F32.BF16 R84, R140, R144.reuse, R84 ;  /* 0x000000908c54723c */ /* 0x080fe60000041854 */
[----:B------:R1:W-:Y:S01]  /*af00*/  MUFU.EX2 R250, R138 ;  /* 0x0000008a00fa7308 */ /* 0x0003e20000000800 */
[----:B------:R-:W-:Y:S04]  /*af10*/  FFMA.FTZ R190, R223, c[0x0][0x2d0], -R190 ;  /* 0x0000b400dfbe7a23 */ /* 0x000fe800000108be */
[C---:B------:R-:W-:Y:S05]  /*af20*/  HMMA.16816.F32.BF16 R88, R148.reuse, R144, R88 ;  /* 0x000000909458723c */ /* 0x040fea0000041858 */
[----:B------:R2:W-:Y:S03]  /*af30*/  MUFU.EX2 R252, R190 ;  /* 0x000000be00fc7308 */ /* 0x0005e60000000800 */
[-C--:B------:R-:W-:Y:S07]  /*af40*/  HMMA.16816.F32.BF16 R92, R148, R146.reuse, R92 ;  /* 0x00000092945c723c */ /* 0x080fee000004185c */
[----:B------:R4:W-:Y:S01]  /*af50*/  MUFU.EX2 R194, R165 ;  /* 0x000000a500c27308 */ /* 0x0009e20000000800 */
[C---:B------:R-:W-:Y:S01]  /*af60*/  HMMA.16816.F32.BF16 R96, R140.reuse, R146, R96 ;  /* 0x000000928c60723c */ /* 0x040fe20000041860 */
[----:B------:R-:W4:Y:S03]  /*af70*/  LDSM.16.MT88.4 R144, [R228+0x2900] ;  /* 0x00290000e490783b */ /* 0x000f260000004200 */
[--C-:B-1----:R-:W-:Y:S02]  /*af80*/  FFMA.FTZ R138, R163, c[0x0][0x2d0], -R3.reuse ;  /* 0x0000b400a38a7a23 */ /* 0x102fe40000010803 */
[----:B------:R-:W-:Y:S03]  /*af90*/  FFMA.FTZ R3, R139, c[0x0][0x2d0], -R3 ;  /* 0x0000b4008b037a23 */ /* 0x000fe60000010803 */
[----:B------:R-:W1:Y:S01]  /*afa0*/  MUFU.EX2 R251, R138 ;  /* 0x0000008a00fb7308 */ /* 0x000e620000000800 */
[----:B------:R-:W-:Y:S02]  /*afb0*/  LDSM.16.MT88.4 R160, [R227+0x1100] ;  /* 0x00110000e3a0783b */ /* 0x000fe40000004200 */
[----:B--2---:R-:W-:Y:S07]  /*afc0*/  F2FP.BF16.PACK_AB R190, R197, R177 ;  /* 0x000000b1c5be723e */ /* 0x004fee00000010ff */
[----:B------:R-:W-:Y:S01]  /*afd0*/  MUFU.EX2 R139, R188 ;  /* 0x000000bc008b7308 */ /* 0x000fe20000000800 */
[----:B----4-:R-:W-:Y:S01]  /*afe0*/  MOV R165, R205 ;  /* 0x000000cd00a57202 */ /* 0x010fe20000000f00 */
[-C--:B------:R-:W-:Y:S08]  /*aff0*/  HMMA.16816.F32.BF16 R100, R140, R144.reuse, R100 ;  /* 0x000000908c64723c */ /* 0x080ff00000041864 */
[C---:B------:R-:W-:Y:S08]  /*b000*/  HMMA.16816.F32.BF16 R104, R148.reuse, R144, R104 ;  /* 0x000000909468723c */ /* 0x040ff00000041868 */
[-C--:B------:R-:W-:Y:S08]  /*b010*/  HMMA.16816.F32.BF16 R108, R148, R146.reuse, R108 ;  /* 0x00000092946c723c */ /* 0x080ff0000004186c */
[C---:B------:R-:W-:Y:S01]  /*b020*/  HMMA.16816.F32.BF16 R112, R140.reuse, R146, R112 ;  /* 0x000000928c70723c */ /* 0x040fe20000041870 */
[----:B------:R-:W2:Y:S07]  /*b030*/  LDSM.16.MT88.4 R144, [R227+0x2900] ;  /* 0x00290000e390783b */ /* 0x000eae0000004200 */
[-C--:B--2---:R-:W-:Y:S08]  /*b040*/  HMMA.16816.F32.BF16 R116, R140, R144.reuse, R116 ;  /* 0x000000908c74723c */ /* 0x084ff00000041874 */
[C---:B------:R-:W-:Y:S01]  /*b050*/  HMMA.16816.F32.BF16 R120, R148.reuse, R144, R120 ;  /* 0x000000909478723c */ /* 0x040fe20000041878 */
[----:B------:R-:W2:Y:S04]  /*b060*/  LDL.LU R145, [R1+0x14] ;  /* 0x0000140001917983 */ /* 0x000ea80000300800 */
[----:B------:R-:W4:Y:S03]  /*b070*/  LDL.LU R144, [R1+0x10] ;  /* 0x0000100001907983 */ /* 0x000f260000300800 */
[-C--:B------:R-:W-:Y:S01]  /*b080*/  HMMA.16816.F32.BF16 R124, R148, R146.reuse, R124 ;  /* 0x00000092947c723c */ /* 0x080fe2000004187c */
[----:B------:R-:W1:Y:S07]  /*b090*/  LDSM.16.MT88.4 R148, [R225+0x1100] ;  /* 0x00110000e194783b */ /* 0x000e6e0000004200 */
[----:B------:R-:W-:Y:S07]  /*b0a0*/  HMMA.16816.F32.BF16 R128, R140, R146, R128 ;  /* 0x000000928c80723c */ /* 0x000fee0000041880 */
[----:B------:R-:W-:Y:S02]  /*b0b0*/  F2FP.BF16.PACK_AB R142, R185, R207 ;  /* 0x000000cfb98e723e */ /* 0x000fe400000010ff */
[----:B------:R-:W-:Y:S03]  /*b0c0*/  F2FP.BF16.PACK_AB R143, R204, R206 ;  /* 0x000000cecc8f723e */ /* 0x000fe600000010ff */
[----:B------:R-:W-:Y:S01]  /*b0d0*/  F2FP.BF16.PACK_AB R140, R200, R192 ;  /* 0x000000c0c88c723e */ /* 0x000fe200000010ff */
[----:B---3--:R-:W-:Y:S01]  /*b0e0*/  FFMA.FTZ R132, R132, R156, R213 ;  /* 0x0000009c84847223 */ /* 0x008fe200000100d5 */
[----:B------:R-:W-:Y:S01]  /*b0f0*/  F2FP.BF16.PACK_AB R141, R201, R181 ;  /* 0x000000b5c98d723e */ /* 0x000fe200000010ff */
[----:B------:R-:W3:Y:S01]  /*b100*/  LDSM.16.MT88.4 R156, [R228+0x1100] ;  /* 0x00110000e49c783b */ /* 0x000ee20000004200 */
[----:B------:R-:W-:Y:S01]  /*b110*/  F2FP.BF16.PACK_AB R146, R186, R205 ;  /* 0x000000cdba92723e */ /* 0x000fe200000010ff */
[----:B------:R-:W-:Y:S01]  /*b120*/  FADD.FTZ R132, R233, R132 ;  /* 0x00000084e9847221 */ /* 0x000fe20000010000 */
[----:B-1----:R-:W-:Y:S03]  /*b130*/  F2FP.BF16.PACK_AB R147, R251, R250 ;  /* 0x000000fafb93723e */ /* 0x002fe600000010ff */
[----:B------:R-:W-:Y:S02]  /*b140*/  FADD.FTZ R132, R224, R132 ;  /* 0x00000084e0847221 */ /* 0x000fe40000010000 */
[----:B------:R1:W5:Y:S02]  /*b150*/  LDL.LU R233, [R1+0x64] ;  /* 0x0000640001e97983 */ /* 0x0003640000300800 */
[----:B------:R-:W-:Y:S02]  /*b160*/  FADD.FTZ R132, R241, R132 ;  /* 0x00000084f1847221 */ /* 0x000fe40000010000 */
[----:B------:R1:W5:Y:S02]  /*b170*/  LDL.LU R240, [R1+0x60] ;  /* 0x0000600001f07983 */ /* 0x0003640000300800 */
[----:B------:R-:W-:Y:S02]  /*b180*/  FADD.FTZ R247, R247, R132 ;  /* 0x00000084f7f77221 */ /* 0x000fe40000010000 */
[----:B------:R1:W5:Y:S01]  /*b190*/  LDL.LU R224, [R1+0x5c] ;  /* 0x00005c0001e07983 */ /* 0x0003620000300800 */
[-C--:B------:R-:W-:Y:S03]  /*b1a0*/  HMMA.16816.F32.BF16 R4, R140, R148.reuse, R4 ;  /* 0x000000948c04723c */ /* 0x080fe60000041804 */
[----:B------:R1:W5:Y:S04]  /*b1b0*/  LDL.LU R231, [R1+0x58] ;  /* 0x0000580001e77983 */ /* 0x0003680000300800 */
[----:B------:R1:W5:Y:S01]  /*b1c0*/  LDL.LU R241, [R1+0x54] ;  /* 0x0000540001f17983 */ /* 0x0003620000300800 */
[----:B--2---:R-:W-:Y:S01]  /*b1d0*/  FFMA.FTZ R138, R133, R145, R212 ;  /* 0x00000091858a7223 */ /* 0x004fe200000100d4 */
[----:B------:R-:W-:Y:S03]  /*b1e0*/  F2FP.BF16.PACK_AB R145, R248, R249 ;  /* 0x000000f9f891723e */ /* 0x000fe600000010ff */
[----:B----4-:R-:W-:Y:S01]  /*b1f0*/  FFMA.FTZ R133, R0, R144, R208 ;  /* 0x0000009000857223 */ /* 0x010fe200000100d0 */
[----:B------:R-:W-:Y:S01]  /*b200*/  F2FP.BF16.PACK_AB R144, R203, R196 ;  /* 0x000000c4cb90723e */ /* 0x000fe200000010ff */
[----:B------:R-:W-:Y:S01]  /*b210*/  FADD.FTZ R0, R214, R138 ;  /* 0x0000008ad6007221 */ /* 0x000fe20000010000 */
[----:B------:R-:W-:Y:S01]  /*b220*/  F2FP.BF16.PACK_AB R208, R182, R194 ;  /* 0x000000c2b6d0723e */ /* 0x000fe200000010ff */
[----:B------:R2:W4:Y:S01]  /*b230*/  MUFU.EX2 R138, R3 ;  /* 0x00000003008a7308 */ /* 0x0005220000000800 */
[----:B------:R-:W-:Y:S01]  /*b240*/  FADD.FTZ R133, R209, R133 ;  /* 0x00000085d1857221 */ /* 0x000fe20000010000 */
[----:B------:R-:W-:Y:S01]  /*b250*/  F2FP.BF16.PACK_AB R209, R245, R246 ;  /* 0x000000f6f5d1723e */ /* 0x000fe200000010ff */
[----:B------:R-:W-:Y:S01]  /*b260*/  FADD.FTZ R0, R215, R0 ;  /* 0x00000000d7007221 */ /* 0x000fe20000010000 */
[C---:B------:R-:W-:Y:S01]  /*b270*/  HMMA.16816.F32.BF16 R8, R144.reuse, R148, R8 ;  /* 0x000000949008723c */ /* 0x040fe20000041808 */
[----:B------:R-:W-:Y:S03]  /*b280*/  LDSM.16.MT88.4 R212, [R225+0x3900] ;  /* 0x00390000e1d4783b */ /* 0x000fe60000004200 */
[----:B------:R-:W-:Y:S01]  /*b290*/  FADD.FTZ R133, R210, R133 ;  /* 0x00000085d2857221 */ /* 0x000fe20000010000 */
[----:B------:R-:W-:Y:S03]  /*b2a0*/  F2FP.BF16.PACK_AB R210, R252, R179 ;  /* 0x000000b3fcd2723e */ /* 0x000fe600000010ff */
[-C--:B------:R-:W-:Y:S08]  /*b2b0*/  HMMA.16816.F32.BF16 R12, R144, R150.reuse, R12 ;  /* 0x00000096900c723c */ /* 0x080ff0000004180c */
[C---:B------:R-:W-:Y:S01]  /*b2c0*/  HMMA.16816.F32.BF16 R16, R140.reuse, R150, R16 ;  /* 0x000000968c10723c */ /* 0x040fe20000041810 */
[----:B------:R-:W1:Y:S03]  /*b2d0*/  LDSM.16.MT88.4 R148, [R225+0x3100] ;  /* 0x00310000e194783b */ /* 0x000e660000004200 */
[----:B--2---:R-:W-:Y:S02]  /*b2e0*/  FADD.FTZ R3, R219, R0 ;  /* 0x00000000db037221 */ /* 0x004fe40000010000 */
[----:B------:R-:W-:Y:S01]  /*b2f0*/  FADD.FTZ R0, R211, R133 ;  /* 0x00000085d3007221 */ /* 0x000fe20000010000 */
[----:B----4-:R-:W-:Y:S01]  /*b300*/  F2FP.BF16.PACK_AB R211, R138, R139 ;  /* 0x0000008b8ad3723e */ /* 0x010fe200000010ff */
[-C--:B------:R-:W-:Y:S01]  /*b310*/  HMMA.16816.F32.BF16 R20, R140, R152.reuse, R20 ;  /* 0x000000988c14723c */ /* 0x080fe20000041814 */
[----:B------:R-:W-:Y:S03]  /*b320*/  LDSM.16.MT88.4 R216, [R226+0x3900] ;  /* 0x00390000e2d8783b */ /* 0x000fe60000004200 */
[----:B------:R-:W-:Y:S01]  /*b330*/  FADD.FTZ R132, R164, R0 ;  /* 0x00000000a4847221 */ /* 0x000fe20000010000 */
[----:B------:R-:W-:Y:S01]  /*b340*/  MOV R0, R191 ;  /* 0x000000bf00007202 */ /* 0x000fe20000000f00 */
[----:B------:R-:W-:Y:S01]  /*b350*/  FADD.FTZ R133, R172, R3 ;  /* 0x00000003ac857221 */ /* 0x000fe20000010000 */
[----:B------:R-:W-:Y:S01]  /*b360*/  MOV R3, R204 ;  /* 0x000000cc00037202 */ /* 0x000fe20000000f00 */
[C---:B------:R-:W-:Y:S01]  /*b370*/  HMMA.16816.F32.BF16 R24, R144.reuse, R152, R24 ;  /* 0x000000989018723c */ /* 0x040fe20000041818 */
[----:B------:R-:W-:Y:S03]  /*b380*/  LDSM.16.MT88.4 R204, [R227+0x1900] ;  /* 0x00190000e3cc783b */ /* 0x000fe60000004200 */
[----:B------:R-:W-:Y:S02]  /*b390*/  F2FP.BF16.PACK_AB R188, R176, R0 ;  /* 0x00000000b0bc723e */ /* 0x000fe400000010ff */
[----:B------:R-:W-:Y:S02]  /*b3a0*/  F2FP.BF16.PACK_AB R191, R198, R180 ;  /* 0x000000b4c6bf723e */ /* 0x000fe400000010ff */
[-C--:B------:R-:W-:Y:S08]  /*b3b0*/  HMMA.16816.F32.BF16 R28, R144, R154.reuse, R28 ;  /* 0x0000009a901c723c */ /* 0x080ff0000004181c */
[C---:B------:R-:W-:Y:S01]  /*b3c0*/  HMMA.16816.F32.BF16 R32, R140.reuse, R154, R32 ;  /* 0x0000009a8c20723c */ /* 0x040fe20000041820 */
[----:B------:R-:W2:Y:S07]  /*b3d0*/  LDSM.16.MT88.4 R152, [R226+0x3100] ;  /* 0x00310000e298783b */ /* 0x000eae0000004200 */
[-C--:B---3--:R-:W-:Y:S08]  /*b3e0*/  HMMA.16816.F32.BF16 R36, R140, R156.reuse, R36 ;  /* 0x0000009c8c24723c */ /* 0x088ff00000041824 */
        /* <DEDUP_REMOVED lines=10> */
[C---:B------:R-:W-:Y:S07]  /*b490*/  HMMA.16816.F32.BF16 R72, R144.reuse, R148, R72 ;  /* 0x000000949048723c */ /* 0x040fee0000041848 */
[----:B------:R-:W-:Y:S01]  /*b4a0*/  MOV R149, R187 ;  /* 0x000000bb00957202 */ /* 0x000fe20000000f00 */
        /* <DEDUP_REMOVED lines=10> */
[-C--:B------:R-:W-:Y:S08]  /*b550*/  HMMA.16816.F32.BF16 R108, R144, R158.reuse, R108 ;  /* 0x0000009e906c723c */ /* 0x080ff0000004186c */
[C---:B------:R-:W-:Y:S08]  /*b560*/  HMMA.16816.F32.BF16 R112, R140.reuse, R158, R112 ;  /* 0x0000009e8c70723c */ /* 0x040ff00000041870 */
[-C--:B----4-:R-:W-:Y:S08]  /*b570*/  HMMA.16816.F32.BF16 R116, R140, R160.reuse, R116 ;  /* 0x000000a08c74723c */ /* 0x090ff00000041874 */
[C---:B------:R-:W-:Y:S07]  /*b580*/  HMMA.16816.F32.BF16 R120, R144.reuse, R160, R120 ;  /* 0x000000a09078723c */ /* 0x040fee0000041878 */
[----:B------:R-:W-:Y:S01]  /*b590*/  MOV R160, R185 ;  /* 0x000000b900a07202 */ /* 0x000fe20000000f00 */
[-C--:B------:R-:W-:Y:S01]  /*b5a0*/  HMMA.16816.F32.BF16 R124, R144, R162.reuse, R124 ;  /* 0x000000a2907c723c */ /* 0x080fe2000004187c */
[----:B------:R-:W2:Y:S03]  /*b5b0*/  LDSM.16.MT88.4 R184, [R228+0x1900] ;  /* 0x00190000e4b8783b */ /* 0x000ea60000004200 */
[----:B------:R-:W-:Y:S04]  /*b5c0*/  MOV R161, R221 ;  /* 0x000000dd00a17202 */ /* 0x000fe80000000f00 */
[----:B------:R-:W-:Y:S01]  /*b5d0*/  HMMA.16816.F32.BF16 R128, R140, R162, R128 ;  /* 0x000000a28c80723c */ /* 0x000fe20000041880 */
[----:B------:R-:W3:Y:S07]  /*b5e0*/  LDSM.16.MT88.4 R220, [R228+0x3900] ;  /* 0x00390000e4dc783b */ /* 0x000eee0000004200 */
        /* <DEDUP_REMOVED lines=9> */
[----:B------:R-:W-:Y:S02]  /*b680*/  MOV R12, R157 ;  /* 0x0000009d000c7202 */ /* 0x000fe40000000f00 */
[----:B------:R-:W-:Y:S02]  /*b690*/  MOV R14, R197 ;  /* 0x000000c5000e7202 */ /* 0x000fe40000000f00 */
[-C--:B------:R-:W-:Y:S04]  /*b6a0*/  HMMA.16816.F32.BF16 R156, R188, R168.reuse, R20 ;  /* 0x000000a8bc9c723c */ /* 0x080fe80000041814 */
[----:B------:R-:W-:Y:S02]  /*b6b0*/  MOV R18, R177 ;  /* 0x000000b100127202 */ /* 0x000fe40000000f00 */
[----:B------:R-:W-:Y:S02]  /*b6c0*/  MOV R13, R179 ;  /* 0x000000b3000d7202 */ /* 0x000fe40000000f00 */
[----:B------:R-:W-:Y:S02]  /*b6d0*/  MOV R20, R160 ;  /* 0x000000a000147202 */ /* 0x000fe40000000f00 */
[C---:B------:R-:W-:Y:S04]  /*b6e0*/  HMMA.16816.F32.BF16 R160, R208.reuse, R168, R24 ;  /* 0x000000a8d0a0723c */ /* 0x040fe80000041818 */
[----:B------:R-:W-:Y:S02]  /*b6f0*/  MOV R21, R3 ;  /* 0x0000000300157202 */ /* 0x000fe40000000f00 */
[----:B------:R-:W-:Y:S02]  /*b700*/  MOV R23, R176 ;  /* 0x000000b000177202 */ /* 0x000fe40000000f00 */
[----:B------:R-:W-:Y:S04]  /*b710*/  MOV R27, R165 ;  /* 0x000000a5001b7202 */ /* 0x000fe80000000f00 */
        /* <DEDUP_REMOVED lines=9> */
[-C--:B--2---:R-:W-:Y:S04]  /*b7b0*/  HMMA.16816.F32.BF16 R172, R188, R184.reuse, R36 ;  /* 0x000000b8bcac723c */ /* 0x084fe80000041824 */
[----:B------:R-:W-:Y:S02]  /*b7c0*/  MOV R31, R203 ;  /* 0x000000cb001f7202 */ /* 0x000fe40000000f00 */
[----:B------:R-:W-:Y:S02]  /*b7d0*/  MOV R30, R202 ;  /* 0x000000ca001e7202 */ /* 0x000fe40000000f00 */
[----:B------:R-:W-:Y:S04]  /*b7e0*/  MOV R29, R201 ;  /* 0x000000c9001d7202 */ /* 0x000fe80000000f00 */
        /* <DEDUP_REMOVED lines=17> */
[----:B------:R-:W-:Y:S01]  /*b900*/  FADD.FTZ R0, R242, R133 ;  /* 0x00000085f2007221 */ /* 0x000fe20000010000 */
[----:B------:R-:W-:Y:S01]  /*b910*/  MOV R37, R38 ;  /* 0x0000002600257202 */ /* 0x000fe20000000f00 */
[----:B------:R2:W5:Y:S01]  /*b920*/  LDL.LU R242, [R1+0x50] ;  /* 0x0000500001f27983 */ /* 0x0005620000300800 */
        /* <DEDUP_REMOVED lines=15> */
[----:B------:R-:W-:Y:S01]  /*ba20*/  MOV R30, R31 ;  /* 0x0000001f001e7202 */ /* 0x000fe20000000f00 */
[----:B------:R-:W-:Y:S01]  /*ba30*/  FADD.FTZ R0, R37, R0 ;  /* 0x0000000025007221 */ /* 0x000fe20000010000 */
[----:B------:R-:W-:Y:S01]  /*ba40*/  MOV R31, R24 ;  /* 0x00000018001f7202 */ /* 0x000fe20000000f00 */
[----:B------:R-:W-:Y:S01]  /*ba50*/  FADD.FTZ R12, R38, R12 ;  /* 0x0000000c260c7221 */ /* 0x000fe20000010000 */
[----:B------:R-:W-:Y:S01]  /*ba60*/  MOV R24, R25 ;  /* 0x0000001900187202 */ /* 0x000fe20000000f00 */
[----:B------:R-:W-:Y:S01]  /*ba70*/  FADD.FTZ R9, R9, R0 ;  /* 0x0000000009097221 */ /* 0x000fe20000010000 */
[----:B------:R-:W-:Y:S02]  /*ba80*/  MOV R25, R26 ;  /* 0x0000001a00197202 */ /* 0x000fe40000000f00 */
[----:B------:R-:W-:Y:S02]  /*ba90*/  MOV R26, R27 ;  /* 0x0000001b001a7202 */ /* 0x000fe40000000f00 */
[----:B------:R-:W-:Y:S02]  /*baa0*/  MOV R27, R20 ;  /* 0x00000014001b7202 */ /* 0x000fe40000000f00 */
[----:B------:R-:W-:Y:S02]  /*bab0*/  MOV R20, R21 ;  /* 0x0000001500147202 */ /* 0x000fe40000000f00 */
[----:B------:R-:W-:Y:S02]  /*bac0*/  MOV R21, R235 ;  /* 0x000000eb00157202 */ /* 0x000fe40000000f00 */
[----:B------:R2:W5:Y:S01]  /*bad0*/  LDL.LU R235, [R1+0x48] ;  /* 0x0000480001eb7983 */ /* 0x0005620000300800 */
[----:B------:R-:W-:Y:S02]  /*bae0*/  MOV R33, R181 ;  /* 0x000000b500217202 */ /* 0x000fe40000000f00 */
[-C--:B------:R-:W-:Y:S03]  /*baf0*/  HMMA.16816.F32.BF16 R180, R208, R186.reuse, R44 ;  /* 0x000000bad0b4723c */ /* 0x080fe6000004182c */
[----:B------:R-:W-:Y:S02]  /*bb00*/  MOV R32, R192 ;  /* 0x000000c000207202 */ /* 0x000fe40000000f00 */
[----:B------:R-:W-:Y:S02]  /*bb10*/  MOV R34, R196 ;  /* 0x000000c400227202 */ /* 0x000fe40000000f00 */
[----:B------:R-:W-:Y:S01]  /*bb20*/  MOV R3, R195 ;  /* 0x000000c300037202 */ /* 0x000fe20000000f00 */
[C---:B------:R-:W-:Y:S04]  /*bb30*/  HMMA.16816.F32.BF16 R184, R188.reuse, R186, R48 ;  /* 0x000000babcb8723c */ /* 0x040fe80000041830 */
[----:B------:R-:W-:Y:S01]  /*bb40*/  MOV R8, R193 ;  /* 0x000000c100087202 */ /* 0x000fe20000000f00 */
[----:B------:R-:W-:Y:S01]  /*bb50*/  FADD.FTZ R3, R3, R247 ;  /* 0x000000f703037221 */ /* 0x000fe20000010000 */
[----:B------:R-:W-:Y:S02]  /*bb60*/  MOV R132, R136 ;  /* 0x0000008800847202 */ /* 0x000fe40000000f00 */
[-C--:B------:R-:W-:Y:S04]  /*bb70*/  HMMA.16816.F32.BF16 R192, R188, R204.reuse, R52 ;  /* 0x000000ccbcc0723c */ /* 0x080fe80000041834 */
[----:B------:R-:W-:Y:S01]  /*bb80*/  FADD.FTZ R3, R36, R3 ;  /* 0x0000000324037221 */ /* 0x000fe20000010000 */
[----:B------:R-:W-:Y:S01]  /*bb90*/  MOV R133, R135 ;  /* 0x0000008700857202 */ /* 0x000fe20000000f00 */
[----:B------:R-:W-:Y:S02]  /*bba0*/  FADD.FTZ R8, R8, R134 ;  /* 0x0000008608087221 */ /* 0x000fe40000010000 */
        /* <DEDUP_REMOVED lines=25> */
[-C--:B---3--:R-:W-:Y:S08]  /*bd40*/  HMMA.16816.F32.BF16 R100, R188, R220.reuse, R100 ;  /* 0x000000dcbc64723c */ /* 0x088ff00000041864 */
        /* <DEDUP_REMOVED lines=24> */
[----:B------:R-:W-:Y:S01]  /*bed0*/  STL [R1+0x8], R5 ;  /* 0x0000080501007387 */ /* 0x000fe20000100800 */
[----:B------:R-:W-:Y:S02]  /*bee0*/  FADD.FTZ R3, R252, R3 ;  /* 0x00000003fc037221 */ /* 0x000fe40000010000 */
[----:B------:R-:W-:Y:S02]  /*bef0*/  FADD.FTZ R4, R15, R4 ;  /* 0x000000040f047221 */ /* 0x000fe40000010000 */
[----:B------:R-:W-:Y:S03]  /*bf00*/  FADD.FTZ R0, R139, R7 ;  /* 0x000000078b007221 */ /* 0x000fe60000010000 */
[----:B------:R-:W-:Y:S01]  /*bf10*/  STL [R1+0xc], R4 ;  /* 0x00000c0401007387 */ /* 0x000fe20000100800 */
[----:B------:R-:W-:Y:S01]  /*bf20*/  FADD.FTZ R0, R138, R0 ;  /* 0x000000008a007221 */ /* 0x000fe20000010000 */
[----:B------:R-:W-:Y:S02]  /*bf30*/  MOV R138, R2 ;  /* 0x00000002008a7202 */ /* 0x000fe40000000f00 */
[----:B------:R1:W-:Y:S04]  /*bf40*/  STL [R1+0x14], R3 ;  /* 0x0000140301007387 */ /* 0x0003e80000100800 */
[----:B------:R2:W-:Y:S01]  /*bf50*/  STL [R1+0x10], R0 ;  /* 0x0000100001007387 */ /* 0x0005e20000100800 */
[----:B-1----:R-:W-:Y:S01]  /*bf60*/  MOV R3, R137 ;  /* 0x0000008900037202 */ /* 0x002fe20000000f00 */
[----:B------:R-:W-:-:S05]  /*bf70*/  @P1 BRA `(.L_x_690) ;  /* 0xffffb44000001947 */ /* 0x000fca000383ffff */
.L_x_689:
[----:B--23--:R-:W2:Y:S04]  /*bf80*/  LDL.LU R0, [R1+0x8] ;  /* 0x0000080001007983 */ /* 0x00cea80000300800 */
[----:B------:R-:W3:Y:S04]  /*bf90*/  LDL.LU R4, [R1+0xc] ;  /* 0x00000c0001047983 */ /* 0x000ee80000300800 */
[----:B------:R-:W4:Y:S04]  /*bfa0*/  LDL.LU R8, [R1+0x14] ;  /* 0x0000140001087983 */ /* 0x000f280000300800 */
[----:B------:R-:W4:Y:S01]  /*bfb0*/  LDL.LU R5, [R1+0x10] ;  /* 0x0000100001057983 */ /* 0x000f220000300800 */
[----:B------:R-:W-:-:S02]  /*bfc0*/  MOV R62, 0xff800000 ;  /* 0xff800000003e7802 */ /* 0x000fc40000000f00 */
[----:B------:R-:W-:Y:S02]  /*bfd0*/  MOV R63, 0xff800000 ;  /* 0xff800000003f7802 */ /* 0x000fe40000000f00 */
[----:B------:R-:W-:Y:S02]  /*bfe0*/  MOV R64, 0xff800000 ;  /* 0xff80000000407802 */ /* 0x000fe40000000f00 */
[----:B------:R-:W-:Y:S02]  /*bff0*/  MOV R65, 0xff800000 ;  /* 0xff80000000417802 */ /* 0x000fe40000000f00 */
[----:B------:R-:W-:Y:S01]  /*c000*/  PLOP3.LUT P0, PT, PT, PT, PT, 0x8, 0x0 ;  /* 0x000000000000781c */ /* 0x000fe20003f0e170 */
[----:B--2---:R-:W1:Y:S04]  /*c010*/  SHFL.BFLY PT, R11, R0, 0x2, 0x1f ;  /* 0x0c401f00000b7f89 */ /* 0x004e6800000e0000 */
[----:B---3--:R-:W2:Y:S04]  /*c020*/  SHFL.BFLY PT, R9, R4, 0x2, 0x1f ;  /* 0x0c401f0004097f89 */ /* 0x008ea800000e0000 */
[----:B----4-:R-:W3:Y:S04]  /*c030*/  SHFL.BFLY PT, R7, R8, 0x2, 0x1f ;  /* 0x0c401f0008077f89 */ /* 0x010ee800000e0000 */
[----:B------:R-:W4:Y:S01]  /*c040*/  SHFL.BFLY PT, R6, R5, 0x2, 0x1f ;  /* 0x0c401f0005067f89 */ /* 0x000f2200000e0000 */
[----:B-1----:R-:W-:-:S02]  /*c050*/  FADD.FTZ R11, R11, R0 ;  /* 0x000000000b0b7221 */ /* 0x002fc40000010000 */
[----:B--2---:R-:W-:-:S03]  /*c060*/  FADD.FTZ R9, R9, R4 ;  /* 0x0000000409097221 */ /* 0x004fc60000010000 */
[----:B------:R-:W1:Y:S01]  /*c070*/  SHFL.BFLY PT, R0, R11, 0x1, 0x1f ;  /* 0x0c201f000b007f89 */ /* 0x000e6200000e0000 */
[----:B---3--:R-:W-:-:S03]  /*c080*/  FADD.FTZ R7, R7, R8 ;  /* 0x0000000807077221 */ /* 0x008fc60000010000 */
[----:B------:R-:W2:Y:S01]  /*c090*/  SHFL.BFLY PT, R4, R9, 0x1, 0x1f ;  /* 0x0c201f0009047f89 */ /* 0x000ea200000e0000 */
[----:B----4-:R-:W-:-:S03]  /*c0a0*/  FADD.FTZ R6, R6, R5 ;  /* 0x0000000506067221 */ /* 0x010fc60000010000 */
[----:B------:R-:W3:Y:S04]  /*c0b0*/  SHFL.BFLY PT, R3, R7, 0x1, 0x1f ;  /* 0x0c201f0007037f89 */ /* 0x000ee800000e0000 */
[----:B------:R-:W4:Y:S01]  /*c0c0*/  SHFL.BFLY PT, R5, R6, 0x1, 0x1f ;  /* 0x0c201f0006057f89 */ /* 0x000f2200000e0000 */
[----:B-1----:R-:W-:Y:S01]  /*c0d0*/  FADD.FTZ R11, R11, R0 ;  /* 0x000000000b0b7221 */ /* 0x002fe20000010000 */
[----:B------:R-:W-:Y:S01]  /*c0e0*/  MOV R0, RZ ;  /* 0x000000ff00007202 */ /* 0x000fe20000000f00 */
[----:B--2---:R-:W-:-:S03]  /*c0f0*/  FADD.FTZ R9, R9, R4 ;  /* 0x0000000409097221 */ /* 0x004fc60000010000 */
[----:B------:R-:W-:Y:S02]  /*c100*/  FSETP.NE.FTZ.AND P4, PT, R11, RZ, PT ;  /* 0x000000ff0b00720b */ /* 0x000fe40003f95000 */
[----:B------:R-:W-:Y:S01]  /*c110*/  MOV R4, RZ ;  /* 0x000000ff00047202 */ /* 0x000fe20000000f00 */
[----:B---3--:R-:W-:Y:S01]  /*c120*/  FADD.FTZ R7, R7, R3 ;  /* 0x0000000307077221 */ /* 0x008fe20000010000 */
[----:B------:R-:W-:Y:S02]  /*c130*/  FSETP.NE.FTZ.AND P3, PT, R9, RZ, PT ;  /* 0x000000ff0900720b */ /* 0x000fe40003f75000 */
[----:B------:R-:W-:Y:S01]  /*c140*/  MOV R3, RZ ;  /* 0x000000ff00037202 */ /* 0x000fe20000000f00 */
[----:B----4-:R-:W-:Y:S01]  /*c150*/  FADD.FTZ R6, R5, R6 ;  /* 0x0000000605067221 */ /* 0x010fe20000010000 */
[----:B------:R-:W-:-:S04]  /*c160*/  FSETP.NE.FTZ.AND P2, PT, R7, RZ, PT ;  /* 0x000000ff0700720b */ /* 0x000fc80003f55000 */
[----:B------:R-:W-:Y:S01]  /*c170*/  FSETP.NE.FTZ.AND P1, PT, R6, RZ, PT ;  /* 0x000000ff0600720b */ /* 0x000fe20003f35000 */
[----:B------:R-:W1:Y:S08]  /*c180*/  @P4 MUFU.RCP R0, R11 ;  /* 0x0000000b00004308 */ /* 0x000e700000001000 */
[----:B------:R-:W2:Y:S04]  /*c190*/  @P2 MUFU.RCP R3, R7 ;  /* 0x0000000700032308 */ /* 0x000ea80000001000 */
[----:B------:R-:W-:Y:S01]  /*c1a0*/  @P1 MOV R8, 0x3f317218 ;  /* 0x3f31721800081802 */ /* 0x000fe20000000f00 */
[----:B-1----:R-:W-:-:S03]  /*c1b0*/  FMUL.FTZ R144, R0, R144 ;  /* 0x0000009000907220 */ /* 0x002fc60000410000 */
[----:B------:R-:W1:Y:S01]  /*c1c0*/  @P3 MUFU.RCP R4, R9 ;  /* 0x0000000900043308 */ /* 0x000e620000001000 */
[C---:B------:R-:W-:Y:S02]  /*c1d0*/  FMUL.FTZ R58, R0.reuse, R145 ;  /* 0x00000091003a7220 */ /* 0x040fe40000410000 */
[C---:B------:R-:W-:Y:S02]  /*c1e0*/  FMUL.FTZ R152, R0.reuse, R152 ;  /* 0x0000009800987220 */ /* 0x040fe40000410000 */
[C---:B------:R-:W-:Y:S02]  /*c1f0*/  FMUL.FTZ R153, R0.reuse, R153 ;  /* 0x0000009900997220 */ /* 0x040fe40000410000 */
[C---:B------:R-:W-:Y:S01]  /*c200*/  FMUL.FTZ R156, R0.reuse, R156 ;  /* 0x0000009c009c7220 */ /* 0x040fe20000410000 */
[----:B------:R-:W-:Y:S01]  /*c210*/  @P4 MUFU.LG2 R11, R11 ;  /* 0x0000000b000b4308 */ /* 0x000fe20000000c00 */
[C---:B------:R-:W-:Y:S02]  /*c220*/  FMUL.FTZ R52, R0.reuse, R157 ;  /* 0x0000009d00347220 */ /* 0x040fe40000410000 */
[----:B------:R-:W-:-:S02]  /*c230*/  FMUL.FTZ R168, R0, R168 ;  /* 0x000000a800a87220 */ /* 0x000fc40000410000 */
[C---:B------:R-:W-:Y:S02]  /*c240*/  FMUL.FTZ R169, R0.reuse, R169 ;  /* 0x000000a900a97220 */ /* 0x040fe40000410000 */
[C---:B------:R-:W-:Y:S01]  /*c250*/  FMUL.FTZ R172, R0.reuse, R172 ;  /* 0x000000ac00ac7220 */ /* 0x040fe20000410000 */
[----:B------:R-:W-:Y:S01]  /*c260*/  @P3 MUFU.LG2 R9, R9 ;  /* 0x0000000900093308 */ /* 0x000fe20000000c00 */
[C---:B------:R-:W-:Y:S02]  /*c270*/  FMUL.FTZ R50, R0.reuse, R173 ;  /* 0x000000ad00327220 */ /* 0x040fe40000410000 */
[C---:B------:R-:W-:Y:S02]  /*c280*/  FMUL.FTZ R184, R0.reuse, R184 ;  /* 0x000000b800b87220 */ /* 0x040fe40000410000 */
[C---:B------:R-:W-:Y:S02]  /*c290*/  FMUL.FTZ R46, R0.reuse, R185 ;  /* 0x000000b9002e7220 */ /* 0x040fe40000410000 */
[C---:B------:R-:W-:Y:S01]  /*c2a0*/  FMUL.FTZ R192, R0.reuse, R192 ;  /* 0x000000c000c07220 */ /* 0x040fe20000410000 */
[----:B------:R-:W-:Y:S01]  /*c2b0*/  @P2 MUFU.LG2 R7, R7 ;  /* 0x0000000700072308 */ /* 0x000fe20000000c00 */
        /* <DEDUP_REMOVED lines=18> */
[----:B------:R-:W-:Y:S01]  /*c3e0*/  FMUL.FTZ R129, R0, R129 ;  /* 0x0000008100817220 */ /* 0x000fe20000410000 */
[----:B------:R-:W-:Y:S01]  /*c3f0*/  MOV R0, RZ ;  /* 0x000000ff00007202 */ /* 0x000fe20000000f00 */
[----:B--2---:R-:W-:-:S02]  /*c400*/  FMUL.FTZ R140, R3, R140 ;  /* 0x0000008c038c7220 */ /* 0x004fc40000410000 */
[C---:B------:R-:W-:Y:S02]  /*c410*/  FMUL.FTZ R59, R3.reuse, R141 ;  /* 0x0000008d033b7220 */ /* 0x040fe40000410000 */
[C---:B------:R-:W-:Y:S01]  /*c420*/  FMUL.FTZ R148, R3.reuse, R148 ;  /* 0x0000009403947220 */ /* 0x040fe20000410000 */
[----:B------:R-:W2:Y:S01]  /*c430*/  @P1 MUFU.RCP R0, R6 ;  /* 0x0000000600001308 */ /* 0x000ea20000001000 */
[C---:B------:R-:W-:Y:S02]  /*c440*/  FMUL.FTZ R56, R3.reuse, R149 ;  /* 0x0000009503387220 */ /* 0x040fe40000410000 */
[C---:B------:R-:W-:Y:S02]  /*c450*/  FMUL.FTZ R160, R3.reuse, R160 ;  /* 0x000000a003a07220 */ /* 0x040fe40000410000 */
[C---:B------:R-:W-:Y:S02]  /*c460*/  FMUL.FTZ R55, R3.reuse, R161 ;  /* 0x000000a103377220 */ /* 0x040fe40000410000 */
[C---:B------:R-:W-:Y:S01]  /*c470*/  FMUL.FTZ R164, R3.reuse, R164 ;  /* 0x000000a403a47220 */ /* 0x040fe20000410000 */
[----:B------:R-:W3:Y:S01]  /*c480*/  @P1 MUFU.LG2 R6, R6 ;  /* 0x0000000600061308 */ /* 0x000ee20000000c00 */
        /* <DEDUP_REMOVED lines=25> */
[----:B------:R-:W-:Y:S01]  /*c620*/  @P3 MOV R3, 0x3f317218 ;  /* 0x3f31721800033802 */ /* 0x000fe20000000f00 */
[----:B-1----:R-:W-:-:S02]  /*c630*/  FMUL.FTZ R146, R4, R146 ;  /* 0x0000009204927220 */ /* 0x002fc40000410000 */
        /* <DEDUP_REMOVED lines=32> */
[C---:B--2---:R-:W-:Y:S02]  /*c840*/  FMUL.FTZ R142, R0.reuse, R142 ;  /* 0x0000008e008e7220 */ /* 0x044fe40000410000 */
        /* <DEDUP_REMOVED lines=31> */
[----:B------:R-:W-:Y:S01]  /*ca40*/  @P2 MOV R0, 0x3f317218 ;  /* 0x3f31721800002802 */ /* 0x000fe20000000f00 */
[----:B------:R-:W-:Y:S02]  /*ca50*/  @P3 FMUL.FTZ R5, R3, c[0x0][0x2d0] ;  /* 0x0000b40003053a20 */ /* 0x000fe40000410000 */
[----:B------:R-:W-:Y:S02]  /*ca60*/  @P4 FMUL.FTZ R10, R4, c[0x0][0x2d0] ;  /* 0x0000b400040a4a20 */ /* 0x000fe40000410000 */
[----:B------:R-:W-:-:S02]  /*ca70*/  @P2 FMUL.FTZ R3, R0, c[0x0][0x2d0] ;  /* 0x0000b40000032a20 */ /* 0x000fc40000410000 */
[----:B------:R-:W-:Y:S02]  /*ca80*/  @P4 FMUL.FTZ R11, R11, 0.69314718246459960938 ;  /* 0x3f3172180b0b4820 */ /* 0x000fe40000410000 */
[----:B------:R-:W-:Y:S02]  /*ca90*/  @P3 FMUL.FTZ R9, R9, 0.69314718246459960938 ;  /* 0x3f31721809093820 */ /* 0x000fe40000410000 */
[----:B------:R-:W-:Y:S02]  /*caa0*/  @P2 FMUL.FTZ R7, R7, 0.69314718246459960938 ;  /* 0x3f31721807072820 */ /* 0x000fe40000410000 */
[----:B---3--:R-:W-:Y:S02]  /*cab0*/  @P1 FMUL.FTZ R4, R6, 0.69314718246459960938 ;  /* 0x3f31721806041820 */ /* 0x008fe40000410000 */
[----:B------:R-:W-:Y:S02]  /*cac0*/  @P1 FMUL.FTZ R0, R8, c[0x0][0x2d0] ;  /* 0x0000b40008001a20 */ /* 0x000fe40000410000 */
[----:B------:R-:W-:-:S02]  /*cad0*/  @P4 FFMA.FTZ R62, R10, R137, R11 ;  /* 0x000000890a3e4223 */ /* 0x000fc4000001000b */
[----:B------:R-:W-:Y:S02]  /*cae0*/  @P3 FFMA.FTZ R63, R5, R136, R9 ;  /* 0x00000088053f3223 */ /* 0x000fe40000010009 */
[----:B-----5:R-:W-:Y:S02]  /*caf0*/  @P2 FFMA.FTZ R64, R3, R135, R7 ;  /* 0x0000008703402223 */ /* 0x020fe40000010007 */
[----:B------:R-:W-:Y:S02]  /*cb00*/  @P1 FFMA.FTZ R65, R0, R2, R4 ;  /* 0x0000000200411223 */ /* 0x000fe40000010004 */
.L_x_673:
        /* <DEDUP_REMOVED lines=62> */
[----:B------:R-:W-:Y:S01]  /*cef0*/  STS [R0+0x80], R58 ;  /* 0x0000803a00007388 */ /* 0x000fe20000000800 */
[----:B------:R-:W-:-:S02]  /*cf00*/  F2FP.BF16.PACK_AB R202, R203, R202 ;  /* 0x000000cacbca723e */ /* 0x000fc400000010ff */
[----:B------:R-:W-:Y:S01]  /*cf10*/  F2FP.BF16.PACK_AB R39, R39, R68 ;  /* 0x000000442727723e */ /* 0x000fe200000010ff */
[----:B------:R-:W-:Y:S01]  /*cf20*/  STS [R0+0x480], R57 ;  /* 0x0004803900007388 */ /* 0x000fe20000000800 */
[----:B------:R-:W-:Y:S02]  /*cf30*/  F2FP.BF16.PACK_AB R38, R38, R70 ;  /* 0x000000462626723e */ /* 0x000fe400000010ff */
[----:B------:R-:W-:Y:S01]  /*cf40*/  F2FP.BF16.PACK_AB R36, R36, R80 ;  /* 0x000000502424723e */ /* 0x000fe200000010ff */
[----:B------:R1:W-:Y:S01]  /*cf50*/  STS [R2], R7 ;  /* 0x0000000702007388 */ /* 0x0003e20000000800 */
        /* <DEDUP_REMOVED lines=18> */
[----:B-1----:R-:W-:Y:S01]  /*d080*/  IMAD.MOV.U32 R7, RZ, RZ, 0x40 ;  /* 0x00000040ff077424 */ /* 0x002fe200078e00ff */
[----:B------:R-:W-:Y:S02]  /*d090*/  F2FP.BF16.PACK_AB R25, R25, R94 ;  /* 0x0000005e1919723e */ /* 0x000fe400000010ff */
[----:B------:R-:W-:Y:S01]  /*d0a0*/  STS [R3+0x480], R51 ;  /* 0x0004803303007388 */ /* 0x000fe20000000800 */
[----:B------:R-:W-:-:S02]  /*d0b0*/  F2FP.BF16.PACK_AB R24, R24, R100 ;  /* 0x000000641818723e */ /* 0x000fc400000010ff */
[----:B------:R-:W-:Y:S01]  /*d0c0*/  SEL R7, R7, 0xffffffc0, !P2 ;  /* 0xffffffc007077807 */ /* 0x000fe20005000000 */
[----:B------:R1:W-:Y:S01]  /*d0d0*/  STS [R4+0x400], R6 ;  /* 0x0004000604007388 */ /* 0x0003e20000000800 */
        /* <DEDUP_REMOVED lines=17> */
[----:B-1----:R-:W-:Y:S01]  /*d1f0*/  IMAD.IADD R6, R0, 0x1, R7 ;  /* 0x0000000100067824 */ /* 0x002fe200078e0207 */
[----:B------:R-:W-:Y:S02]  /*d200*/  F2FP.BF16.PACK_AB R16, R16, R122 ;  /* 0x0000007a1010723e */ /* 0x000fe400000010ff */
[----:B------:R-:W-:Y:S01]  /*d210*/  F2FP.BF16.PACK_AB R15, R15, R124 ;  /* 0x0000007c0f0f723e */ /* 0x000fe200000010ff */
[----:B---3--:R-:W-:Y:S01]  /*d220*/  IMAD.IADD R8, R7, 0x1, R2 ;  /* 0x0000000107087824 */ /* 0x008fe200078e0202 */
[----:B------:R-:W-:Y:S01]  /*d230*/  STS [R6+0x80], R50 ;  /* 0x0000803206007388 */ /* 0x000fe20000000800 */
[----:B------:R-:W-:Y:S02]  /*d240*/  F2FP.BF16.PACK_AB R14, R14, R126 ;  /* 0x0000007e0e0e723e */ /* 0x000fe400000010ff */
[----:B------:R-:W-:Y:S01]  /*d250*/  ISETP.NE.U32.AND P1, PT, RZ, c[0x0][0x500], PT ;  /* 0x00014000ff007a0c */ /* 0x000fe20003f25070 */
[----:B------:R-:W-:Y:S01]  /*d260*/  STS [R6+0x480], R49 ;  /* 0x0004803106007388 */ /* 0x000fe20000000800 */
[----:B------:R-:W-:-:S02]  /*d270*/  ISETP.NE.U32.AND P0, PT, RZ, c[0x0][0x508], PT ;  /* 0x00014200ff007a0c */ /* 0x000fc40003f05070 */
[----:B------:R-:W-:Y:S01]  /*d280*/  ISETP.NE.AND.EX P1, PT, RZ, c[0x0][0x504], PT, P1 ;  /* 0x00014100ff007a0c */ /* 0x000fe20003f25310 */
[----:B------:R1:W-:Y:S01]  /*d290*/  STS [R8+0x400], R5 ;  /* 0x0004000508007388 */ /* 0x0003e20000000800 */
[----:B------:R-:W-:-:S03]  /*d2a0*/  ISETP.NE.AND.EX P0, PT, RZ, c[0x0][0x50c], PT, P0 ;  /* 0x00014300ff007a0c */ /* 0x000fc60003f05300 */
[----:B------:R-:W-:Y:S04]  /*d2b0*/  STS [R8], R46 ;  /* 0x0000002e08007388 */ /* 0x000fe80000000800 */
[----:B------:R-:W-:Y:S04]  /*d2c0*/  STS [R6+0x2080], R48 ;  /* 0x0020803006007388 */ /* 0x000fe80000000800 */
[----:B------:R-:W-:Y:S04]  /*d2d0*/  STS [R6+0x2480], R178 ;  /* 0x002480b206007388 */ /* 0x000fe80000000800 */
[----:B------:R-:W-:Y:S04]  /*d2e0*/  STS [R8+0x2000], R47 ;  /* 0x0020002f08007388 */ /* 0x000fe80000000800 */
[----:B------:R-:W-:Y:S01]  /*d2f0*/  STS [R8+0x2400], R182 ;  /* 0x002400b608007388 */ /* 0x000fe20000000800 */
[----:B-1----:R-:W-:-:S02]  /*d300*/  IMAD.IADD R5, R7, 0x1, R3 ;  /* 0x0000000107057824 */ /* 0x002fc400078e0203 */
        /* <DEDUP_REMOVED lines=22> */
[----:B------:R-:W-:Y:S01]  /*d470*/  STS [R3+0x6480], R29 ;  /* 0x0064801d03007388 */ /* 0x000fe20000000800 */
[----:B-1----:R-:W-:-:S03]  /*d480*/  IMAD.MOV.U32 R2, RZ, RZ, 0x4 ;  /* 0x00000004ff027424 */ /* 0x002fc600078e00ff */
        /* <DEDUP_REMOVED lines=14> */
[----:B------:R1:W-:Y:S04]  /*d570*/  STS [R5+0x6080], R11 ;  /* 0x0060800b05007388 */ /* 0x0003e80000000800 */
[----:B------:R1:W-:Y:S04]  /*d580*/  STS [R5+0x6480], R16 ;  /* 0x0064801005007388 */ /* 0x0003e80000000800 */
[----:B------:R1:W-:Y:S04]  /*d590*/  STS [R7+0x6000], R15 ;  /* 0x0060000f07007388 */ /* 0x0003e80000000800 */
[----:B------:R1:W-:Y:S01]  /*d5a0*/  STS [R7+0x6400], R14 ;  /* 0x0064000e07007388 */ /* 0x0003e20000000800 */
[----:B--2---:R-:W-:-:S03]  /*d5b0*/  IMAD.WIDE R8, R69, R2, c[0x0][0x500] ;  /* 0x0001400045087625 */ /* 0x004fc600078e0202 */
[----:B------:R-:W-:Y:S06]  /*d5c0*/  BAR.SYNC.DEFER_BLOCKING 0x1, 0x80 ;  /* 0x0042000000007b1d */ /* 0x000fec0000010000 */
[----:B------:R-:W2:Y:S01]  /*d5d0*/  @P1 LDG.E R0, [R8.64] ;  /* 0x0000001008001981 */ /* 0x000ea2000c1e1900 */
[----:B------:R-:W-:Y:S02]  /*d5e0*/  IMAD.MOV.U32 R20, RZ, RZ, c[0x0][0x388] ;  /* 0x0000e200ff147624 */ /* 0x000fe400078e00ff */
[----:B------:R-:W-:-:S05]  /*d5f0*/  @P0 IMAD.WIDE R2, R69, R2, c[0x0][0x508] ;  /* 0x0001420045020625 */ /* 0x000fca00078e0202 */
[----:B------:R3:W5:Y:S02]  /*d600*/  @P0 LDG.E R20, [R2.64] ;  /* 0x0000001002140981 */ /* 0x000764000c1e1900 */
[----:B---3--:R-:W-:Y:S02]  /*d610*/  CS2R R2, SRZ ;  /* 0x0000000000027805 */ /* 0x008fe4000001ff00 */
[--C-:B--2---:R-:W-:Y:S01]  /*d620*/  @P1 SHF.R.S32.HI R3, RZ, 0x1f, R0.reuse ;  /* 0x0000001fff031819 */ /* 0x104fe20000011400 */
[----:B------:R-:W-:Y:S01]  /*d630*/  @P1 IMAD.MOV.U32 R2, RZ, RZ, R0 ;  /* 0x000000ffff021224 */ /* 0x000fe200078e0000 */
[----:B------:R-:W-:Y:S05]  /*d640*/  @P0 BRA `(.L_x_692) ;  /* 0x0000004000000947 */ /* 0x000fea0003800000 */
[----:B-1----:R-:W-:Y:S05]  /*d650*/  @!P1 BRA `(.L_x_692) ;  /* 0x0000003000009947 */ /* 0x002fea0003800000 */
[----:B------:R-:W2:Y:S04]  /*d660*/  LDG.E R4, [R8.64] ;  /* 0x0000001008047981 */ /* 0x000ea8000c1e1900 */
[----:B------:R-:W2:Y:S02]  /*d670*/  LDG.E R0, [R8.64+0x4] ;  /* 0x0000041008007981 */ /* 0x000ea4000c1e1900 */
[----:B--2--5:R-:W-:-:S02]  /*d680*/  IADD3 R20, -R4, R0, RZ ;  /* 0x0000000004147210 */ /* 0x024fc40007ffe1ff */
.L_x_692:
[----:B-1----:R-:W-:Y:S01]  /*d690*/  LOP3.LUT R0, R61, 0xffffffe0, RZ, 0xc0, !PT ;  /* 0xffffffe03d007812 */ /* 0x002fe200078ec0ff */
[----:B------:R-:W-:Y:S01]  /*d6a0*/  IMAD.MOV.U32 R6, RZ, RZ, c[0x0][0x4e8] ;  /* 0x00013a00ff067624 */ /* 0x000fe200078e00ff */
[----:B------:R-:W-:Y:S01]  /*d6b0*/  SHF.R.S32.HI R5, RZ, 0x1f, R60 ;  /* 0x0000001fff057819 */ /* 0x000fe2000001143c */
[----:B------:R-:W1:Y:S01]  /*d6c0*/  S2R R23, SR_CTAID.X ;  /* 0x0000000000177919 */ /* 0x000e620000002500 */
[----:B------:R-:W-:Y:S01]  /*d6d0*/  LEA.HI R4, R32, R32, RZ, 0x1 ;  /* 0x0000002020047211 */ /* 0x000fe200078f08ff */
[----:B------:R-:W-:Y:S01]  /*d6e0*/  IMAD.IADD R0, R67, 0x1, -R0 ;  /* 0x0000000143007824 */ /* 0x000fe200078e0a00 */
[----:B------:R-:W-:Y:S01]  /*d6f0*/  LEA.HI R5, R5, R60, RZ, 0x2 ;  /* 0x0000003c05057211 */ /* 0x000fe200078f10ff */
[----:B------:R-:W2:Y:S01]  /*d700*/  S2R R13, SR_CTAID.Y ;  /* 0x00000000000d7919 */ /* 0x000ea20000002600 */
[----:B------:R-:W-:Y:S01]  /*d710*/  ISETP.NE.AND P2, PT, R6, 0x1, PT ;  /* 0x000000010600780c */ /* 0x000fe20003f45270 */
[----:B-----5:R-:W-:Y:S01]  /*d720*/  IMAD R20, R20, c[0x0][0x4e8], RZ ;  /* 0x00013a0014147a24 */ /* 0x020fe200078e02ff */
[----:B------:R-:W-:Y:S01]  /*d730*/  SHF.R.S32.HI R8, RZ, 0x1f, R0 ;  /* 0x0000001fff087819 */ /* 0x000fe20000011400 */
[----:B------:R-:W-:Y:S01]  /*d740*/  BSSY B0, `(.L_x_693) ;  /* 0x000008c000007945 */ /* 0x000fe20003800000 */
[C---:B------:R-:W-:Y:S01]  /*d750*/  LOP3.LUT R6, R4.reuse, 0x1ffffffe, RZ, 0xc0, !PT ;  /* 0x1ffffffe04067812 */ /* 0x040fe200078ec0ff */
[----:B------:R-:W-:Y:S01]  /*d760*/  IMAD.SHL.U32 R4, R4, 0x20, RZ ;  /* 0x0000002004047824 */ /* 0x000fe200078e00ff */
[----:B------:R-:W-:-:S02]  /*d770*/  LOP3.LUT R7, R5, 0xffffffc, RZ, 0xc0, !PT ;  /* 0x0ffffffc05077812 */ /* 0x000fc400078ec0ff */
[----:B------:R-:W-:Y:S02]  /*d780*/  LEA.HI R5, R8, R0, RZ, 0x2 ;  /* 0x0000000008057211 */ /* 0x000fe400078f10ff */
[----:B------:R-:W-:Y:S01]  /*d790*/  IADD3 R6, R32, -R6, RZ ;  /* 0x8000000620067210 */ /* 0x000fe20007ffe0ff */
[----:B------:R-:W-:Y:S01]  /*d7a0*/  IMAD.IADD R7, R60, 0x1, -R7 ;  /* 0x000000013c077824 */ /* 0x000fe200078e0a07 */
[----:B------:R-:W-:Y:S02]  /*d7b0*/  LOP3.LUT R4, R4, 0xffffffc0, RZ, 0xc0, !PT ;  /* 0xffffffc004047812 */ /* 0x000fe400078ec0ff */
[----:B------:R-:W-:Y:S02]  /*d7c0*/  SHF.R.S32.HI R5, RZ, 0x2, R5 ;  /* 0x00000002ff057819 */ /* 0x000fe40000011405 */
[----:B------:R-:W-:Y:S01]  /*d7d0*/  LOP3.LUT P0, RZ, R0, 0x3, RZ, 0xc0, !PT ;  /* 0x0000000300ff7812 */ /* 0x000fe2000780c0ff */
[----:B------:R-:W-:Y:S01]  /*d7e0*/  IMAD R0, R6, 0x8, R4 ;  /* 0x0000000806007824 */ /* 0x000fe200078e0204 */
[-C--:B------:R-:W-:Y:S01]  /*d7f0*/  LEA.HI R19, R66, R67.reuse, RZ, 0x3 ;  /* 0x0000004342137211 */ /* 0x080fe200078f18ff */
[----:B------:R-:W-:Y:S01]  /*d800*/  IMAD R17, R7, 0x10, R5 ;  /* 0x0000001007117824 */ /* 0x000fe200078e0205 */
[----:B------:R-:W-:Y:S01]  /*d810*/  SEL R18, R69, RZ, !P1 ;  /* 0x000000ff45127207 */ /* 0x000fe20004800000 */
[----:B------:R-:W-:Y:S01]  /*d820*/  IMAD R6, R3, c[0x0][0x3a0], RZ ;  /* 0x0000e80003067a24 */ /* 0x000fe200078e02ff */
[----:B------:R-:W-:Y:S01]  /*d830*/  LOP3.LUT R4, R19, 0xfffffff8, RZ, 0xc0, !PT ;  /* 0xfffffff813047812 */ /* 0x000fe200078ec0ff */
[----:B------:R-:W-:Y:S01]  /*d840*/  IMAD.IADD R0, R17, 0x1, R0 ;  /* 0x0000000111007824 */ /* 0x000fe200078e0200 */
[----:B--2---:R-:W-:Y:S01]  /*d850*/  SHF.R.S32.HI R7, RZ, 0x1f, R13 ;  /* 0x0000001fff077819 */ /* 0x004fe2000001140d */
[----:B------:R-:W-:Y:S01]  /*d860*/  IMAD R6, R2, c[0x0][0x3a4], R6 ;  /* 0x0000e90002067a24 */ /* 0x000fe200078e0206 */
[-C--:B------:R-:W-:Y:S01]  /*d870*/  IADD3 R12, -R4, R67.reuse, RZ ;  /* 0x00000043040c7210 */ /* 0x080fe20007ffe1ff */
[----:B-1----:R-:W-:Y:S01]  /*d880*/  IMAD R8, R23, 0x80, R0 ;  /* 0x0000008017087824 */ /* 0x002fe200078e0200 */
[----:B------:R-:W-:Y:S01]  /*d890*/  SHF.R.S32.HI R19, RZ, 0x3, R19 ;  /* 0x00000003ff137819 */ /* 0x000fe20000011413 */
[----:B------:R-:W-:Y:S01]  /*d8a0*/  IMAD.WIDE.U32 R4, R2, c[0x0][0x3a0], RZ ;  /* 0x0000e80002047a25 */ /* 0x000fe200078e00ff */
[----:B------:R-:W-:-:S03]  /*d8b0*/  LEA.HI R22, R66, R67, RZ, 0x6 ;  /* 0x0000004342167211 */ /* 0x000fc600078f30ff */
[----:B------:R-:W-:-:S04]  /*d8c0*/  @P2 IMAD.HI.U32 R0, R8, c[0x0][0x4ec], RZ ;  /* 0x00013b0008002a27 */ /* 0x000fc800078e00ff */
[----:B------:R-:W-:Y:S01]  /*d8d0*/  IMAD.WIDE.U32 R10, R13, c[0x0][0x490], R2 ;  /* 0x000124000d0a7a25 */ /* 0x000fe200078e0002 */
[----:B------:R-:W-:-:S03]  /*d8e0*/  IADD3 R3, R5, R6, RZ ;  /* 0x0000000605037210 */ /* 0x000fc60007ffe0ff */
[----:B------:R-:W-:Y:S02]  /*d8f0*/  IMAD R5, R7, c[0x0][0x490], RZ ;  /* 0x0001240007057a24 */ /* 0x000fe400078e02ff */
[----:B------:R-:W-:Y:S01]  /*d900*/  IMAD.MOV.U32 R9, RZ, RZ, R8 ;  /* 0x000000ffff097224 */ /* 0x000fe200078e0008 */
[----:B------:R-:W-:Y:S01]  /*d910*/  @P2 SHF.R.U32.HI R9, RZ, c[0x0][0x4f0], R0 ;  /* 0x00013c00ff092a19 */ /* 0x000fe20000011600 */
[----:B------:R-:W-:Y:S01]  /*d920*/  IMAD R5, R13, c[0x0][0x494], R5 ;  /* 0x000125000d057a24 */ /* 0x000fe200078e0205 */
[----:B------:R-:W-:Y:S01]  /*d930*/  SHF.R.S32.HI R0, RZ, 0x1f, R69 ;  /* 0x0000001fff007819 */ /* 0x000fe20000011445 */
[----:B------:R-:W-:Y:S02]  /*d940*/  IMAD.MOV.U32 R2, RZ, RZ, R4 ;  /* 0x000000ffff027224 */ /* 0x000fe400078e0004 */
[----:B------:R-:W-:Y:S01]  /*d950*/  IMAD R16, R7, c[0x0][0x3e8], RZ ;  /* 0x0000fa0007107a24 */ /* 0x000fe200078e02ff */
[----:B------:R-:W-:Y:S01]  /*d960*/  SEL R14, R0, RZ, !P1 ;  /* 0x000000ff000e7207 */ /* 0x000fe20004800000 */
[----:B------:R-:W-:Y:S01]  /*d970*/  IMAD.WIDE.U32 R6, R13, c[0x0][0x3e8], R2 ;  /* 0x0000fa000d067a25 */ /* 0x000fe200078e0002 */
[----:B------:R-:W-:-:S02]  /*d980*/  IADD3 R5, R11, R5, RZ ;  /* 0x000000050b057210 */ /* 0x000fc40007ffe0ff */
[----:B------:R-:W-:Y:S01]  /*d990*/  SHF.L.U32 R11, R19, 0x6, RZ ;  /* 0x00000006130b7819 */ /* 0x000fe200000006ff */
[----:B------:R-:W-:Y:S02]  /*d9a0*/  IMAD.MOV R0, RZ, RZ, -R9 ;  /* 0x000000ffff007224 */ /* 0x000fe400078e0a09 */
[----:B------:R-:W-:Y:S02]  /*d9b0*/  IMAD R2, R12, 0x10, R19 ;  /* 0x000000100c027824 */ /* 0x000fe400078e0213 */
[----:B------:R-:W-:Y:S02]  /*d9c0*/  IMAD R3, R14, c[0x0][0x498], RZ ;  /* 0x000126000e037a24 */ /* 0x000fe400078e02ff */
[----:B------:R-:W-:Y:S02]  /*d9d0*/  IMAD.MOV.U32 R4, RZ, RZ, R10 ;  /* 0x000000ffff047224 */ /* 0x000fe400078e000a */
[----:B------:R-:W-:Y:S01]  /*d9e0*/  IMAD R10, R0, c[0x0][0x4e8], R8 ;  /* 0x00013a00000a7a24 */ /* 0x000fe200078e0208 */
[----:B------:R-:W-:Y:S01]  /*d9f0*/  LOP3.LUT R0, R11, 0x1c0, RZ, 0xc0, !PT ;  /* 0x000001c00b007812 */ /* 0x000fe200078ec0ff */
[C---:B------:R-:W-:Y:S01]  /*da00*/  IMAD R15, R18.reuse, c[0x0][0x49c], R3 ;  /* 0x00012700120f7a24 */ /* 0x040fe200078e0203 */
[----:B------:R-:W-:Y:S01]  /*da10*/  LEA R11, R23, R2, 0x7 ;  /* 0x00000002170b7211 */ /* 0x000fe200078e38ff */
[----:B------:R-:W-:Y:S01]  /*da20*/  IMAD R16, R13, c[0x0][0x3ec], R16 ;  /* 0x0000fb000d107a24 */ /* 0x000fe200078e0210 */
[----:B------:R-:W-:Y:S01]  /*da30*/  SHF.R.U32.HI R13, RZ, 0x3, R0 ;  /* 0x00000003ff0d7819 */ /* 0x000fe20000011600 */
[----:B------:R-:W-:-:S04]  /*da40*/  IMAD.WIDE.U32 R2, R18, c[0x0][0x498], R4 ;  /* 0x0001260012027a25 */ /* 0x000fc800078e0004 */
[----:B------:R-:W-:Y:S01]  /*da50*/  IMAD.SHL.U32 R8, R12, 0x8, RZ ;  /* 0x000000080c087824 */ /* 0x000fe200078e00ff */
[----:B------:R-:W-:Y:S01]  /*da60*/  SHF.R.S32.HI R12, RZ, 0x1f, R9 ;  /* 0x0000001fff0c7819 */ /* 0x000fe20000011409 */
[----:B------:R-:W-:Y:S01]  /*da70*/  IMAD.IADD R5, R7, 0x1, R16 ;  /* 0x0000000107057824 */ /* 0x000fe200078e0210 */
[----:B------:R-:W-:Y:S01]  /*da80*/  IADD3 R2, P1, R9, R2, RZ ;  /* 0x0000000209027210 */ /* 0x000fe20007f3e0ff */
[----:B------:R-:W-:Y:S01]  /*da90*/  IMAD.MOV.U32 R16, RZ, RZ, R11 ;  /* 0x000000ffff107224 */ /* 0x000fe200078e000b */
[----:B------:R-:W-:Y:S01]  /*daa0*/  SHF.R.S32.HI R7, RZ, 0x1f, R10 ;  /* 0x0000001fff077819 */ /* 0x000fe2000001140a */
[----:B------:R-:W-:Y:S01]  /*dab0*/  IMAD R17, R23, 0x80, R17 ;  /* 0x0000008017117824 */ /* 0x000fe200078e0211 */
[----:B------:R-:W-:Y:S02]  /*dac0*/  IADD3.X R3, R12, R3, R15, P1, !PT ;  /* 0x000000030c037210 */ /* 0x000fe40000ffe40f */
[----:B------:R-:W-:Y:S01]  /*dad0*/  LOP3.LUT R4, R0, 0x38, R8, 0xf8, !PT ;  /* 0x0000003800047812 */ /* 0x000fe200078ef808 */
[----:B------:R-:W-:Y:S01]  /*dae0*/  IMAD R7, R7, c[0x0][0x488], RZ ;  /* 0x0001220007077a24 */ /* 0x000fe200078e02ff */
[----:B------:R-:W-:Y:S01]  /*daf0*/  IADD3 R9, R17, 0x8, RZ ;  /* 0x0000000811097810 */ /* 0x000fe20007ffe0ff */
[----:B------:R-:W-:Y:S01]  /*db00*/  @P2 IMAD.HI.U32 R0, R11, c[0x0][0x4ec], RZ ;  /* 0x00013b000b002a27 */ /* 0x000fe200078e00ff */
[----:B------:R-:W-:-:S02]  /*db10*/  LOP3.LUT R21, R4, R13, RZ, 0x3c, !PT ;  /* 0x0000000d04157212 */ /* 0x000fc400078e3cff */
[----:B------:R-:W-:Y:S01]  /*db20*/  MOV R4, R6 ;  /* 0x0000000600047202 */ /* 0x000fe20000000f00 */
[C---:B------:R-:W-:Y:S01]  /*db30*/  IMAD.WIDE.U32 R2, R10.reuse, c[0x0][0x488], R2 ;  /* 0x000122000a027a25 */ /* 0x040fe200078e0002 */
[----:B------:R-:W-:Y:S02]  /*db40*/  @P2 SHF.R.U32.HI R16, RZ, c[0x0][0x4f0], R0 ;  /* 0x00013c00ff102a19 */ /* 0x000fe40000011600 */
[-C--:B------:R-:W-:Y:S01]  /*db50*/  ISETP.GE.OR P2, PT, R9, R20.reuse, P0 ;  /* 0x000000140900720c */ /* 0x080fe20000746670 */
[----:B------:R-:W-:Y:S01]  /*db60*/  IMAD R7, R10, c[0x0][0x48c], R7 ;  /* 0x000123000a077a24 */ /* 0x000fe200078e0207 */
[----:B------:R-:W-:Y:S01]  /*db70*/  LEA R0, P1, R2, c[0x0][0x450], 0x2 ;  /* 0x0001140002007a11 */ /* 0x000fe200078210ff */
[----:B------:R-:W-:Y:S01]  /*db80*/  IMAD R6, R14, c[0x0][0x3f0], RZ ;  /* 0x0000fc000e067a24 */ /* 0x000fe200078e02ff */
[----:B------:R-:W-:Y:S01]  /*db90*/  ISETP.GE.OR P3, PT, R17, R20, P0 ;  /* 0x000000141100720c */ /* 0x000fe20000766670 */
[----:B------:R-:W-:Y:S01]  /*dba0*/  IMAD.MOV R10, RZ, RZ, -R16 ;  /* 0x000000ffff0a7224 */ /* 0x000fe200078e0a10 */
[----:B------:R-:W-:Y:S01]  /*dbb0*/  IADD3 R7, R3, R7, RZ ;  /* 0x0000000703077210 */ /* 0x000fe20007ffe0ff */
[C---:B------:R-:W-:Y:S01]  /*dbc0*/  IMAD R3, R18.reuse, c[0x0][0x3f4], R6 ;  /* 0x0000fd0012037a24 */ /* 0x040fe200078e0206 */
[----:B------:R-:W-:Y:S01]  /*dbd0*/  SHF.R.S32.HI R6, RZ, 0x1f, R16 ;  /* 0x0000001fff067819 */ /* 0x000fe20000011410 */
[----:B------:R-:W-:Y:S01]  /*dbe0*/  IMAD.WIDE.U32 R4, R18, c[0x0][0x3f0], R4 ;  /* 0x0000fc0012047a25 */ /* 0x000fe200078e0004 */
[----:B------:R-:W-:Y:S01]  /*dbf0*/  LEA.HI.X R2, R2, c[0x0][0x454], R7, 0x2, P1 ;  /* 0x0001150002027a11 */ /* 0x000fe200008f1407 */
[----:B------:R-:W-:Y:S02]  /*dc00*/  SHFL.IDX PT, R12, R0, RZ, 0x1c1f ;  /* 0x001c1fff000c7589 */ /* 0x000fe400000e0000 */
[----:B------:R-:W-:-:S02]  /*dc10*/  IMAD R9, R10, c[0x0][0x4e8], R11 ;  /* 0x00013a000a097a24 */ /* 0x000fc400078e020b */
[----:B------:R-:W1:Y:S01]  /*dc20*/  SHFL.IDX PT, R13, R2, RZ, 0x1c1f ;  /* 0x001c1fff020d7589 */ /* 0x000e6200000e0000 */
[----:B------:R-:W-:Y:S02]  /*dc30*/  IMAD.IADD R3, R5, 0x1, R3 ;  /* 0x0000000105037824 */ /* 0x000fe400078e0203 */
[----:B------:R-:W-:Y:S01]  /*dc40*/  IMAD R5, R6, c[0x0][0x3e0], RZ ;  /* 0x0000f80006057a24 */ /* 0x000fe200078e02ff */
[----:B------:R-:W-:Y:S03]  /*dc50*/  SHFL.IDX PT, R10, R0, 0x1, 0x1c1f ;  /* 0x003c1f00000a7f89 */ /* 0x000fe600000e0000 */
[----:B------:R-:W-:Y:S01]  /*dc60*/  IMAD R18, R16, c[0x0][0x3e4], R5 ;  /* 0x0000f90010127a24 */ /* 0x000fe200078e0205 */
[----:B------:R-:W2:Y:S01]  /*dc70*/  SHFL.IDX PT, R11, R2, 0x1, 0x1c1f ;  /* 0x003c1f00020b7f89 */ /* 0x000ea200000e0000 */
[----:B------:R-:W-:-:S03]  /*dc80*/  SHF.L.U32 R5, R22, 0x3, RZ ;  /* 0x0000000316057819 */ /* 0x000fc600000006ff */
[----:B------:R-:W-:Y:S01]  /*dc90*/  SHFL.IDX PT, R14, R0, 0x2, 0x1c1f ;  /* 0x005c1f00000e7f89 */ /* 0x000fe200000e0000 */
[----:B------:R-:W-:-:S03]  /*dca0*/  LOP3.LUT R5, R21, 0x7ffffe00, R5, 0xf8, !PT ;  /* 0x7ffffe0015057812 */ /* 0x000fc600078ef805 */
[----:B------:R-:W3:Y:S04]  /*dcb0*/  SHFL.IDX PT, R15, R2, 0x2, 0x1c1f ;  /* 0x005c1f00020f7f89 */ /* 0x000ee800000e0000 */
[----:B------:R4:W-:Y:S04]  /*dcc0*/  SHFL.IDX PT, R6, R0, 0x3, 0x1c1f ;  /* 0x007c1f0000067f89 */ /* 0x0009e800000e0000 */
[----:B------:R3:W3:Y:S04]  /*dcd0*/  SHFL.IDX PT, R7, R2, 0x3, 0x1c1f ;  /* 0x007c1f0002077f89 */ /* 0x0006e800000e0000 */
[----:B-1----:R-:W-:Y:S04]  /*dce0*/  @!P3 ST.E [R12.64], R62 ;  /* 0x0000003e0c00b985 */ /* 0x002fe8000c101910 */
[----:B--2---:R-:W-:Y:S01]  /*dcf0*/  @!P2 ST.E [R10.64], R63 ;  /* 0x0000003f0a00a985 */ /* 0x004fe2000c101910 */
[----:B----4-:R-:W-:Y:S01]  /*dd00*/  SHF.R.S32.HI R0, RZ, 0x1f, R9 ;  /* 0x0000001fff007819 */ /* 0x010fe20000011409 */
[----:B---3--:R-:W-:Y:S01]  /*dd10*/  IMAD.MOV.U32 R2, RZ, RZ, R4 ;  /* 0x000000ffff027224 */ /* 0x008fe200078e0004 */
[----:B------:R-:W-:-:S03]  /*dd20*/  IADD3 R4, R17, 0x40, RZ ;  /* 0x0000004011047810 */ /* 0x000fc60007ffe0ff */
[----:B------:R-:W-:Y:S01]  /*dd30*/  IMAD R0, R0, c[0x0][0x3d8], RZ ;  /* 0x0000f60000007a24 */ /* 0x000fe200078e02ff */
[----:B------:R-:W-:Y:S01]  /*dd40*/  IADD3 R17, R17, 0x48, RZ ;  /* 0x0000004811117810 */ /* 0x000fe20007ffe0ff */
[----:B------:R-:W-:Y:S01]  /*dd50*/  IMAD.WIDE.U32 R2, R16, c[0x0][0x3e0], R2 ;  /* 0x0000f80010027a25 */ /* 0x000fe200078e0002 */
[-C--:B------:R-:W-:Y:S02]  /*dd60*/  ISETP.GE.OR P1, PT, R4, R20.reuse, P0 ;  /* 0x000000140400720c */ /* 0x080fe40000726670 */
[----:B------:R-:W-:Y:S01]  /*dd70*/  ISETP.GE.OR P0, PT, R17, R20, P0 ;  /* 0x000000141100720c */ /* 0x000fe20000706670 */
[----:B------:R-:W-:Y:S02]  /*dd80*/  IMAD R4, R9, c[0x0][0x3dc], R0 ;  /* 0x0000f70009047a24 */ /* 0x000fe400078e0200 */
[----:B------:R-:W-:Y:S02]  /*dd90*/  IMAD.SHL.U32 R0, R5, 0x2, RZ ;  /* 0x0000000205007824 */ /* 0x000fe400078e00ff */
[----:B------:R-:W-:-:S04]  /*dda0*/  IMAD.IADD R3, R3, 0x1, R18 ;  /* 0x0000000103037824 */ /* 0x000fc800078e0212 */
[----:B------:R-:W-:Y:S02]  /*ddb0*/  IMAD.WIDE.U32 R2, R9, c[0x0][0x3d8], R2 ;  /* 0x0000f60009027a25 */ /* 0x000fe400078e0002 */
[----:B------:R-:W-:Y:S03]  /*ddc0*/  @!P1 ST.E [R14.64], R64 ;  /* 0x000000400e009985 */ /* 0x000fe6000c101910 */
[----:B------:R-:W-:Y:S01]  /*ddd0*/  IADD3 R3, R3, R4, RZ ;  /* 0x0000000403037210 */ /* 0x000fe20007ffe0ff */
[----:B------:R1:W-:Y:S01]  /*dde0*/  @!P0 ST.E [R6.64], R65 ;  /* 0x0000004106008985 */ /* 0x0003e2000c101910 */
[----:B------:R-:W-:-:S03]  /*ddf0*/  LEA R9, P0, R2, c[0x0][0x380], 0x1 ;  /* 0x0000e00002097a11 */ /* 0x000fc600078008ff */
[----:B------:R2:W3:Y:S04]  /*de00*/  LDS.128 R28, [R0+0x880] ;  /* 0x00088000001c7984 */ /* 0x0004e80000000c00 */
[----:B------:R2:W4:Y:S04]  /*de10*/  LDS.128 R36, [R0+0x1080] ;  /* 0x0010800000247984 */ /* 0x0005280000000c00 */
[----:B------:R2:W2:Y:S04]  /*de20*/  LDS.128 R44, [R0+0x1880] ;  /* 0x00188000002c7984 */ /* 0x0004a80000000c00 */
[----:B------:R2:W2:Y:S04]  /*de30*/  LDS.128 R52, [R0+0x2080] ;  /* 0x0020800000347984 */ /* 0x0004a80000000c00 */
[----:B------:R2:W2:Y:S04]  /*de40*/  LDS.128 R60, [R0+0x2880] ;  /* 0x00288000003c7984 */ /* 0x0004a80000000c00 */
[----:B------:R2:W2:Y:S01]  /*de50*/  LDS.128 R68, [R0+0x3080] ;  /* 0x0030800000447984 */ /* 0x0004a20000000c00 */
[----:B-1----:R-:W-:-:S03]  /*de60*/  IMAD R6, R23, 0x80, R19 ;  /* 0x0000008017067824 */ /* 0x002fc600078e0213 */
[----:B------:R1:W1:Y:S01]  /*de70*/  LDS.128 R72, [R0+0x3880] ;  /* 0x0038800000487984 */ /* 0x0002620000000c00 */
[----:B------:R-:W-:-:S03]  /*de80*/  LEA.HI.X R7, R2, c[0x0][0x384], R3, 0x1, P0 ;  /* 0x0000e10002077a11 */ /* 0x000fc600000f0c03 */
[----:B------:R1:W1:Y:S01]  /*de90*/  LDS.128 R24, [R0+0x4880] ;  /* 0x0048800000187984 */ /* 0x0002620000000c00 */
[----:B------:R-:W-:-:S03]  /*dea0*/  ISETP.GE.AND P0, PT, R6, R20, PT ;  /* 0x000000140600720c */ /* 0x000fc60003f06270 */
[----:B------:R1:W1:Y:S04]  /*deb0*/  LDS.128 R32, [R0+0x5080] ;  /* 0x0050800000207984 */ /* 0x0002680000000c00 */
[----:B------:R1:W1:Y:S04]  /*dec0*/  LDS.128 R40, [R0+0x5880] ;  /* 0x0058800000287984 */ /* 0x0002680000000c00 */
[----:B------:R1:W1:Y:S04]  /*ded0*/  LDS.128 R48, [R0+0x6080] ;  /* 0x0060800000307984 */ /* 0x0002680000000c00 */
[----:B------:R1:W1:Y:S04]  /*dee0*/  LDS.128 R56, [R0+0x6880] ;  /* 0x0068800000387984 */ /* 0x0002680000000c00 */
[----:B------:R1:W1:Y:S04]  /*def0*/  LDS.128 R64, [R0+0x7080] ;  /* 0x0070800000407984 */ /* 0x0002680000000c00 */
[----:B------:R1:W1:Y:S04]  /*df00*/  LDS.128 R76, [R0+0x7880] ;  /* 0x00788000004c7984 */ /* 0x0002680000000c00 */
[----:B------:R1:W1:Y:S04]  /*df10*/  SHFL.IDX PT, R2, R9, RZ, 0x181f ;  /* 0x00181fff09027589 */ /* 0x00026800000e0000 */
[----:B------:R1:W1:Y:S01]  /*df20*/  SHFL.IDX PT, R3, R7, RZ, 0x181f ;  /* 0x00181fff07037589 */ /* 0x00026200000e0000 */
[----:B------:R-:W-:Y:S05]  /*df30*/  @P0 BRA `(.L_x_694) ;  /* 0x000000c000000947 */ /* 0x000fea0003800000 */
[----:B--234-:R-:W2:Y:S01]  /*df40*/  LDS.128 R16, [R0+0x80] ;  /* 0x0000800000107984 */ /* 0x01cea20000000c00 */
[----:B------:R-:W-:-:S02]  /*df50*/  IADD3 R4, R8, 0x40, RZ ;  /* 0x0000004008047810 */ /* 0x000fc40007ffe0ff */
[----:B------:R-:W-:Y:S01]  /*df60*/  ISETP.GE.AND P1, PT, R8, c[0x0][0x3c8], PT ;  /* 0x0000f20008007a0c */ /* 0x000fe20003f26270 */
[----:B------:R3:W4:Y:S01]  /*df70*/  LDS.128 R12, [R0+0x4080] ;  /* 0x00408000000c7984 */ /* 0x0007220000000c00 */
[----:B------:R-:W-:-:S13]  /*df80*/  ISETP.GE.AND P0, PT, R4, c[0x0][0x3c8], PT ;  /* 0x0000f20004007a0c */ /* 0x000fda0003f06270 */
[----:B-1-3--:R-:W-:-:S04]  /*df90*/  @!P0 SHF.R.S32.HI R0, RZ, 0x1f, R4 ;  /* 0x0000001fff008819 */ /* 0x00afc80000011404 */
[----:B------:R-:W-:Y:S01]  /*dfa0*/  @!P0 LEA.HI R0, R0, R4, RZ, 0x3 ;  /* 0x0000000400008211 */ /* 0x000fe200078f18ff */
[----:B------:R-:W-:-:S03]  /*dfb0*/  @!P1 IMAD.WIDE R4, R8, 0x2, R2 ;  /* 0x0000000208049825 */ /* 0x000fc600078e0202 */
[----:B------:R-:W-:-:S05]  /*dfc0*/  @!P0 LOP3.LUT R0, R0, 0xfffffff8, RZ, 0xc0, !PT ;  /* 0xfffffff800008812 */ /* 0x000fca00078ec0ff */
[----:B------:R-:W-:Y:S01]  /*dfd0*/  @!P0 IMAD.WIDE R2, R0, 0x2, R2 ;  /* 0x0000000200028825 */ /* 0x000fe200078e0202 */
[----:B--2---:R1:W-:Y:S04]  /*dfe0*/  @!P1 ST.E.128 [R4.64], R16 ;  /* 0x0000001004009985 */ /* 0x0043e8000c101d10 */
[----:B----4-:R1:W-:Y:S02]  /*dff0*/  @!P0 ST.E.128 [R2.64], R12 ;  /* 0x0000000c02008985 */ /* 0x0103e4000c101d10 */
.L_x_694:
[----:B--234-:R-:W-:Y:S05]  /*e000*/  BSYNC B0 ;  /* 0x0000000000007941 */ /* 0x01cfea0003800000 */
.L_x_693:
[----:B-1----:R-:W-:Y:S01]  /*e010*/  IADD3 R0, R6, 0x10, RZ ;  /* 0x0000001006007810 */ /* 0x002fe20007ffe0ff */
[----:B------:R1:W2:Y:S01]  /*e020*/  SHFL.IDX PT, R3, R7, 0x1, 0x181f ;  /* 0x00381f0007037f89 */ /* 0x0002a200000e0000 */
[----:B------:R-:W-:Y:S02]  /*e030*/  BSSY B0, `(.L_x_695) ;  /* 0x000000e000007945 */ /* 0x000fe40003800000 */
[----:B------:R-:W-:Y:S01]  /*e040*/  ISETP.GE.AND P0, PT, R0, R20, PT ;  /* 0x000000140000720c */ /* 0x000fe20003f06270 */
[----:B------:R1:W3:-:S12]  /*e050*/  SHFL.IDX PT, R2, R9, 0x1, 0x181f ;  /* 0x00381f0009027f89 */ /* 0x0002d800000e0000 */
[----:B------:R-:W-:Y:S05]  /*e060*/  @P0 BRA `(.L_x_696) ;  /* 0x000000a000000947 */ /* 0x000fea0003800000 */
[C---:B------:R-:W-:Y:S02]  /*e070*/  IADD3 R4, R8.reuse, 0x40, RZ ;  /* 0x0000004008047810 */ /* 0x040fe40007ffe0ff */
[----:B------:R-:W-:Y:S02]  /*e080*/  ISETP.GE.AND P1, PT, R8, c[0x0][0x3c8], PT ;  /* 0x0000f20008007a0c */ /* 0x000fe40003f26270 */
[----:B------:R-:W-:-:S13]  /*e090*/  ISETP.GE.AND P0, PT, R4, c[0x0][0x3c8], PT ;  /* 0x0000f20004007a0c */ /* 0x000fda0003f06270 */
[----:B------:R-:W-:-:S04]  /*e0a0*/  @!P0 SHF.R.S32.HI R0, RZ, 0x1f, R4 ;  /* 0x0000001fff008819 */ /* 0x000fc80000011404 */
[----:B------:R-:W-:Y:S01]  /*e0b0*/  @!P0 LEA.HI R0, R0, R4, RZ, 0x3 ;  /* 0x0000000400008211 */ /* 0x000fe200078f18ff */
[----:B--23--:R-:W-:-:S03]  /*e0c0*/  @!P1 IMAD.WIDE R4, R8, 0x2, R2 ;  /* 0x0000000208049825 */ /* 0x00cfc600078e0202 */
[----:B------:R-:W-:Y:S02]  /*e0d0*/  @!P0 LOP3.LUT R0, R0, 0xfffffff8, RZ, 0xc0, !PT ;  /* 0xfffffff800008812 */ /* 0x000fe400078ec0ff */
[----:B------:R2:W-:Y:S03]  /*e0e0*/  @!P1 ST.E.128 [R4.64], R28 ;  /* 0x0000001c04009985 */ /* 0x0005e6000c101d10 */
[----:B------:R-:W-:-:S05]  /*e0f0*/  @!P0 IMAD.WIDE R2, R0, 0x2, R2 ;  /* 0x0000000200028825 */ /* 0x000fca00078e0202 */
[----:B------:R2:W-:Y:S02]  /*e100*/  @!P0 ST.E.128 [R2.64], R24 ;  /* 0x0000001802008985 */ /* 0x0005e4000c101d10 */
.L_x_696:
[----:B------:R-:W-:Y:S05]  /*e110*/  BSYNC B0 ;  /* 0x0000000000007941 */ /* 0x000fea0003800000 */
.L_x_695:
[----:B------:R-:W-:Y:S01]  /*e120*/  IADD3 R0, R6, 0x20, RZ ;  /* 0x0000002006007810 */ /* 0x000fe20007ffe0ff */
[----:B--2---:R2:W4:Y:S01]  /*e130*/  SHFL.IDX PT, R3, R7, 0x2, 0x181f ;  /* 0x00581f0007037f89 */ /* 0x00452200000e0000 */
[----:B------:R-:W-:Y:S02]  /*e140*/  BSSY B0, `(.L_x_697) ;  /* 0x000000e000007945 */ /* 0x000fe40003800000 */
[----:B------:R-:W-:Y:S01]  /*e150*/  ISETP.GE.AND P0, PT, R0, R20, PT ;  /* 0x000000140000720c */ /* 0x000fe20003f06270 */
[----:B---3--:R2:W3:-:S12]  /*e160*/  SHFL.IDX PT, R2, R9, 0x2, 0x181f ;  /* 0x00581f0009027f89 */ /* 0x0084d800000e0000 */
[----:B------:R-:W-:Y:S05]  /*e170*/  @P0 BRA `(.L_x_698) ;  /* 0x000000a000000947 */ /* 0x000fea0003800000 */
[C---:B------:R-:W-:Y:S02]  /*e180*/  IADD3 R4, R8.reuse, 0x40, RZ ;  /* 0x0000004008047810 */ /* 0x040fe40007ffe0ff */
[----:B------:R-:W-:Y:S02]  /*e190*/  ISETP.GE.AND P1, PT, R8, c[0x0][0x3c8], PT ;  /* 0x0000f20008007a0c */ /* 0x000fe40003f26270 */
[----:B------:R-:W-:-:S13]  /*e1a0*/  ISETP.GE.AND P0, PT, R4, c[0x0][0x3c8], PT ;  /* 0x0000f20004007a0c */ /* 0x000fda0003f06270 */
[----:B------:R-:W-:-:S04]  /*e1b0*/  @!P0 SHF.R.S32.HI R0, RZ, 0x1f, R4 ;  /* 0x0000001fff008819 */ /* 0x000fc80000011404 */
[----:B------:R-:W-:Y:S01]  /*e1c0*/  @!P0 LEA.HI R0, R0, R4, RZ, 0x3 ;  /* 0x0000000400008211 */ /* 0x000fe200078f18ff */
[----:B---34-:R-:W-:-:S03]  /*e1d0*/  @!P1 IMAD.WIDE R4, R8, 0x2, R2 ;  /* 0x0000000208049825 */ /* 0x018fc600078e0202 */
[----:B------:R-:W-:Y:S02]  /*e1e0*/  @!P0 LOP3.LUT R0, R0, 0xfffffff8, RZ, 0xc0, !PT ;  /* 0xfffffff800008812 */ /* 0x000fe400078ec0ff */
[----:B------:R3:W-:Y:S03]  /*e1f0*/  @!P1 ST.E.128 [R4.64], R36 ;  /* 0x0000002404009985 */ /* 0x0007e6000c101d10 */
[----:B------:R-:W-:-:S05]  /*e200*/  @!P0 IMAD.WIDE R2, R0, 0x2, R2 ;  /* 0x0000000200028825 */ /* 0x000fca00078e0202 */
[----:B------:R3:W-:Y:S02]  /*e210*/  @!P0 ST.E.128 [R2.64], R32 ;  /* 0x0000002002008985 */ /* 0x0007e4000c101d10 */
.L_x_698:
[----:B------:R-:W-:Y:S05]  /*e220*/  BSYNC B0 ;  /* 0x0000000000007941 */ /* 0x000fea0003800000 */
.L_x_697:
[----:B------:R-:W-:Y:S01]  /*e230*/  IADD3 R0, R6, 0x30, RZ ;  /* 0x0000003006007810 */ /* 0x000fe20007ffe0ff */
[----:B---34-:R3:W4:Y:S01]  /*e240*/  SHFL.IDX PT, R3, R7, 0x3, 0x181f ;  /* 0x00781f0007037f89 */ /* 0x01872200000e0000 */
[----:B------:R-:W-:Y:S02]  /*e250*/  BSSY B0, `(.L_x_699) ;  /* 0x000000e000007945 */ /* 0x000fe40003800000 */
[----:B------:R-:W-:Y:S01]  /*e260*/  ISETP.GE.AND P0, PT, R0, R20, PT ;  /* 0x000000140000720c */ /* 0x000fe20003f06270 */
[----:B------:R3:W1:-:S12]  /*e270*/  SHFL.IDX PT, R2, R9, 0x3, 0x181f ;  /* 0x00781f0009027f89 */ /* 0x00065800000e0000 */
[----:B------:R-:W-:Y:S05]  /*e280*/  @P0 BRA `(.L_x_700) ;  /* 0x000000a000000947 */ /* 0x000fea0003800000 */
[C---:B------:R-:W-:Y:S02]  /*e290*/  IADD3 R4, R8.reuse, 0x40, RZ ;  /* 0x0000004008047810 */ /* 0x040fe40007ffe0ff */
[----:B------:R-:W-:Y:S02]  /*e2a0*/  ISETP.GE.AND P1, PT, R8, c[0x0][0x3c8], PT ;  /* 0x0000f20008007a0c */ /* 0x000fe40003f26270 */
[----:B------:R-:W-:-:S13]  /*e2b0*/  ISETP.GE.AND P0, PT, R4, c[0x0][0x3c8], PT ;  /* 0x0000f20004007a0c */ /* 0x000fda0003f06270 */
[----:B------:R-:W-:-:S04]  /*e2c0*/  @!P0 SHF.R.S32.HI R0, RZ, 0x1f, R4 ;  /* 0x0000001fff008819 */ /* 0x000fc80000011404 */
[----:B------:R-:W-:Y:S01]  /*e2d0*/  @!P0 LEA.HI R0, R0, R4, RZ, 0x3 ;  /* 0x0000000400008211 */ /* 0x000fe200078f18ff */
[----:B-1--4-:R-:W-:-:S03]  /*e2e0*/  @!P1 IMAD.WIDE R4, R8, 0x2, R2 ;  /* 0x0000000208049825 */ /* 0x012fc600078e0202 */
[----:B------:R-:W-:Y:S02]  /*e2f0*/  @!P0 LOP3.LUT R0, R0, 0xfffffff8, RZ, 0xc0, !PT ;  /* 0xfffffff800008812 */ /* 0x000fe400078ec0ff */
[----:B------:R1:W-:Y:S03]  /*e300*/  @!P1 ST.E.128 [R4.64], R44 ;  /* 0x0000002c04009985 */ /* 0x0003e6000c101d10 */
[----:B------:R-:W-:-:S05]  /*e310*/  @!P0 IMAD.WIDE R2, R0, 0x2, R2 ;  /* 0x0000000200028825 */ /* 0x000fca00078e0202 */
[----:B------:R1:W-:Y:S02]  /*e320*/  @!P0 ST.E.128 [R2.64], R40 ;  /* 0x0000002802008985 */ /* 0x0003e4000c101d10 */
.L_x_700:
[----:B------:R-:W-:Y:S05]  /*e330*/  BSYNC B0 ;  /* 0x0000000000007941 */ /* 0x000fea0003800000 */
.L_x_699:
[----:B------:R-:W-:Y:S01]  /*e340*/  IADD3 R0, R6, 0x40, RZ ;  /* 0x0000004006007810 */ /* 0x000fe20007ffe0ff */
[----:B-1--4-:R1:W4:Y:S01]  /*e350*/  SHFL.IDX PT, R3, R7, 0x4, 0x181f ;  /* 0x00981f0007037f89 */ /* 0x01232200000e0000 */
[----:B------:R-:W-:Y:S02]  /*e360*/  BSSY B0, `(.L_x_701) ;  /* 0x000000e000007945 */ /* 0x000fe40003800000 */
[----:B------:R-:W-:Y:S01]  /*e370*/  ISETP.GE.AND P0, PT, R0, R20, PT ;  /* 0x000000140000720c */ /* 0x000fe20003f06270 */
[----:B------:R1:W2:-:S12]  /*e380*/  SHFL.IDX PT, R2, R9, 0x4, 0x181f ;  /* 0x00981f0009027f89 */ /* 0x00029800000e0000 */
[----:B------:R-:W-:Y:S05]  /*e390*/  @P0 BRA `(.L_x_702) ;  /* 0x000000a000000947 */ /* 0x000fea0003800000 */
[C---:B------:R-:W-:Y:S02]  /*e3a0*/  IADD3 R4, R8.reuse, 0x40, RZ ;  /* 0x0000004008047810 */ /* 0x040fe40007ffe0ff */
[----:B------:R-:W-:Y:S02]  /*e3b0*/  ISETP.GE.AND P1, PT, R8, c[0x0][0x3c8], PT ;  /* 0x0000f20008007a0c */ /* 0x000fe40003f26270 */
[----:B------:R-:W-:-:S13]  /*e3c0*/  ISETP.GE.AND P0, PT, R4, c[0x0][0x3c8], PT ;  /* 0x0000f20004007a0c */ /* 0x000fda0003f06270 */
[----:B------:R-:W-:-:S04]  /*e3d0*/  @!P0 SHF.R.S32.HI R0, RZ, 0x1f, R4 ;  /* 0x0000001fff008819 */ /* 0x000fc80000011404 */
[----:B------:R-:W-:Y:S01]  /*e3e0*/  @!P0 LEA.HI R0, R0, R4, RZ, 0x3 ;  /* 0x0000000400008211 */ /* 0x000fe200078f18ff */
[----:B--2-4-:R-:W-:-:S03]  /*e3f0*/  @!P1 IMAD.WIDE R4, R8, 0x2, R2 ;  /* 0x0000000208049825 */ /* 0x014fc600078e0202 */
[----:B------:R-:W-:Y:S02]  /*e400*/  @!P0 LOP3.LUT R0, R0, 0xfffffff8, RZ, 0xc0, !PT ;  /* 0xfffffff800008812 */ /* 0x000fe400078ec0ff */
[----:B------:R2:W-:Y:S03]  /*e410*/  @!P1 ST.E.128 [R4.64], R52 ;  /* 0x0000003404009985 */ /* 0x0005e6000c101d10 */
[----:B------:R-:W-:-:S05]  /*e420*/  @!P0 IMAD.WIDE R2, R0, 0x2, R2 ;  /* 0x0000000200028825 */ /* 0x000fca00078e0202 */
[----:B------:R2:W-:Y:S02]  /*e430*/  @!P0 ST.E.128 [R2.64], R48 ;  /* 0x0000003002008985 */ /* 0x0005e4000c101d10 */
.L_x_702:
[----:B------:R-:W-:Y:S05]  /*e440*/  BSYNC B0 ;  /* 0x0000000000007941 */ /* 0x000fea0003800000 */
.L_x_701:
[----:B------:R-:W-:Y:S01]  /*e450*/  IADD3 R0, R6, 0x50, RZ ;  /* 0x0000005006007810 */ /* 0x000fe20007ffe0ff */
[----:B--2-4-:R2:W4:Y:S01]  /*e460*/  SHFL.IDX PT, R3, R7, 0x5, 0x181f ;  /* 0x00b81f0007037f89 */ /* 0x01452200000e0000 */
        /* <DEDUP_REMOVED lines=14> */
.L_x_704:
[----:B------:R-:W-:Y:S05]  /*e550*/  BSYNC B0 ;  /* 0x0000000000007941 */ /* 0x000fea0003800000 */
.L_x_703:
        /* <DEDUP_REMOVED lines=16> */
.L_x_706:
[----:B------:R-:W-:Y:S05]  /*e660*/  BSYNC B0 ;  /* 0x0000000000007941 */ /* 0x000fea0003800000 */
.L_x_705:
[----:B------:R-:W-:Y:S01]  /*e670*/  IADD3 R0, R6, 0x70, RZ ;  /* 0x0000007006007810 */ /* 0x000fe20007ffe0ff */
[----:B--2-4-:R2:W4:Y:S03]  /*e680*/  SHFL.IDX PT, R3, R7, 0x7, 0x181f ;  /* 0x00f81f0007037f89 */ /* 0x01452600000e0000 */
[----:B------:R-:W-:Y:S01]  /*e690*/  ISETP.GE.AND P0, PT, R0, R20, PT ;  /* 0x000000140000720c */ /* 0x000fe20003f06270 */
[----:B------:R2:W1:-:S12]  /*e6a0*/  SHFL.IDX PT, R2, R9, 0x7, 0x181f ;  /* 0x00f81f0009027f89 */ /* 0x00045800000e0000 */
[----:B------:R-:W-:Y:S05]  /*e6b0*/  @P0 EXIT ;  /* 0x000000000000094d */ /* 0x000fea0003800000 */
[C---:B------:R-:W-:Y:S02]  /*e6c0*/  ISETP.GE.AND P0, PT, R8.reuse, c[0x0][0x3c8], PT ;  /* 0x0000f20008007a0c */ /* 0x040fe40003f06270 */
[----:B------:R-:W-:-:S11]  /*e6d0*/  IADD3 R0, R8, 0x40, RZ ;  /* 0x0000004008007810 */ /* 0x000fd60007ffe0ff */
        /* <DEDUP_REMOVED lines=10> */
.L_x_691:
        /* <DEDUP_REMOVED lines=19> */
.L_x_707:
        /* <DEDUP_REMOVED lines=42> */
.L_x_709:
[----:B------:R-:W-:Y:S05]  /*eb50*/  BSYNC B0 ;  /* 0x0000000000007941 */ /* 0x000fea0003800000 */
.L_x_708:
        /* <DEDUP_REMOVED lines=35> */
[----:B------:R-:W-:Y:S01]  /*ed90*/  IMAD R0, R0, c[0x0][0x3e4], R6 ;  /* 0x0000f90000007a24 */ /* 0x000fe200078e0206 */
[----:B------:R-:W-:Y:S01]  /*eda0*/  SHF.L.U32 R6, R12, 0x3, RZ ;  /* 0x000000030c067819 */ /* 0x000fe200000006ff */
[----:B-----5:R-:W-:-:S03]  /*edb0*/  IMAD R10, R13, c[0x0][0x4e8], RZ ;  /* 0x00013a000d0a7a24 */ /* 0x020fc600078e02ff */
[----:B------:R-:W-:Y:S01]  /*edc0*/  IADD3 R3, R3, R0, RZ ;  /* 0x0000000003037210 */ /* 0x000fe20007ffe0ff */
[----:B------:R-:W-:Y:S01]  /*edd0*/  IMAD R0, R4, c[0x0][0x3d8], RZ ;  /* 0x0000f60004007a24 */ /* 0x000fe200078e02ff */
[----:B------:R-:W-:-:S03]  /*ede0*/  IADD3 R7, R6, 0x40, RZ ;  /* 0x0000004006077810 */ /* 0x000fc60007ffe0ff */
[C---:B------:R-:W-:Y:S02]  /*edf0*/  IMAD R0, R5.reuse, c[0x0][0x3dc], R0 ;  /* 0x0000f70005007a24 */ /* 0x040fe400078e0200 */
[----:B------:R-:W-:-:S04]  /*ee00*/  IMAD.WIDE.U32 R2, R5, c[0x0][0x3d8], R2 ;  /* 0x0000f60005027a25 */ /* 0x000fc800078e0002 */
[----:B------:R-:W-:Y:S01]  /*ee10*/  IMAD.IADD R0, R3, 0x1, R0 ;  /* 0x0000000103007824 */ /* 0x000fe200078e0200 */
[----:B------:R-:W-:-:S04]  /*ee20*/  LEA R11, P0, R2, c[0x0][0x380], 0x1 ;  /* 0x0000e000020b7a11 */ /* 0x000fc800078008ff */
[----:B------:R-:W-:Y:S02]  /*ee30*/  LEA.HI.X R9, R2, c[0x0][0x384], R0, 0x1, P0 ;  /* 0x0000e10002097a11 */ /* 0x000fe400000f0c00 */
[----:B------:R-:W-:Y:S01]  /*ee40*/  ISETP.GE.AND P0, PT, R8, R10, PT ;  /* 0x0000000a0800720c */ /* 0x000fe20003f06270 */
[----:B------:R1:W2:Y:S04]  /*ee50*/  SHFL.IDX PT, R2, R11, RZ, 0x181f ;  /* 0x00181fff0b027589 */ /* 0x0002a800000e0000 */
[----:B------:R1:W3:Y:S08]  /*ee60*/  SHFL.IDX PT, R3, R9, RZ, 0x181f ;  /* 0x00181fff09037589 */ /* 0x0002f000000e0000 */
        /* <DEDUP_REMOVED lines=10> */
.L_x_711:
[----:B------:R-:W-:Y:S05]  /*ef10*/  BSYNC B0 ;  /* 0x0000000000007941 */ /* 0x000fea0003800000 */
.L_x_710:
[----:B------:R-:W-:Y:S01]  /*ef20*/  IADD3 R0, R8, 0x10, RZ ;  /* 0x0000001008007810 */ /* 0x000fe20007ffe0ff */
[----:B--23--:R2:W3:Y:S01]  /*ef30*/  SHFL.IDX PT, R3, R9, 0x1, 0x181f ;  /* 0x00381f0009037f89 */ /* 0x00c4e200000e0000 */
        /* <DEDUP_REMOVED lines=13> */
.L_x_713:
[----:B------:R-:W-:Y:S05]  /*f010*/  BSYNC B0 ;  /* 0x0000000000007941 */ /* 0x000fea0003800000 */
.L_x_712:
[----:B------:R-:W-:Y:S01]  /*f020*/  IADD3 R0, R8, 0x20, RZ ;  /* 0x0000002008007810 */ /* 0x000fe20007ffe0ff */
[----:B---3--:R3:W1:Y:S01]  /*f030*/  SHFL.IDX PT, R3, R9, 0x2, 0x181f ;  /* 0x00581f0009037f89 */ /* 0x00866200000e0000 */
        /* <DEDUP_REMOVED lines=13> */
.L_x_715:
[----:B------:R-:W-:Y:S05]  /*f110*/  BSYNC B0 ;  /* 0x0000000000007941 */ /* 0x000fea0003800000 */
.L_x_714:
[----:B------:R-:W-:Y:S01]  /*f120*/  IADD3 R0, R8, 0x30, RZ ;  /* 0x0000003008007810 */ /* 0x000fe20007ffe0ff */
[----:B-1----:R1:W2:Y:S01]  /*f130*/  SHFL.IDX PT, R3, R9, 0x3, 0x181f ;  /* 0x00781f0009037f89 */ /* 0x0022a200000e0000 */
[----:B------:R-:W-:Y:S02]  /*f140*/  BSSY B0, `(.L_x_716) ;  /* 0x000000d000007945 */ /* 0x000fe40003800000 */
[----:B------:R-:W-:Y:S01]  /*f150*/  ISETP.GE.AND P0, PT, R0, R10, PT ;  /* 0x0000000a0000720c */ /* 0x000fe20003f06270 */
[----:B----4-:R1:W4:-:S12]  /*f160*/  SHFL.IDX PT, R2, R11, 0x3, 0x181f ;  /* 0x00781f000b027f89 */ /* 0x01031800000e0000 */
        /* <DEDUP_REMOVED lines=10> */
.L_x_717:
[----:B------:R-:W-:Y:S05]  /*f210*/  BSYNC B0 ;  /* 0x0000000000007941 */ /* 0x000fea0003800000 */
.L_x_716:
[----:B------:R-:W-:Y:S01]  /*f220*/  IADD3 R0, R8, 0x40, RZ ;  /* 0x0000004008007810 */ /* 0x000fe20007ffe0ff */
[----:B--2---:R2:W1:Y:S01]  /*f230*/  SHFL.IDX PT, R3, R9, 0x4, 0x181f ;  /* 0x00981f0009037f89 */ /* 0x00446200000e0000 */
        /* <DEDUP_REMOVED lines=13> */
.L_x_719:
[----:B------:R-:W-:Y:S05]  /*f310*/  BSYNC B0 ;  /* 0x0000000000007941 */ /* 0x000fea0003800000 */
.L_x_718:
        /* <DEDUP_REMOVED lines=15> */
.L_x_721:
[----:B------:R-:W-:Y:S05]  /*f410*/  BSYNC B0 ;  /* 0x0000000000007941 */ /* 0x000fea0003800000 */
.L_x_720:
        /* <DEDUP_REMOVED lines=15> */
.L_x_723:
[----:B------:R-:W-:Y:S05]  /*f510*/  BSYNC B0 ;  /* 0x0000000000007941 */ /* 0x000fea0003800000 */
.L_x_722:
[----:B------:R-:W-:Y:S01]  /*f520*/  IADD3 R0, R8, 0x70, RZ ;  /* 0x0000007008007810 */ /* 0x000fe20007ffe0ff */
[----:B-1----:R1:W2:Y:S03]  /*f530*/  SHFL.IDX PT, R3, R9, 0x7, 0x181f ;  /* 0x00f81f0009037f89 */ /* 0x0022a600000e0000 */
        /* <DEDUP_REMOVED lines=14> */
.L_x_724:
        /* <DEDUP_REMOVED lines=14> */
.L_x_1836:


//--------------------- .text._ZN7cutlass13device_kernelIN5flash19enable_sm80_to_sm89INS1_16FlashAttnFwdSm80INS1_25CollectiveMainloopFwdSm80ILi4ELi1ELb0EN4cute5tupleIJNS5_1CILi128EEENS7_ILi64EEES8_EEELi128ENS_10bfloat16_tEfNS_4arch4Sm80ELb0ELb0ELb1ELb1ELb0ELb1ELb1ELb0EEENS1_21CollectiveEpilogueFwdINS6_IJS8_S8_S9_EEENS6_IJNS7_ILi1EEESH_SH_EEESB_SD_Li128ELb1ELb1ELb0ELb0EEENS1_19SingleTileSchedulerILb1ELb0ELb1ELi128EEEEEEEEEvNT_6ParamsE --------------------------
	.section	.text._ZN7cutlass13device_kernelIN5flash19enable_sm80_to_sm89INS1_16FlashAttnFwdSm80INS1_25CollectiveMainloopFwdSm80ILi4ELi1ELb0EN4cute5tupleIJNS5_1CILi128EEENS7_ILi64EEES8_EEELi128ENS_10bfloat16_tEfNS_4arch4Sm80ELb0ELb0ELb1ELb1ELb0ELb1ELb1ELb0EEENS1_21CollectiveEpilogueFwdINS6_IJS8_S8_S9_EEENS6_IJNS7_ILi1EEESH_SH_EEESB_SD_Li128ELb1ELb1ELb0ELb0EEENS1_19SingleTileSchedulerILb1ELb0ELb1ELi128EEEEEEEEEvNT_6ParamsE,"ax",@progbits
	.sectioninfo	@"SHI_REGISTERS=255"
	.align	128
.text._ZN7cutlass13device_kernelIN5flash19enable_sm80_to_sm89INS1_16FlashAttnFwdSm80INS1_25CollectiveMainloopFwdSm80ILi4ELi1ELb0EN4cute5tupleIJNS5_1CILi128EEENS7_ILi64EEES8_EEELi128ENS_10bfloat16_tEfNS_4arch4Sm80ELb0ELb0ELb1ELb1ELb0ELb1ELb1ELb0EEENS1_21CollectiveEpilogueFwdINS6_IJS8_S8_S9_EEENS6_IJNS7_ILi1EEESH_SH_EEESB_SD_Li128ELb1ELb1ELb0ELb0EEENS1_19SingleTileSchedulerILb1ELb0ELb1ELi128EEEEEEEEEvNT_6ParamsE:
        .type           _ZN7cutlass13device_kernelIN5flash19enable_sm80_to_sm89INS1_16FlashAttnFwdSm80INS1_25CollectiveMainloopFwdSm80ILi4ELi1ELb0EN4cute5tupleIJNS5_1CILi128EEENS7_ILi64EEES8_EEELi128ENS_10bfloat16_tEfNS_4arch4Sm80ELb0ELb0ELb1ELb1ELb0ELb1ELb1ELb0EEENS1_21CollectiveEpilogueFwdINS6_IJS8_S8_S9_EEENS6_IJNS7_ILi1EEESH_SH_EEESB_SD_Li128ELb1ELb1ELb0ELb0EEENS1_19SingleTileSchedulerILb1ELb0ELb1ELi128EEEEEEEEEvNT_6ParamsE,@function
        .size           _ZN7cutlass13device_kernelIN5flash19enable_sm80_to_sm89INS1_16FlashAttnFwdSm80INS1_25CollectiveMainloopFwdSm80ILi4ELi1ELb0EN4cute5tupleIJNS5_1CILi128EEENS7_ILi64EEES8_EEELi128ENS_10bfloat16_tEfNS_4arch4Sm80ELb0ELb0ELb1ELb1ELb0ELb1ELb1ELb0EEENS1_21CollectiveEpilogueFwdINS6_IJS8_S8_S9_EEENS6_IJNS7_ILi1EEESH_SH_EEESB_SD_Li128ELb1ELb1ELb0ELb0EEENS1_19SingleTileSchedulerILb1ELb0ELb1ELi128EEEEEEEEEvNT_6ParamsE,(.L_x_1837 - _ZN7cutlass13device_kernelIN5flash19enable_sm80_to_sm89INS1_16FlashAttnFwdSm80INS1_25CollectiveMainloopFwdSm80ILi4ELi1ELb0EN4cute5tupleIJNS5_1CILi128EEENS7_ILi64EEES8_EEELi128ENS_10bfloat16_tEfNS_4arch4Sm80ELb0ELb0ELb1ELb1ELb0ELb1ELb1ELb0EEENS1_21CollectiveEpilogueFwdINS6_IJS8_S8_S9_EEENS6_IJNS7_ILi1EEESH_SH_EEESB_SD_Li128ELb1ELb1ELb0ELb0EEENS1_19SingleTileSchedulerILb1ELb0ELb1ELi128EEEEEEEEEvNT_6ParamsE)
        .other          _ZN7cutlass13device_kernelIN5flash19enable_sm80_to_sm89INS1_16FlashAttnFwdSm80INS1_25CollectiveMainloopFwdSm80ILi4ELi1ELb0EN4cute5tupleIJNS5_1CILi128EEENS7_ILi64EEES8_EEELi128ENS_10bfloat16_tEfNS_4arch4Sm80ELb0ELb0ELb1ELb1ELb0ELb1ELb1ELb0EEENS1_21CollectiveEpilogueFwdINS6_IJS8_S8_S9_EEENS6_IJNS7_ILi1EEESH_SH_EEESB_SD_Li128ELb1ELb1ELb0ELb0EEENS1_19SingleTileSchedulerILb1ELb0ELb1ELi128EEEEEEEEEvNT_6ParamsE,@"STO_CUDA_ENTRY STV_DEFAULT"
_ZN7cutlass13device_kernelIN5flash19enable_sm80_to_sm89INS1_16FlashAttnFwdSm80INS1_25CollectiveMainloopFwdSm80ILi4ELi1ELb0EN4cute5tupleIJNS5_1CILi128EEENS7_ILi64EEES8_EEELi128ENS_10bfloat16_tEfNS_4arch4Sm80ELb0ELb0ELb1ELb1ELb0ELb1ELb1ELb0EEENS1_21CollectiveEpilogueFwdINS6_IJS8_S8_S9_EEENS6_IJNS7_ILi1EEESH_SH_EEESB_SD_Li128ELb1ELb1ELb0ELb0EEENS1_19SingleTileSchedulerILb1ELb0ELb1ELi128EEEEEEEEEvNT_6ParamsE:
        /* <DEDUP_REMOVED lines=17> */
.L_x_726:
        /* <DEDUP_REMOVED lines=8> */
.L_x_728:
[----:B------:R-:W-:-:S05]  /*0190*/  MOV R0, c[0x0][0x54c] ;  /* 0x0001530000007a02 */ /* 0x000fca0000000f00 */
.L_x_727:
[----:B-----5:R-:W-:Y:S01]  /*01a0*/  IMAD R0, R0, c[0x0][0x548], RZ ;  /* 0x0001520000007a24 */ /* 0x020fe200078e02ff */
[----:B-1----:R-:W-:-:S04]  /*01b0*/  SHF.L.U32 R2, R209, 0x7, RZ ;  /* 0x00000007d1027819 */ /* 0x002fc800000006ff */
[----:B------:R-:W-:-:S04]  /*01c0*/  ISETP.GE.AND P0, PT, R2, R0, PT ;  /* 0x000000000200720c */ /* 0x000fc80003f06270 */
[----:B------:R-:W-:-:S05]  /*01d0*/  SEL R0, R5, 0xffffffff, !P0 ;  /* 0xffffffff05007807 */ /* 0x000fca0004000000 */
[----:B------:R1:W-:Y:S01]  /*01e0*/  STL [R1+0x48], R0 ;  /* 0x0000480001007387 */ /* 0x0003e20000100800 */
[----:B------:R-:W-:Y:S05]  /*01f0*/  BRA `(.L_x_729) ;  /* 0x0000013000007947 */ /* 0x000fea0003800000 */
.L_x_725:
[----:B---3--:R-:W-:-:S04]  /*0200*/  ISETP.NE.U32.AND P0, PT, RZ, c[0x0][0x568], PT ;  /* 0x00015a00ff007a0c */ /* 0x008fc80003f05070 */
[----:B------:R-:W-:-:S13]  /*0210*/  ISETP.NE.AND.EX P0, PT, RZ, c[0x0][0x56c], PT, P0 ;  /* 0x00015b00ff007a0c */ /* 0x000fda0003f05300 */
[----:B------:R-:W-:Y:S05]  /*0220*/  @!P0 BRA `(.L_x_730) ;  /* 0x0000002000008947 */ /* 0x000fea0003800000 */
[----:B------:R1:W5:Y:S01]  /*0230*/  LDG.E R0, [R2.64] ;  /* 0x0000000802007981 */ /* 0x000362000c1e1900 */
[----:B------:R-:W-:Y:S05]  /*0240*/  BRA `(.L_x_731) ;  /* 0x0000009000007947 */ /* 0x000fea0003800000 */
.L_x_730:
        /* <DEDUP_REMOVED lines=8> */
.L_x_732:
[----:B------:R-:W-:-:S05]  /*02d0*/  MOV R0, c[0x0][0x54c] ;  /* 0x0001530000007a02 */ /* 0x000fca0000000f00 */
.L_x_731:
[----:B-----5:R-:W-:Y:S01]  /*02e0*/  IMAD R0, R0, c[0x0][0x548], RZ ;  /* 0x0001520000007a24 */ /* 0x020fe200078e02ff */
[----:B-1----:R-:W-:-:S04]  /*02f0*/  SHF.L.U32 R2, R209, 0x7, RZ ;  /* 0x00000007d1027819 */ /* 0x002fc800000006ff */
[----:B------:R-:W-:-:S04]  /*0300*/  ISETP.GE.AND P0, PT, R2, R0, PT ;  /* 0x000000000200720c */ /* 0x000fc80003f06270 */
[----:B------:R-:W-:-:S05]  /*0310*/  SEL R0, R5, 0xffffffff, !P0 ;  /* 0xffffffff05007807 */ /* 0x000fca0004000000 */
[----:B------:R1:W-:Y:S04]  /*0320*/  STL [R1+0x48], R0 ;  /* 0x0000480001007387 */ /* 0x0003e80000100800 */
.L_x_729:
        /* <DEDUP_REMOVED lines=36> */
.L_x_733:
[----:B---3--:R-:W-:-:S04]  /*0570*/  ISETP.NE.U32.AND P0, PT, RZ, c[0x0][0x368], PT ;  /* 0x0000da00ff007a0c */ /* 0x008fc80003f05070 */
[----:B------:R-:W-:-:S13]  /*0580*/  ISETP.NE.AND.EX P0, PT, RZ, c[0x0][0x36c], PT, P0 ;  /* 0x0000db00ff007a0c */ /* 0x000fda0003f05300 */
[----:B------:R-:W-:Y:S05]  /*0590*/  @!P0 BRA `(.L_x_734) ;  /* 0x0000003000008947 */ /* 0x000fea0003800000 */
[----:B------:R-:W-:-:S05]  /*05a0*/  IMAD.WIDE R4, R13, R40, c[0x0][0x368] ;  /* 0x0000da000d047625 */ /* 0x000fca00078e0228 */
[----:B------:R2:W5:Y:S01]  /*05b0*/  LDG.E R8, [R4.64] ;  /* 0x0000000804087981 */ /* 0x000562000c1e1900 */
[----:B------:R-:W-:Y:S05]  /*05c0*/  BRA `(.L_x_735) ;  /* 0x0000004000007947 */ /* 0x000fea0003800000 */
.L_x_734:
[----:B------:R-:W-:Y:S05]  /*05d0*/  @!P5 BRA `(.L_x_735) ;  /* 0x000000300000d947 */ /* 0x000fea0003800000 */
[----:B-1----:R1:W2:Y:S04]  /*05e0*/  LDG.E R0, [R4.64] ;  /* 0x0000000804007981 */ /* 0x0022a8000c1e1900 */
[----:B-1----:R-:W2:Y:S02]  /*05f0*/  LDG.E R4, [R4.64+0x4] ;  /* 0x0000040804047981 */ /* 0x002ea4000c1e1900 */
[----:B--2---:R-:W-:Y:S02]  /*0600*/  IADD3 R8, -R0, R4, RZ ;  /* 0x0000000400087210 */ /* 0x004fe40007ffe1ff */
.L_x_735:
        /* <DEDUP_REMOVED lines=15> */
[----:B------:R1:W-:Y:S04]  /*0700*/  STL [R1+0x4], R6 ;  /* 0x0000040601007387 */ /* 0x0003e80000100800 */
        /* <DEDUP_REMOVED lines=105> */
[----:B------:R-:W-:Y:S02]  /*0da0*/  IMAD.MOV.U32 R175, RZ, RZ, 0x5 ;  /* 0x00000005ffaf7424 */ /* 0x000fe400078e00ff */
[----:B------:R1:W-:Y:S01]  /*0db0*/  @P0 LDGSTS.E.BYPASS.LTC128B.128 [R74+0x6100], [R2.64+0x80], !P6 ;  /* 0x06100080024a0fae */ /* 0x0003e2000f101d48 */
[----:B------:R-:W-:Y:S02]  /*0dc0*/  IMAD.SHL.U32 R172, R169, 0x20, RZ ;  /* 0x00000020a9ac7824 */ /* 0x000fe400078e00ff */
[----:B------:R-:W-:-:S04]  /*0dd0*/  IMAD.WIDE.U32 R178, R96, c[0x0][0x1e0], RZ ;  /* 0x0000780060b27a25 */ /* 0x000fc800078e00ff */
[----:B------:R-:W-:Y:S02]  /*0de0*/  IMAD.MOV.U32 R190, RZ, RZ, c[0x0][0x1e4] ;  /* 0x00007900ffbe7624 */ /* 0x000fe400078e00ff */
[----:B------:R-:W-:-:S04]  /*0df0*/  IMAD.WIDE.U32 R188, R168, c[0x0][0x1e0], RZ ;  /* 0x00007800a8bc7a25 */ /* 0x000fc800078e00ff */
[----:B------:R-:W-:Y:S02]  /*0e00*/  IMAD R190, R190, 0x30, RZ ;  /* 0x00000030bebe7824 */ /* 0x000fe400078e02ff */
[----:B------:R-:W-:-:S04]  /*0e10*/  IMAD.WIDE.U32 R186, R167, c[0x0][0x1e0], RZ ;  /* 0x00007800a7ba7a25 */ /* 0x000fc800078e00ff */
[----:B------:R-:W-:-:S04]  /*0e20*/  IMAD.WIDE.U32 R182, R166, c[0x0][0x1e0], RZ ;  /* 0x00007800a6b67a25 */ /* 0x000fc800078e00ff */
[----:B-1----:R-:W-:Y:S01]  /*0e30*/  IMAD.IADD R3, R7, 0x1, R4 ;  /* 0x0000000107037824 */ /* 0x002fe200078e0204 */
[C---:B------:R-:W-:Y:S02]  /*0e40*/  @P2 LEA R4, P0, R0.reuse, c[0x0][0x220], 0x1 ;  /* 0x0000880000042a11 */ /* 0x040fe400078008ff */
[----:B------:R-:W-:Y:S02]  /*0e50*/  MOV R2, R6 ;  /* 0x0000000600027202 */ /* 0x000fe40000000f00 */
[----:B------:R-:W-:Y:S01]  /*0e60*/  @P2 LEA.HI.X R5, R0, c[0x0][0x224], R5, 0x1, P0 ;  /* 0x0000890000052a11 */ /* 0x000fe200000f0c05 */
[----:B------:R-:W-:Y:S01]  /*0e70*/  IMAD.SHL.U32 R0, R213, 0x2, RZ ;  /* 0x00000002d5007824 */ /* 0x000fe200078e00ff */
[----:B------:R-:W-:Y:S01]  /*0e80*/  ISETP.GE.AND P0, PT, R32, c[0x0][0x27c], PT ;  /* 0x00009f0020007a0c */ /* 0x000fe20003f06270 */
[----:B------:R-:W-:Y:S01]  /*0e90*/  IMAD.WIDE.U32 R2, R26, c[0x0][0x1e8], R2 ;  /* 0x00007a001a027a25 */ /* 0x000fe200078e0002 */
[----:B------:R-:W-:-:S03]  /*0ea0*/  @P1 IADD3 R6, P3, R20, R10, RZ ;  /* 0x0000000a14061210 */ /* 0x000fc60007f7e0ff */
[----:B------:R-:W-:-:S08]  /*0eb0*/  IMAD.MOV.U32 R92, RZ, RZ, R2 ;  /* 0x000000ffff5c7224 */ /* 0x000fd000078e0002 */
[----:B------:R-:W-:Y:S02]  /*0ec0*/  @P0 IADD3 R0, -R0, c[0x0][0x1d4], RZ ;  /* 0x0000750000000a10 */ /* 0x000fe40007ffe1ff */
[----:B--2---:R-:W-:Y:S01]  /*0ed0*/  @P4 SHF.R.S32.HI R17, RZ, 0x1f, R16 ;  /* 0x0000001fff114819 */ /* 0x004fe20000011410 */
[----:B------:R-:W-:Y:S02]  /*0ee0*/  @!P4 IMAD.MOV.U32 R16, RZ, RZ, R13 ;  /* 0x000000ffff10c224 */ /* 0x000fe400078e000d */
[----:B------:R-:W-:Y:S01]  /*0ef0*/  @!P4 IMAD.MOV.U32 R17, RZ, RZ, R9 ;  /* 0x000000ffff11c224 */ /* 0x000fe200078e0009 */
[----:B------:R-:W-:Y:S01]  /*0f00*/  ISETP.NE.AND P4, PT, R147, RZ, PT ;  /* 0x000000ff9300720c */ /* 0x000fe20003f85270 */
[----:B------:R-:W-:-:S04]  /*0f10*/  IMAD.WIDE.U32 R12, R96, c[0x0][0x280], R28 ;  /* 0x0000a000600c7a25 */ /* 0x000fc800078e001c */
[----:B------:R-:W-:Y:S02]  /*0f20*/  IMAD.MOV.U32 R110, RZ, RZ, R12 ;  /* 0x000000ffff6e7224 */ /* 0x000fe400078e000c */
[----:B------:R-:W-:-:S04]  /*0f30*/  IMAD.IADD R111, R13, 0x1, R14 ;  /* 0x000000010d6f7824 */ /* 0x000fc800078e020e */
[----:B-----5:R-:W-:Y:S02]  /*0f40*/  IMAD.WIDE.U32 R110, R165, c[0x0][0x280], R110 ;  /* 0x0000a000a56e7a25 */ /* 0x020fe400078e006e */
        /* <DEDUP_REMOVED lines=136> */
[----:B------:R-:W-:Y:S01]  /*17d0*/  IMAD.MOV.U32 R4, RZ, RZ, c[0x0][0x280] ;  /* 0x0000a000ff047624 */ /* 0x000fe200078e00ff */
[-C--:B------:R-:W-:Y:S01]  /*17e0*/  SHF.L.U64.HI R173, R3, R40.reuse, c[0x0][0x294] ;  /* 0x0000a50003ad7619 */ /* 0x080fe20000010228 */
[----:B------:R-:W-:Y:S01]  /*17f0*/  IMAD R0, R0, c[0x0][0x290], RZ ;  /* 0x0000a40000007a24 */ /* 0x000fe200078e02ff */
[-C--:B------:R-:W-:Y:S01]  /*1800*/  SHF.L.U64.HI R194, R5, R175.reuse, c[0x0][0x1e4] ;  /* 0x0000790005c27619 */ /* 0x080fe200000102af */
[C---:B------:R-:W-:Y:S01]  /*1810*/  IMAD.SHL.U32 R202, R4.reuse, 0x20, RZ ;  /* 0x0000002004ca7824 */ /* 0x040fe200078e00ff */
[C---:B------:R-:W-:Y:S01]  /*1820*/  SHF.L.U64.HI R174, R4.reuse, R175, c[0x0][0x284] ;  /* 0x0000a10004ae7619 */ /* 0x040fe200000102af */
[C---:B------:R-:W-:Y:S01]  /*1830*/  IMAD.SHL.U32 R205, R4.reuse, 0x10, RZ ;  /* 0x0000001004cd7824 */ /* 0x040fe200078e00ff */
[C---:B------:R-:W-:Y:S01]  /*1840*/  SHF.L.U64.HI R192, R4.reuse, R193, c[0x0][0x284] ;  /* 0x0000a10004c07619 */ /* 0x040fe200000102c1 */
[C---:B------:R-:W-:Y:S01]  /*1850*/  IMAD.WIDE.U32 R198, R4.reuse, 0x30, RZ ;  /* 0x0000003004c67825 */ /* 0x040fe200078e00ff */
[----:B------:R-:W-:-:S02]  /*1860*/  SHF.L.U64.HI R176, R4, R40, c[0x0][0x284] ;  /* 0x0000a10004b07619 */ /* 0x000fc40000010228 */
[----:B------:R-:W-:Y:S01]  /*1870*/  SHF.L.U32 R204, R4, 0x6, RZ ;  /* 0x0000000604cc7819 */ /* 0x000fe200000006ff */
        /* <DEDUP_REMOVED lines=14> */
[----:B------:R-:W-:Y:S01]  /*1960*/  IADD3 R142, P0, R32, R178, RZ ;  /* 0x000000b2208e7210 */ /* 0x000fe20007f1e0ff */
[----:B------:R-:W-:Y:S01]  /*1970*/  IMAD.SHL.U32 R201, R3, 0x10, RZ ;  /* 0x0000001003c97824 */ /* 0x000fe200078e00ff */
[----:B------:R-:W-:Y:S01]  /*1980*/  IADD3 R128, R199, UR5, RZ ;  /* 0x00000005c7807c10 */ /* 0x000fe2000fffe0ff */
[----:B------:R-:W-:Y:S01]  /*1990*/  IMAD.WIDE.U32 R196, R3, 0x30, RZ ;  /* 0x0000003003c47825 */ /* 0x000fe200078e00ff */
[----:B------:R-:W-:-:S02]  /*19a0*/  IADD3 R30, R28, 0x20, RZ ;  /* 0x000000201c1e7810 */ /* 0x000fc40007ffe0ff */
        /* <DEDUP_REMOVED lines=41> */
.L_x_783:
        /* <DEDUP_REMOVED lines=50> */
.L_x_741:
[----:B------:R-:W-:Y:S05]  /*1f60*/  BSYNC B0 ;  /* 0x0000000000007941 */ /* 0x000fea0003800000 */
.L_x_740:
        /* <DEDUP_REMOVED lines=39> */
.L_x_743:
[----:B------:R-:W-:Y:S05]  /*21e0*/  BSYNC B0 ;  /* 0x0000000000007941 */ /* 0x000fea0003800000 */
.L_x_742:
        /* <DEDUP_REMOVED lines=40> */
.L_x_745:
[----:B------:R-:W-:Y:S05]  /*2470*/  BSYNC B0 ;  /* 0x0000000000007941 */ /* 0x000fea0003800000 */
.L_x_744:
        /* <DEDUP_REMOVED lines=38> */
.L_x_747:
[----:B------:R-:W-:Y:S05]  /*26e0*/  BSYNC B0 ;  /* 0x0000000000007941 */ /* 0x000fea0003800000 */
.L_x_746:
        /* <DEDUP_REMOVED lines=74> */
.L_x_751:
[----:B------:R-:W-:Y:S05]  /*2b90*/  BSYNC B0 ;  /* 0x0000000000007941 */ /* 0x000fea0003800000 */
.L_x_750:
        /* <DEDUP_REMOVED lines=59> */
.L_x_749:
[----:B------:R-:W-:Y:S05]  /*2f50*/  BSYNC B1 ;  /* 0x0000000000017941 */ /* 0x000fea0003800000 */
.L_x_748:
        /* <DEDUP_REMOVED lines=62> */
.L_x_755:
[----:B------:R-:W-:Y:S05]  /*3340*/  BSYNC B0 ;  /* 0x0000000000007941 */ /* 0x000fea0003800000 */
.L_x_754:
        /* <DEDUP_REMOVED lines=59> */
.L_x_753:
[----:B------:R-:W-:Y:S05]  /*3700*/  BSYNC B1 ;  /* 0x0000000000017941 */ /* 0x000fea0003800000 */
.L_x_752:
        /* <DEDUP_REMOVED lines=62> */
.L_x_759:
[----:B------:R-:W-:Y:S05]  /*3af0*/  BSYNC B0 ;  /* 0x0000000000007941 */ /* 0x000fea0003800000 */
.L_x_758:
        /* <DEDUP_REMOVED lines=59> */
.L_x_757:
[----:B------:R-:W-:Y:S05]  /*3eb0*/  BSYNC B1 ;  /* 0x0000000000017941 */ /* 0x000fea0003800000 */
.L_x_756:
        /* <DEDUP_REMOVED lines=61> */
.L_x_762:
[----:B------:R-:W-:Y:S05]  /*4290*/  BSYNC B0 ;  /* 0x0000000000007941 */ /* 0x000fea0003800000 */
.L_x_761:
        /* <DEDUP_REMOVED lines=60> */
.L_x_739:
        /* <DEDUP_REMOVED lines=224> */
.L_x_764:
[----:B---3--:R-:W-:Y:S05]  /*5460*/  BSYNC B0 ;  /* 0x0000000000007941 */ /* 0x008fea0003800000 */
.L_x_763:
        /* <DEDUP_REMOVED lines=115> */
.L_x_766:
[----:B------:R-:W-:Y:S05]  /*5ba0*/  BSYNC B0 ;  /* 0x0000000000007941 */ /* 0x000fea0003800000 */
.L_x_765:
        /* <DEDUP_REMOVED lines=115> */
.L_x_768:
[----:B------:R-:W-:Y:S05]  /*62e0*/  BSYNC B0 ;  /* 0x0000000000007941 */ /* 0x000fea0003800000 */
.L_x_767:
        /* <DEDUP_REMOVED lines=116> */
.L_x_738:
        /* <DEDUP_REMOVED lines=19> */
.L_x_770:
[----:B------:R-:W-:Y:S05]  /*6b60*/  BSYNC B0 ;  /* 0x0000000000007941 */ /* 0x000fea0003800000 */
.L_x_769:
        /* <DEDUP_REMOVED lines=19> */
.L_x_772:
[----:B------:R-:W-:Y:S05]  /*6ca0*/  BSYNC B0 ;  /* 0x0000000000007941 */ /* 0x000fea0003800000 */
.L_x_771:
        /* <DEDUP_REMOVED lines=19> */
.L_x_774:
[----:B------:R-:W-:Y:S05]  /*6de0*/  BSYNC B0 ;  /* 0x0000000000007941 */ /* 0x000fea0003800000 */
.L_x_773:
        /* <DEDUP_REMOVED lines=18> */
.L_x_760:
[----:B------:R-:W-:Y:S05]  /*6f10*/  BSYNC B2 ;  /* 0x0000000000027941 */ /* 0x000fea0003800000 */
.L_x_737:
        /* <DEDUP_REMOVED lines=83> */
.L_x_776:
[----:B-1----:R-:W-:Y:S05]  /*7450*/  BSYNC B0 ;  /* 0x0000000000007941 */ /* 0x002fea0003800000 */
.L_x_775:
        /* <DEDUP_REMOVED lines=19> */
.L_x_778:
[----:B------:R-:W-:Y:S05]  /*7590*/  BSYNC B0 ;  /* 0x0000000000007941 */ /* 0x000fea0003800000 */
.L_x_777:
        /* <DEDUP_REMOVED lines=19> */
.L_x_780:
[----:B------:R-:W-:Y:S05]  /*76d0*/  BSYNC B0 ;  /* 0x0000000000007941 */ /* 0x000fea0003800000 */
.L_x_779:
        /* <DEDUP_REMOVED lines=19> */
.L_x_782:
[----:B------:R-:W-:Y:S05]  /*7810*/  BSYNC B0 ;  /* 0x0000000000007941 */ /* 0x000fea0003800000 */
.L_x_781:
        /* <DEDUP_REMOVED lines=37> */
.L_x_736:
[----:B-1----:R-:W-:Y:S01]  /*7a70*/  ISETP.GE.AND P0, PT, R207, 0x1, PT ;  /* 0x00000001cf00780c */ /* 0x002fe20003f06270 */
[----:B------:R-:W-:Y:S01]  /*7a80*/  IMAD.IADD R18, R181, 0x1, R180 ;  /* 0x00000001b5127824 */ /* 0x000fe200078e02b4 */
[----:B------:R-:W-:Y:S01]  /*7a90*/  PLOP3.LUT P4, PT, PT, PT, PT, 0x80, 0x0 ;  /* 0x000000000000781c */ /* 0x000fe20003f8f070 */
[----:B------:R-:W-:Y:S01]  /*7aa0*/  CS2R R14, SRZ ;  /* 0x00000000000e7805 */ /* 0x000fe2000001ff00 */
[----:B------:R-:W-:Y:S01]  /*7ab0*/  MOV R126, RZ ;  /* 0x000000ff007e7202 */ /* 0x000fe20000000f00 */
[----:B------:R-:W-:Y:S01]  /*7ac0*/  IMAD.MOV.U32 R124, RZ, RZ, RZ ;  /* 0x000000ffff7c7224 */ /* 0x000fe200078e00ff */
[----:B------:R-:W-:Y:S01]  /*7ad0*/  CS2R R130, SRZ ;  /* 0x0000000000827805 */ /* 0x000fe2000001ff00 */
[----:B------:R-:W-:Y:S01]  /*7ae0*/  CS2R R128, SRZ ;  /* 0x0000000000807805 */ /* 0x000fe2000001ff00 */
[----:B------:R-:W-:Y:S01]  /*7af0*/  CS2R R16, SRZ ;  /* 0x0000000000107805 */ /* 0x000fe2000001ff00 */
[----:B------:R-:W-:Y:S01]  /*7b00*/  MOV R122, RZ ;  /* 0x000000ff007a7202 */ /* 0x000fe20000000f00 */
[----:B------:R-:W-:Y:S01]  /*7b10*/  CS2R R120, SRZ ;  /* 0x0000000000787805 */ /* 0x000fe2000001ff00 */
[----:B--2---:R-:W-:Y:S01]  /*7b20*/  CS2R R12, SRZ ;  /* 0x00000000000c7805 */ /* 0x004fe2000001ff00 */
        /* <DEDUP_REMOVED lines=62> */
[----:B------:R-:W-:Y:S01]  /*7f10*/  CS2R R168, SRZ ;  /* 0x0000000000a87805 */ /* 0x000fe2000001ff00 */
[----:B------:R-:W-:Y:S01]  /*7f20*/  CS2R R162, SRZ ;  /* 0x0000000000a27805 */ /* 0x000fe2000001ff00 */
[----:B------:R-:W-:Y:S01]  /*7f30*/  CS2R R54, SRZ ;  /* 0x0000000000367805 */ /* 0x000fe2000001ff00 */
        /* <DEDUP_REMOVED lines=13> */
[----:B------:R-:W-:Y:S01]  /*8010*/  IMAD.MOV.U32 R144, RZ, RZ, RZ ;  /* 0x000000ffff907224 */ /* 0x000fe200078e00ff */
[----:B------:R-:W-:Y:S01]  /*8020*/  MOV R64, RZ ;  /* 0x000000ff00407202 */ /* 0x000fe20000000f00 */
[----:B------:R-:W-:Y:S01]  /*8030*/  CS2R R62, SRZ ;  /* 0x00000000003e7805 */ /* 0x000fe2000001ff00 */
[----:B------:R-:W-:Y:S01]  /*8040*/  IMAD.MOV.U32 R61, RZ, RZ, RZ ;  /* 0x000000ffff3d7224 */ /* 0x000fe200078e00ff */
[----:B------:R-:W-:Y:S05]  /*8050*/  @!P0 BRA `(.L_x_784) ;  /* 0x00011de000008947 */ /* 0x000fea0003800000 */
[----:B------:R-:W2:Y:S01]  /*8060*/  LDL R60, [R1+0x48] ;  /* 0x00004800013c7983 */ /* 0x000ea20000100800 */
[----:B------:R-:W-:-:S03]  /*8070*/  ISETP.NE.U32.AND P0, PT, RZ, c[0x0][0x340], PT ;  /* 0x0000d000ff007a0c */ /* 0x000fc60003f05070 */
[----:B------:R-:W3:Y:S01]  /*8080*/  LDL R173, [R1+0x4] ;  /* 0x0000040001ad7983 */ /* 0x000ee20000100800 */
        /* <DEDUP_REMOVED lines=13> */
[----:B------:R-:W-:Y:S02]  /*8160*/  IMAD R17, R209, 0x80, R72 ;  /* 0x00000080d1117824 */ /* 0x000fe400078e0248 */
[----:B------:R-:W-:-:S05]  /*8170*/  IMAD R24, R185, c[0x0][0x2c4], RZ ;  /* 0x0000b100b9187a24 */ /* 0x000fca00078e02ff */
[C---:B------:R-:W-:Y:S02]  /*8180*/  ISETP.GE.AND P6, PT, R17.reuse, R24, PT ;  /* 0x000000181100720c */ /* 0x040fe40003fc6270 */
[----:B------:R-:W-:Y:S01]  /*8190*/  IADD3 R16, R17, 0x30, RZ ;  /* 0x0000003011107810 */ /* 0x000fe20007ffe0ff */
[----:B--2---:R-:W-:-:S05]  /*81a0*/  @P5 IMAD.WIDE R2, R60, R2, c[0x0][0x340] ;  /* 0x0000d0003c025625 */ /* 0x004fca00078e0202 */
[----:B------:R2:W4:Y:S01]  /*81b0*/  @P5 LDG.E R22, [R2.64] ;  /* 0x0000000802165981 */ /* 0x000522000c1e1900 */
[----:B------:R-:W-:Y:S01]  /*81c0*/  SHF.R.S32.HI R19, RZ, 0x1f, R60 ;  /* 0x0000001fff137819 */ /* 0x000fe2000001143c */
[----:B------:R-:W-:Y:S01]  /*81d0*/  IMAD.MOV.U32 R159, RZ, RZ, c[0x0][0x1e0] ;  /* 0x00007800ff9f7624 */ /* 0x000fe200078e00ff */
[----:B---3--:R-:W-:Y:S02]  /*81e0*/  LEA.HI.SX32 R73, R173, 0xffffffff, 0x1a ;  /* 0xffffffffad497811 */ /* 0x008fe400078fd2ff */
[----:B------:R-:W-:Y:S01]  /*81f0*/  SEL R6, R19, RZ, !P0 ;  /* 0x000000ff13067207 */ /* 0x000fe20004000000 */
[C---:B------:R-:W-:Y:S01]  /*8200*/  IMAD.SHL.U32 R163, R159.reuse, 0x40, RZ ;  /* 0x000000409fa37824 */ /* 0x040fe200078e00ff */
[----:B------:R-:W-:Y:S01]  /*8210*/  SHF.R.S32.HI R48, RZ, 0x1f, R73 ;  /* 0x0000001fff307819 */ /* 0x000fe20000011449 */
[----:B------:R-:W-:Y:S01]  /*8220*/  IMAD.WIDE.U32 R160, R159, 0x20, RZ ;  /* 0x000000209fa07825 */ /* 0x000fe200078e00ff */
[----:B------:R-:W-:-:S03]  /*8230*/  LEA.HI R47, R156, R212, RZ, 0x4 ;  /* 0x000000d49c2f7211 */ /* 0x000fc600078f20ff */
        /* <DEDUP_REMOVED lines=26> */
[----:B------:R-:W-:Y:S01]  /*83e0*/  IMAD.IADD R3, R3, 0x1, R6 ;  /* 0x0000000103037824 */ /* 0x000fe200078e0206 */
[----:B------:R-:W-:Y:S01]  /*83f0*/  IADD3 R6, R17, 0x20, RZ ;  /* 0x0000002011067810 */ /* 0x000fe20007ffe0ff */
[----:B------:R-:W-:Y:S01]  /*8400*/  IMAD R0, R5, c[0x0][0x1a8], RZ ;  /* 0x00006a0005007a24 */ /* 0x000fe200078e02ff */
[----:B------:R-:W-:Y:S01]  /*8410*/  IADD3 R21, R20, 0x40, RZ ;  /* 0x0000004014157810 */ /* 0x000fe20007ffe0ff */
[----:B------:R-:W-:Y:S01]  /*8420*/  IMAD.WIDE.U32 R2, R4, c[0x0][0x1a8], R2 ;  /* 0x00006a0004027a25 */ /* 0x000fe200078e0002 */
[----:B------:R-:W-:Y:S02]  /*8430*/  ISETP.GE.AND P4, PT, R20, c[0x0][0x198], PT ;  /* 0x0000660014007a0c */ /* 0x000fe40003f86270 */
[----:B------:R-:W-:Y:S01]  /*8440*/  ISETP.GE.AND P1, PT, R6, R24, PT ;  /* 0x000000180600720c */ /* 0x000fe20003f26270 */
[----:B------:R-:W-:Y:S01]  /*8450*/  IMAD R0, R4, c[0x0][0x1ac], R0 ;  /* 0x00006b0004007a24 */ /* 0x000fe200078e0200 */
[----:B------:R-:W-:Y:S01]  /*8460*/  LEA R14, P0, R2, c[0x0][0x160], 0x1 ;  /* 0x00005800020e7a11 */ /* 0x000fe200078008ff */
[----:B------:R-:W-:Y:S01]  /*8470*/  IMAD.SHL.U32 R7, R72, 0x40, RZ ;  /* 0x0000004048077824 */ /* 0x000fe200078e00ff */
[----:B------:R-:W-:Y:S01]  /*8480*/  ISETP.GE.AND P3, PT, R21, c[0x0][0x198], PT ;  /* 0x0000660015007a0c */ /* 0x000fe20003f66270 */
[----:B------:R-:W-:Y:S01]  /*8490*/  IMAD.IADD R0, R3, 0x1, R0 ;  /* 0x0000000103007824 */ /* 0x000fe200078e0200 */
[----:B------:R-:W-:Y:S01]  /*84a0*/  LEA.HI R3, R156, R212, RZ, 0x6 ;  /* 0x000000d49c037211 */ /* 0x000fe200078f30ff */
[----:B------:R-:W1:Y:S01]  /*84b0*/  SHFL.IDX PT, R4, R14, RZ, 0x181f ;  /* 0x00181fff0e047589 */ /* 0x000e6200000e0000 */
[----:B------:R-:W-:Y:S01]  /*84c0*/  IMAD.SHL.U32 R34, R84, 0x8, RZ ;  /* 0x0000000854227824 */ /* 0x000fe200078e00ff */
[----:B------:R-:W-:-:S02]  /*84d0*/  LOP3.LUT R25, R7, 0x1c0, RZ, 0xc0, !PT ;  /* 0x000001c007197812 */ /* 0x000fc400078ec0ff */
[----:B------:R-:W-:Y:S01]  /*84e0*/  LEA.HI.X R15, R2, c[0x0][0x164], R0, 0x1, P0 ;  /* 0x00005900020f7a11 */ /* 0x000fe200000f0c00 */
[----:B------:R-:W-:Y:S01]  /*84f0*/  SHFL.IDX PT, R8, R14, 0x2, 0x181f ;  /* 0x00581f000e087f89 */ /* 0x000fe200000e0000 */
[----:B------:R-:W-:Y:S02]  /*8500*/  IADD3 R0, R17, 0x10, RZ ;  /* 0x0000001011007810 */ /* 0x000fe40007ffe0ff */
[--C-:B------:R-:W-:Y:S01]  /*8510*/  LOP3.LUT R13, R25, 0x38, R34.reuse, 0xf8, !PT ;  /* 0x00000038190d7812 */ /* 0x100fe200078ef822 */
[----:B------:R-:W2:Y:S01]  /*8520*/  SHFL.IDX PT, R5, R15, RZ, 0x181f ;  /* 0x00181fff0f057589 */ /* 0x000ea200000e0000 */
[----:B------:R-:W-:Y:S01]  /*8530*/  ISETP.GE.AND P2, PT, R0, R24, PT ;  /* 0x000000180000720c */ /* 0x000fe20003f46270 */
[----:B------:R-:W-:Y:S01]  /*8540*/  IMAD.SHL.U32 R0, R3, 0x8, RZ ;  /* 0x0000000803007824 */ /* 0x000fe200078e00ff */
[----:B------:R-:W-:Y:S01]  /*8550*/  SHF.R.U32.HI R28, RZ, 0x3, R25 ;  /* 0x00000003ff1c7819 */ /* 0x000fe20000011619 */
[----:B------:R-:W3:Y:S01]  /*8560*/  SHFL.IDX PT, R2, R14, 0x1, 0x181f ;  /* 0x00381f000e027f89 */ /* 0x000ee200000e0000 */
[----:B------:R-:W-:-:S02]  /*8570*/  SHF.R.S32.HI R35, RZ, 0x1f, R34 ;  /* 0x0000001fff237819 */ /* 0x000fc40000011422 */
[----:B------:R-:W-:Y:S01]  /*8580*/  LOP3.LUT R26, R0, 0xfffffe00, RZ, 0xc0, !PT ;  /* 0xfffffe00001a7812 */ /* 0x000fe200078ec0ff */
[----:B------:R-:W3:Y:S01]  /*8590*/  SHFL.IDX PT, R3, R15, 0x1, 0x181f ;  /* 0x00381f000f037f89 */ /* 0x000ee200000e0000 */
[--C-:B------:R-:W-:Y:S02]  /*85a0*/  @!P6 SHF.R.S32.HI R0, RZ, 0x1f, R21.reuse ;  /* 0x0000001fff00e819 */ /* 0x100fe40000011415 */
[----:B------:R-:W-:Y:S02]  /*85b0*/  LOP3.LUT R252, R26, R13, R28, 0xf6, !PT ;  /* 0x0000000d1afc7212 */ /* 0x000fe400078ef61c */
[----:B------:R-:W-:Y:S02]  /*85c0*/  @!P6 LEA.HI R12, R0, R21, RZ, 0x3 ;  /* 0x00000015000ce211 */ /* 0x000fe400078f18ff */
[----:B------:R-:W-:Y:S02]  /*85d0*/  @!P2 SHF.R.S32.HI R9, RZ, 0x1f, R21 ;  /* 0x0000001fff09a819 */ /* 0x000fe40000011415 */
[----:B-1----:R-:W-:-:S02]  /*85e0*/  @!P6 LEA R6, P0, R20, R4, 0x1 ;  /* 0x000000041406e211 */ /* 0x002fc400078008ff */
[----:B------:R-:W-:Y:S02]  /*85f0*/  @!P2 LEA.HI R0, R9, R21, RZ, 0x3 ;  /* 0x000000150900a211 */ /* 0x000fe400078f18ff */
[----:B------:R-:W1:Y:S01]  /*8600*/  SHFL.IDX PT, R9, R15, 0x2, 0x181f ;  /* 0x00581f000f097f89 */ /* 0x000e6200000e0000 */
[----:B------:R-:W-:Y:S02]  /*8610*/  @!P6 LOP3.LUT R12, R12, 0xfffffff8, RZ, 0xc0, !PT ;  /* 0xfffffff80c0ce812 */ /* 0x000fe400078ec0ff */
[----:B--2---:R-:W-:Y:S02]  /*8620*/  @!P6 LEA.HI.X R7, R20, R5, R35, 0x1, P0 ;  /* 0x000000051407e211 */ /* 0x004fe400000f0c23 */
[----:B------:R-:W-:Y:S01]  /*8630*/  @!P2 LOP3.LUT R0, R0, 0xfffffff8, RZ, 0xc0, !PT ;  /* 0xfffffff80000a812 */ /* 0x000fe200078ec0ff */
[----:B------:R-:W-:Y:S01]  /*8640*/  @!P6 IMAD.WIDE R12, R12, 0x2, R4 ;  /* 0x000000020c0ce825 */ /* 0x000fe200078e0204 */
[----:B---3--:R-:W-:Y:S01]  /*8650*/  @!P2 LEA R10, P0, R20, R2, 0x1 ;  /* 0x00000002140aa211 */ /* 0x008fe200078008ff */
[----:B------:R-:W2:Y:S02]  /*8660*/  SHFL.IDX PT, R4, R14, 0x3, 0x181f ;  /* 0x00781f000e047f89 */ /* 0x000ea400000e0000 */
[----:B------:R-:W-:Y:S01]  /*8670*/  @!P6 IMAD.SHL.U32 R5, R252, 0x2, RZ ;  /* 0x00000002fc05e824 */ /* 0x000fe200078e00ff */
[----:B------:R-:W-:Y:S01]  /*8680*/  @!P2 LEA.HI.X R11, R20, R3, R35, 0x1, P0 ;  /* 0x00000003140ba211 */ /* 0x000fe200000f0c23 */
[----:B------:R-:W-:Y:S01]  /*8690*/  @!P2 IMAD.WIDE R2, R0, 0x2, R2 ;  /* 0x000000020002a825 */ /* 0x000fe200078e0202 */
[----:B------:R-:W-:-:S02]  /*86a0*/  ISETP.GE.AND P0, PT, R16, R24, PT ;  /* 0x000000181000720c */ /* 0x000fc40003f06270 */
[----:B------:R3:W-:Y:S01]  /*86b0*/  @!P6 LDGSTS.E.BYPASS.LTC128B.128 [R5+0x8100], [R6.64], !P4 ;  /* 0x081000000605efae */ /* 0x0007e2000e101d48 */
[----:B------:R-:W-:-:S03]  /*86c0*/  @!P2 IMAD.SHL.U32 R0, R252, 0x2, RZ ;  /* 0x00000002fc00a824 */ /* 0x000fc600078e00ff */
[----:B------:R1:W-:Y:S04]  /*86d0*/  @!P6 LDGSTS.E.BYPASS.LTC128B.128 [R5+0xc100], [R12.64], !P3 ;  /* 0x0c1000000c05efae */ /* 0x0003e8000d901d48 */
[----:B------:R2:W-:Y:S04]  /*86e0*/  @!P2 LDGSTS.E.BYPASS.LTC128B.128 [R0+0x8900], [R10.64], !P4 ;  /* 0x089000000a00afae */ /* 0x0005e8000e101d48 */
[----:B------:R2:W-:Y:S01]  /*86f0*/  @!P2 LDGSTS.E.BYPASS.LTC128B.128 [R0+0xc900], [R2.64], !P3 ;  /* 0x0c9000000200afae */ /* 0x0005e2000d901d48 */
[--C-:B---3--:R-:W-:Y:S02]  /*8700*/  @!P1 SHF.R.S32.HI R7, RZ, 0x1f, R21.reuse ;  /* 0x0000001fff079819 */ /* 0x108fe40000011415 */
[----:B------:R-:W-:Y:S01]  /*8710*/  @!P1 LEA R6, P2, R20, R8, 0x1 ;  /* 0x0000000814069211 */ /* 0x000fe200078408ff */
[----:B-1----:R-:W1:Y:S01]  /*8720*/  SHFL.IDX PT, R5, R15, 0x3, 0x181f ;  /* 0x00781f000f057f89 */ /* 0x002e6200000e0000 */
[----:B------:R-:W-:Y:S01]  /*8730*/  IMAD R12, R214, c[0x0][0x1e8], RZ ;  /* 0x00007a00d60c7a24 */ /* 0x000fe200078e02ff */
[----:B--2---:R-:W-:-:S03]  /*8740*/  @!P0 SHF.R.S32.HI R10, RZ, 0x1f, R21 ;  /* 0x0000001fff0a8819 */ /* 0x004fc60000011415 */
[----:B------:R-:W-:Y:S01]  /*8750*/  IMAD R12, R59, c[0x0][0x1ec], R12 ;  /* 0x00007b003b0c7a24 */ /* 0x000fe200078e020c */
[----:B------:R-:W-:Y:S02]  /*8760*/  @!P1 LEA.HI R0, R7, R21, RZ, 0x3 ;  /* 0x0000001507009211 */ /* 0x000fe400078f18ff */
[----:B------:R-:W-:Y:S02]  /*8770*/  IADD3 R2, R17, 0x40, RZ ;  /* 0x0000004011027810 */ /* 0x000fe40007ffe0ff */
[----:B------:R-:W-:Y:S01]  /*8780*/  @!P1 LOP3.LUT R3, R0, 0xfffffff8, RZ, 0xc0, !PT ;  /* 0xfffffff800039812 */ /* 0x000fe200078ec0ff */
[----:B------:R-:W-:Y:S01]  /*8790*/  @!P1 IMAD.SHL.U32 R0, R252, 0x2, RZ ;  /* 0x00000002fc009824 */ /* 0x000fe200078e00ff */
[----:B------:R-:W-:Y:S02]  /*87a0*/  @!P1 LEA.HI.X R7, R20, R9, R35, 0x1, P2 ;  /* 0x0000000914079211 */ /* 0x000fe400010f0c23 */
[----:B------:R-:W-:Y:S01]  /*87b0*/  ISETP.GE.AND P2, PT, R2, R24, PT ;  /* 0x000000180200720c */ /* 0x000fe20003f46270 */
[----:B------:R-:W-:Y:S01]  /*87c0*/  @!P1 IMAD.WIDE R8, R3, 0x2, R8 ;  /* 0x0000000203089825 */ /* 0x000fe200078e0208 */
[----:B------:R-:W2:Y:S01]  /*87d0*/  SHFL.IDX PT, R2, R14, 0x4, 0x181f ;  /* 0x00981f000e027f89 */ /* 0x000ea200000e0000 */
[----:B------:R-:W-:-:S03]  /*87e0*/  @!P0 LEA.HI R10, R10, R21, RZ, 0x3 ;  /* 0x000000150a0a8211 */ /* 0x000fc600078f18ff */
[----:B------:R-:W3:Y:S04]  /*87f0*/  SHFL.IDX PT, R3, R15, 0x4, 0x181f ;  /* 0x00981f000f037f89 */ /* 0x000ee800000e0000 */
[----:B------:R1:W-:Y:S04]  /*8800*/  @!P1 LDGSTS.E.BYPASS.LTC128B.128 [R0+0x9100], [R6.64], !P4 ;  /* 0x0910000006009fae */ /* 0x0003e8000e101d48 */
[----:B------:R2:W-:Y:S01]  /*8810*/  @!P1 LDGSTS.E.BYPASS.LTC128B.128 [R0+0xd100], [R8.64], !P3 ;  /* 0x0d10000008009fae */ /* 0x0005e2000d901d48 */
[----:B-1----:R-:W-:Y:S02]  /*8820*/  @!P0 LEA R6, P1, R20, R4, 0x1 ;  /* 0x0000000414068211 */ /* 0x002fe400078208ff */
[----:B--2---:R-:W-:Y:S01]  /*8830*/  @!P0 LOP3.LUT R0, R10, 0xfffffff8, RZ, 0xc0, !PT ;  /* 0xfffffff80a008812 */ /* 0x004fe200078ec0ff */
[----:B------:R-:W-:Y:S01]  /*8840*/  @!P0 IMAD.SHL.U32 R9, R252, 0x2, RZ ;  /* 0x00000002fc098824 */ /* 0x000fe200078e00ff */
[----:B------:R-:W-:Y:S01]  /*8850*/  @!P0 LEA.HI.X R7, R20, R5, R35, 0x1, P1 ;  /* 0x0000000514078211 */ /* 0x000fe200008f0c23 */
[----:B------:R-:W1:Y:S02]  /*8860*/  SHFL.IDX PT, R8, R14, 0x5, 0x181f ;  /* 0x00b81f000e087f89 */ /* 0x000e6400000e0000 */
[----:B------:R-:W-:Y:S01]  /*8870*/  @!P0 IMAD.WIDE R4, R0, 0x2, R4 ;  /* 0x0000000200048825 */ /* 0x000fe200078e0204 */
[----:B------:R-:W-:Y:S01]  /*8880*/  @!P2 SHF.R.S32.HI R0, RZ, 0x1f, R21 ;  /* 0x0000001fff00a819 */ /* 0x000fe20000011415 */
[----:B------:R2:W-:Y:S03]  /*8890*/  @!P0 LDGSTS.E.BYPASS.LTC128B.128 [R9+0x9900], [R6.64], !P4 ;  /* 0x0990000006098fae */ /* 0x0005e6000e101d48 */
[----:B------:R-:W-:Y:S01]  /*88a0*/  @!P2 LEA.HI R0, R0, R21, RZ, 0x3 ;  /* 0x000000150000a211 */ /* 0x000fe200078f18ff */
[----:B------:R1:W-:Y:S01]  /*88b0*/  @!P0 LDGSTS.E.BYPASS.LTC128B.128 [R9+0xd900], [R4.64], !P3 ;  /* 0x0d90000004098fae */ /* 0x0003e2000d901d48 */
[----:B------:R-:W-:-:S02]  /*88c0*/  IADD3 R16, P3, R72, R18, RZ ;  /* 0x0000001248107210 */ /* 0x000fc40007f7e0ff */
[----:B--2---:R-:W-:Y:S02]  /*88d0*/  SHF.R.S32.HI R7, RZ, 0x1f, R18 ;  /* 0x0000001fff077819 */ /* 0x004fe40000011412 */
[----:B------:R-:W-:Y:S01]  /*88e0*/  IADD3 R6, R17, 0x50, RZ ;  /* 0x0000005011067810 */ /* 0x000fe20007ffe0ff */
[----:B-1----:R-:W1:Y:S01]  /*88f0*/  SHFL.IDX PT, R9, R15, 0x5, 0x181f ;  /* 0x00b81f000f097f89 */ /* 0x002e6200000e0000 */
[----:B------:R-:W-:Y:S02]  /*8900*/  LEA.HI.X.SX32 R18, R72, R7, 0x1, P3 ;  /* 0x0000000748127211 */ /* 0x000fe400018f0eff */
[----:B------:R-:W-:Y:S02]  /*8910*/  @!P2 LEA R4, P0, R20, R2, 0x1 ;  /* 0x000000021404a211 */ /* 0x000fe400078008ff */
[----:B------:R-:W-:Y:S02]  /*8920*/  ISETP.GE.AND P3, PT, R21, c[0x0][0x198], PT ;  /* 0x0000660015007a0c */ /* 0x000fe40003f66270 */
[----:B------:R-:W-:-:S02]  /*8930*/  ISETP.GE.AND P1, PT, R6, R24, PT ;  /* 0x000000180600720c */ /* 0x000fc40003f26270 */
[----:B------:R-:W-:Y:S01]  /*8940*/  @!P2 LOP3.LUT R6, R0, 0xfffffff8, RZ, 0xc0, !PT ;  /* 0xfffffff80006a812 */ /* 0x000fe200078ec0ff */
[----:B------:R-:W-:Y:S01]  /*8950*/  @!P2 IMAD.SHL.U32 R0, R252, 0x2, RZ ;  /* 0x00000002fc00a824 */ /* 0x000fe200078e00ff */
[----:B---3--:R-:W-:Y:S02]  /*8960*/  @!P2 LEA.HI.X R5, R20, R3, R35, 0x1, P0 ;  /* 0x000000031405a211 */ /* 0x008fe400000f0c23 */
[----:B------:R-:W-:Y:S01]  /*8970*/  IADD3 R7, R17, 0x60, RZ ;  /* 0x0000006011077810 */ /* 0x000fe20007ffe0ff */
[----:B------:R-:W-:Y:S02]  /*8980*/  @!P2 IMAD.WIDE R2, R6, 0x2, R2 ;  /* 0x000000020602a825 */ /* 0x000fe400078e0202 */
[----:B------:R2:W-:Y:S01]  /*8990*/  @!P2 LDGSTS.E.BYPASS.LTC128B.128 [R0+0xa100], [R4.64], !P4 ;  /* 0x0a1000000400afae */ /* 0x0005e2000e101d48 */
[----:B------:R-:W-:-:S03]  /*89a0*/  ISETP.GE.AND P0, PT, R7, R24, PT ;  /* 0x000000180700720c */ /* 0x000fc60003f06270 */
[----:B------:R3:W-:Y:S01]  /*89b0*/  @!P2 LDGSTS.E.BYPASS.LTC128B.128 [R0+0xe100], [R2.64], !P3 ;  /* 0x0e1000000200afae */ /* 0x0007e2000d901d48 */
[----:B------:R-:W-:-:S03]  /*89c0*/  @!P1 LEA R10, P2, R20, R8, 0x1 ;  /* 0x00000008140a9211 */ /* 0x000fc600078408ff */
[----:B------:R-:W-:Y:S01]  /*89d0*/  SHFL.IDX PT, R6, R14, 0x6, 0x181f ;  /* 0x00d81f000e067f89 */ /* 0x000fe200000e0000 */
[----:B-1----:R-:W-:-:S03]  /*89e0*/  @!P1 LEA.HI.X R11, R20, R9, R35, 0x1, P2 ;  /* 0x00000009140b9211 */ /* 0x002fc600010f0c23 */
[----:B------:R-:W1:Y:S01]  /*89f0*/  SHFL.IDX PT, R7, R15, 0x6, 0x181f ;  /* 0x00d81f000f077f89 */ /* 0x000e6200000e0000 */
[----:B--2---:R-:W-:-:S04]  /*8a00*/  IMAD R4, R18, c[0x0][0x1e0], RZ ;  /* 0x0000780012047a24 */ /* 0x004fc800078e02ff */
[C---:B------:R-:W-:Y:S01]  /*8a10*/  IMAD R4, R16.reuse, c[0x0][0x1e4], R4 ;  /* 0x0000790010047a24 */ /* 0x040fe200078e0204 */
[----:B---3--:R-:W-:Y:S01]  /*8a20*/  IADD3 R0, R17, 0x70, RZ ;  /* 0x0000007011007810 */ /* 0x008fe20007ffe0ff */
[----:B------:R-:W-:-:S03]  /*8a30*/  IMAD.WIDE.U32 R2, R16, c[0x0][0x1e0], R34 ;  /* 0x0000780010027a25 */ /* 0x000fc600078e0022 */
[----:B------:R-:W-:Y:S01]  /*8a40*/  ISETP.GE.AND P2, PT, R0, R24, PT ;  /* 0x000000180000720c */ /* 0x000fe20003f46270 */
[----:B------:R-:W-:Y:S01]  /*8a50*/  IMAD.IADD R3, R3, 0x1, R4 ;  /* 0x0000000103037824 */ /* 0x000fe200078e0204 */
[--C-:B------:R-:W-:Y:S02]  /*8a60*/  @!P1 SHF.R.S32.HI R4, RZ, 0x1f, R21.reuse ;  /* 0x0000001fff049819 */ /* 0x100fe40000011415 */
[----:B------:R-:W-:Y:S01]  /*8a70*/  @!P0 SHF.R.S32.HI R0, RZ, 0x1f, R21 ;  /* 0x0000001fff008819 */ /* 0x000fe20000011415 */
[----:B------:R-:W-:Y:S01]  /*8a80*/  IMAD.WIDE.U32 R2, R59, c[0x0][0x1e8], R2 ;  /* 0x00007a003b027a25 */ /* 0x000fe200078e0002 */
[-C--:B------:R-:W-:Y:S02]  /*8a90*/  @!P1 LEA.HI R4, R4, R21.reuse, RZ, 0x3 ;  /* 0x0000001504049211 */ /* 0x080fe400078f18ff */
[----:B------:R-:W-:Y:S01]  /*8aa0*/  @!P0 LEA.HI R13, R0, R21, RZ, 0x3 ;  /* 0x00000015000d8211 */ /* 0x000fe200078f18ff */
[----:B------:R-:W-:Y:S01]  /*8ab0*/  @!P1 IMAD.SHL.U32 R0, R252, 0x2, RZ ;  /* 0x00000002fc009824 */ /* 0x000fe200078e00ff */
[----:B------:R-:W-:-:S03]  /*8ac0*/  @!P1 LOP3.LUT R4, R4, 0xfffffff8, RZ, 0xc0, !PT ;  /* 0xfffffff804049812 */ /* 0x000fc600078ec0ff */
[----:B------:R-:W-:Y:S01]  /*8ad0*/  @!P2 SHF.R.S32.HI R5, RZ, 0x1f, R21 ;  /* 0x0000001fff05a819 */ /* 0x000fe20000011415 */
[----:B------:R2:W-:Y:S01]  /*8ae0*/  @!P1 LDGSTS.E.BYPASS.LTC128B.128 [R0+0xa900], [R10.64], !P4 ;  /* 0x0a9000000a009fae */ /* 0x0005e2000e101d48 */
[----:B------:R-:W-:Y:S02]  /*8af0*/  @!P1 IMAD.WIDE R8, R4, 0x2, R8 ;  /* 0x0000000204089825 */ /* 0x000fe400078e0208 */
[----:B------:R-:W-:Y:S02]  /*8b00*/  @!P2 LEA.HI R17, R5, R21, RZ, 0x3 ;  /* 0x000000150511a211 */ /* 0x000fe400078f18ff */
[----:B------:R-:W-:Y:S01]  /*8b10*/  IMAD.IADD R5, R12, 0x1, R3 ;  /* 0x000000010c057824 */ /* 0x000fe200078e0203 */
[----:B------:R3:W-:Y:S01]  /*8b20*/  @!P1 LDGSTS.E.BYPASS.LTC128B.128 [R0+0xe900], [R8.64], !P3 ;  /* 0x0e90000008009fae */ /* 0x0007e2000d901d48 */
[----:B----4-:R-:W-:Y:S01]  /*8b30*/  @P5 SHF.R.S32.HI R3, RZ, 0x1f, R22 ;  /* 0x0000001fff035819 */ /* 0x010fe20000011416 */
[----:B------:R-:W-:Y:S02]  /*8b40*/  @!P5 IMAD.MOV.U32 R3, RZ, RZ, R19 ;  /* 0x000000ffff03d224 */ /* 0x000fe400078e0013 */
[----:B------:R-:W-:-:S02]  /*8b50*/  IMAD.MOV.U32 R4, RZ, RZ, R2 ;  /* 0x000000ffff047224 */ /* 0x000fc400078e0002 */
[----:B------:R-:W-:Y:S02]  /*8b60*/  @P5 IMAD.MOV.U32 R2, RZ, RZ, R22 ;  /* 0x000000ffff025224 */ /* 0x000fe400078e0016 */
[----:B------:R-:W-:Y:S02]  /*8b70*/  @!P5 IMAD.MOV.U32 R2, RZ, RZ, R60 ;  /* 0x000000ffff02d224 */ /* 0x000fe400078e003c */
[----:B------:R-:W-:Y:S01]  /*8b80*/  IMAD.MOV.U32 R12, RZ, RZ, c[0x0][0x1e4] ;  /* 0x00007900ff0c7624 */ /* 0x000fe200078e00ff */
[----:B--2---:R-:W-:-:S05]  /*8b90*/  @!P0 LOP3.LUT R10, R13, 0xfffffff8, RZ, 0xc0, !PT ;  /* 0xfffffff80d0a8812 */ /* 0x004fca00078ec0ff */
[----:B-1----:R-:W-:Y:S01]  /*8ba0*/  @!P0 IMAD.WIDE R10, R10, 0x2, R6 ;  /* 0x000000020a0a8825 */ /* 0x002fe200078e0206 */
[----:B---3--:R-:W-:Y:S02]  /*8bb0*/  @!P0 LEA R8, P1, R20, R6, 0x1 ;  /* 0x0000000614088211 */ /* 0x008fe400078208ff */
[----:B------:R1:W2:Y:S01]  /*8bc0*/  SHFL.IDX PT, R6, R14, 0x7, 0x181f ;  /* 0x00f81f000e067f89 */ /* 0x0002a200000e0000 */
[----:B------:R-:W-:Y:S01]  /*8bd0*/  @!P0 IMAD.SHL.U32 R0, R252, 0x2, RZ ;  /* 0x00000002fc008824 */ /* 0x000fe200078e00ff */
[----:B------:R-:W-:Y:S02]  /*8be0*/  @!P0 LEA.HI.X R9, R20, R7, R35, 0x1, P1 ;  /* 0x0000000714098211 */ /* 0x000fe400008f0c23 */
[----:B------:R-:W-:Y:S01]  /*8bf0*/  ISETP.NE.U32.AND P1, PT, RZ, c[0x0][0x350], PT ;  /* 0x0000d400ff007a0c */ /* 0x000fe20003f25070 */
[----:B------:R-:W3:Y:S04]  /*8c00*/  SHFL.IDX PT, R7, R15, 0x7, 0x181f ;  /* 0x00f81f000f077f89 */ /* 0x000ee800000e0000 */
[----:B------:R4:W-:Y:S04]  /*8c10*/  @!P0 LDGSTS.E.BYPASS.LTC128B.128 [R0+0xb100], [R8.64], !P4 ;  /* 0x0b10000008008fae */ /* 0x0009e8000e101d48 */
[----:B------:R4:W-:Y:S01]  /*8c20*/  @!P0 LDGSTS.E.BYPASS.LTC128B.128 [R0+0xf100], [R10.64], !P3 ;  /* 0x0f1000000a008fae */ /* 0x0009e2000d901d48 */
[----:B------:R-:W-:-:S04]  /*8c30*/  ISETP.NE.AND.EX P0, PT, RZ, c[0x0][0x354], PT, P1 ;  /* 0x0000d500ff007a0c */ /* 0x000fc80003f05310 */
[----:B------:R-:W-:Y:S02]  /*8c40*/  SEL R13, R2, RZ, !P0 ;  /* 0x000000ff020d7207 */ /* 0x000fe40004000000 */
[----:B-1----:R-:W-:Y:S01]  /*8c50*/  SEL R14, R3, RZ, !P0 ;  /* 0x000000ff030e7207 */ /* 0x002fe20004000000 */
[----:B------:R-:W-:Y:S02]  /*8c60*/  IMAD.MOV.U32 R3, RZ, RZ, 0x6 ;  /* 0x00000006ff037424 */ /* 0x000fe400078e00ff */
[----:B------:R-:W-:Y:S01]  /*8c70*/  IMAD.WIDE.U32 R22, R13, c[0x0][0x1f0], R4 ;  /* 0x00007c000d167a25 */ /* 0x000fe200078e0004 */
[C---:B--2---:R-:W-:Y:S02]  /*8c80*/  @!P2 LEA R4, P1, R20.reuse, R6, 0x1 ;  /* 0x000000061404a211 */ /* 0x044fe400078208ff */
[----:B------:R-:W-:Y:S01]  /*8c90*/  SHF.L.U64.HI R158, R159, R3, c[0x0][0x1e4] ;  /* 0x000079009f9e7619 */ /* 0x000fe20000010203 */
[----:B------:R-:W-:Y:S01]  /*8ca0*/  IMAD.MOV.U32 R166, RZ, RZ, R22 ;  /* 0x000000ffffa67224 */ /* 0x000fe200078e0016 */
[----:B---3--:R-:W-:Y:S01]  /*8cb0*/  @!P2 LEA.HI.X R5, R20, R7, R35, 0x1, P1 ;  /* 0x000000071405a211 */ /* 0x008fe200008f0c23 */
[----:B------:R1:W-:Y:S01]  /*8cc0*/  STL.64 [R1+0x40], R22 ;  /* 0x0000401601007387 */ /* 0x0003e20000100a00 */
[----:B----4-:R-:W-:-:S04]  /*8cd0*/  IMAD.IADD R8, R207, 0x1, -R72 ;  /* 0x00000001cf087824 */ /* 0x010fc800078e0a48 */
[----:B------:R-:W-:Y:S02]  /*8ce0*/  IMAD R8, R73, -0x40, R8 ;  /* 0xffffffc049087824 */ /* 0x000fe400078e0208 */
[----:B------:R-:W-:Y:S02]  /*8cf0*/  IMAD R0, R14, c[0x0][0x1f0], RZ ;  /* 0x00007c000e007a24 */ /* 0x000fe400078e02ff */
[----:B------:R-:W-:Y:S01]  /*8d00*/  @!P2 IMAD.SHL.U32 R10, R252, 0x2, RZ ;  /* 0x00000002fc0aa824 */ /* 0x000fe200078e00ff */
[C---:B------:R-:W-:Y:S01]  /*8d10*/  ISETP.GE.AND P0, PT, R8.reuse, 0x1, PT ;  /* 0x000000010800780c */ /* 0x040fe20003f06270 */
[----:B------:R-:W-:Y:S01]  /*8d20*/  IMAD R2, R13, c[0x0][0x1f4], R0 ;  /* 0x00007d000d027a24 */ /* 0x000fe200078e0200 */
[----:B------:R-:W-:Y:S01]  /*8d30*/  ISETP.GE.AND P5, PT, R8, 0x11, PT ;  /* 0x000000110800780c */ /* 0x000fe20003fa6270 */
[----:B------:R-:W-:Y:S01]  /*8d40*/  IMAD R0, R158, R73, RZ ;  /* 0x000000499e007224 */ /* 0x000fe200078e02ff */
[----:B------:R2:W-:Y:S01]  /*8d50*/  @!P2 LDGSTS.E.BYPASS.LTC128B.128 [R10+0xb900], [R4.64], !P4 ;  /* 0x0b900000040aafae */ /* 0x0005e2000e101d48 */
[----:B------:R-:W-:Y:S01]  /*8d60*/  IMAD.IADD R167, R23, 0x1, R2 ;  /* 0x0000000117a77824 */ /* 0x000fe200078e0202 */
[----:B------:R-:W-:Y:S01]  /*8d70*/  ISETP.GE.AND P4, PT, R34, c[0x0][0x1d4], PT ;  /* 0x0000750022007a0c */ /* 0x000fe20003f86270 */
[-C--:B------:R-:W-:Y:S01]  /*8d80*/  IMAD R9, R48, R163.reuse, R0 ;  /* 0x000000a330097224 */ /* 0x080fe200078e0200 */
[----:B------:R-:W-:Y:S01]  /*8d90*/  IADD3 R0, R34, 0x40, RZ ;  /* 0x0000004022007810 */ /* 0x000fe20007ffe0ff */
[----:B------:R-:W-:Y:S01]  /*8da0*/  IMAD.WIDE.U32 R2, R73, R163, R166 ;  /* 0x000000a349027225 */ /* 0x000fe200078e00a6 */
[----:B------:R1:W-:Y:S02]  /*8db0*/  STL.64 [R1+0x30], R166 ;  /* 0x000030a601007387 */ /* 0x0003e40000100a00 */
[----:B------:R-:W-:Y:S01]  /*8dc0*/  ISETP.GE.AND P3, PT, R0, c[0x0][0x1d4], PT ;  /* 0x0000750000007a0c */ /* 0x000fe20003f66270 */
[----:B------:R-:W-:Y:S01]  /*8dd0*/  IMAD.IADD R3, R3, 0x1, R9 ;  /* 0x0000000103037824 */ /* 0x000fe200078e0209 */
[----:B------:R-:W-:-:S05]  /*8de0*/  @!P2 LOP3.LUT R0, R17, 0xfffffff8, RZ, 0xc0, !PT ;  /* 0xfffffff81100a812 */ /* 0x000fca00078ec0ff */
[----:B------:R-:W-:-:S04]  /*8df0*/  @!P2 IMAD.WIDE R6, R0, 0x2, R6 ;  /* 0x000000020006a825 */ /* 0x000fc800078e0206 */
[----:B------:R-:W-:Y:S01]  /*8e00*/  @P0 IMAD.SHL.U32 R0, R252, 0x2, RZ ;  /* 0x00000002fc000824 */ /* 0x000fe200078e00ff */
[----:B--2---:R-:W-:-:S04]  /*8e10*/  @P0 LEA R4, P1, R2, c[0x0][0x1c8], 0x1 ;  /* 0x0000720002040a11 */ /* 0x004fc800078208ff */
[----:B------:R-:W-:Y:S02]  /*8e20*/  @P0 LEA.HI.X R5, R2, c[0x0][0x1cc], R3, 0x1, P1 ;  /* 0x0000730002050a11 */ /* 0x000fe400008f0c03 */
[----:B------:R-:W-:-:S13]  /*8e30*/  ISETP.GE.AND P1, PT, R21, c[0x0][0x198], PT ;  /* 0x0000660015007a0c */ /* 0x000fda0003f26270 */
[----:B------:R2:W-:Y:S01]  /*8e40*/  @!P2 LDGSTS.E.BYPASS.LTC128B.128 [R10+0xf900], [R6.64], !P1 ;  /* 0x0f900000060aafae */ /* 0x0005e2000c901d48 */
[----:B------:R-:W-:-:S03]  /*8e50*/  ISETP.GE.AND P1, PT, R8, 0x21, PT ;  /* 0x000000210800780c */ /* 0x000fc60003f26270 */
[----:B------:R-:W0:Y:S04]  /*8e60*/  LDGDEPBAR ;  /* 0x00000000000079af */ /* 0x000e280000000000 */
[----:B------:R-:W-:Y:S01]  /*8e70*/  BAR.SYNC.DEFER_BLOCKING 0x0 ;  /* 0x0000000000007b1d */ /* 0x000fe20000010000 */
[----:B--2---:R-:W-:-:S04]  /*8e80*/  IMAD.SHL.U32 R6, R12, 0x20, RZ ;  /* 0x000000200c067824 */ /* 0x004fc800078e00ff */
[----:B------:R-:W-:Y:S01]  /*8e90*/  IMAD.IADD R162, R161, 0x1, R6 ;  /* 0x00000001a1a27824 */ /* 0x000fe200078e0206 */
[----:B------:R-:W-:Y:S01]  /*8ea0*/  @!PT LDS RZ, [RZ] ;  /* 0x00000000fffff984 */ /* 0x000fe20000000800 */
[----:B------:R-:W-:Y:S01]  /*8eb0*/  @!PT LDS RZ, [RZ] ;  /* 0x00000000fffff984 */ /* 0x000fe20000000800 */
[----:B------:R-:W-:Y:S01]  /*8ec0*/  @!PT LDS RZ, [RZ] ;  /* 0x00000000fffff984 */ /* 0x000fe20000000800 */
[----:B------:R2:W-:Y:S04]  /*8ed0*/  @P0 LDGSTS.E.BYPASS.LTC128B.128 [R0+0x4100], [R4.64], !P4 ;  /* 0x0410000004000fae */ /* 0x0005e8000e101d48 */
[----:B------:R2:W-:Y:S01]  /*8ee0*/  @P0 LDGSTS.E.BYPASS.LTC128B.128 [R0+0x6100], [R4.64+0x80], !P3 ;  /* 0x0610008004000fae */ /* 0x0005e2000d901d48 */
[----:B------:R-:W-:-:S03]  /*8ef0*/  ISETP.GE.AND P0, PT, R8, 0x31, PT ;  /* 0x000000310800780c */ /* 0x000fc60003f06270 */
[----:B------:R1:W-:Y:S01]  /*8f00*/  STL [R1+0x50], R162 ;  /* 0x000050a201007387 */ /* 0x0003e20000100800 */
[----:B--2---:R-:W-:Y:S01]  /*8f10*/  @P5 LEA R0, P2, R159, R2, 0x4 ;  /* 0x000000029f005211 */ /* 0x004fe200078420ff */
[----:B------:R-:W-:-:S03]  /*8f20*/  IMAD R4, R18, c[0x0][0x208], RZ ;  /* 0x0000820012047a24 */ /* 0x000fc600078e02ff */
[----:B------:R-:W-:Y:S01]  /*8f30*/  @P5 LEA.HI.X R5, R159, R3, R12, 0x4, P2 ;  /* 0x000000039f055211 */ /* 0x000fe200010f240c */
[----:B------:R-:W-:Y:S01]  /*8f40*/  IMAD R6, R16, c[0x0][0x20c], R4 ;  /* 0x0000830010067a24 */ /* 0x000fe200078e0204 */
[----:B------:R-:W-:-:S03]  /*8f50*/  @P5 LEA R10, P2, R0, c[0x0][0x1c8], 0x1 ;  /* 0x00007200000a5a11 */ /* 0x000fc600078408ff */
[----:B------:R-:W-:Y:S01]  /*8f60*/  @P0 IMAD R12, R12, 0x30, RZ ;  /* 0x000000300c0c0824 */ /* 0x000fe200078e02ff */
[----:B------:R-:W-:Y:S01]  /*8f70*/  @P5 LEA.HI.X R11, R0, c[0x0][0x1cc], R5, 0x1, P2 ;  /* 0x00007300000b5a11 */ /* 0x000fe200010f0c05 */
[----:B------:R-:W-:Y:S01]  /*8f80*/  IMAD.WIDE.U32 R4, R16, c[0x0][0x208], R34 ;  /* 0x0000820010047a25 */ /* 0x000fe200078e0022 */
[----:B------:R-:W-:-:S03]  /*8f90*/  @P1 IADD3 R0, P2, R2, R160, RZ ;  /* 0x000000a002001210 */ /* 0x000fc60007f5e0ff */
[----:B------:R-:W-:Y:S02]  /*8fa0*/  IMAD.IADD R5, R5, 0x1, R6 ;  /* 0x0000000105057824 */ /* 0x000fe400078e0206 */
[--C-:B------:R-:W-:Y:S01]  /*8fb0*/  @P1 IMAD.X R7, R162, 0x1, R3.reuse, P2 ;  /* 0x00000001a2071824 */ /* 0x100fe200010e0603 */
[----:B------:R-:W-:Y:S01]  /*8fc0*/  @P1 LEA R8, P2, R0, c[0x0][0x1c8], 0x1 ;  /* 0x0000720000081a11 */ /* 0x000fe200078408ff */
[----:B------:R-:W-:-:S03]  /*8fd0*/  @P0 IMAD.WIDE.U32 R2, R159, 0x30, R2 ;  /* 0x000000309f020825 */ /* 0x000fc600078e0002 */
[----:B------:R-:W-:Y:S01]  /*8fe0*/  @P1 LEA.HI.X R9, R0, c[0x0][0x1cc], R7, 0x1, P2 ;  /* 0x0000730000091a11 */ /* 0x000fe200010f0c07 */
[----:B------:R-:W-:Y:S01]  /*8ff0*/  @P0 IMAD.IADD R0, R12, 0x1, R3 ;  /* 0x000000010c000824 */ /* 0x000fe200078e0203 */
[----:B------:R-:W-:Y:S01]  /*9000*/  @P0 LEA R6, P2, R2, c[0x0][0x1c8], 0x1 ;  /* 0x0000720002060a11 */ /* 0x000fe200078408ff */
[----:B------:R-:W-:Y:S01]  /*9010*/  @P5 IMAD.SHL.U32 R3, R252, 0x2, RZ ;  /* 0x00000002fc035824 */ /* 0x000fe200078e00ff */
[----:B------:R-:W-:Y:S02]  /*9020*/  LOP3.LUT R12, R47, 0xfffffff0, RZ, 0xc0, !PT ;  /* 0xfffffff02f0c7812 */ /* 0x000fe400078ec0ff */
[----:B------:R-:W-:Y:S01]  /*9030*/  @P0 LEA.HI.X R7, R2, c[0x0][0x1cc], R0, 0x1, P2 ;  /* 0x0000730002070a11 */ /* 0x000fe200010f0c00 */
[----:B------:R-:W-:Y:S01]  /*9040*/  @P1 IMAD.SHL.U32 R0, R252, 0x2, RZ ;  /* 0x00000002fc001824 */ /* 0x000fe200078e00ff */
[----:B------:R2:W-:Y:S01]  /*9050*/  @P5 LDGSTS.E.BYPASS.LTC128B.128 [R3+0x4900], [R10.64], !P4 ;  /* 0x049000000a035fae */ /* 0x0005e2000e101d48 */
[----:B------:R-:W-:-:S03]  /*9060*/  IMAD.IADD R12, R212, 0x1, -R12 ;  /* 0x00000001d40c7824 */ /* 0x000fc600078e0a0c */
[----:B------:R2:W-:Y:S02]  /*9070*/  @P5 LDGSTS.E.BYPASS.LTC128B.128 [R3+0x6900], [R10.64+0x80], !P3 ;  /* 0x069000800a035fae */ /* 0x0005e4000d901d48 */
[----:B------:R-:W-:Y:S02]  /*9080*/  SHF.R.S32.HI R2, RZ, 0x1f, R12 ;  /* 0x0000001fff027819 */ /* 0x000fe4000001140c */
[----:B------:R3:W-:Y:S02]  /*9090*/  @P1 LDGSTS.E.BYPASS.LTC128B.128 [R0+0x5100], [R8.64], !P4 ;  /* 0x0510000008001fae */ /* 0x0007e4000e101d48 */
[----:B------:R-:W-:Y:S02]  /*90a0*/  LEA.HI R46, R2, R12, RZ, 0x3 ;  /* 0x0000000c022e7211 */ /* 0x000fe400078f18ff */
[----:B------:R3:W-:Y:S01]  /*90b0*/  @P1 LDGSTS.E.BYPASS.LTC128B.128 [R0+0x7100], [R8.64+0x80], !P3 ;  /* 0x0710008008001fae */ /* 0x0007e2000d901d48 */
[----:B--2---:R-:W-:Y:S02]  /*90c0*/  IMAD R3, R214, c[0x0][0x210], RZ ;  /* 0x00008400d6037a24 */ /* 0x004fe400078e02ff */
[----:B---3--:R-:W-:-:S02]  /*90d0*/  @P0 IMAD.SHL.U32 R0, R252, 0x2, RZ ;  /* 0x00000002fc000824 */ /* 0x008fc400078e00ff */
[C---:B------:R-:W-:Y:S02]  /*90e0*/  IMAD R8, R59.reuse, c[0x0][0x214], R3 ;  /* 0x000085003b087a24 */ /* 0x040fe400078e0203 */
[----:B------:R-:W-:Y:S01]  /*90f0*/  IMAD.WIDE.U32 R2, R59, c[0x0][0x210], R4 ;  /* 0x000084003b027a25 */ /* 0x000fe200078e0004 */
[----:B------:R2:W-:Y:S01]  /*9100*/  @P0 LDGSTS.E.BYPASS.LTC128B.128 [R0+0x5900], [R6.64], !P4 ;  /* 0x0590000006000fae */ /* 0x0005e2000e101d48 */
[----:B------:R-:W-:Y:S02]  /*9110*/  LOP3.LUT R4, R46, 0xfffffff8, RZ, 0xc0, !PT ;  /* 0xfffffff82e047812 */ /* 0x000fe400078ec0ff */
[----:B------:R-:W-:Y:S01]  /*9120*/  IMAD.IADD R3, R8, 0x1, R3 ;  /* 0x0000000108037824 */ /* 0x000fe200078e0203 */
[----:B------:R2:W-:Y:S01]  /*9130*/  @P0 LDGSTS.E.BYPASS.LTC128B.128 [R0+0x7900], [R6.64+0x80], !P3 ;  /* 0x0790008006000fae */ /* 0x0005e2000d901d48 */
[----:B------:R-:W-:Y:S01]  /*9140*/  ISETP.LT.AND P0, PT, RZ, c[0x0][0x27c], PT ;  /* 0x00009f00ff007a0c */ /* 0x000fe20003f01270 */
[----:B------:R-:W-:Y:S02]  /*9150*/  IMAD.IADD R45, R12, 0x1, -R4 ;  /* 0x000000010c2d7824 */ /* 0x000fe400078e0a04 */
[----:B------:R-:W-:Y:S01]  /*9160*/  IMAD.WIDE.U32 R76, R13, c[0x0][0x218], R2 ;  /* 0x000086000d4c7a25 */ /* 0x000fe200078e0002 */
[----:B------:R-:W0:Y:S02]  /*9170*/  LDGDEPBAR ;  /* 0x00000000000079af */ /* 0x000e240000000000 */
[----:B------:R-:W-:Y:S01]  /*9180*/  R2P PR, R45, 0x6 ;  /* 0x000000062d007804 */ /* 0x000fe20000000000 */
[----:B------:R-:W-:Y:S01]  /*9190*/  IMAD.MOV.U32 R4, RZ, RZ, 0x10 ;  /* 0x00000010ff047424 */ /* 0x000fe200078e00ff */
[----:B------:R1:W-:Y:S01]  /*91a0*/  STL.64 [R1+0x38], R76 ;  /* 0x0000384c01007387 */ /* 0x0003e20000100a00 */
[----:B------:R-:W-:-:S03]  /*91b0*/  IMAD.MOV.U32 R3, RZ, RZ, 0x20 ;  /* 0x00000020ff037424 */ /* 0x000fc600078e00ff */
[----:B------:R-:W-:Y:S02]  /*91c0*/  SEL R4, R4, 0xfffffff0, !P1 ;  /* 0xfffffff004047807 */ /* 0x000fe40004800000 */
[----:B------:R-:W-:Y:S01]  /*91d0*/  SEL R3, R3, 0xffffffe0, !P2 ;  /* 0xffffffe003037807 */ /* 0x000fe20005000000 */
[----:B--2---:R-:W-:-:S04]  /*91e0*/  IMAD R0, R14, c[0x0][0x218], RZ ;  /* 0x000086000e007a24 */ /* 0x004fc800078e02ff */
[----:B------:R-:W-:-:S04]  /*91f0*/  IMAD R0, R13, c[0x0][0x21c], R0 ;  /* 0x000087000d007a24 */ /* 0x000fc800078e0200 */
[----:B------:R-:W-:-:S05]  /*9200*/  IMAD.IADD R74, R77, 0x1, R0 ;  /* 0x000000014d4a7824 */ /* 0x000fca00078e0200 */
[----:B------:R1:W-:Y:S01]  /*9210*/  STL [R1+0x4c], R74 ;  /* 0x00004c4a01007387 */ /* 0x0003e20000100800 */
[----:B------:R-:W-:Y:S05]  /*9220*/  @P0 BRA `(.L_x_785) ;  /* 0x0000002000000947 */ /* 0x000fea0003800000 */
[----:B------:R-:W-:-:S04]  /*9230*/  DEPBAR.LE SB0, 0x1 ;  /* 0x000080400000791a */ /* 0x000fc80000000000 */
[----:B------:R-:W-:Y:S05]  /*9240*/  BRA `(.L_x_786) ;  /* 0x0000657000007947 */ /* 0x000fea0003800000 */
.L_x_785:
[----:B-----5:R-:W-:Y:S01]  /*9250*/  SHF.R.S32.HI R0, RZ, 0x1f, R165 ;  /* 0x0000001fff007819 */ /* 0x020fe200000114a5 */
[----:B------:R-:W-:Y:S01]  /*9260*/  ULDC.U8 UR4, c[0x0][0x298] ;  /* 0x0000a60000047ab9 */ /* 0x000fe20000000000 */
[C---:B------:R-:W-:Y:S01]  /*9270*/  IMAD.WIDE.U32 R8, R165.reuse, c[0x0][0x280], RZ ;  /* 0x0000a000a5087a25 */ /* 0x040fe200078e00ff */
        /* <DEDUP_REMOVED lines=16> */
[----:B------:R-:W-:Y:S01]  /*9380*/  SHF.L.U32 R29, R84, 0x2, RZ ;  /* 0x00000002541d7819 */ /* 0x000fe200000006ff */
        /* <DEDUP_REMOVED lines=21> */
.L_x_789:
[----:B------:R-:W-:Y:S05]  /*94e0*/  BSYNC B0 ;  /* 0x0000000000007941 */ /* 0x000fea0003800000 */
.L_x_788:
[----:B------:R-:W-:Y:S01]  /*94f0*/  IMAD R0, R209, -0x80, R24 ;  /* 0xffffff80d1007824 */ /* 0x000fe200078e0218 */
[--C-:B--2--5:R-:W-:Y:S01]  /*9500*/  SHF.R.U64 R19, R12, 0x10, R13.reuse ;  /* 0x000000100c137819 */ /* 0x124fe2000000120d */
[----:B------:R-:W-:Y:S01]  /*9510*/  IMAD.MOV.U32 R21, RZ, RZ, R12 ;  /* 0x000000ffff157224 */ /* 0x000fe200078e000c */
[--C-:B------:R-:W-:Y:S01]  /*9520*/  SHF.R.U32.HI R15, RZ, 0x10, R13.reuse ;  /* 0x00000010ff0f7819 */ /* 0x100fe2000001160d */
[----:B------:R-:W-:Y:S01]  /*9530*/  IMAD.MOV.U32 R20, RZ, RZ, R13 ;  /* 0x000000ffff147224 */ /* 0x000fe200078e000d */
[----:B------:R-:W-:Y:S01]  /*9540*/  IMNMX R28, R0, 0x80, PT ;  /* 0x00000080001c7817 */ /* 0x000fe20003800200 */
[--C-:B------:R-:W-:Y:S01]  /*9550*/  IMAD.MOV.U32 R17, RZ, RZ, R9.reuse ;  /* 0x000000ffff117224 */ /* 0x100fe200078e0009 */
[--C-:B------:R-:W-:Y:S01]  /*9560*/  SHF.R.U64 R16, R8, 0x10, R9.reuse ;  /* 0x0000001008107819 */ /* 0x100fe20000001209 */
[----:B------:R-:W-:Y:S01]  /*9570*/  IMAD.MOV.U32 R18, RZ, RZ, R8 ;  /* 0x000000ffff127224 */ /* 0x000fe200078e0008 */
[----:B------:R-:W-:Y:S01]  /*9580*/  ISETP.GE.AND P0, PT, R72, R28, PT ;  /* 0x0000001c4800720c */ /* 0x000fe20003f06270 */
[----:B------:R-:W-:Y:S01]  /*9590*/  IMAD.MOV.U32 R14, RZ, RZ, R10 ;  /* 0x000000ffff0e7224 */ /* 0x000fe200078e000a */
[----:B------:R-:W-:Y:S01]  /*95a0*/  SHF.R.U32.HI R12, RZ, 0x10, R9 ;  /* 0x00000010ff0c7819 */ /* 0x000fe20000011609 */
[----:B------:R-:W-:Y:S01]  /*95b0*/  IMAD.MOV.U32 R13, RZ, RZ, R11 ;  /* 0x000000ffff0d7224 */ /* 0x000fe200078e000b */
[----:B------:R-:W-:-:S04]  /*95c0*/  DEPBAR.LE SB0, 0x1 ;  /* 0x000080400000791a */ /* 0x000fc80000000000 */
[----:B------:R-:W-:Y:S01]  /*95d0*/  IMAD.MOV.U32 R9, RZ, RZ, R6 ;  /* 0x000000ffff097224 */ /* 0x000fe200078e0006 */
[----:B------:R-:W-:Y:S01]  /*95e0*/  SHF.R.U64 R10, R10, 0x10, R11 ;  /* 0x000000100a0a7819 */ /* 0x000fe2000000120b */
[----:B------:R-:W-:Y:S01]  /*95f0*/  IMAD.MOV.U32 R5, RZ, RZ, R7 ;  /* 0x000000ffff057224 */ /* 0x000fe200078e0007 */
[----:B------:R-:W-:Y:S01]  /*9600*/  SHF.R.U32.HI R8, RZ, 0x10, R11 ;  /* 0x00000010ff087819 */ /* 0x000fe2000001160b */
[----:B------:R-:W-:Y:S01]  /*9610*/  BSSY B1, `(.L_x_790) ;  /* 0x0000060000017945 */ /* 0x000fe20003800000 */
[--C-:B------:R-:W-:Y:S02]  /*9620*/  SHF.R.U64 R2, R6, 0x10, R7.reuse ;  /* 0x0000001006027819 */ /* 0x100fe40000001207 */
[----:B------:R-:W-:Y:S02]  /*9630*/  SHF.R.U32.HI R0, RZ, 0x10, R7 ;  /* 0x00000010ff007819 */ /* 0x000fe40000011607 */
[----:B------:R-:W-:Y:S02]  /*9640*/  PRMT R21, R21, 0x5410, R19 ;  /* 0x0000541015157816 */ /* 0x000fe40000000013 */
[----:B-1----:R-:W-:-:S02]  /*9650*/  PRMT R22, R20, 0x5410, R15 ;  /* 0x0000541014167816 */ /* 0x002fc4000000000f */
[----:B------:R-:W-:Y:S02]  /*9660*/  PRMT R24, R18, 0x5410, R16 ;  /* 0x0000541012187816 */ /* 0x000fe40000000010 */
        /* <DEDUP_REMOVED lines=11> */
[----:B------:R-:W-:Y:S01]  /*9720*/  SHF.L.U32 R5, R21, 0x10, RZ ;  /* 0x0000001015057819 */ /* 0x000fe200000006ff */
[----:B------:R-:W-:Y:S01]  /*9730*/  IMAD.U32 R0, R19, 0x10000, RZ ;  /* 0x0001000013007824 */ /* 0x000fe200078e00ff */
[----:B------:R-:W-:Y:S02]  /*9740*/  LOP3.LUT R2, R21, 0xffff0000, RZ, 0xc0, !PT ;  /* 0xffff000015027812 */ /* 0x000fe400078ec0ff */
[C---:B-1----:R-:W-:Y:S01]  /*9750*/  SHF.L.U32 R7, R8.reuse, 0x10, RZ ;  /* 0x0000001008077819 */ /* 0x042fe200000006ff */
[----:B------:R-:W-:Y:S01]  /*9760*/  IMAD.U32 R16, R11, 0x10000, RZ ;  /* 0x000100000b107824 */ /* 0x000fe200078e00ff */
[----:B------:R-:W-:Y:S02]  /*9770*/  LOP3.LUT R6, R8, 0xffff0000, RZ, 0xc0, !PT ;  /* 0xffff000008067812 */ /* 0x000fe400078ec0ff */
[C---:B------:R-:W-:Y:S02]  /*9780*/  SHF.L.U32 R13, R9.reuse, 0x10, RZ ;  /* 0x00000010090d7819 */ /* 0x040fe400000006ff */
[----:B------:R-:W-:Y:S01]  /*9790*/  LOP3.LUT R8, R9, 0xffff0000, RZ, 0xc0, !PT ;  /* 0xffff000009087812 */ /* 0x000fe200078ec0ff */
[----:B------:R-:W-:Y:S01]  /*97a0*/  FMUL.FTZ R14, R6, R0 ;  /* 0x00000000060e7220 */ /* 0x000fe20000410000 */
[----:B------:R-:W-:-:S02]  /*97b0*/  LOP3.LUT R9, R19, 0xffff0000, RZ, 0xc0, !PT ;  /* 0xffff000013097812 */ /* 0x000fc400078ec0ff */
[C---:B------:R-:W-:Y:S01]  /*97c0*/  SHF.L.U32 R15, R10.reuse, 0x10, RZ ;  /* 0x000000100a0f7819 */ /* 0x040fe200000006ff */
[-C--:B------:R-:W-:Y:S01]  /*97d0*/  FFMA.FTZ R18, R7, R5.reuse, -R14 ;  /* 0x0000000507127223 */ /* 0x080fe2000001080e */
[----:B------:R-:W-:Y:S01]  /*97e0*/  LOP3.LUT R12, R10, 0xffff0000, RZ, 0xc0, !PT ;  /* 0xffff00000a0c7812 */ /* 0x000fe200078ec0ff */
[----:B------:R-:W-:Y:S01]  /*97f0*/  FMUL.FTZ R10, R6, R5 ;  /* 0x00000005060a7220 */ /* 0x000fe20000410000 */
[----:B------:R-:W-:Y:S01]  /*9800*/  LOP3.LUT R11, R11, 0xffff0000, RZ, 0xc0, !PT ;  /* 0xffff00000b0b7812 */ /* 0x000fe200078ec0ff */
[-C--:B------:R-:W-:Y:S01]  /*9810*/  FMUL.FTZ R6, R8, R9.reuse ;  /* 0x0000000908067220 */ /* 0x080fe20000410000 */
[----:B------:R-:W-:Y:S01]  /*9820*/  LOP3.LUT R5, R22, 0xffff0000, RZ, 0xc0, !PT ;  /* 0xffff000016057812 */ /* 0x000fe200078ec0ff */
[----:B------:R-:W-:Y:S01]  /*9830*/  FFMA.FTZ R17, R7, R0, R10 ;  /* 0x0000000007117223 */ /* 0x000fe2000001000a */
[----:B------:R-:W-:Y:S01]  /*9840*/  LOP3.LUT R0, R20, 0xffff0000, RZ, 0xc0, !PT ;  /* 0xffff000014007812 */ /* 0x000fe200078ec0ff */
[-C--:B------:R-:W-:Y:S02]  /*9850*/  FMUL.FTZ R8, R8, R2.reuse ;  /* 0x0000000208087220 */ /* 0x080fe40000410000 */
[C---:B------:R-:W-:Y:S01]  /*9860*/  FFMA.FTZ R14, R13.reuse, R2, -R6 ;  /* 0x000000020d0e7223 */ /* 0x040fe20000010806 */
[----:B------:R-:W-:Y:S01]  /*9870*/  SHF.L.U32 R2, R20, 0x10, RZ ;  /* 0x0000001014027819 */ /* 0x000fe200000006ff */
[----:B------:R-:W-:Y:S01]  /*9880*/  FFMA.FTZ R13, R13, R9, R8 ;  /* 0x000000090d0d7223 */ /* 0x000fe20000010008 */
[----:B------:R-:W-:Y:S01]  /*9890*/  SHF.L.U32 R6, R22, 0x10, RZ ;  /* 0x0000001016067819 */ /* 0x000fe200000006ff */
[----:B------:R-:W-:-:S02]  /*98a0*/  FMUL.FTZ R7, R11, R0 ;  /* 0x000000000b077220 */ /* 0x000fc40000410000 */
[C---:B------:R-:W-:Y:S02]  /*98b0*/  FMUL.FTZ R9, R12.reuse, R2 ;  /* 0x000000020c097220 */ /* 0x040fe40000410000 */
[-C--:B------:R-:W-:Y:S02]  /*98c0*/  FMUL.FTZ R8, R12, R6.reuse ;  /* 0x000000060c087220 */ /* 0x080fe40000410000 */
[-C--:B------:R-:W-:Y:S02]  /*98d0*/  FMUL.FTZ R11, R11, R5.reuse ;  /* 0x000000050b0b7220 */ /* 0x080fe40000410000 */
        /* <DEDUP_REMOVED lines=9> */
.L_x_793:
[----:B------:R-:W-:Y:S05]  /*9970*/  BSYNC B0 ;  /* 0x0000000000007941 */ /* 0x000fea0003800000 */
.L_x_792:
        /* <DEDUP_REMOVED lines=24> */
[----:B------:R-:W-:Y:S01]  /*9b00*/  FFMA.FTZ R14, R13, R2, -R6 ;  /* 0x000000020d0e7223 */ /* 0x000fe20000010806 */
        /* <DEDUP_REMOVED lines=16> */
.L_x_791:
[----:B------:R-:W-:Y:S05]  /*9c10*/  BSYNC B1 ;  /* 0x0000000000017941 */ /* 0x000fea0003800000 */
.L_x_790:
        /* <DEDUP_REMOVED lines=19> */
[CC--:B------:R-:W-:Y:S01]  /*9d50*/  FFMA.FTZ R18, R5.reuse, R7.reuse, -R14 ;  /* 0x0000000705127223 */ /* 0x0c0fe2000001080e */
[----:B------:R-:W-:Y:S01]  /*9d60*/  LOP3.LUT R12, R10, 0xffff0000, RZ, 0xc0, !PT ;  /* 0xffff00000a0c7812 */ /* 0x000fe200078ec0ff */
[----:B------:R-:W-:Y:S01]  /*9d70*/  FMUL.FTZ R10, R5, R6 ;  /* 0x00000006050a7220 */ /* 0x000fe20000410000 */
[----:B------:R-:W-:Y:S01]  /*9d80*/  LOP3.LUT R11, R11, 0xffff0000, RZ, 0xc0, !PT ;  /* 0xffff00000b0b7812 */ /* 0x000fe200078ec0ff */
[CC--:B------:R-:W-:Y:S01]  /*9d90*/  FMUL.FTZ R6, R9.reuse, R8.reuse ;  /* 0x0000000809067220 */ /* 0x0c0fe20000410000 */
[----:B------:R-:W-:Y:S01]  /*9da0*/  LOP3.LUT R5, R22, 0xffff0000, RZ, 0xc0, !PT ;  /* 0xffff000016057812 */ /* 0x000fe200078ec0ff */
[----:B------:R-:W-:Y:S01]  /*9db0*/  FFMA.FTZ R17, R0, R7, R10 ;  /* 0x0000000700117223 */ /* 0x000fe2000001000a */
[----:B------:R-:W-:Y:S01]  /*9dc0*/  LOP3.LUT R0, R20, 0xffff0000, RZ, 0xc0, !PT ;  /* 0xffff000014007812 */ /* 0x000fe200078ec0ff */
[C---:B------:R-:W-:Y:S02]  /*9dd0*/  FMUL.FTZ R8, R2.reuse, R8 ;  /* 0x0000000802087220 */ /* 0x040fe40000410000 */
        /* <DEDUP_REMOVED lines=17> */
.L_x_797:
[----:B------:R-:W-:Y:S05]  /*9ef0*/  BSYNC B0 ;  /* 0x0000000000007941 */ /* 0x000fea0003800000 */
.L_x_796:
        /* <DEDUP_REMOVED lines=19> */
[-C--:B------:R-:W-:Y:S01]  /*a030*/  FMUL.FTZ R6, R9, R8.reuse ;  /* 0x0000000809067220 */ /* 0x080fe20000410000 */
[----:B------:R-:W-:Y:S01]  /*a040*/  LOP3.LUT R5, R26, 0xffff0000, RZ, 0xc0, !PT ;  /* 0xffff00001a057812 */ /* 0x000fe200078ec0ff */
[----:B------:R-:W-:Y:S01]  /*a050*/  FFMA.FTZ R17, R0, R7, R10 ;  /* 0x0000000700117223 */ /* 0x000fe2000001000a */
[C---:B------:R-:W-:Y:S01]  /*a060*/  LOP3.LUT R0, R25.reuse, 0xffff0000, RZ, 0xc0, !PT ;  /* 0xffff000019007812 */ /* 0x040fe200078ec0ff */
        /* <DEDUP_REMOVED lines=18> */
.L_x_795:
[----:B------:R-:W-:Y:S05]  /*a190*/  BSYNC B1 ;  /* 0x0000000000017941 */ /* 0x000fea0003800000 */
.L_x_794:
        /* <DEDUP_REMOVED lines=45> */
.L_x_801:
[----:B------:R-:W-:Y:S05]  /*a470*/  BSYNC B0 ;  /* 0x0000000000007941 */ /* 0x000fea0003800000 */
.L_x_800:
        /* <DEDUP_REMOVED lines=41> */
.L_x_799:
[----:B------:R-:W-:Y:S05]  /*a710*/  BSYNC B1 ;  /* 0x0000000000017941 */ /* 0x000fea0003800000 */
.L_x_798:
        /* <DEDUP_REMOVED lines=45> */
.L_x_805:
[----:B------:R-:W-:Y:S05]  /*a9f0*/  BSYNC B0 ;  /* 0x0000000000007941 */ /* 0x000fea0003800000 */
.L_x_804:
        /* <DEDUP_REMOVED lines=41> */
.L_x_803:
[----:B------:R-:W-:Y:S05]  /*ac90*/  BSYNC B1 ;  /* 0x0000000000017941 */ /* 0x000fea0003800000 */
.L_x_802:
        /* <DEDUP_REMOVED lines=45> */
.L_x_809:
[----:B------:R-:W-:Y:S05]  /*af70*/  BSYNC B0 ;  /* 0x0000000000007941 */ /* 0x000fea0003800000 */
.L_x_808:
        /* <DEDUP_REMOVED lines=41> */
.L_x_807:
[----:B------:R-:W-:Y:S05]  /*b210*/  BSYNC B1 ;  /* 0x0000000000017941 */ /* 0x000fea0003800000 */
.L_x_806:
        /* <DEDUP_REMOVED lines=45> */
.L_x_813:
[----:B------:R-:W-:Y:S05]  /*b4f0*/  BSYNC B0 ;  /* 0x0000000000007941 */ /* 0x000fea0003800000 */
.L_x_812:
        /* <DEDUP_REMOVED lines=41> */
.L_x_811:
[----:B------:R-:W-:Y:S05]  /*b790*/  BSYNC B1 ;  /* 0x0000000000017941 */ /* 0x000fea0003800000 */
.L_x_810:
        /* <DEDUP_REMOVED lines=45> */
.L_x_817:
[----:B------:R-:W-:Y:S05]  /*ba70*/  BSYNC B0 ;  /* 0x0000000000007941 */ /* 0x000fea0003800000 */
.L_x_816:
        /* <DEDUP_REMOVED lines=41> */
.L_x_815:
[----:B------:R-:W-:Y:S05]  /*bd10*/  BSYNC B1 ;  /* 0x0000000000017941 */ /* 0x000fea0003800000 */
.L_x_814:
[----:B------:R-:W-:-:S04]  /*bd20*/  IADD3 R0, R72, 0x70, RZ ;  /* 0x0000007048007810 */ /* 0x000fc80007ffe0ff */
        /* <DEDUP_REMOVED lines=43> */
.L_x_820:
[----:B------:R-:W-:Y:S05]  /*bfe0*/  BSYNC B0 ;  /* 0x0000000000007941 */ /* 0x000fea0003800000 */
.L_x_819:
        /* <DEDUP_REMOVED lines=42> */
.L_x_787:
        /* <DEDUP_REMOVED lines=17> */
.L_x_822:
[----:B------:R-:W-:Y:S05]  /*c3a0*/  BSYNC B0 ;  /* 0x0000000000007941 */ /* 0x000fea0003800000 */
.L_x_821:
[----:B------:R-:W-:Y:S01]  /*c3b0*/  IMAD R0, R209, -0x80, R24 ;  /* 0xffffff80d1007824 */ /* 0x000fe200078e0218 */
[----:B------:R-:W-:Y:S01]  /*c3c0*/  ISETP.GE.AND P0, PT, R20, c[0x0][0x27c], PT ;  /* 0x00009f0014007a0c */ /* 0x000fe20003f06270 */
[--C-:B-1---5:R-:W-:Y:S01]  /*c3d0*/  IMAD.MOV.U32 R22, RZ, RZ, R13.reuse ;  /* 0x000000ffff167224 */ /* 0x122fe200078e000d */
[--C-:B------:R-:W-:Y:S01]  /*c3e0*/  SHF.R.U64 R21, R12, 0x10, R13.reuse ;  /* 0x000000100c157819 */ /* 0x100fe2000000120d */
[----:B--2---:R-:W-:Y:S01]  /*c3f0*/  IMAD.MOV.U32 R19, RZ, RZ, R14 ;  /* 0x000000ffff137224 */ /* 0x004fe200078e000e */
[----:B------:R-:W-:Y:S01]  /*c400*/  IMNMX R44, R0, 0x80, PT ;  /* 0x00000080002c7817 */ /* 0x000fe20003800200 */
[----:B------:R-:W-:Y:S01]  /*c410*/  IMAD.MOV.U32 R23, RZ, RZ, R12 ;  /* 0x000000ffff177224 */ /* 0x000fe200078e000c */
[----:B------:R-:W-:Y:S01]  /*c420*/  SHF.R.U32.HI R16, RZ, 0x10, R13 ;  /* 0x00000010ff107819 */ /* 0x000fe2000001160d */
[----:B------:R-:W-:Y:S01]  /*c430*/  IMAD.MOV.U32 R18, RZ, RZ, R15 ;  /* 0x000000ffff127224 */ /* 0x000fe200078e000f */
[----:B------:R-:W-:Y:S01]  /*c440*/  ISETP.GE.OR P1, PT, R72, R44, P0 ;  /* 0x0000002c4800720c */ /* 0x000fe20000726670 */
[----:B------:R-:W-:Y:S01]  /*c450*/  IMAD.MOV.U32 R13, RZ, RZ, R9 ;  /* 0x000000ffff0d7224 */ /* 0x000fe200078e0009 */
[--C-:B------:R-:W-:Y:S01]  /*c460*/  SHF.R.U64 R17, R14, 0x10, R15.reuse ;  /* 0x000000100e117819 */ /* 0x100fe2000000120f */
[----:B------:R-:W-:Y:S01]  /*c470*/  IMAD.MOV.U32 R14, RZ, RZ, R8 ;  /* 0x000000ffff0e7224 */ /* 0x000fe200078e0008 */
[----:B------:R-:W-:Y:S01]  /*c480*/  SHF.R.U32.HI R12, RZ, 0x10, R15 ;  /* 0x00000010ff0c7819 */ /* 0x000fe2000001160f */
[----:B------:R-:W-:Y:S01]  /*c490*/  IMAD.MOV.U32 R6, RZ, RZ, R10 ;  /* 0x000000ffff067224 */ /* 0x000fe200078e000a */
[----:B------:R-:W-:-:S04]  /*c4a0*/  DEPBAR.LE SB0, 0x1 ;  /* 0x000080400000791a */ /* 0x000fc80000000000 */
[----:B------:R-:W-:Y:S01]  /*c4b0*/  IMAD.MOV.U32 R5, RZ, RZ, R11 ;  /* 0x000000ffff057224 */ /* 0x000fe200078e000b */
[--C-:B------:R-:W-:Y:S01]  /*c4c0*/  SHF.R.U64 R8, R8, 0x10, R9.reuse ;  /* 0x0000001008087819 */ /* 0x100fe20000001209 */
[----:B------:R-:W-:Y:S01]  /*c4d0*/  BSSY B0, `(.L_x_823) ;  /* 0x0000065000007945 */ /* 0x000fe20003800000 */
[----:B------:R-:W-:Y:S02]  /*c4e0*/  SHF.R.U32.HI R7, RZ, 0x10, R9 ;  /* 0x00000010ff077819 */ /* 0x000fe40000011609 */
[--C-:B------:R-:W-:Y:S02]  /*c4f0*/  SHF.R.U64 R2, R10, 0x10, R11.reuse ;  /* 0x000000100a027819 */ /* 0x100fe4000000120b */
[----:B------:R-:W-:Y:S02]  /*c500*/  SHF.R.U32.HI R0, RZ, 0x10, R11 ;  /* 0x00000010ff007819 */ /* 0x000fe4000001160b */
[----:B------:R-:W-:Y:S02]  /*c510*/  PRMT R39, R23, 0x5410, R21 ;  /* 0x0000541017277816 */ /* 0x000fe40000000015 */
[----:B------:R-:W-:-:S02]  /*c520*/  PRMT R43, R22, 0x5410, R16 ;  /* 0x00005410162b7816 */ /* 0x000fc40000000010 */
        /* <DEDUP_REMOVED lines=9> */
[----:B------:R-:W1:Y:S03]  /*c5c0*/  LDS.128 R12, [R27+0x8100] ;  /* 0x008100001b0c7984 */ /* 0x000e660000000c00 */
        /* <DEDUP_REMOVED lines=10> */
[----:B------:R-:W-:Y:S02]  /*c670*/  IMAD.SHL.U32 R29, R0, 0x2, RZ ;  /* 0x00000002001d7824 */ /* 0x000fe400078e00ff */
        /* <DEDUP_REMOVED lines=15> */
[C---:B------:R-:W-:Y:S01]  /*c770*/  FMUL.FTZ R7, R5.reuse, R2 ;  /* 0x0000000205077220 */ /* 0x040fe20000410000 */
[----:B------:R-:W-:Y:S01]  /*c780*/  LOP3.LUT R9, R38, 0xffff0000, RZ, 0xc0, !PT ;  /* 0xffff000026097812 */ /* 0x000fe200078ec0ff */
[-C--:B------:R-:W-:Y:S01]  /*c790*/  FMUL.FTZ R6, R5, R0.reuse ;  /* 0x0000000005067220 */ /* 0x080fe20000410000 */
[----:B------:R-:W-:Y:S01]  /*c7a0*/  LOP3.LUT R5, R39, 0xffff0000, RZ, 0xc0, !PT ;  /* 0xffff000027057812 */ /* 0x000fe200078ec0ff */
[----:B------:R-:W-:Y:S01]  /*c7b0*/  FFMA.FTZ R33, R16, R0, -R7 ;  /* 0x0000000010217223 */ /* 0x000fe20000010807 */
[----:B------:R-:W-:Y:S01]  /*c7c0*/  SHF.L.U32 R0, R40, 0x10, RZ ;  /* 0x0000001028007819 */ /* 0x000fe200000006ff */
[----:B------:R-:W-:Y:S01]  /*c7d0*/  FMUL.FTZ R8, R12, R9 ;  /* 0x000000090c087220 */ /* 0x000fe20000410000 */
[----:B------:R-:W-:Y:S01]  /*c7e0*/  SHF.L.U32 R14, R10, 0x10, RZ ;  /* 0x000000100a0e7819 */ /* 0x000fe200000006ff */
[----:B------:R-:W-:Y:S01]  /*c7f0*/  FFMA.FTZ R32, R16, R2, R6 ;  /* 0x0000000210207223 */ /* 0x000fe20000010006 */
[----:B------:R-:W-:Y:S01]  /*c800*/  LOP3.LUT R15, R10, 0xffff0000, RZ, 0xc0, !PT ;  /* 0xffff00000a0f7812 */ /* 0x000fe200078ec0ff */
[----:B------:R-:W-:Y:S01]  /*c810*/  IMAD.U32 R2, R43, 0x10000, RZ ;  /* 0x000100002b027824 */ /* 0x000fe200078e00ff */
[----:B------:R-:W-:Y:S01]  /*c820*/  SHF.L.U32 R10, R36, 0x10, RZ ;  /* 0x00000010240a7819 */ /* 0x000fe200000006ff */
[-C--:B------:R-:W-:Y:S01]  /*c830*/  FMUL.FTZ R7, R12, R5.reuse ;  /* 0x000000050c077220 */ /* 0x080fe20000410000 */
[----:B------:R-:W-:Y:S01]  /*c840*/  LOP3.LUT R22, R11, 0xffff0000, RZ, 0xc0, !PT ;  /* 0xffff00000b167812 */ /* 0x000fe200078ec0ff */
[----:B------:R-:W-:Y:S01]  /*c850*/  FFMA.FTZ R31, R17, R5, -R8 ;  /* 0x00000005111f7223 */ /* 0x000fe20000010808 */
[----:B------:R-:W-:Y:S01]  /*c860*/  SHF.L.U32 R8, R41, 0x10, RZ ;  /* 0x0000001029087819 */ /* 0x000fe200000006ff */
[----:B------:R-:W-:-:S02]  /*c870*/  FMUL.FTZ R5, R13, R0 ;  /* 0x000000000d057220 */ /* 0x000fc40000410000 */
[-C--:B------:R-:W-:Y:S02]  /*c880*/  FMUL.FTZ R6, R13, R2.reuse ;  /* 0x000000020d067220 */ /* 0x080fe40000410000 */
[C---:B------:R-:W-:Y:S01]  /*c890*/  FFMA.FTZ R28, R18.reuse, R2, -R5 ;  /* 0x00000002121c7223 */ /* 0x040fe20000010805 */
[C---:B------:R-:W-:Y:S01]  /*c8a0*/  LOP3.LUT R5, R37.reuse, 0xffff0000, RZ, 0xc0, !PT ;  /* 0xffff000025057812 */ /* 0x040fe200078ec0ff */
[----:B------:R-:W-:Y:S02]  /*c8b0*/  IMAD.U32 R2, R37, 0x10000, RZ ;  /* 0x0001000025027824 */ /* 0x000fe400078e00ff */
[----:B------:R-:W-:Y:S01]  /*c8c0*/  FFMA.FTZ R18, R18, R0, R6 ;  /* 0x0000000012127223 */ /* 0x000fe20000010006 */
[----:B------:R-:W-:Y:S01]  /*c8d0*/  LOP3.LUT R0, R36, 0xffff0000, RZ, 0xc0, !PT ;  /* 0xffff000024007812 */ /* 0x000fe200078ec0ff */
[----:B------:R-:W-:Y:S02]  /*c8e0*/  FFMA.FTZ R30, R17, R9, R7 ;  /* 0x00000009111e7223 */ /* 0x000fe40000010007 */
[----:B------:R-:W-:-:S02]  /*c8f0*/  FMUL.FTZ R6, R14, R10 ;  /* 0x0000000a0e067220 */ /* 0x000fc40000410000 */
[-C--:B------:R-:W-:Y:S02]  /*c900*/  FMUL.FTZ R9, R14, R2.reuse ;  /* 0x000000020e097220 */ /* 0x080fe40000410000 */
[----:B------:R-:W-:Y:S01]  /*c910*/  FFMA.FTZ R12, R20, R2, -R6 ;  /* 0x00000002140c7223 */ /* 0x000fe20000010806 */
[----:B------:R-:W-:Y:S01]  /*c920*/  SHF.L.U32 R2, R42, 0x10, RZ ;  /* 0x000000102a027819 */ /* 0x000fe200000006ff */
[C---:B------:R-:W-:Y:S02]  /*c930*/  FMUL.FTZ R7, R15.reuse, R0 ;  /* 0x000000000f077220 */ /* 0x040fe40000410000 */
[----:B------:R-:W-:Y:S02]  /*c940*/  FFMA.FTZ R20, R20, R10, R9 ;  /* 0x0000000a14147223 */ /* 0x000fe40000010009 */
[----:B------:R-:W-:Y:S02]  /*c950*/  FMUL.FTZ R6, R15, R5 ;  /* 0x000000050f067220 */ /* 0x000fe40000410000 */
[----:B------:R-:W-:-:S02]  /*c960*/  FMUL.FTZ R9, R19, R8 ;  /* 0x0000000813097220 */ /* 0x000fc40000410000 */
[C---:B------:R-:W-:Y:S01]  /*c970*/  FFMA.FTZ R14, R21.reuse, R5, -R7 ;  /* 0x00000005150e7223 */ /* 0x040fe20000010807 */
[----:B------:R-:W-:Y:S01]  /*c980*/  LOP3.LUT R5, R42, 0xffff0000, RZ, 0xc0, !PT ;  /* 0xffff00002a057812 */ /* 0x000fe200078ec0ff */
[----:B------:R-:W-:Y:S01]  /*c990*/  FFMA.FTZ R11, R21, R0, R6 ;  /* 0x00000000150b7223 */ /* 0x000fe20000010006 */
[----:B------:R-:W-:Y:S01]  /*c9a0*/  LOP3.LUT R0, R41, 0xffff0000, RZ, 0xc0, !PT ;  /* 0xffff000029007812 */ /* 0x000fe200078ec0ff */
[-C--:B------:R-:W-:Y:S01]  /*c9b0*/  FMUL.FTZ R7, R19, R2.reuse ;  /* 0x0000000213077220 */ /* 0x080fe20000410000 */
[----:B------:R-:W-:Y:S01]  /*c9c0*/  LOP3.LUT R6, R43, 0xffff0000, RZ, 0xc0, !PT ;  /* 0xffff00002b067812 */ /* 0x000fe200078ec0ff */
[----:B------:R-:W-:Y:S01]  /*c9d0*/  FFMA.FTZ R17, R24, R2, -R9 ;  /* 0x0000000218117223 */ /* 0x000fe20000010809 */
        /* <DEDUP_REMOVED lines=8> */
[----:B------:R-:W-:Y:S01]  /*ca60*/  FFMA.FTZ R13, R26, R6, -R10 ;  /* 0x000000061a0d7223 */ /* 0x000fe2000001080a */
        /* <DEDUP_REMOVED lines=11> */
.L_x_824:
[----:B------:R-:W-:Y:S05]  /*cb20*/  BSYNC B0 ;  /* 0x0000000000007941 */ /* 0x000fea0003800000 */
.L_x_823:
        /* <DEDUP_REMOVED lines=21> */
[----:B------:R-:W-:Y:S01]  /*cc80*/  LOP3.LUT R2, R7, R2, RZ, 0x3c, !PT ;  /* 0x0000000207027212 */ /* 0x000fe200078e3cff */
[----:B------:R-:W-:Y:S01]  /*cc90*/  IMAD.U32 R7, R38, 0x10000, RZ ;  /* 0x0001000026077824 */ /* 0x000fe200078e00ff */
[----:B------:R-:W-:Y:S02]  /*cca0*/  LOP3.LUT R0, R0, 0x7fffe000, RZ, 0xc0, !PT ;  /* 0x7fffe00000007812 */ /* 0x000fe400078ec0ff */
[----:B------:R-:W-:Y:S02]  /*ccb0*/  SHF.L.U32 R31, R8, 0x1, RZ ;  /* 0x00000001081f7819 */ /* 0x000fe400000006ff */
[----:B------:R-:W-:-:S03]  /*ccc0*/  IADD3 R0, R2, R0, R5 ;  /* 0x0000000002007210 */ /* 0x000fc60007ffe005 */
[----:B------:R-:W1:Y:S02]  /*ccd0*/  LDS.128 R12, [R31+0x8100] ;  /* 0x008100001f0c7984 */ /* 0x000e640000000c00 */
[----:B------:R-:W-:Y:S01]  /*cce0*/  IMAD.SHL.U32 R29, R0, 0x2, RZ ;  /* 0x00000002001d7824 */ /* 0x000fe200078e00ff */
        /* <DEDUP_REMOVED lines=8> */
[----:B------:R-:W-:Y:S02]  /*cd70*/  LOP3.LUT R12, R8, 0xffff0000, RZ, 0xc0, !PT ;  /* 0xffff0000080c7812 */ /* 0x000fe400078ec0ff */
[----:B------:R-:W-:Y:S01]  /*cd80*/  SHF.L.U32 R15, R9, 0x10, RZ ;  /* 0x00000010090f7819 */ /* 0x000fe200000006ff */
[-C--:B------:R-:W-:Y:S01]  /*cd90*/  FMUL.FTZ R5, R7, R2.reuse ;  /* 0x0000000207057220 */ /* 0x080fe20000410000 */
[----:B------:R-:W-:Y:S01]  /*cda0*/  LOP3.LUT R22, R9, 0xffff0000, RZ, 0xc0, !PT ;  /* 0xffff000009167812 */ /* 0x000fe200078ec0ff */
[C---:B------:R-:W-:Y:S01]  /*cdb0*/  FMUL.FTZ R8, R0.reuse, R2 ;  /* 0x0000000200087220 */ /* 0x040fe20000410000 */
[----:B------:R-:W-:Y:S01]  /*cdc0*/  LOP3.LUT R2, R39, 0xffff0000, RZ, 0xc0, !PT ;  /* 0xffff000027027812 */ /* 0x000fe200078ec0ff */
[----:B------:R-:W-:Y:S01]  /*cdd0*/  FFMA.FTZ R33, R0, R16, -R5 ;  /* 0x0000001000217223 */ /* 0x000fe20000010805 */
[C---:B------:R-:W-:Y:S01]  /*cde0*/  SHF.L.U32 R20, R13.reuse, 0x10, RZ ;  /* 0x000000100d147819 */ /* 0x040fe200000006ff */
[----:B------:R-:W-:Y:S01]  /*cdf0*/  FMUL.FTZ R9, R6, R12 ;  /* 0x0000000c06097220 */ /* 0x000fe20000410000 */
[----:B------:R-:W-:Y:S01]  /*ce00*/  LOP3.LUT R26, R13, 0xffff0000, RZ, 0xc0, !PT ;  /* 0xffff00000d1a7812 */ /* 0x000fe200078ec0ff */
[----:B------:R-:W-:Y:S01]  /*ce10*/  IMAD.U32 R13, R10, 0x10000, RZ ;  /* 0x000100000a0d7824 */ /* 0x000fe200078e00ff */
[----:B------:R-:W-:Y:S01]  /*ce20*/  SHF.L.U32 R0, R37, 0x10, RZ ;  /* 0x0000001025007819 */ /* 0x000fe200000006ff */
[----:B------:R-:W-:Y:S01]  /*ce30*/  IMAD.U32 R5, R36, 0x10000, RZ ;  /* 0x0001000024057824 */ /* 0x000fe200078e00ff */
[----:B------:R-:W-:Y:S01]  /*ce40*/  LOP3.LUT R10, R10, 0xffff0000, RZ, 0xc0, !PT ;  /* 0xffff00000a0a7812 */ /* 0x000fe200078ec0ff */
[----:B------:R-:W-:Y:S01]  /*ce50*/  FFMA.FTZ R32, R7, R16, R8 ;  /* 0x0000001007207223 */ /* 0x000fe20000010008 */
[----:B------:R-:W-:Y:S01]  /*ce60*/  LOP3.LUT R19, R14, 0xffff0000, RZ, 0xc0, !PT ;  /* 0xffff00000e137812 */ /* 0x000fe200078ec0ff */
[C---:B------:R-:W-:Y:S01]  /*ce70*/  FMUL.FTZ R8, R2.reuse, R12 ;  /* 0x0000000c02087220 */ /* 0x040fe20000410000 */
[----:B------:R-:W-:Y:S01]  /*ce80*/  SHF.L.U32 R14, R11, 0x10, RZ ;  /* 0x000000100b0e7819 */ /* 0x000fe200000006ff */
[-C--:B------:R-:W-:Y:S01]  /*ce90*/  FFMA.FTZ R12, R2, R18.reuse, -R9 ;  /* 0x00000012020c7223 */ /* 0x080fe20000010809 */
[----:B------:R-:W-:Y:S01]  /*cea0*/  LOP3.LUT R9, R36, 0xffff0000, RZ, 0xc0, !PT ;  /* 0xffff000024097812 */ /* 0x000fe200078ec0ff */
[-C--:B------:R-:W-:Y:S01]  /*ceb0*/  FMUL.FTZ R2, R5, R13.reuse ;  /* 0x0000000d05027220 */ /* 0x080fe20000410000 */
[----:B------:R-:W-:Y:S01]  /*cec0*/  LOP3.LUT R21, R11, 0xffff0000, RZ, 0xc0, !PT ;  /* 0xffff00000b157812 */ /* 0x000fe200078ec0ff */
        /* <DEDUP_REMOVED lines=8> */
[C---:B------:R-:W-:Y:S02]  /*cf50*/  FMUL.FTZ R10, R0.reuse, R10 ;  /* 0x0000000a000a7220 */ /* 0x040fe40000410000 */
[----:B------:R-:W-:Y:S02]  /*cf60*/  IMAD.U32 R5, R43, 0x10000, RZ ;  /* 0x000100002b057824 */ /* 0x000fe400078e00ff */
[----:B------:R-:W-:Y:S02]  /*cf70*/  IMAD.U32 R7, R41, 0x10000, RZ ;  /* 0x0001000029077824 */ /* 0x000fe400078e00ff */
[----:B------:R-:W-:Y:S01]  /*cf80*/  FFMA.FTZ R24, R0, R19, -R6 ;  /* 0x0000001300187223 */ /* 0x000fe20000010806 */
[----:B------:R-:W-:Y:S01]  /*cf90*/  SHF.L.U32 R0, R42, 0x10, RZ ;  /* 0x000000102a007819 */ /* 0x000fe200000006ff */
[----:B------:R-:W-:-:S02]  /*cfa0*/  FMUL.FTZ R8, R2, R15 ;  /* 0x0000000f02087220 */ /* 0x000fc40000410000 */
[----:B------:R-:W-:Y:S02]  /*cfb0*/  FFMA.FTZ R19, R9, R19, R10 ;  /* 0x0000001309137223 */ /* 0x000fe4000001000a */
[----:B------:R-:W-:Y:S02]  /*cfc0*/  FMUL.FTZ R6, R5, R15 ;  /* 0x0000000f05067220 */ /* 0x000fe40000410000 */
[----:B------:R-:W-:Y:S02]  /*cfd0*/  FMUL.FTZ R9, R7, R14 ;  /* 0x0000000e07097220 */ /* 0x000fe40000410000 */
[-C--:B------:R-:W-:Y:S01]  /*cfe0*/  FFMA.FTZ R18, R5, R20.reuse, -R8 ;  /* 0x0000001405127223 */ /* 0x080fe20000010808 */
[----:B------:R-:W-:Y:S01]  /*cff0*/  LOP3.LUT R5, R42, 0xffff0000, RZ, 0xc0, !PT ;  /* 0xffff00002a057812 */ /* 0x000fe200078ec0ff */
[----:B------:R-:W-:Y:S01]  /*d000*/  FFMA.FTZ R17, R2, R20, R6 ;  /* 0x0000001402117223 */ /* 0x000fe20000010006 */
[----:B------:R-:W-:Y:S01]  /*d010*/  LOP3.LUT R2, R40, 0xffff0000, RZ, 0xc0, !PT ;  /* 0xffff000028027812 */ /* 0x000fe200078ec0ff */
[C---:B------:R-:W-:Y:S01]  /*d020*/  FMUL.FTZ R8, R0.reuse, R14 ;  /* 0x0000000e00087220 */ /* 0x040fe20000410000 */
[----:B------:R-:W-:Y:S01]  /*d030*/  LOP3.LUT R6, R43, 0xffff0000, RZ, 0xc0, !PT ;  /* 0xffff00002b067812 */ /* 0x000fe200078ec0ff */
[-C--:B------:R-:W-:Y:S01]  /*d040*/  FFMA.FTZ R16, R0, R23.reuse, -R9 ;  /* 0x0000001700107223 */ /* 0x080fe20000010809 */
[----:B------:R-:W-:Y:S01]  /*d050*/  LOP3.LUT R0, R41, 0xffff0000, RZ, 0xc0, !PT ;  /* 0xffff000029007812 */ /* 0x000fe200078ec0ff */
[----:B------:R-:W-:Y:S01]  /*d060*/  FFMA.FTZ R11, R7, R23, R8 ;  /* 0x00000017070b7223 */ /* 0x000fe20000010008 */
[----:B------:R-:W-:Y:S01]  /*d070*/  F2FP.BF16.PACK_AB R14, R24, R28 ;  /* 0x0000001c180e723e */ /* 0x000fe200000010ff */
[----:B------:R-:W-:-:S02]  /*d080*/  FMUL.FTZ R10, R2, R22 ;  /* 0x00000016020a7220 */ /* 0x000fc40000410000 */
[-C--:B------:R-:W-:Y:S02]  /*d090*/  FMUL.FTZ R8, R0, R21.reuse ;  /* 0x0000001500087220 */ /* 0x080fe40000410000 */
[C---:B------:R-:W-:Y:S02]  /*d0a0*/  FMUL.FTZ R9, R6.reuse, R22 ;  /* 0x0000001606097220 */ /* 0x040fe40000410000 */
[----:B------:R-:W-:Y:S02]  /*d0b0*/  FMUL.FTZ R7, R5, R21 ;  /* 0x0000001505077220 */ /* 0x000fe40000410000 */
[----:B------:R-:W-:Y:S01]  /*d0c0*/  FFMA.FTZ R13, R6, R26, -R10 ;  /* 0x0000001a060d7223 */ /* 0x000fe2000001080a */
[----:B------:R-:W-:Y:S01]  /*d0d0*/  F2FP.BF16.PACK_AB R10, R19, R27 ;  /* 0x0000001b130a723e */ /* 0x000fe200000010ff */
[-C--:B------:R-:W-:Y:S01]  /*d0e0*/  FFMA.FTZ R15, R5, R25.reuse, -R8 ;  /* 0x00000019050f7223 */ /* 0x080fe20000010808 */
        /* <DEDUP_REMOVED lines=9> */
.L_x_826:
[----:B------:R-:W-:Y:S05]  /*d180*/  BSYNC B0 ;  /* 0x0000000000007941 */ /* 0x000fea0003800000 */
.L_x_825:
        /* <DEDUP_REMOVED lines=101> */
.L_x_828:
[----:B------:R-:W-:Y:S05]  /*d7e0*/  BSYNC B0 ;  /* 0x0000000000007941 */ /* 0x000fea0003800000 */
.L_x_827:
        /* <DEDUP_REMOVED lines=101> */
.L_x_830:
[----:B------:R-:W-:Y:S05]  /*de40*/  BSYNC B0 ;  /* 0x0000000000007941 */ /* 0x000fea0003800000 */
.L_x_829:
[----:B------:R-:W-:Y:S01]  /*de50*/  IADD3 R0, R72, 0x40, RZ ;  /* 0x0000004048007810 */ /* 0x000fe20007ffe0ff */
[----:B------:R-:W-:Y:S03]  /*de60*/  BSSY B0, `(.L_x_831) ;  /* 0x0000064000007945 */ /* 0x000fe60003800000 */
[----:B------:R-:W-:-:S13]  /*de70*/  ISETP.GE.OR P1, PT, R0, R44, P0 ;  /* 0x0000002c0000720c */ /* 0x000fda0000726670 */
[----:B------:R-:W-:Y:S05]  /*de80*/  @P1 BRA `(.L_x_832) ;  /* 0x0000061000001947 */ /* 0x000fea0003800000 */
[----:B------:R-:W-:Y:S01]  /*de90*/  SHF.R.S32.HI R2, RZ, 0x1f, R0 ;  /* 0x0000001fff027819 */ /* 0x000fe20000011400 */
[----:B-1----:R-:W-:Y:S02]  /*dea0*/  IMAD.MOV.U32 R9, RZ, RZ, c[0x0][0x27c] ;  /* 0x00009f00ff097624 */ /* 0x002fe400078e00ff */
[----:B------:R-:W-:Y:S01]  /*deb0*/  IMAD.SHL.U32 R5, R0, 0x40, RZ ;  /* 0x0000004000057824 */ /* 0x000fe200078e00ff */
[----:B------:R-:W-:Y:S02]  /*dec0*/  LEA.HI R2, R2, R0, RZ, 0x3 ;  /* 0x0000000002027211 */ /* 0x000fe400078f18ff */
[----:B------:R-:W-:Y:S02]  /*ded0*/  LEA.HI R9, R9, R84, RZ, 0x1d ;  /* 0x0000005409097211 */ /* 0x000fe400078fe8ff */
[----:B------:R-:W-:Y:S02]  /*dee0*/  LOP3.LUT R0, R5, 0x1c0, RZ, 0xc0, !PT ;  /* 0x000001c005007812 */ /* 0x000fe400078ec0ff */
[----:B------:R-:W-:Y:S01]  /*def0*/  SHF.L.U32 R5, R2, 0x6, RZ ;  /* 0x0000000602057819 */ /* 0x000fe200000006ff */
[----:B------:R-:W-:Y:S01]  /*df00*/  IMAD.SHL.U32 R7, R9, 0x8, RZ ;  /* 0x0000000809077824 */ /* 0x000fe200078e00ff */
[----:B------:R-:W-:-:S02]  /*df10*/  SHF.R.S32.HI R10, RZ, 0x1f, R9 ;  /* 0x0000001fff0a7819 */ /* 0x000fc40000011409 */
[----:B------:R-:W-:Y:S02]  /*df20*/  LOP3.LUT R6, R5, 0xfffffe00, RZ, 0xc0, !PT ;  /* 0xfffffe0005067812 */ /* 0x000fe400078ec0ff */
[----:B------:R-:W-:Y:S02]  /*df30*/  LEA.HI R5, R10, R9, RZ, 0x3 ;  /* 0x000000090a057211 */ /* 0x000fe400078f18ff */
[C---:B------:R-:W-:Y:S02]  /*df40*/  LOP3.LUT R8, R0.reuse, 0x38, R34, 0xf8, !PT ;  /* 0x0000003800087812 */ /* 0x040fe400078ef822 */
[----:B------:R-:W-:Y:S02]  /*df50*/  SHF.R.U32.HI R2, RZ, 0x3, R0 ;  /* 0x00000003ff027819 */ /* 0x000fe40000011600 */
[----:B------:R-:W-:Y:S01]  /*df60*/  LOP3.LUT R7, R0, 0x38, R7, 0xf8, !PT ;  /* 0x0000003800077812 */ /* 0x000fe200078ef807 */
[----:B------:R-:W-:Y:S01]  /*df70*/  IMAD.SHL.U32 R0, R5, 0x400, RZ ;  /* 0x0000040005007824 */ /* 0x000fe200078e00ff */
[----:B------:R-:W-:-:S02]  /*df80*/  LOP3.LUT R8, R6, R8, R2, 0xf6, !PT ;  /* 0x0000000806087212 */ /* 0x000fc400078ef602 */
[----:B------:R-:W-:Y:S01]  /*df90*/  LOP3.LUT R2, R7, R2, RZ, 0x3c, !PT ;  /* 0x0000000207027212 */ /* 0x000fe200078e3cff */
[----:B------:R-:W-:Y:S01]  /*dfa0*/  IMAD.U32 R7, R38, 0x10000, RZ ;  /* 0x0001000026077824 */ /* 0x000fe200078e00ff */
[----:B------:R-:W-:Y:S02]  /*dfb0*/  LOP3.LUT R0, R0, 0x7fffe000, RZ, 0xc0, !PT ;  /* 0x7fffe00000007812 */ /* 0x000fe400078ec0ff */
[----:B------:R-:W-:Y:S02]  /*dfc0*/  SHF.L.U32 R31, R8, 0x1, RZ ;  /* 0x00000001081f7819 */ /* 0x000fe400000006ff */
[----:B------:R-:W-:Y:S02]  /*dfd0*/  IADD3 R0, R2, R0, R6 ;  /* 0x0000000002007210 */ /* 0x000fe40007ffe006 */
[----:B------:R-:W-:Y:S01]  /*dfe0*/  LOP3.LUT R6, R38, 0xffff0000, RZ, 0xc0, !PT ;  /* 0xffff000026067812 */ /* 0x000fe200078ec0ff */
        /* <DEDUP_REMOVED lines=75> */
.L_x_832:
[----:B------:R-:W-:Y:S05]  /*e4a0*/  BSYNC B0 ;  /* 0x0000000000007941 */ /* 0x000fea0003800000 */
.L_x_831:
        /* <DEDUP_REMOVED lines=101> */
.L_x_834:
[----:B------:R-:W-:Y:S05]  /*eb00*/  BSYNC B0 ;  /* 0x0000000000007941 */ /* 0x000fea0003800000 */
.L_x_833:
        /* <DEDUP_REMOVED lines=101> */
.L_x_836:
[----:B------:R-:W-:Y:S05]  /*f160*/  BSYNC B0 ;  /* 0x0000000000007941 */ /* 0x000fea0003800000 */
.L_x_835:
[----:B------:R-:W-:-:S04]  /*f170*/  IADD3 R2, R72, 0x70, RZ ;  /* 0x0000007048027810 */ /* 0x000fc80007ffe0ff */
[----:B------:R-:W-:-:S13]  /*f180*/  ISETP.GE.OR P0, PT, R2, R44, P0 ;  /* 0x0000002c0200720c */ /* 0x000fda0000706670 */
[----:B------:R-:W-:Y:S05]  /*f190*/  @P0 BRA `(.L_x_818) ;  /* 0x0000061000000947 */ /* 0x000fea0003800000 */
[----:B------:R-:W-:Y:S01]  /*f1a0*/  SHF.R.S32.HI R5, RZ, 0x1f, R2 ;  /* 0x0000001fff057819 */ /* 0x000fe20000011402 */
[----:B-1----:R-:W-:Y:S02]  /*f1b0*/  IMAD.MOV.U32 R9, RZ, RZ, c[0x0][0x27c] ;  /* 0x00009f00ff097624 */ /* 0x002fe400078e00ff */
[----:B------:R-:W-:Y:S01]  /*f1c0*/  IMAD.SHL.U32 R0, R2, 0x40, RZ ;  /* 0x0000004002007824 */ /* 0x000fe200078e00ff */
[----:B------:R-:W-:Y:S02]  /*f1d0*/  LEA.HI R2, R5, R2, RZ, 0x3 ;  /* 0x0000000205027211 */ /* 0x000fe400078f18ff */
[----:B------:R-:W-:Y:S02]  /*f1e0*/  LEA.HI R9, R9, R84, RZ, 0x1d ;  /* 0x0000005409097211 */ /* 0x000fe400078fe8ff */
[----:B------:R-:W-:Y:S02]  /*f1f0*/  SHF.L.U32 R5, R2, 0x6, RZ ;  /* 0x0000000602057819 */ /* 0x000fe400000006ff */
[----:B------:R-:W-:Y:S01]  /*f200*/  SHF.R.S32.HI R10, RZ, 0x1f, R9 ;  /* 0x0000001fff0a7819 */ /* 0x000fe20000011409 */
[----:B------:R-:W-:Y:S01]  /*f210*/  IMAD.SHL.U32 R7, R9, 0x8, RZ ;  /* 0x0000000809077824 */ /* 0x000fe200078e00ff */
[----:B------:R-:W-:-:S02]  /*f220*/  LOP3.LUT R6, R5, 0xfffffe00, RZ, 0xc0, !PT ;  /* 0xfffffe0005067812 */ /* 0x000fc400078ec0ff */
[----:B------:R-:W-:Y:S02]  /*f230*/  LOP3.LUT R0, R0, 0x1c0, RZ, 0xc0, !PT ;  /* 0x000001c000007812 */ /* 0x000fe400078ec0ff */
[----:B------:R-:W-:Y:S02]  /*f240*/  LEA.HI R5, R10, R9, RZ, 0x3 ;  /* 0x000000090a057211 */ /* 0x000fe400078f18ff */
[C---:B------:R-:W-:Y:S02]  /*f250*/  LOP3.LUT R8, R0.reuse, 0x38, R34, 0xf8, !PT ;  /* 0x0000003800087812 */ /* 0x040fe400078ef822 */
[----:B------:R-:W-:Y:S02]  /*f260*/  SHF.R.U32.HI R2, RZ, 0x3, R0 ;  /* 0x00000003ff027819 */ /* 0x000fe40000011600 */
[----:B------:R-:W-:Y:S01]  /*f270*/  LOP3.LUT R7, R0, 0x38, R7, 0xf8, !PT ;  /* 0x0000003800077812 */ /* 0x000fe200078ef807 */
[----:B------:R-:W-:Y:S01]  /*f280*/  IMAD.SHL.U32 R0, R5, 0x400, RZ ;  /* 0x0000040005007824 */ /* 0x000fe200078e00ff */
[----:B------:R-:W-:-:S02]  /*f290*/  LOP3.LUT R8, R6, R8, R2, 0xf6, !PT ;  /* 0x0000000806087212 */ /* 0x000fc400078ef602 */
[----:B------:R-:W-:Y:S02]  /*f2a0*/  LOP3.LUT R2, R7, R2, RZ, 0x3c, !PT ;  /* 0x0000000207027212 */ /* 0x000fe400078e3cff */
[----:B------:R-:W-:Y:S02]  /*f2b0*/  LOP3.LUT R0, R0, 0x7fffe000, RZ, 0xc0, !PT ;  /* 0x7fffe00000007812 */ /* 0x000fe400078ec0ff */
[----:B------:R-:W-:Y:S02]  /*f2c0*/  SHF.L.U32 R32, R8, 0x1, RZ ;  /* 0x0000000108207819 */ /* 0x000fe400000006ff */
[----:B------:R-:W-:Y:S01]  /*f2d0*/  IADD3 R0, R2, R0, R6 ;  /* 0x0000000002007210 */ /* 0x000fe20007ffe006 */
[----:B------:R-:W-:Y:S02]  /*f2e0*/  IMAD.U32 R2, R37, 0x10000, RZ ;  /* 0x0001000025027824 */ /* 0x000fe400078e00ff */
[----:B------:R-:W1:Y:S02]  /*f2f0*/  LDS.128 R12, [R32+0x8100] ;  /* 0x00810000200c7984 */ /* 0x000e640000000c00 */
[----:B------:R-:W-:Y:S01]  /*f300*/  IMAD.SHL.U32 R30, R0, 0x2, RZ ;  /* 0x00000002001e7824 */ /* 0x000fe200078e00ff */
        /* <DEDUP_REMOVED lines=8> */
[C---:B--2---:R-:W-:Y:S02]  /*f390*/  SHF.L.U32 R5, R10.reuse, 0x10, RZ ;  /* 0x000000100a057819 */ /* 0x044fe400000006ff */
[----:B------:R-:W-:-:S02]  /*f3a0*/  LOP3.LUT R7, R10, 0xffff0000, RZ, 0xc0, !PT ;  /* 0xffff00000a077812 */ /* 0x000fc400078ec0ff */
[----:B------:R-:W-:Y:S01]  /*f3b0*/  LOP3.LUT R16, R14, 0xffff0000, RZ, 0xc0, !PT ;  /* 0xffff00000e107812 */ /* 0x000fe200078ec0ff */
[-C--:B------:R-:W-:Y:S01]  /*f3c0*/  FMUL.FTZ R6, R12, R5.reuse ;  /* 0x000000050c067220 */ /* 0x080fe20000410000 */
[C---:B------:R-:W-:Y:S01]  /*f3d0*/  SHF.L.U32 R24, R15.reuse, 0x10, RZ ;  /* 0x000000100f187819 */ /* 0x040fe200000006ff */
[C---:B------:R-:W-:Y:S01]  /*f3e0*/  FMUL.FTZ R5, R2.reuse, R5 ;  /* 0x0000000502057220 */ /* 0x040fe20000410000 */
[----:B------:R-:W-:Y:S01]  /*f3f0*/  LOP3.LUT R25, R15, 0xffff0000, RZ, 0xc0, !PT ;  /* 0xffff00000f197812 */ /* 0x000fe200078ec0ff */
[-C--:B------:R-:W-:Y:S01]  /*f400*/  FFMA.FTZ R34, R2, R13.reuse, -R6 ;  /* 0x0000000d02227223 */ /* 0x080fe20000010806 */
[----:B------:R-:W-:Y:S01]  /*f410*/  LOP3.LUT R2, R37, 0xffff0000, RZ, 0xc0, !PT ;  /* 0xffff000025027812 */ /* 0x000fe200078ec0ff */
[C---:B------:R-:W-:Y:S01]  /*f420*/  IMAD.U32 R14, R8.reuse, 0x10000, RZ ;  /* 0x00010000080e7824 */ /* 0x040fe200078e00ff */
[----:B------:R-:W-:Y:S01]  /*f430*/  LOP3.LUT R15, R8, 0xffff0000, RZ, 0xc0, !PT ;  /* 0xffff0000080f7812 */ /* 0x000fe200078ec0ff */
[----:B------:R-:W-:Y:S01]  /*f440*/  FFMA.FTZ R33, R12, R13, R5 ;  /* 0x0000000d0c217223 */ /* 0x000fe20000010005 */
[----:B------:R-:W-:Y:S01]  /*f450*/  SHF.L.U32 R5, R39, 0x10, RZ ;  /* 0x0000001027057819 */ /* 0x000fe200000006ff */
[-C--:B------:R-:W-:Y:S01]  /*f460*/  FMUL.FTZ R8, R0, R7.reuse ;  /* 0x0000000700087220 */ /* 0x080fe20000410000 */
[C---:B------:R-:W-:Y:S01]  /*f470*/  SHF.L.U32 R19, R9.reuse, 0x10, RZ ;  /* 0x0000001009137819 */ /* 0x040fe200000006ff */
[----:B------:R-:W-:Y:S01]  /*f480*/  IMAD.U32 R6, R38, 0x10000, RZ ;  /* 0x0001000026067824 */ /* 0x000fe200078e00ff */
[----:B------:R-:W-:Y:S01]  /*f490*/  LOP3.LUT R23, R9, 0xffff0000, RZ, 0xc0, !PT ;  /* 0xffff000009177812 */ /* 0x000fe200078ec0ff */
[----:B------:R-:W-:Y:S01]  /*f4a0*/  FMUL.FTZ R7, R2, R7 ;  /* 0x0000000702077220 */ /* 0x000fe20000410000 */
[----:B------:R-:W-:Y:S01]  /*f4b0*/  LOP3.LUT R9, R38, 0xffff0000, RZ, 0xc0, !PT ;  /* 0xffff000026097812 */ /* 0x000fe200078ec0ff */
[----:B------:R-:W-:Y:S01]  /*f4c0*/  FFMA.FTZ R31, R2, R16, -R8 ;  /* 0x00000010021f7223 */ /* 0x000fe20000010808 */
[C---:B------:R-:W-:Y:S01]  /*f4d0*/  SHF.L.U32 R18, R11.reuse, 0x10, RZ ;  /* 0x000000100b127819 */ /* 0x040fe200000006ff */
        /* <DEDUP_REMOVED lines=10> */
[C---:B------:R-:W-:Y:S02]  /*f580*/  FMUL.FTZ R10, R0.reuse, R15 ;  /* 0x0000000f000a7220 */ /* 0x040fe40000410000 */
        /* <DEDUP_REMOVED lines=17> */
[----:B------:R-:W-:-:S02]  /*f6a0*/  FFMA.FTZ R11, R7, R24, R8 ;  /* 0x00000018070b7223 */ /* 0x000fc40000010008 */
[-C--:B------:R-:W-:Y:S02]  /*f6b0*/  FMUL.FTZ R10, R2, R23.reuse ;  /* 0x00000017020a7220 */ /* 0x080fe40000410000 */
[-C--:B------:R-:W-:Y:S02]  /*f6c0*/  FMUL.FTZ R8, R0, R22.reuse ;  /* 0x0000001600087220 */ /* 0x080fe40000410000 */
[C---:B------:R-:W-:Y:S02]  /*f6d0*/  FMUL.FTZ R9, R6.reuse, R23 ;  /* 0x0000001706097220 */ /* 0x040fe40000410000 */
[----:B------:R-:W-:Y:S02]  /*f6e0*/  FMUL.FTZ R7, R5, R22 ;  /* 0x0000001605077220 */ /* 0x000fe40000410000 */
[-C--:B------:R-:W-:Y:S01]  /*f6f0*/  FFMA.FTZ R13, R6, R26.reuse, -R10 ;  /* 0x0000001a060d7223 */ /* 0x080fe2000001080a */
        /* <DEDUP_REMOVED lines=11> */
.L_x_818:
[----:B------:R-:W-:Y:S05]  /*f7b0*/  BSYNC B2 ;  /* 0x0000000000027941 */ /* 0x000fea0003800000 */
.L_x_786:
[----:B------:R-:W-:Y:S01]  /*f7c0*/  SHF.R.S32.HI R7, RZ, 0x4, R47 ;  /* 0x00000004ff077819 */ /* 0x000fe2000001142f */
[----:B-1----:R-:W-:Y:S01]  /*f7d0*/  IMAD.SHL.U32 R9, R72, 0x8, RZ ;  /* 0x0000000848097824 */ /* 0x002fe200078e00ff */
[----:B------:R-:W-:Y:S01]  /*f7e0*/  SHF.L.U32 R5, R84, 0x6, RZ ;  /* 0x0000000654057819 */ /* 0x000fe200000006ff */
[----:B------:R-:W-:-:S04]  /*f7f0*/  DEPBAR.LE SB0, 0x0 ;  /* 0x000080000000791a */ /* 0x000fc80000000000 */
[----:B------:R-:W-:Y:S01]  /*f800*/  LEA.HI R0, R47, R7, RZ, 0x1 ;  /* 0x000000072f007211 */ /* 0x000fe200078f08ff */
[----:B------:R-:W-:Y:S01]  /*f810*/  IMAD R155, R73, -0x40, R207 ;  /* 0xffffffc0499b7824 */ /* 0x000fe200078e02cf */
[----:B------:R-:W-:Y:S02]  /*f820*/  SHF.L.U32 R2, R45, 0x6, RZ ;  /* 0x000000062d027819 */ /* 0x000fe400000006ff */
[----:B------:R-:W-:Y:S02]  /*f830*/  LOP3.LUT R0, R0, 0xfffffffe, RZ, 0xc0, !PT ;  /* 0xfffffffe00007812 */ /* 0x000fe400078ec0ff */
[----:B------:R-:W-:Y:S02]  /*f840*/  LOP3.LUT R2, R2, 0x1c0, RZ, 0xc0, !PT ;  /* 0x000001c002027812 */ /* 0x000fe400078ec0ff */
[----:B------:R-:W-:Y:S02]  /*f850*/  IADD3 R7, R7, -R0, RZ ;  /* 0x8000000007077210 */ /* 0x000fe40007ffe0ff */
[----:B------:R-:W-:-:S02]  /*f860*/  LOP3.LUT R0, R5, 0x1c0, RZ, 0xc0, !PT ;  /* 0x000001c005007812 */ /* 0x000fc400078ec0ff */
[----:B------:R-:W-:Y:S02]  /*f870*/  SHF.L.U32 R5, R7, 0x3, RZ ;  /* 0x0000000307057819 */ /* 0x000fe400000006ff */
[----:B------:R-:W-:Y:S02]  /*f880*/  LEA.HI R156, R156, R212, RZ, 0x5 ;  /* 0x000000d49c9c7211 */ /* 0x000fe400078f28ff */
[----:B------:R-:W-:Y:S02]  /*f890*/  LOP3.LUT R9, R0, 0x8, R9, 0xf8, !PT ;  /* 0x0000000800097812 */ /* 0x000fe400078ef809 */
[----:B------:R-:W-:Y:S01]  /*f8a0*/  SHF.R.U32.HI R6, RZ, 0x3, R0 ;  /* 0x00000003ff067819 */ /* 0x000fe20000011600 */
[----:B------:R-:W-:Y:S01]  /*f8b0*/  IMAD.SHL.U32 R0, R156, 0x20, RZ ;  /* 0x000000209c007824 */ /* 0x000fe200078e00ff */
[----:B------:R-:W-:Y:S02]  /*f8c0*/  LOP3.LUT R8, R2, 0x8, R5, 0xf8, !PT ;  /* 0x0000000802087812 */ /* 0x000fe400078ef805 */
[----:B------:R-:W-:-:S02]  /*f8d0*/  SHF.R.U32.HI R2, RZ, 0x3, R2 ;  /* 0x00000003ff027819 */ /* 0x000fc40000011602 */
[----:B------:R-:W-:Y:S02]  /*f8e0*/  SHF.L.U32 R5, R46, 0x6, RZ ;  /* 0x000000062e057819 */ /* 0x000fe400000006ff */
[----:B------:R-:W-:Y:S02]  /*f8f0*/  LOP3.LUT R154, R8, R2, RZ, 0x3c, !PT ;  /* 0x00000002089a7212 */ /* 0x000fe400078e3cff */
[----:B------:R-:W-:Y:S02]  /*f900*/  LOP3.LUT R153, R5, 0xfffffe00, RZ, 0xc0, !PT ;  /* 0xfffffe0005997812 */ /* 0x000fe400078ec0ff */
[----:B------:R-:W-:Y:S02]  /*f910*/  LOP3.LUT R2, R0, 0x7ffffc00, RZ, 0xc0, !PT ;  /* 0x7ffffc0000027812 */ /* 0x000fe400078ec0ff */
[----:B------:R-:W-:Y:S02]  /*f920*/  LOP3.LUT R6, R9, R6, RZ, 0x3c, !PT ;  /* 0x0000000609067212 */ /* 0x000fe400078e3cff */
[----:B------:R-:W-:-:S02]  /*f930*/  IADD3 R2, R154, R153, R2 ;  /* 0x000000999a027210 */ /* 0x000fc40007ffe002 */
[----:B------:R-:W-:Y:S01]  /*f940*/  LEA R0, R7, R6, 0x9 ;  /* 0x0000000607007211 */ /* 0x000fe200078e48ff */
[----:B------:R-:W-:Y:S01]  /*f950*/  IMAD.WIDE.U32 R6, R73, c[0x0][0x208], RZ ;  /* 0x0000820049067a25 */ /* 0x000fe200078e00ff */
[----:B------:R-:W-:Y:S01]  /*f960*/  BAR.SYNC.DEFER_BLOCKING 0x0 ;  /* 0x0000000000007b1d */ /* 0x000fe20000010000 */
[----:B------:R-:W-:Y:S02]  /*f970*/  LOP3.LUT P0, RZ, R84, 0x2, RZ, 0xc0, !PT ;  /* 0x0000000254ff7812 */ /* 0x000fe4000780c0ff */
[----:B------:R-:W-:Y:S01]  /*f980*/  SHF.L.U32 R232, R0, 0x1, RZ ;  /* 0x0000000100e87819 */ /* 0x000fe200000006ff */
[----:B------:R-:W-:Y:S01]  /*f990*/  IMAD.SHL.U32 R239, R2, 0x2, RZ ;  /* 0x0000000202ef7824 */ /* 0x000fe200078e00ff */
[----:B------:R-:W-:Y:S02]  /*f9a0*/  SHF.L.U32 R252, R252, 0x1, RZ ;  /* 0x00000001fcfc7819 */ /* 0x000fe400000006ff */
[C---:B------:R-:W-:Y:S02]  /*f9b0*/  IADD3 R0, R232.reuse, 0x4100, RZ ;  /* 0x00004100e8007810 */ /* 0x040fe40007ffe0ff */
[----:B------:R-:W-:-:S02]  /*f9c0*/  IADD3 R243, R232, 0x4120, RZ ;  /* 0x00004120e8f37810 */ /* 0x000fc40007ffe0ff */
[-C--:B------:R-:W-:Y:S02]  /*f9d0*/  LEA R241, R4, R239.reuse, 0x1 ;  /* 0x000000ef04f17211 */ /* 0x080fe400078e08ff */
[----:B------:R-:W-:Y:S02]  /*f9e0*/  MOV R157, 0x5 ;  /* 0x00000005009d7802 */ /* 0x000fe40000000f00 */
[----:B------:R-:W-:Y:S01]  /*f9f0*/  @P0 IADD3 R243, R0, -0x20, RZ ;  /* 0xffffffe000f30810 */ /* 0x000fe20007ffe0ff */
[----:B------:R-:W-:Y:S01]  /*fa00*/  IMAD R0, R48, c[0x0][0x208], RZ ;  /* 0x0000820030007a24 */ /* 0x000fe200078e02ff */
[----:B------:R-:W-:Y:S02]  /*fa10*/  LEA R2, P0, R6, R76, 0x6 ;  /* 0x0000004c06027211 */ /* 0x000fe400078030ff */
[----:B------:R-:W-:Y:S01]  /*fa20*/  LEA R240, R3, R239, 0x1 ;  /* 0x000000ef03f07211 */ /* 0x000fe200078e08ff */
[----:B------:R-:W-:Y:S01]  /*fa30*/  IMAD R5, R73, c[0x0][0x20c], R0 ;  /* 0x0000830049057a24 */ /* 0x000fe200078e0200 */
[----:B------:R-:W-:-:S02]  /*fa40*/  IADD3 R0, -R72, R155, RZ ;  /* 0x0000009b48007210 */ /* 0x000fc40007ffe1ff */
[----:B------:R-:W-:Y:S01]  /*fa50*/  LEA R242, R3, R241, 0x1 ;  /* 0x000000f103f27211 */ /* 0x000fe200078e08ff */
[----:B------:R-:W-:Y:S01]  /*fa60*/  LDSM.16.M88.4 R16, [R232+0x4100] ;  /* 0x00410000e810783b */ /* 0x000fe20000000200 */
[----:B------:R-:W-:Y:S02]  /*fa70*/  IADD3 R5, R7, R5, RZ ;  /* 0x0000000507057210 */ /* 0x000fe40007ffe0ff */
[----:B------:R-:W-:Y:S01]  /*fa80*/  ISETP.LT.OR P2, PT, R0, 0x1, P4 ;  /* 0x000000010000780c */ /* 0x000fe20002741670 */
[----:B------:R-:W-:Y:S01]  /*fa90*/  LDSM.16.M88.4 R20, [R232+0x4900] ;  /* 0x00490000e814783b */ /* 0x000fe20000000200 */
[----:B------:R-:W-:Y:S02]  /*faa0*/  LEA.HI.X R7, R6, R74, R5, 0x6, P0 ;  /* 0x0000004a06077211 */ /* 0x000fe400000f3405 */
[----:B------:R-:W-:Y:S01]  /*fab0*/  ISETP.LT.OR P1, PT, R0, 0x1, P3 ;  /* 0x000000010000780c */ /* 0x000fe20001f21670 */
[----:B------:R-:W-:Y:S01]  /*fac0*/  LDSM.16.M88.4 R28, [R232+0x5100] ;  /* 0x00510000e81c783b */ /* 0x000fe20000000200 */
[----:B------:R-:W-:-:S02]  /*fad0*/  LEA R6, P0, R2, c[0x0][0x1f8], 0x1 ;  /* 0x00007e0002067a11 */ /* 0x000fc400078008ff */
[----:B------:R-:W-:Y:S01]  /*fae0*/  ISETP.LT.OR P6, PT, R0, 0x21, P4 ;  /* 0x000000210000780c */ /* 0x000fe200027c1670 */
[----:B------:R-:W-:Y:S01]  /*faf0*/  LDSM.16.M88.4 R32, [R232+0x5900] ;  /* 0x00590000e820783b */ /* 0x000fe20000000200 */
[----:B------:R-:W-:Y:S01]  /*fb00*/  LEA.HI.X R7, R2, c[0x0][0x1fc], R7, 0x1, P0 ;  /* 0x00007f0002077a11 */ /* 0x000fe200000f0c07 */
[----:B------:R-:W-:Y:S01]  /*fb10*/  IMAD.MOV.U32 R2, RZ, RZ, c[0x0][0x208] ;  /* 0x00008200ff027624 */ /* 0x000fe200078e00ff */
[----:B------:R-:W-:Y:S01]  /*fb20*/  LEA R244, R4, R240, 0x1 ;  /* 0x000000f004f47211 */ /* 0x000fe200078e08ff */
[----:B------:R-:W1:Y:S01]  /*fb30*/  LDSM.16.M88.4 R12, [R239+0x8100] ;  /* 0x00810000ef0c783b */ /* 0x000e620000000200 */
[----:B------:R-:W-:Y:S02]  /*fb40*/  LOP3.LUT R152, R152, 0xfffffffd, RZ, 0xc0, !PT ;  /* 0xfffffffd98987812 */ /* 0x000fe400078ec0ff */
[C---:B------:R-:W-:Y:S01]  /*fb50*/  IADD3 R251, R243.reuse, 0x800, RZ ;  /* 0x00000800f3fb7810 */ /* 0x040fe20007ffe0ff */
[----:B------:R-:W2:Y:S01]  /*fb60*/  LDSM.16.M88.4 R8, [R239+0xa100] ;  /* 0x00a10000ef08783b */ /* 0x000ea20000000200 */
[----:B------:R-:W-:-:S02]  /*fb70*/  IADD3 R250, R243, 0x1000, RZ ;  /* 0x00001000f3fa7810 */ /* 0x000fc40007ffe0ff */
[C---:B------:R-:W-:Y:S01]  /*fb80*/  IADD3 R249, R243.reuse, 0x1800, RZ ;  /* 0x00001800f3f97810 */ /* 0x040fe20007ffe0ff */
[----:B------:R-:W-:Y:S01]  /*fb90*/  LDSM.16.M88.4 R52, [R243] ;  /* 0x00000000f334783b */ /* 0x000fe20000000200 */
[C---:B------:R-:W-:Y:S02]  /*fba0*/  IADD3 R248, R243.reuse, 0x2000, RZ ;  /* 0x00002000f3f87810 */ /* 0x040fe40007ffe0ff */
[C---:B------:R-:W-:Y:S01]  /*fbb0*/  IADD3 R247, R243.reuse, 0x2800, RZ ;  /* 0x00002800f3f77810 */ /* 0x040fe20007ffe0ff */
[----:B------:R-:W3:Y:S01]  /*fbc0*/  LDSM.16.M88.4 R24, [R241+0xa100] ;  /* 0x00a10000f118783b */ /* 0x000ee20000000200 */
[C---:B------:R-:W-:Y:S02]  /*fbd0*/  IADD3 R246, R243.reuse, 0x3000, RZ ;  /* 0x00003000f3f67810 */ /* 0x040fe40007ffe0ff */
[----:B------:R-:W-:Y:S01]  /*fbe0*/  IADD3 R245, R243, 0x3800, RZ ;  /* 0x00003800f3f57810 */ /* 0x000fe20007ffe0ff */
[----:B------:R-:W4:Y:S04]  /*fbf0*/  LDSM.16.M88.4 R48, [R243+0x800] ;  /* 0x00080000f330783b */ /* 0x000f280000000200 */
[----:B------:R-:W2:Y:S04]  /*fc00*/  LDSM.16.M88.4 R40, [R243+0x1000] ;  /* 0x00100000f328783b */ /* 0x000ea80000000200 */
[----:B------:R-:W2:Y:S01]  /*fc10*/  LDSM.16.M88.4 R36, [R243+0x1800] ;  /* 0x00180000f324783b */ /* 0x000ea20000000200 */
[C---:B-1----:R-:W-:Y:S08]  /*fc20*/  HMMA.16816.F32.BF16 R108, R12.reuse, R16, RZ ;  /* 0x000000100c6c723c */ /* 0x042ff000000418ff */
[C---:B------:R-:W-:Y:S08]  /*fc30*/  HMMA.16816.F32.BF16 R128, R12.reuse, R18, RZ ;  /* 0x000000120c80723c */ /* 0x040ff000000418ff */
[C---:B------:R-:W-:Y:S08]  /*fc40*/  HMMA.16816.F32.BF16 R104, R12.reuse, R20, RZ ;  /* 0x000000140c68723c */ /* 0x040ff000000418ff */
[C---:B------:R-:W-:Y:S08]  /*fc50*/  HMMA.16816.F32.BF16 R124, R12.reuse, R22, RZ ;  /* 0x000000160c7c723c */ /* 0x040ff000000418ff */
[C---:B------:R-:W-:Y:S08]  /*fc60*/  HMMA.16816.F32.BF16 R100, R12.reuse, R28, RZ ;  /* 0x0000001c0c64723c */ /* 0x040ff000000418ff */
[C---:B------:R-:W-:Y:S08]  /*fc70*/  HMMA.16816.F32.BF16 R112, R12.reuse, R30, RZ ;  /* 0x0000001e0c70723c */ /* 0x040ff000000418ff */
[C---:B------:R-:W-:Y:S08]  /*fc80*/  HMMA.16816.F32.BF16 R88, R12.reuse, R32, RZ ;  /* 0x000000200c58723c */ /* 0x040ff000000418ff */
[----:B------:R-:W-:Y:S07]  /*fc90*/  HMMA.16816.F32.BF16 R72, R12, R34, RZ ;  /* 0x000000220c48723c */ /* 0x000fee00000418ff */
[----:B------:R-:W-:Y:S01]  /*fca0*/  SHF.L.U32 R14, R2, 0x5, RZ ;  /* 0x00000005020e7819 */ /* 0x000fe200000006ff */
[C---:B--2---:R-:W-:Y:S08]  /*fcb0*/  HMMA.16816.F32.BF16 R56, R8.reuse, R20, RZ ;  /* 0x000000140838723c */ /* 0x044ff000000418ff */
[----:B------:R-:W-:Y:S01]  /*fcc0*/  HMMA.16816.F32.BF16 R80, R8, R22, RZ ;  /* 0x000000160850723c */ /* 0x000fe200000418ff */
[----:B------:R-:W1:Y:S04]  /*fcd0*/  LDSM.16.M88.4 R20, [R241+0x8100] ;  /* 0x00810000f114783b */ /* 0x000e680000000200 */
[----:B------:R-:W-:Y:S01]  /*fce0*/  @!PT LDS RZ, [RZ] ;  /* 0x00000000fffff984 */ /* 0x000fe20000000800 */
[----:B------:R-:W-:Y:S01]  /*fcf0*/  @!PT LDS RZ, [RZ] ;  /* 0x00000000fffff984 */ /* 0x000fe20000000800 */
[----:B------:R-:W-:Y:S01]  /*fd00*/  @!PT LDS RZ, [RZ] ;  /* 0x00000000fffff984 */ /* 0x000fe20000000800 */
[----:B------:R2:W-:Y:S01]  /*fd10*/  LDGSTS.E.BYPASS.LTC128B.128 [R252+0x100], [R6.64], !P2 ;  /* 0x0010000006fc7fae */ /* 0x0005e2000d101d48 */
[----:B------:R-:W-:-:S02]  /*fd20*/  IADD3 R12, P5, P2, R14, 0x80, R6 ;  /* 0x000000800e0c7810 */ /* 0x000fc40007abe006 */
[C---:B------:R-:W-:Y:S01]  /*fd30*/  HMMA.16816.F32.BF16 R44, R8.reuse, R16, RZ ;  /* 0x00000010082c723c */ /* 0x040fe200000418ff */
[----:B------:R2:W-:Y:S07]  /*fd40*/  LDGSTS.E.BYPASS.LTC128B.128 [R252+0x2100], [R6.64+0x80], !P1 ;  /* 0x0210008006fc7fae */ /* 0x0005ee000c901d48 */
[C---:B------:R-:W-:Y:S08]  /*fd50*/  HMMA.16816.F32.BF16 R64, R8.reuse, R28, RZ ;  /* 0x0000001c0840723c */ /* 0x040ff000000418ff */
[C---:B------:R-:W-:Y:S08]  /*fd60*/  HMMA.16816.F32.BF16 R60, R8.reuse, R32, RZ ;  /* 0x00000020083c723c */ /* 0x040ff000000418ff */
[C---:B------:R-:W-:Y:S07]  /*fd70*/  HMMA.16816.F32.BF16 R68, R8.reuse, R18, RZ ;  /* 0x000000120844723c */ /* 0x040fee00000418ff */
[----:B------:R-:W-:Y:S01]  /*fd80*/  SHF.L.U64.HI R18, R2, R157, c[0x0][0x20c] ;  /* 0x0000830002127619 */ /* 0x000fe2000001029d */
[----:B------:R-:W-:Y:S01]  /*fd90*/  HMMA.16816.F32.BF16 R96, R8, R30, RZ ;  /* 0x0000001e0860723c */ /* 0x000fe200000418ff */
[----:B------:R-:W-:-:S02]  /*fda0*/  IADD3 R2, P0, R14, 0x80, RZ ;  /* 0x000000800e027810 */ /* 0x000fc40007f1e0ff */
[----:B------:R-:W-:Y:S01]  /*fdb0*/  IADD3.X R13, R18, RZ, R7, P5, P2 ;  /* 0x000000ff120d7210 */ /* 0x000fe20002fe4407 */
[----:B------:R-:W-:Y:S01]  /*fdc0*/  STL [R1+0x54], R18 ;  /* 0x0000541201007387 */ /* 0x000fe20000100800 */
[----:B------:R-:W-:Y:S01]  /*fdd0*/  ISETP.LT.OR P5, PT, R0, 0x21, P3 ;  /* 0x000000210000780c */ /* 0x000fe20001fa1670 */
[----:B------:R-:W-:Y:S02]  /*fde0*/  IMAD.X R5, RZ, RZ, R18, P0 ;  /* 0x000000ffff057224 */ /* 0x000fe400000e0612 */
[----:B------:R-:W-:Y:S07]  /*fdf0*/  HMMA.16816.F32.BF16 R92, R8, R34, RZ ;  /* 0x00000022085c723c */ /* 0x000fee00000418ff */
[----:B------:R-:W-:Y:S01]  /*fe00*/  IADD3 R8, P1, R14, R6, RZ ;  /* 0x000000060e087210 */ /* 0x000fe20007f3e0ff */
[----:B---3--:R-:W-:Y:S03]  /*fe10*/  HMMA.16816.F32.BF16 R76, R24, R52, R44 ;  /* 0x00000034184c723c */ /* 0x008fe6000004182c */
[----:B------:R-:W-:-:S02]  /*fe20*/  IADD3.X R9, R18, R7, RZ, P1, !PT ;  /* 0x0000000712097210 */ /* 0x000fc40000ffe4ff */
[----:B--2---:R-:W-:Y:S02]  /*fe30*/  IADD3 R6, P1, R8, R14, RZ ;  /* 0x0000000e08067210 */ /* 0x004fe40007f3e0ff */
[C---:B------:R-:W-:Y:S01]  /*fe40*/  IADD3 R10, P0, R2.reuse, R8, RZ ;  /* 0x00000008020a7210 */ /* 0x040fe20007f1e0ff */
[C---:B----4-:R-:W-:Y:S01]  /*fe50*/  HMMA.16816.F32.BF16 R144, R24.reuse, R48, R56 ;  /* 0x000000301890723c */ /* 0x050fe20000041838 */
[----:B------:R-:W-:Y:S02]  /*fe60*/  IADD3 R16, P2, R2, R6, RZ ;  /* 0x0000000602107210 */ /* 0x000fe40007f5e0ff */
[----:B------:R-:W-:Y:S02]  /*fe70*/  IADD3.X R7, R9, R18, RZ, P1, !PT ;  /* 0x0000001209077210 */ /* 0x000fe40000ffe4ff */
[C---:B------:R-:W-:Y:S02]  /*fe80*/  ISETP.LT.OR P1, PT, R0.reuse, 0x11, P3 ;  /* 0x000000110000780c */ /* 0x040fe40001f21670 */
[C---:B------:R-:W-:Y:S01]  /*fe90*/  IADD3.X R11, R5.reuse, R9, RZ, P0, !PT ;  /* 0x00000009050b7210 */ /* 0x040fe200007fe4ff */
[----:B------:R-:W-:Y:S01]  /*fea0*/  IMAD.X R17, R5, 0x1, R7, P2 ;  /* 0x0000000105117824 */ /* 0x000fe200010e0607 */
[----:B------:R-:W-:Y:S01]  /*feb0*/  ISETP.LT.OR P2, PT, R0, 0x11, P4 ;  /* 0x000000110000780c */ /* 0x000fe20002741670 */
[----:B------:R-:W-:Y:S01]  /*fec0*/  HMMA.16816.F32.BF16 R132, R24, R40, R64 ;  /* 0x000000281884723c */ /* 0x000fe20000041840 */
[----:B------:R-:W-:-:S04]  /*fed0*/  IADD3 R14, P0, R6, R14, RZ ;  /* 0x0000000e060e7210 */ /* 0x000fc80007f1e0ff */
[----:B------:R-:W-:Y:S02]  /*fee0*/  IADD3.X R15, R7, R18, RZ, P0, !PT ;  /* 0x00000012070f7210 */ /* 0x000fe400007fe4ff */
[----:B------:R-:W-:Y:S01]  /*fef0*/  LOP3.LUT P0, RZ, R84, 0x4, RZ, 0xc0, !PT ;  /* 0x0000000454ff7812 */ /* 0x000fe2000780c0ff */
[----:B------:R-:W-:Y:S04]  /*ff00*/  HMMA.16816.F32.BF16 R56, R24, R54, R68 ;  /* 0x000000361838723c */ /* 0x000fe80000041844 */
[----:B------:R2:W-:Y:S01]  /*ff10*/  LDGSTS.E.BYPASS.LTC128B.128 [R252+0x900], [R8.64], !P2 ;  /* 0x0090000008fc7fae */ /* 0x0005e2000d101d48 */
[----:B------:R-:W-:-:S03]  /*ff20*/  ISETP.LT.OR P2, PT, R0, 0x31, P4 ;  /* 0x000000310000780c */ /* 0x000fc60002741670 */
[----:B------:R3:W-:Y:S01]  /*ff30*/  LDGSTS.E.BYPASS.LTC128B.128 [R252+0x2900], [R12.64], !P1 ;  /* 0x029000000cfc7fae */ /* 0x0007e2000c901d48 */
[----:B------:R-:W-:Y:S01]  /*ff40*/  ISETP.LT.OR P1, PT, R0, 0x31, P3 ;  /* 0x000000310000780c */ /* 0x000fe20001f21670 */
[C---:B------:R-:W-:Y:S01]  /*ff50*/  HMMA.16816.F32.BF16 R64, R24.reuse, R36, R60 ;  /* 0x000000241840723c */ /* 0x040fe2000004183c */
[----:B------:R-:W-:Y:S01]  /*ff60*/  MOV R0, 0x40 ;  /* 0x0000004000007802 */ /* 0x000fe20000000f00 */
[----:B------:R4:W-:Y:S01]  /*ff70*/  LDGSTS.E.BYPASS.LTC128B.128 [R252+0x1100], [R6.64], !P6 ;  /* 0x0110000006fc7fae */ /* 0x0009e2000f101d48 */
[----:B------:R-:W-:Y:S02]  /*ff80*/  ISETP.GE.AND P6, PT, R207, 0x41, PT ;  /* 0x00000041cf00780c */ /* 0x000fe40003fc6270 */
[----:B------:R-:W-:Y:S01]  /*ff90*/  SEL R0, R0, 0xffffffc0, !P0 ;  /* 0xffffffc000007807 */ /* 0x000fe20004000000 */
[----:B------:R2:W-:Y:S02]  /*ffa0*/  LDGSTS.E.BYPASS.LTC128B.128 [R252+0x3100], [R10.64], !P5 ;  /* 0x031000000afc7fae */ /* 0x0005e4000e901d48 */
[C---:B------:R-:W-:Y:S01]  /*ffb0*/  HMMA.16816.F32.BF16 R140, R24.reuse, R50, R80 ;  /* 0x00000032188c723c */ /* 0x040fe20000041850 */
[----:B------:R-:W-:Y:S01]  /*ffc0*/  IADD3 R237, R0, R243, RZ ;  /* 0x000000f300ed7210 */ /* 0x000fe20007ffe0ff */
[----:B------:R-:W-:Y:S01]  /*ffd0*/  IMAD.IADD R238, R232, 0x1, R0 ;  /* 0x00000001e8ee7824 */ /* 0x000fe200078e0200 */
[----:B------:R3:W-:Y:S04]  /*ffe0*/  LDGSTS.E.BYPASS.LTC128B.128 [R252+0x1900], [R14.64], !P2 ;  /* 0x019000000efc7fae */ /* 0x0007e8000d101d48 */
[----:B------:R4:W-:Y:S01]  /*fff0*/  LDGSTS.E.BYPASS.LTC128B.128 [R252+0x3900], [R16.64], !P1 ;  /* 0x0390000010fc7fae */ /* 0x0009e2000c901d48 */
[----:B------:R-:W-:Y:S01]  /*10000*/  HMMA.16816.F32.BF16 R148, R24, R42, R96 ;  /* 0x0000002a1894723c */ /* 0x000fe20000041860 */
[----:B------:R-:W-:-:S02]  /*10010*/  @P6 LOP3.LUT R152, R152, 0x2, RZ, 0xfc, !PT ;  /* 0x0000000298986812 */ /* 0x000fc400078efcff */
[----:B------:R-:W-:Y:S04]  /*10020*/  LDSM.16.M88.4 R44, [R238+0x4100] ;  /* 0x00410000ee2c783b */ /* 0x000fe80000000200 */
[----:B------:R-:W-:Y:S01]  /*10030*/  LDSM.16.M88.4 R32, [R238+0x4900] ;  /* 0x00490000ee20783b */ /* 0x000fe20000000200 */
[----:B------:R-:W-:Y:S03]  /*10040*/  HMMA.16816.F32.BF16 R68, R24, R38, R92 ;  /* 0x000000261844723c */ /* 0x000fe6000004185c */
[----:B------:R-:W-:Y:S04]  /*10050*/  LDSM.16.M88.4 R24, [R238+0x5900] ;  /* 0x00590000ee18783b */ /* 0x000fe80000000200 */
[----:B------:R-:W-:Y:S01]  /*10060*/  LDSM.16.M88.4 R28, [R238+0x5100] ;  /* 0x00510000ee1c783b */ /* 0x000fe20000000200 */
[C---:B-1----:R-:W-:Y:S03]  /*10070*/  HMMA.16816.F32.BF16 R116, R20.reuse, R36, R88 ;  /* 0x000000241474723c */ /* 0x042fe60000041858 */
[----:B------:R-:W-:Y:S04]  /*10080*/  LDSM.16.M88.4 R84, [R237+0x1000] ;  /* 0x00100000ed54783b */ /* 0x000fe80000000200 */
[----:B---3--:R-:W-:Y:S01]  /*10090*/  LDSM.16.M88.4 R12, [R240+0xa100] ;  /* 0x00a10000f00c783b */ /* 0x008fe20000000200 */
[C---:B--2---:R-:W-:Y:S03]  /*100a0*/  HMMA.16816.F32.BF16 R8, R20.reuse, R52, R108 ;  /* 0x000000341408723c */ /* 0x044fe6000004186c */
[----:B----4-:R-:W1:Y:S04]  /*100b0*/  LDSM.16.M88.4 R16, [R240+0x8100] ;  /* 0x00810000f010783b */ /* 0x010e680000000200 */
[----:B------:R-:W0:Y:S01]  /*100c0*/  LDGDEPBAR ;  /* 0x00000000000079af */ /* 0x000e220000000000 */
[C---:B------:R-:W-:Y:S08]  /*100d0*/  HMMA.16816.F32.BF16 R120, R20.reuse, R48, R104 ;  /* 0x000000301478723c */ /* 0x040ff00000041868 */
[C---:B------:R-:W-:Y:S08]  /*100e0*/  HMMA.16816.F32.BF16 R88, R20.reuse, R54, R128 ;  /* 0x000000361458723c */ /* 0x040ff00000041880 */
[C---:B------:R-:W-:Y:S08]  /*100f0*/  HMMA.16816.F32.BF16 R136, R20.reuse, R40, R100 ;  /* 0x000000281488723c */ /* 0x040ff00000041864 */
[C---:B------:R-:W-:Y:S08]  /*10100*/  HMMA.16816.F32.BF16 R108, R20.reuse, R50, R124 ;  /* 0x00000032146c723c */ /* 0x040ff0000004187c */
[C---:B------:R-:W-:Y:S01]  /*10110*/  HMMA.16816.F32.BF16 R104, R20.reuse, R42, R112 ;  /* 0x0000002a1468723c */ /* 0x040fe20000041870 */
[----:B------:R-:W-:Y:S04]  /*10120*/  LDSM.16.M88.4 R40, [R242+0x8100] ;  /* 0x00810000f228783b */ /* 0x000fe80000000200 */
[----:B------:R-:W-:Y:S03]  /*10130*/  LDSM.16.M88.4 R112, [R237+0x1800] ;  /* 0x00180000ed70783b */ /* 0x000fe60000000200 */
[----:B------:R-:W-:Y:S01]  /*10140*/  HMMA.16816.F32.BF16 R52, R20, R38, R72 ;  /* 0x000000261434723c */ /* 0x000fe20000041848 */
[----:B------:R-:W2:Y:S04]  /*10150*/  LDSM.16.M88.4 R20, [R237] ;  /* 0x00000000ed14783b */ /* 0x000ea80000000200 */
[----:B------:R-:W-:Y:S03]  /*10160*/  LDSM.16.M88.4 R36, [R239+0xc100] ;  /* 0x00c10000ef24783b */ /* 0x000fe60000000200 */
[-C--:B-1----:R-:W-:Y:S01]  /*10170*/  HMMA.16816.F32.BF16 R48, R16, R44.reuse, R8 ;  /* 0x0000002c1030723c */ /* 0x082fe20000041808 */
[----:B------:R-:W1:Y:S07]  /*10180*/  LDSM.16.M88.4 R8, [R242+0xa100] ;  /* 0x00a10000f208783b */ /* 0x000e6e0000000200 */
[C---:B------:R-:W-:Y:S08]  /*10190*/  HMMA.16816.F32.BF16 R60, R12.reuse, R44, R76 ;  /* 0x0000002c0c3c723c */ /* 0x040ff0000004184c */
[C---:B------:R-:W-:Y:S01]  /*101a0*/  HMMA.16816.F32.BF16 R92, R12.reuse, R24, R64 ;  /* 0x000000180c5c723c */ /* 0x040fe20000041840 */
[----:B------:R-:W3:Y:S07]  /*101b0*/  LDSM.16.M88.4 R64, [R232+0x6100] ;  /* 0x00610000e840783b */ /* 0x000eee0000000200 */
[C---:B------:R-:W-:Y:S08]  /*101c0*/  HMMA.16816.F32.BF16 R100, R12.reuse, R32, R144 ;  /* 0x000000200c64723c */ /* 0x040ff00000041890 */
[C---:B------:R-:W-:Y:S08]  /*101d0*/  HMMA.16816.F32.BF16 R96, R12.reuse, R28, R132 ;  /* 0x0000001c0c60723c */ /* 0x040ff00000041884 */
[C---:B------:R-:W-:Y:S01]  /*101e0*/  HMMA.16816.F32.BF16 R80, R12.reuse, R46, R56 ;  /* 0x0000002e0c50723c */ /* 0x040fe20000041838 */
[----:B------:R-:W4:Y:S07]  /*101f0*/  LDSM.16.M88.4 R56, [R237+0x800] ;  /* 0x00080000ed38783b */ /* 0x000f2e0000000200 */
[C---:B------:R-:W-:Y:S08]  /*10200*/  HMMA.16816.F32.BF16 R76, R12.reuse, R34, R140 ;  /* 0x000000220c4c723c */ /* 0x040ff0000004188c */
[C---:B------:R-:W-:Y:S08]  /*10210*/  HMMA.16816.F32.BF16 R72, R12.reuse, R30, R148 ;  /* 0x0000001e0c48723c */ /* 0x040ff00000041894 */
[----:B------:R-:W-:Y:S08]  /*10220*/  HMMA.16816.F32.BF16 R68, R12, R26, R68 ;  /* 0x0000001a0c44723c */ /* 0x000ff00000041844 */
[----:B--2---:R-:W-:Y:S08]  /*10230*/  HMMA.16816.F32.BF16 R12, R40, R20, R48 ;  /* 0x00000014280c723c */ /* 0x004ff00000041830 */
[C---:B------:R-:W-:Y:S08]  /*10240*/  HMMA.16816.F32.BF16 R44, R16.reuse, R46, R88 ;  /* 0x0000002e102c723c */ /* 0x040ff00000041858 */
[C---:B------:R-:W-:Y:S08]  /*10250*/  HMMA.16816.F32.BF16 R88, R16.reuse, R32, R120 ;  /* 0x000000201058723c */ /* 0x040ff00000041878 */
[C---:B------:R-:W-:Y:S08]  /*10260*/  HMMA.16816.F32.BF16 R120, R16.reuse, R24, R116 ;  /* 0x000000181078723c */ /* 0x040ff00000041874 */
[C---:B------:R-:W-:Y:S01]  /*10270*/  HMMA.16816.F32.BF16 R108, R16.reuse, R34, R108 ;  /* 0x00000022106c723c */ /* 0x040fe2000004186c */
[----:B------:R-:W2:Y:S07]  /*10280*/  LDSM.16.M88.4 R32, [R239+0xe100] ;  /* 0x00e10000ef20783b */ /* 0x000eae0000000200 */
[C---:B------:R-:W-:Y:S08]  /*10290*/  HMMA.16816.F32.BF16 R136, R16.reuse, R28, R136 ;  /* 0x0000001c1088723c */ /* 0x040ff00000041888 */
[C---:B------:R-:W-:Y:S01]  /*102a0*/  HMMA.16816.F32.BF16 R104, R16.reuse, R30, R104 ;  /* 0x0000001e1068723c */ /* 0x040fe20000041868 */
[----:B------:R-:W-:Y:S07]  /*102b0*/  LDSM.16.M88.4 R28, [R241+0xc100] ;  /* 0x00c10000f11c783b */ /* 0x000fee0000000200 */
[----:B------:R-:W-:Y:S01]  /*102c0*/  HMMA.16816.F32.BF16 R116, R16, R26, R52 ;  /* 0x0000001a1074723c */ /* 0x000fe20000041834 */
[----:B------:R-:W-:Y:S04]  /*102d0*/  LDSM.16.M88.4 R24, [R241+0xe100] ;  /* 0x00e10000f118783b */ /* 0x000fe80000000200 */
[----:B------:R-:W-:Y:S03]  /*102e0*/  LDSM.16.M88.4 R52, [R238+0x6100] ;  /* 0x00610000ee34783b */ /* 0x000fe60000000200 */
[----:B-1----:R-:W-:Y:S01]  /*102f0*/  HMMA.16816.F32.BF16 R16, R8, R20, R60 ;  /* 0x000000140810723c */ /* 0x002fe2000004183c */
[----:B------:R-:W1:Y:S07]  /*10300*/  LDSM.16.M88.4 R60, [R243+0x2000] ;  /* 0x00200000f33c783b */ /* 0x000e6e0000000200 */
[----:B---3--:R-:W-:Y:S08]  /*10310*/  HMMA.16816.F32.BF16 R12, R36, R64, R12 ;  /* 0x00000040240c723c */ /* 0x008ff0000004180c */
[C---:B------:R-:W-:Y:S08]  /*10320*/  HMMA.16816.F32.BF16 R148, R8.reuse, R114, R68 ;  /* 0x000000720894723c */ /* 0x040ff00000041844 */
[-C--:B------:R-:W-:Y:S08]  /*10330*/  HMMA.16816.F32.BF16 R80, R8, R22.reuse, R80 ;  /* 0x000000160850723c */ /* 0x080ff00000041850 */
[----:B------:R-:W-:Y:S01]  /*10340*/  HMMA.16816.F32.BF16 R68, R40, R22, R44 ;  /* 0x000000162844723c */ /* 0x000fe2000004182c */
[----:B------:R-:W3:Y:S04]  /*10350*/  LDSM.16.M88.4 R20, [R240+0xc100] ;  /* 0x00c10000f014783b */ /* 0x000ee80000000200 */
[----:B------:R-:W-:Y:S03]  /*10360*/  LDSM.16.M88.4 R44, [R237+0x2000] ;  /* 0x00200000ed2c783b */ /* 0x000fe60000000200 */
[C---:B----4-:R-:W-:Y:S08]  /*10370*/  HMMA.16816.F32.BF16 R100, R8.reuse, R56, R100 ;  /* 0x000000380864723c */ /* 0x050ff00000041864 */
[C---:B------:R-:W-:Y:S08]  /*10380*/  HMMA.16816.F32.BF16 R124, R8.reuse, R58, R76 ;  /* 0x0000003a087c723c */ /* 0x040ff0000004184c */
[C---:B------:R-:W-:Y:S08]  /*10390*/  HMMA.16816.F32.BF16 R96, R8.reuse, R84, R96 ;  /* 0x000000540860723c */ /* 0x040ff00000041860 */
[C---:B------:R-:W-:Y:S08]  /*103a0*/  HMMA.16816.F32.BF16 R128, R8.reuse, R86, R72 ;  /* 0x000000560880723c */ /* 0x040ff00000041848 */
[----:B------:R-:W-:Y:S08]  /*103b0*/  HMMA.16816.F32.BF16 R132, R8, R112, R92 ;  /* 0x000000700884723c */ /* 0x000ff0000004185c */
[----:B--2---:R-:W-:Y:S01]  /*103c0*/  HMMA.16816.F32.BF16 R8, R32, R64, R16 ;  /* 0x000000402008723c */ /* 0x004fe20000041810 */
[----:B------:R-:W2:Y:S07]  /*103d0*/  LDSM.16.M88.4 R16, [R240+0xe100] ;  /* 0x00e10000f010783b */ /* 0x000eae0000000200 */
[----:B-1----:R-:W-:Y:S01]  /*103e0*/  HMMA.16816.F32.BF16 R48, R28, R60, R12 ;  /* 0x0000003c1c30723c */ /* 0x002fe2000004180c */
[----:B------:R-:W1:Y:S07]  /*103f0*/  LDSM.16.M88.4 R12, [R242+0xc100] ;  /* 0x00c10000f20c783b */ /* 0x000e6e0000000200 */
[C---:B------:R-:W-:Y:S08]  /*10400*/  HMMA.16816.F32.BF16 R88, R40.reuse, R56, R88 ;  /* 0x000000382858723c */ /* 0x040ff00000041858 */
[----:B------:R-:W-:Y:S08]  /*10410*/  HMMA.16816.F32.BF16 R108, R40, R58, R108 ;  /* 0x0000003a286c723c */ /* 0x000ff0000004186c */
[----:B------:R-:W-:Y:S01]  /*10420*/  HMMA.16816.F32.BF16 R56, R24, R60, R8 ;  /* 0x0000003c1838723c */ /* 0x000fe20000041808 */
[----:B------:R-:W-:Y:S07]  /*10430*/  LDSM.16.M88.4 R8, [R244+0xe100] ;  /* 0x00e10000f408783b */ /* 0x000fee0000000200 */
[----:B---3--:R-:W-:Y:S01]  /*10440*/  HMMA.16816.F32.BF16 R72, R20, R52, R48 ;  /* 0x000000341448723c */ /* 0x008fe20000041830 */
[----:B------:R-:W3:Y:S07]  /*10450*/  LDSM.16.M88.4 R48, [R232+0x6900] ;  /* 0x00690000e830783b */ /* 0x000eee0000000200 */
[-C--:B------:R-:W-:Y:S08]  /*10460*/  HMMA.16816.F32.BF16 R68, R36, R66.reuse, R68 ;  /* 0x000000422444723c */ /* 0x080ff00000041844 */
[----:B------:R-:W-:Y:S08]  /*10470*/  HMMA.16816.F32.BF16 R76, R32, R66, R80 ;  /* 0x00000042204c723c */ /* 0x000ff00000041850 */
[----:B--2---:R-:W-:Y:S01]  /*10480*/  HMMA.16816.F32.BF16 R64, R16, R52, R56 ;  /* 0x000000341040723c */ /* 0x004fe20000041838 */
[----:B------:R-:W2:Y:S07]  /*10490*/  LDSM.16.M88.4 R56, [R243+0x2800] ;  /* 0x00280000f338783b */ /* 0x000eae0000000200 */
[----:B------:R-:W-:Y:S08]  /*104a0*/  HMMA.16816.F32.BF16 R68, R28, R62, R68 ;  /* 0x0000003e1c44723c */ /* 0x000ff00000041844 */
[----:B-1----:R-:W-:Y:S08]  /*104b0*/  HMMA.16816.F32.BF16 R80, R12, R44, R72 ;  /* 0x0000002c0c50723c */ /* 0x002ff00000041848 */
[----:B------:R-:W-:Y:S08]  /*104c0*/  HMMA.16816.F32.BF16 R76, R24, R62, R76 ;  /* 0x0000003e184c723c */ /* 0x000ff0000004184c */
[----:B---3--:R-:W-:Y:S08]  /*104d0*/  HMMA.16816.F32.BF16 R72, R36, R48, R88 ;  /* 0x000000302448723c */ /* 0x008ff00000041858 */
[----:B------:R-:W-:Y:S01]  /*104e0*/  HMMA.16816.F32.BF16 R136, R40, R84, R136 ;  /* 0x000000542888723c */ /* 0x000fe20000041888 */
[----:B------:R-:W-:-:S04]  /*104f0*/  FMUL.FTZ R0, R80, c[0x0][0x320] ;  /* 0x0000c80050007a20 */ /* 0x000fc80000410000 */
[----:B------:R1:W3:Y:S03]  /*10500*/  MUFU.TANH R147, R0 ;  /* 0x0000000000937308 */ /* 0x0002e60000002400 */
[C---:B------:R-:W-:Y:S08]  /*10510*/  HMMA.16816.F32.BF16 R104, R40.reuse, R86, R104 ;  /* 0x000000562868723c */ /* 0x040ff00000041868 */
[----:B------:R-:W-:Y:S01]  /*10520*/  HMMA.16816.F32.BF16 R120, R40, R112, R120 ;  /* 0x000000702878723c */ /* 0x000fe20000041878 */
[----:B-1----:R-:W-:-:S07]  /*10530*/  FMUL.FTZ R0, R81, c[0x0][0x320] ;  /* 0x0000c80051007a20 */ /* 0x002fce0000410000 */
[----:B------:R-:W-:Y:S01]  /*10540*/  HMMA.16816.F32.BF16 R116, R40, R114, R116 ;  /* 0x000000722874723c */ /* 0x000fe20000041874 */
[----:B------:R-:W1:Y:S01]  /*10550*/  LDSM.16.M88.4 R40, [R238+0x6900] ;  /* 0x00690000ee28783b */ /* 0x000e620000000200 */
[----:B------:R4:W1:Y:S06]  /*10560*/  MUFU.TANH R146, R0 ;  /* 0x0000000000927308 */ /* 0x00086c0000002400 */
[----:B------:R-:W-:Y:S08]  /*10570*/  HMMA.16816.F32.BF16 R84, R8, R44, R64 ;  /* 0x0000002c0854723c */ /* 0x000ff00000041840 */
[----:B------:R-:W-:Y:S01]  /*10580*/  HMMA.16816.F32.BF16 R64, R20, R54, R68 ;  /* 0x000000361440723c */ /* 0x000fe20000041844 */
[----:B----4-:R-:W-:-:S04]  /*10590*/  FMUL.FTZ R0, R82, c[0x0][0x320] ;  /* 0x0000c80052007a20 */ /* 0x010fc80000410000 */
[----:B------:R4:W1:Y:S03]  /*105a0*/  MUFU.TANH R145, R0 ;  /* 0x0000000000917308 */ /* 0x0008660000002400 */
[----:B------:R-:W-:Y:S08]  /*105b0*/  HMMA.16816.F32.BF16 R60, R32, R48, R100 ;  /* 0x00000030203c723c */ /* 0x000ff00000041864 */
[----:B------:R-:W-:Y:S01]  /*105c0*/  HMMA.16816.F32.BF16 R68, R16, R54, R76 ;  /* 0x000000361044723c */ /* 0x000fe2000004184c */
[----:B------:R-:W1:Y:S01]  /*105d0*/  LDSM.16.M88.4 R52, [R237+0x2800] ;  /* 0x00280000ed34783b */ /* 0x000e620000000200 */
[----:B----4-:R-:W-:-:S06]  /*105e0*/  FMUL.FTZ R0, R83, c[0x0][0x320] ;  /* 0x0000c80053007a20 */ /* 0x010fcc0000410000 */
[----:B--2---:R-:W-:Y:S01]  /*105f0*/  HMMA.16816.F32.BF16 R72, R28, R56, R72 ;  /* 0x000000381c48723c */ /* 0x004fe20000041848 */
[----:B------:R2:W4:Y:S07]  /*10600*/  MUFU.TANH R144, R0 ;  /* 0x0000000000907308 */ /* 0x00052e0000002400 */
[----:B------:R-:W-:Y:S08]  /*10610*/  HMMA.16816.F32.BF16 R76, R12, R46, R64 ;  /* 0x0000002e0c4c723c */ /* 0x000ff00000041840 */
[----:B------:R-:W-:Y:S01]  /*10620*/  HMMA.16816.F32.BF16 R64, R24, R56, R60 ;  /* 0x000000381840723c */ /* 0x000fe2000004183c */
[----:B------:R-:W3:Y:S01]  /*10630*/  LDSM.16.M88.4 R60, [R232+0x7100] ;  /* 0x00710000e83c783b */ /* 0x000ee20000000200 */
[----:B--2---:R-:W-:-:S04]  /*10640*/  FMUL.FTZ R0, R84, c[0x0][0x320] ;  /* 0x0000c80054007a20 */ /* 0x004fc80000410000 */
[----:B------:R2:W1:Y:S02]  /*10650*/  MUFU.TANH R143, R0 ;  /* 0x00000000008f7308 */ /* 0x0004640000002400 */
[----:B------:R-:W-:Y:S08]  /*10660*/  HMMA.16816.F32.BF16 R88, R8, R46, R68 ;  /* 0x0000002e0858723c */ /* 0x000ff00000041844 */
[----:B------:R-:W-:Y:S01]  /*10670*/  HMMA.16816.F32.BF16 R44, R36, R50, R108 ;  /* 0x00000032242c723c */ /* 0x000fe2000004186c */
[----:B--2---:R-:W-:-:S07]  /*10680*/  FMUL.FTZ R0, R85, c[0x0][0x320] ;  /* 0x0000c80055007a20 */ /* 0x004fce0000410000 */
[----:B-1----:R-:W-:Y:S01]  /*10690*/  HMMA.16816.F32.BF16 R68, R20, R40, R72 ;  /* 0x000000281444723c */ /* 0x002fe20000041848 */
        /* <DEDUP_REMOVED lines=9> */
[----:B------:R-:W-:Y:S01]  /*10730*/  HMMA.16816.F32.BF16 R80, R8, R52, R48 ;  /* 0x000000340850723c */ /* 0x000fe20000041830 */
        /* <DEDUP_REMOVED lines=13> */
[----:B------:R-:W3:Y:S07]  /*10810*/  LDSM.16.M88.4 R56, [R238+0x7100] ;  /* 0x00710000ee38783b */ /* 0x000eee0000000200 */
[----:B------:R-:W-:Y:S01]  /*10820*/  HMMA.16816.F32.BF16 R72, R36, R60, R136 ;  /* 0x0000003c2448723c */ /* 0x000fe20000041888 */
[----:B-1----:R-:W-:-:S04]  /*10830*/  FMUL.FTZ R0, R88, c[0x0][0x320] ;  /* 0x0000c80058007a20 */ /* 0x002fc80000410000 */
[----:B------:R1:W1:Y:S11]  /*10840*/  MUFU.TANH R111, R0 ;  /* 0x00000000006f7308 */ /* 0x0002760000002400 */
[----:B------:R-:W-:Y:S01]  /*10850*/  HMMA.16816.F32.BF16 R68, R16, R42, R68 ;  /* 0x0000002a1044723c */ /* 0x000fe20000041844 */
[----:B------:R-:W4:Y:S01]  /*10860*/  LDSM.16.M88.4 R40, [R237+0x3000] ;  /* 0x00300000ed28783b */ /* 0x000f220000000200 */
[----:B-1----:R-:W-:-:S06]  /*10870*/  FMUL.FTZ R0, R89, c[0x0][0x320] ;  /* 0x0000c80059007a20 */ /* 0x002fcc0000410000 */
[----:B--2---:R-:W-:Y:S01]  /*10880*/  HMMA.16816.F32.BF16 R72, R28, R44, R72 ;  /* 0x0000002c1c48723c */ /* 0x004fe20000041848 */
[----:B------:R1:W2:Y:S11]  /*10890*/  MUFU.TANH R110, R0 ;  /* 0x00000000006e7308 */ /* 0x0002b60000002400 */
[----:B------:R-:W-:Y:S04]  /*108a0*/  @!UPT UIADD3 URZ, URZ, URZ, URZ ;  /* 0x0000003f3f3ff290 */ /* 0x000fe8000fffe03f */
[----:B------:R-:W-:Y:S01]  /*108b0*/  HMMA.16816.F32.BF16 R84, R8, R54, R68 ;  /* 0x000000360854723c */ /* 0x000fe20000041844 */
[----:B-1----:R-:W-:-:S04]  /*108c0*/  FMUL.FTZ R0, R90, c[0x0][0x320] ;  /* 0x0000c8005a007a20 */ /* 0x002fc80000410000 */
[----:B------:R1:W1:Y:S03]  /*108d0*/  MUFU.TANH R109, R0 ;  /* 0x00000000006d7308 */ /* 0x0002660000002400 */
[----:B---3--:R-:W-:Y:S08]  /*108e0*/  HMMA.16816.F32.BF16 R68, R20, R56, R72 ;  /* 0x000000381444723c */ /* 0x008ff00000041848 */
[----:B------:R-:W-:Y:S01]  /*108f0*/  HMMA.16816.F32.BF16 R72, R32, R62, R128 ;  /* 0x0000003e2048723c */ /* 0x000fe20000041880 */
[----:B-1----:R-:W-:-:S04]  /*10900*/  FMUL.FTZ R0, R91, c[0x0][0x320] ;  /* 0x0000c8005b007a20 */ /* 0x002fc80000410000 */
[----:B------:R1:W3:Y:S11]  /*10910*/  MUFU.TANH R103, R0 ;  /* 0x0000000000677308 */ /* 0x0002f60000002400 */
        /* <DEDUP_REMOVED lines=11> */
[----:B----4-:R-:W-:Y:S01]  /*109d0*/  HMMA.16816.F32.BF16 R72, R8, R42, R72 ;  /* 0x0000002a0848723c */ /* 0x010fe20000041848 */
[----:B-1----:R-:W-:-:S07]  /*109e0*/  FMUL.FTZ R0, R79, c[0x0][0x320] ;  /* 0x0000c8004f007a20 */ /* 0x002fce0000410000 */
[----:B------:R-:W-:Y:S01]  /*109f0*/  HMMA.16816.F32.BF16 R76, R12, R54, R64 ;  /* 0x000000360c4c723c */ /* 0x000fe20000041840 */
[----:B------:R1:W4:Y:S07]  /*10a00*/  MUFU.TANH R100, R0 ;  /* 0x0000000000647308 */ /* 0x00032e0000002400 */
[----:B------:R-:W-:Y:S01]  /*10a10*/  HMMA.16816.F32.BF16 R64, R24, R44, R48 ;  /* 0x0000002c1840723c */ /* 0x000fe20000041830 */
[----:B------:R-:W2:Y:S07]  /*10a20*/  LDSM.16.M88.4 R48, [R232+0x7900] ;  /* 0x00790000e830783b */ /* 0x000eae0000000200 */
        /* <DEDUP_REMOVED lines=21> */
[----:B------:R-:W-:Y:S01]  /*10b80*/  HMMA.16816.F32.BF16 R64, R32, R48, R132 ;  /* 0x000000302040723c */ /* 0x000fe20000041884 */
        /* <DEDUP_REMOVED lines=21> */
[----:B------:R-:W2:Y:S01]  /*10ce0*/  LDSM.16.M88.4 R36, [R237+0x3800] ;  /* 0x00380000ed24783b */ /* 0x000ea20000000200 */
        /* <DEDUP_REMOVED lines=14> */
[----:B--2---:R-:W-:Y:S07]  /*10dd0*/  HMMA.16816.F32.BF16 R56, R12, R36, R56 ;  /* 0x000000240c38723c */ /* 0x004fee0000041838 */
        /* <DEDUP_REMOVED lines=34> */
[----:B------:R-:W2:Y:S01]  /*11000*/  MUFU.TANH R52, R26 ;  /* 0x0000001a00347308 */ /* 0x000ea20000002400 */
[----:B-1----:R-:W-:-:S07]  /*11010*/  FMUL.FTZ R0, R80, c[0x0][0x320] ;  /* 0x0000c80050007a20 */ /* 0x002fce0000410000 */
        /* <DEDUP_REMOVED lines=17> */
[----:B------:R1:W1:Y:S02]  /*11130*/  MUFU.TANH R68, R0 ;  /* 0x0000000000447308 */ /* 0x0002640000002400 */
[----:B-1----:R-:W-:-:S06]  /*11140*/  FMUL.FTZ R0, R75, c[0x0][0x320] ;  /* 0x0000c8004b007a20 */ /* 0x002fcc0000410000 */
[----:B------:R1:W1:Y:S02]  /*11150*/  MUFU.TANH R48, R0 ;  /* 0x0000000000307308 */ /* 0x0002640000002400 */
[----:B-1----:R-:W-:-:S06]  /*11160*/  FMUL.FTZ R0, R59, c[0x0][0x320] ;  /* 0x0000c8003b007a20 */ /* 0x002fcc0000410000 */
[----:B------:R1:W1:Y:S02]  /*11170*/  MUFU.TANH R42, R0 ;  /* 0x00000000002a7308 */ /* 0x0002640000002400 */
[----:B-1----:R-:W-:Y:S01]  /*11180*/  LOP3.LUT R0, R154, R153, RZ, 0xfc, !PT ;  /* 0x000000999a007212 */ /* 0x002fe200078efcff */
[----:B------:R-:W-:Y:S06]  /*11190*/  BAR.SYNC.DEFER_BLOCKING 0x0 ;  /* 0x0000000000007b1d */ /* 0x000fec0000010000 */
[----:B------:R-:W-:Y:S05]  /*111a0*/  @!P6 BRA `(.L_x_837) ;  /* 0x000002300000e947 */ /* 0x000fea0003800000 */
[----:B--234-:R-:W-:Y:S01]  /*111b0*/  LEA.HI.SX32 R10, R173, 0xfffffffe, 0x1a ;  /* 0xfffffffead0a7811 */ /* 0x01cfe200078fd2ff */
        /* <DEDUP_REMOVED lines=34> */
.L_x_837:
[----:B--234-:R-:W-:Y:S01]  /*113e0*/  LOP3.LUT R2, R156, 0xffffffe0, RZ, 0xc0, !PT ;  /* 0xffffffe09c027812 */ /* 0x01cfe200078ec0ff */
[----:B------:R1:W-:Y:S01]  /*113f0*/  STL [R1+0x78], R244 ;  /* 0x000078f401007387 */ /* 0x0003e20000100800 */
[----:B------:R-:W-:-:S03]  /*11400*/  SHF.L.U32 R233, R0, 0x1, RZ ;  /* 0x0000000100e97819 */ /* 0x000fc600000006ff */
[----:B------:R-:W-:Y:S01]  /*11410*/  IMAD.IADD R2, R212, 0x1, -R2 ;  /* 0x00000001d4027824 */ /* 0x000fe200078e0a02 */
[----:B------:R2:W-:Y:S01]  /*11420*/  STL [R1+0x74], R243 ;  /* 0x000074f301007387 */ /* 0x0005e20000100800 */
[--C-:B------:R-:W-:Y:S02]  /*11430*/  IMAD R234, R4, 0x2, R233.reuse ;  /* 0x0000000204ea7824 */ /* 0x100fe400078e02e9 */
[C---:B------:R-:W-:Y:S01]  /*11440*/  IMAD R236, R3.reuse, 0x2, R233 ;  /* 0x0000000203ec7824 */ /* 0x040fe200078e02e9 */
[----:B------:R-:W-:Y:S01]  /*11450*/  SHF.R.S32.HI R5, RZ, 0x1f, R2 ;  /* 0x0000001fff057819 */ /* 0x000fe20000011402 */
[----:B------:R-:W-:Y:S01]  /*11460*/  STL [R1+0x70], R242 ;  /* 0x000070f201007387 */ /* 0x000fe20000100800 */
[----:B------:R-:W-:Y:S02]  /*11470*/  LEA R235, R3, R234, 0x1 ;  /* 0x000000ea03eb7211 */ /* 0x000fe400078e08ff */
[----:B------:R-:W-:Y:S01]  /*11480*/  LEA.HI R5, R5, R2, RZ, 0x2 ;  /* 0x0000000205057211 */ /* 0x000fe200078f10ff */
[----:B------:R-:W-:Y:S03]  /*11490*/  STL [R1+0x6c], R241 ;  /* 0x00006cf101007387 */ /* 0x000fe60000100800 */
[----:B------:R-:W-:Y:S01]  /*114a0*/  LOP3.LUT R5, R5, 0x7ffffffc, RZ, 0xc0, !PT ;  /* 0x7ffffffc05057812 */ /* 0x000fe200078ec0ff */
[----:B------:R3:W-:Y:S04]  /*114b0*/  STL [R1+0x68], R240 ;  /* 0x000068f001007387 */ /* 0x0007e80000100800 */
[----:B------:R-:W-:Y:S01]  /*114c0*/  IMAD.IADD R2, R2, 0x1, -R5 ;  /* 0x0000000102027824 */ /* 0x000fe200078e0a05 */
[----:B------:R-:W-:Y:S03]  /*114d0*/  STL [R1+0x64], R239 ;  /* 0x000064ef01007387 */ /* 0x000fe60000100800 */
        /* <DEDUP_REMOVED lines=24> */
[----:B------:R-:W-:Y:S02]  /*11660*/  FSEL R27, R111, -INF , P5 ;  /* 0xff8000006f1b7808 */ /* 0x000fe40002800000 */
[----:B------:R-:W-:-:S02]  /*11670*/  FSEL R16, R113, -INF , P5 ;  /* 0xff80000071107808 */ /* 0x000fc40002800000 */
        /* <DEDUP_REMOVED lines=30> */
[----:B------:R-:W-:Y:S02]  /*11860*/  FSEL R137, R68, -INF , P6 ;  /* 0xff80000044897808 */ /* 0x000fe40003000000 */
[----:B------:R-:W-:Y:S02]  /*11870*/  ISETP.GT.AND P0, PT, R2, 0x29, PT ;  /* 0x000000290200780c */ /* 0x000fe40003f04270 */
        /* <DEDUP_REMOVED lines=15> */
[----:B------:R-:W-:Y:S01]  /*11970*/  FSEL R171, R85, -INF , P1 ;  /* 0xff80000055ab7808 */ /* 0x000fe20000800000 */
[----:B------:R-:W-:Y:S01]  /*11980*/  LDSM.16.MT88.4 R76, [R236+0x100] ;  /* 0x00010000ec4c783b */ /* 0x000fe20000004200 */
[----:B------:R-:W-:-:S02]  /*11990*/  ISETP.GT.AND P1, PT, R2, 0x38, PT ;  /* 0x000000380200780c */ /* 0x000fc40003f24270 */
[----:B-1----:R-:W-:Y:S01]  /*119a0*/  FSEL R244, R57, -INF , P2 ;  /* 0xff80000039f47808 */ /* 0x002fe20001000000 */
[----:B------:R-:W-:Y:S01]  /*119b0*/  LDSM.16.MT88.4 R84, [R236+0x2900] ;  /* 0x00290000ec54783b */ /* 0x000fe20000004200 */
[----:B------:R-:W-:Y:S02]  /*119c0*/  FMNMX.FTZ R136, R205, R136, !PT ;  /* 0x00000088cd887209 */ /* 0x000fe40007810000 */
[----:B------:R-:W-:Y:S02]  /*119d0*/  FSEL R174, R48, -INF , P0 ;  /* 0xff80000030ae7808 */ /* 0x000fe40000000000 */
[----:B------:R-:W-:Y:S02]  /*119e0*/  FSEL R169, R73, -INF , P0 ;  /* 0xff80000049a97808 */ /* 0x000fe40000000000 */
[----:B------:R-:W-:Y:S02]  /*119f0*/  FSEL R132, R71, -INF , P0 ;  /* 0xff80000047847808 */ /* 0x000fe40000000000 */
[----:B------:R-:W-:-:S02]  /*11a00*/  ISETP.GT.AND P0, PT, R2, 0x39, PT ;  /* 0x000000390200780c */ /* 0x000fc40003f04270 */
[----:B--2---:R-:W-:Y:S02]  /*11a10*/  FSEL R243, R21, -INF , P1 ;  /* 0xff80000015f37808 */ /* 0x004fe40000800000 */
[----:B------:R-:W-:Y:S02]  /*11a20*/  FMNMX.FTZ R136, R244, R136, !PT ;  /* 0x00000088f4887209 */ /* 0x000fe40007810000 */
[----:B---3--:R-:W-:Y:S02]  /*11a30*/  FSEL R240, R20, -INF , P0 ;  /* 0xff80000014f07808 */ /* 0x008fe40000000000 */
[----:B------:R-:W-:Y:S02]  /*11a40*/  FMNMX.FTZ R136, R243, R136, !PT ;  /* 0x00000088f3887209 */ /* 0x000fe40007810000 */
[----:B------:R-:W-:Y:S02]  /*11a50*/  FSEL R138, R70, -INF , P6 ;  /* 0xff800000468a7808 */ /* 0x000fe40003000000 */
[----:B------:R-:W-:Y:S01]  /*11a60*/  FMNMX.FTZ R136, R240, R136, !PT ;  /* 0x00000088f0887209 */ /* 0x000fe20007810000 */
[----:B------:R-:W-:Y:S01]  /*11a70*/  LDSM.16.MT88.4 R68, [R233+0x2100] ;  /* 0x00210000e944783b */ /* 0x000fe20000004200 */
[----:B------:R-:W-:-:S02]  /*11a80*/  FSEL R242, R58, -INF , P5 ;  /* 0xff8000003af27808 */ /* 0x000fc40002800000 */
[----:B------:R-:W-:Y:S01]  /*11a90*/  FSEL R241, R42, -INF , P2 ;  /* 0xff8000002af17808 */ /* 0x000fe20001000000 */
[----:B------:R-:W1:Y:S01]  /*11aa0*/  SHFL.BFLY PT, R2, R136, 0x2, 0x1f ;  /* 0x0c401f0088027f89 */ /* 0x000e6200000e0000 */
[----:B------:R-:W-:Y:S02]  /*11ab0*/  FSEL R105, R36, -INF , P1 ;  /* 0xff80000024697808 */ /* 0x000fe40000800000 */
[----:B------:R-:W-:Y:S01]  /*11ac0*/  FSEL R214, R35, -INF , P0 ;  /* 0xff80000023d67808 */ /* 0x000fe20000000000 */
[----:B------:R-:W-:Y:S01]  /*11ad0*/  LDSM.16.MT88.4 R56, [R234+0x2100] ;  /* 0x00210000ea38783b */ /* 0x000fe20000004200 */
[----:B------:R-:W-:Y:S02]  /*11ae0*/  FMNMX.FTZ R134, R25, R26, !PT ;  /* 0x0000001a19867209 */ /* 0x000fe40007810000 */
[----:B------:R-:W-:Y:S02]  /*11af0*/  FSEL R176, R74, -INF , P6 ;  /* 0xff8000004ab07808 */ /* 0x000fe40003000000 */
[----:B------:R-:W-:-:S02]  /*11b00*/  FMNMX.FTZ R134, R27, R134, !PT ;  /* 0x000000861b867209 */ /* 0x000fc40007810000 */
[----:B------:R-:W-:Y:S02]  /*11b10*/  FSEL R172, R72, -INF , P6 ;  /* 0xff80000048ac7808 */ /* 0x000fe40003000000 */
[----:B------:R-:W-:Y:S01]  /*11b20*/  FMNMX.FTZ R134, R28, R134, !PT ;  /* 0x000000861c867209 */ /* 0x000fe20007810000 */
[----:B------:R-:W-:Y:S01]  /*11b30*/  LDSM.16.MT88.4 R72, [R235+0x100] ;  /* 0x00010000eb48783b */ /* 0x000fe20000004200 */
[----:B------:R-:W-:Y:S02]  /*11b40*/  FMNMX.FTZ R6, R29, R30, !PT ;  /* 0x0000001e1d067209 */ /* 0x000fe40007810000 */
[----:B------:R-:W-:Y:S02]  /*11b50*/  FMNMX.FTZ R134, R33, R134, !PT ;  /* 0x0000008621867209 */ /* 0x000fe40007810000 */
[----:B------:R-:W-:Y:S02]  /*11b60*/  FSEL R231, R49, -INF , P5 ;  /* 0xff80000031e77808 */ /* 0x000fe40002800000 */
[----:B------:R-:W-:-:S02]  /*11b70*/  FMNMX.FTZ R134, R34, R134, !PT ;  /* 0x0000008622867209 */ /* 0x000fc40007810000 */
[----:B------:R-:W-:Y:S02]  /*11b80*/  FSEL R230, R50, -INF , P2 ;  /* 0xff80000032e67808 */ /* 0x000fe40001000000 */
[----:B-1----:R-:W-:Y:S02]  /*11b90*/  FMNMX.FTZ R136, R136, R2, !PT ;  /* 0x0000000288887209 */ /* 0x002fe40007810000 */
        /* <DEDUP_REMOVED lines=9> */
[----:B------:R-:W-:Y:S01]  /*11c30*/  FMNMX.FTZ R134, R172, R134, !PT ;  /* 0x00000086ac867209 */ /* 0x000fe20007810000 */
[----:B------:R-:W-:Y:S01]  /*11c40*/  LDSM.16.MT88.4 R48, [R233+0x2900] ;  /* 0x00290000e930783b */ /* 0x000fe20000004200 */
[----:B------:R-:W-:-:S02]  /*11c50*/  FSEL R220, R47, -INF , P1 ;  /* 0xff8000002fdc7808 */ /* 0x000fc40000800000 */
[----:B------:R-:W-:Y:S02]  /*11c60*/  FMNMX.FTZ R134, R169, R134, !PT ;  /* 0x00000086a9867209 */ /* 0x000fe40007810000 */
[----:B------:R-:W-:Y:S02]  /*11c70*/  FSEL R219, R43, -INF , P0 ;  /* 0xff8000002bdb7808 */ /* 0x000fe40000000000 */
[----:B------:R-:W-:Y:S01]  /*11c80*/  FMNMX.FTZ R134, R231, R134, !PT ;  /* 0x00000086e7867209 */ /* 0x000fe20007810000 */
[----:B------:R-:W-:Y:S01]  /*11c90*/  LDSM.16.MT88.4 R40, [R233+0x100] ;  /* 0x00010000e928783b */ /* 0x000fe20000004200 */
[----:B-1----:R-:W-:Y:S02]  /*11ca0*/  FMNMX.FTZ R136, R136, R2, !PT ;  /* 0x0000000288887209 */ /* 0x002fe40007810000 */
[----:B------:R-:W-:Y:S02]  /*11cb0*/  FMNMX.FTZ R2, R14, R15, !PT ;  /* 0x0000000f0e027209 */ /* 0x000fe40007810000 */
[C---:B------:R-:W-:Y:S01]  /*11cc0*/  FSETP.NEU.FTZ.AND P6, PT, R136.reuse, -INF , PT ;  /* 0xff8000008800780b */ /* 0x040fe20003fdd000 */
[----:B------:R-:W-:Y:S01]  /*11cd0*/  FMUL.FTZ R22, R136, c[0x0][0x2d0] ;  /* 0x0000b40088167a20 */ /* 0x000fe20000410000 */
[----:B------:R-:W-:-:S02]  /*11ce0*/  FMNMX.FTZ R2, R16, R2, !PT ;  /* 0x0000000210027209 */ /* 0x000fc40007810000 */
[----:B------:R-:W-:Y:S02]  /*11cf0*/  FMNMX.FTZ R134, R230, R134, !PT ;  /* 0x00000086e6867209 */ /* 0x000fe40007810000 */
[----:B------:R-:W-:Y:S02]  /*11d00*/  FMNMX.FTZ R2, R17, R2, !PT ;  /* 0x0000000211027209 */ /* 0x000fe40007810000 */
[----:B------:R-:W-:Y:S02]  /*11d10*/  FSEL R22, R22, RZ, P6 ;  /* 0x000000ff16167208 */ /* 0x000fe40003000000 */
[----:B------:R-:W-:Y:S02]  /*11d20*/  FMNMX.FTZ R2, R18, R2, !PT ;  /* 0x0000000212027209 */ /* 0x000fe40007810000 */
[----:B------:R-:W-:Y:S01]  /*11d30*/  FMNMX.FTZ R134, R229, R134, !PT ;  /* 0x00000086e5867209 */ /* 0x000fe20007810000 */
[----:B------:R-:W-:Y:S01]  /*11d40*/  FFMA.FTZ R5, R5, c[0x0][0x2d0], -R22 ;  /* 0x0000b40005057a23 */ /* 0x000fe20000010816 */
[----:B------:R-:W-:-:S02]  /*11d50*/  FMNMX.FTZ R2, R19, R2, !PT ;  /* 0x0000000213027209 */ /* 0x000fc40007810000 */
[----:B------:R-:W-:Y:S01]  /*11d60*/  FMNMX.FTZ R134, R228, R134, !PT ;  /* 0x00000086e4867209 */ /* 0x000fe20007810000 */
[----:B------:R1:W-:Y:S01]  /*11d70*/  MUFU.EX2 R213, R5 ;  /* 0x0000000500d57308 */ /* 0x0003e20000000800 */
[----:B------:R-:W-:Y:S02]  /*11d80*/  FMNMX.FTZ R2, R24, R2, !PT ;  /* 0x0000000218027209 */ /* 0x000fe40007810000 */
[----:B------:R-:W-:Y:S02]  /*11d90*/  LOP3.LUT P6, RZ, R152, 0x2, RZ, 0xc0, !PT ;  /* 0x0000000298ff7812 */ /* 0x000fe400078cc0ff */
[----:B------:R-:W-:-:S04]  /*11da0*/  FMNMX.FTZ R2, R23, R2, !PT ;  /* 0x0000000217027209 */ /* 0x000fc80007810000 */
[----:B------:R-:W-:-:S04]  /*11db0*/  FMNMX.FTZ R2, R171, R2, !PT ;  /* 0x00000002ab027209 */ /* 0x000fc80007810000 */
[----:B------:R-:W-:Y:S02]  /*11dc0*/  FMNMX.FTZ R2, R170, R2, !PT ;  /* 0x00000002aa027209 */ /* 0x000fe40007810000 */
[----:B-1----:R-:W-:Y:S01]  /*11dd0*/  FMNMX.FTZ R5, R31, R6, !PT ;  /* 0x000000061f057209 */ /* 0x002fe20007810000 */
[----:B------:R-:W-:Y:S01]  /*11de0*/  FFMA.FTZ R6, R7, c[0x0][0x2d0], -R22 ;  /* 0x0000b40007067a23 */ /* 0x000fe20000010816 */
[----:B------:R-:W-:-:S03]  /*11df0*/  FMNMX.FTZ R2, R138, R2, !PT ;  /* 0x000000028a027209 */ /* 0x000fc60007810000 */
[----:B------:R1:W-:Y:S01]  /*11e00*/  MUFU.EX2 R164, R6 ;  /* 0x0000000600a47308 */ /* 0x0003e20000000800 */
[----:B------:R-:W-:-:S04]  /*11e10*/  FMNMX.FTZ R2, R132, R2, !PT ;  /* 0x0000000284027209 */ /* 0x000fc80007810000 */
[----:B------:R-:W-:-:S04]  /*11e20*/  FMNMX.FTZ R2, R242, R2, !PT ;  /* 0x00000002f2027209 */ /* 0x000fc80007810000 */
[----:B------:R-:W-:-:S04]  /*11e30*/  FMNMX.FTZ R2, R241, R2, !PT ;  /* 0x00000002f1027209 */ /* 0x000fc80007810000 */
[----:B------:R-:W-:Y:S01]  /*11e40*/  FMNMX.FTZ R2, R105, R2, !PT ;  /* 0x0000000269027209 */ /* 0x000fe20007810000 */
[----:B-1----:R-:W1:Y:S03]  /*11e50*/  SHFL.BFLY PT, R6, R134, 0x2, 0x1f ;  /* 0x0c401f0086067f89 */ /* 0x002e6600000e0000 */
[----:B------:R-:W-:-:S05]  /*11e60*/  FMNMX.FTZ R2, R214, R2, !PT ;  /* 0x00000002d6027209 */ /* 0x000fca0007810000 */
[----:B------:R-:W2:Y:S01]  /*11e70*/  SHFL.BFLY PT, R135, R2, 0x2, 0x1f ;  /* 0x0c401f0002877f89 */ /* 0x000ea200000e0000 */
[----:B-1----:R-:W-:Y:S02]  /*11e80*/  FMNMX.FTZ R134, R134, R6, !PT ;  /* 0x0000000686867209 */ /* 0x002fe40007810000 */
[----:B--2---:R-:W-:Y:S02]  /*11e90*/  FMNMX.FTZ R135, R2, R135, !PT ;  /* 0x0000008702877209 */ /* 0x004fe40007810000 */
[----:B------:R-:W-:-:S03]  /*11ea0*/  FMNMX.FTZ R2, R32, R5, !PT ;  /* 0x0000000520027209 */ /* 0x000fc60007810000 */
[----:B------:R-:W1:Y:S01]  /*11eb0*/  SHFL.BFLY PT, R7, R135, 0x1, 0x1f ;  /* 0x0c201f0087077f89 */ /* 0x000e6200000e0000 */
[----:B------:R-:W-:Y:S01]  /*11ec0*/  FMNMX.FTZ R5, R39, R2, !PT ;  /* 0x0000000227057209 */ /* 0x000fe20007810000 */
[----:B------:R-:W-:-:S03]  /*11ed0*/  FFMA.FTZ R2, R8, c[0x0][0x2d0], -R22 ;  /* 0x0000b40008027a23 */ /* 0x000fc60000010816 */
[----:B------:R-:W-:Y:S01]  /*11ee0*/  FMNMX.FTZ R5, R44, R5, !PT ;  /* 0x000000052c057209 */ /* 0x000fe20007810000 */
[----:B------:R2:W-:Y:S03]  /*11ef0*/  MUFU.EX2 R166, R2 ;  /* 0x0000000200a67308 */ /* 0x0005e60000000800 */
[----:B------:R-:W-:Y:S01]  /*11f00*/  FMNMX.FTZ R5, R45, R5, !PT ;  /* 0x000000052d057209 */ /* 0x000fe20007810000 */
[----:B--2---:R-:W-:Y:S01]  /*11f10*/  FFMA.FTZ R2, R9, c[0x0][0x2d0], -R22 ;  /* 0x0000b40009027a23 */ /* 0x004fe20000010816 */
[----:B-1----:R-:W-:-:S03]  /*11f20*/  FMNMX.FTZ R135, R135, R7, !PT ;  /* 0x0000000787877209 */ /* 0x002fc60007810000 */
[----:B------:R1:W-:Y:S01]  /*11f30*/  MUFU.EX2 R239, R2 ;  /* 0x0000000200ef7308 */ /* 0x0003e20000000800 */
[----:B------:R-:W2:Y:S01]  /*11f40*/  SHFL.BFLY PT, R7, R134, 0x1, 0x1f ;  /* 0x0c201f0086077f89 */ /* 0x000ea200000e0000 */
        /* <DEDUP_REMOVED lines=8> */
[----:B--2---:R-:W-:Y:S02]  /*11fd0*/  FMNMX.FTZ R134, R134, R7, !PT ;  /* 0x0000000786867209 */ /* 0x004fe40007810000 */
[----:B------:R-:W-:Y:S02]  /*11fe0*/  FMNMX.FTZ R2, R176, R2, !PT ;  /* 0x00000002b0027209 */ /* 0x000fe40007810000 */
[C---:B------:R-:W-:Y:S01]  /*11ff0*/  FSETP.NEU.FTZ.AND P0, PT, R134.reuse, -INF , PT ;  /* 0xff8000008600780b */ /* 0x040fe20003f1d000 */
[----:B------:R-:W-:Y:S01]  /*12000*/  FMUL.FTZ R20, R134, c[0x0][0x2d0] ;  /* 0x0000b40086147a20 */ /* 0x000fe20000410000 */
[----:B------:R-:W-:-:S04]  /*12010*/  FMNMX.FTZ R2, R174, R2, !PT ;  /* 0x00000002ae027209 */ /* 0x000fc80007810000 */
[----:B------:R-:W-:Y:S01]  /*12020*/  FMNMX.FTZ R2, R222, R2, !PT ;  /* 0x00000002de027209 */ /* 0x000fe20007810000 */
[----:B-1----:R-:W-:Y:S01]  /*12030*/  FFMA.FTZ R5, R11, c[0x0][0x2d0], -R22 ;  /* 0x0000b4000b057a23 */ /* 0x002fe20000010816 */
[----:B------:R-:W-:Y:S02]  /*12040*/  FSEL R20, R20, RZ, P0 ;  /* 0x000000ff14147208 */ /* 0x000fe40000000000 */
[----:B------:R-:W-:Y:S01]  /*12050*/  FMNMX.FTZ R2, R221, R2, !PT ;  /* 0x00000002dd027209 */ /* 0x000fe20007810000 */
[----:B------:R1:W-:Y:S02]  /*12060*/  MUFU.EX2 R54, R5 ;  /* 0x0000000500367308 */ /* 0x0003e40000000800 */
[----:B------:R-:W-:Y:S01]  /*12070*/  FFMA.FTZ R3, R34, c[0x0][0x2d0], -R20 ;  /* 0x0000b40022037a23 */ /* 0x000fe20000010814 */
[----:B------:R-:W-:-:S04]  /*12080*/  FMNMX.FTZ R2, R220, R2, !PT ;  /* 0x00000002dc027209 */ /* 0x000fc80007810000 */
[----:B------:R-:W-:Y:S01]  /*12090*/  FMNMX.FTZ R2, R219, R2, !PT ;  /* 0x00000002db027209 */ /* 0x000fe20007810000 */
[----:B------:R2:W-:Y:S04]  /*120a0*/  MUFU.EX2 R224, R3 ;  /* 0x0000000300e07308 */ /* 0x0005e80000000800 */
[----:B------:R-:W3:Y:S01]  /*120b0*/  SHFL.BFLY PT, R6, R2, 0x2, 0x1f ;  /* 0x0c401f0002067f89 */ /* 0x000ee200000e0000 */
[----:B-1----:R-:W-:-:S04]  /*120c0*/  FFMA.FTZ R5, R12, c[0x0][0x2d0], -R22 ;  /* 0x0000b4000c057a23 */ /* 0x002fc80000010816 */
[----:B------:R1:W-:Y:S01]  /*120d0*/  MUFU.EX2 R225, R5 ;  /* 0x0000000500e17308 */ /* 0x0003e20000000800 */
[----:B--2---:R-:W-:-:S07]  /*120e0*/  FFMA.FTZ R3, R37, c[0x0][0x2d0], -R20 ;  /* 0x0000b40025037a23 */ /* 0x004fce0000010814 */
[----:B------:R2:W-:Y:S01]  /*120f0*/  MUFU.EX2 R237, R3 ;  /* 0x0000000300ed7308 */ /* 0x0005e20000000800 */
[----:B-1----:R-:W-:Y:S01]  /*12100*/  FFMA.FTZ R5, R13, c[0x0][0x2d0], -R22 ;  /* 0x0000b4000d057a23 */ /* 0x002fe20000010816 */
[----:B---3--:R-:W-:-:S06]  /*12110*/  FMNMX.FTZ R2, R2, R6, !PT ;  /* 0x0000000602027209 */ /* 0x008fcc0007810000 */
[----:B------:R1:W3:Y:S01]  /*12120*/  MUFU.EX2 R104, R5 ;  /* 0x0000000500687308 */ /* 0x0002e20000000800 */
[----:B------:R-:W4:Y:S01]  /*12130*/  SHFL.BFLY PT, R6, R2, 0x1, 0x1f ;  /* 0x0c201f0002067f89 */ /* 0x000f2200000e0000 */
[----:B--2---:R-:W-:Y:S02]  /*12140*/  FFMA.FTZ R3, R38, c[0x0][0x2d0], -R20 ;  /* 0x0000b40026037a23 */ /* 0x004fe40000010814 */
[----:B-1----:R-:W-:Y:S01]  /*12150*/  FFMA.FTZ R5, R14, c[0x0][0x2d0], -R21 ;  /* 0x0000b4000e057a23 */ /* 0x002fe20000010815 */
[----:B---3--:R-:W-:-:S03]  /*12160*/  F2FP.BF16.PACK_AB R10, R104, R225 ;  /* 0x000000e1680a723e */ /* 0x008fc600000010ff */
[----:B------:R1:W-:Y:S01]  /*12170*/  MUFU.EX2 R218, R5 ;  /* 0x0000000500da7308 */ /* 0x0003e20000000800 */
[----:B----4-:R-:W-:-:S04]  /*12180*/  FMNMX.FTZ R2, R2, R6, !PT ;  /* 0x0000000602027209 */ /* 0x010fc80007810000 */
[C---:B------:R-:W-:Y:S01]  /*12190*/  FSETP.NEU.FTZ.AND P0, PT, R2.reuse, -INF , PT ;  /* 0xff8000000200780b */ /* 0x040fe20003f1d000 */
[----:B------:R-:W-:Y:S02]  /*121a0*/  FMUL.FTZ R6, R2, c[0x0][0x2d0] ;  /* 0x0000b40002067a20 */ /* 0x000fe40000410000 */
[----:B-1----:R-:W-:-:S03]  /*121b0*/  FFMA.FTZ R5, R15, c[0x0][0x2d0], -R21 ;  /* 0x0000b4000f057a23 */ /* 0x002fc60000010815 */
[----:B------:R-:W-:Y:S01]  /*121c0*/  FSEL R0, R6, RZ, P0 ;  /* 0x000000ff06007208 */ /* 0x000fe20000000000 */
[----:B------:R1:W2:Y:S04]  /*121d0*/  MUFU.EX2 R217, R5 ;  /* 0x0000000500d97308 */ /* 0x0002a80000000800 */
[----:B------:R-:W-:-:S04]  /*121e0*/  FFMA.FTZ R4, R31, c[0x0][0x2d0], -R0 ;  /* 0x0000b4001f047a23 */ /* 0x000fc80000010800 */
[----:B------:R3:W-:Y:S01]  /*121f0*/  MUFU.EX2 R238, R4 ;  /* 0x0000000400ee7308 */ /* 0x0007e20000000800 */
[----:B-1----:R-:W-:Y:S01]  /*12200*/  FFMA.FTZ R5, R16, c[0x0][0x2d0], -R21 ;  /* 0x0000b40010057a23 */ /* 0x002fe20000010815 */
[----:B------:R-:W-:-:S06]  /*12210*/  F2FP.BF16.PACK_AB R16, R164, R213 ;  /* 0x000000d5a410723e */ /* 0x000fcc00000010ff */
[----:B------:R1:W-:Y:S01]  /*12220*/  MUFU.EX2 R223, R5 ;  /* 0x0000000500df7308 */ /* 0x0003e20000000800 */
[----:B---3--:R-:W-:-:S07]  /*12230*/  FFMA.FTZ R4, R32, c[0x0][0x2d0], -R0 ;  /* 0x0000b40020047a23 */ /* 0x008fce0000010800 */
[----:B-----5:R-:W3:Y:S01]  /*12240*/  MUFU.EX2 R165, R4 ;  /* 0x0000000400a57308 */ /* 0x020ee20000000800 */
[----:B-1----:R-:W-:Y:S01]  /*12250*/  FFMA.FTZ R5, R17, c[0x0][0x2d0], -R21 ;  /* 0x0000b40011057a23 */ /* 0x002fe20000010815 */
[----:B--2---:R-:W-:-:S06]  /*12260*/  F2FP.BF16.PACK_AB R17, R217, R218 ;  /* 0x000000dad911723e */ /* 0x004fcc00000010ff */
[----:B------:R1:W2:Y:S01]  /*12270*/  MUFU.EX2 R167, R5 ;  /* 0x0000000500a77308 */ /* 0x0002a20000000800 */
[----:B---3--:R-:W-:Y:S01]  /*12280*/  F2FP.BF16.PACK_AB R15, R165, R238 ;  /* 0x000000eea50f723e */ /* 0x008fe200000010ff */
[----:B------:R-:W-:Y:S02]  /*12290*/  FFMA.FTZ R4, R33, c[0x0][0x2d0], -R20 ;  /* 0x0000b40021047a23 */ /* 0x000fe40000010814 */
[----:B------:R-:W-:Y:S04]  /*122a0*/  LDSM.16.MT88.4 R32, [R235+0x2100] ;  /* 0x00210000eb20783b */ /* 0x000fe80000004200 */
[----:B------:R-:W-:Y:S01]  /*122b0*/  MUFU.EX2 R60, R4 ;  /* 0x00000004003c7308 */ /* 0x000fe20000000800 */
[----:B-1----:R-:W-:Y:S01]  /*122c0*/  FFMA.FTZ R5, R18, c[0x0][0x2d0], -R21 ;  /* 0x0000b40012057a23 */ /* 0x002fe20000010815 */
[----:B------:R-:W-:-:S06]  /*122d0*/  F2FP.BF16.PACK_AB R18, R239, R166 ;  /* 0x000000a6ef12723e */ /* 0x000fcc00000010ff */
[----:B------:R1:W-:Y:S02]  /*122e0*/  MUFU.EX2 R179, R5 ;  /* 0x0000000500b37308 */ /* 0x0003e40000000800 */
[----:B-1----:R-:W-:Y:S01]  /*122f0*/  FFMA.FTZ R5, R19, c[0x0][0x2d0], -R21 ;  /* 0x0000b40013057a23 */ /* 0x002fe20000010815 */
[----:B--2---:R-:W-:-:S05]  /*12300*/  F2FP.BF16.PACK_AB R19, R167, R223 ;  /* 0x000000dfa713723e */ /* 0x004fca00000010ff */
[----:B------:R1:W2:Y:S02]  /*12310*/  MUFU.EX2 R227, R5 ;  /* 0x0000000500e37308 */ /* 0x0002a40000000800 */
[----:B------:R-:W-:Y:S01]  /*12320*/  HMMA.16816.F32.BF16 R100, R16, R40, RZ ;  /* 0x000000281064723c */ /* 0x000fe200000418ff */
[----:B-1----:R-:W-:Y:S01]  /*12330*/  FFMA.FTZ R5, R24, c[0x0][0x2d0], -R21 ;  /* 0x0000b40018057a23 */ /* 0x002fe20000010815 */
[----:B--2---:R-:W-:-:S04]  /*12340*/  F2FP.BF16.PACK_AB R9, R227, R179 ;  /* 0x000000b3e309723e */ /* 0x004fc800000010ff */
[----:B------:R1:W-:Y:S02]  /*12350*/  MUFU.EX2 R232, R5 ;  /* 0x0000000500e87308 */ /* 0x0003e40000000800 */
[----:B-1----:R-:W-:-:S06]  /*12360*/  FFMA.FTZ R5, R23, c[0x0][0x2d0], -R21 ;  /* 0x0000b40017057a23 */ /* 0x002fcc0000010815 */
[----:B------:R1:W2:Y:S08]  /*12370*/  MUFU.EX2 R23, R3 ;  /* 0x0000000300177308 */ /* 0x0002b00000000800 */
[----:B------:R3:W4:Y:S01]  /*12380*/  MUFU.EX2 R204, R5 ;  /* 0x0000000500cc7308 */ /* 0x0007220000000800 */
[----:B-1----:R-:W-:Y:S01]  /*12390*/  FFMA.FTZ R3, R39, c[0x0][0x2d0], -R0 ;  /* 0x0000b40027037a23 */ /* 0x002fe20000010800 */
[----:B--2---:R-:W-:Y:S01]  /*123a0*/  F2FP.BF16.PACK_AB R6, R23, R237 ;  /* 0x000000ed1706723e */ /* 0x004fe200000010ff */
[----:B------:R-:W-:Y:S05]  /*123b0*/  LDSM.16.MT88.4 R36, [R236+0x2100] ;  /* 0x00210000ec24783b */ /* 0x000fea0000004200 */
[----:B------:R1:W-:Y:S01]  /*123c0*/  MUFU.EX2 R106, R3 ;  /* 0x00000003006a7308 */ /* 0x0003e20000000800 */
[----:B---3--:R-:W-:Y:S01]  /*123d0*/  FFMA.FTZ R5, R25, c[0x0][0x2d0], -R20 ;  /* 0x0000b40019057a23 */ /* 0x008fe20000010814 */
[----:B----4-:R-:W-:-:S06]  /*123e0*/  F2FP.BF16.PACK_AB R11, R204, R232 ;  /* 0x000000e8cc0b723e */ /* 0x010fcc00000010ff */
[----:B------:R2:W-:Y:S01]  /*123f0*/  MUFU.EX2 R203, R5 ;  /* 0x0000000500cb7308 */ /* 0x0005e20000000800 */
[----:B-1----:R-:W-:Y:S02]  /*12400*/  FFMA.FTZ R3, R44, c[0x0][0x2d0], -R0 ;  /* 0x0000b4002c037a23 */ /* 0x002fe40000010800 */
[----:B--2---:R-:W-:-:S05]  /*12410*/  FFMA.FTZ R5, R26, c[0x0][0x2d0], -R20 ;  /* 0x0000b4001a057a23 */ /* 0x004fca0000010814 */
        /* <DEDUP_REMOVED lines=16> */
[----:B------:R2:W3:Y:S06]  /*12520*/  MUFU.EX2 R24, R3 ;  /* 0x0000000300187308 */ /* 0x0004ec0000000800 */
[----:B------:R-:W-:Y:S01]  /*12530*/  MOV R25, R60 ;  /* 0x0000003c00197202 */ /* 0x000fe20000000f00 */
[----:B------:R-:W-:Y:S01]  /*12540*/  HMMA.16816.F32.BF16 R96, R12, R40, RZ ;  /* 0x000000280c60723c */ /* 0x000fe200000418ff */
[----:B------:R-:W-:Y:S02]  /*12550*/  LDSM.16.MT88.4 R60, [R235+0x900] ;  /* 0x00090000eb3c783b */ /* 0x000fe40000004200 */
[----:B------:R-:W-:-:S04]  /*12560*/  F2FP.BF16.PACK_AB R4, R224, R25 ;  /* 0x00000019e004723e */ /* 0x000fc800000010ff */
[----:B------:R-:W-:Y:S01]  /*12570*/  IMAD.MOV.U32 R40, RZ, RZ, R54 ;  /* 0x000000ffff287224 */ /* 0x000fe200078e0036 */
[C---:B------:R-:W-:Y:S01]  /*12580*/  HMMA.16816.F32.BF16 R148, R12.reuse, R56, RZ ;  /* 0x000000380c94723c */ /* 0x040fe200000418ff */
[--C-:B--2---:R-:W-:Y:S01]  /*12590*/  FFMA.FTZ R3, R45, c[0x0][0x2d0], -R0.reuse ;  /* 0x0000b4002d037a23 */ /* 0x104fe20000010800 */
[----:B---3--:R-:W-:Y:S01]  /*125a0*/  F2FP.BF16.PACK_AB R5, R24, R106 ;  /* 0x0000006a1805723e */ /* 0x008fe200000010ff */
[----:B------:R-:W-:Y:S02]  /*125b0*/  IMAD.MOV.U32 R41, RZ, RZ, R53 ;  /* 0x000000ffff297224 */ /* 0x000fe400078e0035 */
[----:B------:R-:W2:Y:S01]  /*125c0*/  LDSM.16.MT88.4 R52, [R233+0x900] ;  /* 0x00090000e934783b */ /* 0x000ea20000004200 */
[----:B------:R3:W-:Y:S02]  /*125d0*/  MUFU.EX2 R215, R3 ;  /* 0x0000000300d77308 */ /* 0x0007e40000000800 */
[----:B------:R-:W-:Y:S01]  /*125e0*/  F2FP.BF16.PACK_AB R8, R40, R41 ;  /* 0x000000292808723e */ /* 0x000fe200000010ff */
[----:B------:R-:W-:Y:S08]  /*125f0*/  HMMA.16816.F32.BF16 R160, R12, R76, RZ ;  /* 0x0000004c0ca0723c */ /* 0x000ff000000418ff */
[----:B-1----:R-:W-:Y:S01]  /*12600*/  HMMA.16816.F32.BF16 R192, R8, R28, R92 ;  /* 0x0000001c08c0723c */ /* 0x002fe2000004185c */
[----:B---3--:R-:W-:-:S02]  /*12610*/  FFMA.FTZ R3, R46, c[0x0][0x2d0], -R0 ;  /* 0x0000b4002e037a23 */ /* 0x008fc40000010800 */
[----:B------:R-:W1:Y:S05]  /*12620*/  LDSM.16.MT88.4 R44, [R234+0x2900] ;  /* 0x00290000ea2c783b */ /* 0x000e6a0000004200 */
[C---:B------:R-:W-:Y:S01]  /*12630*/  HMMA.16816.F32.BF16 R156, R12.reuse, R72, RZ ;  /* 0x000000480c9c723c */ /* 0x040fe200000418ff */
[----:B------:R3:W4:Y:S07]  /*12640*/  MUFU.EX2 R226, R3 ;  /* 0x0000000300e27308 */ /* 0x00072e0000000800 */
[C---:B------:R-:W-:Y:S08]  /*12650*/  HMMA.16816.F32.BF16 R152, R12.reuse, R68, RZ ;  /* 0x000000440c98723c */ /* 0x040ff000000418ff */
[----:B------:R-:W-:Y:S01]  /*12660*/  HMMA.16816.F32.BF16 R112, R12, R36, RZ ;  /* 0x000000240c70723c */ /* 0x000fe200000418ff */
[----:B---3--:R-:W-:Y:S01]  /*12670*/  IMAD.MOV.U32 R3, RZ, RZ, R80 ;  /* 0x000000ffff037224 */ /* 0x008fe200078e0050 */
[----:B----4-:R-:W-:Y:S01]  /*12680*/  F2FP.BF16.PACK_AB R7, R226, R215 ;  /* 0x000000d7e207723e */ /* 0x010fe200000010ff */
[----:B------:R-:W3:Y:S05]  /*12690*/  LDSM.16.MT88.4 R80, [R235+0x2900] ;  /* 0x00290000eb50783b */ /* 0x000eea0000004200 */
[-C--:B--2---:R-:W-:Y:S08]  /*126a0*/  HMMA.16816.F32.BF16 R180, R8, R52.reuse, R100 ;  /* 0x0000003408b4723c */ /* 0x084ff00000041864 */
[C---:B------:R-:W-:Y:S07]  /*126b0*/  HMMA.16816.F32.BF16 R184, R4.reuse, R52, R96 ;  /* 0x0000003404b8723c */ /* 0x040fee0000041860 */
[----:B------:R-:W-:Y:S01]  /*126c0*/  IMAD.MOV.U32 R53, RZ, RZ, R106 ;  /* 0x000000ffff357224 */ /* 0x000fe200078e006a */
[----:B------:R-:W-:Y:S01]  /*126d0*/  HMMA.16816.F32.BF16 R188, R4, R28, R88 ;  /* 0x0000001c04bc723c */ /* 0x000fe20000041858 */
[----:B------:R-:W-:-:S06]  /*126e0*/  MOV R52, R105 ;  /* 0x0000006900347202 */ /* 0x000fcc0000000f00 */
[----:B------:R-:W-:Y:S01]  /*126f0*/  IMAD.MOV.U32 R29, RZ, RZ, R104 ;  /* 0x000000ffff1d7224 */ /* 0x000fe200078e0068 */
[C---:B------:R-:W-:Y:S08]  /*12700*/  HMMA.16816.F32.BF16 R144, R12.reuse, R42, RZ ;  /* 0x0000002a0c90723c */ /* 0x040ff000000418ff */
[C---:B------:R-:W-:Y:S08]  /*12710*/  HMMA.16816.F32.BF16 R104, R12.reuse, R32, RZ ;  /* 0x000000200c68723c */ /* 0x040ff000000418ff */
[C---:B------:R-:W-:Y:S08]  /*12720*/  HMMA.16816.F32.BF16 R140, R12.reuse, R26, RZ ;  /* 0x0000001a0c8c723c */ /* 0x040ff000000418ff */
[C---:B------:R-:W-:Y:S08]  /*12730*/  HMMA.16816.F32.BF16 R128, R12.reuse, R78, RZ ;  /* 0x0000004e0c80723c */ /* 0x040ff000000418ff */
[C---:B------:R-:W-:Y:S08]  /*12740*/  HMMA.16816.F32.BF16 R124, R12.reuse, R74, RZ ;  /* 0x0000004a0c7c723c */ /* 0x040ff000000418ff */
[C---:B------:R-:W-:Y:S08]  /*12750*/  HMMA.16816.F32.BF16 R120, R12.reuse, R70, RZ ;  /* 0x000000460c78723c */ /* 0x040ff000000418ff */
[C---:B------:R-:W-:Y:S08]  /*12760*/  HMMA.16816.F32.BF16 R116, R12.reuse, R58, RZ ;  /* 0x0000003a0c74723c */ /* 0x040ff000000418ff */
[C---:B------:R-:W-:Y:S08]  /*12770*/  HMMA.16816.F32.BF16 R108, R12.reuse, R38, RZ ;  /* 0x000000260c6c723c */ /* 0x040ff000000418ff */
[----:B------:R-:W-:Y:S08]  /*12780*/  HMMA.16816.F32.BF16 R100, R12, R34, RZ ;  /* 0x000000220c64723c */ /* 0x000ff000000418ff */
[C---:B-1----:R-:W-:Y:S08]  /*12790*/  HMMA.16816.F32.BF16 R12, R4.reuse, R44, R148 ;  /* 0x0000002c040c723c */ /* 0x042ff00000041894 */
[C---:B------:R-:W-:Y:S07]  /*127a0*/  HMMA.16816.F32.BF16 R196, R4.reuse, R64, R160 ;  /* 0x0000004004c4723c */ /* 0x040fee00000418a0 */
[----:B------:R-:W-:Y:S01]  /*127b0*/  IMAD.MOV.U32 R162, RZ, RZ, R205 ;  /* 0x000000ffffa27224 */ /* 0x000fe200078e00cd */
[----:B------:R-:W-:Y:S01]  /*127c0*/  MOV R163, R204 ;  /* 0x000000cc00a37202 */ /* 0x000fe20000000f00 */
[C---:B---3--:R-:W-:Y:S07]  /*127d0*/  HMMA.16816.F32.BF16 R104, R4.reuse, R80, R104 ;  /* 0x000000500468723c */ /* 0x048fee0000041868 */
[----:B------:R-:W-:Y:S01]  /*127e0*/  MOV R28, R13 ;  /* 0x0000000d001c7202 */ /* 0x000fe20000000f00 */
[C---:B------:R-:W-:Y:S07]  /*127f0*/  HMMA.16816.F32.BF16 R204, R4.reuse, R60, R156 ;  /* 0x0000003c04cc723c */ /* 0x040fee000004189c */
[----:B------:R-:W-:Y:S01]  /*12800*/  MOV R158, R15 ;  /* 0x0000000f009e7202 */ /* 0x000fe20000000f00 */
[----:B------:R-:W-:Y:S01]  /*12810*/  IMAD.MOV.U32 R157, RZ, RZ, R14 ;  /* 0x000000ffff9d7224 */ /* 0x000fe200078e000e */
[----:B------:R-:W-:Y:S01]  /*12820*/  HMMA.16816.F32.BF16 R208, R4, R48, R152 ;  /* 0x0000003004d0723c */ /* 0x000fe20000041898 */
[----:B------:R-:W-:-:S06]  /*12830*/  IMAD.MOV.U32 R156, RZ, RZ, R12 ;  /* 0x000000ffff9c7224 */ /* 0x000fcc00078e000c */
[----:B------:R-:W-:Y:S01]  /*12840*/  IMAD.MOV.U32 R154, RZ, RZ, R213 ;  /* 0x000000ffff9a7224 */ /* 0x000fe200078e00d5 */
[C---:B------:R-:W-:Y:S01]  /*12850*/  HMMA.16816.F32.BF16 R12, R16.reuse, R56, RZ ;  /* 0x00000038100c723c */ /* 0x040fe200000418ff */
[----:B------:R-:W-:Y:S01]  /*12860*/  IMAD.MOV.U32 R213, RZ, RZ, R104 ;  /* 0x000000ffffd57224 */ /* 0x000fe200078e0068 */
[----:B------:R-:W-:Y:S01]  /*12870*/  MOV R212, R105 ;  /* 0x0000006900d47202 */ /* 0x000fe20000000f00 */
[----:B------:R-:W-:Y:S01]  /*12880*/  IMAD.MOV.U32 R104, RZ, RZ, R224 ;  /* 0x000000ffff687224 */ /* 0x000fe200078e00e0 */
[----:B------:R-:W-:Y:S01]  /*12890*/  MOV R105, R225 ;  /* 0x000000e100697202 */ /* 0x000fe20000000f00 */
[----:B------:R-:W-:Y:S02]  /*128a0*/  IMAD.MOV.U32 R155, RZ, RZ, R24 ;  /* 0x000000ffff9b7224 */ /* 0x000fe400078e0018 */
[----:B------:R-:W-:Y:S01]  /*128b0*/  IMAD.MOV.U32 R57, RZ, RZ, R29 ;  /* 0x000000ffff397224 */ /* 0x000fe200078e001d */
[----:B------:R-:W-:Y:S01]  /*128c0*/  HMMA.16816.F32.BF16 R88, R16, R68, RZ ;  /* 0x000000441058723c */ /* 0x000fe200000418ff */
[----:B------:R-:W-:-:S02]  /*128d0*/  IMAD.MOV.U32 R29, RZ, RZ, R227 ;  /* 0x000000ffff1d7224 */ /* 0x000fc400078e00e3 */
[----:B------:R-:W-:Y:S01]  /*128e0*/  IMAD.MOV.U32 R56, RZ, RZ, R52 ;  /* 0x000000ffff387224 */ /* 0x000fe200078e0034 */
[----:B------:R-:W-:-:S03]  /*128f0*/  MOV R52, R25 ;  /* 0x0000001900347202 */ /* 0x000fc60000000f00 */
[----:B------:R-:W-:Y:S01]  /*12900*/  IMAD.MOV.U32 R69, RZ, RZ, R106 ;  /* 0x000000ffff457224 */ /* 0x000fe200078e006a */
[----:B------:R-:W-:Y:S01]  /*12910*/  HMMA.16816.F32.BF16 R96, R16, R76, RZ ;  /* 0x0000004c1060723c */ /* 0x000fe200000418ff */
[----:B------:R-:W-:Y:S02]  /*12920*/  IMAD.MOV.U32 R106, RZ, RZ, R226 ;  /* 0x000000ffff6a7224 */ /* 0x000fe400078e00e2 */
[----:B------:R-:W-:-:S04]  /*12930*/  IMAD.MOV.U32 R68, RZ, RZ, R107 ;  /* 0x000000ffff447224 */ /* 0x000fc800078e006b */
[----:B------:R-:W-:Y:S01]  /*12940*/  MOV R77, R154 ;  /* 0x0000009a004d7202 */ /* 0x000fe20000000f00 */
[----:B------:R-:W-:Y:S01]  /*12950*/  HMMA.16816.F32.BF16 R224, R4, R46, R116 ;  /* 0x0000002e04e0723c */ /* 0x000fe20000041874 */
[----:B------:R-:W-:-:S07]  /*12960*/  IMAD.MOV.U32 R76, RZ, RZ, R155 ;  /* 0x000000ffff4c7224 */ /* 0x000fce00078e009b */
[----:B------:R-:W-:Y:S08]  /*12970*/  HMMA.16816.F32.BF16 R116, R8, R44, R12 ;  /* 0x0000002c0874723c */ /* 0x000ff0000004180c */
[C---:B------:R-:W-:Y:S08]  /*12980*/  HMMA.16816.F32.BF16 R12, R16.reuse, R36, RZ ;  /* 0x00000024100c723c */ /* 0x040ff000000418ff */
[----:B------:R-:W-:Y:S08]  /*12990*/  HMMA.16816.F32.BF16 R36, R16, R38, RZ ;  /* 0x000000261024723c */ /* 0x000ff000000418ff */
[----:B------:R-:W-:Y:S08]  /*129a0*/  HMMA.16816.F32.BF16 R108, R4, R86, R108 ;  /* 0x00000056046c723c */ /* 0x000ff0000004186c */
[----:B------:R-:W-:Y:S07]  /*129b0*/  HMMA.16816.F32.BF16 R92, R16, R72, RZ ;  /* 0x00000048105c723c */ /* 0x000fee00000418ff */
[----:B------:R-:W-:Y:S01]  /*129c0*/  IMAD.MOV.U32 R73, RZ, RZ, R162 ;  /* 0x000000ffff497224 */ /* 0x000fe200078e00a2 */
[----:B------:R-:W-:Y:S01]  /*129d0*/  HMMA.16816.F32.BF16 R36, R8, R86, R36 ;  /* 0x000000560824723c */ /* 0x000fe20000041824 */
[----:B------:R-:W-:Y:S01]  /*129e0*/  MOV R72, R163 ;  /* 0x000000a300487202 */ /* 0x000fe20000000f00 */
[----:B------:R-:W-:Y:S01]  /*129f0*/  IMAD.MOV.U32 R162, RZ, RZ, R40 ;  /* 0x000000ffffa27224 */ /* 0x000fe200078e0028 */
[----:B------:R-:W-:-:S04]  /*12a00*/  MOV R163, R41 ;  /* 0x0000002900a37202 */ /* 0x000fc80000000f00 */
[----:B------:R-:W-:Y:S01]  /*12a10*/  MOV R86, R3 ;  /* 0x0000000300567202 */ /* 0x000fe20000000f00 */
[----:B------:R-:W-:Y:S01]  /*12a20*/  HMMA.16816.F32.BF16 R112, R4, R84, R112 ;  /* 0x000000540470723c */ /* 0x000fe20000041870 */
[----:B------:R-:W-:-:S07]  /*12a30*/  FFMA.FTZ R3, R168, c[0x0][0x2d0], -R22 ;  /* 0x0000b400a8037a23 */ /* 0x000fce0000010816 */
[----:B------:R-:W-:Y:S01]  /*12a40*/  HMMA.16816.F32.BF16 R96, R8, R64, R96 ;  /* 0x000000400860723c */ /* 0x000fe20000041860 */
[----:B------:R1:W-:Y:S07]  /*12a50*/  MUFU.EX2 R65, R3 ;  /* 0x0000000300417308 */ /* 0x0003ee0000000800 */
[C---:B------:R-:W-:Y:S07]  /*12a60*/  HMMA.16816.F32.BF16 R148, R4.reuse, R54, R144 ;  /* 0x000000360494723c */ /* 0x040fee0000041890 */
[----:B------:R-:W-:Y:S01]  /*12a70*/  IMAD.MOV.U32 R144, RZ, RZ, R167 ;  /* 0x000000ffff907224 */ /* 0x000fe200078e00a7 */
[----:B------:R-:W-:Y:S01]  /*12a80*/  MOV R145, R166 ;  /* 0x000000a600917202 */ /* 0x000fe20000000f00 */
[----:B-1----:R-:W-:Y:S01]  /*12a90*/  FFMA.FTZ R3, R139, c[0x0][0x2d0], -R22 ;  /* 0x0000b4008b037a23 */ /* 0x002fe20000010816 */
[----:B------:R-:W-:Y:S01]  /*12aa0*/  HMMA.16816.F32.BF16 R128, R4, R66, R128 ;  /* 0x000000420480723c */ /* 0x000fe20000041880 */
[----:B------:R-:W-:Y:S01]  /*12ab0*/  IMAD.MOV.U32 R146, RZ, RZ, R165 ;  /* 0x000000ffff927224 */ /* 0x000fe200078e00a5 */
[----:B------:R-:W-:Y:S01]  /*12ac0*/  MOV R160, R115 ;  /* 0x0000007300a07202 */ /* 0x000fe20000000f00 */
[----:B------:R-:W-:Y:S01]  /*12ad0*/  IMAD.MOV.U32 R147, RZ, RZ, R164 ;  /* 0x000000ffff937224 */ /* 0x000fe200078e00a4 */
[----:B------:R1:W-:Y:S01]  /*12ae0*/  MUFU.EX2 R139, R3 ;  /* 0x00000003008b7308 */ /* 0x0003e20000000800 */
[----:B------:R-:W-:-:S02]  /*12af0*/  IMAD.MOV.U32 R24, RZ, RZ, R113 ;  /* 0x000000ffff187224 */ /* 0x000fc400078e0071 */
[----:B------:R-:W-:Y:S01]  /*12b00*/  IMAD.MOV.U32 R161, RZ, RZ, R114 ;  /* 0x000000ffffa17224 */ /* 0x000fe200078e0072 */
[----:B------:R-:W-:Y:S01]  /*12b10*/  HMMA.16816.F32.BF16 R164, R4, R30, R140 ;  /* 0x0000001e04a4723c */ /* 0x000fe2000004188c */
[----:B------:R-:W-:Y:S02]  /*12b20*/  IMAD.MOV.U32 R159, RZ, RZ, R112 ;  /* 0x000000ffff9f7224 */ /* 0x000fe400078e0070 */
[----:B------:R-:W-:-:S04]  /*12b30*/  IMAD.MOV.U32 R107, RZ, RZ, R24 ;  /* 0x000000ffff6b7224 */ /* 0x000fc800078e0018 */
[----:B------:R-:W-:Y:S01]  /*12b40*/  MOV R143, R76 ;  /* 0x0000004c008f7202 */ /* 0x000fe20000000f00 */
[----:B------:R-:W-:Y:S01]  /*12b50*/  IMAD.MOV.U32 R142, RZ, RZ, R77 ;  /* 0x000000ffff8e7224 */ /* 0x000fe200078e004d */
[----:B------:R-:W-:Y:S01]  /*12b60*/  HMMA.16816.F32.BF16 R124, R4, R62, R124 ;  /* 0x0000003e047c723c */ /* 0x000fe2000004187c */
[----:B------:R-:W-:Y:S01]  /*12b70*/  MOV R141, R147 ;  /* 0x00000093008d7202 */ /* 0x000fe20000000f00 */
[----:B------:R-:W-:Y:S02]  /*12b80*/  IMAD.MOV.U32 R147, RZ, RZ, R72 ;  /* 0x000000ffff937224 */ /* 0x000fe400078e0048 */
[----:B-1----:R-:W-:Y:S02]  /*12b90*/  FFMA.FTZ R3, R137, c[0x0][0x2d0], -R22 ;  /* 0x0000b40089037a23 */ /* 0x002fe40000010816 */
[----:B------:R-:W-:Y:S01]  /*12ba0*/  IMAD.MOV.U32 R140, RZ, RZ, R146 ;  /* 0x000000ffff8c7224 */ /* 0x000fe200078e0092 */
[----:B------:R-:W-:Y:S01]  /*12bb0*/  MOV R146, R57 ;  /* 0x0000003900927202 */ /* 0x000fe20000000f00 */
[----:B------:R-:W-:Y:S01]  /*12bc0*/  HMMA.16816.F32.BF16 R76, R16, R78, RZ ;  /* 0x0000004e104c723c */ /* 0x000fe200000418ff */
[----:B------:R1:W-:Y:S01]  /*12bd0*/  MUFU.EX2 R137, R3 ;  /* 0x0000000300897308 */ /* 0x0003e20000000800 */
[----:B------:R-:W-:Y:S01]  /*12be0*/  IMAD.MOV.U32 R87, RZ, RZ, R140 ;  /* 0x000000ffff577224 */ /* 0x000fe200078e008c */
[----:B------:R-:W-:Y:S01]  /*12bf0*/  MOV R44, R146 ;  /* 0x00000092002c7202 */ /* 0x000fe20000000f00 */
[----:B------:R-:W-:-:S04]  /*12c00*/  IMAD.MOV.U32 R168, RZ, RZ, R141 ;  /* 0x000000ffffa87224 */ /* 0x000fc800078e008d */
[C---:B------:R-:W-:Y:S08]  /*12c10*/  HMMA.16816.F32.BF16 R120, R4.reuse, R50, R120 ;  /* 0x000000320478723c */ /* 0x040ff00000041878 */
[----:B------:R-:W-:Y:S01]  /*12c20*/  HMMA.16816.F32.BF16 R152, R4, R82, R100 ;  /* 0x000000520498723c */ /* 0x000fe20000041864 */
[----:B-1----:R-:W-:-:S04]  /*12c30*/  FFMA.FTZ R3, R133, c[0x0][0x2d0], -R22 ;  /* 0x0000b40085037a23 */ /* 0x002fc80000010816 */
[----:B------:R1:W-:Y:S03]  /*12c40*/  MUFU.EX2 R133, R3 ;  /* 0x0000000300857308 */ /* 0x0003e60000000800 */
[C---:B------:R-:W-:Y:S08]  /*12c50*/  HMMA.16816.F32.BF16 R40, R16.reuse, R42, RZ ;  /* 0x0000002a1028723c */ /* 0x040ff000000418ff */
[----:B------:R-:W-:Y:S01]  /*12c60*/  HMMA.16816.F32.BF16 R4, R16, R32, RZ ;  /* 0x000000201004723c */ /* 0x000fe200000418ff */
[----:B-1----:R-:W-:-:S02]  /*12c70*/  FFMA.FTZ R3, R171, c[0x0][0x2d0], -R21 ;  /* 0x0000b400ab037a23 */ /* 0x002fc40000010815 */
[----:B------:R-:W-:-:S05]  /*12c80*/  IMAD.MOV.U32 R171, RZ, RZ, R142 ;  /* 0x000000ffffab7224 */ /* 0x000fca00078e008e */
[C---:B------:R-:W-:Y:S01]  /*12c90*/  HMMA.16816.F32.BF16 R100, R8.reuse, R60, R92 ;  /* 0x0000003c0864723c */ /* 0x040fe2000004185c */
[----:B------:R1:W-:Y:S07]  /*12ca0*/  MUFU.EX2 R61, R3 ;  /* 0x00000003003d7308 */ /* 0x0003ee0000000800 */
[C---:B------:R-:W-:Y:S01]  /*12cb0*/  HMMA.16816.F32.BF16 R112, R8.reuse, R84, R12 ;  /* 0x000000540870723c */ /* 0x040fe2000004180c */
[----:B------:R-:W2:Y:S06]  /*12cc0*/  LDSM.16.MT88.4 R12, [R233+0x1100] ;  /* 0x00110000e90c783b */ /* 0x000eac0000004200 */
[----:B------:R-:W-:Y:S01]  /*12cd0*/  MOV R85, R144 ;  /* 0x0000009000557202 */ /* 0x000fe20000000f00 */
[----:B------:R-:W-:Y:S01]  /*12ce0*/  IMAD.MOV.U32 R144, RZ, RZ, R104 ;  /* 0x000000ffff907224 */ /* 0x000fe200078e0068 */
[----:B------:R-:W-:Y:S01]  /*12cf0*/  HMMA.16816.F32.BF16 R76, R8, R66, R76 ;  /* 0x00000042084c723c */ /* 0x000fe2000004184c */
[----:B-1----:R-:W-:Y:S01]  /*12d00*/  FFMA.FTZ R3, R170, c[0x0][0x2d0], -R21 ;  /* 0x0000b400aa037a23 */ /* 0x002fe20000010815 */
[----:B------:R-:W-:Y:S01]  /*12d10*/  MOV R170, R143 ;  /* 0x0000008f00aa7202 */ /* 0x000fe20000000f00 */
[----:B------:R-:W-:-:S02]  /*12d20*/  IMAD.MOV.U32 R104, RZ, RZ, R73 ;  /* 0x000000ffff687224 */ /* 0x000fc400078e0049 */
[----:B------:R1:W-:Y:S01]  /*12d30*/  MUFU.EX2 R64, R3 ;  /* 0x0000000300407308 */ /* 0x0003e20000000800 */
[----:B------:R-:W-:Y:S02]  /*12d40*/  IMAD.MOV.U32 R84, RZ, RZ, R145 ;  /* 0x000000ffff547224 */ /* 0x000fe400078e0091 */
[----:B------:R-:W-:Y:S01]  /*12d50*/  HMMA.16816.F32.BF16 R72, R16, R74, RZ ;  /* 0x0000004a1048723c */ /* 0x000fe200000418ff */
[----:B------:R-:W-:-:S04]  /*12d60*/  IMAD.MOV.U32 R145, RZ, RZ, R56 ;  /* 0x000000ffff917224 */ /* 0x000fc800078e0038 */
[----:B------:R-:W-:-:S03]  /*12d70*/  IMAD.MOV.U32 R45, RZ, RZ, R145 ;  /* 0x000000ffff2d7224 */ /* 0x000fc600078e0091 */
[----:B------:R-:W-:Y:S01]  /*12d80*/  HMMA.16816.F32.BF16 R92, R8, R48, R88 ;  /* 0x00000030085c723c */ /* 0x000fe20000041858 */
[----:B-1----:R-:W-:Y:S01]  /*12d90*/  FFMA.FTZ R3, R138, c[0x0][0x2d0], -R21 ;  /* 0x0000b4008a037a23 */ /* 0x002fe20000010815 */
[----:B------:R-:W-:-:S06]  /*12da0*/  MOV R138, R158 ;  /* 0x0000009e008a7202 */ /* 0x000fcc0000000f00 */
[C---:B------:R-:W-:Y:S01]  /*12db0*/  HMMA.16816.F32.BF16 R40, R8.reuse, R54, R40 ;  /* 0x000000360828723c */ /* 0x040fe20000041828 */
[----:B------:R1:W-:Y:S07]  /*12dc0*/  MUFU.EX2 R67, R3 ;  /* 0x0000000300437308 */ /* 0x0003ee0000000800 */
[----:B------:R-:W-:Y:S08]  /*12dd0*/  HMMA.16816.F32.BF16 R88, R8, R80, R4 ;  /* 0x000000500858723c */ /* 0x000ff00000041804 */
[----:B------:R-:W-:Y:S01]  /*12de0*/  HMMA.16816.F32.BF16 R4, R16, R70, RZ ;  /* 0x000000461004723c */ /* 0x000fe200000418ff */
[----:B-1----:R-:W-:-:S04]  /*12df0*/  FFMA.FTZ R3, R132, c[0x0][0x2d0], -R21 ;  /* 0x0000b40084037a23 */ /* 0x002fc80000010815 */
[----:B------:R1:W-:Y:S02]  /*12e00*/  MUFU.EX2 R132, R3 ;  /* 0x0000000300847308 */ /* 0x0003e40000000800 */
[----:B------:R-:W-:Y:S01]  /*12e10*/  IMAD.MOV.U32 R71, RZ, RZ, R147 ;  /* 0x000000ffff477224 */ /* 0x000fe200078e0093 */
[----:B------:R-:W-:Y:S01]  /*12e20*/  HMMA.16816.F32.BF16 R72, R8, R62, R72 ;  /* 0x0000003e0848723c */ /* 0x000fe20000041848 */
[----:B------:R-:W-:Y:S02]  /*12e30*/  IMAD.MOV.U32 R70, RZ, RZ, R104 ;  /* 0x000000ffff467224 */ /* 0x000fe400078e0068 */
[----:B------:R-:W-:-:S05]  /*12e40*/  IMAD.MOV.U32 R104, RZ, RZ, R159 ;  /* 0x000000ffff687224 */ /* 0x000fca00078e009f */
[----:B------:R-:W-:Y:S01]  /*12e50*/  HMMA.16816.F32.BF16 R24, R16, R26, RZ ;  /* 0x0000001a1018723c */ /* 0x000fe200000418ff */
[----:B-1----:R-:W-:-:S07]  /*12e60*/  FFMA.FTZ R3, R175, c[0x0][0x2d0], -R20 ;  /* 0x0000b400af037a23 */ /* 0x002fce0000010814 */
[C---:B------:R-:W-:Y:S01]  /*12e70*/  HMMA.16816.F32.BF16 R56, R16.reuse, R58, RZ ;  /* 0x0000003a1038723c */ /* 0x040fe200000418ff */
[----:B------:R1:W-:Y:S07]  /*12e80*/  MUFU.EX2 R54, R3 ;  /* 0x0000000300367308 */ /* 0x0003ee0000000800 */
[----:B------:R-:W-:Y:S08]  /*12e90*/  HMMA.16816.F32.BF16 R16, R16, R34, RZ ;  /* 0x000000221010723c */ /* 0x000ff000000418ff */
[----:B------:R-:W-:Y:S01]  /*12ea0*/  HMMA.16816.F32.BF16 R48, R8, R50, R4 ;  /* 0x000000320830723c */ /* 0x000fe20000041804 */
[----:B-1----:R-:W-:-:S04]  /*12eb0*/  FFMA.FTZ R3, R173, c[0x0][0x2d0], -R20 ;  /* 0x0000b400ad037a23 */ /* 0x002fc80000010814 */
[----:B------:R1:W3:Y:S02]  /*12ec0*/  MUFU.EX2 R60, R3 ;  /* 0x00000003003c7308 */ /* 0x0002e40000000800 */
[----:B------:R-:W-:Y:S01]  /*12ed0*/  FFMA.FTZ R4, R169, c[0x0][0x2d0], -R20 ;  /* 0x0000b400a9047a23 */ /* 0x000fe20000010814 */
[----:B------:R-:W-:Y:S01]  /*12ee0*/  HMMA.16816.F32.BF16 R24, R8, R30, R24 ;  /* 0x0000001e0818723c */ /* 0x000fe20000041818 */
[----:B------:R-:W-:-:S04]  /*12ef0*/  IMAD.MOV.U32 R169, RZ, RZ, R144 ;  /* 0x000000ffffa97224 */ /* 0x000fc800078e0090 */
[----:B------:R3:W-:Y:S03]  /*12f00*/  MUFU.EX2 R66, R4 ;  /* 0x0000000400427308 */ /* 0x0007e60000000800 */
[----:B------:R-:W-:Y:S01]  /*12f10*/  HMMA.16816.F32.BF16 R56, R8, R46, R56 ;  /* 0x0000002e0838723c */ /* 0x000fe20000041838 */
[----:B-1----:R-:W-:-:S06]  /*12f20*/  FFMA.FTZ R3, R172, c[0x0][0x2d0], -R20 ;  /* 0x0000b400ac037a23 */ /* 0x002fcc0000010814 */
[----:B------:R-:W-:Y:S01]  /*12f30*/  MOV R47, R105 ;  /* 0x00000069002f7202 */ /* 0x000fe20000000f00 */
[----:B------:R-:W-:Y:S01]  /*12f40*/  HMMA.16816.F32.BF16 R80, R8, R82, R16 ;  /* 0x000000520850723c */ /* 0x000fe20000041810 */
[----:B------:R1:W4:Y:S01]  /*12f50*/  MUFU.EX2 R63, R3 ;  /* 0x00000003003f7308 */ /* 0x0003220000000800 */
[----:B------:R-:W2:Y:S01]  /*12f60*/  LDSM.16.MT88.4 R16, [R234+0x1100] ;  /* 0x00110000ea10783b */ /* 0x000ea20000004200 */
[----:B------:R-:W-:Y:S01]  /*12f70*/  IMAD.MOV.U32 R46, RZ, RZ, R106 ;  /* 0x000000ffff2e7224 */ /* 0x000fe200078e006a */
[----:B------:R-:W-:Y:S01]  /*12f80*/  MOV R106, R161 ;  /* 0x000000a1006a7202 */ /* 0x000fe20000000f00 */
[----:B------:R-:W-:Y:S01]  /*12f90*/  IMAD.MOV.U32 R105, RZ, RZ, R107 ;  /* 0x000000ffff697224 */ /* 0x000fe200078e006b */
[----:B---3--:R-:W-:Y:S01]  /*12fa0*/  F2FP.BF16.PACK_AB R4, R60, R54 ;  /* 0x000000363c04723e */ /* 0x008fe200000010ff */
[----:B------:R-:W-:Y:S01]  /*12fb0*/  IMAD.MOV.U32 R107, RZ, RZ, R160 ;  /* 0x000000ffff6b7224 */ /* 0x000fe200078e00a0 */
[----:B------:R-:W-:Y:S02]  /*12fc0*/  F2FP.BF16.PACK_AB R8, R139, R65 ;  /* 0x000000418b08723e */ /* 0x000fe400000010ff */
[----:B------:R-:W-:-:S02]  /*12fd0*/  F2FP.BF16.PACK_AB R9, R64, R61 ;  /* 0x0000003d4009723e */ /* 0x000fc400000010ff */
[----:B------:R-:W-:Y:S02]  /*12fe0*/  F2FP.BF16.PACK_AB R10, R133, R137 ;  /* 0x00000089850a723e */ /* 0x000fe400000010ff */
[----:B------:R-:W-:Y:S01]  /*12ff0*/  F2FP.BF16.PACK_AB R11, R132, R67 ;  /* 0x00000043840b723e */ /* 0x000fe200000010ff */
[----:B-1----:R-:W-:Y:S01]  /*13000*/  FFMA.FTZ R3, R178, c[0x0][0x2d0], -R0 ;  /* 0x0000b400b2037a23 */ /* 0x002fe20000010800 */
[----:B----4-:R-:W-:Y:S01]  /*13010*/  F2FP.BF16.PACK_AB R6, R66, R63 ;  /* 0x0000003f4206723e */ /* 0x010fe200000010ff */
[----:B------:R-:W-:Y:S02]  /*13020*/  IMAD.MOV.U32 R178, RZ, RZ, R52 ;  /* 0x000000ffffb27224 */ /* 0x000fe400078e0034 */
[----:B------:R1:W-:Y:S02]  /*13030*/  MUFU.EX2 R52, R3 ;  /* 0x0000000300347308 */ /* 0x0003e40000000800 */
[----:B--2---:R-:W-:Y:S01]  /*13040*/  HMMA.16816.F32.BF16 R144, R8, R12, R180 ;  /* 0x0000000c0890723c */ /* 0x004fe200000418b4 */
[----:B-1----:R-:W-:-:S02]  /*13050*/  FFMA.FTZ R3, R177, c[0x0][0x2d0], -R0 ;  /* 0x0000b400b1037a23 */ /* 0x002fc40000010800 */
[----:B------:R-:W-:-:S03]  /*13060*/  IMAD.MOV.U32 R177, RZ, RZ, R53 ;  /* 0x000000ffffb17224 */ /* 0x000fc600078e0035 */
[----:B------:R1:W2:Y:S02]  /*13070*/  MUFU.EX2 R53, R3 ;  /* 0x0000000300357308 */ /* 0x0002a40000000800 */
[----:B------:R-:W-:Y:S01]  /*13080*/  HMMA.16816.F32.BF16 R32, R8, R18, R24 ;  /* 0x000000120820723c */ /* 0x000fe20000041818 */
[----:B------:R-:W3:Y:S01]  /*13090*/  LDSM.16.MT88.4 R24, [R234+0x3100] ;  /* 0x00310000ea18783b */ /* 0x000ee20000004200 */
[--C-:B-1----:R-:W-:Y:S01]  /*130a0*/  FFMA.FTZ R3, R176, c[0x0][0x2d0], -R0.reuse ;  /* 0x0000b400b0037a23 */ /* 0x102fe20000010800 */
[----:B--2---:R-:W-:Y:S02]  /*130b0*/  F2FP.BF16.PACK_AB R5, R53, R52 ;  /* 0x000000343505723e */ /* 0x004fe400000010ff */
[----:B------:R-:W-:Y:S01]  /*130c0*/  MOV R176, R162 ;  /* 0x000000a200b07202 */ /* 0x000fe20000000f00 */
[----:B------:R1:W-:Y:S02]  /*130d0*/  MUFU.EX2 R55, R3 ;  /* 0x0000000300377308 */ /* 0x0003e40000000800 */
[----:B-1----:R-:W-:-:S06]  /*130e0*/  FFMA.FTZ R3, R174, c[0x0][0x2d0], -R0 ;  /* 0x0000b400ae037a23 */ /* 0x002fcc0000010800 */
[----:B------:R-:W1:Y:S02]  /*130f0*/  MUFU.EX2 R62, R3 ;  /* 0x00000003003e7308 */ /* 0x000e640000000800 */
[----:B-1----:R-:W-:Y:S01]  /*13100*/  F2FP.BF16.PACK_AB R7, R62, R55 ;  /* 0x000000373e07723e */ /* 0x002fe200000010ff */
[----:B------:R-:W-:-:S06]  /*13110*/  IMAD.MOV.U32 R3, RZ, RZ, R157 ;  /* 0x000000ffff037224 */ /* 0x000fcc00078e009d */
[C---:B------:R-:W-:Y:S07]  /*13120*/  HMMA.16816.F32.BF16 R140, R4.reuse, R12, R184 ;  /* 0x0000000c048c723c */ /* 0x040fee00000418b8 */
[----:B------:R-:W-:Y:S01]  /*13130*/  IMAD.MOV.U32 R187, RZ, RZ, R28 ;  /* 0x000000ffffbb7224 */ /* 0x000fe200078e001c */
[----:B------:R-:W-:Y:S01]  /*13140*/  HMMA.16816.F32.BF16 R148, R4, R14, R148 ;  /* 0x0000000e0494723c */ /* 0x000fe20000041894 */
[----:B------:R-:W-:Y:S01]  /*13150*/  IMAD.MOV.U32 R184, RZ, RZ, R29 ;  /* 0x000000ffffb87224 */ /* 0x000fe200078e001d */
[----:B------:R-:W-:Y:S01]  /*13160*/  MOV R186, R156 ;  /* 0x0000009c00ba7202 */ /* 0x000fe20000000f00 */
[----:B------:R-:W-:-:S05]  /*13170*/  IMAD.MOV.U32 R185, RZ, RZ, R163 ;  /* 0x000000ffffb97224 */ /* 0x000fca00078e00a3 */
[C---:B------:R-:W-:Y:S01]  /*13180*/  HMMA.16816.F32.BF16 R28, R8.reuse, R14, R40 ;  /* 0x0000000e081c723c */ /* 0x040fe20000041828 */
[----:B------:R-:W1:Y:S06]  /*13190*/  LDSM.16.MT88.4 R12, [R236+0x1100] ;  /* 0x00110000ec0c783b */ /* 0x000e6c0000004200 */
[----:B------:R-:W-:Y:S01]  /*131a0*/  MOV R41, R187 ;  /* 0x000000bb00297202 */ /* 0x000fe20000000f00 */
[----:B------:R-:W-:Y:S01]  /*131b0*/  HMMA.16816.F32.BF16 R156, R8, R16, R192 ;  /* 0x00000010089c723c */ /* 0x000fe200000418c0 */
[----:B------:R-:W-:Y:S01]  /*131c0*/  MOV R187, R215 ;  /* 0x000000d700bb7202 */ /* 0x000fe20000000f00 */
[----:B------:R-:W-:-:S02]  /*131d0*/  IMAD.MOV.U32 R40, RZ, RZ, R186 ;  /* 0x000000ffff287224 */ /* 0x000fc400078e00ba */
[----:B------:R-:W-:Y:S02]  /*131e0*/  IMAD.MOV.U32 R42, RZ, RZ, R3 ;  /* 0x000000ffff2a7224 */ /* 0x000fe400078e0003 */
[----:B------:R-:W-:Y:S01]  /*131f0*/  IMAD.MOV.U32 R43, RZ, RZ, R138 ;  /* 0x000000ffff2b7224 */ /* 0x000fe200078e008a */
[----:B------:R-:W-:Y:S01]  /*13200*/  MOV R138, R46 ;  /* 0x0000002e008a7202 */ /* 0x000fe20000000f00 */
[----:B------:R-:W-:Y:S01]  /*13210*/  HMMA.16816.F32.BF16 R160, R4, R16, R188 ;  /* 0x0000001004a0723c */ /* 0x000fe200000418bc */
[----:B------:R-:W-:Y:S02]  /*13220*/  IMAD.MOV.U32 R3, RZ, RZ, R70 ;  /* 0x000000ffff037224 */ /* 0x000fe400078e0046 */
[----:B------:R-:W-:-:S05]  /*13230*/  IMAD.MOV.U32 R186, RZ, RZ, R44 ;  /* 0x000000ffffba7224 */ /* 0x000fca00078e002c */
[C---:B------:R-:W-:Y:S01]  /*13240*/  HMMA.16816.F32.BF16 R164, R4.reuse, R18, R164 ;  /* 0x0000001204a4723c */ /* 0x040fe200000418a4 */
[----:B------:R-:W2:Y:S07]  /*13250*/  LDSM.16.MT88.4 R16, [R235+0x1100] ;  /* 0x00110000eb10783b */ /* 0x000eae0000004200 */
[----:B---3--:R-:W-:Y:S08]  /*13260*/  HMMA.16816.F32.BF16 R40, R4, R24, R40 ;  /* 0x000000180428723c */ /* 0x008ff00000041828 */
[----:B-1----:R-:W-:Y:S07]  /*13270*/  HMMA.16816.F32.BF16 R172, R8, R12, R96 ;  /* 0x0000000c08ac723c */ /* 0x002fee0000041860 */
[----:B------:R-:W-:Y:S01]  /*13280*/  MOV R99, R176 ;  /* 0x000000b000637202 */ /* 0x000fe20000000f00 */
[----:B------:R-:W-:Y:S01]  /*13290*/  IMAD.MOV.U32 R98, RZ, RZ, R177 ;  /* 0x000000ffff627224 */ /* 0x000fe200078e00b1 */
[----:B------:R-:W-:Y:S01]  /*132a0*/  MOV R96, R179 ;  /* 0x000000b300607202 */ /* 0x000fe20000000f00 */
[----:B------:R-:W-:Y:S01]  /*132b0*/  IMAD.MOV.U32 R97, RZ, RZ, R178 ;  /* 0x000000ffff617224 */ /* 0x000fe200078e00b2 */
[C---:B------:R-:W-:Y:S07]  /*132c0*/  HMMA.16816.F32.BF16 R180, R4.reuse, R14, R128 ;  /* 0x0000000e04b4723c */ /* 0x040fee0000041880 */
[----:B------:R-:W-:Y:S01]  /*132d0*/  IMAD.MOV.U32 R130, RZ, RZ, R214 ;  /* 0x000000ffff827224 */ /* 0x000fe200078e00d6 */
[----:B------:R-:W-:Y:S01]  /*132e0*/  HMMA.16816.F32.BF16 R176, R4, R12, R196 ;  /* 0x0000000c04b0723c */ /* 0x000fe200000418c4 */
[----:B------:R-:W-:Y:S01]  /*132f0*/  IMAD.MOV.U32 R131, RZ, RZ, R185 ;  /* 0x000000ffff837224 */ /* 0x000fe200078e00b9 */
[----:B------:R-:W-:Y:S01]  /*13300*/  MOV R185, R71 ;  /* 0x0000004700b97202 */ /* 0x000fe20000000f00 */
[----:B------:R-:W-:-:S02]  /*13310*/  IMAD.MOV.U32 R128, RZ, RZ, R47 ;  /* 0x000000ffff807224 */ /* 0x000fc400078e002f */
[----:B------:R-:W-:-:S03]  /*13320*/  IMAD.MOV.U32 R129, RZ, RZ, R45 ;  /* 0x000000ffff817224 */ /* 0x000fc600078e002d */
[C---:B------:R-:W-:Y:S01]  /*13330*/  HMMA.16816.F32.BF16 R76, R8.reuse, R14, R76 ;  /* 0x0000000e084c723c */ /* 0x040fe2000004184c */
[----:B------:R-:W1:Y:S07]  /*13340*/  LDSM.16.MT88.4 R12, [R233+0x3100] ;  /* 0x00310000e90c783b */ /* 0x000e6e0000004200 */
[C---:B--2---:R-:W-:Y:S07]  /*13350*/  HMMA.16816.F32.BF16 R188, R8.reuse, R16, R100 ;  /* 0x0000001008bc723c */ /* 0x044fee0000041864 */
[----:B------:R-:W-:Y:S01]  /*13360*/  IMAD.MOV.U32 R100, RZ, RZ, R213 ;  /* 0x000000ffff647224 */ /* 0x000fe200078e00d5 */
[----:B------:R-:W-:Y:S01]  /*13370*/  MOV R101, R212 ;  /* 0x000000d400657202 */ /* 0x000fe20000000f00 */
[----:B------:R-:W-:Y:S01]  /*13380*/  IMAD.MOV.U32 R102, RZ, RZ, R69 ;  /* 0x000000ffff667224 */ /* 0x000fe200078e0045 */
[----:B------:R-:W-:Y:S01]  /*13390*/  HMMA.16816.F32.BF16 R212, R8, R18, R72 ;  /* 0x0000001208d4723c */ /* 0x000fe20000041848 */
[----:B------:R-:W-:-:S07]  /*133a0*/  IMAD.MOV.U32 R103, RZ, RZ, R68 ;  /* 0x000000ffff677224 */ /* 0x000fce00078e0044 */
[C---:B------:R-:W-:Y:S07]  /*133b0*/  HMMA.16816.F32.BF16 R192, R4.reuse, R16, R204 ;  /* 0x0000001004c0723c */ /* 0x040fee00000418cc */
[----:B------:R-:W-:Y:S01]  /*133c0*/  MOV R204, R100 ;  /* 0x0000006400cc7202 */ /* 0x000fe20000000f00 */
[----:B------:R-:W-:Y:S01]  /*133d0*/  HMMA.16816.F32.BF16 R196, R4, R18, R124 ;  /* 0x0000001204c4723c */ /* 0x000fe2000004187c */
[----:B------:R-:W2:Y:S01]  /*133e0*/  LDSM.16.MT88.4 R16, [R236+0x3100] ;  /* 0x00310000ec10783b */ /* 0x000ea20000004200 */
[----:B------:R-:W-:Y:S01]  /*133f0*/  IMAD.MOV.U32 R205, RZ, RZ, R101 ;  /* 0x000000ffffcd7224 */ /* 0x000fe200078e0065 */
[----:B------:R-:W-:Y:S01]  /*13400*/  MOV R207, R103 ;  /* 0x0000006700cf7202 */ /* 0x000fe20000000f00 */
[----:B------:R-:W-:Y:S01]  /*13410*/  IMAD.MOV.U32 R100, RZ, RZ, R128 ;  /* 0x000000ffff647224 */ /* 0x000fe200078e0080 */
[----:B------:R-:W-:Y:S01]  /*13420*/  MOV R128, R98 ;  /* 0x0000006200807202 */ /* 0x000fe20000000f00 */
[----:B------:R-:W-:-:S02]  /*13430*/  IMAD.MOV.U32 R101, RZ, RZ, R129 ;  /* 0x000000ffff657224 */ /* 0x000fc400078e0081 */
[-C--:B-1----:R-:W-:Y:S01]  /*13440*/  HMMA.16816.F32.BF16 R72, R4, R12.reuse, R208 ;  /* 0x0000000c0448723c */ /* 0x082fe200000418d0 */
        /* <DEDUP_REMOVED lines=8> */
[----:B------:R-:W-:Y:S02]  /*134d0*/  IMAD.MOV.U32 R171, RZ, RZ, R86 ;  /* 0x000000ffffab7224 */ /* 0x000fe400078e0056 */
[----:B------:R-:W-:-:S02]  /*134e0*/  IMAD.MOV.U32 R130, RZ, RZ, R96 ;  /* 0x000000ffff827224 */ /* 0x000fc400078e0060 */
[----:B------:R-:W-:Y:S02]  /*134f0*/  IMAD.MOV.U32 R103, RZ, RZ, R99 ;  /* 0x000000ffff677224 */ /* 0x000fe400078e0063 */
[----:B------:R-:W-:Y:S01]  /*13500*/  IMAD.MOV.U32 R168, RZ, RZ, R87 ;  /* 0x000000ffffa87224 */ /* 0x000fe200078e0057 */
[----:B------:R-:W-:Y:S01]  /*13510*/  HMMA.16816.F32.BF16 R44, R4, R14, R120 ;  /* 0x0000000e042c723c */ /* 0x000fe20000041878 */
[----:B------:R-:W-:-:S07]  /*13520*/  IMAD.MOV.U32 R86, RZ, RZ, R244 ;  /* 0x000000ffff567224 */ /* 0x000fce00078e00f4 */
[----:B------:R-:W-:Y:S01]  /*13530*/  HMMA.16816.F32.BF16 R208, R8, R14, R48 ;  /* 0x0000000e08d0723c */ /* 0x000fe20000041830 */
        /* <DEDUP_REMOVED lines=10> */
[C---:B--2---:R-:W-:Y:S01]  /*135e0*/  HMMA.16816.F32.BF16 R104, R4.reuse, R16, R104 ;  /* 0x000000100468723c */ /* 0x044fe20000041868 */
[----:B------:R-:W-:Y:S01]  /*135f0*/  IMAD.MOV.U32 R85, RZ, RZ, R241 ;  /* 0x000000ffff557224 */ /* 0x000fe200078e00f1 */
[----:B------:R2:W5:Y:S01]  /*13600*/  LDL.LU R244, [R1+0x78] ;  /* 0x0000780001f47983 */ /* 0x0005620000300800 */
        /* <DEDUP_REMOVED lines=10> */
[----:B------:R-:W-:-:S02]  /*136b0*/  IMAD.MOV.U32 R102, RZ, RZ, R98 ;  /* 0x000000ffff667224 */ /* 0x000fc400078e0062 */
[----:B------:R-:W-:-:S03]  /*136c0*/  IMAD.MOV.U32 R204, RZ, RZ, R100 ;  /* 0x000000ffffcc7224 */ /* 0x000fc600078e0064 */
[----:B------:R-:W-:Y:S01]  /*136d0*/  HMMA.16816.F32.BF16 R108, R4, R18, R108 ;  /* 0x00000012046c723c */ /* 0x000fe2000004186c */
[----:B------:R-:W-:Y:S01]  /*136e0*/  IMAD.MOV.U32 R224, RZ, RZ, R205 ;  /* 0x000000ffffe07224 */ /* 0x000fe200078e00cd */
[----:B------:R-:W-:Y:S01]  /*136f0*/  MOV R226, R102 ;  /* 0x0000006600e27202 */ /* 0x000fe20000000f00 */
[----:B------:R-:W-:Y:S01]  /*13700*/  IMAD.MOV.U32 R225, RZ, RZ, R206 ;  /* 0x000000ffffe17224 */ /* 0x000fe200078e00ce */
[----:B------:R-:W-:-:S04]  /*13710*/  MOV R227, R204 ;  /* 0x000000cc00e37202 */ /* 0x000fc80000000f00 */
[C---:B-1----:R-:W-:Y:S08]  /*13720*/  HMMA.16816.F32.BF16 R120, R4.reuse, R12, R124 ;  /* 0x0000000c0478723c */ /* 0x042ff0000004187c */
[----:B------:R-:W-:Y:S01]  /*13730*/  HMMA.16816.F32.BF16 R48, R4, R14, R152 ;  /* 0x0000000e0430723c */ /* 0x000fe20000041898 */
[----:B------:R-:W-:Y:S01]  /*13740*/  FFMA.FTZ R3, R3, c[0x0][0x2d0], -R22 ;  /* 0x0000b40003037a23 */ /* 0x000fe20000010816 */
[----:B------:R-:W-:Y:S01]  /*13750*/  MOV R101, R97 ;  /* 0x0000006100657202 */ /* 0x000fe20000000f00 */
[----:B------:R2:W5:Y:S04]  /*13760*/  LDL.LU R242, [R1+0x70] ;  /* 0x0000700001f27983 */ /* 0x0005680000300800 */
[----:B------:R-:W-:-:S02]  /*13770*/  IMAD.MOV.U32 R7, RZ, RZ, R103 ;  /* 0x000000ffff077224 */ /* 0x000fc400078e0067 */
[----:B------:R-:W-:Y:S02]  /*13780*/  IMAD.MOV.U32 R152, RZ, RZ, R86 ;  /* 0x000000ffff987224 */ /* 0x000fe400078e0056 */
[----:B------:R-:W-:Y:S02]  /*13790*/  IMAD.MOV.U32 R100, RZ, RZ, R96 ;  /* 0x000000ffff647224 */ /* 0x000fe400078e0060 */
[----:B------:R-:W-:Y:S01]  /*137a0*/  IMAD.MOV.U32 R155, RZ, RZ, R85 ;  /* 0x000000ffff9b7224 */ /* 0x000fe200078e0055 */
[----:B------:R-:W-:Y:S01]  /*137b0*/  MOV R6, R7 ;  /* 0x0000000700067202 */ /* 0x000fe20000000f00 */
        /* <DEDUP_REMOVED lines=10> */
[----:B------:R-:W-:Y:S01]  /*13860*/  MOV R226, R227 ;  /* 0x000000e300e27202 */ /* 0x000fe20000000f00 */
[----:B------:R-:W-:Y:S01]  /*13870*/  IMAD.MOV.U32 R227, RZ, RZ, R127 ;  /* 0x000000ffffe37224 */ /* 0x000fe200078e007f */
[----:B------:R2:W5:Y:S01]  /*13880*/  LDL.LU R241, [R1+0x6c] ;  /* 0x00006c0001f17983 */ /* 0x0005620000300800 */
[----:B------:R-:W-:Y:S01]  /*13890*/  IMAD.MOV.U32 R127, RZ, RZ, R96 ;  /* 0x000000ffff7f7224 */ /* 0x000fe200078e0060 */
[----:B------:R-:W-:Y:S01]  /*138a0*/  MOV R96, R184 ;  /* 0x000000b800607202 */ /* 0x000fe20000000f00 */
[----:B------:R-:W-:-:S02]  /*138b0*/  IMAD.MOV.U32 R184, RZ, RZ, R23 ;  /* 0x000000ffffb87224 */ /* 0x000fc400078e0017 */
[----:B------:R-:W-:Y:S01]  /*138c0*/  IMAD.MOV.U32 R154, RZ, RZ, R84 ;  /* 0x000000ffff9a7224 */ /* 0x000fe200078e0054 */
[----:B------:R1:W-:Y:S01]  /*138d0*/  MUFU.EX2 R23, R3 ;  /* 0x0000000300177308 */ /* 0x0003e20000000800 */
[----:B------:R-:W-:Y:S01]  /*138e0*/  HMMA.16816.F32.BF16 R84, R8, R24, R116 ;  /* 0x000000180854723c */ /* 0x000fe20000041874 */
[----:B------:R-:W-:Y:S01]  /*138f0*/  IMAD.MOV.U32 R125, RZ, RZ, R100 ;  /* 0x000000ffff7d7224 */ /* 0x000fe200078e0064 */
[----:B------:R2:W5:Y:S01]  /*13900*/  LDL.LU R240, [R1+0x68] ;  /* 0x0000680001f07983 */ /* 0x0005620000300800 */
[----:B------:R-:W-:Y:S02]  /*13910*/  FFMA.FTZ R4, R220, c[0x0][0x2d0], -R0 ;  /* 0x0000b400dc047a23 */ /* 0x000fe40000010800 */
[----:B------:R-:W-:Y:S02]  /*13920*/  FADD.FTZ R5, R203, R202 ;  /* 0x000000cacb057221 */ /* 0x000fe40000010000 */
[----:B------:R-:W-:Y:S02]  /*13930*/  IMAD.MOV.U32 R97, RZ, RZ, R99 ;  /* 0x000000ffff617224 */ /* 0x000fe400078e0063 */
[----:B-1----:R-:W-:-:S04]  /*13940*/  FFMA.FTZ R3, R6, c[0x0][0x2d0], -R22 ;  /* 0x0000b40006037a23 */ /* 0x002fc80000010816 */
[----:B------:R1:W3:Y:S01]  /*13950*/  MUFU.EX2 R24, R3 ;  /* 0x0000000300187308 */ /* 0x0002e20000000800 */
[----:B------:R-:W-:Y:S01]  /*13960*/  HMMA.16816.F32.BF16 R204, R8, R26, R56 ;  /* 0x0000001a08cc723c */ /* 0x000fe20000041838 */
[----:B------:R-:W-:Y:S02]  /*13970*/  IMAD.MOV.U32 R124, RZ, RZ, R101 ;  /* 0x000000ffff7c7224 */ /* 0x000fe400078e0065 */
[----:B-1----:R-:W-:-:S04]  /*13980*/  FFMA.FTZ R3, R7, c[0x0][0x2d0], -R22 ;  /* 0x0000b40007037a23 */ /* 0x002fc80000010816 */
[----:B------:R1:W-:Y:S01]  /*13990*/  MUFU.EX2 R25, R3 ;  /* 0x0000000300197308 */ /* 0x0003e20000000800 */
[----:B------:R-:W-:Y:S01]  /*139a0*/  HMMA.16816.F32.BF16 R100, R8, R16, R112 ;  /* 0x000000100864723c */ /* 0x000fe20000041870 */
[----:B-1----:R-:W-:-:S06]  /*139b0*/  FFMA.FTZ R3, R152, c[0x0][0x2d0], -R22 ;  /* 0x0000b40098037a23 */ /* 0x002fcc0000010816 */
[----:B------:R1:W4:Y:S02]  /*139c0*/  MUFU.EX2 R26, R3 ;  /* 0x00000003001a7308 */ /* 0x0003240000000800 */
[----:B-1----:R-:W-:-:S06]  /*139d0*/  FFMA.FTZ R3, R153, c[0x0][0x2d0], -R21 ;  /* 0x0000b40099037a23 */ /* 0x002fcc0000010815 */
[----:B------:R1:W-:Y:S02]  /*139e0*/  MUFU.EX2 R16, R3 ;  /* 0x0000000300107308 */ /* 0x0003e40000000800 */
[----:B-1----:R-:W-:-:S06]  /*139f0*/  FFMA.FTZ R3, R154, c[0x0][0x2d0], -R21 ;  /* 0x0000b4009a037a23 */ /* 0x002fcc0000010815 */
[----:B------:R1:W-:Y:S01]  /*13a00*/  MUFU.EX2 R18, R3 ;  /* 0x0000000300127308 */ /* 0x0003e20000000800 */
[----:B------:R-:W-:Y:S01]  /*13a10*/  HMMA.16816.F32.BF16 R116, R8, R12, R88 ;  /* 0x0000000c0874723c */ /* 0x000fe20000041858 */
[----:B-1----:R-:W-:-:S07]  /*13a20*/  FFMA.FTZ R3, R155, c[0x0][0x2d0], -R21 ;  /* 0x0000b4009b037a23 */ /* 0x002fce0000010815 */
[----:B------:R-:W-:Y:S01]  /*13a30*/  HMMA.16816.F32.BF16 R56, R8, R14, R80 ;  /* 0x0000000e0838723c */ /* 0x000fe20000041850 */
[----:B------:R-:W1:Y:S01]  /*13a40*/  LDSM.16.MT88.4 R152, [R233+0x1900] ;  /* 0x00190000e998783b */ /* 0x000e620000004200 */
[----:B------:R2:W-:Y:S01]  /*13a50*/  MUFU.EX2 R22, R3 ;  /* 0x0000000300167308 */ /* 0x0005e20000000800 */
[----:B------:R-:W-:Y:S02]  /*13a60*/  IMAD.MOV.U32 R7, RZ, RZ, R225 ;  /* 0x000000ffff077224 */ /* 0x000fe400078e00e1 */
[----:B------:R-:W-:Y:S02]  /*13a70*/  FADD.FTZ R6, R218, R217 ;  /* 0x000000d9da067221 */ /* 0x000fe40000010000 */
[----:B------:R-:W-:Y:S01]  /*13a80*/  IMAD.MOV.U32 R27, RZ, RZ, R127 ;  /* 0x000000ffff1b7224 */ /* 0x000fe200078e007f */
[----:B------:R-:W-:Y:S02]  /*13a90*/  MOV R220, R128 ;  /* 0x0000008000dc7202 */ /* 0x000fe40000000f00 */
[----:B------:R-:W-:Y:S01]  /*13aa0*/  MUFU.EX2 R13, R4 ;  /* 0x00000004000d7308 */ /* 0x000fe20000000800 */
[----:B------:R-:W-:-:S02]  /*13ab0*/  MOV R113, R96 ;  /* 0x0000006000717202 */ /* 0x000fc40000000f00 */
[----:B------:R-:W-:Y:S01]  /*13ac0*/  MOV R99, R238 ;  /* 0x000000ee00637202 */ /* 0x000fe20000000f00 */
[----:B------:R-:W-:Y:S01]  /*13ad0*/  IMAD.MOV.U32 R98, RZ, RZ, R239 ;  /* 0x000000ffff627224 */ /* 0x000fe200078e00ef */
[----:B------:R-:W-:Y:S01]  /*13ae0*/  MOV R115, R226 ;  /* 0x000000e200737202 */ /* 0x000fe20000000f00 */
[----:B------:R-:W-:Y:S01]  /*13af0*/  FADD.FTZ R9, R201, R200 ;  /* 0x000000c8c9097221 */ /* 0x000fe20000010000 */
[----:B------:R-:W-:Y:S01]  /*13b00*/  LDSM.16.MT88.4 R80, [R233+0x3900] ;  /* 0x00390000e950783b */ /* 0x000fe20000004200 */
[----:B--2---:R-:W-:Y:S01]  /*13b10*/  FFMA.FTZ R3, R224, c[0x0][0x2d0], -R21 ;  /* 0x0000b400e0037a23 */ /* 0x004fe20000010815 */
[----:B------:R-:W-:Y:S01]  /*13b20*/  MOV R127, R168 ;  /* 0x000000a8007f7202 */ /* 0x000fe20000000f00 */
[----:B------:R-:W-:Y:S01]  /*13b30*/  IMAD.MOV.U32 R218, RZ, RZ, R131 ;  /* 0x000000ffffda7224 */ /* 0x000fe200078e0083 */
[----:B------:R-:W-:Y:S01]  /*13b40*/  MOV R217, R130 ;  /* 0x0000008200d97202 */ /* 0x000fe20000000f00 */
[----:B------:R2:W1:Y:S01]  /*13b50*/  MUFU.EX2 R21, R3 ;  /* 0x0000000300157308 */ /* 0x0004620000000800 */
[----:B---3--:R-:W-:Y:S01]  /*13b60*/  F2FP.BF16.PACK_AB R128, R24, R23 ;  /* 0x000000171880723e */ /* 0x008fe200000010ff */
[----:B------:R-:W-:-:S02]  /*13b70*/  IMAD.MOV.U32 R96, RZ, RZ, R171 ;  /* 0x000000ffff607224 */ /* 0x000fc400078e00ab */
[----:B------:R-:W-:Y:S01]  /*13b80*/  IMAD.MOV.U32 R114, RZ, RZ, R227 ;  /* 0x000000ffff727224 */ /* 0x000fe200078e00e3 */
[----:B------:R-:W-:Y:S01]  /*13b90*/  MOV R225, R186 ;  /* 0x000000ba00e17202 */ /* 0x000fe20000000f00 */
[----:B------:R-:W-:Y:S01]  /*13ba0*/  IMAD.MOV.U32 R226, RZ, RZ, R185 ;  /* 0x000000ffffe27224 */ /* 0x000fe200078e00b9 */
[----:B------:R-:W-:Y:S04]  /*13bb0*/  LDSM.16.MT88.4 R200, [R235+0x1900] ;  /* 0x00190000ebc8783b */ /* 0x000fe80000004200 */
[----:B------:R3:W5:Y:S01]  /*13bc0*/  LDL.LU R239, [R1+0x64] ;  /* 0x0000640001ef7983 */ /* 0x0007620000300800 */
[----:B--2---:R-:W-:Y:S01]  /*13bd0*/  FFMA.FTZ R3, R231, c[0x0][0x2d0], -R20 ;  /* 0x0000b400e7037a23 */ /* 0x004fe20000010814 */
[----:B----4-:R-:W-:Y:S02]  /*13be0*/  F2FP.BF16.PACK_AB R130, R26, R25 ;  /* 0x000000191a82723e */ /* 0x010fe400000010ff */
[----:B-1----:R-:W-:Y:S01]  /*13bf0*/  F2FP.BF16.PACK_AB R131, R21, R22 ;  /* 0x000000161583723e */ /* 0x002fe200000010ff */
[----:B------:R1:W-:Y:S01]  /*13c00*/  MUFU.EX2 R12, R3 ;  /* 0x00000003000c7308 */ /* 0x0003e20000000800 */
[----:B------:R-:W-:Y:S01]  /*13c10*/  IMAD.MOV.U32 R227, RZ, RZ, R184 ;  /* 0x000000ffffe37224 */ /* 0x000fe200078e00b8 */
[----:B------:R3:W5:Y:S01]  /*13c20*/  LDL.LU R238, [R1+0x60] ;  /* 0x0000600001ee7983 */ /* 0x0007620000300800 */
[----:B------:R-:W-:-:S02]  /*13c30*/  IMAD.MOV.U32 R224, RZ, RZ, R187 ;  /* 0x000000ffffe07224 */ /* 0x000fc400078e00bb */
[----:B------:R-:W-:Y:S01]  /*13c40*/  IMAD.MOV.U32 R231, RZ, RZ, R114 ;  /* 0x000000ffffe77224 */ /* 0x000fe200078e0072 */
[----:B------:R-:W-:Y:S04]  /*13c50*/  LDSM.16.MT88.4 R184, [R236+0x1900] ;  /* 0x00190000ecb8783b */ /* 0x000fe80000004200 */
[----:B------:R3:W5:Y:S04]  /*13c60*/  LDL.LU R237, [R1+0x5c] ;  /* 0x00005c0001ed7983 */ /* 0x0007680000300800 */
[----:B------:R3:W5:Y:S01]  /*13c70*/  LDL.LU R232, [R1+0x58] ;  /* 0x0000580001e87983 */ /* 0x0007620000300800 */
[----:B-1----:R-:W-:-:S04]  /*13c80*/  FFMA.FTZ R3, R230, c[0x0][0x2d0], -R20 ;  /* 0x0000b400e6037a23 */ /* 0x002fc80000010814 */
[----:B------:R1:W2:Y:S02]  /*13c90*/  MUFU.EX2 R15, R3 ;  /* 0x00000003000f7308 */ /* 0x0002a40000000800 */
[----:B-1----:R-:W-:-:S06]  /*13ca0*/  FFMA.FTZ R3, R229, c[0x0][0x2d0], -R20 ;  /* 0x0000b400e5037a23 */ /* 0x002fcc0000010814 */
[----:B------:R1:W-:Y:S02]  /*13cb0*/  MUFU.EX2 R17, R3 ;  /* 0x0000000300117308 */ /* 0x0003e40000000800 */
[----:B-1----:R-:W-:-:S06]  /*13cc0*/  FFMA.FTZ R3, R228, c[0x0][0x2d0], -R20 ;  /* 0x0000b400e4037a23 */ /* 0x002fcc0000010814 */
[----:B------:R1:W-:Y:S01]  /*13cd0*/  MUFU.EX2 R19, R3 ;  /* 0x0000000300137308 */ /* 0x0003e20000000800 */
[----:B------:R-:W-:Y:S01]  /*13ce0*/  MOV R229, R7 ;  /* 0x0000000700e57202 */ /* 0x000fe20000000f00 */
[----:B-1----:R-:W-:-:S06]  /*13cf0*/  FFMA.FTZ R3, R222, c[0x0][0x2d0], -R0 ;  /* 0x0000b400de037a23 */ /* 0x002fcc0000010800 */
[----:B------:R1:W-:Y:S01]  /*13d00*/  MUFU.EX2 R10, R3 ;  /* 0x00000003000a7308 */ /* 0x0003e20000000800 */
[----:B------:R-:W-:Y:S02]  /*13d10*/  FADD.FTZ R20, R223, R6 ;  /* 0x00000006df147221 */ /* 0x000fe40000010000 */
[----:B-1----:R-:W-:-:S05]  /*13d20*/  FFMA.FTZ R3, R221, c[0x0][0x2d0], -R0 ;  /* 0x0000b400dd037a23 */ /* 0x002fca0000010800 */
[----:B------:R1:W4:Y:S02]  /*13d30*/  MUFU.EX2 R11, R3 ;  /* 0x00000003000b7308 */ /* 0x0003240000000800 */
[----:B-1----:R-:W-:-:S06]  /*13d40*/  FFMA.FTZ R3, R219, c[0x0][0x2d0], -R0 ;  /* 0x0000b400db037a23 */ /* 0x002fcc0000010800 */
[----:B------:R1:W1:Y:S02]  /*13d50*/  MUFU.EX2 R14, R3 ;  /* 0x00000003000e7308 */ /* 0x0002640000000800 */
[----:B-1----:R-:W-:Y:S02]  /*13d60*/  FADD.FTZ R3, R216, R5 ;  /* 0x00000005d8037221 */ /* 0x002fe40000010000 */
[----:B------:R-:W1:Y:S01]  /*13d70*/  LDSM.16.MT88.4 R4, [R235+0x3900] ;  /* 0x00390000eb04783b */ /* 0x000e620000004200 */
[----:B------:R-:W-:Y:S01]  /*13d80*/  IMAD.MOV.U32 R228, RZ, RZ, R124 ;  /* 0x000000ffffe47224 */ /* 0x000fe200078e007c */
[----:B------:R-:W-:Y:S01]  /*13d90*/  MOV R222, R125 ;  /* 0x0000007d00de7202 */ /* 0x000fe20000000f00 */
[----:B------:R-:W-:Y:S01]  /*13da0*/  IMAD.MOV.U32 R221, RZ, RZ, R126 ;  /* 0x000000ffffdd7224 */ /* 0x000fe200078e007e */
[----:B------:R-:W-:Y:S01]  /*13db0*/  MOV R223, R127 ;  /* 0x0000007f00df7202 */ /* 0x000fe20000000f00 */
[----:B------:R-:W-:Y:S01]  /*13dc0*/  IMAD.MOV.U32 R219, RZ, RZ, R129 ;  /* 0x000000ffffdb7224 */ /* 0x000fe200078e0081 */
[----:B------:R-:W-:-:S02]  /*13dd0*/  F2FP.BF16.PACK_AB R129, R18, R16 ;  /* 0x000000101281723e */ /* 0x000fc400000010ff */
[----:B--2---:R-:W-:Y:S02]  /*13de0*/  F2FP.BF16.PACK_AB R124, R15, R12 ;  /* 0x0000000c0f7c723e */ /* 0x004fe400000010ff */
[----:B----4-:R-:W-:Y:S02]  /*13df0*/  F2FP.BF16.PACK_AB R125, R11, R10 ;  /* 0x0000000a0b7d723e */ /* 0x010fe400000010ff */
[----:B------:R-:W-:Y:S02]  /*13e00*/  F2FP.BF16.PACK_AB R126, R19, R17 ;  /* 0x00000011137e723e */ /* 0x000fe400000010ff */
[----:B------:R-:W-:Y:S01]  /*13e10*/  F2FP.BF16.PACK_AB R127, R14, R13 ;  /* 0x0000000d0e7f723e */ /* 0x000fe200000010ff */
[----:B------:R-:W-:Y:S01]  /*13e20*/  FADD.FTZ R0, R170, R169 ;  /* 0x000000a9aa007221 */ /* 0x000fe20000010000 */
[----:B------:R-:W-:Y:S01]  /*13e30*/  HMMA.16816.F32.BF16 R144, R128, R152, R144 ;  /* 0x000000988090723c */ /* 0x000fe20000041890 */
[----:B------:R-:W-:Y:S01]  /*13e40*/  IMAD.MOV.U32 R216, RZ, RZ, R96 ;  /* 0x000000ffffd87224 */ /* 0x000fe200078e0060 */
[----:B------:R-:W2:Y:S01]  /*13e50*/  LDSM.16.MT88.4 R168, [R234+0x1900] ;  /* 0x00190000eaa8783b */ /* 0x000ea20000004200 */
[----:B------:R-:W-:Y:S01]  /*13e60*/  FADD.FTZ R8, R113, R0 ;  /* 0x0000000071087221 */ /* 0x000fe20000010000 */
[----:B------:R-:W-:-:S04]  /*13e70*/  MOV R0, R99 ;  /* 0x0000006300007202 */ /* 0x000fc80000000f00 */
[----:B------:R-:W-:Y:S01]  /*13e80*/  HMMA.16816.F32.BF16 R140, R124, R152, R140 ;  /* 0x000000987c8c723c */ /* 0x000fe2000004188c */
[----:B------:R-:W-:-:S07]  /*13e90*/  FADD.FTZ R0, R0, R9 ;  /* 0x0000000900007221 */ /* 0x000fce0000010000 */
[-C--:B------:R-:W-:Y:S08]  /*13ea0*/  HMMA.16816.F32.BF16 R148, R124, R154.reuse, R148 ;  /* 0x0000009a7c94723c */ /* 0x080ff00000041894 */
[----:B------:R-:W-:Y:S07]  /*13eb0*/  HMMA.16816.F32.BF16 R152, R128, R154, R28 ;  /* 0x0000009a8098723c */ /* 0x000fee000004181c */
[----:B------:R-:W-:Y:S01]  /*13ec0*/  IMAD.MOV.U32 R30, RZ, RZ, R98 ;  /* 0x000000ffff1e7224 */ /* 0x000fe200078e0062 */
[----:B------:R-:W-:Y:S01]  /*13ed0*/  MOV R31, R97 ;  /* 0x00000061001f7202 */ /* 0x000fe20000000f00 */
[----:B------:R-:W-:Y:S01]  /*13ee0*/  FADD.FTZ R0, R223, R0 ;  /* 0x00000000df007221 */ /* 0x000fe20000010000 */
[----:B-1----:R-:W-:Y:S01]  /*13ef0*/  HMMA.16816.F32.BF16 R120, R124, R4, R120 ;  /* 0x000000047c78723c */ /* 0x002fe20000041878 */
[----:B------:R-:W-:Y:S01]  /*13f00*/  FADD.FTZ R8, R30, R8 ;  /* 0x000000081e087221 */ /* 0x000fe20000010000 */
[----:B------:R-:W1:Y:S03]  /*13f10*/  LDSM.16.MT88.4 R96, [R234+0x3900] ;  /* 0x00390000ea60783b */ /* 0x000e660000004200 */
[----:B------:R-:W-:-:S03]  /*13f20*/  FADD.FTZ R9, R218, R8 ;  /* 0x00000008da097221 */ /* 0x000fc60000010000 */
[----:B------:R-:W-:Y:S01]  /*13f30*/  HMMA.16816.F32.BF16 R116, R128, R4, R116 ;  /* 0x000000048074723c */ /* 0x000fe20000041874 */
[----:B------:R-:W-:Y:S02]  /*13f40*/  FADD.FTZ R3, R216, R3 ;  /* 0x00000003d8037221 */ /* 0x000fe40000010000 */
[----:B------:R-:W-:Y:S02]  /*13f50*/  IMAD.MOV.U32 R230, RZ, RZ, R115 ;  /* 0x000000ffffe67224 */ /* 0x000fe400078e0073 */
[----:B------:R-:W4:Y:S02]  /*13f60*/  LDSM.16.MT88.4 R112, [R236+0x3900] ;  /* 0x00390000ec70783b */ /* 0x000f240000004200 */
        /* <DEDUP_REMOVED lines=39> */
[----:B------:R-:W-:Y:S01]  /*141e0*/  FADD.FTZ R5, R11, R5 ;  /* 0x000000050b057221 */ /* 0x000fe20000010000 */
[----:B------:R-:W-:Y:S01]  /*141f0*/  HMMA.16816.F32.BF16 R172, R128, R184, R172 ;  /* 0x000000b880ac723c */ /* 0x000fe200000418ac */
[----:B------:R-:W-:Y:S02]  /*14200*/  FADD.FTZ R4, R15, R4 ;  /* 0x000000040f047221 */ /* 0x000fe40000010000 */
[----:B------:R-:W-:Y:S02]  /*14210*/  FADD.FTZ R0, R26, R0 ;  /* 0x000000001a007221 */ /* 0x000fe40000010000 */
[----:B------:R-:W-:-:S03]  /*14220*/  FADD.FTZ R3, R22, R3 ;  /* 0x0000000316037221 */ /* 0x000fc60000010000 */
[----:B------:R-:W-:Y:S01]  /*14230*/  HMMA.16816.F32.BF16 R176, R124, R184, R176 ;  /* 0x000000b87cb0723c */ /* 0x000fe200000418b0 */
[----:B------:R-:W-:Y:S02]  /*14240*/  FADD.FTZ R5, R13, R5 ;  /* 0x000000050d057221 */ /* 0x000fe40000010000 */
[----:B------:R-:W-:-:S05]  /*14250*/  FADD.FTZ R4, R17, R4 ;  /* 0x0000000411047221 */ /* 0x000fca0000010000 */
[-C--:B------:R-:W-:Y:S01]  /*14260*/  HMMA.16816.F32.BF16 R180, R124, R186.reuse, R180 ;  /* 0x000000ba7cb4723c */ /* 0x080fe200000418b4 */
[----:B------:R1:W-:Y:S07]  /*14270*/  STL [R1+0xc], R0 ;  /* 0x00000c0001007387 */ /* 0x0003ee0000100800 */
[C---:B------:R-:W-:Y:S08]  /*14280*/  HMMA.16816.F32.BF16 R184, R128.reuse, R186, R76 ;  /* 0x000000ba80b8723c */ /* 0x040ff0000004184c */
[-C--:B--2---:R-:W-:Y:S08]  /*14290*/  HMMA.16816.F32.BF16 R156, R128, R168.reuse, R156 ;  /* 0x000000a8809c723c */ /* 0x084ff0000004189c */
[----:B------:R-:W-:Y:S01]  /*142a0*/  HMMA.16816.F32.BF16 R160, R124, R168, R160 ;  /* 0x000000a87ca0723c */ /* 0x000fe200000418a0 */
[----:B-1----:R-:W-:-:S07]  /*142b0*/  FADD.FTZ R0, R14, R5 ;  /* 0x000000050e007221 */ /* 0x002fce0000010000 */
[C---:B------:R-:W-:Y:S08]  /*142c0*/  HMMA.16816.F32.BF16 R164, R124.reuse, R170, R164 ;  /* 0x000000aa7ca4723c */ /* 0x040ff000000418a4 */
[C---:B------:R-:W-:Y:S08]  /*142d0*/  HMMA.16816.F32.BF16 R192, R124.reuse, R200, R192 ;  /* 0x000000c87cc0723c */ /* 0x040ff000000418c0 */
[C---:B------:R-:W-:Y:S08]  /*142e0*/  HMMA.16816.F32.BF16 R196, R124.reuse, R202, R196 ;  /* 0x000000ca7cc4723c */ /* 0x040ff000000418c4 */
[C---:B------:R-:W-:Y:S08]  /*142f0*/  HMMA.16816.F32.BF16 R72, R124.reuse, R80, R72 ;  /* 0x000000507c48723c */ /* 0x040ff00000041848 */
[C---:B------:R-:W-:Y:S08]  /*14300*/  HMMA.16816.F32.BF16 R76, R124.reuse, R82, R44 ;  /* 0x000000527c4c723c */ /* 0x040ff0000004182c */
[C---:B------:R-:W-:Y:S08]  /*14310*/  HMMA.16816.F32.BF16 R88, R124.reuse, R96, R40 ;  /* 0x000000607c58723c */ /* 0x040ff00000041828 */
[C---:B------:R-:W-:Y:S08]  /*14320*/  HMMA.16816.F32.BF16 R92, R124.reuse, R98, R92 ;  /* 0x000000627c5c723c */ /* 0x040ff0000004185c */
[C---:B----4-:R-:W-:Y:S08]  /*14330*/  HMMA.16816.F32.BF16 R104, R124.reuse, R112, R104 ;  /* 0x000000707c68723c */ /* 0x050ff00000041868 */
        /* <DEDUP_REMOVED lines=21> */
[----:B------:R-:W3:Y:S04]  /*14490*/  LDL.64 R224, [R1+0x30] ;  /* 0x0000300001e07983 */ /* 0x000ee80000100a00 */
[----:B------:R-:W3:Y:S04]  /*144a0*/  LDL R227, [R1+0x54] ;  /* 0x0000540001e37983 */ /* 0x000ee80000100800 */
[----:B------:R-:W3:Y:S01]  /*144b0*/  LDL.LU R138, [R1+0x4] ;  /* 0x00000400018a7983 */ /* 0x000ee20000300800 */
[----:B------:R-:W-:Y:S01]  /*144c0*/  IMAD.MOV.U32 R132, RZ, RZ, R135 ;  /* 0x000000ffff847224 */ /* 0x000fe200078e0087 */
[----:B------:R-:W-:Y:S01]  /*144d0*/  ULDC.64 UR4, c[0x0][0x118] ;  /* 0x0000460000047ab9 */ /* 0x000fe20000000a00 */
[----:B------:R-:W-:-:S02]  /*144e0*/  IMAD.MOV.U32 R3, RZ, RZ, R136 ;  /* 0x000000ffff037224 */ /* 0x000fc400078e0088 */
[----:B------:R-:W-:Y:S01]  /*144f0*/  IMAD.MOV.U32 R137, RZ, RZ, R134 ;  /* 0x000000ffff897224 */ /* 0x000fe200078e0086 */
[----:B--2---:R-:W-:Y:S02]  /*14500*/  IADD3 R5, P1, R228, 0x40, RZ ;  /* 0x00000040e4057810 */ /* 0x004fe40007f3e0ff */
[----:B---3--:R-:W-:Y:S02]  /*14510*/  LEA.HI.SX32 R0, R138, 0xfffffffe, 0x1a ;  /* 0xfffffffe8a007811 */ /* 0x008fe400078fd2ff */
[----:B------:R-:W-:Y:S02]  /*14520*/  MOV R138, R2 ;  /* 0x00000002008a7202 */ /* 0x000fe40000000f00 */
[----:B----4-:R-:W-:Y:S01]  /*14530*/  IADD3 R2, P0, R230, 0x40, RZ ;  /* 0x00000040e6027810 */ /* 0x010fe20007f1e0ff */
[----:B------:R1:W-:Y:S04]  /*14540*/  STL [R1], R0 ;  /* 0x0000000001007387 */ /* 0x0003e80000100800 */
[----:B------:R-:W-:Y:S04]  /*14550*/  STL [R1+0x2c], R5 ;  /* 0x00002c0501007387 */ /* 0x000fe80000100800 */
[----:B------:R2:W-:Y:S01]  /*14560*/  STL [R1+0x24], R2 ;  /* 0x0000240201007387 */ /* 0x0005e20000100800 */
[----:B-1----:R-:W-:-:S05]  /*14570*/  MOV R0, c[0x0][0x208] ;  /* 0x0000820000007a02 */ /* 0x002fca0000000f00 */
[----:B------:R-:W-:Y:S02]  /*14580*/  IMAD.SHL.U32 R4, R0, 0x20, RZ ;  /* 0x0000002000047824 */ /* 0x000fe400078e00ff */
[----:B--2---:R-:W-:-:S03]  /*14590*/  IMAD.X R2, RZ, RZ, R225, P0 ;  /* 0x000000ffff027224 */ /* 0x004fc600000e06e1 */
[----:B------:R-:W-:Y:S02]  /*145a0*/  IADD3 R0, P2, R4, 0x80, RZ ;  /* 0x0000008004007810 */ /* 0x000fe40007f5e0ff */
[----:B------:R-:W-:-:S03]  /*145b0*/  IADD3.X R4, RZ, R226, RZ, P1, !PT ;  /* 0x000000e2ff047210 */ /* 0x000fc60000ffe4ff */
[----:B------:R1:W-:Y:S04]  /*145c0*/  STL [R1+0x1c], R0 ;  /* 0x00001c0001007387 */ /* 0x0003e80000100800 */
[----:B------:R2:W-:Y:S01]  /*145d0*/  STL [R1+0x28], R4 ;  /* 0x0000280401007387 */ /* 0x0005e20000100800 */
[----:B-1----:R-:W-:-:S05]  /*145e0*/  IADD3.X R0, RZ, R227, RZ, P2, !PT ;  /* 0x000000e3ff007210 */ /* 0x002fca00017fe4ff */
[----:B------:R2:W-:Y:S04]  /*145f0*/  STL [R1+0x18], R0 ;  /* 0x0000180001007387 */ /* 0x0005e80000100800 */
[----:B------:R2:W-:Y:S02]  /*14600*/  STL [R1+0x20], R2 ;  /* 0x0000200201007387 */ /* 0x0005e40000100800 */
.L_x_839:
[----:B------:R-:W3:Y:S01]  /*14610*/  LDL.64 R26, [R1+0x38] ;  /* 0x00003800011a7983 */ /* 0x000ee20000100a00 */
[----:B------:R-:W-:Y:S04]  /*14620*/  DEPBAR.LE SB0, 0x0 ;  /* 0x000080000000791a */ /* 0x000fe80000000000 */
[----:B------:R-:W-:Y:S01]  /*14630*/  MOV R58, c[0x0][0x208] ;  /* 0x00008200003a7a02 */ /* 0x000fe20000000f00 */
[----:B----4-:R-:W4:Y:S01]  /*14640*/  LDL R24, [R1+0x2c] ;  /* 0x00002c0001187983 */ /* 0x010f220000100800 */
[----:B------:R-:W-:Y:S02]  /*14650*/  MOV R57, 0x5 ;  /* 0x0000000500397802 */ /* 0x000fe40000000f00 */
[----:B------:R-:W-:Y:S01]  /*14660*/  SHF.L.U32 R58, R58, 0x5, RZ ;  /* 0x000000053a3a7819 */ /* 0x000fe200000006ff */
[----:B--2---:R-:W2:Y:S01]  /*14670*/  LDL R31, [R1+0x4c] ;  /* 0x00004c00011f7983 */ /* 0x004ea20000100800 */
[----:B------:R-:W-:Y:S03]  /*14680*/  MOV R56, c[0x0][0x208] ;  /* 0x0000820000387a02 */ /* 0x000fe60000000f00 */
[----:B------:R-:W2:Y:S01]  /*14690*/  LDL R30, [R1+0x28] ;  /* 0x00002800011e7983 */ /* 0x000ea20000100800 */
[----:B------:R-:W-:Y:S03]  /*146a0*/  SHF.L.U64.HI R56, R56, R57, c[0x0][0x20c] ;  /* 0x0000830038387619 */ /* 0x000fe60000010239 */
[----:B------:R-:W2:Y:S04]  /*146b0*/  LDL R55, [R1+0x1c] ;  /* 0x00001c0001377983 */ /* 0x000ea80000100800 */
[----:B------:R1:W-:Y:S04]  /*146c0*/  STL [R1+0x94], R129 ;  /* 0x0000948101007387 */ /* 0x0003e80000100800 */
[----:B------:R-:W-:Y:S08]  /*146d0*/  BAR.SYNC.DEFER_BLOCKING 0x0 ;  /* 0x0000000000007b1d */ /* 0x000ff00000010000 */
[----:B-----5:R-:W-:Y:S08]  /*146e0*/  LDSM.16.M88.4 R64, [R239+0x8100] ;  /* 0x00810000ef40783b */ /* 0x020ff00000000200 */
[----:B-1----:R-:W2:Y:S04]  /*146f0*/  LDL.LU R129, [R1] ;  /* 0x0000000001817983 */ /* 0x002ea80000300800 */
[----:B------:R-:W-:Y:S04]  /*14700*/  STL [R1+0x90], R130 ;  /* 0x0000908201007387 */ /* 0x000fe80000100800 */
[----:B------:R-:W-:Y:S04]  /*14710*/  STL [R1+0x8c], R131 ;  /* 0x00008c8301007387 */ /* 0x000fe80000100800 */
[----:B------:R-:W4:Y:S04]  /*14720*/  LDL R54, [R1+0x18] ;  /* 0x0000180001367983 */ /* 0x000f280000100800 */
[----:B------:R-:W1:Y:S08]  /*14730*/  LDSM.16.M88.4 R16, [R232+0x4100] ;  /* 0x00410000e810783b */ /* 0x000e700000000200 */
[----:B------:R-:W1:Y:S08]  /*14740*/  LDSM.16.M88.4 R60, [R239+0xa100] ;  /* 0x00a10000ef3c783b */ /* 0x000e700000000200 */
[----:B------:R-:W1:Y:S08]  /*14750*/  LDSM.16.M88.4 R32, [R232+0x4900] ;  /* 0x00490000e820783b */ /* 0x000e700000000200 */
[----:B------:R-:W2:Y:S08]  /*14760*/  LDSM.16.M88.4 R48, [R232+0x5100] ;  /* 0x00510000e830783b */ /* 0x000eb00000000200 */
[----:B------:R-:W2:Y:S01]  /*14770*/  LDSM.16.M88.4 R204, [R232+0x5900] ;  /* 0x00590000e8cc783b */ /* 0x000ea20000000200 */
[-C--:B-1----:R-:W-:Y:S07]  /*14780*/  HMMA.16816.F32.BF16 R4, R64, R16.reuse, RZ ;  /* 0x000000104004723c */ /* 0x082fee00000418ff */
[----:B------:R-:W-:Y:S01]  /*14790*/  LDSM.16.M88.4 R208, [R241+0x8100] ;  /* 0x00810000f1d0783b */ /* 0x000fe20000000200 */
[C---:B------:R-:W-:Y:S07]  /*147a0*/  HMMA.16816.F32.BF16 R8, R60.reuse, R16, RZ ;  /* 0x000000103c08723c */ /* 0x040fee00000418ff */
[----:B------:R-:W1:Y:S01]  /*147b0*/  LDSM.16.M88.4 R212, [R243] ;  /* 0x00000000f3d4783b */ /* 0x000e620000000200 */
[-C--:B------:R-:W-:Y:S07]  /*147c0*/  HMMA.16816.F32.BF16 R12, R60, R18.reuse, RZ ;  /* 0x000000123c0c723c */ /* 0x080fee00000418ff */
[----:B------:R-:W1:Y:S01]  /*147d0*/  LDSM.16.M88.4 R216, [R241+0xa100] ;  /* 0x00a10000f1d8783b */ /* 0x000e620000000200 */
[C---:B------:R-:W-:Y:S07]  /*147e0*/  HMMA.16816.F32.BF16 R16, R64.reuse, R18, RZ ;  /* 0x000000124010723c */ /* 0x040fee00000418ff */
[----:B------:R-:W1:Y:S01]  /*147f0*/  LDSM.16.M88.4 R220, [R251] ;  /* 0x00000000fbdc783b */ /* 0x000e620000000200 */
[-C--:B------:R-:W-:Y:S07]  /*14800*/  HMMA.16816.F32.BF16 R20, R64, R32.reuse, RZ ;  /* 0x000000204014723c */ /* 0x080fee00000418ff */
[----:B------:R-:W1:Y:S08]  /*14810*/  LDSM.16.M88.4 R224, [R250] ;  /* 0x00000000fae0783b */ /* 0x000e700000000200 */
[----:B------:R-:W1:Y:S08]  /*14820*/  LDSM.16.M88.4 R228, [R249] ;  /* 0x00000000f9e4783b */ /* 0x000e700000000200 */
[----:B------:R-:W-:Y:S04]  /*14830*/  STL [R1+0x58], R243 ;  /* 0x000058f301007387 */ /* 0x000fe80000100800 */
        /* <DEDUP_REMOVED lines=11> */
[----:B------:R-:W-:Y:S01]  /*148f0*/  STL [R1+0x88], R238 ;  /* 0x000088ee01007387 */ /* 0x000fe20000100800 */
[----:B--2---:R-:W-:Y:S01]  /*14900*/  SHF.R.S32.HI R0, RZ, 0x1f, R129 ;  /* 0x0000001fff007819 */ /* 0x004fe20000011481 */
[C---:B------:R-:W-:Y:S04]  /*14910*/  IMAD.WIDE.U32 R28, R129.reuse, c[0x0][0x208], RZ ;  /* 0x00008200811c7a25 */ /* 0x040fe800078e00ff */
[----:B------:R-:W-:Y:S01]  /*14920*/  IMAD R0, R0, c[0x0][0x208], RZ ;  /* 0x0000820000007a24 */ /* 0x000fe200078e02ff */
[----:B------:R-:W-:Y:S03]  /*14930*/  SHF.L.U32 R38, R28, 0x6, RZ ;  /* 0x000000061c267819 */ /* 0x000fe600000006ff */
[----:B------:R-:W-:Y:S01]  /*14940*/  IMAD R0, R129, c[0x0][0x20c], R0 ;  /* 0x0000830081007a24 */ /* 0x000fe200078e0200 */
[C---:B---3--:R-:W-:Y:S02]  /*14950*/  IADD3 R2, P5, R38.reuse, R26, RZ ;  /* 0x0000001a26027210 */ /* 0x048fe40007fbe0ff */
[----:B----4-:R-:W-:Y:S02]  /*14960*/  IADD3 R38, P1, R38, R24, RZ ;  /* 0x0000001826267210 */ /* 0x010fe40007f3e0ff */
[C---:B------:R-:W-:Y:S02]  /*14970*/  HMMA.16816.F32.BF16 R24, R60.reuse, R32, RZ ;  /* 0x000000203c18723c */ /* 0x040fe400000418ff */
[----:B------:R-:W-:Y:S02]  /*14980*/  IADD3 R0, R29, R0, RZ ;  /* 0x000000001d007210 */ /* 0x000fe40007ffe0ff */
[----:B------:R-:W-:Y:S02]  /*14990*/  LEA R36, P2, R2, c[0x0][0x1f8], 0x1 ;  /* 0x00007e0002247a11 */ /* 0x000fe400078408ff */
[----:B------:R-:W-:Y:S02]  /*149a0*/  SHF.L.U64.HI R0, R28, 0x6, R0 ;  /* 0x000000061c007819 */ /* 0x000fe40000010200 */
[----:B------:R-:W-:Y:S04]  /*149b0*/  LEA R40, P0, R38, c[0x0][0x1f8], 0x1 ;  /* 0x00007e0026287a11 */ /* 0x000fe800078008ff */
[C---:B------:R-:W-:Y:S02]  /*149c0*/  IADD3.X R32, R0.reuse, R31, RZ, P5, !PT ;  /* 0x0000001f00207210 */ /* 0x040fe40002ffe4ff */
[----:B------:R-:W-:Y:S02]  /*149d0*/  IADD3.X R0, R0, R30, RZ, P1, !PT ;  /* 0x0000001e00007210 */ /* 0x000fe40000ffe4ff */
[-C--:B------:R-:W-:Y:S01]  /*149e0*/  HMMA.16816.F32.BF16 R28, R60, R34.reuse, RZ ;  /* 0x000000223c1c723c */ /* 0x080fe200000418ff */
[----:B------:R-:W-:Y:S02]  /*149f0*/  LEA.HI.X R37, R2, c[0x0][0x1fc], R32, 0x1, P2 ;  /* 0x00007f0002257a11 */ /* 0x000fe400010f0c20 */
[----:B------:R-:W-:Y:S02]  /*14a00*/  LEA.HI.X R41, R38, c[0x0][0x1fc], R0, 0x1, P0 ;  /* 0x00007f0026297a11 */ /* 0x000fe400000f0c00 */
[----:B------:R-:W-:Y:S01]  /*14a10*/  IADD3 R44, P0, R36, R58, RZ ;  /* 0x0000003a242c7210 */ /* 0x000fe20007f1e0ff */
[----:B------:R-:W-:Y:S01]  /*14a20*/  @!PT LDS RZ, [RZ] ;  /* 0x00000000fffff984 */ /* 0x000fe20000000800 */
[----:B------:R-:W-:Y:S01]  /*14a30*/  @!PT LDS RZ, [RZ] ;  /* 0x00000000fffff984 */ /* 0x000fe20000000800 */
[----:B------:R-:W-:Y:S01]  /*14a40*/  @!PT LDS RZ, [RZ] ;  /* 0x00000000fffff984 */ /* 0x000fe20000000800 */
[----:B------:R2:W-:Y:S02]  /*14a50*/  LDGSTS.E.BYPASS.LTC128B.128 [R252+0x100], [R36.64], !P4 ;  /* 0x0010000024fc7fae */ /* 0x0005e4000e101d44 */
[C---:B------:R-:W-:Y:S04]  /*14a60*/  HMMA.16816.F32.BF16 R32, R64.reuse, R34, RZ ;  /* 0x000000224020723c */ /* 0x040fe800000418ff */
[----:B------:R-:W-:Y:S02]  /*14a70*/  IADD3.X R45, R37, R56, RZ, P0, !PT ;  /* 0x00000038252d7210 */ /* 0x000fe400007fe4ff */
[----:B------:R3:W-:Y:S01]  /*14a80*/  LDGSTS.E.BYPASS.LTC128B.128 [R252+0x2100], [R40.64], !P3 ;  /* 0x0210000028fc7fae */ /* 0x0007e2000d901d44 */
[C---:B------:R-:W-:Y:S02]  /*14a90*/  IADD3 R52, P1, R44.reuse, R58, RZ ;  /* 0x0000003a2c347210 */ /* 0x040fe40007f3e0ff */
[-C--:B------:R-:W-:Y:S03]  /*14aa0*/  IADD3 R46, P0, R44, R55.reuse, RZ ;  /* 0x000000372c2e7210 */ /* 0x080fe60007f1e0ff */
[C---:B------:R-:W-:Y:S02]  /*14ab0*/  IADD3.X R53, R45.reuse, R56, RZ, P1, !PT ;  /* 0x000000382d357210 */ /* 0x040fe40000ffe4ff */
[----:B------:R4:W-:Y:S01]  /*14ac0*/  LDGSTS.E.BYPASS.LTC128B.128 [R252+0x900], [R44.64], !P4 ;  /* 0x009000002cfc7fae */ /* 0x0009e2000e101d44 */
[----:B------:R-:W-:Y:S07]  /*14ad0*/  IADD3.X R47, R45, R54, RZ, P0, !PT ;  /* 0x000000362d2f7210 */ /* 0x000fee00007fe4ff */
[----:B------:R4:W-:Y:S01]  /*14ae0*/  LDGSTS.E.BYPASS.LTC128B.128 [R252+0x2900], [R44.64+0x80], !P3 ;  /* 0x029000802cfc7fae */ /* 0x0009e2000d901d44 */
[-C--:B--2---:R-:W-:Y:S07]  /*14af0*/  HMMA.16816.F32.BF16 R36, R64, R48.reuse, RZ ;  /* 0x000000304024723c */ /* 0x084fee00000418ff */
[----:B------:R2:W-:Y:S01]  /*14b00*/  LDGSTS.E.BYPASS.LTC128B.128 [R252+0x1100], [R52.64], !P4 ;  /* 0x0110000034fc7fae */ /* 0x0005e2000e101d44 */
[C---:B---3--:R-:W-:Y:S07]  /*14b10*/  HMMA.16816.F32.BF16 R40, R60.reuse, R48, RZ ;  /* 0x000000303c28723c */ /* 0x048fee00000418ff */
[----:B------:R4:W-:Y:S01]  /*14b20*/  LDGSTS.E.BYPASS.LTC128B.128 [R252+0x3100], [R46.64], !P3 ;  /* 0x031000002efc7fae */ /* 0x0009e2000d901d44 */
[C---:B------:R-:W-:Y:S04]  /*14b30*/  IADD3 R48, P0, R52.reuse, R58, RZ ;  /* 0x0000003a34307210 */ /* 0x040fe80007f1e0ff */
[C---:B------:R-:W-:Y:S05]  /*14b40*/  IADD3.X R49, R53.reuse, R56, RZ, P0, !PT ;  /* 0x0000003835317210 */ /* 0x040fea00007fe4ff */
[----:B------:R3:W-:Y:S01]  /*14b50*/  LDGSTS.E.BYPASS.LTC128B.128 [R252+0x1900], [R48.64], !P4 ;  /* 0x0190000030fc7fae */ /* 0x0007e2000e101d44 */
[----:B--2---:R-:W-:Y:S04]  /*14b60*/  IADD3 R52, P0, R52, R55, RZ ;  /* 0x0000003734347210 */ /* 0x004fe80007f1e0ff */
[----:B------:R-:W-:Y:S02]  /*14b70*/  IADD3.X R53, R53, R54, RZ, P0, !PT ;  /* 0x0000003635357210 */ /* 0x000fe400007fe4ff */
[C---:B------:R-:W-:Y:S01]  /*14b80*/  ISETP.GT.AND P0, PT, R129.reuse, RZ, PT ;  /* 0x000000ff8100720c */ /* 0x040fe20003f04270 */
[-C--:B----4-:R-:W-:Y:S02]  /*14b90*/  HMMA.16816.F32.BF16 R44, R60, R50.reuse, RZ ;  /* 0x000000323c2c723c */ /* 0x090fe400000418ff */
[----:B------:R2:W-:Y:S01]  /*14ba0*/  LDGSTS.E.BYPASS.LTC128B.128 [R252+0x3900], [R52.64], !P3 ;  /* 0x0390000034fc7fae */ /* 0x0005e2000d901d44 */
[----:B------:R-:W-:Y:S07]  /*14bb0*/  IADD3 R129, R129, -0x1, RZ ;  /* 0xffffffff81817810 */ /* 0x000fee0007ffe0ff */
[----:B------:R-:W0:Y:S01]  /*14bc0*/  LDGDEPBAR ;  /* 0x00000000000079af */ /* 0x000e220000000000 */
[C---:B---3--:R-:W-:Y:S08]  /*14bd0*/  HMMA.16816.F32.BF16 R48, R64.reuse, R50, RZ ;  /* 0x000000324030723c */ /* 0x048ff000000418ff */
[-C--:B--2---:R-:W-:Y:S08]  /*14be0*/  HMMA.16816.F32.BF16 R52, R64, R204.reuse, RZ ;  /* 0x000000cc4034723c */ /* 0x084ff000000418ff */
[C---:B------:R-:W-:Y:S08]  /*14bf0*/  HMMA.16816.F32.BF16 R56, R60.reuse, R204, RZ ;  /* 0x000000cc3c38723c */ /* 0x040ff000000418ff */
[-C--:B------:R-:W-:Y:S08]  /*14c00*/  HMMA.16816.F32.BF16 R60, R60, R206.reuse, RZ ;  /* 0x000000ce3c3c723c */ /* 0x080ff000000418ff */
[----:B------:R-:W-:Y:S01]  /*14c10*/  HMMA.16816.F32.BF16 R64, R64, R206, RZ ;  /* 0x000000ce4040723c */ /* 0x000fe200000418ff */
[----:B------:R-:W-:Y:S07]  /*14c20*/  LDSM.16.M88.4 R204, [R240+0x8100] ;  /* 0x00810000f0cc783b */ /* 0x000fee0000000200 */
[-C--:B-1----:R-:W-:Y:S08]  /*14c30*/  HMMA.16816.F32.BF16 R4, R208, R212.reuse, R4 ;  /* 0x000000d4d004723c */ /* 0x082ff00000041804 */
[C---:B------:R-:W-:Y:S08]  /*14c40*/  HMMA.16816.F32.BF16 R8, R216.reuse, R212, R8 ;  /* 0x000000d4d808723c */ /* 0x040ff00000041808 */
[-C--:B------:R-:W-:Y:S08]  /*14c50*/  HMMA.16816.F32.BF16 R12, R216, R214.reuse, R12 ;  /* 0x000000d6d80c723c */ /* 0x080ff0000004180c */
[C---:B------:R-:W-:Y:S01]  /*14c60*/  HMMA.16816.F32.BF16 R16, R208.reuse, R214, R16 ;  /* 0x000000d6d010723c */ /* 0x040fe20000041810 */
[----:B------:R-:W1:Y:S07]  /*14c70*/  LDSM.16.M88.4 R212, [R238+0x4100] ;  /* 0x00410000eed4783b */ /* 0x000e6e0000000200 */
[-C--:B------:R-:W-:Y:S08]  /*14c80*/  HMMA.16816.F32.BF16 R20, R208, R220.reuse, R20 ;  /* 0x000000dcd014723c */ /* 0x080ff00000041814 */
[C---:B------:R-:W-:Y:S08]  /*14c90*/  HMMA.16816.F32.BF16 R24, R216.reuse, R220, R24 ;  /* 0x000000dcd818723c */ /* 0x040ff00000041818 */
[-C--:B------:R-:W-:Y:S08]  /*14ca0*/  HMMA.16816.F32.BF16 R28, R216, R222.reuse, R28 ;  /* 0x000000ded81c723c */ /* 0x080ff0000004181c */
[C---:B------:R-:W-:Y:S01]  /*14cb0*/  HMMA.16816.F32.BF16 R32, R208.reuse, R222, R32 ;  /* 0x000000ded020723c */ /* 0x040fe20000041820 */
[----:B------:R-:W2:Y:S07]  /*14cc0*/  LDSM.16.M88.4 R220, [R240+0xa100] ;  /* 0x00a10000f0dc783b */ /* 0x000eae0000000200 */
[-C--:B------:R-:W-:Y:S08]  /*14cd0*/  HMMA.16816.F32.BF16 R36, R208, R224.reuse, R36 ;  /* 0x000000e0d024723c */ /* 0x080ff00000041824 */
[C---:B------:R-:W-:Y:S08]  /*14ce0*/  HMMA.16816.F32.BF16 R40, R216.reuse, R224, R40 ;  /* 0x000000e0d828723c */ /* 0x040ff00000041828 */
[-C--:B------:R-:W-:Y:S08]  /*14cf0*/  HMMA.16816.F32.BF16 R44, R216, R226.reuse, R44 ;  /* 0x000000e2d82c723c */ /* 0x080ff0000004182c */
[C---:B------:R-:W-:Y:S01]  /*14d00*/  HMMA.16816.F32.BF16 R48, R208.reuse, R226, R48 ;  /* 0x000000e2d030723c */ /* 0x040fe20000041830 */
[----:B------:R-:W-:Y:S07]  /*14d10*/  LDSM.16.M88.4 R224, [R238+0x5900] ;  /* 0x00590000eee0783b */ /* 0x000fee0000000200 */
[-C--:B------:R-:W-:Y:S08]  /*14d20*/  HMMA.16816.F32.BF16 R52, R208, R228.reuse, R52 ;  /* 0x000000e4d034723c */ /* 0x080ff00000041834 */
[C---:B------:R-:W-:Y:S08]  /*14d30*/  HMMA.16816.F32.BF16 R56, R216.reuse, R228, R56 ;  /* 0x000000e4d838723c */ /* 0x040ff00000041838 */
[-C--:B------:R-:W-:Y:S01]  /*14d40*/  HMMA.16816.F32.BF16 R60, R216, R230.reuse, R60 ;  /* 0x000000e6d83c723c */ /* 0x080fe2000004183c */
[----:B------:R-:W-:Y:S07]  /*14d50*/  LDSM.16.M88.4 R216, [R238+0x5100] ;  /* 0x00510000eed8783b */ /* 0x000fee0000000200 */
[----:B------:R-:W-:Y:S01]  /*14d60*/  HMMA.16816.F32.BF16 R64, R208, R230, R64 ;  /* 0x000000e6d040723c */ /* 0x000fe20000041840 */
[----:B------:R-:W3:Y:S07]  /*14d70*/  LDSM.16.M88.4 R208, [R238+0x4900] ;  /* 0x00490000eed0783b */ /* 0x000eee0000000200 */
[-C--:B-1----:R-:W-:Y:S08]  /*14d80*/  HMMA.16816.F32.BF16 R4, R204, R212.reuse, R4 ;  /* 0x000000d4cc04723c */ /* 0x082ff00000041804 */
[C---:B--2---:R-:W-:Y:S08]  /*14d90*/  HMMA.16816.F32.BF16 R8, R220.reuse, R212, R8 ;  /* 0x000000d4dc08723c */ /* 0x044ff00000041808 */
[-C--:B------:R-:W-:Y:S08]  /*14da0*/  HMMA.16816.F32.BF16 R12, R220, R214.reuse, R12 ;  /* 0x000000d6dc0c723c */ /* 0x080ff0000004180c */
[C---:B------:R-:W-:Y:S01]  /*14db0*/  HMMA.16816.F32.BF16 R16, R204.reuse, R214, R16 ;  /* 0x000000d6cc10723c */ /* 0x040fe20000041810 */
[----:B------:R-:W-:Y:S07]  /*14dc0*/  LDSM.16.M88.4 R212, [R237] ;  /* 0x00000000edd4783b */ /* 0x000fee0000000200 */
[-C--:B---3--:R-:W-:Y:S08]  /*14dd0*/  HMMA.16816.F32.BF16 R20, R204, R208.reuse, R20 ;  /* 0x000000d0cc14723c */ /* 0x088ff00000041814 */
        /* <DEDUP_REMOVED lines=11> */
[-C--:B------:R-:W-:Y:S01]  /*14e90*/  HMMA.16816.F32.BF16 R60, R220, R226.reuse, R60 ;  /* 0x000000e2dc3c723c */ /* 0x080fe2000004183c */
[----:B------:R-:W-:Y:S07]  /*14ea0*/  LDSM.16.M88.4 R220, [R237+0x1000] ;  /* 0x00100000eddc783b */ /* 0x000fee0000000200 */
[----:B------:R-:W-:Y:S01]  /*14eb0*/  HMMA.16816.F32.BF16 R64, R204, R226, R64 ;  /* 0x000000e2cc40723c */ /* 0x000fe20000041840 */
[----:B------:R-:W3:Y:S07]  /*14ec0*/  LDSM.16.M88.4 R204, [R237+0x800] ;  /* 0x00080000edcc783b */ /* 0x000eee0000000200 */
[-C--:B-1----:R-:W-:Y:S01]  /*14ed0*/  HMMA.16816.F32.BF16 R4, R208, R212.reuse, R4 ;  /* 0x000000d4d004723c */ /* 0x082fe20000041804 */
[----:B------:R-:W1:Y:S07]  /*14ee0*/  LDSM.16.M88.4 R224, [R237+0x1800] ;  /* 0x00180000ede0783b */ /* 0x000e6e0000000200 */
[C---:B--2---:R-:W-:Y:S08]  /*14ef0*/  HMMA.16816.F32.BF16 R8, R216.reuse, R212, R8 ;  /* 0x000000d4d808723c */ /* 0x044ff00000041808 */
[-C--:B------:R-:W-:Y:S08]  /*14f00*/  HMMA.16816.F32.BF16 R12, R216, R214.reuse, R12 ;  /* 0x000000d6d80c723c */ /* 0x080ff0000004180c */
[C---:B------:R-:W-:Y:S01]  /*14f10*/  HMMA.16816.F32.BF16 R16, R208.reuse, R214, R16 ;  /* 0x000000d6d010723c */ /* 0x040fe20000041810 */
[----:B------:R-:W-:Y:S07]  /*14f20*/  LDSM.16.M88.4 R212, [R232+0x6100] ;  /* 0x00610000e8d4783b */ /* 0x000fee0000000200 */
[-C--:B---3--:R-:W-:Y:S08]  /*14f30*/  HMMA.16816.F32.BF16 R20, R208, R204.reuse, R20 ;  /* 0x000000ccd014723c */ /* 0x088ff00000041814 */
        /* <DEDUP_REMOVED lines=8> */
[----:B------:R-:W3:Y:S07]  /*14fc0*/  LDSM.16.M88.4 R220, [R239+0xe100] ;  /* 0x00e10000efdc783b */ /* 0x000eee0000000200 */
[-C--:B-1----:R-:W-:Y:S08]  /*14fd0*/  HMMA.16816.F32.BF16 R52, R208, R224.reuse, R52 ;  /* 0x000000e0d034723c */ /* 0x082ff00000041834 */
[C---:B------:R-:W-:Y:S08]  /*14fe0*/  HMMA.16816.F32.BF16 R56, R216.reuse, R224, R56 ;  /* 0x000000e0d838723c */ /* 0x040ff00000041838 */
[-C--:B------:R-:W-:Y:S01]  /*14ff0*/  HMMA.16816.F32.BF16 R60, R216, R226.reuse, R60 ;  /* 0x000000e2d83c723c */ /* 0x080fe2000004183c */
[----:B------:R-:W-:Y:S07]  /*15000*/  LDSM.16.M88.4 R216, [R232+0x7100] ;  /* 0x00710000e8d8783b */ /* 0x000fee0000000200 */
[----:B------:R-:W-:Y:S01]  /*15010*/  HMMA.16816.F32.BF16 R64, R208, R226, R64 ;  /* 0x000000e2d040723c */ /* 0x000fe20000041840 */
[----:B------:R-:W1:Y:S07]  /*15020*/  LDSM.16.M88.4 R208, [R232+0x6900] ;  /* 0x00690000e8d0783b */ /* 0x000e6e0000000200 */
[-C--:B--2---:R-:W-:Y:S01]  /*15030*/  HMMA.16816.F32.BF16 R4, R204, R212.reuse, R4 ;  /* 0x000000d4cc04723c */ /* 0x084fe20000041804 */
[----:B------:R-:W2:Y:S07]  /*15040*/  LDSM.16.M88.4 R224, [R232+0x7900] ;  /* 0x00790000e8e0783b */ /* 0x000eae0000000200 */
[C---:B---3--:R-:W-:Y:S08]  /*15050*/  HMMA.16816.F32.BF16 R8, R220.reuse, R212, R8 ;  /* 0x000000d4dc08723c */ /* 0x048ff00000041808 */
[-C--:B------:R-:W-:Y:S08]  /*15060*/  HMMA.16816.F32.BF16 R12, R220, R214.reuse, R12 ;  /* 0x000000d6dc0c723c */ /* 0x080ff0000004180c */
[C---:B------:R-:W-:Y:S01]  /*15070*/  HMMA.16816.F32.BF16 R16, R204.reuse, R214, R16 ;  /* 0x000000d6cc10723c */ /* 0x040fe20000041810 */
[----:B------:R-:W-:Y:S07]  /*15080*/  LDSM.16.M88.4 R212, [R248] ;  /* 0x00000000f8d4783b */ /* 0x000fee0000000200 */
        /* <DEDUP_REMOVED lines=9> */
[----:B------:R-:W3:Y:S07]  /*15120*/  LDSM.16.M88.4 R216, [R241+0xe100] ;  /* 0x00e10000f1d8783b */ /* 0x000eee0000000200 */
[-C--:B--2---:R-:W-:Y:S08]  /*15130*/  HMMA.16816.F32.BF16 R52, R204, R224.reuse, R52 ;  /* 0x000000e0cc34723c */ /* 0x084ff00000041834 */
[C---:B------:R-:W-:Y:S08]  /*15140*/  HMMA.16816.F32.BF16 R56, R220.reuse, R224, R56 ;  /* 0x000000e0dc38723c */ /* 0x040ff00000041838 */
[-C--:B------:R-:W-:Y:S01]  /*15150*/  HMMA.16816.F32.BF16 R60, R220, R226.reuse, R60 ;  /* 0x000000e2dc3c723c */ /* 0x080fe2000004183c */
[----:B------:R-:W-:Y:S07]  /*15160*/  LDSM.16.M88.4 R220, [R246] ;  /* 0x00000000f6dc783b */ /* 0x000fee0000000200 */
[----:B------:R-:W-:Y:S01]  /*15170*/  HMMA.16816.F32.BF16 R64, R204, R226, R64 ;  /* 0x000000e2cc40723c */ /* 0x000fe20000041840 */
[----:B------:R-:W2:Y:S07]  /*15180*/  LDSM.16.M88.4 R204, [R247] ;  /* 0x00000000f7cc783b */ /* 0x000eae0000000200 */
[-C--:B-1----:R-:W-:Y:S01]  /*15190*/  HMMA.16816.F32.BF16 R4, R208, R212.reuse, R4 ;  /* 0x000000d4d004723c */ /* 0x082fe20000041804 */
[----:B------:R-:W1:Y:S07]  /*151a0*/  LDSM.16.M88.4 R224, [R245] ;  /* 0x00000000f5e0783b */ /* 0x000e6e0000000200 */
[C---:B---3--:R-:W-:Y:S08]  /*151b0*/  HMMA.16816.F32.BF16 R8, R216.reuse, R212, R8 ;  /* 0x000000d4d808723c */ /* 0x048ff00000041808 */
[-C--:B------:R-:W-:Y:S08]  /*151c0*/  HMMA.16816.F32.BF16 R12, R216, R214.reuse, R12 ;  /* 0x000000d6d80c723c */ /* 0x080ff0000004180c */
[C---:B------:R-:W-:Y:S01]  /*151d0*/  HMMA.16816.F32.BF16 R16, R208.reuse, R214, R16 ;  /* 0x000000d6d010723c */ /* 0x040fe20000041810 */
[----:B------:R-:W-:Y:S07]  /*151e0*/  LDSM.16.M88.4 R212, [R238+0x6100] ;  /* 0x00610000eed4783b */ /* 0x000fee0000000200 */
[-C--:B--2---:R-:W-:Y:S08]  /*151f0*/  HMMA.16816.F32.BF16 R20, R208, R204.reuse, R20 ;  /* 0x000000ccd014723c */ /* 0x084ff00000041814 */
        /* <DEDUP_REMOVED lines=12> */
[----:B------:R-:W1:Y:S07]  /*152c0*/  LDSM.16.M88.4 R216, [R238+0x6900] ;  /* 0x00690000eed8783b */ /* 0x000e6e0000000200 */
[----:B------:R-:W-:Y:S01]  /*152d0*/  HMMA.16816.F32.BF16 R64, R208, R226, R64 ;  /* 0x000000e2d040723c */ /* 0x000fe20000041840 */
[----:B------:R-:W4:Y:S07]  /*152e0*/  LDSM.16.M88.4 R208, [R238+0x7100] ;  /* 0x00710000eed0783b */ /* 0x000f2e0000000200 */
[-C--:B--2---:R-:W-:Y:S01]  /*152f0*/  HMMA.16816.F32.BF16 R4, R204, R212.reuse, R4 ;  /* 0x000000d4cc04723c */ /* 0x084fe20000041804 */
[----:B------:R-:W2:Y:S07]  /*15300*/  LDSM.16.M88.4 R224, [R238+0x7900] ;  /* 0x00790000eee0783b */ /* 0x000eae0000000200 */
[C---:B---3--:R-:W-:Y:S08]  /*15310*/  HMMA.16816.F32.BF16 R8, R220.reuse, R212, R8 ;  /* 0x000000d4dc08723c */ /* 0x048ff00000041808 */
[-C--:B------:R-:W-:Y:S08]  /*15320*/  HMMA.16816.F32.BF16 R12, R220, R214.reuse, R12 ;  /* 0x000000d6dc0c723c */ /* 0x080ff0000004180c */
[C---:B------:R-:W-:Y:S01]  /*15330*/  HMMA.16816.F32.BF16 R16, R204.reuse, R214, R16 ;  /* 0x000000d6cc10723c */ /* 0x040fe20000041810 */
[----:B------:R-:W-:Y:S07]  /*15340*/  LDSM.16.M88.4 R212, [R242+0xc100] ;  /* 0x00c10000f2d4783b */ /* 0x000fee0000000200 */
[-C--:B-1----:R-:W-:Y:S08]  /*15350*/  HMMA.16816.F32.BF16 R20, R204, R216.reuse, R20 ;  /* 0x000000d8cc14723c */ /* 0x082ff00000041814 */
[C---:B------:R-:W-:Y:S08]  /*15360*/  HMMA.16816.F32.BF16 R24, R220.reuse, R216, R24 ;  /* 0x000000d8dc18723c */ /* 0x040ff00000041818 */
        /* <DEDUP_REMOVED lines=8> */
[-C--:B--2---:R-:W-:Y:S08]  /*153f0*/  HMMA.16816.F32.BF16 R52, R204, R224.reuse, R52 ;  /* 0x000000e0cc34723c */ /* 0x084ff00000041834 */
[C---:B------:R-:W-:Y:S08]  /*15400*/  HMMA.16816.F32.BF16 R56, R220.reuse, R224, R56 ;  /* 0x000000e0dc38723c */ /* 0x040ff00000041838 */
[-C--:B------:R-:W-:Y:S08]  /*15410*/  HMMA.16816.F32.BF16 R60, R220, R226.reuse, R60 ;  /* 0x000000e2dc3c723c */ /* 0x080ff0000004183c */
[----:B------:R-:W-:Y:S08]  /*15420*/  HMMA.16816.F32.BF16 R64, R204, R226, R64 ;  /* 0x000000e2cc40723c */ /* 0x000ff00000041840 */
[-C--:B-1----:R-:W-:Y:S08]  /*15430*/  HMMA.16816.F32.BF16 R4, R212, R216.reuse, R4 ;  /* 0x000000d8d404723c */ /* 0x082ff00000041804 */
[C---:B---3--:R-:W-:Y:S08]  /*15440*/  HMMA.16816.F32.BF16 R8, R208.reuse, R216, R8 ;  /* 0x000000d8d008723c */ /* 0x048ff00000041808 */
        /* <DEDUP_REMOVED lines=23> */
[----:B------:R-:W2:Y:S01]  /*155c0*/  MUFU.TANH R221, R8 ;  /* 0x0000000800dd7308 */ /* 0x000ea20000002400 */
[----:B-1----:R-:W1:Y:S09]  /*155d0*/  LDSM.16.M88.4 R4, [R237+0x2800] ;  /* 0x00280000ed04783b */ /* 0x002e720000000200 */
[----:B------:R-:W2:Y:S10]  /*155e0*/  MUFU.TANH R220, R9 ;  /* 0x0000000900dc7308 */ /* 0x000eb40000002400 */
[----:B------:R-:W-:Y:S10]  /*155f0*/  MUFU.TANH R222, R10 ;  /* 0x0000000a00de7308 */ /* 0x000ff40000002400 */
[----:B------:R4:W-:Y:S10]  /*15600*/  MUFU.TANH R223, R11 ;  /* 0x0000000b00df7308 */ /* 0x0009f40000002400 */
[----:B------:R-:W-:Y:S01]  /*15610*/  MUFU.TANH R18, R18 ;  /* 0x0000001200127308 */ /* 0x000fe20000002400 */
[-C--:B-1----:R-:W-:Y:S09]  /*15620*/  HMMA.16816.F32.BF16 R20, R212, R4.reuse, R20 ;  /* 0x00000004d414723c */ /* 0x082ff20000041814 */
[----:B------:R-:W-:Y:S01]  /*15630*/  MUFU.TANH R16, R16 ;  /* 0x0000001000107308 */ /* 0x000fe20000002400 */
[C---:B------:R-:W-:Y:S01]  /*15640*/  HMMA.16816.F32.BF16 R24, R208.reuse, R4, R24 ;  /* 0x00000004d018723c */ /* 0x040fe20000041818 */
[----:B----4-:R-:W1:Y:S08]  /*15650*/  LDSM.16.M88.4 R8, [R237+0x3000] ;  /* 0x00300000ed08783b */ /* 0x010e700000000200 */
[----:B------:R-:W-:Y:S01]  /*15660*/  MUFU.TANH R19, R19 ;  /* 0x0000001300137308 */ /* 0x000fe20000002400 */
[-C--:B------:R-:W-:Y:S04]  /*15670*/  HMMA.16816.F32.BF16 R28, R208, R6.reuse, R28 ;  /* 0x00000006d01c723c */ /* 0x080fe8000004181c */
[----:B------:R-:W-:Y:S04]  /*15680*/  FMUL.FTZ R21, R21, c[0x0][0x320] ;  /* 0x0000c80015157a20 */ /* 0x000fe80000410000 */
[C---:B------:R-:W-:Y:S01]  /*15690*/  HMMA.16816.F32.BF16 R32, R212.reuse, R6, R32 ;  /* 0x00000006d420723c */ /* 0x040fe20000041820 */
[----:B------:R-:W-:Y:S01]  /*156a0*/  MUFU.TANH R17, R17 ;  /* 0x0000001100117308 */ /* 0x000fe20000002400 */
[----:B------:R-:W4:Y:S01]  /*156b0*/  LDSM.16.M88.4 R4, [R237+0x3800] ;  /* 0x00380000ed04783b */ /* 0x000f220000000200 */
[----:B------:R-:W-:Y:S04]  /*156c0*/  DEPBAR.LE SB0, 0x0 ;  /* 0x000080000000791a */ /* 0x000fe80000000000 */
[----:B------:R-:W-:Y:S02]  /*156d0*/  FMUL.FTZ R22, R22, c[0x0][0x320] ;  /* 0x0000c80016167a20 */ /* 0x000fe40000410000 */
[----:B------:R-:W-:Y:S02]  /*156e0*/  FMUL.FTZ R20, R20, c[0x0][0x320] ;  /* 0x0000c80014147a20 */ /* 0x000fe40000410000 */
[----:B------:R-:W-:Y:S01]  /*156f0*/  MUFU.TANH R227, R21 ;  /* 0x0000001500e37308 */ /* 0x000fe20000002400 */
[----:B------:R-:W-:Y:S01]  /*15700*/  FMUL.FTZ R25, R25, c[0x0][0x320] ;  /* 0x0000c80019197a20 */ /* 0x000fe20000410000 */
[----:B------:R-:W-:Y:S01]  /*15710*/  BAR.SYNC.DEFER_BLOCKING 0x0 ;  /* 0x0000000000007b1d */ /* 0x000fe20000010000 */
[----:B------:R-:W-:Y:S02]  /*15720*/  FMUL.FTZ R23, R23, c[0x0][0x320] ;  /* 0x0000c80017177a20 */ /* 0x000fe40000410000 */
[----:B------:R-:W-:Y:S02]  /*15730*/  FMUL.FTZ R28, R28, c[0x0][0x320] ;  /* 0x0000c8001c1c7a20 */ /* 0x000fe40000410000 */
[----:B------:R-:W-:Y:S02]  /*15740*/  FMUL.FTZ R29, R29, c[0x0][0x320] ;  /* 0x0000c8001d1d7a20 */ /* 0x000fe40000410000 */
[----:B------:R-:W-:Y:S01]  /*15750*/  FMUL.FTZ R26, R26, c[0x0][0x320] ;  /* 0x0000c8001a1a7a20 */ /* 0x000fe20000410000 */
[----:B------:R-:W-:Y:S01]  /*15760*/  MUFU.TANH R130, R28 ;  /* 0x0000001c00827308 */ /* 0x000fe20000002400 */
[----:B------:R-:W-:Y:S02]  /*15770*/  FMUL.FTZ R27, R27, c[0x0][0x320] ;  /* 0x0000c8001b1b7a20 */ /* 0x000fe40000410000 */
[----:B------:R-:W-:Y:S01]  /*15780*/  FMUL.FTZ R34, R34, c[0x0][0x320] ;  /* 0x0000c80022227a20 */ /* 0x000fe20000410000 */
[-C--:B-1----:R-:W-:Y:S05]  /*15790*/  HMMA.16816.F32.BF16 R36, R212, R8.reuse, R36 ;  /* 0x00000008d424723c */ /* 0x082fea0000041824 */
[----:B------:R-:W-:Y:S01]  /*157a0*/  FMUL.FTZ R35, R35, c[0x0][0x320] ;  /* 0x0000c80023237a20 */ /* 0x000fe20000410000 */
        /* <DEDUP_REMOVED lines=11> */
[----:B------:R2:W2:Y:S01]  /*15860*/  MUFU.TANH R218, R13 ;  /* 0x0000000d00da7308 */ /* 0x0004a20000002400 */
[----:B------:R-:W3:Y:S02]  /*15870*/  LDL R11, [R1+0x24] ;  /* 0x00002400010b7983 */ /* 0x000ee40000100800 */
[----:B------:R-:W-:Y:S02]  /*15880*/  FMUL.FTZ R36, R36, c[0x0][0x320] ;  /* 0x0000c80024247a20 */ /* 0x000fe40000410000 */
[----:B------:R-:W3:Y:S01]  /*15890*/  LDL R10, [R1+0x20] ;  /* 0x00002000010a7983 */ /* 0x000ee20000100800 */
[----:B------:R-:W-:Y:S01]  /*158a0*/  FMUL.FTZ R39, R39, c[0x0][0x320] ;  /* 0x0000c80027277a20 */ /* 0x000fe20000410000 */
[-C--:B----4-:R-:W-:Y:S03]  /*158b0*/  HMMA.16816.F32.BF16 R52, R212, R4.reuse, R52 ;  /* 0x00000004d434723c */ /* 0x090fe60000041834 */
[----:B------:R-:W4:Y:S01]  /*158c0*/  MUFU.TANH R0, R38 ;  /* 0x0000002600007308 */ /* 0x000f220000002400 */
[----:B------:R-:W-:Y:S02]  /*158d0*/  FMUL.FTZ R42, R42, c[0x0][0x320] ;  /* 0x0000c8002a2a7a20 */ /* 0x000fe40000410000 */
[----:B------:R-:W-:Y:S01]  /*158e0*/  FMUL.FTZ R37, R37, c[0x0][0x320] ;  /* 0x0000c80025257a20 */ /* 0x000fe20000410000 */
[----:B-1----:R-:W-:Y:S01]  /*158f0*/  MOV R27, c[0x0][0x1e0] ;  /* 0x00007800001b7a02 */ /* 0x002fe20000000f00 */
[C---:B------:R-:W-:Y:S04]  /*15900*/  HMMA.16816.F32.BF16 R56, R208.reuse, R4, R56 ;  /* 0x00000004d038723c */ /* 0x040fe80000041838 */
[----:B------:R-:W-:Y:S01]  /*15910*/  FMUL.FTZ R44, R44, c[0x0][0x320] ;  /* 0x0000c8002c2c7a20 */ /* 0x000fe20000410000 */
[----:B------:R-:W-:Y:S01]  /*15920*/  MUFU.TANH R2, R42 ;  /* 0x0000002a00027308 */ /* 0x000fe20000002400 */
[----:B------:R-:W-:Y:S01]  /*15930*/  FMUL.FTZ R45, R45, c[0x0][0x320] ;  /* 0x0000c8002d2d7a20 */ /* 0x000fe20000410000 */
[----:B--2---:R-:W-:Y:S01]  /*15940*/  FMNMX.FTZ R4, R221, R137, !PT ;  /* 0x00000089dd047209 */ /* 0x004fe20007810000 */
[----:B------:R-:W-:Y:S01]  /*15950*/  FMUL.FTZ R51, R51, c[0x0][0x320] ;  /* 0x0000c80033337a20 */ /* 0x000fe20000410000 */
[-C--:B------:R-:W-:Y:S03]  /*15960*/  HMMA.16816.F32.BF16 R60, R208, R6.reuse, R60 ;  /* 0x00000006d03c723c */ /* 0x080fe6000004183c */
[----:B------:R-:W-:Y:S01]  /*15970*/  FMUL.FTZ R48, R48, c[0x0][0x320] ;  /* 0x0000c80030307a20 */ /* 0x000fe20000410000 */
[----:B------:R-:W-:Y:S01]  /*15980*/  MOV R13, 0x5 ;  /* 0x00000005000d7802 */ /* 0x000fe20000000f00 */
[----:B------:R-:W-:Y:S01]  /*15990*/  FMUL.FTZ R47, R47, c[0x0][0x320] ;  /* 0x0000c8002f2f7a20 */ /* 0x000fe20000410000 */
[----:B------:R4:W-:Y:S01]  /*159a0*/  MUFU.TANH R8, R51 ;  /* 0x0000003300087308 */ /* 0x0009e20000002400 */
[----:B------:R-:W-:Y:S01]  /*159b0*/  FMUL.FTZ R52, R52, c[0x0][0x320] ;  /* 0x0000c80034347a20 */ /* 0x000fe20000410000 */
[----:B------:R-:W-:Y:S04]  /*159c0*/  HMMA.16816.F32.BF16 R64, R212, R6, R64 ;  /* 0x00000006d440723c */ /* 0x000fe80000041840 */
[----:B------:R-:W-:Y:S01]  /*159d0*/  FMUL.FTZ R50, R50, c[0x0][0x320] ;  /* 0x0000c80032327a20 */ /* 0x000fe20000410000 */
[----:B------:R-:W-:Y:S01]  /*159e0*/  @P0 SHF.L.U64.HI R13, R27, R13, c[0x0][0x1e4] ;  /* 0x000079001b0d0619 */ /* 0x000fe2000001020d */
[----:B------:R-:W-:Y:S01]  /*159f0*/  FMUL.FTZ R54, R54, c[0x0][0x320] ;  /* 0x0000c80036367a20 */ /* 0x000fe20000410000 */
[----:B------:R-:W-:Y:S01]  /*15a00*/  FMNMX.FTZ R4, R220, R4, !PT ;  /* 0x00000004dc047209 */ /* 0x000fe20007810000 */
[----:B------:R-:W-:Y:S01]  /*15a10*/  MUFU.TANH R42, R44 ;  /* 0x0000002c002a7308 */ /* 0x000fe20000002400 */
[----:B------:R-:W-:Y:S03]  /*15a20*/  FMUL.FTZ R56, R56, c[0x0][0x320] ;  /* 0x0000c80038387a20 */ /* 0x000fe60000410000 */
[----:B------:R-:W-:Y:S01]  /*15a30*/  FMUL.FTZ R55, R55, c[0x0][0x320] ;  /* 0x0000c80037377a20 */ /* 0x000fe20000410000 */
[----:B------:R-:W-:Y:S01]  /*15a40*/  FMNMX.FTZ R4, R12, R4, !PT ;  /* 0x000000040c047209 */ /* 0x000fe20007810000 */
[----:B------:R-:W-:Y:S02]  /*15a50*/  FMUL.FTZ R53, R53, c[0x0][0x320] ;  /* 0x0000c80035357a20 */ /* 0x000fe40000410000 */
[----:B------:R-:W-:Y:S01]  /*15a60*/  FMUL.FTZ R60, R60, c[0x0][0x320] ;  /* 0x0000c8003c3c7a20 */ /* 0x000fe20000410000 */
[----:B------:R-:W-:Y:S01]  /*15a70*/  FMNMX.FTZ R4, R218, R4, !PT ;  /* 0x00000004da047209 */ /* 0x000fe20007810000 */
[----:B------:R1:W-:Y:S01]  /*15a80*/  MUFU.TANH R21, R56 ;  /* 0x0000003800157308 */ /* 0x0003e20000002400 */
[----:B------:R-:W-:Y:S02]  /*15a90*/  FMUL.FTZ R61, R61, c[0x0][0x320] ;  /* 0x0000c8003d3d7a20 */ /* 0x000fe40000410000 */
[----:B------:R-:W-:Y:S01]  /*15aa0*/  FMUL.FTZ R46, R46, c[0x0][0x320] ;  /* 0x0000c8002e2e7a20 */ /* 0x000fe20000410000 */
[----:B----4-:R-:W-:Y:S01]  /*15ab0*/  MOV R51, R0 ;  /* 0x0000000000337202 */ /* 0x010fe20000000f00 */
        /* <DEDUP_REMOVED lines=12> */
[----:B-1----:R-:W-:Y:S01]  /*15b80*/  MOV R56, R130 ;  /* 0x0000008200387202 */ /* 0x002fe20000000f00 */
[----:B------:R-:W-:Y:S02]  /*15b90*/  FMUL.FTZ R64, R64, c[0x0][0x320] ;  /* 0x0000c80040407a20 */ /* 0x000fe40000410000 */
[----:B------:R-:W-:Y:S03]  /*15ba0*/  FMUL.FTZ R43, R43, c[0x0][0x320] ;  /* 0x0000c8002b2b7a20 */ /* 0x000fe60000410000 */
[----:B------:R2:W-:Y:S10]  /*15bb0*/  MUFU.TANH R130, R60 ;  /* 0x0000003c00827308 */ /* 0x0005f40000002400 */
[----:B------:R1:W-:Y:S10]  /*15bc0*/  MUFU.TANH R45, R50 ;  /* 0x00000032002d7308 */ /* 0x0003f40000002400 */
[----:B------:R-:W4:Y:S01]  /*15bd0*/  MUFU.TANH R231, R22 ;  /* 0x0000001600e77308 */ /* 0x000f220000002400 */
[----:B--2---:R-:W-:Y:S02]  /*15be0*/  MOV R60, R0 ;  /* 0x00000000003c7202 */ /* 0x004fe40000000f00 */
[----:B------:R-:W-:Y:S07]  /*15bf0*/  FMNMX.FTZ R0, R217, R132, !PT ;  /* 0x00000084d9007209 */ /* 0x000fee0007810000 */
[----:B------:R-:W2:Y:S01]  /*15c00*/  MUFU.TANH R226, R20 ;  /* 0x0000001400e27308 */ /* 0x000ea20000002400 */
[----:B------:R-:W-:Y:S02]  /*15c10*/  FMNMX.FTZ R0, R216, R0, !PT ;  /* 0x00000000d8007209 */ /* 0x000fe40007810000 */
[----:B-1----:R-:W-:Y:S02]  /*15c20*/  MOV R50, R136 ;  /* 0x0000008800327202 */ /* 0x002fe40000000f00 */
[----:B------:R-:W-:Y:S02]  /*15c30*/  FMNMX.FTZ R0, R18, R0, !PT ;  /* 0x0000000012007209 */ /* 0x000fe40007810000 */
[----:B------:R-:W-:Y:S03]  /*15c40*/  FMNMX.FTZ R136, R207, R3, !PT ;  /* 0x00000003cf887209 */ /* 0x000fe60007810000 */
[----:B------:R-:W1:Y:S01]  /*15c50*/  MUFU.TANH R230, R23 ;  /* 0x0000001700e67308 */ /* 0x000e620000002400 */
[----:B------:R-:W-:Y:S02]  /*15c60*/  FMNMX.FTZ R0, R19, R0, !PT ;  /* 0x0000000013007209 */ /* 0x000fe40007810000 */
[----:B------:R-:W-:Y:S02]  /*15c70*/  FMNMX.FTZ R136, R205, R136, !PT ;  /* 0x00000088cd887209 */ /* 0x000fe40007810000 */
[----:B----4-:R-:W-:Y:S02]  /*15c80*/  FMNMX.FTZ R0, R231, R0, !PT ;  /* 0x00000000e7007209 */ /* 0x010fe40007810000 */
[----:B------:R-:W-:Y:S03]  /*15c90*/  FMNMX.FTZ R136, R16, R136, !PT ;  /* 0x0000008810887209 */ /* 0x000fe60007810000 */
[----:B------:R-:W4:Y:S01]  /*15ca0*/  MUFU.TANH R250, R24 ;  /* 0x0000001800fa7308 */ /* 0x000f220000002400 */
[----:B------:R-:W-:Y:S04]  /*15cb0*/  FMNMX.FTZ R136, R17, R136, !PT ;  /* 0x0000008811887209 */ /* 0x000fe80007810000 */
[----:B--2---:R-:W-:Y:S04]  /*15cc0*/  FMNMX.FTZ R136, R226, R136, !PT ;  /* 0x00000088e2887209 */ /* 0x004fe80007810000 */
[----:B------:R-:W-:Y:S01]  /*15cd0*/  FMNMX.FTZ R136, R227, R136, !PT ;  /* 0x00000088e3887209 */ /* 0x000fe20007810000 */
[----:B------:R-:W2:Y:S01]  /*15ce0*/  MUFU.TANH R228, R34 ;  /* 0x0000002200e47308 */ /* 0x000ea20000002400 */
[----:B-1----:R-:W-:Y:S09]  /*15cf0*/  FMNMX.FTZ R0, R230, R0, !PT ;  /* 0x00000000e6007209 */ /* 0x002ff20007810000 */
[----:B------:R-:W1:Y:S01]  /*15d00*/  MUFU.TANH R224, R32 ;  /* 0x0000002000e07308 */ /* 0x000e620000002400 */
[----:B----4-:R-:W-:Y:S04]  /*15d10*/  FMNMX.FTZ R4, R250, R4, !PT ;  /* 0x00000004fa047209 */ /* 0x010fe80007810000 */
[----:B------:R-:W-:Y:S05]  /*15d20*/  FMNMX.FTZ R4, R50, R4, !PT ;  /* 0x0000000432047209 */ /* 0x000fea0007810000 */
[----:B------:R-:W-:Y:S01]  /*15d30*/  MUFU.TANH R139, R40 ;  /* 0x00000028008b7308 */ /* 0x000fe20000002400 */
[----:B------:R-:W-:Y:S02]  /*15d40*/  FMNMX.FTZ R4, R56, R4, !PT ;  /* 0x0000000438047209 */ /* 0x000fe40007810000 */
[----:B--2---:R-:W-:Y:S07]  /*15d50*/  FMNMX.FTZ R0, R228, R0, !PT ;  /* 0x00000000e4007209 */ /* 0x004fee0007810000 */
[----:B------:R2:W-:Y:S01]  /*15d60*/  MUFU.TANH R40, R57 ;  /* 0x0000003900287308 */ /* 0x0005e20000002400 */
[----:B-1----:R-:W-:Y:S09]  /*15d70*/  FMNMX.FTZ R136, R224, R136, !PT ;  /* 0x00000088e0887209 */ /* 0x002ff20007810000 */
[----:B------:R-:W1:Y:S10]  /*15d80*/  MUFU.TANH R229, R35 ;  /* 0x0000002300e57308 */ /* 0x000e740000002400 */
[----:B------:R-:W4:Y:S01]  /*15d90*/  MUFU.TANH R225, R33 ;  /* 0x0000002100e17308 */ /* 0x000f220000002400 */
[----:B--2---:R-:W-:Y:S09]  /*15da0*/  MOV R57, R2 ;  /* 0x0000000200397202 */ /* 0x004ff20000000f00 */
[----:B------:R-:W-:Y:S01]  /*15db0*/  MUFU.TANH R134, R26 ;  /* 0x0000001a00867308 */ /* 0x000fe20000002400 */
[----:B-1----:R-:W-:Y:S04]  /*15dc0*/  FMNMX.FTZ R0, R229, R0, !PT ;  /* 0x00000000e5007209 */ /* 0x002fe80007810000 */
[----:B------:R-:W-:Y:S05]  /*15dd0*/  FMNMX.FTZ R0, R51, R0, !PT ;  /* 0x0000000033007209 */ /* 0x000fea0007810000 */
[----:B------:R-:W1:Y:S01]  /*15de0*/  MUFU.TANH R26, R29 ;  /* 0x0000001d001a7308 */ /* 0x000e620000002400 */
[----:B----4-:R-:W-:Y:S09]  /*15df0*/  FMNMX.FTZ R136, R225, R136, !PT ;  /* 0x00000088e1887209 */ /* 0x010ff20007810000 */
[----:B------:R2:W-:Y:S10]  /*15e00*/  MUFU.TANH R135, R49 ;  /* 0x0000003100877308 */ /* 0x0005f40000002400 */
[----:B------:R-:W4:Y:S01]  /*15e10*/  MUFU.TANH R243, R36 ;  /* 0x0000002400f37308 */ /* 0x000f220000002400 */
[----:B-1----:R-:W-:Y:S01]  /*15e20*/  FMNMX.FTZ R4, R26, R4, !PT ;  /* 0x000000041a047209 */ /* 0x002fe20007810000 */
[----:B------:R-:W3:Y:S08]  /*15e30*/  LDL.64 R28, [R1+0x40] ;  /* 0x00004000011c7983 */ /* 0x000ef00000100a00 */
[----:B------:R-:W1:Y:S01]  /*15e40*/  MUFU.TANH R249, R39 ;  /* 0x0000002700f97308 */ /* 0x000e620000002400 */
[----:B--2---:R-:W-:Y:S04]  /*15e50*/  MOV R49, R139 ;  /* 0x0000008b00317202 */ /* 0x004fe80000000f00 */
[----:B------:R-:W-:Y:S05]  /*15e60*/  FMNMX.FTZ R4, R49, R4, !PT ;  /* 0x0000000431047209 */ /* 0x000fea0007810000 */
[----:B------:R-:W-:Y:S01]  /*15e70*/  MUFU.TANH R219, R14 ;  /* 0x0000000e00db7308 */ /* 0x000fe20000002400 */
[----:B----4-:R-:W-:Y:S09]  /*15e80*/  FMNMX.FTZ R136, R243, R136, !PT ;  /* 0x00000088f3887209 */ /* 0x010ff20007810000 */
[----:B------:R-:W2:Y:S01]  /*15e90*/  MUFU.TANH R14, R37 ;  /* 0x00000025000e7308 */ /* 0x000ea20000002400 */
[----:B-1----:R-:W-:Y:S04]  /*15ea0*/  FMNMX.FTZ R0, R249, R0, !PT ;  /* 0x00000000f9007209 */ /* 0x002fe80007810000 */
[----:B------:R-:W-:Y:S05]  /*15eb0*/  FMNMX.FTZ R0, R45, R0, !PT ;  /* 0x000000002d007209 */ /* 0x000fea0007810000 */
[----:B------:R1:W-:Y:S10]  /*15ec0*/  MUFU.TANH R25, R66 ;  /* 0x0000004200197308 */ /* 0x0003f40000002400 */
[----:B------:R-:W4:Y:S01]  /*15ed0*/  MUFU.TANH R41, R41 ;  /* 0x0000002900297308 */ /* 0x000f220000002400 */
[----:B--2---:R-:W-:Y:S09]  /*15ee0*/  FMNMX.FTZ R136, R14, R136, !PT ;  /* 0x000000880e887209 */ /* 0x004ff20007810000 */
[----:B------:R-:W2:Y:S01]  /*15ef0*/  MUFU.TANH R131, R48 ;  /* 0x0000003000837308 */ /* 0x000ea20000002400 */
[----:B-1----:R-:W-:Y:S02]  /*15f00*/  MOV R66, R8 ;  /* 0x0000000800427202 */ /* 0x002fe40000000f00 */
[----:B------:R-:W3:Y:S02]  /*15f10*/  LDL.64 R8, [R1+0x30] ;  /* 0x0000300001087983 */ /* 0x000ee40000100a00 */
[----:B------:R-:W-:Y:S05]  /*15f20*/  FMNMX.FTZ R0, R66, R0, !PT ;  /* 0x0000000042007209 */ /* 0x000fea0007810000 */
[----:B------:R1:W-:Y:S01]  /*15f30*/  MUFU.TANH R5, R65 ;  /* 0x0000004100057308 */ /* 0x0003e20000002400 */
[----:B------:R-:W-:Y:S01]  /*15f40*/  STL [R1], R129 ;  /* 0x0000008101007387 */ /* 0x000fe20000100800 */
[----:B----4-:R-:W-:Y:S04]  /*15f50*/  FMNMX.FTZ R4, R41, R4, !PT ;  /* 0x0000000429047209 */ /* 0x010fe80007810000 */
[----:B------:R-:W-:Y:S04]  /*15f60*/  FMNMX.FTZ R4, R42, R4, !PT ;  /* 0x000000042a047209 */ /* 0x000fe80007810000 */
[----:B------:R-:W4:Y:S01]  /*15f70*/  MUFU.TANH R35, R54 ;  /* 0x0000003600237308 */ /* 0x000f220000002400 */
[----:B------:R-:W-:Y:S02]  /*15f80*/  FMNMX.FTZ R4, R44, R4, !PT ;  /* 0x000000042c047209 */ /* 0x000fe40007810000 */
[----:B--2---:R-:W-:Y:S07]  /*15f90*/  FMNMX.FTZ R136, R131, R136, !PT ;  /* 0x0000008883887209 */ /* 0x004fee0007810000 */
[----:B------:R-:W-:Y:S01]  /*15fa0*/  MUFU.TANH R34, R55 ;  /* 0x0000003700227308 */ /* 0x000fe20000002400 */
[----:B-1----:R-:W-:Y:S04]  /*15fb0*/  MOV R65, R135 ;  /* 0x0000008700417202 */ /* 0x002fe80000000f00 */
[----:B------:R-:W-:Y:S05]  /*15fc0*/  FMNMX.FTZ R136, R65, R136, !PT ;  /* 0x0000008841887209 */ /* 0x000fea0007810000 */
[----:B------:R-:W-:Y:S01]  /*15fd0*/  MUFU.TANH R23, R61 ;  /* 0x0000003d00177308 */ /* 0x000fe20000002400 */
[----:B------:R-:W-:Y:S02]  /*15fe0*/  FMNMX.FTZ R136, R60, R136, !PT ;  /* 0x000000883c887209 */ /* 0x000fe40007810000 */
[----:B----4-:R-:W-:Y:S07]  /*15ff0*/  FMNMX.FTZ R0, R35, R0, !PT ;  /* 0x0000000023007209 */ /* 0x010fee0007810000 */
[----:B------:R-:W1:Y:S10]  /*16000*/  MUFU.TANH R2, R64 ;  /* 0x0000004000027308 */ /* 0x000e740000002400 */
[----:B------:R-:W2:Y:S10]  /*16010*/  MUFU.TANH R20, R53 ;  /* 0x0000003500147308 */ /* 0x000eb40000002400 */
[----:B------:R4:W4:Y:S01]  /*16020*/  MUFU.TANH R24, R67 ;  /* 0x0000004300187308 */ /* 0x0009220000002400 */
[----:B-1----:R-:W-:Y:S02]  /*16030*/  MOV R61, R2 ;  /* 0x00000002003d7202 */ /* 0x002fe40000000f00 */
[----:B------:R-:W-:Y:S02]  /*16040*/  FMNMX.FTZ R2, R34, R0, !PT ;  /* 0x0000000022027209 */ /* 0x000fe40007810000 */
[----:B------:R-:W-:Y:S05]  /*16050*/  FMNMX.FTZ R0, R21, R4, !PT ;  /* 0x0000000415007209 */ /* 0x000fea0007810000 */
[----:B------:R1:W-:Y:S01]  /*16060*/  MUFU.TANH R64, R43 ;  /* 0x0000002b00407308 */ /* 0x0003e20000002400 */
[----:B------:R-:W-:Y:S02]  /*16070*/  FMNMX.FTZ R4, R222, R138, !PT ;  /* 0x0000008ade047209 */ /* 0x000fe40007810000 */
[----:B------:R-:W-:Y:S02]  /*16080*/  FMNMX.FTZ R0, R40, R0, !PT ;  /* 0x0000000028007209 */ /* 0x000fe40007810000 */
[----:B--2---:R-:W-:Y:S02]  /*16090*/  FMNMX.FTZ R136, R20, R136, !PT ;  /* 0x0000008814887209 */ /* 0x004fe40007810000 */
[----:B------:R-:W-:Y:S02]  /*160a0*/  FMNMX.FTZ R0, R130, R0, !PT ;  /* 0x0000000082007209 */ /* 0x000fe40007810000 */
[----:B------:R-:W-:Y:S01]  /*160b0*/  FMNMX.FTZ R136, R61, R136, !PT ;  /* 0x000000883d887209 */ /* 0x000fe20007810000 */
[----:B------:R-:W2:Y:S01]  /*160c0*/  MUFU.TANH R15, R15 ;  /* 0x0000000f000f7308 */ /* 0x000ea20000002400 */
[----:B------:R-:W-:Y:S02]  /*160d0*/  FMNMX.FTZ R0, R23, R0, !PT ;  /* 0x0000000017007209 */ /* 0x000fe40007810000 */
[----:B------:R-:W-:Y:S02]  /*160e0*/  FMNMX.FTZ R4, R223, R4, !PT ;  /* 0x00000004df047209 */ /* 0x000fe40007810000 */
[----:B----4-:R-:W-:Y:S02]  /*160f0*/  MOV R67, R5 ;  /* 0x0000000500437202 */ /* 0x010fe40000000f00 */
[----:B------:R-:W-:Y:S02]  /*16100*/  FMNMX.FTZ R4, R219, R4, !PT ;  /* 0x00000004db047209 */ /* 0x000fe40007810000 */
[----:B------:R-:W-:Y:S01]  /*16110*/  FMNMX.FTZ R136, R67, R136, !PT ;  /* 0x0000008843887209 */ /* 0x000fe20007810000 */
[----:B------:R-:W-:Y:S01]  /*16120*/  MUFU.TANH R22, R47 ;  /* 0x0000002f00167308 */ /* 0x000fe20000002400 */
[----:B------:R-:W-:Y:S02]  /*16130*/  FMNMX.FTZ R2, R25, R2, !PT ;  /* 0x0000000219027209 */ /* 0x000fe40007810000 */
[----:B-1----:R-:W-:Y:S01]  /*16140*/  MOV R43, R134 ;  /* 0x00000086002b7202 */ /* 0x002fe20000000f00 */
[----:B------:R-:W1:Y:S01]  /*16150*/  SHFL.BFLY PT, R6, R136, 0x2, 0x1f ;  /* 0x0c401f0088067f89 */ /* 0x000e6200000e0000 */
[----:B------:R-:W-:Y:S05]  /*16160*/  FMNMX.FTZ R2, R24, R2, !PT ;  /* 0x0000000218027209 */ /* 0x000fea0007810000 */
[----:B------:R-:W4:Y:S02]  /*16170*/  MUFU.TANH R251, R30 ;  /* 0x0000001e00fb7308 */ /* 0x000f240000002400 */
[----:B------:R-:W4:Y:S01]  /*16180*/  SHFL.BFLY PT, R134, R0, 0x2, 0x1f ;  /* 0x0c401f0000867f89 */ /* 0x000f2200000e0000 */
[----:B--2---:R-:W-:Y:S04]  /*16190*/  FMNMX.FTZ R4, R15, R4, !PT ;  /* 0x000000040f047209 */ /* 0x004fe80007810000 */
[----:B------:R-:W-:Y:S03]  /*161a0*/  FMNMX.FTZ R4, R43, R4, !PT ;  /* 0x000000042b047209 */ /* 0x000fe60007810000 */
[----:B------:R-:W2:Y:S01]  /*161b0*/  MUFU.TANH R133, R31 ;  /* 0x0000001f00857308 */ /* 0x000ea20000002400 */
[----:B------:R-:W2:Y:S01]  /*161c0*/  SHFL.BFLY PT, R5, R2, 0x2, 0x1f ;  /* 0x0c401f0002057f89 */ /* 0x000ea200000e0000 */
[----:B-1----:R-:W-:Y:S08]  /*161d0*/  FMNMX.FTZ R136, R136, R6, !PT ;  /* 0x0000000688887209 */ /* 0x002ff00007810000 */
[----:B------:R1:W1:Y:S01]  /*161e0*/  MUFU.TANH R48, R46 ;  /* 0x0000002e00307308 */ /* 0x0002620000002400 */
[----:B------:R-:W1:Y:S01]  /*161f0*/  SHFL.BFLY PT, R6, R136, 0x1, 0x1f ;  /* 0x0c201f0088067f89 */ /* 0x000e6200000e0000 */
[----:B----4-:R-:W-:Y:S02]  /*16200*/  FMNMX.FTZ R134, R0, R134, !PT ;  /* 0x0000008600867209 */ /* 0x010fe40007810000 */
[----:B------:R-:W-:Y:S06]  /*16210*/  FMNMX.FTZ R0, R239, R4, !PT ;  /* 0x00000004ef007209 */ /* 0x000fec0007810000 */
[----:B------:R4:W4:Y:S01]  /*16220*/  MUFU.TANH R238, R58 ;  /* 0x0000003a00ee7308 */ /* 0x0009220000002400 */
[----:B------:R-:W-:Y:S02]  /*16230*/  FMNMX.FTZ R0, R251, R0, !PT ;  /* 0x00000000fb007209 */ /* 0x000fe40007810000 */
[----:B--2---:R-:W-:Y:S02]  /*16240*/  MOV R47, R133 ;  /* 0x00000085002f7202 */ /* 0x004fe40000000f00 */
[----:B------:R-:W-:Y:S02]  /*16250*/  FMNMX.FTZ R2, R2, R5, !PT ;  /* 0x0000000502027209 */ /* 0x000fe40007810000 */
[----:B------:R-:W-:Y:S01]  /*16260*/  FMNMX.FTZ R4, R47, R0, !PT ;  /* 0x000000002f047209 */ /* 0x000fe20007810000 */
[----:B------:R-:W-:Y:S01]  /*16270*/  FMUL.FTZ R0, R63, c[0x0][0x320] ;  /* 0x0000c8003f007a20 */ /* 0x000fe20000410000 */
[----:B------:R-:W2:Y:S01]  /*16280*/  SHFL.BFLY PT, R5, R134, 0x1, 0x1f ;  /* 0x0c201f0086057f89 */ /* 0x000ea200000e0000 */
[----:B------:R2:W-:Y:S01]  /*16290*/  MUFU.TANH R240, R59 ;  /* 0x0000003b00f07308 */ /* 0x0005e20000002400 */
[----:B------:R-:W-:Y:S02]  /*162a0*/  FMNMX.FTZ R4, R57, R4, !PT ;  /* 0x0000000439047209 */ /* 0x000fe40007810000 */
[----:B------:R-:W-:Y:S02]  /*162b0*/  MOV R63, R23 ;  /* 0x00000017003f7202 */ /* 0x000fe40000000f00 */
[----:B-1----:R-:W-:Y:S02]  /*162c0*/  MOV R46, R20 ;  /* 0x00000014002e7202 */ /* 0x002fe40000000f00 */
[----:B------:R-:W-:Y:S01]  /*162d0*/  FMNMX.FTZ R136, R136, R6, !PT ;  /* 0x0000000688887209 */ /* 0x000fe20007810000 */
[----:B------:R-:W1:Y:S02]  /*162e0*/  SHFL.BFLY PT, R135, R2, 0x1, 0x1f ;  /* 0x0c201f0002877f89 */ /* 0x000e6400000e0000 */
[----:B------:R1:W-:Y:S02]  /*162f0*/  MUFU.TANH R204, R0 ;  /* 0x0000000000cc7308 */ /* 0x0003e40000002400 */
[----:B------:R-:W-:Y:S01]  /*16300*/  FMUL.FTZ R206, R136, c[0x0][0x2d0] ;  /* 0x0000b40088ce7a20 */ /* 0x000fe20000410000 */
[----:B----4-:R-:W-:Y:S07]  /*16310*/  MOV R58, R26 ;  /* 0x0000001a003a7202 */ /* 0x010fee0000000f00 */
[----:B------:R4:W-:Y:S01]  /*16320*/  MUFU.TANH R139, R62 ;  /* 0x0000003e008b7308 */ /* 0x0009e20000002400 */
[----:B--2---:R-:W-:Y:S02]  /*16330*/  FMNMX.FTZ R134, R134, R5, !PT ;  /* 0x0000000586867209 */ /* 0x004fe40007810000 */
[----:B------:R-:W-:Y:S02]  /*16340*/  MOV R59, R25 ;  /* 0x00000019003b7202 */ /* 0x000fe40000000f00 */
[----:B-1----:R-:W-:Y:S01]  /*16350*/  FMNMX.FTZ R135, R2, R135, !PT ;  /* 0x0000008702877209 */ /* 0x002fe20007810000 */
[----:B------:R-:W-:Y:S01]  /*16360*/  FADD.FTZ R0, -R136, R3 ;  /* 0x0000000388007221 */ /* 0x000fe20000010100 */
[----:B------:R-:W-:Y:S01]  /*16370*/  FMNMX.FTZ R3, R64, R4, !PT ;  /* 0x0000000440037209 */ /* 0x000fe20007810000 */
[--C-:B------:R-:W-:Y:S02]  /*16380*/  FFMA.FTZ R4, R207, c[0x0][0x2d0], -R206.reuse ;  /* 0x0000b400cf047a23 */ /* 0x100fe400000108ce */
[----:B------:R-:W-:Y:S01]  /*16390*/  FMUL.FTZ R207, R135, c[0x0][0x2d0] ;  /* 0x0000b40087cf7a20 */ /* 0x000fe20000410000 */
[----:B------:R-:W-:Y:S01]  /*163a0*/  FMNMX.FTZ R2, R48, R3, !PT ;  /* 0x0000000330027209 */ /* 0x000fe20007810000 */
[----:B------:R1:W-:Y:S01]  /*163b0*/  MUFU.EX2 R214, R4 ;  /* 0x0000000400d67308 */ /* 0x0003e20000000800 */
[----:B------:R-:W-:Y:S02]  /*163c0*/  FMUL.FTZ R0, R0, c[0x0][0x2d0] ;  /* 0x0000b40000007a20 */ /* 0x000fe40000410000 */
[--C-:B------:R-:W-:Y:S01]  /*163d0*/  FFMA.FTZ R5, R18, c[0x0][0x2d0], -R207.reuse ;  /* 0x0000b40012057a23 */ /* 0x100fe200000108cf */
[----:B------:R-:W-:Y:S01]  /*163e0*/  FMNMX.FTZ R2, R22, R2, !PT ;  /* 0x0000000216027209 */ /* 0x000fe20007810000 */
[----:B------:R-:W-:Y:S01]  /*163f0*/  FFMA.FTZ R6, R19, c[0x0][0x2d0], -R207 ;  /* 0x0000b40013067a23 */ /* 0x000fe200000108cf */
[----:B----4-:R-:W-:Y:S02]  /*16400*/  MOV R62, R24 ;  /* 0x00000018003e7202 */ /* 0x010fe40000000f00 */
[----:B------:R-:W-:Y:S02]  /*16410*/  FMNMX.FTZ R3, R238, R2, !PT ;  /* 0x00000002ee037209 */ /* 0x000fe40007810000 */
[----:B------:R-:W-:Y:S10]  /*16420*/  MUFU.EX2 R241, R5 ;  /* 0x0000000500f17308 */ /* 0x000ff40000000800 */
[----:B------:R-:W-:Y:S01]  /*16430*/  MUFU.EX2 R232, R6 ;  /* 0x0000000600e87308 */ /* 0x000fe20000000800 */
[--C-:B-1----:R-:W-:Y:S02]  /*16440*/  FFMA.FTZ R4, R205, c[0x0][0x2d0], -R206.reuse ;  /* 0x0000b400cd047a23 */ /* 0x102fe400000108ce */
[----:B------:R-:W-:Y:S07]  /*16450*/  FMUL.FTZ R205, R134, c[0x0][0x2d0] ;  /* 0x0000b40086cd7a20 */ /* 0x000fee0000410000 */
[----:B------:R1:W-:Y:S10]  /*16460*/  MUFU.EX2 R245, R4 ;  /* 0x0000000400f57308 */ /* 0x0003f40000000800 */
[----:B------:R2:W4:Y:S01]  /*16470*/  MUFU.EX2 R133, R0 ;  /* 0x0000000000857308 */ /* 0x0005220000000800 */
[----:B-1----:R-:W-:Y:S09]  /*16480*/  FFMA.FTZ R4, R16, c[0x0][0x2d0], -R206 ;  /* 0x0000b40010047a23 */ /* 0x002ff200000108ce */
[----:B------:R1:W-:Y:S01]  /*16490*/  MUFU.EX2 R247, R4 ;  /* 0x0000000400f77308 */ /* 0x0003e20000000800 */
[----:B--2---:R-:W-:Y:S02]  /*164a0*/  FADD.FTZ R0, -R135, R132 ;  /* 0x0000008487007221 */ /* 0x004fe40000010100 */
[C---:B----4-:R-:W-:Y:S01]  /*164b0*/  FMUL.FTZ R32, R133.reuse, R168 ;  /* 0x000000a885207220 */ /* 0x050fe20000410000 */
[----:B------:R-:W-:Y:S01]  /*164c0*/  MOV R168, R45 ;  /* 0x0000002d00a87202 */ /* 0x000fe20000000f00 */
[----:B------:R-:W-:Y:S01]  /*164d0*/  FMUL.FTZ R2, R0, c[0x0][0x2d0] ;  /* 0x0000b40000027a20 */ /* 0x000fe20000410000 */
[----:B------:R-:W-:Y:S01]  /*164e0*/  FMNMX.FTZ R0, R240, R3, !PT ;  /* 0x00000003f0007209 */ /* 0x000fe20007810000 */
[----:B------:R-:W-:Y:S03]  /*164f0*/  FMUL.FTZ R33, R133, R169 ;  /* 0x000000a985217220 */ /* 0x000fe60000410000 */
[----:B------:R2:W4:Y:S01]  /*16500*/  MUFU.EX2 R132, R2 ;  /* 0x0000000200847308 */ /* 0x0005220000000800 */
[----:B------:R-:W-:Y:S01]  /*16510*/  FMNMX.FTZ R0, R139, R0, !PT ;  /* 0x000000008b007209 */ /* 0x000fe20007810000 */
[C---:B------:R-:W-:Y:S02]  /*16520*/  FMUL.FTZ R68, R133.reuse, R68 ;  /* 0x0000004485447220 */ /* 0x040fe40000410000 */
[C---:B------:R-:W-:Y:S01]  /*16530*/  FMUL.FTZ R69, R133.reuse, R69 ;  /* 0x0000004585457220 */ /* 0x040fe20000410000 */
[----:B------:R-:W-:Y:S01]  /*16540*/  FMNMX.FTZ R0, R204, R0, !PT ;  /* 0x00000000cc007209 */ /* 0x000fe20007810000 */
[C---:B------:R-:W-:Y:S02]  /*16550*/  FMUL.FTZ R80, R133.reuse, R80 ;  /* 0x0000005085507220 */ /* 0x040fe40000410000 */
[----:B------:R-:W-:Y:S02]  /*16560*/  FMUL.FTZ R81, R133, R81 ;  /* 0x0000005185517220 */ /* 0x000fe40000410000 */
[----:B-1----:R-:W-:Y:S01]  /*16570*/  FFMA.FTZ R4, R17, c[0x0][0x2d0], -R206 ;  /* 0x0000b40011047a23 */ /* 0x002fe200000108ce */
[----:B------:R-:W-:Y:S01]  /*16580*/  SHF.L.U32 R17, R27, 0x5, RZ ;  /* 0x000000051b117819 */ /* 0x000fe200000006ff */
[C---:B------:R-:W-:Y:S02]  /*16590*/  FMUL.FTZ R84, R133.reuse, R84 ;  /* 0x0000005485547220 */ /* 0x040fe40000410000 */
[----:B------:R1:W-:Y:S01]  /*165a0*/  MUFU.EX2 R248, R4 ;  /* 0x0000000400f87308 */ /* 0x0003e20000000800 */
[C---:B------:R-:W-:Y:S02]  /*165b0*/  FMUL.FTZ R85, R133.reuse, R85 ;  /* 0x0000005585557220 */ /* 0x040fe40000410000 */
[C---:B------:R-:W-:Y:S02]  /*165c0*/  FMUL.FTZ R96, R133.reuse, R96 ;  /* 0x0000006085607220 */ /* 0x040fe40000410000 */
[C---:B------:R-:W-:Y:S02]  /*165d0*/  FMUL.FTZ R97, R133.reuse, R97 ;  /* 0x0000006185617220 */ /* 0x040fe40000410000 */
[C---:B------:R-:W-:Y:S02]  /*165e0*/  FMUL.FTZ R100, R133.reuse, R100 ;  /* 0x0000006485647220 */ /* 0x040fe40000410000 */
[----:B------:R-:W-:Y:S02]  /*165f0*/  FMUL.FTZ R101, R133, R101 ;  /* 0x0000006585657220 */ /* 0x000fe40000410000 */
[----:B--2---:R-:W-:Y:S02]  /*16600*/  FADD.FTZ R2, -R134, R137 ;  /* 0x0000008986027221 */ /* 0x004fe40000010100 */
[----:B----4-:R-:W-:Y:S02]  /*16610*/  FMUL.FTZ R18, R132, R154 ;  /* 0x0000009a84127220 */ /* 0x010fe40000410000 */
[----:B------:R-:W-:Y:S02]  /*16620*/  FMUL.FTZ R2, R2, c[0x0][0x2d0] ;  /* 0x0000b40002027a20 */ /* 0x000fe40000410000 */
[C---:B------:R-:W-:Y:S02]  /*16630*/  FMUL.FTZ R19, R132.reuse, R155 ;  /* 0x0000009b84137220 */ /* 0x040fe40000410000 */
[----:B------:R2:W4:Y:S01]  /*16640*/  MUFU.EX2 R3, R2 ;  /* 0x0000000200037308 */ /* 0x0005220000000800 */
[C---:B------:R-:W-:Y:S02]  /*16650*/  FMUL.FTZ R70, R132.reuse, R70 ;  /* 0x0000004684467220 */ /* 0x040fe40000410000 */
[C---:B------:R-:W-:Y:S02]  /*16660*/  FMUL.FTZ R71, R132.reuse, R71 ;  /* 0x0000004784477220 */ /* 0x040fe40000410000 */
[--C-:B-1----:R-:W-:Y:S02]  /*16670*/  FFMA.FTZ R4, R217, c[0x0][0x2d0], -R207.reuse ;  /* 0x0000b400d9047a23 */ /* 0x102fe400000108cf */
        /* <DEDUP_REMOVED lines=9> */
[----:B------:R-:W-:Y:S01]  /*16710*/  FMUL.FTZ R112, R133, R112 ;  /* 0x0000007085707220 */ /* 0x000fe20000410000 */
[----:B--2---:R-:W2:Y:S01]  /*16720*/  SHFL.BFLY PT, R2, R0, 0x2, 0x1f ;  /* 0x0c401f0000027f89 */ /* 0x004ea200000e0000 */
[C---:B----4-:R-:W-:Y:S01]  /*16730*/  FMUL.FTZ R24, R3.reuse, R160 ;  /* 0x000000a003187220 */ /* 0x050fe20000410000 */
[----:B------:R-:W-:Y:S01]  /*16740*/  MOV R160, R35 ;  /* 0x0000002300a07202 */ /* 0x000fe20000000f00 */
[C---:B------:R-:W-:Y:S01]  /*16750*/  FMUL.FTZ R25, R3.reuse, R161 ;  /* 0x000000a103197220 */ /* 0x040fe20000410000 */
[----:B------:R-:W-:Y:S01]  /*16760*/  MOV R161, R48 ;  /* 0x0000003000a17202 */ /* 0x000fe20000000f00 */
[C---:B---3--:R-:W-:Y:S01]  /*16770*/  FMUL.FTZ R29, R3.reuse, R165 ;  /* 0x000000a5031d7220 */ /* 0x048fe20000410000 */
[----:B------:R-:W-:Y:S01]  /*16780*/  MOV R165, R46 ;  /* 0x0000002e00a57202 */ /* 0x000fe20000000f00 */
[----:B------:R-:W-:Y:S01]  /*16790*/  FMUL.FTZ R35, R132, R171 ;  /* 0x000000ab84237220 */ /* 0x000fe20000410000 */
[----:B------:R-:W-:Y:S01]  /*167a0*/  MOV R171, R49 ;  /* 0x0000003100ab7202 */ /* 0x000fe20000000f00 */
[----:B------:R-:W-:Y:S01]  /*167b0*/  FMUL.FTZ R45, R3, R181 ;  /* 0x000000b5032d7220 */ /* 0x000fe20000410000 */
[----:B------:R-:W-:Y:S01]  /*167c0*/  MOV R181, R56 ;  /* 0x0000003800b57202 */ /* 0x000fe20000000f00 */
[----:B-1----:R-:W-:Y:S02]  /*167d0*/  FFMA.FTZ R4, R216, c[0x0][0x2d0], -R207 ;  /* 0x0000b400d8047a23 */ /* 0x002fe400000108cf */
[C---:B------:R-:W-:Y:S02]  /*167e0*/  FMUL.FTZ R49, R133.reuse, R185 ;  /* 0x000000b985317220 */ /* 0x040fe40000410000 */
[----:B------:R1:W-:Y:S01]  /*167f0*/  MUFU.EX2 R246, R4 ;  /* 0x0000000400f67308 */ /* 0x0003e20000000800 */
[----:B------:R-:W-:Y:S02]  /*16800*/  FMUL.FTZ R48, R133, R184 ;  /* 0x000000b885307220 */ /* 0x000fe40000410000 */
[C---:B------:R-:W-:Y:S02]  /*16810*/  FMUL.FTZ R56, R3.reuse, R192 ;  /* 0x000000c003387220 */ /* 0x040fe40000410000 */
[C---:B------:R-:W-:Y:S02]  /*16820*/  FMUL.FTZ R72, R3.reuse, R72 ;  /* 0x0000004803487220 */ /* 0x040fe40000410000 */
[C---:B------:R-:W-:Y:S01]  /*16830*/  FMUL.FTZ R73, R3.reuse, R73 ;  /* 0x0000004903497220 */ /* 0x040fe20000410000 */
[----:B--2---:R-:W-:Y:S01]  /*16840*/  FMNMX.FTZ R0, R0, R2, !PT ;  /* 0x0000000200007209 */ /* 0x004fe20007810000 */
[C---:B------:R-:W-:Y:S02]  /*16850*/  FMUL.FTZ R76, R3.reuse, R76 ;  /* 0x0000004c034c7220 */ /* 0x040fe40000410000 */
[C---:B------:R-:W-:Y:S02]  /*16860*/  FMUL.FTZ R77, R3.reuse, R77 ;  /* 0x0000004d034d7220 */ /* 0x040fe40000410000 */
[----:B------:R-:W2:Y:S01]  /*16870*/  SHFL.BFLY PT, R2, R0, 0x1, 0x1f ;  /* 0x0c201f0000027f89 */ /* 0x000ea200000e0000 */
[C---:B------:R-:W-:Y:S02]  /*16880*/  FMUL.FTZ R88, R3.reuse, R88 ;  /* 0x0000005803587220 */ /* 0x040fe40000410000 */
[C---:B------:R-:W-:Y:S02]  /*16890*/  FMUL.FTZ R89, R3.reuse, R89 ;  /* 0x0000005903597220 */ /* 0x040fe40000410000 */
[C---:B------:R-:W-:Y:S02]  /*168a0*/  FMUL.FTZ R92, R3.reuse, R92 ;  /* 0x0000005c035c7220 */ /* 0x040fe40000410000 */
[C---:B------:R-:W-:Y:S02]  /*168b0*/  FMUL.FTZ R93, R3.reuse, R93 ;  /* 0x0000005d035d7220 */ /* 0x040fe40000410000 */
[C---:B------:R-:W-:Y:S01]  /*168c0*/  FMUL.FTZ R104, R3.reuse, R104 ;  /* 0x0000006803687220 */ /* 0x040fe20000410000 */
[----:B-1----:R-:W-:Y:S01]  /*168d0*/  @P0 SHF.R.S32.HI R4, RZ, 0x1f, R129 ;  /* 0x0000001fff040819 */ /* 0x002fe20000011481 */
[C---:B------:R-:W-:Y:S02]  /*168e0*/  FMUL.FTZ R105, R3.reuse, R105 ;  /* 0x0000006903697220 */ /* 0x040fe40000410000 */
[----:B------:R-:W-:Y:S02]  /*168f0*/  FMUL.FTZ R108, R3, R108 ;  /* 0x0000006c036c7220 */ /* 0x000fe40000410000 */
[----:B------:R-:W-:Y:S02]  /*16900*/  @P0 IMAD R7, R4, c[0x0][0x1e0], RZ ;  /* 0x0000780004070a24 */ /* 0x000fe400078e02ff */
[C---:B------:R-:W-:Y:S04]  /*16910*/  @P0 IMAD.WIDE.U32 R4, R129.reuse, c[0x0][0x1e0], RZ ;  /* 0x0000780081040a25 */ /* 0x040fe800078e00ff */
[----:B------:R-:W-:Y:S01]  /*16920*/  @P0 IMAD R7, R129, c[0x0][0x1e4], R7 ;  /* 0x0000790081070a24 */ /* 0x000fe200078e0207 */
[----:B------:R-:W-:Y:S01]  /*16930*/  @P0 SHF.L.U32 R6, R4, 0x6, RZ ;  /* 0x0000000604060819 */ /* 0x000fe200000006ff */
[----:B------:R-:W3:Y:S01]  /*16940*/  LDL.LU R129, [R1+0x94] ;  /* 0x0000940001817983 */ /* 0x000ee20000300800 */
[----:B--2---:R-:W-:Y:S01]  /*16950*/  FMNMX.FTZ R2, R0, R2, !PT ;  /* 0x0000000200027209 */ /* 0x004fe20007810000 */
[----:B------:R-:W-:Y:S01]  /*16960*/  FMUL.FTZ R109, R3, R109 ;  /* 0x0000006d036d7220 */ /* 0x000fe20000410000 */
[----:B------:R-:W-:Y:S01]  /*16970*/  @P0 IADD3 R5, R5, R7, RZ ;  /* 0x0000000705050210 */ /* 0x000fe20007ffe0ff */
[----:B------:R-:W2:Y:S01]  /*16980*/  LDL R16, [R1+0x50] ;  /* 0x0000500001107983 */ /* 0x000ea20000100800 */
[----:B------:R-:W-:Y:S01]  /*16990*/  @P0 IADD3 R7, P1, R6, R28, RZ ;  /* 0x0000001c06070210 */ /* 0x000fe20007f3e0ff */
[----:B------:R-:W-:Y:S01]  /*169a0*/  FMUL.FTZ R137, R2, c[0x0][0x2d0] ;  /* 0x0000b40002897a20 */ /* 0x000fe20000410000 */
[----:B------:R-:W-:Y:S01]  /*169b0*/  @P0 SHF.L.U64.HI R5, R4, 0x6, R5 ;  /* 0x0000000604050819 */ /* 0x000fe20000010205 */
[----:B------:R-:W-:Y:S01]  /*169c0*/  FADD.FTZ R0, -R2, R138 ;  /* 0x0000008a02007221 */ /* 0x000fe20000010100 */
[----:B------:R-:W-:Y:S01]  /*169d0*/  @P0 IADD3 R4, P2, R6, R11, RZ ;  /* 0x0000000b06040210 */ /* 0x000fe20007f5e0ff */
[----:B------:R-:W-:Y:S01]  /*169e0*/  FMUL.FTZ R28, R3, R164 ;  /* 0x000000a4031c7220 */ /* 0x000fe20000410000 */
[----:B------:R-:W-:Y:S01]  /*169f0*/  @P0 LEA R6, P5, R7, c[0x0][0x1c8], 0x1 ;  /* 0x0000720007060a11 */ /* 0x000fe200078a08ff */
[----:B------:R-:W-:Y:S01]  /*16a00*/  FMUL.FTZ R0, R0, c[0x0][0x2d0] ;  /* 0x0000b40000007a20 */ /* 0x000fe20000410000 */
[----:B------:R-:W-:Y:S01]  /*16a10*/  @P0 IADD3.X R9, R5, R9, RZ, P1, !PT ;  /* 0x0000000905090210 */ /* 0x000fe20000ffe4ff */
[----:B------:R-:W-:Y:S01]  /*16a20*/  FMUL.FTZ R113, R133, R113 ;  /* 0x0000007185717220 */ /* 0x000fe20000410000 */
[----:B------:R-:W-:Y:S01]  /*16a30*/  @P0 LEA R8, P1, R4, c[0x0][0x1c8], 0x1 ;  /* 0x0000720004080a11 */ /* 0x000fe200078208ff */
[----:B------:R-:W-:Y:S01]  /*16a40*/  FMUL.FTZ R114, R132, R114 ;  /* 0x0000007284727220 */ /* 0x000fe20000410000 */
[----:B------:R-:W-:Y:S01]  /*16a50*/  @P0 LEA.HI.X R7, R7, c[0x0][0x1cc], R9, 0x1, P5 ;  /* 0x0000730007070a11 */ /* 0x000fe200028f0c09 */
[----:B------:R-:W1:Y:S01]  /*16a60*/  MUFU.EX2 R0, R0 ;  /* 0x0000000000007308 */ /* 0x000e620000000800 */
[----:B------:R-:W-:Y:S01]  /*16a70*/  @P0 IADD3.X R5, R5, R10, RZ, P2, !PT ;  /* 0x0000000a05050210 */ /* 0x000fe200017fe4ff */
[----:B------:R-:W-:Y:S01]  /*16a80*/  FFMA.FTZ R10, R221, c[0x0][0x2d0], -R205 ;  /* 0x0000b400dd0a7a23 */ /* 0x000fe200000108cd */
[----:B------:R-:W-:Y:S01]  /*16a90*/  @P0 SHF.L.U32 R11, R27, 0x5, RZ ;  /* 0x000000051b0b0819 */ /* 0x000fe200000006ff */
[----:B------:R4:W-:Y:S01]  /*16aa0*/  @P0 LDGSTS.E.BYPASS.LTC128B.128 [R252+0x4100], [R6.64], !P4 ;  /* 0x0410000006fc0fae */ /* 0x0009e2000e101d44 */
[----:B------:R-:W-:Y:S01]  /*16ab0*/  @P0 LEA.HI.X R9, R4, c[0x0][0x1cc], R5, 0x1, P1 ;  /* 0x0000730004090a11 */ /* 0x000fe200008f0c05 */
[--C-:B------:R-:W-:Y:S01]  /*16ac0*/  FFMA.FTZ R5, R220, c[0x0][0x2d0], -R205.reuse ;  /* 0x0000b400dc057a23 */ /* 0x100fe200000108cd */
[----:B------:R-:W-:Y:S01]  /*16ad0*/  @P0 IADD3 R4, P1, R6, R11, RZ ;  /* 0x0000000b06040210 */ /* 0x000fe20007f3e0ff */
[----:B------:R-:W-:Y:S01]  /*16ae0*/  FMUL.FTZ R115, R132, R115 ;  /* 0x0000007384737220 */ /* 0x000fe20000410000 */
[----:B------:R-:W-:Y:S01]  /*16af0*/  MOV R138, R22 ;  /* 0x00000016008a7202 */ /* 0x000fe20000000f00 */
[----:B------:R4:W-:Y:S01]  /*16b00*/  MUFU.EX2 R215, R5 ;  /* 0x0000000500d77308 */ /* 0x0009e20000000800 */
[----:B------:R-:W-:Y:S01]  /*16b10*/  MOV R221, R21 ;  /* 0x0000001500dd7202 */ /* 0x000fe20000000f00 */
[----:B------:R4:W-:Y:S01]  /*16b20*/  @P0 LDGSTS.E.BYPASS.LTC128B.128 [R252+0x6100], [R8.64], !P3 ;  /* 0x0610000008fc0fae */ /* 0x0009e2000d901d44 */
[----:B------:R-:W-:Y:S01]  /*16b30*/  MOV R220, R14 ;  /* 0x0000000e00dc7202 */ /* 0x000fe20000000f00 */
[--C-:B------:R-:W-:Y:S01]  /*16b40*/  FFMA.FTZ R14, R218, c[0x0][0x2d0], -R205.reuse ;  /* 0x0000b400da0e7a23 */ /* 0x100fe200000108cd */
[----:B------:R-:W-:Y:S01]  /*16b50*/  MOV R218, R51 ;  /* 0x0000003300da7202 */ /* 0x000fe20000000f00 */
[----:B------:R-:W-:Y:S01]  /*16b60*/  FMUL.FTZ R51, R132, R187 ;  /* 0x000000bb84337220 */ /* 0x000fe20000410000 */
[----:B------:R-:W-:Y:S01]  /*16b70*/  MOV R169, R220 ;  /* 0x000000dc00a97202 */ /* 0x000fe20000000f00 */
[----:B------:R-:W-:Y:S01]  /*16b80*/  FMUL.FTZ R116, R133, R116 ;  /* 0x0000007485747220 */ /* 0x000fe20000410000 */
[----:B------:R-:W-:Y:S01]  /*16b90*/  MOV R220, R44 ;  /* 0x0000002c00dc7202 */ /* 0x000fe20000000f00 */
[----:B------:R4:W-:Y:S01]  /*16ba0*/  MUFU.EX2 R212, R10 ;  /* 0x0000000a00d47308 */ /* 0x0009e20000000800 */
[C---:B------:R-:W-:Y:S01]  /*16bb0*/  FMUL.FTZ R44, R3.reuse, R180 ;  /* 0x000000b4032c7220 */ /* 0x040fe20000410000 */
[----:B------:R-:W-:Y:S01]  /*16bc0*/  MOV R164, R60 ;  /* 0x0000003c00a47202 */ /* 0x000fe20000000f00 */
[C---:B------:R-:W-:Y:S01]  /*16bd0*/  FMUL.FTZ R60, R3.reuse, R196 ;  /* 0x000000c4033c7220 */ /* 0x040fe20000410000 */
[----:B------:R-:W-:Y:S01]  /*16be0*/  MOV R180, R58 ;  /* 0x0000003a00b47202 */ /* 0x000fe20000000f00 */
[C---:B-1----:R-:W-:Y:S01]  /*16bf0*/  FMUL.FTZ R26, R0.reuse, R162 ;  /* 0x000000a2001a7220 */ /* 0x042fe20000410000 */
[----:B------:R-:W-:Y:S01]  /*16c00*/  MOV R162, R67 ;  /* 0x0000004300a27202 */ /* 0x000fe20000000f00 */
[C---:B------:R-:W-:Y:S01]  /*16c10*/  FMUL.FTZ R27, R0.reuse, R163 ;  /* 0x000000a3001b7220 */ /* 0x040fe20000410000 */
[----:B------:R-:W-:Y:S01]  /*16c20*/  MOV R163, R61 ;  /* 0x0000003d00a37202 */ /* 0x000fe20000000f00 */
[----:B------:R-:W-:Y:S01]  /*16c30*/  FMUL.FTZ R30, R0, R166 ;  /* 0x000000a6001e7220 */ /* 0x000fe20000410000 */
[----:B------:R1:W-:Y:S01]  /*16c40*/  MUFU.EX2 R216, R14 ;  /* 0x0000000e00d87308 */ /* 0x0003e20000000800 */
[----:B----4-:R-:W-:Y:S01]  /*16c50*/  @P0 IADD3 R6, P6, R4, R11, RZ ;  /* 0x0000000b04060210 */ /* 0x010fe20007fde0ff */
[----:B------:R-:W-:Y:S01]  /*16c60*/  FMUL.FTZ R31, R0, R167 ;  /* 0x000000a7001f7220 */ /* 0x000fe20000410000 */
[----:B------:R-:W-:Y:S01]  /*16c70*/  MOV R167, R57 ;  /* 0x0000003900a77202 */ /* 0x000fe20000000f00 */
[----:B------:R-:W-:Y:S01]  /*16c80*/  FMUL.FTZ R57, R3, R193 ;  /* 0x000000c103397220 */ /* 0x000fe20000410000 */
[----:B------:R-:W-:Y:S01]  /*16c90*/  @P0 IADD3.X R5, R7, R13, RZ, P1, !PT ;  /* 0x0000000d07050210 */ /* 0x000fe20000ffe4ff */
[----:B------:R-:W-:Y:S01]  /*16ca0*/  FFMA.FTZ R7, R12, c[0x0][0x2d0], -R205 ;  /* 0x0000b4000c077a23 */ /* 0x000fe200000108cd */
[----:B------:R-:W-:Y:S01]  /*16cb0*/  MOV R166, R64 ;  /* 0x0000004000a67202 */ /* 0x000fe20000000f00 */
[----:B------:R-:W-:Y:S01]  /*16cc0*/  FMUL.FTZ R46, R0, R182 ;  /* 0x000000b6002e7220 */ /* 0x000fe20000410000 */
[----:B------:R-:W-:Y:S01]  /*16cd0*/  @P0 IADD3 R9, P1, R17, 0x80, RZ ;  /* 0x0000008011090810 */ /* 0x000fe20007f3e0ff */
[----:B------:R4:W2:Y:S01]  /*16ce0*/  MUFU.EX2 R217, R7 ;  /* 0x0000000700d97308 */ /* 0x0008a20000000800 */
[----:B------:R2:W-:Y:S01]  /*16cf0*/  @P0 LDGSTS.E.BYPASS.LTC128B.128 [R252+0x4900], [R4.64], !P4 ;  /* 0x0490000004fc0fae */ /* 0x0005e2000e101d44 */
[----:B------:R-:W-:Y:S01]  /*16d00*/  @P0 IADD3 R8, P2, R6, R11, RZ ;  /* 0x0000000b06080210 */ /* 0x000fe20007f5e0ff */
[----:B------:R-:W-:Y:S01]  /*16d10*/  FMUL.FTZ R17, R133, R153 ;  /* 0x0000009985117220 */ /* 0x000fe20000410000 */
[----:B------:R-:W-:Y:S01]  /*16d20*/  @P0 IADD3 R10, P5, R4, R9, RZ ;  /* 0x00000009040a0210 */ /* 0x000fe20007fbe0ff */
[----:B------:R-:W-:Y:S01]  /*16d30*/  FMUL.FTZ R61, R3, R197 ;  /* 0x000000c5033d7220 */ /* 0x000fe20000410000 */
[----:B------:R-:W-:Y:S01]  /*16d40*/  MOV R182, R50 ;  /* 0x0000003200b67202 */ /* 0x000fe20000000f00 */
[----:B------:R-:W-:Y:S02]  /*16d50*/  FMUL.FTZ R50, R132, R186 ;  /* 0x000000ba84327220 */ /* 0x000fe40000410000 */
[----:B------:R2:W-:Y:S01]  /*16d60*/  @P0 LDGSTS.E.BYPASS.LTC128B.128 [R252+0x6900], [R4.64+0x80], !P3 ;  /* 0x0690008004fc0fae */ /* 0x0005e2000d901d44 */
[C---:B------:R-:W-:Y:S02]  /*16d70*/  FMUL.FTZ R58, R0.reuse, R194 ;  /* 0x000000c2003a7220 */ /* 0x040fe40000410000 */
[----:B------:R-:W-:Y:S02]  /*16d80*/  FMUL.FTZ R64, R133, R200 ;  /* 0x000000c885407220 */ /* 0x000fe40000410000 */
[----:B-1----:R-:W-:Y:S02]  /*16d90*/  FMUL.FTZ R14, R0, R150 ;  /* 0x00000096000e7220 */ /* 0x002fe40000410000 */
[----:B------:R-:W-:Y:S02]  /*16da0*/  FMUL.FTZ R67, R132, R203 ;  /* 0x000000cb84437220 */ /* 0x000fe40000410000 */
[C---:B------:R-:W-:Y:S02]  /*16db0*/  FMUL.FTZ R74, R0.reuse, R74 ;  /* 0x0000004a004a7220 */ /* 0x040fe40000410000 */
[C---:B------:R-:W-:Y:S02]  /*16dc0*/  FMUL.FTZ R75, R0.reuse, R75 ;  /* 0x0000004b004b7220 */ /* 0x040fe40000410000 */
[C---:B------:R-:W-:Y:S01]  /*16dd0*/  FMUL.FTZ R78, R0.reuse, R78 ;  /* 0x0000004e004e7220 */ /* 0x040fe20000410000 */
[----:B----4-:R-:W-:Y:S01]  /*16de0*/  @P0 IADD3.X R7, R5, R13, RZ, P6, !PT ;  /* 0x0000000d05070210 */ /* 0x010fe200037fe4ff */
[C---:B------:R-:W-:Y:S02]  /*16df0*/  FMUL.FTZ R79, R0.reuse, R79 ;  /* 0x0000004f004f7220 */ /* 0x040fe40000410000 */
[C---:B------:R-:W-:Y:S02]  /*16e00*/  FMUL.FTZ R90, R0.reuse, R90 ;  /* 0x0000005a005a7220 */ /* 0x040fe40000410000 */
[----:B------:R1:W-:Y:S01]  /*16e10*/  @P0 LDGSTS.E.BYPASS.LTC128B.128 [R252+0x5100], [R6.64], !P4 ;  /* 0x0510000006fc0fae */ /* 0x0003e2000e101d44 */
[C---:B------:R-:W-:Y:S02]  /*16e20*/  FMUL.FTZ R91, R0.reuse, R91 ;  /* 0x0000005b005b7220 */ /* 0x040fe40000410000 */
[C---:B------:R-:W-:Y:S02]  /*16e30*/  FMUL.FTZ R94, R0.reuse, R94 ;  /* 0x0000005e005e7220 */ /* 0x040fe40000410000 */
[C---:B------:R-:W-:Y:S02]  /*16e40*/  FMUL.FTZ R95, R0.reuse, R95 ;  /* 0x0000005f005f7220 */ /* 0x040fe40000410000 */
[C---:B------:R-:W-:Y:S02]  /*16e50*/  FMUL.FTZ R106, R0.reuse, R106 ;  /* 0x0000006a006a7220 */ /* 0x040fe40000410000 */
[C---:B------:R-:W-:Y:S02]  /*16e60*/  FMUL.FTZ R107, R0.reuse, R107 ;  /* 0x0000006b006b7220 */ /* 0x040fe40000410000 */
[C---:B------:R-:W-:Y:S02]  /*16e70*/  FMUL.FTZ R110, R0.reuse, R110 ;  /* 0x0000006e006e7220 */ /* 0x040fe40000410000 */
[----:B------:R-:W-:Y:S02]  /*16e80*/  FMUL.FTZ R111, R0, R111 ;  /* 0x0000006f006f7220 */ /* 0x000fe40000410000 */
[----:B------:R-:W-:Y:S02]  /*16e90*/  FMUL.FTZ R117, R133, R117 ;  /* 0x0000007585757220 */ /* 0x000fe40000410000 */
[C---:B------:R-:W-:Y:S02]  /*16ea0*/  FMUL.FTZ R118, R132.reuse, R118 ;  /* 0x0000007684767220 */ /* 0x040fe40000410000 */
[----:B------:R-:W-:Y:S02]  /*16eb0*/  FMUL.FTZ R119, R132, R119 ;  /* 0x0000007784777220 */ /* 0x000fe40000410000 */
        /* <DEDUP_REMOVED lines=8> */
[----:B------:R-:W-:Y:S02]  /*16f40*/  FMUL.FTZ R128, R133, R128 ;  /* 0x0000008085807220 */ /* 0x000fe40000410000 */
[--C-:B------:R-:W-:Y:S06]  /*16f50*/  FFMA.FTZ R139, R139, c[0x0][0x2d0], -R137.reuse ;  /* 0x0000b4008b8b7a23 */ /* 0x100fec0000010889 */
[----:B------:R-:W-:Y:S01]  /*16f60*/  MUFU.EX2 R139, R139 ;  /* 0x0000008b008b7308 */ /* 0x000fe20000000800 */
[C---:B---3--:R-:W-:Y:S01]  /*16f70*/  FMUL.FTZ R129, R133.reuse, R129 ;  /* 0x0000008185817220 */ /* 0x048fe20000410000 */
[----:B--2---:R-:W-:Y:S01]  /*16f80*/  @P0 IADD3.X R12, RZ, R16, RZ, P1, !PT ;  /* 0x00000010ff0c0210 */ /* 0x004fe20000ffe4ff */
[----:B------:R-:W-:Y:S01]  /*16f90*/  FMUL.FTZ R16, R133, R152 ;  /* 0x0000009885107220 */ /* 0x000fe20000410000 */
[----:B------:R-:W-:Y:S01]  /*16fa0*/  @P0 IADD3 R4, P1, R6, R9, RZ ;  /* 0x0000000906040210 */ /* 0x000fe20007f3e0ff */
[--C-:B-1----:R-:W-:Y:S01]  /*16fb0*/  FFMA.FTZ R6, R222, c[0x0][0x2d0], -R137.reuse ;  /* 0x0000b400de067a23 */ /* 0x102fe20000010889 */
[-C--:B------:R-:W-:Y:S02]  /*16fc0*/  @P0 IADD3.X R11, R5, R12.reuse, RZ, P5, !PT ;  /* 0x0000000c050b0210 */ /* 0x080fe40002ffe4ff */
[C---:B------:R-:W-:Y:S02]  /*16fd0*/  @P0 IADD3.X R9, R7.reuse, R13, RZ, P2, !PT ;  /* 0x0000000d07090210 */ /* 0x040fe400017fe4ff */
[----:B------:R1:W-:Y:S01]  /*16fe0*/  MUFU.EX2 R208, R6 ;  /* 0x0000000600d07308 */ /* 0x0003e20000000800 */
[----:B------:R-:W-:Y:S01]  /*16ff0*/  @P0 IADD3.X R5, R7, R12, RZ, P1, !PT ;  /* 0x0000000c07050210 */ /* 0x000fe20000ffe4ff */
[----:B------:R2:W-:Y:S01]  /*17000*/  @P0 LDGSTS.E.BYPASS.LTC128B.128 [R252+0x7100], [R10.64], !P3 ;  /* 0x071000000afc0fae */ /* 0x0005e2000d901d44 */
[----:B------:R-:W-:Y:S01]  /*17010*/  FMUL.FTZ R7, R132, R147 ;  /* 0x0000009384077220 */ /* 0x000fe20000410000 */
[----:B------:R-:W-:Y:S01]  /*17020*/  F2FP.BF16.PACK_AB R147, R232, R241 ;  /* 0x000000f1e893723e */ /* 0x000fe200000010ff */
[C---:B------:R-:W-:Y:S01]  /*17030*/  FMUL.FTZ R12, R3.reuse, R148 ;  /* 0x00000094030c7220 */ /* 0x040fe20000410000 */
[----:B------:R-:W-:Y:S01]  /*17040*/  MOV R222, R40 ;  /* 0x0000002800de7202 */ /* 0x000fe20000000f00 */
[C---:B------:R-:W-:Y:S02]  /*17050*/  FMUL.FTZ R13, R3.reuse, R149 ;  /* 0x00000095030d7220 */ /* 0x040fe40000410000 */
[C---:B------:R-:W-:Y:S01]  /*17060*/  FMUL.FTZ R40, R3.reuse, R176 ;  /* 0x000000b003287220 */ /* 0x040fe20000410000 */
[----:B------:R3:W-:Y:S08]  /*17070*/  @P0 LDGSTS.E.BYPASS.LTC128B.128 [R252+0x5900], [R8.64], !P4 ;  /* 0x0590000008fc0fae */ /* 0x0007f0000e101d44 */
[----:B------:R4:W-:Y:S01]  /*17080*/  @P0 LDGSTS.E.BYPASS.LTC128B.128 [R252+0x7900], [R4.64], !P3 ;  /* 0x0790000004fc0fae */ /* 0x0009e2000d901d44 */
[----:B-1----:R-:W-:Y:S01]  /*17090*/  FMUL.FTZ R6, R132, R146 ;  /* 0x0000009284067220 */ /* 0x002fe20000410000 */
[----:B------:R-:W-:Y:S06]  /*170a0*/  F2FP.BF16.PACK_AB R146, R248, R247 ;  /* 0x000000f7f892723e */ /* 0x000fec00000010ff */
[----:B------:R-:W1:Y:S01]  /*170b0*/  LDSM.16.MT88.4 R20, [R233+0x100] ;  /* 0x00010000e914783b */ /* 0x000e620000004200 */
[----:B--2---:R-:W-:Y:S01]  /*170c0*/  FMUL.FTZ R10, R0, R142 ;  /* 0x0000008e000a7220 */ /* 0x004fe20000410000 */
[----:B------:R-:W-:Y:S01]  /*170d0*/  F2FP.BF16.PACK_AB R142, R216, R217 ;  /* 0x000000d9d88e723e */ /* 0x000fe200000010ff */
[----:B------:R-:W-:Y:S05]  /*170e0*/  FMUL.FTZ R11, R0, R143 ;  /* 0x0000008f000b7220 */ /* 0x000fea0000410000 */
[----:B------:R-:W2:Y:S01]  /*170f0*/  LDSM.16.MT88.4 R36, [R234+0x100] ;  /* 0x00010000ea24783b */ /* 0x000ea20000004200 */
[----:B---3--:R-:W-:Y:S01]  /*17100*/  FMUL.FTZ R8, R3, R140 ;  /* 0x0000008c03087220 */ /* 0x008fe20000410000 */
[----:B------:R-:W-:Y:S01]  /*17110*/  F2FP.BF16.PACK_AB R140, R215, R212 ;  /* 0x000000d4d78c723e */ /* 0x000fe200000010ff */
[----:B------:R-:W-:Y:S05]  /*17120*/  FMUL.FTZ R9, R3, R141 ;  /* 0x0000008d03097220 */ /* 0x000fea0000410000 */
[----:B------:R-:W3:Y:S01]  /*17130*/  LDSM.16.MT88.4 R52, [R236+0x100] ;  /* 0x00010000ec34783b */ /* 0x000ee20000004200 */
[--C-:B----4-:R-:W-:Y:S01]  /*17140*/  FFMA.FTZ R4, R223, c[0x0][0x2d0], -R137.reuse ;  /* 0x0000b400df047a23 */ /* 0x110fe20000010889 */
[----:B------:R-:W-:Y:S01]  /*17150*/  MOV R223, R221 ;  /* 0x000000dd00df7202 */ /* 0x000fe20000000f00 */
[----:B------:R-:W-:Y:S01]  /*17160*/  FMUL.FTZ R5, R133, R145 ;  /* 0x0000009185057220 */ /* 0x000fe20000410000 */
[----:B------:R-:W-:Y:S01]  /*17170*/  F2FP.BF16.PACK_AB R145, R246, R213 ;  /* 0x000000d5f691723e */ /* 0x000fe200000010ff */
[----:B------:R4:W1:Y:S03]  /*17180*/  MUFU.EX2 R209, R4 ;  /* 0x0000000400d17308 */ /* 0x0008660000000800 */
[----:B------:R-:W-:Y:S01]  /*17190*/  LDSM.16.MT88.4 R152, [R233+0x2100] ;  /* 0x00210000e998783b */ /* 0x000fe20000004200 */
[----:B------:R-:W-:Y:S01]  /*171a0*/  MOV R221, R63 ;  /* 0x0000003f00dd7202 */ /* 0x000fe20000000f00 */
[C---:B------:R-:W-:Y:S06]  /*171b0*/  FMUL.FTZ R63, R0.reuse, R199 ;  /* 0x000000c7003f7220 */ /* 0x040fec0000410000 */
[----:B------:R-:W0:Y:S01]  /*171c0*/  LDGDEPBAR ;  /* 0x00000000000079af */ /* 0x000e220000000000 */
[--C-:B----4-:R-:W-:Y:S01]  /*171d0*/  FFMA.FTZ R4, R219, c[0x0][0x2d0], -R137.reuse ;  /* 0x0000b400db047a23 */ /* 0x110fe20000010889 */
[----:B-1----:R-:W-:Y:S02]  /*171e0*/  F2FP.BF16.PACK_AB R141, R209, R208 ;  /* 0x000000d0d18d723e */ /* 0x002fe400000010ff */
[----:B------:R-:W-:Y:S01]  /*171f0*/  MOV R219, R42 ;  /* 0x0000002a00db7202 */ /* 0x000fe20000000f00 */
[----:B------:R1:W-:Y:S01]  /*17200*/  MUFU.EX2 R210, R4 ;  /* 0x0000000400d27308 */ /* 0x0003e20000000800 */
[C---:B------:R-:W-:Y:S02]  /*17210*/  FMUL.FTZ R42, R0.reuse, R178 ;  /* 0x000000b2002a7220 */ /* 0x040fe40000410000 */
[----:B-1----:R-:W-:Y:S02]  /*17220*/  FFMA.FTZ R4, R15, c[0x0][0x2d0], -R137 ;  /* 0x0000b4000f047a23 */ /* 0x002fe40000010889 */
[----:B------:R-:W-:Y:S05]  /*17230*/  FMUL.FTZ R15, R0, R151 ;  /* 0x00000097000f7220 */ /* 0x000fea0000410000 */
[----:B------:R1:W4:Y:S01]  /*17240*/  MUFU.EX2 R211, R4 ;  /* 0x0000000400d37308 */ /* 0x0003220000000800 */
[----:B------:R-:W2:Y:S01]  /*17250*/  LDSM.16.MT88.4 R148, [R235+0x100] ;  /* 0x00010000eb94783b */ /* 0x000ea20000004200 */
[----:B-1----:R-:W-:Y:S01]  /*17260*/  FMUL.FTZ R4, R133, R144 ;  /* 0x0000009085047220 */ /* 0x002fe20000410000 */
[----:B------:R-:W-:Y:S02]  /*17270*/  F2FP.BF16.PACK_AB R144, R245, R214 ;  /* 0x000000d6f590723e */ /* 0x000fe400000010ff */
[----:B----4-:R-:W-:Y:S05]  /*17280*/  F2FP.BF16.PACK_AB R143, R211, R210 ;  /* 0x000000d2d38f723e */ /* 0x010fea00000010ff */
[-C--:B------:R-:W-:Y:S08]  /*17290*/  HMMA.16816.F32.BF16 R4, R144, R20.reuse, R4 ;  /* 0x000000149004723c */ /* 0x080ff00000041804 */
[C---:B------:R-:W-:Y:S07]  /*172a0*/  HMMA.16816.F32.BF16 R8, R140.reuse, R20, R8 ;  /* 0x000000148c08723c */ /* 0x040fee0000041808 */
[C---:B------:R-:W-:Y:S01]  /*172b0*/  FMUL.FTZ R20, R133.reuse, R156 ;  /* 0x0000009c85147220 */ /* 0x040fe20000410000 */
[-C--:B------:R-:W-:Y:S04]  /*172c0*/  HMMA.16816.F32.BF16 R12, R140, R22.reuse, R12 ;  /* 0x000000168c0c723c */ /* 0x080fe8000004180c */
[----:B------:R-:W-:Y:S01]  /*172d0*/  MOV R156, R138 ;  /* 0x0000008a009c7202 */ /* 0x000fe20000000f00 */
[----:B------:R-:W-:Y:S01]  /*172e0*/  FMUL.FTZ R21, R133, R157 ;  /* 0x0000009d85157220 */ /* 0x000fe20000410000 */
[----:B------:R-:W-:Y:S01]  /*172f0*/  MOV R157, R62 ;  /* 0x0000003e009d7202 */ /* 0x000fe20000000f00 */
[--C-:B------:R-:W-:Y:S01]  /*17300*/  FFMA.FTZ R138, R226, c[0x0][0x2d0], -R206.reuse ;  /* 0x0000b400e28a7a23 */ /* 0x100fe200000108ce */
[C---:B------:R-:W-:Y:S03]  /*17310*/  HMMA.16816.F32.BF16 R16, R144.reuse, R22, R16 ;  /* 0x000000169010723c */ /* 0x040fe60000041810 */
[----:B------:R1:W-:Y:S01]  /*17320*/  MUFU.EX2 R176, R138 ;  /* 0x0000008a00b07308 */ /* 0x0003e20000000800 */
[----:B------:R-:W-:Y:S03]  /*17330*/  FMUL.FTZ R62, R0, R198 ;  /* 0x000000c6003e7220 */ /* 0x000fe60000410000 */
[C---:B------:R-:W-:Y:S01]  /*17340*/  FMUL.FTZ R22, R132.reuse, R158 ;  /* 0x0000009e84167220 */ /* 0x040fe20000410000 */
[----:B------:R-:W-:Y:S01]  /*17350*/  MOV R158, R59 ;  /* 0x0000003b009e7202 */ /* 0x000fe20000000f00 */
[C---:B------:R-:W-:Y:S03]  /*17360*/  FMUL.FTZ R23, R132.reuse, R159 ;  /* 0x0000009f84177220 */ /* 0x040fe60000410000 */
[----:B------:R-:W-:Y:S01]  /*17370*/  MOV R159, R34 ;  /* 0x00000022009f7202 */ /* 0x000fe20000000f00 */
[----:B------:R-:W-:Y:S01]  /*17380*/  FMUL.FTZ R34, R132, R170 ;  /* 0x000000aa84227220 */ /* 0x000fe20000410000 */
[----:B------:R-:W-:Y:S01]  /*17390*/  MOV R170, R41 ;  /* 0x0000002900aa7202 */ /* 0x000fe20000000f00 */
[----:B------:R-:W-:Y:S01]  /*173a0*/  FMUL.FTZ R41, R3, R177 ;  /* 0x000000b103297220 */ /* 0x000fe20000410000 */
[-C--:B--2---:R-:W-:Y:S03]  /*173b0*/  HMMA.16816.F32.BF16 R20, R144, R36.reuse, R20 ;  /* 0x000000249014723c */ /* 0x084fe60000041814 */
[C---:B------:R-:W-:Y:S01]  /*173c0*/  FMUL.FTZ R59, R0.reuse, R195 ;  /* 0x000000c3003b7220 */ /* 0x040fe20000410000 */
[----:B------:R-:W-:Y:S01]  /*173d0*/  MOV R177, R43 ;  /* 0x0000002b00b17202 */ /* 0x000fe20000000f00 */
[----:B------:R-:W-:Y:S03]  /*173e0*/  FMUL.FTZ R43, R0, R179 ;  /* 0x000000b3002b7220 */ /* 0x000fe60000410000 */
[C---:B------:R-:W-:Y:S04]  /*173f0*/  HMMA.16816.F32.BF16 R24, R140.reuse, R36, R24 ;  /* 0x000000248c18723c */ /* 0x040fe80000041818 */
[--C-:B-1----:R-:W-:Y:S03]  /*17400*/  FFMA.FTZ R138, R227, c[0x0][0x2d0], -R206.reuse ;  /* 0x0000b400e38a7a23 */ /* 0x102fe600000108ce */
[C---:B------:R-:W-:Y:S01]  /*17410*/  FMUL.FTZ R36, R133.reuse, R172 ;  /* 0x000000ac85247220 */ /* 0x040fe20000410000 */
[-C--:B------:R-:W-:Y:S04]  /*17420*/  HMMA.16816.F32.BF16 R28, R140, R38.reuse, R28 ;  /* 0x000000268c1c723c */ /* 0x080fe8000004181c */
[C---:B------:R-:W-:Y:S01]  /*17430*/  FMUL.FTZ R37, R133.reuse, R173 ;  /* 0x000000ad85257220 */ /* 0x040fe20000410000 */
[----:B------:R-:W-:Y:S01]  /*17440*/  MOV R172, R66 ;  /* 0x0000004200ac7202 */ /* 0x000fe20000000f00 */
[C---:B------:R-:W-:Y:S01]  /*17450*/  FMUL.FTZ R66, R132.reuse, R202 ;  /* 0x000000ca84427220 */ /* 0x040fe20000410000 */
[----:B------:R-:W-:Y:S01]  /*17460*/  MOV R173, R65 ;  /* 0x0000004100ad7202 */ /* 0x000fe20000000f00 */
[C---:B------:R-:W-:Y:S04]  /*17470*/  HMMA.16816.F32.BF16 R32, R144.reuse, R38, R32 ;  /* 0x000000269020723c */ /* 0x040fe80000041820 */
[C---:B------:R-:W-:Y:S03]  /*17480*/  FMUL.FTZ R65, R133.reuse, R201 ;  /* 0x000000c985417220 */ /* 0x040fe60000410000 */
[----:B------:R-:W-:Y:S01]  /*17490*/  FMUL.FTZ R39, R132, R175 ;  /* 0x000000af84277220 */ /* 0x000fe20000410000 */
[----:B------:R-:W-:Y:S01]  /*174a0*/  MOV R175, R47 ;  /* 0x0000002f00af7202 */ /* 0x000fe20000000f00 */
[----:B------:R-:W-:Y:S03]  /*174b0*/  FMUL.FTZ R47, R0, R183 ;  /* 0x000000b7002f7220 */ /* 0x000fe60000410000 */
[----:B------:R-:W-:Y:S01]  /*174c0*/  MOV R183, R250 ;  /* 0x000000fa00b77202 */ /* 0x000fe20000000f00 */
[----:B------:R-:W-:Y:S01]  /*174d0*/  FMUL.FTZ R38, R132, R174 ;  /* 0x000000ae84267220 */ /* 0x000fe20000410000 */
[----:B------:R1:W2:Y:S01]  /*174e0*/  MUFU.EX2 R250, R138 ;  /* 0x0000008a00fa7308 */ /* 0x0002a20000000800 */
[----:B------:R-:W-:Y:S05]  /*174f0*/  MOV R174, R251 ;  /* 0x000000fb00ae7202 */ /* 0x000fea0000000f00 */
[-C--:B---3--:R-:W-:Y:S08]  /*17500*/  HMMA.16816.F32.BF16 R36, R144, R52.reuse, R36 ;  /* 0x000000349024723c */ /* 0x088ff00000041824 */
[C---:B------:R-:W-:Y:S07]  /*17510*/  HMMA.16816.F32.BF16 R40, R140.reuse, R52, R40 ;  /* 0x000000348c28723c */ /* 0x040fee0000041828 */
[C---:B------:R-:W-:Y:S01]  /*17520*/  FMUL.FTZ R52, R133.reuse, R188 ;  /* 0x000000bc85347220 */ /* 0x040fe20000410000 */
[-C--:B------:R-:W-:Y:S04]  /*17530*/  HMMA.16816.F32.BF16 R44, R140, R54.reuse, R44 ;  /* 0x000000368c2c723c */ /* 0x080fe8000004182c */
[--C-:B-1----:R-:W-:Y:S02]  /*17540*/  FFMA.FTZ R138, R224, c[0x0][0x2d0], -R206.reuse ;  /* 0x0000b400e08a7a23 */ /* 0x102fe400000108ce */
[----:B------:R-:W-:Y:S02]  /*17550*/  FMUL.FTZ R53, R133, R189 ;  /* 0x000000bd85357220 */ /* 0x000fe40000410000 */
[C---:B------:R-:W-:Y:S01]  /*17560*/  HMMA.16816.F32.BF16 R48, R144.reuse, R54, R48 ;  /* 0x000000369030723c */ /* 0x040fe20000041830 */
[----:B------:R1:W-:Y:S06]  /*17570*/  MUFU.EX2 R179, R138 ;  /* 0x0000008a00b37308 */ /* 0x0003ec0000000800 */
[C---:B------:R-:W-:Y:S02]  /*17580*/  FMUL.FTZ R55, R132.reuse, R191 ;  /* 0x000000bf84377220 */ /* 0x040fe40000410000 */
[----:B------:R-:W-:Y:S07]  /*17590*/  FMUL.FTZ R54, R132, R190 ;  /* 0x000000be84367220 */ /* 0x000fee0000410000 */
[-C--:B------:R-:W-:Y:S08]  /*175a0*/  HMMA.16816.F32.BF16 R52, R144, R148.reuse, R52 ;  /* 0x000000949034723c */ /* 0x080ff00000041834 */
[C---:B------:R-:W-:Y:S04]  /*175b0*/  HMMA.16816.F32.BF16 R56, R140.reuse, R148, R56 ;  /* 0x000000948c38723c */ /* 0x040fe80000041838 */
[--C-:B-1----:R-:W-:Y:S04]  /*175c0*/  FFMA.FTZ R138, R225, c[0x0][0x2d0], -R206.reuse ;  /* 0x0000b400e18a7a23 */ /* 0x102fe800000108ce */
[-C--:B------:R-:W-:Y:S01]  /*175d0*/  HMMA.16816.F32.BF16 R60, R140, R150.reuse, R60 ;  /* 0x000000968c3c723c */ /* 0x080fe2000004183c */
[----:B------:R1:W-:Y:S07]  /*175e0*/  MUFU.EX2 R193, R138 ;  /* 0x0000008a00c17308 */ /* 0x0003ee0000000800 */
[C---:B------:R-:W-:Y:S01]  /*175f0*/  HMMA.16816.F32.BF16 R64, R144.reuse, R150, R64 ;  /* 0x000000969040723c */ /* 0x040fe20000041840 */
[----:B------:R-:W3:Y:S07]  /*17600*/  LDSM.16.MT88.4 R148, [R234+0x2100] ;  /* 0x00210000ea94783b */ /* 0x000eee0000004200 */
[-C--:B------:R-:W-:Y:S08]  /*17610*/  HMMA.16816.F32.BF16 R68, R144, R152.reuse, R68 ;  /* 0x000000989044723c */ /* 0x080ff00000041844 */
[C---:B------:R-:W-:Y:S04]  /*17620*/  HMMA.16816.F32.BF16 R72, R140.reuse, R152, R72 ;  /* 0x000000988c48723c */ /* 0x040fe80000041848 */
[--C-:B-1----:R-:W-:Y:S04]  /*17630*/  FFMA.FTZ R138, R231, c[0x0][0x2d0], -R207.reuse ;  /* 0x0000b400e78a7a23 */ /* 0x102fe800000108cf */
[-C--:B------:R-:W-:Y:S01]  /*17640*/  HMMA.16816.F32.BF16 R76, R140, R154.reuse, R76 ;  /* 0x0000009a8c4c723c */ /* 0x080fe2000004184c */
[----:B------:R1:W-:Y:S07]  /*17650*/  MUFU.EX2 R191, R138 ;  /* 0x0000008a00bf7308 */ /* 0x0003ee0000000800 */
[C---:B------:R-:W-:Y:S01]  /*17660*/  HMMA.16816.F32.BF16 R80, R144.reuse, R154, R80 ;  /* 0x0000009a9050723c */ /* 0x040fe20000041850 */
[----:B------:R-:W4:Y:S07]  /*17670*/  LDSM.16.MT88.4 R152, [R236+0x2100] ;  /* 0x00210000ec98783b */ /* 0x000f2e0000004200 */
[-C--:B---3--:R-:W-:Y:S08]  /*17680*/  HMMA.16816.F32.BF16 R84, R144, R148.reuse, R84 ;  /* 0x000000949054723c */ /* 0x088ff00000041854 */
[C---:B------:R-:W-:Y:S04]  /*17690*/  HMMA.16816.F32.BF16 R88, R140.reuse, R148, R88 ;  /* 0x000000948c58723c */ /* 0x040fe80000041858 */
[--C-:B-1----:R-:W-:Y:S04]  /*176a0*/  FFMA.FTZ R138, R230, c[0x0][0x2d0], -R207.reuse ;  /* 0x0000b400e68a7a23 */ /* 0x102fe800000108cf */
[-C--:B------:R-:W-:Y:S01]  /*176b0*/  HMMA.16816.F32.BF16 R92, R140, R150.reuse, R92 ;  /* 0x000000968c5c723c */ /* 0x080fe2000004185c */
[----:B------:R1:W3:Y:S07]  /*176c0*/  MUFU.EX2 R251, R138 ;  /* 0x0000008a00fb7308 */ /* 0x0002ee0000000800 */
[C---:B------:R-:W-:Y:S01]  /*176d0*/  HMMA.16816.F32.BF16 R96, R144.reuse, R150, R96 ;  /* 0x000000969060723c */ /* 0x040fe20000041860 */
[----:B------:R-:W2:Y:S07]  /*176e0*/  LDSM.16.MT88.4 R148, [R235+0x2100] ;  /* 0x00210000eb94783b */ /* 0x000eae0000004200 */
[-C--:B----4-:R-:W-:Y:S08]  /*176f0*/  HMMA.16816.F32.BF16 R100, R144, R152.reuse, R100 ;  /* 0x000000989064723c */ /* 0x090ff00000041864 */
[C---:B------:R-:W-:Y:S04]  /*17700*/  HMMA.16816.F32.BF16 R104, R140.reuse, R152, R104 ;  /* 0x000000988c68723c */ /* 0x040fe80000041868 */
[--C-:B-1----:R-:W-:Y:S04]  /*17710*/  FFMA.FTZ R138, R228, c[0x0][0x2d0], -R207.reuse ;  /* 0x0000b400e48a7a23 */ /* 0x102fe800000108cf */
[-C--:B------:R-:W-:Y:S01]  /*17720*/  HMMA.16816.F32.BF16 R108, R140, R154.reuse, R108 ;  /* 0x0000009a8c6c723c */ /* 0x080fe2000004186c */
[----:B------:R1:W-:Y:S07]  /*17730*/  MUFU.EX2 R178, R138 ;  /* 0x0000008a00b27308 */ /* 0x0003ee0000000800 */
[C---:B------:R-:W-:Y:S01]  /*17740*/  HMMA.16816.F32.BF16 R112, R144.reuse, R154, R112 ;  /* 0x0000009a9070723c */ /* 0x040fe20000041870 */
[----:B------:R-:W4:Y:S07]  /*17750*/  LDSM.16.MT88.4 R152, [R233+0x900] ;  /* 0x00090000e998783b */ /* 0x000f2e0000004200 */
[-C--:B--2---:R-:W-:Y:S08]  /*17760*/  HMMA.16816.F32.BF16 R116, R144, R148.reuse, R116 ;  /* 0x000000949074723c */ /* 0x084ff00000041874 */
[C---:B------:R-:W-:Y:S04]  /*17770*/  HMMA.16816.F32.BF16 R120, R140.reuse, R148, R120 ;  /* 0x000000948c78723c */ /* 0x040fe80000041878 */
[----:B-1----:R-:W-:Y:S04]  /*17780*/  FFMA.FTZ R138, R229, c[0x0][0x2d0], -R207 ;  /* 0x0000b400e58a7a23 */ /* 0x002fe800000108cf */
[-C--:B------:R-:W-:Y:S01]  /*17790*/  HMMA.16816.F32.BF16 R124, R140, R150.reuse, R124 ;  /* 0x000000968c7c723c */ /* 0x080fe2000004187c */
[----:B------:R1:W2:Y:S06]  /*177a0*/  MUFU.EX2 R196, R138 ;  /* 0x0000008a00c47308 */ /* 0x0002ac0000000800 */
[----:B------:R-:W-:Y:S02]  /*177b0*/  F2FP.BF16.PACK_AB R140, R250, R176 ;  /* 0x000000b0fa8c723e */ /* 0x000fe400000010ff */
[----:B---3--:R-:W-:Y:S03]  /*177c0*/  F2FP.BF16.PACK_AB R141, R251, R191 ;  /* 0x000000bffb8d723e */ /* 0x008fe600000010ff */
[----:B------:R-:W-:Y:S01]  /*177d0*/  F2FP.BF16.PACK_AB R142, R193, R179 ;  /* 0x000000b3c18e723e */ /* 0x000fe200000010ff */
[--C-:B-1----:R-:W-:Y:S01]  /*177e0*/  FFMA.FTZ R138, R183, c[0x0][0x2d0], -R205.reuse ;  /* 0x0000b400b78a7a23 */ /* 0x102fe200000108cd */
[----:B------:R-:W-:Y:S02]  /*177f0*/  MOV R183, R182 ;  /* 0x000000b600b77202 */ /* 0x000fe40000000f00 */
[----:B------:R-:W-:Y:S02]  /*17800*/  MOV R182, R181 ;  /* 0x000000b500b67202 */ /* 0x000fe40000000f00 */
[----:B------:R-:W-:Y:S02]  /*17810*/  MOV R181, R180 ;  /* 0x000000b400b57202 */ /* 0x000fe40000000f00 */
[----:B------:R-:W-:Y:S02]  /*17820*/  MOV R180, R177 ;  /* 0x000000b100b47202 */ /* 0x000fe40000000f00 */
[----:B------:R-:W-:Y:S02]  /*17830*/  MOV R177, R239 ;  /* 0x000000ef00b17202 */ /* 0x000fe40000000f00 */
[----:B------:R1:W-:Y:S01]  /*17840*/  MUFU.EX2 R239, R138 ;  /* 0x0000008a00ef7308 */ /* 0x0003e20000000800 */
[----:B--2---:R-:W-:Y:S01]  /*17850*/  F2FP.BF16.PACK_AB R143, R196, R178 ;  /* 0x000000b2c48f723e */ /* 0x004fe200000010ff */
[--C-:B-1----:R-:W-:Y:S01]  /*17860*/  FFMA.FTZ R138, R183, c[0x0][0x2d0], -R205.reuse ;  /* 0x0000b400b78a7a23 */ /* 0x102fe200000108cd */
[----:B------:R-:W-:Y:S02]  /*17870*/  MOV R183, R182 ;  /* 0x000000b600b77202 */ /* 0x000fe40000000f00 */
[----:B------:R-:W-:Y:S02]  /*17880*/  MOV R182, R181 ;  /* 0x000000b500b67202 */ /* 0x000fe40000000f00 */
[----:B------:R-:W-:Y:S02]  /*17890*/  MOV R181, R180 ;  /* 0x000000b400b57202 */ /* 0x000fe40000000f00 */
        /* <DEDUP_REMOVED lines=8> */
[----:B------:R-:W-:Y:S02]  /*17920*/  MOV R218, R130 ;  /* 0x0000008200da7202 */ /* 0x000fe40000000f00 */
[----:B------:R-:W2:Y:S01]  /*17930*/  LDL.LU R130, [R1+0x90] ;  /* 0x0000900001827983 */ /* 0x000ea20000300800 */
[--C-:B-1----:R-:W-:Y:S01]  /*17940*/  FFMA.FTZ R138, R183, c[0x0][0x2d0], -R205.reuse ;  /* 0x0000b400b78a7a23 */ /* 0x102fe200000108cd */
[----:B------:R-:W-:Y:S02]  /*17950*/  MOV R183, R181 ;  /* 0x000000b500b77202 */ /* 0x000fe40000000f00 */
[----:B------:R-:W-:Y:S02]  /*17960*/  MOV R181, R177 ;  /* 0x000000b100b57202 */ /* 0x000fe40000000f00 */
[----:B------:R1:W-:Y:S02]  /*17970*/  MUFU.EX2 R177, R138 ;  /* 0x0000008a00b17308 */ /* 0x0003e40000000800 */
[----:B-1----:R-:W-:Y:S01]  /*17980*/  FFMA.FTZ R138, R184, c[0x0][0x2d0], -R205 ;  /* 0x0000b400b88a7a23 */ /* 0x002fe200000108cd */
[----:B------:R-:W-:Y:S02]  /*17990*/  MOV R184, R183 ;  /* 0x000000b700b87202 */ /* 0x000fe40000000f00 */
[----:B------:R-:W-:Y:S05]  /*179a0*/  MOV R183, R182 ;  /* 0x000000b600b77202 */ /* 0x000fea0000000f00 */
[----:B------:R1:W-:Y:S01]  /*179b0*/  MUFU.EX2 R197, R138 ;  /* 0x0000008a00c57308 */ /* 0x0003e20000000800 */
[----:B------:R-:W-:Y:S02]  /*179c0*/  MOV R182, R181 ;  /* 0x000000b500b67202 */ /* 0x000fe40000000f00 */
[----:B------:R-:W-:Y:S02]  /*179d0*/  MOV R181, R180 ;  /* 0x000000b400b57202 */ /* 0x000fe40000000f00 */
[----:B------:R-:W-:Y:S02]  /*179e0*/  MOV R180, R175 ;  /* 0x000000af00b47202 */ /* 0x000fe40000000f00 */
[----:B------:R-:W-:Y:S02]  /*179f0*/  MOV R175, R173 ;  /* 0x000000ad00af7202 */ /* 0x000fe40000000f00 */
[----:B------:R-:W-:Y:S02]  /*17a00*/  MOV R173, R168 ;  /* 0x000000a800ad7202 */ /* 0x000fe40000000f00 */
[----:B------:R-:W-:Y:S02]  /*17a10*/  MOV R168, R131 ;  /* 0x0000008300a87202 */ /* 0x000fe40000000f00 */
[----:B------:R-:W3:Y:S04]  /*17a20*/  LDL.LU R131, [R1+0x8c] ;  /* 0x00008c0001837983 */ /* 0x000ee80000300800 */
[----:B------:R-:W4:Y:S04]  /*17a30*/  LDL.LU R186, [R1+0xc] ;  /* 0x00000c0001ba7983 */ /* 0x000f280000300800 */
[----:B------:R-:W4:Y:S01]  /*17a40*/  LDL.LU R185, [R1+0x8] ;  /* 0x0000080001b97983 */ /* 0x000f220000300800 */
[--C-:B-1----:R-:W-:Y:S01]  /*17a50*/  FFMA.FTZ R138, R184, c[0x0][0x2d0], -R137.reuse ;  /* 0x0000b400b88a7a23 */ /* 0x102fe20000010889 */
        /* <DEDUP_REMOVED lines=9> */
[--C-:B-1----:R-:W-:Y:S01]  /*17af0*/  FFMA.FTZ R138, R183, c[0x0][0x2d0], -R137.reuse ;  /* 0x0000b400b78a7a23 */ /* 0x102fe20000010889 */
[----:B------:R-:W-:Y:S07]  /*17b00*/  MOV R183, R181 ;  /* 0x000000b500b77202 */ /* 0x000fee0000000f00 */
[----:B------:R1:W-:Y:S02]  /*17b10*/  MUFU.EX2 R181, R138 ;  /* 0x0000008a00b57308 */ /* 0x0003e40000000800 */
[----:B-1----:R-:W-:Y:S08]  /*17b20*/  FFMA.FTZ R138, R183, c[0x0][0x2d0], -R137 ;  /* 0x0000b400b78a7a23 */ /* 0x002ff00000010889 */
[----:B------:R1:W-:Y:S02]  /*17b30*/  MUFU.EX2 R201, R138 ;  /* 0x0000008a00c97308 */ /* 0x0003e40000000800 */
[--C-:B-1----:R-:W-:Y:S08]  /*17b40*/  FFMA.FTZ R138, R182, c[0x0][0x2d0], -R206.reuse ;  /* 0x0000b400b68a7a23 */ /* 0x102ff000000108ce */
[----:B------:R1:W1:Y:S02]  /*17b50*/  MUFU.EX2 R200, R138 ;  /* 0x0000008a00c87308 */ /* 0x0002640000000800 */
[--C-:B-1----:R-:W-:Y:S01]  /*17b60*/  FFMA.FTZ R138, R169, c[0x0][0x2d0], -R206.reuse ;  /* 0x0000b400a98a7a23 */ /* 0x102fe200000108ce */
[----:B------:R-:W-:Y:S02]  /*17b70*/  MOV R169, R168 ;  /* 0x000000a800a97202 */ /* 0x000fe40000000f00 */
[----:B------:R-:W-:Y:S05]  /*17b80*/  MOV R168, R219 ;  /* 0x000000db00a87202 */ /* 0x000fea0000000f00 */
[----:B------:R1:W-:Y:S02]  /*17b90*/  MUFU.EX2 R219, R138 ;  /* 0x0000008a00db7308 */ /* 0x0003e40000000800 */
[--C-:B-1----:R-:W-:Y:S08]  /*17ba0*/  FFMA.FTZ R138, R180, c[0x0][0x2d0], -R206.reuse ;  /* 0x0000b400b48a7a23 */ /* 0x102ff000000108ce */
[----:B------:R1:W-:Y:S02]  /*17bb0*/  MUFU.EX2 R189, R138 ;  /* 0x0000008a00bd7308 */ /* 0x0003e40000000800 */
[----:B-1----:R-:W-:Y:S02]  /*17bc0*/  FFMA.FTZ R138, R175, c[0x0][0x2d0], -R206 ;  /* 0x0000b400af8a7a23 */ /* 0x002fe400000108ce */
[----:B------:R-:W-:Y:S06]  /*17bd0*/  FFMA.FTZ R175, R218, c[0x0][0x2d0], -R205 ;  /* 0x0000b400daaf7a23 */ /* 0x000fec00000108cd */
[----:B------:R1:W-:Y:S10]  /*17be0*/  MUFU.EX2 R182, R138 ;  /* 0x0000008a00b67308 */ /* 0x0003f40000000800 */
[----:B------:R1:W-:Y:S01]  /*17bf0*/  MUFU.EX2 R230, R175 ;  /* 0x000000af00e67308 */ /* 0x0003e20000000800 */
[----:B--2---:R-:W-:Y:S02]  /*17c00*/  FMUL.FTZ R130, R132, R130 ;  /* 0x0000008284827220 */ /* 0x004fe40000410000 */
[----:B-1----:R-:W-:Y:S02]  /*17c10*/  FFMA.FTZ R138, R174, c[0x0][0x2d0], -R207 ;  /* 0x0000b400ae8a7a23 */ /* 0x002fe400000108cf */
[----:B------:R-:W-:Y:S05]  /*17c20*/  FFMA.FTZ R174, R222, c[0x0][0x2d0], -R205 ;  /* 0x0000b400deae7a23 */ /* 0x000fea00000108cd */
[----:B------:R1:W-:Y:S01]  /*17c30*/  MUFU.EX2 R184, R138 ;  /* 0x0000008a00b87308 */ /* 0x0003e20000000800 */
[----:B------:R-:W-:Y:S09]  /*17c40*/  MOV R175, R200 ;  /* 0x000000c800af7202 */ /* 0x000ff20000000f00 */
[----:B------:R2:W-:Y:S01]  /*17c50*/  MUFU.EX2 R231, R174 ;  /* 0x000000ae00e77308 */ /* 0x0005e20000000800 */
[--C-:B-1----:R-:W-:Y:S01]  /*17c60*/  FFMA.FTZ R138, R169, c[0x0][0x2d0], -R207.reuse ;  /* 0x0000b400a98a7a23 */ /* 0x102fe200000108cf */
[----:B------:R-:W-:Y:S02]  /*17c70*/  MOV R169, R168 ;  /* 0x000000a800a97202 */ /* 0x000fe40000000f00 */
[----:B------:R-:W-:Y:S06]  /*17c80*/  MOV R168, R220 ;  /* 0x000000dc00a87202 */ /* 0x000fec0000000f00 */
[----:B------:R1:W-:Y:S01]  /*17c90*/  MUFU.EX2 R220, R138 ;  /* 0x0000008a00dc7308 */ /* 0x0003e20000000800 */
[----:B--2---:R-:W-:Y:S01]  /*17ca0*/  MOV R174, R201 ;  /* 0x000000c900ae7202 */ /* 0x004fe20000000f00 */
[C---:B---3--:R-:W-:Y:S02]  /*17cb0*/  FMUL.FTZ R131, R132.reuse, R131 ;  /* 0x0000008384837220 */ /* 0x048fe40000410000 */
[----:B-1----:R-:W-:Y:S02]  /*17cc0*/  FFMA.FTZ R138, R173, c[0x0][0x2d0], -R207 ;  /* 0x0000b400ad8a7a23 */ /* 0x002fe400000108cf */
[----:B------:R-:W-:Y:S02]  /*17cd0*/  FFMA.FTZ R173, R223, c[0x0][0x2d0], -R205 ;  /* 0x0000b400dfad7a23 */ /* 0x000fe400000108cd */
[----:B----4-:R-:W-:Y:S01]  /*17ce0*/  FFMA.FTZ R133, R133, R186, R214 ;  /* 0x000000ba85857223 */ /* 0x010fe200000100d6 */
[----:B------:R-:W-:Y:S01]  /*17cf0*/  HMMA.16816.F32.BF16 R128, R144, R150, R128 ;  /* 0x000000969080723c */ /* 0x000fe20000041880 */
[----:B------:R-:W1:Y:S01]  /*17d00*/  LDSM.16.MT88.4 R148, [R234+0x900] ;  /* 0x00090000ea94783b */ /* 0x000e620000004200 */
[----:B------:R2:W-:Y:S02]  /*17d10*/  MUFU.EX2 R188, R138 ;  /* 0x0000008a00bc7308 */ /* 0x0005e40000000800 */
[----:B------:R-:W-:Y:S02]  /*17d20*/  FFMA.FTZ R132, R132, R185, R213 ;  /* 0x000000b984847223 */ /* 0x000fe400000100d5 */
[----:B------:R-:W-:Y:S01]  /*17d30*/  FADD.FTZ R133, R245, R133 ;  /* 0x00000085f5857221 */ /* 0x000fe20000010000 */
[----:B------:R-:W-:Y:S01]  /*17d40*/  F2FP.BF16.PACK_AB R144, R243, R239 ;  /* 0x000000eff390723e */ /* 0x000fe200000010ff */
[-C--:B------:R-:W-:Y:S04]  /*17d50*/  HMMA.16816.F32.BF16 R4, R140, R152.reuse, R4 ;  /* 0x000000988c04723c */ /* 0x080fe80000041804 */
[----:B------:R-:W-:Y:S01]  /*17d60*/  MUFU.EX2 R173, R173 ;  /* 0x000000ad00ad7308 */ /* 0x000fe20000000800 */
[----:B------:R-:W-:Y:S01]  /*17d70*/  F2FP.BF16.PACK_AB R145, R202, R249 ;  /* 0x000000f9ca91723e */ /* 0x000fe200000010ff */
[----:B------:R-:W-:Y:S01]  /*17d80*/  FADD.FTZ R133, R247, R133 ;  /* 0x00000085f7857221 */ /* 0x000fe20000010000 */
[----:B------:R-:W-:Y:S01]  /*17d90*/  F2FP.BF16.PACK_AB R147, R201, R181 ;  /* 0x000000b5c993723e */ /* 0x000fe200000010ff */
[----:B------:R-:W-:Y:S01]  /*17da0*/  FADD.FTZ R132, R246, R132 ;  /* 0x00000084f6847221 */ /* 0x000fe20000010000 */
[----:B------:R-:W-:Y:S03]  /*17db0*/  F2FP.BF16.PACK_AB R146, R197, R177 ;  /* 0x000000b1c592723e */ /* 0x000fe600000010ff */
[----:B------:R-:W-:Y:S02]  /*17dc0*/  FADD.FTZ R133, R248, R133 ;  /* 0x00000085f8857221 */ /* 0x000fe40000010000 */
[----:B------:R-:W-:Y:S02]  /*17dd0*/  FADD.FTZ R132, R241, R132 ;  /* 0x00000084f1847221 */ /* 0x000fe40000010000 */
[C---:B------:R-:W-:Y:S04]  /*17de0*/  HMMA.16816.F32.BF16 R8, R144.reuse, R152, R8 ;  /* 0x000000989008723c */ /* 0x040fe80000041808 */
[----:B------:R-:W-:Y:S02]  /*17df0*/  FADD.FTZ R132, R232, R132 ;  /* 0x00000084e8847221 */ /* 0x000fe40000010000 */
[--C-:B--2---:R-:W-:Y:S02]  /*17e00*/  FFMA.FTZ R138, R172, c[0x0][0x2d0], -R207.reuse ;  /* 0x0000b400ac8a7a23 */ /* 0x104fe400000108cf */
[-C--:B------:R-:W-:Y:S02]  /*17e10*/  HMMA.16816.F32.BF16 R12, R144, R154.reuse, R12 ;  /* 0x0000009a900c723c */ /* 0x080fe4000004180c */
[----:B------:R2:W-:Y:S02]  /*17e20*/  MUFU.EX2 R180, R138 ;  /* 0x0000008a00b47308 */ /* 0x0005e40000000800 */
[----:B------:R-:W-:Y:S02]  /*17e30*/  FFMA.FTZ R172, R157, c[0x0][0x2d0], -R207 ;  /* 0x0000b4009dac7a23 */ /* 0x000fe400000108cf */
[----:B------:R-:W-:Y:S02]  /*17e40*/  FADD.FTZ R133, R176, R133 ;  /* 0x00000085b0857221 */ /* 0x000fe40000010000 */
[C---:B------:R-:W-:Y:S01]  /*17e50*/  HMMA.16816.F32.BF16 R16, R140.reuse, R154, R16 ;  /* 0x0000009a8c10723c */ /* 0x040fe20000041810 */
[----:B------:R-:W3:Y:S07]  /*17e60*/  LDSM.16.MT88.4 R152, [R236+0x900] ;  /* 0x00090000ec98783b */ /* 0x000eee0000004200 */
[-C--:B-1----:R-:W-:Y:S08]  /*17e70*/  HMMA.16816.F32.BF16 R20, R140, R148.reuse, R20 ;  /* 0x000000948c14723c */ /* 0x082ff00000041814 */
[C---:B------:R-:W-:Y:S04]  /*17e80*/  HMMA.16816.F32.BF16 R24, R144.reuse, R148, R24 ;  /* 0x000000949018723c */ /* 0x040fe80000041818 */
[----:B--2---:R-:W-:Y:S02]  /*17e90*/  FFMA.FTZ R138, R169, c[0x0][0x2d0], -R205 ;  /* 0x0000b400a98a7a23 */ /* 0x004fe400000108cd */
[--C-:B------:R-:W-:Y:S02]  /*17ea0*/  FFMA.FTZ R169, R165, c[0x0][0x2d0], -R206.reuse ;  /* 0x0000b400a5a97a23 */ /* 0x100fe400000108ce */
[-C--:B------:R-:W-:Y:S01]  /*17eb0*/  HMMA.16816.F32.BF16 R28, R144, R150.reuse, R28 ;  /* 0x00000096901c723c */ /* 0x080fe2000004181c */
[----:B------:R1:W-:Y:S03]  /*17ec0*/  MUFU.EX2 R183, R138 ;  /* 0x0000008a00b77308 */ /* 0x0003e60000000800 */
[----:B------:R-:W-:Y:S04]  /*17ed0*/  FFMA.FTZ R165, R159, c[0x0][0x2d0], -R207 ;  /* 0x0000b4009fa57a23 */ /* 0x000fe800000108cf */
[C---:B------:R-:W-:Y:S01]  /*17ee0*/  HMMA.16816.F32.BF16 R32, R140.reuse, R150, R32 ;  /* 0x000000968c20723c */ /* 0x040fe20000041820 */
[----:B------:R-:W2:Y:S02]  /*17ef0*/  LDSM.16.MT88.4 R148, [R235+0x900] ;  /* 0x00090000eb94783b */ /* 0x000ea40000004200 */
[----:B------:R-:W-:Y:S05]  /*17f00*/  MUFU.EX2 R199, R169 ;  /* 0x000000a900c77308 */ /* 0x000fea0000000800 */
[-C--:B---3--:R-:W-:Y:S05]  /*17f10*/  HMMA.16816.F32.BF16 R36, R140, R152.reuse, R36 ;  /* 0x000000988c24723c */ /* 0x088fea0000041824 */
[----:B------:R-:W-:Y:S03]  /*17f20*/  MUFU.EX2 R198, R165 ;  /* 0x000000a500c67308 */ /* 0x000fe60000000800 */
[C---:B------:R-:W-:Y:S04]  /*17f30*/  HMMA.16816.F32.BF16 R40, R144.reuse, R152, R40 ;  /* 0x000000989028723c */ /* 0x040fe80000041828 */
[----:B-1----:R-:W-:Y:S02]  /*17f40*/  FFMA.FTZ R138, R168, c[0x0][0x2d0], -R205 ;  /* 0x0000b400a88a7a23 */ /* 0x002fe400000108cd */
[--C-:B------:R-:W-:Y:S01]  /*17f50*/  FFMA.FTZ R168, R163, c[0x0][0x2d0], -R206.reuse ;  /* 0x0000b400a3a87a23 */ /* 0x100fe200000108ce */
[----:B------:R1:W-:Y:S01]  /*17f60*/  MUFU.EX2 R165, R172 ;  /* 0x000000ac00a57308 */ /* 0x0003e20000000800 */
[-C--:B------:R-:W-:Y:S08]  /*17f70*/  HMMA.16816.F32.BF16 R44, R144, R154.reuse, R44 ;  /* 0x0000009a902c723c */ /* 0x080ff0000004182c */
[C---:B------:R-:W-:Y:S01]  /*17f80*/  HMMA.16816.F32.BF16 R48, R140.reuse, R154, R48 ;  /* 0x0000009a8c30723c */ /* 0x040fe20000041830 */
[----:B------:R-:W3:Y:S01]  /*17f90*/  LDSM.16.MT88.4 R152, [R233+0x2900] ;  /* 0x00290000e998783b */ /* 0x000ee20000004200 */
[----:B------:R-:W4:Y:S06]  /*17fa0*/  MUFU.EX2 R218, R168 ;  /* 0x000000a800da7308 */ /* 0x000f2c0000000800 */
[-C--:B--2---:R-:W-:Y:S04]  /*17fb0*/  HMMA.16816.F32.BF16 R52, R140, R148.reuse, R52 ;  /* 0x000000948c34723c */ /* 0x084fe80000041834 */
[----:B------:R2:W-:Y:S01]  /*17fc0*/  MUFU.EX2 R192, R138 ;  /* 0x0000008a00c07308 */ /* 0x0005e20000000800 */
[----:B-1----:R-:W-:Y:S03]  /*17fd0*/  MOV R172, R202 ;  /* 0x000000ca00ac7202 */ /* 0x002fe60000000f00 */
[C---:B------:R-:W-:Y:S08]  /*17fe0*/  HMMA.16816.F32.BF16 R56, R144.reuse, R148, R56 ;  /* 0x000000949038723c */ /* 0x040ff00000041838 */
[-C--:B------:R-:W-:Y:S04]  /*17ff0*/  HMMA.16816.F32.BF16 R60, R144, R150.reuse, R60 ;  /* 0x00000096903c723c */ /* 0x080fe8000004183c */
[-C--:B----4-:R-:W-:Y:S04]  /*18000*/  MOV R176, R218.reuse ;  /* 0x000000da00b07202 */ /* 0x090fe80000000f00 */
[C---:B------:R-:W-:Y:S01]  /*18010*/  HMMA.16816.F32.BF16 R64, R140.reuse, R150, R64 ;  /* 0x000000968c40723c */ /* 0x040fe20000041840 */
[----:B------:R-:W1:Y:S03]  /*18020*/  LDSM.16.MT88.4 R148, [R234+0x2900] ;  /* 0x00290000ea94783b */ /* 0x000e660000004200 */
[--C-:B--2---:R-:W-:Y:S02]  /*18030*/  FFMA.FTZ R138, R167, c[0x0][0x2d0], -R137.reuse ;  /* 0x0000b400a78a7a23 */ /* 0x104fe40000010889 */
[--C-:B------:R-:W-:Y:S02]  /*18040*/  FFMA.FTZ R167, R162, c[0x0][0x2d0], -R206.reuse ;  /* 0x0000b400a2a77a23 */ /* 0x100fe400000108ce */
[----:B------:R2:W-:Y:S01]  /*18050*/  MUFU.EX2 R226, R138 ;  /* 0x0000008a00e27308 */ /* 0x0005e20000000800 */
[-C--:B---3--:R-:W-:Y:S08]  /*18060*/  HMMA.16816.F32.BF16 R68, R140, R152.reuse, R68 ;  /* 0x000000988c44723c */ /* 0x088ff00000041844 */
[C---:B------:R-:W-:Y:S01]  /*18070*/  HMMA.16816.F32.BF16 R72, R144.reuse, R152, R72 ;  /* 0x000000989048723c */ /* 0x040fe20000041848 */
[----:B------:R-:W3:Y:S07]  /*18080*/  MUFU.EX2 R167, R167 ;  /* 0x000000a700a77308 */ /* 0x000eee0000000800 */
[-C--:B------:R-:W-:Y:S04]  /*18090*/  HMMA.16816.F32.BF16 R76, R144, R154.reuse, R76 ;  /* 0x0000009a904c723c */ /* 0x080fe8000004184c */
[----:B--2---:R-:W-:Y:S04]  /*180a0*/  FFMA.FTZ R138, R166, c[0x0][0x2d0], -R137 ;  /* 0x0000b400a68a7a23 */ /* 0x004fe80000010889 */
[C---:B------:R-:W-:Y:S01]  /*180b0*/  HMMA.16816.F32.BF16 R80, R140.reuse, R154, R80 ;  /* 0x0000009a8c50723c */ /* 0x040fe20000041850 */
[----:B------:R-:W2:Y:S01]  /*180c0*/  LDSM.16.MT88.4 R152, [R236+0x2900] ;  /* 0x00290000ec98783b */ /* 0x000ea20000004200 */
[----:B------:R4:W-:Y:S02]  /*180d0*/  MUFU.EX2 R228, R138 ;  /* 0x0000008a00e47308 */ /* 0x0009e40000000800 */
[----:B------:R-:W-:Y:S04]  /*180e0*/  FFMA.FTZ R166, R160, c[0x0][0x2d0], -R207 ;  /* 0x0000b400a0a67a23 */ /* 0x000fe800000108cf */
[-C--:B-1----:R-:W-:Y:S04]  /*180f0*/  HMMA.16816.F32.BF16 R84, R140, R148.reuse, R84 ;  /* 0x000000948c54723c */ /* 0x082fe80000041854 */
[----:B------:R3:W-:Y:S04]  /*18100*/  MUFU.EX2 R195, R166 ;  /* 0x000000a600c37308 */ /* 0x0007e80000000800 */
[C---:B------:R-:W-:Y:S08]  /*18110*/  HMMA.16816.F32.BF16 R88, R144.reuse, R148, R88 ;  /* 0x000000949058723c */ /* 0x040ff00000041858 */
[-C--:B------:R-:W-:Y:S04]  /*18120*/  HMMA.16816.F32.BF16 R92, R144, R150.reuse, R92 ;  /* 0x00000096905c723c */ /* 0x080fe8000004185c */
[----:B----4-:R-:W-:Y:S02]  /*18130*/  FFMA.FTZ R138, R161, c[0x0][0x2d0], -R137 ;  /* 0x0000b400a18a7a23 */ /* 0x010fe40000010889 */
[----:B------:R-:W-:Y:S02]  /*18140*/  LDSM.16.MT88.4 R160, [R236+0x1100] ;  /* 0x00110000eca0783b */ /* 0x000fe40000004200 */
[C---:B------:R-:W-:Y:S01]  /*18150*/  HMMA.16816.F32.BF16 R96, R140.reuse, R150, R96 ;  /* 0x000000968c60723c */ /* 0x040fe20000041860 */
[----:B------:R1:W-:Y:S03]  /*18160*/  MUFU.EX2 R225, R138 ;  /* 0x0000008a00e17308 */ /* 0x0003e60000000800 */
[----:B---3--:R-:W-:Y:S02]  /*18170*/  MOV R166, R167 ;  /* 0x000000a700a67202 */ /* 0x008fe40000000f00 */
[----:B------:R-:W3:Y:S02]  /*18180*/  LDSM.16.MT88.4 R148, [R235+0x2900] ;  /* 0x00290000eb94783b */ /* 0x000ee40000004200 */
[-C--:B--2---:R-:W-:Y:S08]  /*18190*/  HMMA.16816.F32.BF16 R100, R140, R152.reuse, R100 ;  /* 0x000000988c64723c */ /* 0x084ff00000041864 */
[C---:B------:R-:W-:Y:S07]  /*181a0*/  HMMA.16816.F32.BF16 R104, R144.reuse, R152, R104 ;  /* 0x000000989068723c */ /* 0x040fee0000041868 */
[--C-:B------:R-:W-:Y:S01]  /*181b0*/  FFMA.FTZ R152, R170, c[0x0][0x2d0], -R205.reuse ;  /* 0x0000b400aa987a23 */ /* 0x100fe200000108cd */
[-C--:B------:R-:W-:Y:S03]  /*181c0*/  HMMA.16816.F32.BF16 R108, R144, R154.reuse, R108 ;  /* 0x0000009a906c723c */ /* 0x080fe6000004186c */
[----:B------:R-:W-:Y:S01]  /*181d0*/  MUFU.EX2 R190, R152 ;  /* 0x0000009800be7308 */ /* 0x000fe20000000800 */
[----:B------:R-:W-:Y:S01]  /*181e0*/  FFMA.FTZ R170, R164, c[0x0][0x2d0], -R206 ;  /* 0x0000b400a4aa7a23 */ /* 0x000fe200000108ce */
[----:B------:R-:W-:Y:S01]  /*181f0*/  F2FP.BF16.PACK_AB R206, R166, R218 ;  /* 0x000000daa6ce723e */ /* 0x000fe200000010ff */
[----:B------:R-:W2:Y:S01]  /*18200*/  LDL.LU R164, [R1+0x10] ;  /* 0x0000100001a47983 */ /* 0x000ea20000300800 */
[----:B------:R-:W-:Y:S01]  /*18210*/  FFMA.FTZ R153, R171, c[0x0][0x2d0], -R205 ;  /* 0x0000b400ab997a23 */ /* 0x000fe200000108cd */
[C---:B------:R-:W-:Y:S02]  /*18220*/  HMMA.16816.F32.BF16 R112, R140.reuse, R154, R112 ;  /* 0x0000009a8c70723c */ /* 0x040fe40000041870 */
[----:B------:R-:W4:Y:S02]  /*18230*/  LDL.LU R185, [R1+0x14] ;  /* 0x0000140001b97983 */ /* 0x000f240000300800 */
[----:B-1----:R-:W-:Y:S01]  /*18240*/  FFMA.FTZ R138, R156, c[0x0][0x2d0], -R137 ;  /* 0x0000b4009c8a7a23 */ /* 0x002fe20000010889 */
[----:B------:R1:W1:Y:S01]  /*18250*/  MUFU.EX2 R203, R153 ;  /* 0x0000009900cb7308 */ /* 0x0002620000000800 */
[----:B------:R-:W-:Y:S02]  /*18260*/  FFMA.FTZ R171, R158, c[0x0][0x2d0], -R207 ;  /* 0x0000b4009eab7a23 */ /* 0x000fe400000108cf */
[----:B------:R-:W-:Y:S01]  /*18270*/  LDSM.16.MT88.4 R156, [R234+0x1100] ;  /* 0x00110000ea9c783b */ /* 0x000fe20000004200 */
[----:B------:R-:W-:Y:S01]  /*18280*/  FFMA.FTZ R205, R221, c[0x0][0x2d0], -R205 ;  /* 0x0000b400ddcd7a23 */ /* 0x000fe200000108cd */
[-C--:B---3--:R-:W-:Y:S05]  /*18290*/  HMMA.16816.F32.BF16 R116, R140, R148.reuse, R116 ;  /* 0x000000948c74723c */ /* 0x088fea0000041874 */
[----:B------:R-:W-:Y:S03]  /*182a0*/  MUFU.EX2 R171, R171 ;  /* 0x000000ab00ab7308 */ /* 0x000fe60000000800 */
[C---:B------:R-:W-:Y:S07]  /*182b0*/  HMMA.16816.F32.BF16 R120, R144.reuse, R148, R120 ;  /* 0x000000949078723c */ /* 0x040fee0000041878 */
[----:B------:R-:W3:Y:S01]  /*182c0*/  MUFU.EX2 R227, R138 ;  /* 0x0000008a00e37308 */ /* 0x000ee20000000800 */
[-C--:B------:R-:W-:Y:S01]  /*182d0*/  HMMA.16816.F32.BF16 R124, R144, R150.reuse, R124 ;  /* 0x00000096907c723c */ /* 0x080fe2000004187c */
[----:B-1----:R-:W1:Y:S03]  /*182e0*/  LDSM.16.MT88.4 R152, [R233+0x1100] ;  /* 0x00110000e998783b */ /* 0x002e660000004200 */
[-C--:B------:R-:W-:Y:S05]  /*182f0*/  MOV R167, R203.reuse ;  /* 0x000000cb00a77202 */ /* 0x080fea0000000f00 */
[----:B------:R-:W-:Y:S03]  /*18300*/  MUFU.EX2 R194, R170 ;  /* 0x000000aa00c27308 */ /* 0x000fe60000000800 */
[----:B------:R-:W-:Y:S01]  /*18310*/  F2FP.BF16.PACK_AB R144, R190, R203 ;  /* 0x000000cbbe90723e */ /* 0x000fe200000010ff */
[----:B------:R-:W-:Y:S01]  /*18320*/  HMMA.16816.F32.BF16 R128, R140, R150, R128 ;  /* 0x000000968c80723c */ /* 0x000fe20000041880 */
[----:B------:R-:W1:Y:S03]  /*18330*/  LDSM.16.MT88.4 R148, [R235+0x1100] ;  /* 0x00110000eb94783b */ /* 0x000e660000004200 */
[----:B------:R-:W-:Y:S02]  /*18340*/  F2FP.BF16.PACK_AB R146, R192, R183 ;  /* 0x000000b7c092723e */ /* 0x000fe400000010ff */
[----:B------:R-:W-:Y:S02]  /*18350*/  F2FP.BF16.PACK_AB R145, R228, R226 ;  /* 0x000000e2e491723e */ /* 0x000fe400000010ff */
[----:B------:R-:W-:Y:S01]  /*18360*/  F2FP.BF16.PACK_AB R140, R219, R200 ;  /* 0x000000c8db8c723e */ /* 0x000fe200000010ff */
[----:B------:R1:W1:Y:S01]  /*18370*/  MUFU.EX2 R229, R205 ;  /* 0x000000cd00e57308 */ /* 0x0002620000000800 */
[----:B------:R-:W-:Y:S02]  /*18380*/  LDSM.16.MT88.4 R200, [R235+0x1900] ;  /* 0x00190000ebc8783b */ /* 0x000fe40000004200 */
[----:B------:R-:W-:Y:S02]  /*18390*/  F2FP.BF16.PACK_AB R141, R220, R184 ;  /* 0x000000b8dc8d723e */ /* 0x000fe400000010ff */
[----:B------:R-:W-:Y:S02]  /*183a0*/  F2FP.BF16.PACK_AB R142, R182, R189 ;  /* 0x000000bdb68e723e */ /* 0x000fe400000010ff */
[----:B------:R-:W-:Y:S02]  /*183b0*/  F2FP.BF16.PACK_AB R143, R180, R188 ;  /* 0x000000bcb48f723e */ /* 0x000fe400000010ff */
[----:B---3--:R-:W-:Y:S05]  /*183c0*/  F2FP.BF16.PACK_AB R147, R227, R225 ;  /* 0x000000e1e393723e */ /* 0x008fea00000010ff */
[-C--:B-1----:R-:W-:Y:S03]  /*183d0*/  HMMA.16816.F32.BF16 R4, R140, R152.reuse, R4 ;  /* 0x000000988c04723c */ /* 0x082fe60000041804 */
[----:B------:R-:W-:Y:S05]  /*183e0*/  F2FP.BF16.PACK_AB R205, R198, R195 ;  /* 0x000000c3c6cd723e */ /* 0x000fea00000010ff */
        /* <DEDUP_REMOVED lines=28> */
[----:B------:R-:W-:Y:S03]  /*185b0*/  LDSM.16.MT88.4 R220, [R236+0x3900] ;  /* 0x00390000ecdc783b */ /* 0x000fe60000004200 */
[----:B------:R-:W-:Y:S04]  /*185c0*/  MOV R156, R219 ;  /* 0x000000db009c7202 */ /* 0x000fe80000000f00 */
[C---:B------:R-:W-:Y:S07]  /*185d0*/  HMMA.16816.F32.BF16 R96, R140.reuse, R158, R96 ;  /* 0x0000009e8c60723c */ /* 0x040fee0000041860 */
[----:B------:R-:W-:Y:S01]  /*185e0*/  MOV R159, R171 ;  /* 0x000000ab009f7202 */ /* 0x000fe20000000f00 */
[-C--:B------:R-:W-:Y:S01]  /*185f0*/  HMMA.16816.F32.BF16 R100, R140, R160.reuse, R100 ;  /* 0x000000a08c64723c */ /* 0x080fe20000041864 */
[----:B------:R-:W3:Y:S03]  /*18600*/  LDSM.16.MT88.4 R168, [R234+0x1900] ;  /* 0x00190000eaa8783b */ /* 0x000ee60000004200 */
[----:B------:R-:W-:Y:S02]  /*18610*/  MOV R158, R184 ;  /* 0x000000b8009e7202 */ /* 0x000fe40000000f00 */
[----:B------:R-:W-:Y:S02]  /*18620*/  F2FP.BF16.PACK_AB R207, R165, R159 ;  /* 0x0000009fa5cf723e */ /* 0x000fe400000010ff */
[C---:B------:R-:W-:Y:S08]  /*18630*/  HMMA.16816.F32.BF16 R104, R144.reuse, R160, R104 ;  /* 0x000000a09068723c */ /* 0x040ff00000041868 */
[-C--:B------:R-:W-:Y:S08]  /*18640*/  HMMA.16816.F32.BF16 R108, R144, R162.reuse, R108 ;  /* 0x000000a2906c723c */ /* 0x080ff0000004186c */
[C---:B------:R-:W-:Y:S08]  /*18650*/  HMMA.16816.F32.BF16 R112, R140.reuse, R162, R112 ;  /* 0x000000a28c70723c */ /* 0x040ff00000041870 */
[-C--:B------:R-:W-:Y:S04]  /*18660*/  HMMA.16816.F32.BF16 R116, R140, R148.reuse, R116 ;  /* 0x000000948c74723c */ /* 0x080fe80000041874 */
[----:B--2---:R-:W-:Y:S02]  /*18670*/  FFMA.FTZ R164, R3, R164, R212 ;  /* 0x000000a403a47223 */ /* 0x004fe400000100d4 */
[--C-:B------:R-:W-:Y:S02]  /*18680*/  FFMA.FTZ R3, R238, c[0x0][0x2d0], -R137.reuse ;  /* 0x0000b400ee037a23 */ /* 0x100fe40000010889 */
[C---:B------:R-:W-:Y:S01]  /*18690*/  HMMA.16816.F32.BF16 R120, R144.reuse, R148, R120 ;  /* 0x000000949078723c */ /* 0x040fe20000041878 */
[----:B------:R2:W5:Y:S01]  /*186a0*/  LDL.LU R238, [R1+0x88] ;  /* 0x0000880001ee7983 */ /* 0x0005620000300800 */
[----:B------:R1:W-:Y:S02]  /*186b0*/  MUFU.EX2 R138, R3 ;  /* 0x00000003008a7308 */ /* 0x0003e40000000800 */
[----:B----4-:R-:W-:Y:S01]  /*186c0*/  FFMA.FTZ R0, R0, R185, R208 ;  /* 0x000000b900007223 */ /* 0x010fe200000100d0 */
[----:B------:R-:W-:Y:S01]  /*186d0*/  F2FP.BF16.PACK_AB R208, R231, R173 ;  /* 0x000000ade7d0723e */ /* 0x000fe200000010ff */
[----:B------:R-:W4:Y:S02]  /*186e0*/  LDSM.16.MT88.4 R184, [R236+0x1900] ;  /* 0x00190000ecb8783b */ /* 0x000f240000004200 */
[-C--:B------:R-:W-:Y:S04]  /*186f0*/  HMMA.16816.F32.BF16 R124, R144, R150.reuse, R124 ;  /* 0x00000096907c723c */ /* 0x080fe8000004187c */
[----:B------:R-:W-:Y:S04]  /*18700*/  FADD.FTZ R0, R209, R0 ;  /* 0x00000000d1007221 */ /* 0x000fe80000010000 */
[----:B------:R-:W-:Y:S04]  /*18710*/  HMMA.16816.F32.BF16 R128, R140, R150, R128 ;  /* 0x000000968c80723c */ /* 0x000fe80000041880 */
[----:B------:R-:W-:Y:S01]  /*18720*/  FADD.FTZ R0, R210, R0 ;  /* 0x00000000d2007221 */ /* 0x000fe20000010000 */
[----:B------:R-:W-:Y:S03]  /*18730*/  F2FP.BF16.PACK_AB R210, R229, R230 ;  /* 0x000000e6e5d2723e */ /* 0x000fe600000010ff */
[----:B------:R-:W-:Y:S04]  /*18740*/  FADD.FTZ R0, R211, R0 ;  /* 0x00000000d3007221 */ /* 0x000fe80000010000 */
[--C-:B-1----:R-:W-:Y:S02]  /*18750*/  FFMA.FTZ R3, R240, c[0x0][0x2d0], -R137.reuse ;  /* 0x0000b400f0037a23 */ /* 0x102fe40000010889 */
[----:B------:R-:W-:Y:S01]  /*18760*/  FFMA.FTZ R137, R204, c[0x0][0x2d0], -R137 ;  /* 0x0000b400cc897a23 */ /* 0x000fe20000010889 */
[----:B------:R-:W-:Y:S01]  /*18770*/  F2FP.BF16.PACK_AB R204, R199, R194 ;  /* 0x000000c2c7cc723e */ /* 0x000fe200000010ff */
[----:B------:R-:W1:Y:S01]  /*18780*/  MUFU.EX2 R224, R3 ;  /* 0x0000000300e07308 */ /* 0x000e620000000800 */
[----:B------:R2:W5:Y:S01]  /*18790*/  LDL.LU R240, [R1+0x84] ;  /* 0x0000840001f07983 */ /* 0x0005620000300800 */
[----:B------:R-:W-:Y:S03]  /*187a0*/  FADD.FTZ R0, R249, R0 ;  /* 0x00000000f9007221 */ /* 0x000fe60000010000 */
[----:B------:R2:W5:Y:S01]  /*187b0*/  LDL.LU R245, [R1+0x80] ;  /* 0x0000800001f57983 */ /* 0x0005620000300800 */
[-C--:B------:R-:W-:Y:S03]  /*187c0*/  HMMA.16816.F32.BF16 R144, R204, R152.reuse, R4 ;  /* 0x00000098cc90723c */ /* 0x080fe60000041804 */
[----:B------:R2:W5:Y:S01]  /*187d0*/  LDL.LU R246, [R1+0x7c] ;  /* 0x00007c0001f67983 */ /* 0x0005620000300800 */
[----:B------:R-:W2:Y:S03]  /*187e0*/  MUFU.EX2 R137, R137 ;  /* 0x0000008900897308 */ /* 0x000ea60000000800 */
[----:B------:R-:W-:Y:S01]  /*187f0*/  MOV R6, R158 ;  /* 0x0000009e00067202 */ /* 0x000fe20000000f00 */
[----:B------:R3:W5:Y:S01]  /*18800*/  LDL.LU R247, [R1+0x78] ;  /* 0x0000780001f77983 */ /* 0x0007620000300800 */
[----:B------:R-:W-:Y:S03]  /*18810*/  MOV R7, R159 ;  /* 0x0000009f00077202 */ /* 0x000fe60000000f00 */
[----:B------:R3:W5:Y:S04]  /*18820*/  LDL.LU R241, [R1+0x74] ;  /* 0x0000740001f17983 */ /* 0x0007680000300800 */
[----:B------:R3:W5:Y:S01]  /*18830*/  LDL.LU R248, [R1+0x70] ;  /* 0x0000700001f87983 */ /* 0x0007620000300800 */
[----:B-1----:R-:W-:Y:S01]  /*18840*/  F2FP.BF16.PACK_AB R209, R224, R138 ;  /* 0x0000008ae0d1723e */ /* 0x002fe200000010ff */
[----:B------:R-:W-:Y:S02]  /*18850*/  FADD.FTZ R3, R215, R164 ;  /* 0x000000a4d7037221 */ /* 0x000fe40000010000 */
[----:B------:R1:W5:Y:S02]  /*18860*/  LDL.LU R232, [R1+0x6c] ;  /* 0x00006c0001e87983 */ /* 0x0003640000300800 */
[----:B------:R-:W-:Y:S02]  /*18870*/  FADD.FTZ R3, R217, R3 ;  /* 0x00000003d9037221 */ /* 0x000fe40000010000 */
[----:B------:R-:W1:Y:S02]  /*18880*/  LDSM.16.MT88.4 R212, [R233+0x3900] ;  /* 0x00390000e9d4783b */ /* 0x000e640000004200 */
[----:B------:R-:W-:Y:S01]  /*18890*/  FADD.FTZ R3, R216, R3 ;  /* 0x00000003d8037221 */ /* 0x000fe20000010000 */
[----:B--2---:R-:W-:Y:S03]  /*188a0*/  F2FP.BF16.PACK_AB R211, R137, R139 ;  /* 0x0000008b89d3723e */ /* 0x004fe600000010ff */
[----:B------:R-:W-:Y:S02]  /*188b0*/  FADD.FTZ R3, R239, R3 ;  /* 0x00000003ef037221 */ /* 0x000fe40000010000 */
[----:B------:R-:W2:Y:S02]  /*188c0*/  LDSM.16.MT88.4 R216, [R234+0x3900] ;  /* 0x00390000ead8783b */ /* 0x000ea40000004200 */
[C---:B------:R-:W-:Y:S06]  /*188d0*/  HMMA.16816.F32.BF16 R140, R208.reuse, R152, R8 ;  /* 0x00000098d08c723c */ /* 0x040fec0000041808 */
[----:B------:R1:W5:Y:S01]  /*188e0*/  LDL.LU R239, [R1+0x68] ;  /* 0x0000680001ef7983 */ /* 0x0003620000300800 */
[----:B------:R-:W-:Y:S01]  /*188f0*/  MOV R11, R156 ;  /* 0x0000009c000b7202 */ /* 0x000fe20000000f00 */
[-C--:B------:R-:W-:Y:S02]  /*18900*/  HMMA.16816.F32.BF16 R148, R208, R154.reuse, R12 ;  /* 0x0000009ad094723c */ /* 0x080fe4000004180c */
[----:B------:R1:W5:Y:S02]  /*18910*/  LDL.LU R249, [R1+0x64] ;  /* 0x0000640001f97983 */ /* 0x0003640000300800 */
[----:B------:R-:W-:Y:S02]  /*18920*/  MOV R10, R157 ;  /* 0x0000009d000a7202 */ /* 0x000fe40000000f00 */
[----:B------:R-:W-:Y:S02]  /*18930*/  MOV R8, R191 ;  /* 0x000000bf00087202 */ /* 0x000fe40000000f00 */
[C---:B------:R-:W-:Y:S04]  /*18940*/  HMMA.16816.F32.BF16 R152, R204.reuse, R154, R16 ;  /* 0x0000009acc98723c */ /* 0x040fe80000041810 */
[----:B------:R-:W-:Y:S01]  /*18950*/  MOV R13, R7 ;  /* 0x00000007000d7202 */ /* 0x000fe20000000f00 */
[----:B------:R-:W-:Y:S01]  /*18960*/  FADD.FTZ R8, R8, R132 ;  /* 0x0000008408087221 */ /* 0x000fe20000010000 */
[----:B------:R-:W-:Y:S02]  /*18970*/  MOV R15, R165 ;  /* 0x000000a5000f7202 */ /* 0x000fe40000000f00 */
[-C--:B---3--:R-:W-:Y:S04]  /*18980*/  HMMA.16816.F32.BF16 R156, R204, R168.reuse, R20 ;  /* 0x000000a8cc9c723c */ /* 0x088fe80000041814 */
        /* <DEDUP_REMOVED lines=12> */
[-C--:B----4-:R-:W-:Y:S03]  /*18a50*/  HMMA.16816.F32.BF16 R172, R204, R184.reuse, R36 ;  /* 0x000000b8ccac723c */ /* 0x090fe60000041824 */
[----:B------:R-:W-:Y:S01]  /*18a60*/  MOV R30, R6 ;  /* 0x00000006001e7202 */ /* 0x000fe20000000f00 */
[----:B------:R-:W-:Y:S01]  /*18a70*/  FADD.FTZ R9, R9, R0 ;  /* 0x0000000009097221 */ /* 0x000fe20000010000 */
[----:B------:R-:W-:Y:S01]  /*18a80*/  MOV R35, R197 ;  /* 0x000000c500237202 */ /* 0x000fe20000000f00 */
[----:B------:R-:W3:Y:S01]  /*18a90*/  LDSM.16.MT88.4 R4, [R235+0x3900] ;  /* 0x00390000eb04783b */ /* 0x000ee20000004200 */
[----:B------:R-:W-:Y:S02]  /*18aa0*/  MOV R39, R177 ;  /* 0x000000b100277202 */ /* 0x000fe40000000f00 */
[----:B------:R-:W-:Y:S03]  /*18ab0*/  MOV R37, R179 ;  /* 0x000000b300257202 */ /* 0x000fe60000000f00 */
        /* <DEDUP_REMOVED lines=35> */
[----:B------:R-:W-:Y:S01]  /*18cf0*/  MOV R36, R37 ;  /* 0x0000002500247202 */ /* 0x000fe20000000f00 */
[----:B------:R-:W-:Y:S01]  /*18d00*/  FADD.FTZ R8, R42, R12 ;  /* 0x0000000c2a087221 */ /* 0x000fe20000010000 */
[----:B------:R-:W-:Y:S02]  /*18d10*/  MOV R37, R38 ;  /* 0x0000002600257202 */ /* 0x000fe40000000f00 */
[----:B------:R-:W-:Y:S02]  /*18d20*/  MOV R38, R39 ;  /* 0x0000002700267202 */ /* 0x000fe40000000f00 */
[----:B------:R-:W-:Y:S01]  /*18d30*/  MOV R39, R32 ;  /* 0x0000002000277202 */ /* 0x000fe20000000f00 */
[----:B------:R-:W-:Y:S01]  /*18d40*/  FADD.FTZ R12, R37, R9 ;  /* 0x00000009250c7221 */ /* 0x000fe20000010000 */
        /* <DEDUP_REMOVED lines=9> */
[----:B------:R-:W-:Y:S01]  /*18de0*/  MOV R26, R183 ;  /* 0x000000b7001a7202 */ /* 0x000fe20000000f00 */
[----:B------:R-:W-:Y:S01]  /*18df0*/  FADD.FTZ R3, R43, R11 ;  /* 0x0000000b2b037221 */ /* 0x000fe20000010000 */
[----:B------:R-:W-:Y:S01]  /*18e00*/  MOV R27, R182 ;  /* 0x000000b6001b7202 */ /* 0x000fe20000000f00 */
[----:B------:R-:W-:Y:S01]  /*18e10*/  FADD.FTZ R0, R36, R10 ;  /* 0x0000000a24007221 */ /* 0x000fe20000010000 */
[-C--:B------:R-:W-:Y:S03]  /*18e20*/  HMMA.16816.F32.BF16 R180, R208, R186.reuse, R44 ;  /* 0x000000bad0b4723c */ /* 0x080fe6000004182c */
[----:B------:R-:W-:Y:S01]  /*18e30*/  MOV R23, R195 ;  /* 0x000000c300177202 */ /* 0x000fe20000000f00 */
[----:B------:R-:W-:Y:S01]  /*18e40*/  FADD.FTZ R11, R38, R8 ;  /* 0x00000008260b7221 */ /* 0x000fe20000010000 */
[----:B------:R-:W-:Y:S01]  /*18e50*/  MOV R22, R194 ;  /* 0x000000c200167202 */ /* 0x000fe20000000f00 */
[----:B------:R-:W-:Y:S01]  /*18e60*/  FADD.FTZ R10, R39, R3 ;  /* 0x00000003270a7221 */ /* 0x000fe20000010000 */
[----:B------:R-:W-:Y:S01]  /*18e70*/  MOV R21, R192 ;  /* 0x000000c000157202 */ /* 0x000fe20000000f00 */
[C---:B------:R-:W-:Y:S04]  /*18e80*/  HMMA.16816.F32.BF16 R184, R204.reuse, R186, R48 ;  /* 0x000000baccb8723c */ /* 0x040fe80000041830 */
[----:B------:R-:W-:Y:S01]  /*18e90*/  MOV R31, R190 ;  /* 0x000000be001f7202 */ /* 0x000fe20000000f00 */
[----:B------:R-:W-:Y:S01]  /*18ea0*/  FADD.FTZ R3, R34, R11 ;  /* 0x0000000b22037221 */ /* 0x000fe20000010000 */
[----:B------:R-:W-:Y:S01]  /*18eb0*/  MOV R24, R189 ;  /* 0x000000bd00187202 */ /* 0x000fe20000000f00 */
[----:B------:R-:W-:Y:S01]  /*18ec0*/  FADD.FTZ R9, R32, R0 ;  /* 0x0000000020097221 */ /* 0x000fe20000010000 */
[----:B------:R-:W-:Y:S01]  /*18ed0*/  MOV R25, R188 ;  /* 0x000000bc00197202 */ /* 0x000fe20000000f00 */
[----:B------:R-:W-:Y:S01]  /*18ee0*/  FADD.FTZ R0, R35, R10 ;  /* 0x0000000a23007221 */ /* 0x000fe20000010000 */
[-C--:B------:R-:W-:Y:S03]  /*18ef0*/  HMMA.16816.F32.BF16 R188, R204, R200.reuse, R52 ;  /* 0x000000c8ccbc723c */ /* 0x080fe60000041834 */
[----:B------:R-:W-:Y:S01]  /*18f00*/  FADD.FTZ R11, R28, R9 ;  /* 0x000000091c0b7221 */ /* 0x000fe20000010000 */
[----:B------:R-:W-:Y:S01]  /*18f10*/  MOV R132, R135 ;  /* 0x0000008700847202 */ /* 0x000fe20000000f00 */
[----:B------:R-:W-:Y:S02]  /*18f20*/  FADD.FTZ R9, R29, R3 ;  /* 0x000000031d097221 */ /* 0x000fe40000010000 */
[----:B------:R-:W-:Y:S01]  /*18f30*/  FADD.FTZ R8, R33, R12 ;  /* 0x0000000c21087221 */ /* 0x000fe20000010000 */
        /* <DEDUP_REMOVED lines=9> */
[-C--:B-1----:R-:W-:Y:S04]  /*18fd0*/  HMMA.16816.F32.BF16 R68, R204, R212.reuse, R68 ;  /* 0x000000d4cc44723c */ /* 0x082fe80000041844 */
[----:B------:R-:W-:Y:S04]  /*18fe0*/  FADD.FTZ R9, R22, R9 ;  /* 0x0000000916097221 */ /* 0x000fe80000010000 */
[C---:B------:R-:W-:Y:S08]  /*18ff0*/  HMMA.16816.F32.BF16 R72, R208.reuse, R212, R72 ;  /* 0x000000d4d048723c */ /* 0x040ff00000041848 */
[-C--:B------:R-:W-:Y:S08]  /*19000*/  HMMA.16816.F32.BF16 R76, R208, R214.reuse, R76 ;  /* 0x000000d6d04c723c */ /* 0x080ff0000004184c */
[C---:B------:R-:W-:Y:S08]  /*19010*/  HMMA.16816.F32.BF16 R80, R204.reuse, R214, R80 ;  /* 0x000000d6cc50723c */ /* 0x040ff00000041850 */
[-C--:B--2---:R-:W-:Y:S08]  /*19020*/  HMMA.16816.F32.BF16 R84, R204, R216.reuse, R84 ;  /* 0x000000d8cc54723c */ /* 0x084ff00000041854 */
[C---:B------:R-:W-:Y:S08]  /*19030*/  HMMA.16816.F32.BF16 R88, R208.reuse, R216, R88 ;  /* 0x000000d8d058723c */ /* 0x040ff00000041858 */
[-C--:B------:R-:W-:Y:S08]  /*19040*/  HMMA.16816.F32.BF16 R92, R208, R218.reuse, R92 ;  /* 0x000000dad05c723c */ /* 0x080ff0000004185c */
[C---:B------:R-:W-:Y:S08]  /*19050*/  HMMA.16816.F32.BF16 R96, R204.reuse, R218, R96 ;  /* 0x000000dacc60723c */ /* 0x040ff00000041860 */
[-C--:B------:R-:W-:Y:S08]  /*19060*/  HMMA.16816.F32.BF16 R100, R204, R220.reuse, R100 ;  /* 0x000000dccc64723c */ /* 0x080ff00000041864 */
[C---:B------:R-:W-:Y:S08]  /*19070*/  HMMA.16816.F32.BF16 R104, R208.reuse, R220, R104 ;  /* 0x000000dcd068723c */ /* 0x040ff00000041868 */
[-C--:B------:R-:W-:Y:S08]  /*19080*/  HMMA.16816.F32.BF16 R108, R208, R222.reuse, R108 ;  /* 0x000000ded06c723c */ /* 0x080ff0000004186c */
[C---:B------:R-:W-:Y:S08]  /*19090*/  HMMA.16816.F32.BF16 R112, R204.reuse, R222, R112 ;  /* 0x000000decc70723c */ /* 0x040ff00000041870 */
[-C--:B---3--:R-:W-:Y:S08]  /*190a0*/  HMMA.16816.F32.BF16 R116, R204, R4.reuse, R116 ;  /* 0x00000004cc74723c */ /* 0x088ff00000041874 */
        /* <DEDUP_REMOVED lines=12> */
[----:B------:R-:W-:Y:S01]  /*19170*/  FADD.FTZ R4, R138, R0 ;  /* 0x000000008a047221 */ /* 0x000fe20000010000 */
[----:B------:R-:W-:Y:S01]  /*19180*/  MOV R138, R2 ;  /* 0x00000002008a7202 */ /* 0x000fe20000000f00 */
        /* <DEDUP_REMOVED lines=18> */
.L_x_838:
[----:B---34-:R-:W2:Y:S04]  /*192b0*/  LDL.LU R0, [R1+0xc] ;  /* 0x00000c0001007983 */ /* 0x018ea80000300800 */
        /* <DEDUP_REMOVED lines=182> */
[----:B------:R-:W-:Y:S02]  /*19e20*/  @P1 FFMA.FTZ R63, R3, R134, R7 ;  /* 0x00000086033f1223 */ /* 0x000fe40000010007 */
[----:B------:R-:W-:Y:S02]  /*19e30*/  @P0 FFMA.FTZ R64, R0, R2, R4 ;  /* 0x0000000200400223 */ /* 0x000fe40000010004 */
.L_x_784:
        /* <DEDUP_REMOVED lines=71> */
[----:B------:R1:W-:Y:S01]  /*1a2b0*/  STS [R2], R7 ;  /* 0x0000000702007388 */ /* 0x0003e20000000800 */
        /* <DEDUP_REMOVED lines=18> */
[----:B-1----:R-:W-:Y:S01]  /*1a3e0*/  IMAD.MOV.U32 R7, RZ, RZ, 0x40 ;  /* 0x00000040ff077424 */ /* 0x002fe200078e00ff */
[----:B------:R-:W-:Y:S02]  /*1a3f0*/  F2FP.BF16.PACK_AB R25, R25, R94 ;  /* 0x0000005e1919723e */ /* 0x000fe400000010ff */
[----:B------:R-:W-:Y:S01]  /*1a400*/  STS [R3+0x480], R50 ;  /* 0x0004803203007388 */ /* 0x000fe20000000800 */
[----:B------:R-:W-:Y:S02]  /*1a410*/  F2FP.BF16.PACK_AB R24, R24, R100 ;  /* 0x000000641818723e */ /* 0x000fe400000010ff */
[----:B------:R-:W-:Y:S01]  /*1a420*/  SEL R7, R7, 0xffffffc0, !P2 ;  /* 0xffffffc007077807 */ /* 0x000fe20005000000 */
[----:B------:R1:W-:Y:S01]  /*1a430*/  STS [R4+0x400], R6 ;  /* 0x0004000604007388 */ /* 0x0003e20000000800 */
        /* <DEDUP_REMOVED lines=17> */
[----:B-1----:R-:W-:Y:S01]  /*1a550*/  IMAD.IADD R6, R0, 0x1, R7 ;  /* 0x0000000100067824 */ /* 0x002fe200078e0207 */
[----:B------:R-:W-:-:S02]  /*1a560*/  F2FP.BF16.PACK_AB R16, R16, R122 ;  /* 0x0000007a1010723e */ /* 0x000fc400000010ff */
[----:B------:R-:W-:Y:S01]  /*1a570*/  F2FP.BF16.PACK_AB R15, R15, R124 ;  /* 0x0000007c0f0f723e */ /* 0x000fe200000010ff */
[----:B---3--:R-:W-:Y:S01]  /*1a580*/  IMAD.IADD R8, R7, 0x1, R2 ;  /* 0x0000000107087824 */ /* 0x008fe200078e0202 */
[----:B------:R-:W-:Y:S01]  /*1a590*/  STS [R6+0x80], R49 ;  /* 0x0000803106007388 */ /* 0x000fe20000000800 */
[----:B------:R-:W-:Y:S02]  /*1a5a0*/  F2FP.BF16.PACK_AB R14, R14, R126 ;  /* 0x0000007e0e0e723e */ /* 0x000fe400000010ff */
[----:B------:R-:W-:Y:S01]  /*1a5b0*/  ISETP.NE.U32.AND P0, PT, RZ, c[0x0][0x500], PT ;  /* 0x00014000ff007a0c */ /* 0x000fe20003f05070 */
[----:B------:R-:W-:Y:S03]  /*1a5c0*/  STS [R6+0x480], R48 ;  /* 0x0004803006007388 */ /* 0x000fe60000000800 */
[----:B------:R-:W-:Y:S01]  /*1a5d0*/  ISETP.NE.AND.EX P1, PT, RZ, c[0x0][0x504], PT, P0 ;  /* 0x00014100ff007a0c */ /* 0x000fe20003f25300 */
[----:B------:R1:W-:Y:S01]  /*1a5e0*/  STS [R8+0x400], R5 ;  /* 0x0004000508007388 */ /* 0x0003e20000000800 */
[----:B------:R-:W-:-:S03]  /*1a5f0*/  ISETP.NE.U32.AND P0, PT, RZ, c[0x0][0x508], PT ;  /* 0x00014200ff007a0c */ /* 0x000fc60003f05070 */
[----:B------:R-:W-:Y:S01]  /*1a600*/  STS [R8], R45 ;  /* 0x0000002d08007388 */ /* 0x000fe20000000800 */
[----:B------:R-:W-:-:S03]  /*1a610*/  ISETP.NE.AND.EX P0, PT, RZ, c[0x0][0x50c], PT, P0 ;  /* 0x00014300ff007a0c */ /* 0x000fc60003f05300 */
        /* <DEDUP_REMOVED lines=61> */
.L_x_841:
[----:B-1----:R-:W-:Y:S01]  /*1a9f0*/  LOP3.LUT R0, R60, 0xffffffe0, RZ, 0xc0, !PT ;  /* 0xffffffe03c007812 */ /* 0x002fe200078ec0ff */
[----:B------:R-:W1:Y:S01]  /*1aa00*/  S2R R80, SR_CTAID.X ;  /* 0x0000000000507919 */ /* 0x000e620000002500 */
[----:B------:R-:W-:Y:S01]  /*1aa10*/  LEA.HI R4, R26, R26, RZ, 0x1 ;  /* 0x0000001a1a047211 */ /* 0x000fe200078f08ff */
[----:B------:R-:W-:Y:S01]  /*1aa20*/  IMAD R14, R67, c[0x0][0x3e8], RZ ;  /* 0x0000fa00430e7a24 */ /* 0x000fe200078e02ff */
[----:B------:R-:W-:Y:S01]  /*1aa30*/  SHF.R.S32.HI R6, RZ, 0x1f, R59 ;  /* 0x0000001fff067819 */ /* 0x000fe2000001143b */
[----:B------:R-:W-:Y:S01]  /*1aa40*/  IMAD.IADD R0, R66, 0x1, -R0 ;  /* 0x0000000142007824 */ /* 0x000fe200078e0a00 */
[----:B------:R-:W-:Y:S01]  /*1aa50*/  LOP3.LUT R5, R4, 0x1ffffffe, RZ, 0xc0, !PT ;  /* 0x1ffffffe04057812 */ /* 0x000fe200078ec0ff */
[----:B------:R-:W-:Y:S01]  /*1aa60*/  IMAD R14, R81, c[0x0][0x3ec], R14 ;  /* 0x0000fb00510e7a24 */ /* 0x000fe200078e020e */
[----:B------:R-:W-:Y:S01]  /*1aa70*/  LEA.HI R6, R6, R59, RZ, 0x2 ;  /* 0x0000003b06067211 */ /* 0x000fe200078f10ff */
[----:B-----5:R-:W-:Y:S01]  /*1aa80*/  IMAD R20, R20, c[0x0][0x4e8], RZ ;  /* 0x00013a0014147a24 */ /* 0x020fe200078e02ff */
[----:B------:R-:W-:Y:S01]  /*1aa90*/  SHF.R.S32.HI R8, RZ, 0x1f, R0 ;  /* 0x0000001fff087819 */ /* 0x000fe20000011400 */
[----:B------:R-:W-:Y:S01]  /*1aaa0*/  IMAD.IADD R7, R26, 0x1, -R5 ;  /* 0x000000011a077824 */ /* 0x000fe200078e0a05 */
[----:B------:R-:W-:Y:S01]  /*1aab0*/  LOP3.LUT R6, R6, 0xffffffc, RZ, 0xc0, !PT ;  /* 0x0ffffffc06067812 */ /* 0x000fe200078ec0ff */
[----:B------:R-:W-:Y:S01]  /*1aac0*/  IMAD.SHL.U32 R5, R4, 0x20, RZ ;  /* 0x0000002004057824 */ /* 0x000fe200078e00ff */
[----:B------:R-:W-:Y:S01]  /*1aad0*/  LEA.HI R4, R8, R0, RZ, 0x2 ;  /* 0x0000000008047211 */ /* 0x000fe200078f10ff */
[----:B------:R-:W-:Y:S01]  /*1aae0*/  BSSY B0, `(.L_x_842) ;  /* 0x0000084000007945 */ /* 0x000fe20003800000 */
[----:B------:R-:W-:Y:S01]  /*1aaf0*/  MOV R8, c[0x0][0x4e8] ;  /* 0x00013a0000087a02 */ /* 0x000fe20000000f00 */
[----:B------:R-:W-:Y:S01]  /*1ab00*/  IMAD.IADD R6, R59, 0x1, -R6 ;  /* 0x000000013b067824 */ /* 0x000fe200078e0a06 */
[----:B------:R-:W-:-:S02]  /*1ab10*/  LOP3.LUT R5, R5, 0xffffffc0, RZ, 0xc0, !PT ;  /* 0xffffffc005057812 */ /* 0x000fc400078ec0ff */
[----:B------:R-:W-:Y:S02]  /*1ab20*/  SHF.R.S32.HI R4, RZ, 0x2, R4 ;  /* 0x00000002ff047819 */ /* 0x000fe40000011404 */
[----:B------:R-:W-:Y:S01]  /*1ab30*/  ISETP.NE.AND P2, PT, R8, 0x1, PT ;  /* 0x000000010800780c */ /* 0x000fe20003f45270 */
[----:B------:R-:W-:Y:S01]  /*1ab40*/  IMAD R7, R7, 0x8, R5 ;  /* 0x0000000807077824 */ /* 0x000fe200078e0205 */
[----:B------:R-:W-:Y:S01]  /*1ab50*/  LOP3.LUT P0, RZ, R0, 0x3, RZ, 0xc0, !PT ;  /* 0x0000000300ff7812 */ /* 0x000fe2000780c0ff */
[----:B------:R-:W-:Y:S01]  /*1ab60*/  IMAD R19, R6, 0x10, R4 ;  /* 0x0000001006137824 */ /* 0x000fe200078e0204 */
[----:B------:R-:W-:Y:S01]  /*1ab70*/  LEA.HI R10, R65, R66, RZ, 0x3 ;  /* 0x00000042410a7211 */ /* 0x000fe200078f18ff */
[----:B------:R-:W-:Y:S01]  /*1ab80*/  IMAD R0, R3, c[0x0][0x3a0], RZ ;  /* 0x0000e80003007a24 */ /* 0x000fe200078e02ff */
[----:B------:R-:W-:Y:S01]  /*1ab90*/  SEL R18, R69, RZ, !P1 ;  /* 0x000000ff45127207 */ /* 0x000fe20004800000 */
[----:B------:R-:W-:Y:S01]  /*1aba0*/  IMAD.WIDE.U32 R4, R81, c[0x0][0x490], R2 ;  /* 0x0001240051047a25 */ /* 0x000fe200078e0002 */
[----:B------:R-:W-:-:S02]  /*1abb0*/  IADD3 R6, R19, R7, RZ ;  /* 0x0000000713067210 */ /* 0x000fc40007ffe0ff */
[----:B------:R-:W-:Y:S01]  /*1abc0*/  SHF.R.S32.HI R21, RZ, 0x3, R10 ;  /* 0x00000003ff157819 */ /* 0x000fe2000001140a */
[----:B------:R-:W-:Y:S01]  /*1abd0*/  IMAD R7, R2, c[0x0][0x3a4], R0 ;  /* 0x0000e90002077a24 */ /* 0x000fe200078e0200 */
[----:B------:R-:W-:Y:S01]  /*1abe0*/  LOP3.LUT R12, R10, 0xfffffff8, RZ, 0xc0, !PT ;  /* 0xfffffff80a0c7812 */ /* 0x000fe200078ec0ff */
[----:B------:R-:W-:Y:S01]  /*1abf0*/  IMAD.WIDE.U32 R2, R2, c[0x0][0x3a0], RZ ;  /* 0x0000e80002027a25 */ /* 0x000fe200078e00ff */
[----:B------:R-:W-:-:S03]  /*1ac00*/  LEA.HI R23, R65, R66, RZ, 0x6 ;  /* 0x0000004241177211 */ /* 0x000fc600078f30ff */
[----:B-1----:R-:W-:Y:S01]  /*1ac10*/  IMAD R0, R80, 0x80, R6 ;  /* 0x0000008050007824 */ /* 0x002fe200078e0206 */
[----:B------:R-:W-:Y:S01]  /*1ac20*/  IADD3 R3, R3, R7, RZ ;  /* 0x0000000703037210 */ /* 0x000fe20007ffe0ff */
[----:B------:R-:W-:Y:S01]  /*1ac30*/  IMAD R8, R67, c[0x0][0x490], RZ ;  /* 0x0001240043087a24 */ /* 0x000fe200078e02ff */
[----:B------:R-:W-:Y:S01]  /*1ac40*/  SHF.R.S32.HI R6, RZ, 0x1f, R69 ;  /* 0x0000001fff067819 */ /* 0x000fe20000011445 */
[----:B------:R-:W-:-:S03]  /*1ac50*/  @P2 IMAD.HI.U32 R7, R0, c[0x0][0x4ec], RZ ;  /* 0x00013b0000072a27 */ /* 0x000fc600078e00ff */
[----:B------:R-:W-:Y:S01]  /*1ac60*/  SEL R15, R6, RZ, !P1 ;  /* 0x000000ff060f7207 */ /* 0x000fe20004800000 */
[----:B------:R-:W-:Y:S01]  /*1ac70*/  IMAD.MOV.U32 R9, RZ, RZ, R0 ;  /* 0x000000ffff097224 */ /* 0x000fe200078e0000 */
[----:B------:R-:W-:Y:S01]  /*1ac80*/  @P2 SHF.R.U32.HI R9, RZ, c[0x0][0x4f0], R7 ;  /* 0x00013c00ff092a19 */ /* 0x000fe20000011607 */
[C---:B------:R-:W-:Y:S02]  /*1ac90*/  IMAD R8, R81.reuse, c[0x0][0x494], R8 ;  /* 0x0001250051087a24 */ /* 0x040fe400078e0208 */
[----:B------:R-:W-:Y:S01]  /*1aca0*/  IMAD.WIDE.U32 R6, R81, c[0x0][0x3e8], R2 ;  /* 0x0000fa0051067a25 */ /* 0x000fe200078e0002 */
[----:B------:R-:W-:-:S03]  /*1acb0*/  SHF.L.U32 R2, R21, 0x6, RZ ;  /* 0x0000000615027819 */ /* 0x000fc600000006ff */
[----:B------:R-:W-:Y:S02]  /*1acc0*/  IMAD.MOV R10, RZ, RZ, -R9 ;  /* 0x000000ffff0a7224 */ /* 0x000fe400078e0a09 */
[----:B------:R-:W-:Y:S02]  /*1acd0*/  IMAD.IADD R5, R5, 0x1, R8 ;  /* 0x0000000105057824 */ /* 0x000fe400078e0208 */
[----:B------:R-:W-:Y:S01]  /*1ace0*/  IMAD R10, R10, c[0x0][0x4e8], R0 ;  /* 0x00013a000a0a7a24 */ /* 0x000fe200078e0200 */
[----:B------:R-:W-:Y:S01]  /*1acf0*/  LOP3.LUT R0, R2, 0x1c0, RZ, 0xc0, !PT ;  /* 0x000001c002007812 */ /* 0x000fe200078ec0ff */
[----:B------:R-:W-:Y:S02]  /*1ad00*/  IMAD.IADD R12, R66, 0x1, -R12 ;  /* 0x00000001420c7824 */ /* 0x000fe400078e0a0c */
[----:B------:R-:W-:Y:S01]  /*1ad10*/  IMAD R8, R15, c[0x0][0x498], RZ ;  /* 0x000126000f087a24 */ /* 0x000fe200078e02ff */
[----:B------:R-:W-:Y:S01]  /*1ad20*/  SHF.R.U32.HI R13, RZ, 0x3, R0 ;  /* 0x00000003ff0d7819 */ /* 0x000fe20000011600 */
[----:B------:R-:W-:-:S04]  /*1ad30*/  IMAD.WIDE.U32 R2, R18, c[0x0][0x498], R4 ;  /* 0x0001260012027a25 */ /* 0x000fc800078e0004 */
[----:B------:R-:W-:Y:S01]  /*1ad40*/  IMAD R17, R18, c[0x0][0x49c], R8 ;  /* 0x0001270012117a24 */ /* 0x000fe200078e0208 */
[----:B------:R-:W-:Y:S01]  /*1ad50*/  IADD3 R2, P1, R9, R2, RZ ;  /* 0x0000000209027210 */ /* 0x000fe20007f3e0ff */
[C---:B------:R-:W-:Y:S02]  /*1ad60*/  IMAD R11, R12.reuse, 0x10, R21 ;  /* 0x000000100c0b7824 */ /* 0x040fe400078e0215 */
[----:B------:R-:W-:Y:S01]  /*1ad70*/  IMAD.SHL.U32 R8, R12, 0x8, RZ ;  /* 0x000000080c087824 */ /* 0x000fe200078e00ff */
[----:B------:R-:W-:Y:S01]  /*1ad80*/  SHF.R.S32.HI R12, RZ, 0x1f, R9 ;  /* 0x0000001fff0c7819 */ /* 0x000fe20000011409 */
[----:B------:R-:W-:Y:S01]  /*1ad90*/  IMAD.IADD R5, R7, 0x1, R14 ;  /* 0x0000000107057824 */ /* 0x000fe200078e020e */
[----:B------:R-:W-:Y:S02]  /*1ada0*/  SHF.R.S32.HI R7, RZ, 0x1f, R10 ;  /* 0x0000001fff077819 */ /* 0x000fe4000001140a */
[----:B------:R-:W-:Y:S02]  /*1adb0*/  LEA R11, R80, R11, 0x7 ;  /* 0x0000000b500b7211 */ /* 0x000fe400078e38ff */
[----:B------:R-:W-:Y:S01]  /*1adc0*/  IADD3.X R3, R12, R3, R17, P1, !PT ;  /* 0x000000030c037210 */ /* 0x000fe20000ffe411 */
[----:B------:R-:W-:Y:S01]  /*1add0*/  IMAD R7, R7, c[0x0][0x488], RZ ;  /* 0x0001220007077a24 */ /* 0x000fe200078e02ff */
[----:B------:R-:W-:Y:S01]  /*1ade0*/  LOP3.LUT R4, R0, 0x38, R8, 0xf8, !PT ;  /* 0x0000003800047812 */ /* 0x000fe200078ef808 */
[----:B------:R-:W-:-:S03]  /*1adf0*/  @P2 IMAD.HI.U32 R0, R11, c[0x0][0x4ec], RZ ;  /* 0x00013b000b002a27 */ /* 0x000fc600078e00ff */
[----:B------:R-:W-:Y:S01]  /*1ae00*/  LOP3.LUT R22, R4, R13, RZ, 0x3c, !PT ;  /* 0x0000000d04167212 */ /* 0x000fe200078e3cff */
[----:B------:R-:W-:Y:S01]  /*1ae10*/  IMAD.WIDE.U32 R2, R10, c[0x0][0x488], R2 ;  /* 0x000122000a027a25 */ /* 0x000fe200078e0002 */
[----:B------:R-:W-:-:S03]  /*1ae20*/  MOV R4, R6 ;  /* 0x0000000600047202 */ /* 0x000fc60000000f00 */
[----:B------:R-:W-:Y:S02]  /*1ae30*/  IMAD R7, R10, c[0x0][0x48c], R7 ;  /* 0x000123000a077a24 */ /* 0x000fe400078e0207 */
[----:B------:R-:W-:Y:S01]  /*1ae40*/  IMAD.MOV.U32 R16, RZ, RZ, R11 ;  /* 0x000000ffff107224 */ /* 0x000fe200078e000b */
[----:B------:R-:W-:Y:S01]  /*1ae50*/  @P2 SHF.R.U32.HI R16, RZ, c[0x0][0x4f0], R0 ;  /* 0x00013c00ff102a19 */ /* 0x000fe20000011600 */
[----:B------:R-:W-:Y:S01]  /*1ae60*/  IMAD R17, R80, 0x80, R19 ;  /* 0x0000008050117824 */ /* 0x000fe200078e0213 */
[----:B------:R-:W-:Y:S01]  /*1ae70*/  LEA R0, P1, R2, c[0x0][0x450], 0x2 ;  /* 0x0001140002007a11 */ /* 0x000fe200078210ff */
[----:B------:R-:W-:Y:S01]  /*1ae80*/  IMAD R6, R15, c[0x0][0x3f0], RZ ;  /* 0x0000fc000f067a24 */ /* 0x000fe200078e02ff */
[----:B------:R-:W-:Y:S01]  /*1ae90*/  IADD3 R7, R3, R7, RZ ;  /* 0x0000000703077210 */ /* 0x000fe20007ffe0ff */
[----:B------:R-:W-:Y:S01]  /*1aea0*/  IMAD.MOV R10, RZ, RZ, -R16 ;  /* 0x000000ffff0a7224 */ /* 0x000fe200078e0a10 */
[----:B------:R-:W-:Y:S01]  /*1aeb0*/  IADD3 R9, R17, 0x8, RZ ;  /* 0x0000000811097810 */ /* 0x000fe20007ffe0ff */
[----:B------:R-:W-:Y:S01]  /*1aec0*/  IMAD R3, R18, c[0x0][0x3f4], R6 ;  /* 0x0000fd0012037a24 */ /* 0x000fe200078e0206 */
[----:B------:R-:W-:Y:S01]  /*1aed0*/  LEA.HI.X R2, R2, c[0x0][0x454], R7, 0x2, P1 ;  /* 0x0001150002027a11 */ /* 0x000fe200008f1407 */
[----:B------:R-:W-:Y:S01]  /*1aee0*/  IMAD.WIDE.U32 R4, R18, c[0x0][0x3f0], R4 ;  /* 0x0000fc0012047a25 */ /* 0x000fe200078e0004 */
[----:B------:R-:W-:Y:S01]  /*1aef0*/  SHF.R.S32.HI R6, RZ, 0x1f, R16 ;  /* 0x0000001fff067819 */ /* 0x000fe20000011410 */
[----:B------:R-:W-:Y:S01]  /*1af00*/  SHFL.IDX PT, R12, R0, RZ, 0x1c1f ;  /* 0x001c1fff000c7589 */ /* 0x000fe200000e0000 */
[-C--:B------:R-:W-:Y:S01]  /*1af10*/  ISETP.GE.OR P3, PT, R9, R20.reuse, P0 ;  /* 0x000000140900720c */ /* 0x080fe20000766670 */
[----:B------:R-:W-:Y:S01]  /*1af20*/  IMAD R9, R10, c[0x0][0x4e8], R11 ;  /* 0x00013a000a097a24 */ /* 0x000fe200078e020b */
[----:B------:R-:W-:Y:S01]  /*1af30*/  ISETP.GE.OR P2, PT, R17, R20, P0 ;  /* 0x000000141100720c */ /* 0x000fe20000746670 */
[----:B------:R-:W1:Y:S01]  /*1af40*/  SHFL.IDX PT, R13, R2, RZ, 0x1c1f ;  /* 0x001c1fff020d7589 */ /* 0x000e6200000e0000 */
[----:B------:R-:W-:-:S02]  /*1af50*/  IMAD.IADD R3, R5, 0x1, R3 ;  /* 0x0000000105037824 */ /* 0x000fc400078e0203 */
        /* <DEDUP_REMOVED lines=60> */
.L_x_843:
[----:B--234-:R-:W-:Y:S05]  /*1b320*/  BSYNC B0 ;  /* 0x0000000000007941 */ /* 0x01cfea0003800000 */
.L_x_842:
        /* <DEDUP_REMOVED lines=16> */
.L_x_845:
[----:B------:R-:W-:Y:S05]  /*1b430*/  BSYNC B0 ;  /* 0x0000000000007941 */ /* 0x000fea0003800000 */
.L_x_844:
        /* <DEDUP_REMOVED lines=16> */
.L_x_847:
[----:B------:R-:W-:Y:S05]  /*1b540*/  BSYNC B0 ;  /* 0x0000000000007941 */ /* 0x000fea0003800000 */
.L_x_846:
        /* <DEDUP_REMOVED lines=16> */
.L_x_849:
[----:B------:R-:W-:Y:S05]  /*1b650*/  BSYNC B0 ;  /* 0x0000000000007941 */ /* 0x000fea0003800000 */
.L_x_848:
        /* <DEDUP_REMOVED lines=16> */
.L_x_851:
[----:B------:R-:W-:Y:S05]  /*1b760*/  BSYNC B0 ;  /* 0x0000000000007941 */ /* 0x000fea0003800000 */
.L_x_850:
        /* <DEDUP_REMOVED lines=16> */
.L_x_853:
[----:B------:R-:W-:Y:S05]  /*1b870*/  BSYNC B0 ;  /* 0x0000000000007941 */ /* 0x000fea0003800000 */
.L_x_852:
        /* <DEDUP_REMOVED lines=16> */
.L_x_855:
[----:B------:R-:W-:Y:S05]  /*1b980*/  BSYNC B0 ;  /* 0x0000000000007941 */ /* 0x000fea0003800000 */
.L_x_854:
        /* <DEDUP_REMOVED lines=17> */
.L_x_840:
        /* <DEDUP_REMOVED lines=19> */
.L_x_856:
        /* <DEDUP_REMOVED lines=40> */
.L_x_858:
[----:B------:R-:W-:Y:S05]  /*1be50*/  BSYNC B0 ;  /* 0x0000000000007941 */ /* 0x000fea0003800000 */
.L_x_857:
        /* <DEDUP_REMOVED lines=34> */
[----:B------:R-:W-:Y:S01]  /*1c080*/  IMAD R0, R0, c[0x0][0x3e4], R6 ;  /* 0x0000f90000007a24 */ /* 0x000fe200078e0206 */
[----:B------:R-:W-:-:S03]  /*1c090*/  SHF.L.U32 R6, R12, 0x3, RZ ;  /* 0x000000030c067819 */ /* 0x000fc600000006ff */
[----:B------:R-:W-:Y:S01]  /*1c0a0*/  IMAD.IADD R3, R3, 0x1, R0 ;  /* 0x0000000103037824 */ /* 0x000fe200078e0200 */
[----:B------:R-:W-:Y:S01]  /*1c0b0*/  IADD3 R7, R6, 0x40, RZ ;  /* 0x0000004006077810 */ /* 0x000fe20007ffe0ff */
[----:B------:R-:W-:Y:S02]  /*1c0c0*/  IMAD R0, R4, c[0x0][0x3d8], RZ ;  /* 0x0000f60004007a24 */ /* 0x000fe400078e02ff */
[----:B------:R-:W-:-:S04]  /*1c0d0*/  IMAD.WIDE.U32 R2, R5, c[0x0][0x3d8], R2 ;  /* 0x0000f60005027a25 */ /* 0x000fc800078e0002 */
[----:B------:R-:W-:Y:S01]  /*1c0e0*/  IMAD R0, R5, c[0x0][0x3dc], R0 ;  /* 0x0000f70005007a24 */ /* 0x000fe200078e0200 */
[----:B------:R-:W-:-:S04]  /*1c0f0*/  LEA R11, P0, R2, c[0x0][0x380], 0x1 ;  /* 0x0000e000020b7a11 */ /* 0x000fc800078008ff */
[----:B------:R-:W-:-:S04]  /*1c100*/  IADD3 R0, R3, R0, RZ ;  /* 0x0000000003007210 */ /* 0x000fc80007ffe0ff */
        /* <DEDUP_REMOVED lines=14> */
.L_x_860:
[----:B------:R-:W-:Y:S05]  /*1c1f0*/  BSYNC B0 ;  /* 0x0000000000007941 */ /* 0x000fea0003800000 */
.L_x_859:
        /* <DEDUP_REMOVED lines=15> */
.L_x_862:
[----:B------:R-:W-:Y:S05]  /*1c2f0*/  BSYNC B0 ;  /* 0x0000000000007941 */ /* 0x000fea0003800000 */
.L_x_861:
        /* <DEDUP_REMOVED lines=15> */
.L_x_864:
[----:B------:R-:W-:Y:S05]  /*1c3f0*/  BSYNC B0 ;  /* 0x0000000000007941 */ /* 0x000fea0003800000 */
.L_x_863:
        /* <DEDUP_REMOVED lines=15> */
.L_x_866:
[----:B------:R-:W-:Y:S05]  /*1c4f0*/  BSYNC B0 ;  /* 0x0000000000007941 */ /* 0x000fea0003800000 */
.L_x_865:
        /* <DEDUP_REMOVED lines=15> */
.L_x_868:
[----:B------:R-:W-:Y:S05]  /*1c5f0*/  BSYNC B0 ;  /* 0x0000000000007941 */ /* 0x000fea0003800000 */
.L_x_867:
        /* <DEDUP_REMOVED lines=15> */
.L_x_870:
[----:B------:R-:W-:Y:S05]  /*1c6f0*/  BSYNC B0 ;  /* 0x0000000000007941 */ /* 0x000fea0003800000 */
.L_x_869:
        /* <DEDUP_REMOVED lines=15> */
.L_x_872:
[----:B------:R-:W-:Y:S05]  /*1c7f0*/  BSYNC B0 ;  /* 0x0000000000007941 */ /* 0x000fea0003800000 */
.L_x_871:
        /* <DEDUP_REMOVED lines=16> */
.L_x_873:
        /* <DEDUP_REMOVED lines=16> */
.L_x_1837:


//--------------------- .text._ZN7cutlass13device_kernelIN5flash19enable_sm80_to_sm89INS1_16FlashAttnFwdSm80INS1_25CollectiveMainloopFwdSm80ILi4ELi1ELb0EN4cute5tupleIJNS5_1CILi128EEENS7_ILi48EEES8_EEELi128ENS_10bfloat16_tEfNS_4arch4Sm80ELb0ELb1ELb1ELb0ELb0ELb0ELb1ELb0EEENS1_21CollectiveEpilogueFwdINS6_IJS8_S8_S9_EEENS6_IJNS7_ILi1EEESH_SH_EEESB_SD_Li128ELb0ELb1ELb0ELb0EEENS1_19SingleTileSchedulerILb0ELb0ELb1ELi128EEEEEEEEEvNT_6ParamsE --------------------------
	.section	.text._ZN7cutlass13device_kernelIN5flash19enable_sm80_to_sm89INS1_16FlashAttnFwdSm80INS1_25CollectiveMainloopFwdSm80ILi4ELi1ELb0EN4cute5tupleIJNS5_1CILi128EEENS7_ILi48EEES8_EEELi128ENS_10bfloat16_tEfNS_4arch4Sm80ELb0ELb1ELb1ELb0ELb0ELb0ELb1ELb0EEENS1_21CollectiveEpilogueFwdINS6_IJS8_S8_S9_EEENS6_IJNS7_ILi1EEESH_SH_EEESB_SD_Li128ELb0ELb1ELb0ELb0EEENS1_19SingleTileSchedulerILb0ELb0ELb1ELi128EEEEEEEEEvNT_6ParamsE,"ax",@progbits
	.sectioninfo	@"SHI_REGISTERS=255"
	.align	128
.text._ZN7cutlass13device_kernelIN5flash19enable_sm80_to_sm89INS1_16FlashAttnFwdSm80INS1_25CollectiveMainloopFwdSm80ILi4ELi1ELb0EN4cute5tupleIJNS5_1CILi128EEENS7_ILi48EEES8_EEELi128ENS_10bfloat16_tEfNS_4arch4Sm80ELb0ELb1ELb1ELb0ELb0ELb0ELb1ELb0EEENS1_21CollectiveEpilogueFwdINS6_IJS8_S8_S9_EEENS6_IJNS7_ILi1EEESH_SH_EEESB_SD_Li128ELb0ELb1ELb0ELb0EEENS1_19SingleTileSchedulerILb0ELb0ELb1ELi128EEEEEEEEEvNT_6ParamsE:
        .type           _ZN7cutlass13device_kernelIN5flash19enable_sm80_to_sm89INS1_16FlashAttnFwdSm80INS1_25CollectiveMainloopFwdSm80ILi4ELi1ELb0EN4cute5tupleIJNS5_1CILi128EEENS7_ILi48EEES8_EEELi128ENS_10bfloat16_tEfNS_4arch4Sm80ELb0ELb1ELb1ELb0ELb0ELb0ELb1ELb0EEENS1_21CollectiveEpilogueFwdINS6_IJS8_S8_S9_EEENS6_IJNS7_ILi1EEESH_SH_EEESB_SD_Li128ELb0ELb1ELb0ELb0EEENS1_19SingleTileSchedulerILb0ELb0ELb1ELi128EEEEEEEEEvNT_6ParamsE,@function
        .size           _ZN7cutlass13device_kernelIN5flash19enable_sm80_to_sm89INS1_16FlashAttnFwdSm80INS1_25CollectiveMainloopFwdSm80ILi4ELi1ELb0EN4cute5tupleIJNS5_1CILi128EEENS7_ILi48EEES8_EEELi128ENS_10bfloat16_tEfNS_4arch4Sm80ELb0ELb1ELb1ELb0ELb0ELb0ELb1ELb0EEENS1_21CollectiveEpilogueFwdINS6_IJS8_S8_S9_EEENS6_IJNS7_ILi1EEESH_SH_EEESB_SD_Li128ELb0ELb1ELb0ELb0EEENS1_19SingleTileSchedulerILb0ELb0ELb1ELi128EEEEEEEEEvNT_6ParamsE,(.L_x_1838 - _ZN7cutlass13device_kernelIN5flash19enable_sm80_to_sm89INS1_16FlashAttnFwdSm80INS1_25CollectiveMainloopFwdSm80ILi4ELi1ELb0EN4cute5tupleIJNS5_1CILi128EEENS7_ILi48EEES8_EEELi128ENS_10bfloat16_tEfNS_4arch4Sm80ELb0ELb1ELb1ELb0ELb0ELb0ELb1ELb0EEENS1_21CollectiveEpilogueFwdINS6_IJS8_S8_S9_EEENS6_IJNS7_ILi1EEESH_SH_EEESB_SD_Li128ELb0ELb1ELb0ELb0EEENS1_19SingleTileSchedulerILb0ELb0ELb1ELi128EEEEEEEEEvNT_6ParamsE)
        .other          _ZN7cutlass13device_kernelIN5flash19enable_sm80_to_sm89INS1_16FlashAttnFwdSm80INS1_25CollectiveMainloopFwdSm80ILi4ELi1ELb0EN4cute5tupleIJNS5_1CILi128EEENS7_ILi48EEES8_EEELi128ENS_10bfloat16_tEfNS_4arch4Sm80ELb0ELb1ELb1ELb0ELb0ELb0ELb1ELb0EEENS1_21CollectiveEpilogueFwdINS6_IJS8_S8_S9_EEENS6_IJNS7_ILi1EEESH_SH_EEESB_SD_Li128ELb0ELb1ELb0ELb0EEENS1_19SingleTileSchedulerILb0ELb0ELb1ELi128EEEEEEEEEvNT_6ParamsE,@"STO_CUDA_ENTRY STV_DEFAULT"
_ZN7cutlass13device_kernelIN5flash19enable_sm80_to_sm89INS1_16FlashAttnFwdSm80INS1_25CollectiveMainloopFwdSm80ILi4ELi1ELb0EN4cute5tupleIJNS5_1CILi128EEENS7_ILi48EEES8_EEELi128ENS_10bfloat16_tEfNS_4arch4Sm80ELb0ELb1ELb1ELb0ELb0ELb0ELb1ELb0EEENS1_21CollectiveEpilogueFwdINS6_IJS8_S8_S9_EEENS6_IJNS7_ILi1EEESH_SH_EEESB_SD_Li128ELb0ELb1ELb0ELb0EEENS1_19SingleTileSchedulerILb0ELb0ELb1ELi128EEEEEEEEEvNT_6ParamsE:
[----:B------:R-:W-:-:S03]  /*0000*/  MOV R1, c[0x0][0x28] ;  /* 0x00000a0000017a02 */ /* 0x000fc60000000f00 */
[----:B------:R-:W1:Y:S01]  /*0010*/  S2R R22, SR_CTAID.Z ;  /* 0x0000000000167919 */ /* 0x000e620000002700 */
[----:B------:R-:W-:Y:S02]  /*0020*/  IADD3 R1, R1, -0x68, RZ ;  /* 0xffffff9801017810 */ /* 0x000fe40007ffe0ff */
[----:B-1----:R-:W-:-:S13]  /*0030*/  ISETP.GE.AND P0, PT, R22, RZ, PT ;  /* 0x000000ff1600720c */ /* 0x002fda0003f06270 */
[----:B------:R-:W-:Y:S05]  /*0040*/  @!P0 EXIT ;  /* 0x000000000000894d */ /* 0x000fea0003800000 */
[----:B------:R-:W1:Y:S01]  /*0050*/  S2UR UR17, SR_CTAID.X ;  /* 0x00000000001179c3 */ /* 0x000e620000002500 */
[----:B------:R-:W-:Y:S01]  /*0060*/  ULDC UR6, c[0x0][0x2c4] ;  /* 0x0000b10000067ab9 */ /* 0x000fe20000000800 */
[----:B------:R-:W2:Y:S01]  /*0070*/  S2R R129, SR_TID.X ;  /* 0x0000000000817919 */ /* 0x000ea20000002100 */
[----:B------:R-:W-:Y:S02]  /*0080*/  UISETP.NE.AND UP3, UPT, UR6, 0x1, UPT ;  /* 0x000000010600788c */ /* 0x000fe4000bf65270 */
[----:B------:R-:W-:Y:S02]  /*0090*/  ULDC.64 UR4, c[0x0][0x2c8] ;  /* 0x0000b20000047ab9 */ /* 0x000fe40000000a00 */
[----:B------:R-:W-:Y:S02]  /*00a0*/  UMOV UR8, 0x1 ;  /* 0x0000000100087882 */ /* 0x000fe40000000000 */
[----:B------:R-:W-:Y:S02]  /*00b0*/  ULDC UR7, c[0x0][0x168] ;  /* 0x00005a0000077ab9 */ /* 0x000fe40000000800 */
[----:B------:R-:W-:-:S02]  /*00c0*/  UIADD3 UR7, UR8, -UR7, URZ ;  /* 0x8000000708077290 */ /* 0x000fc4000fffe03f */
[----:B-1----:R-:W-:-:S04]  /*00d0*/  USHF.L.U32 UR17, UR17, 0x7, URZ ;  /* 0x0000000711117899 */ /* 0x002fc8000800063f */
[----:B------:R-:W-:Y:S02]  /*00e0*/  @UP3 UIADD3 UR10, UR17, 0x7f, URZ ;  /* 0x0000007f110a3890 */ /* 0x000fe4000fffe03f */
[----:B------:R-:W-:Y:S02]  /*00f0*/  UIADD3 UR9, UR17, 0x7f, URZ ;  /* 0x0000007f11097890 */ /* 0x000fe4000fffe03f */
[----:B------:R-:W-:-:S04]  /*0100*/  UIMAD.WIDE.U32 UR10, UR10, UR4, URZ ;  /* 0x000000040a0a72a5 */ /* 0x000fc8000f8e003f */
[----:B------:R-:W-:-:S03]  /*0110*/  @UP3 USHF.R.U32.HI UR9, URZ, UR5, UR11 ;  /* 0x000000053f093299 */ /* 0x000fc6000801160b */
[----:B------:R-:W-:Y:S02]  /*0120*/  ULDC.64 UR4, c[0x0][0x328] ;  /* 0x0000ca0000047ab9 */ /* 0x000fe40000000a00 */
[----:B------:R-:W-:-:S03]  /*0130*/  UISETP.LE.AND UP2, UPT, UR8, UR5, UPT ;  /* 0x000000050800728c */ /* 0x000fc6000bf43270 */
[----:B------:R-:W-:Y:S02]  /*0140*/  ULDC UR5, c[0x0][0x1d0] ;  /* 0x0000740000057ab9 */ /* 0x000fe40000000800 */
[----:B------:R-:W-:Y:S01]  /*0150*/  UIADD3 UR5, UR9, UR5, UR7 ;  /* 0x0000000509057290 */ /* 0x000fe2000fffe007 */
[----:B------:R-:W-:-:S03]  /*0160*/  PLOP3.LUT P0, PT, PT, PT, UP2, 0x40, 0x0 ;  /* 0x000000000000781c */ /* 0x000fc60003f0e828 */
[----:B------:R-:W-:-:S06]  /*0170*/  UIADD3 UR4, UR5, UR4, URZ ;  /* 0x0000000405047290 */ /* 0x000fcc000fffe03f */
[----:B------:R-:W-:-:S04]  /*0180*/  MOV R0, UR4 ;  /* 0x0000000400007c02 */ /* 0x000fc80008000f00 */
[----:B------:R-:W-:Y:S05]  /*0190*/  @P0 BRA `(.L_x_874) ;  /* 0x0000013000000947 */ /* 0x000fea0003800000 */
[----:B--2---:R-:W-:Y:S01]  /*01a0*/  ISETP.LT.AND P0, PT, RZ, UR5, PT ;  /* 0x00000005ff007c0c */ /* 0x004fe2000bf01270 */
[----:B------:R-:W-:-:S12]  /*01b0*/  UIADD3 UR7, UR5, -0x1, URZ ;  /* 0xffffffff05077890 */ /* 0x000fd8000fffe03f */
[----:B------:R-:W-:Y:S05]  /*01c0*/  @P0 BRA `(.L_x_875) ;  /* 0x0000008000000947 */ /* 0x000fea0003800000 */
[----:B------:R-:W-:Y:S02]  /*01d0*/  ULDC UR4, c[0x0][0x32c] ;  /* 0x0000cb0000047ab9 */ /* 0x000fe40000000800 */
[----:B------:R-:W-:Y:S02]  /*01e0*/  UISETP.NE.AND UP0, UPT, UR8, UR4, UPT ;  /* 0x000000040800728c */ /* 0x000fe4000bf05270 */
[----:B------:R-:W-:-:S03]  /*01f0*/  UIADD3 UR7, -UR5, URZ, URZ ;  /* 0x0000003f05077290 */ /* 0x000fc6000fffe13f */
[----:B------:R-:W-:Y:S02]  /*0200*/  ULDC.64 UR4, c[0x0][0x330] ;  /* 0x0000cc0000047ab9 */ /* 0x000fe40000000a00 */
[----:B------:R-:W-:-:S04]  /*0210*/  UIMAD.WIDE.U32 UR8, UR7, UR4, URZ ;  /* 0x00000004070872a5 */ /* 0x000fc8000f8e003f */
[----:B------:R-:W-:-:S04]  /*0220*/  @UP0 USHF.R.U32.HI UR7, URZ, UR5, UR9 ;  /* 0x000000053f070299 */ /* 0x000fc80008011609 */
[----:B------:R-:W-:Y:S01]  /*0230*/  ULOP3.LUT UR7, URZ, UR7, URZ, 0x33, !UPT ;  /* 0x000000073f077292 */ /* 0x000fe2000f8e333f */
[----:B------:R-:W-:Y:S05]  /*0240*/  BRA `(.L_x_876) ;  /* 0x0000005000007947 */ /* 0x000fea0003800000 */
.L_x_875:
[----:B------:R-:W-:Y:S02]  /*0250*/  ULDC UR4, c[0x0][0x32c] ;  /* 0x0000cb0000047ab9 */ /* 0x000fe40000000800 */
[----:B------:R-:W-:-:S03]  /*0260*/  UISETP.NE.AND UP0, UPT, UR8, UR4, UPT ;  /* 0x000000040800728c */ /* 0x000fc6000bf05270 */
[----:B------:R-:W-:Y:S02]  /*0270*/  ULDC.64 UR4, c[0x0][0x330] ;  /* 0x0000cc0000047ab9 */ /* 0x000fe40000000a00 */
[----:B------:R-:W-:-:S06]  /*0280*/  UIMAD.WIDE.U32 UR8, UR7, UR4, URZ ;  /* 0x00000004070872a5 */ /* 0x000fcc000f8e003f */
[----:B------:R-:W-:Y:S02]  /*0290*/  @UP0 USHF.R.U32.HI UR7, URZ, UR5, UR9 ;  /* 0x000000053f070299 */ /* 0x000fe40008011609 */
.L_x_876:
[----:B------:R-:W-:Y:S02]  /*02a0*/  ULDC UR4, c[0x0][0x32c] ;  /* 0x0000cb0000047ab9 */ /* 0x000fe40000000800 */
[----:B------:R-:W-:-:S06]  /*02b0*/  UIMAD UR4, UR7, UR4, UR4 ;  /* 0x00000004070472a4 */ /* 0x000fcc000f8e0204 */
[----:B------:R-:W-:-:S03]  /*02c0*/  IMNMX R0, R0, UR4, PT ;  /* 0x0000000400007c17 */ /* 0x000fc6000b800200 */
.L_x_874:
[----:B--2---:R-:W-:Y:S01]  /*02d0*/  UMOV UR7, 0x2f ;  /* 0x0000002f00077882 */ /* 0x004fe20000000000 */
[----:B------:R-:W-:Y:S01]  /*02e0*/  IADD3 R0, R0, 0x2f, RZ ;  /* 0x0000002f00007810 */ /* 0x000fe20007ffe0ff */
[----:B------:R-:W-:Y:S01]  /*02f0*/  ULDC UR16, c[0x0][0x1d0] ;  /* 0x0000740000107ab9 */ /* 0x000fe20000000800 */
[----:B------:R-:W-:Y:S01]  /*0300*/  PLOP3.LUT P0, PT, PT, PT, UP2, 0x40, 0x0 ;  /* 0x000000000000781c */ /* 0x000fe20003f0e828 */
[----:B------:R-:W-:Y:S02]  /*0310*/  UIADD3 UR7, UR7, UR16, URZ ;  /* 0x0000001007077290 */ /* 0x000fe4000fffe03f */
[----:B------:R-:W-:Y:S01]  /*0320*/  ULDC.64 UR4, c[0x0][0x2c8] ;  /* 0x0000b20000047ab9 */ /* 0x000fe20000000a00 */
[----:B------:R-:W-:Y:S01]  /*0330*/  IMAD.HI R0, R0, 0x2aaaaaab, RZ ;  /* 0x2aaaaaab00007827 */ /* 0x000fe200078e02ff */
[----:B------:R-:W-:Y:S02]  /*0340*/  UIMAD.WIDE UR8, UR7, 0x2aaaaaab, URZ ;  /* 0x2aaaaaab070878a5 */ /* 0x000fe4000f8e023f */
[----:B------:R-:W-:-:S02]  /*0350*/  UIMAD.WIDE.U32 UR10, UR17, UR4, URZ ;  /* 0x00000004110a72a5 */ /* 0x000fc4000f8e003f */
[----:B------:R-:W-:Y:S01]  /*0360*/  ULDC UR7, c[0x0][0x168] ;  /* 0x00005a0000077ab9 */ /* 0x000fe20000000800 */
[----:B------:R-:W-:Y:S01]  /*0370*/  SHF.R.U32.HI R2, RZ, 0x1f, R0 ;  /* 0x0000001fff027819 */ /* 0x000fe20000011600 */
[----:B------:R-:W-:Y:S02]  /*0380*/  UIADD3 UR16, UR16, -UR7, URZ ;  /* 0x8000000710107290 */ /* 0x000fe4000fffe03f */
[----:B------:R-:W-:Y:S01]  /*0390*/  USHF.R.U32.HI UR7, URZ, 0x1f, UR9 ;  /* 0x0000001f3f077899 */ /* 0x000fe20008011609 */
[----:B------:R-:W-:Y:S01]  /*03a0*/  LEA.HI.SX32 R0, R0, R2, 0x1d ;  /* 0x0000000200007211 */ /* 0x000fe200078feaff */
[----:B------:R-:W-:Y:S02]  /*03b0*/  UMOV UR4, UR17 ;  /* 0x0000001100047c82 */ /* 0x000fe40008000000 */
[----:B------:R-:W-:Y:S02]  /*03c0*/  @UP3 USHF.R.U32.HI UR4, URZ, UR5, UR11 ;  /* 0x000000053f043299 */ /* 0x000fe4000801160b */
[----:B------:R-:W-:-:S02]  /*03d0*/  ULEA.HI.SX32 UR9, UR9, UR7, 0x1d ;  /* 0x0000000709097291 */ /* 0x000fc4000f8fea3f */
[----:B------:R-:W-:Y:S02]  /*03e0*/  UIADD3 UR4, UR16, UR4, URZ ;  /* 0x0000000410047290 */ /* 0x000fe4000fffe03f */
[----:B------:R-:W-:Y:S02]  /*03f0*/  ULDC UR5, c[0x0][0x324] ;  /* 0x0000c90000057ab9 */ /* 0x000fe40000000800 */
[----:B------:R-:W-:Y:S01]  /*0400*/  UIADD3 UR7, UR4, -UR5, URZ ;  /* 0x8000000504077290 */ /* 0x000fe2000fffe03f */
[----:B------:R-:W-:Y:S01]  /*0410*/  IMNMX R242, R0, UR9, PT ;  /* 0x0000000900f27c17 */ /* 0x000fe2000b800200 */
[----:B------:R-:W-:Y:S05]  /*0420*/  @P0 BRA `(.L_x_877) ;  /* 0x0000015000000947 */ /* 0x000fea0003800000 */
[----:B------:R-:W-:Y:S02]  /*0430*/  UMOV UR8, UR4 ;  /* 0x0000000400087c82 */ /* 0x000fe40008000000 */
[----:B------:R-:W-:-:S06]  /*0440*/  UISETP.GT.AND UP0, UPT, UR8, -0x1, UPT ;  /* 0xffffffff0800788c */ /* 0x000fcc000bf04270 */
[----:B------:R-:W-:-:S13]  /*0450*/  PLOP3.LUT P0, PT, PT, PT, UP0, 0x80, 0x0 ;  /* 0x000000000000781c */ /* 0x000fda0003f0f008 */
[----:B------:R-:W-:Y:S05]  /*0460*/  @P0 BRA `(.L_x_878) ;  /* 0x0000008000000947 */ /* 0x000fea0003800000 */
[----:B------:R-:W-:Y:S02]  /*0470*/  ULDC UR4, c[0x0][0x32c] ;  /* 0x0000cb0000047ab9 */ /* 0x000fe40000000800 */
[----:B------:R-:W-:Y:S02]  /*0480*/  UISETP.NE.AND UP0, UPT, UR4, 0x1, UPT ;  /* 0x000000010400788c */ /* 0x000fe4000bf05270 */
[----:B------:R-:W-:Y:S02]  /*0490*/  ULOP3.LUT UR8, URZ, UR8, URZ, 0x33, !UPT ;  /* 0x000000083f087292 */ /* 0x000fe4000f8e333f */
[----:B------:R-:W-:Y:S02]  /*04a0*/  ULDC.64 UR4, c[0x0][0x330] ;  /* 0x0000cc0000047ab9 */ /* 0x000fe40000000a00 */
[----:B------:R-:W-:-:S05]  /*04b0*/  UIMAD.WIDE.U32 UR10, UR8, UR4, URZ ;  /* 0x00000004080a72a5 */ /* 0x000fca000f8e003f */
[----:B------:R-:W-:-:S04]  /*04c0*/  @UP0 USHF.R.U32.HI UR8, URZ, UR5, UR11 ;  /* 0x000000053f080299 */ /* 0x000fc8000801160b */
[----:B------:R-:W-:Y:S01]  /*04d0*/  ULOP3.LUT UR8, URZ, UR8, URZ, 0x33, !UPT ;  /* 0x000000083f087292 */ /* 0x000fe2000f8e333f */
[----:B------:R-:W-:Y:S05]  /*04e0*/  BRA `(.L_x_879) ;  /* 0x0000005000007947 */ /* 0x000fea0003800000 */
.L_x_878:
[----:B------:R-:W-:Y:S02]  /*04f0*/  ULDC UR4, c[0x0][0x32c] ;  /* 0x0000cb0000047ab9 */ /* 0x000fe40000000800 */
[----:B------:R-:W-:-:S03]  /*0500*/  UISETP.NE.AND UP0, UPT, UR4, 0x1, UPT ;  /* 0x000000010400788c */ /* 0x000fc6000bf05270 */
[----:B------:R-:W-:Y:S02]  /*0510*/  ULDC.64 UR4, c[0x0][0x330] ;  /* 0x0000cc0000047ab9 */ /* 0x000fe40000000a00 */
[----:B------:R-:W-:-:S06]  /*0520*/  UIMAD.WIDE.U32 UR10, UR8, UR4, URZ ;  /* 0x00000004080a72a5 */ /* 0x000fcc000f8e003f */
[----:B------:R-:W-:Y:S02]  /*0530*/  @UP0 USHF.R.U32.HI UR8, URZ, UR5, UR11 ;  /* 0x000000053f080299 */ /* 0x000fe4000801160b */
.L_x_879:
[----:B------:R-:W-:Y:S02]  /*0540*/  ULDC UR4, c[0x0][0x32c] ;  /* 0x0000cb0000047ab9 */ /* 0x000fe40000000800 */
[----:B------:R-:W-:-:S04]  /*0550*/  UIMAD UR4, UR8, UR4, URZ ;  /* 0x00000004080472a4 */ /* 0x000fc8000f8e023f */
[----:B------:R-:W-:-:S04]  /*0560*/  UISETP.LT.AND UP0, UPT, UR7, UR4, UPT ;  /* 0x000000040700728c */ /* 0x000fc8000bf01270 */
[----:B------:R-:W-:-:S04]  /*0570*/  USEL UR7, UR7, UR4, !UP0 ;  /* 0x0000000407077287 */ /* 0x000fc8000c000000 */
.L_x_877:
[----:B------:R-:W-:Y:S01]  /*0580*/  UIMAD.WIDE UR4, UR7, 0x2aaaaaab, URZ ;  /* 0x2aaaaaab070478a5 */ /* 0x000fe2000f8e023f */
[----:B------:R-:W-:Y:S01]  /*0590*/  PLOP3.LUT P4, PT, PT, PT, PT, 0x80, 0x0 ;  /* 0x000000000000781c */ /* 0x000fe20003f8f070 */
[----:B------:R-:W-:Y:S01]  /*05a0*/  ULDC.64 UR14, c[0x0][0x118] ;  /* 0x00004600000e7ab9 */ /* 0x000fe20000000a00 */
[----:B------:R-:W-:Y:S01]  /*05b0*/  CS2R R126, SRZ ;  /* 0x00000000007e7805 */ /* 0x000fe2000001ff00 */
[----:B------:R-:W-:Y:S01]  /*05c0*/  USHF.R.U32.HI UR4, URZ, 0x1f, UR5 ;  /* 0x0000001f3f047899 */ /* 0x000fe20008011605 */
[----:B------:R-:W-:Y:S01]  /*05d0*/  CS2R R124, SRZ ;  /* 0x00000000007c7805 */ /* 0x000fe2000001ff00 */
[----:B------:R-:W-:Y:S01]  /*05e0*/  IMAD.MOV.U32 R23, RZ, RZ, RZ ;  /* 0x000000ffff177224 */ /* 0x000fe200078e00ff */
[----:B------:R-:W-:Y:S01]  /*05f0*/  CS2R R24, SRZ ;  /* 0x0000000000187805 */ /* 0x000fe2000001ff00 */
[----:B------:R-:W-:Y:S01]  /*0600*/  ULEA.HI.SX32 UR4, UR5, UR4, 0x1d ;  /* 0x0000000405047291 */ /* 0x000fe2000f8fea3f */
[----:B------:R-:W-:Y:S01]  /*0610*/  IMAD.MOV.U32 R130, RZ, RZ, RZ ;  /* 0x000000ffff827224 */ /* 0x000fe200078e00ff */
[----:B------:R-:W-:Y:S01]  /*0620*/  MOV R128, RZ ;  /* 0x000000ff00807202 */ /* 0x000fe20000000f00 */
[----:B------:R-:W-:Y:S01]  /*0630*/  CS2R R122, SRZ ;  /* 0x00000000007a7805 */ /* 0x000fe2000001ff00 */
[----:B------:R-:W-:Y:S01]  /*0640*/  UISETP.LT.AND UP0, UPT, URZ, UR4, UPT ;  /* 0x000000043f00728c */ /* 0x000fe2000bf01270 */
[----:B------:R-:W-:Y:S01]  /*0650*/  CS2R R120, SRZ ;  /* 0x0000000000787805 */ /* 0x000fe2000001ff00 */
[----:B------:R-:W-:Y:S01]  /*0660*/  IMAD.MOV.U32 R118, RZ, RZ, RZ ;  /* 0x000000ffff767224 */ /* 0x000fe200078e00ff */
[----:B------:R-:W-:Y:S01]  /*0670*/  CS2R R26, SRZ ;  /* 0x00000000001a7805 */ /* 0x000fe2000001ff00 */
[----:B------:R-:W-:Y:S01]  /*0680*/  USEL UR8, URZ, UR4, !UP0 ;  /* 0x000000043f087287 */ /* 0x000fe2000c000000 */
[----:B------:R-:W-:Y:S01]  /*0690*/  MOV R116, RZ ;  /* 0x000000ff00747202 */ /* 0x000fe20000000f00 */
[----:B------:R-:W-:Y:S01]  /*06a0*/  CS2R R110, SRZ ;  /* 0x00000000006e7805 */ /* 0x000fe2000001ff00 */
[----:B------:R-:W-:Y:S01]  /*06b0*/  CS2R R108, SRZ ;  /* 0x00000000006c7805 */ /* 0x000fe2000001ff00 */
[----:B------:R-:W-:Y:S01]  /*06c0*/  IMAD.MOV.U32 R114, RZ, RZ, RZ ;  /* 0x000000ffff727224 */ /* 0x000fe200078e00ff */
[----:B------:R-:W-:Y:S01]  /*06d0*/  CS2R R28, SRZ ;  /* 0x00000000001c7805 */ /* 0x000fe2000001ff00 */
[----:B------:R-:W-:Y:S01]  /*06e0*/  ISETP.GT.AND P0, PT, R242, UR8, PT ;  /* 0x00000008f2007c0c */ /* 0x000fe2000bf04270 */
        /* <DEDUP_REMOVED lines=63> */
[----:B------:R-:W-:Y:S05]  /*0ae0*/  @!P0 BRA `(.L_x_880) ;  /* 0x00013c4000008947 */ /* 0x000fea0003800000 */
[----:B------:R-:W-:-:S04]  /*0af0*/  ISETP.NE.U32.AND P6, PT, RZ, c[0x0][0x340], PT ;  /* 0x0000d000ff007a0c */ /* 0x000fc80003fc5070 */
[----:B------:R-:W-:-:S13]  /*0b00*/  ISETP.NE.AND.EX P6, PT, RZ, c[0x0][0x344], PT, P6 ;  /* 0x0000d100ff007a0c */ /* 0x000fda0003fc5360 */
[----:B------:R-:W-:-:S04]  /*0b10*/  @P6 IMAD.MOV.U32 R2, RZ, RZ, 0x4 ;  /* 0x00000004ff026424 */ /* 0x000fc800078e00ff */
[----:B------:R-:W-:-:S05]  /*0b20*/  @P6 IMAD.WIDE R2, R22, R2, c[0x0][0x340] ;  /* 0x0000d00016026625 */ /* 0x000fca00078e0202 */
[----:B------:R1:W2:Y:S01]  /*0b30*/  @P6 LDG.E R20, [R2.64] ;  /* 0x0000000e02146981 */ /* 0x0002a2000c1e1900 */
[----:B------:R-:W-:Y:S01]  /*0b40*/  SHF.R.S32.HI R126, RZ, 0x1f, R129 ;  /* 0x0000001fff7e7819 */ /* 0x000fe20000011481 */
[----:B------:R-:W-:Y:S01]  /*0b50*/  ULDC UR4, c[0x0][0x168] ;  /* 0x00005a0000047ab9 */ /* 0x000fe20000000800 */
[----:B------:R-:W-:Y:S01]  /*0b60*/  PLOP3.LUT P1, PT, PT, PT, UP3, 0x80, 0x0 ;  /* 0x000000000000781c */ /* 0x000fe20003f2f038 */
[----:B------:R-:W3:Y:S01]  /*0b70*/  S2R R40, SR_CTAID.Y ;  /* 0x0000000000287919 */ /* 0x000ee20000002600 */
[----:B------:R-:W-:Y:S01]  /*0b80*/  PLOP3.LUT P0, PT, PT, PT, UP3, 0x80, 0x0 ;  /* 0x000000000000781c */ /* 0x000fe20003f0f038 */
[----:B------:R-:W-:Y:S01]  /*0b90*/  UIMAD UR4, UR6, UR4, URZ ;  /* 0x00000004060472a4 */ /* 0x000fe2000f8e023f */
[----:B------:R-:W-:Y:S01]  /*0ba0*/  SHF.R.S32.HI R21, RZ, 0x1f, R22 ;  /* 0x0000001fff157819 */ /* 0x000fe20000011416 */
[----:B------:R-:W-:Y:S01]  /*0bb0*/  UMOV UR11, 0x5 ;  /* 0x00000005000b7882 */ /* 0x000fe20000000000 */
[----:B------:R-:W-:Y:S01]  /*0bc0*/  IADD3 R122, R242, -0x1, RZ ;  /* 0xfffffffff27a7810 */ /* 0x000fe20007ffe0ff */
[----:B------:R-:W-:Y:S01]  /*0bd0*/  ULDC.64 UR6, c[0x0][0x1e0] ;  /* 0x0000780000067ab9 */ /* 0x000fe20000000a00 */
[----:B------:R-:W-:Y:S01]  /*0be0*/  LEA.HI R124, R126, R129, RZ, 0x5 ;  /* 0x000000817e7c7211 */ /* 0x000fe200078f28ff */
[----:B------:R-:W-:-:S02]  /*0bf0*/  UIMAD.WIDE.U32 UR12, UR6, 0x20, URZ ;  /* 0x00000020060c78a5 */ /* 0x000fc4000f8e003f */
[----:B------:R-:W-:Y:S01]  /*0c00*/  USHF.L.U32 UR9, UR7, 0x5, URZ ;  /* 0x0000000507097899 */ /* 0x000fe2000800063f */
[----:B------:R-:W-:-:S03]  /*0c10*/  SHF.R.S32.HI R123, RZ, 0x5, R124 ;  /* 0x00000005ff7b7819 */ /* 0x000fc6000001147c */
[----:B------:R-:W-:Y:S01]  /*0c20*/  UIADD3 UR9, UR13, UR9, URZ ;  /* 0x000000090d097290 */ /* 0x000fe2000fffe03f */
[----:B-1----:R-:W-:Y:S02]  /*0c30*/  LEA.HI R2, R126, R129, RZ, 0x3 ;  /* 0x000000817e027211 */ /* 0x002fe400078f18ff */
[----:B---3--:R-:W-:Y:S01]  /*0c40*/  SHF.R.S32.HI R41, RZ, 0x1f, R40 ;  /* 0x0000001fff297819 */ /* 0x008fe20000011428 */
[----:B------:R-:W-:Y:S01]  /*0c50*/  IMAD.WIDE.U32 R6, R40, c[0x0][0x1b8], RZ ;  /* 0x00006e0028067a25 */ /* 0x000fe200078e00ff */
[----:B------:R-:W-:Y:S02]  /*0c60*/  LOP3.LUT R0, R2, 0xfffffff8, RZ, 0xc0, !PT ;  /* 0xfffffff802007812 */ /* 0x000fe400078ec0ff */
[----:B------:R-:W-:Y:S01]  /*0c70*/  SHF.R.S32.HI R29, RZ, 0x3, R2 ;  /* 0x00000003ff1d7819 */ /* 0x000fe20000011402 */
[----:B------:R-:W-:Y:S02]  /*0c80*/  IMAD R2, R41, c[0x0][0x1b8], RZ ;  /* 0x00006e0029027a24 */ /* 0x000fe400078e02ff */
[----:B------:R-:W-:Y:S01]  /*0c90*/  IMAD.IADD R31, R129, 0x1, -R0 ;  /* 0x00000001811f7824 */ /* 0x000fe200078e0a00 */
[----:B------:R-:W-:Y:S01]  /*0ca0*/  IADD3 R13, R29, UR17, RZ ;  /* 0x000000111d0d7c10 */ /* 0x000fe2000fffe0ff */
[----:B------:R-:W-:Y:S01]  /*0cb0*/  IMAD R2, R40, c[0x0][0x1bc], R2 ;  /* 0x00006f0028027a24 */ /* 0x000fe200078e0202 */
[--C-:B------:R-:W-:Y:S01]  /*0cc0*/  SHF.R.S32.HI R36, RZ, 0x1f, R29.reuse ;  /* 0x0000001fff247819 */ /* 0x100fe2000001141d */
[----:B------:R-:W-:Y:S01]  /*0cd0*/  IMAD R0, R31, 0x10, R29 ;  /* 0x000000101f007824 */ /* 0x000fe200078e021d */
[----:B------:R-:W-:Y:S01]  /*0ce0*/  IADD3 R15, R13, 0x70, RZ ;  /* 0x000000700d0f7810 */ /* 0x000fe20007ffe0ff */
[----:B------:R-:W-:-:S02]  /*0cf0*/  IMAD.IADD R3, R7, 0x1, R2 ;  /* 0x0000000107037824 */ /* 0x000fc400078e0202 */
[----:B------:R-:W-:Y:S01]  /*0d00*/  IMAD R7, R21, c[0x0][0x1c0], RZ ;  /* 0x0000700015077a24 */ /* 0x000fe200078e02ff */
[----:B------:R-:W-:Y:S01]  /*0d10*/  IADD3 R4, R0, UR17, RZ ;  /* 0x0000001100047c10 */ /* 0x000fe2000fffe0ff */
[----:B------:R-:W-:Y:S02]  /*0d20*/  IMAD.MOV.U32 R2, RZ, RZ, R6 ;  /* 0x000000ffff027224 */ /* 0x000fe400078e0006 */
[----:B------:R-:W-:Y:S02]  /*0d30*/  IMAD R6, R22, c[0x0][0x1c4], R7 ;  /* 0x0000710016067a24 */ /* 0x000fe400078e0207 */
[----:B------:R-:W-:Y:S01]  /*0d40*/  @P1 IMAD.HI.U32 R5, R4, c[0x0][0x2c8], RZ ;  /* 0x0000b20004051a27 */ /* 0x000fe200078e00ff */
[----:B------:R-:W-:-:S03]  /*0d50*/  ISETP.GE.AND P1, PT, R13, UR4, PT ;  /* 0x000000040d007c0c */ /* 0x000fc6000bf26270 */
[----:B------:R-:W-:Y:S01]  /*0d60*/  IMAD.MOV.U32 R0, RZ, RZ, R4 ;  /* 0x000000ffff007224 */ /* 0x000fe200078e0004 */
[----:B------:R-:W-:Y:S01]  /*0d70*/  @P0 SHF.R.U32.HI R0, RZ, c[0x0][0x2cc], R5 ;  /* 0x0000b300ff000a19 */ /* 0x000fe20000011605 */
[----:B------:R-:W-:-:S03]  /*0d80*/  IMAD.WIDE.U32 R2, R22, c[0x0][0x1c0], R2 ;  /* 0x0000700016027a25 */ /* 0x000fc600078e0002 */
[--C-:B------:R-:W-:Y:S01]  /*0d90*/  SHF.R.S32.HI R7, RZ, 0x1f, R0.reuse ;  /* 0x0000001fff077819 */ /* 0x100fe20000011400 */
[----:B------:R-:W-:Y:S02]  /*0da0*/  IMAD.MOV R5, RZ, RZ, -R0 ;  /* 0x000000ffff057224 */ /* 0x000fe400078e0a00 */
[----:B------:R-:W-:Y:S01]  /*0db0*/  IMAD.IADD R3, R3, 0x1, R6 ;  /* 0x0000000103037824 */ /* 0x000fe200078e0206 */
[----:B------:R-:W-:Y:S01]  /*0dc0*/  IADD3 R6, R13, 0x10, RZ ;  /* 0x000000100d067810 */ /* 0x000fe20007ffe0ff */
[----:B------:R-:W-:Y:S02]  /*0dd0*/  IMAD R5, R5, c[0x0][0x2c4], R4 ;  /* 0x0000b10005057a24 */ /* 0x000fe400078e0204 */
[----:B------:R-:W-:Y:S01]  /*0de0*/  IMAD R7, R7, c[0x0][0x1b0], RZ ;  /* 0x00006c0007077a24 */ /* 0x000fe200078e02ff */
[----:B------:R-:W-:Y:S01]  /*0df0*/  ISETP.GE.AND P4, PT, R6, UR4, PT ;  /* 0x0000000406007c0c */ /* 0x000fe2000bf86270 */
[----:B------:R-:W-:Y:S01]  /*0e00*/  IMAD.WIDE.U32 R2, R0, c[0x0][0x1b0], R2 ;  /* 0x00006c0000027a25 */ /* 0x000fe200078e0002 */
[----:B------:R-:W-:-:S03]  /*0e10*/  SHF.R.S32.HI R4, RZ, 0x1f, R5 ;  /* 0x0000001fff047819 */ /* 0x000fc60000011405 */
[----:B------:R-:W-:Y:S01]  /*0e20*/  IMAD R0, R0, c[0x0][0x1b4], R7 ;  /* 0x00006d0000007a24 */ /* 0x000fe200078e0207 */
[----:B------:R-:W-:Y:S01]  /*0e30*/  LEA.HI R7, R126, R129, RZ, 0x6 ;  /* 0x000000817e077211 */ /* 0x000fe200078f30ff */
[----:B------:R-:W-:Y:S02]  /*0e40*/  IMAD R19, R41, c[0x0][0x1e8], RZ ;  /* 0x00007a0029137a24 */ /* 0x000fe400078e02ff */
[----:B------:R-:W-:Y:S02]  /*0e50*/  IMAD.IADD R3, R3, 0x1, R0 ;  /* 0x0000000103037824 */ /* 0x000fe400078e0200 */
[----:B------:R-:W-:Y:S02]  /*0e60*/  IMAD R0, R4, c[0x0][0x1a8], RZ ;  /* 0x00006a0004007a24 */ /* 0x000fe400078e02ff */
[----:B------:R-:W-:-:S04]  /*0e70*/  IMAD.WIDE.U32 R2, R5, c[0x0][0x1a8], R2 ;  /* 0x00006a0005027a25 */ /* 0x000fc800078e0002 */
[----:B------:R-:W-:Y:S01]  /*0e80*/  IMAD R0, R5, c[0x0][0x1ac], R0 ;  /* 0x00006b0005007a24 */ /* 0x000fe200078e0200 */
[C---:B------:R-:W-:Y:S01]  /*0e90*/  LEA R17, P0, R2.reuse, c[0x0][0x160], 0x1 ;  /* 0x0000580002117a11 */ /* 0x040fe200078008ff */
[----:B------:R-:W-:Y:S02]  /*0ea0*/  IMAD.SHL.U32 R4, R31, 0x8, RZ ;  /* 0x000000081f047824 */ /* 0x000fe400078e00ff */
[----:B------:R-:W-:Y:S02]  /*0eb0*/  IMAD.IADD R0, R3, 0x1, R0 ;  /* 0x0000000103007824 */ /* 0x000fe400078e0200 */
[----:B------:R-:W-:Y:S01]  /*0ec0*/  IMAD.SHL.U32 R3, R29, 0x40, RZ ;  /* 0x000000401d037824 */ /* 0x000fe200078e00ff */
[----:B------:R-:W-:Y:S01]  /*0ed0*/  SHFL.IDX PT, R10, R17, 0x1, 0x181f ;  /* 0x00381f00110a7f89 */ /* 0x000fe200000e0000 */
[----:B------:R-:W-:Y:S01]  /*0ee0*/  IMAD.SHL.U32 R7, R7, 0x8, RZ ;  /* 0x0000000807077824 */ /* 0x000fe200078e00ff */
[----:B------:R-:W-:Y:S01]  /*0ef0*/  LEA.HI.X R16, R2, c[0x0][0x164], R0, 0x1, P0 ;  /* 0x0000590002107a11 */ /* 0x000fe200000f0c00 */
[----:B------:R-:W-:Y:S01]  /*0f00*/  IMAD R19, R40, c[0x0][0x1ec], R19 ;  /* 0x00007b0028137a24 */ /* 0x000fe200078e0213 */
[----:B------:R-:W1:Y:S01]  /*0f10*/  SHFL.IDX PT, R2, R17, RZ, 0x181f ;  /* 0x00181fff11027589 */ /* 0x000e6200000e0000 */
[----:B------:R-:W-:-:S02]  /*0f20*/  LOP3.LUT R0, R3, 0x1c0, RZ, 0xc0, !PT ;  /* 0x000001c003007812 */ /* 0x000fc400078ec0ff */
[----:B------:R-:W-:Y:S01]  /*0f30*/  ISETP.GE.AND P5, PT, R4, c[0x0][0x198], PT ;  /* 0x0000660004007a0c */ /* 0x000fe20003fa6270 */
[----:B------:R-:W3:Y:S01]  /*0f40*/  SHFL.IDX PT, R3, R16, RZ, 0x181f ;  /* 0x00181fff10037589 */ /* 0x000ee200000e0000 */
[----:B------:R-:W-:Y:S02]  /*0f50*/  LOP3.LUT R5, R0, 0x38, R4, 0xf8, !PT ;  /* 0x0000003800057812 */ /* 0x000fe400078ef804 */
[----:B------:R-:W-:Y:S01]  /*0f60*/  SHF.R.U32.HI R0, RZ, 0x3, R0 ;  /* 0x00000003ff007819 */ /* 0x000fe20000011600 */
[----:B------:R-:W4:Y:S03]  /*0f70*/  SHFL.IDX PT, R11, R16, 0x1, 0x181f ;  /* 0x00381f00100b7f89 */ /* 0x000f2600000e0000 */
[----:B------:R-:W-:Y:S02]  /*0f80*/  LOP3.LUT R6, R5, R0, RZ, 0x3c, !PT ;  /* 0x0000000005067212 */ /* 0x000fe400078e3cff */
[----:B------:R-:W-:-:S02]  /*0f90*/  IADD3 R5, R13, 0x20, RZ ;  /* 0x000000200d057810 */ /* 0x000fc40007ffe0ff */
[----:B------:R-:W-:Y:S02]  /*0fa0*/  IADD3 R0, R4, 0x40, RZ ;  /* 0x0000004004007810 */ /* 0x000fe40007ffe0ff */
[----:B------:R-:W-:Y:S02]  /*0fb0*/  ISETP.GE.AND P2, PT, R5, UR4, PT ;  /* 0x0000000405007c0c */ /* 0x000fe4000bf46270 */
[----:B------:R-:W-:Y:S02]  /*0fc0*/  @!P1 SHF.R.S32.HI R5, RZ, 0x1f, R0 ;  /* 0x0000001fff059819 */ /* 0x000fe40000011400 */
[----:B------:R-:W-:Y:S02]  /*0fd0*/  LOP3.LUT R8, R6, 0xfffffe00, R7, 0xf8, !PT ;  /* 0xfffffe0006087812 */ /* 0x000fe400078ef807 */
[----:B------:R-:W-:Y:S02]  /*0fe0*/  @!P1 LEA.HI R7, R5, R0, RZ, 0x3 ;  /* 0x0000000005079211 */ /* 0x000fe400078f18ff */
[----:B------:R-:W-:Y:S01]  /*0ff0*/  SHF.R.S32.HI R5, RZ, 0x1f, R4 ;  /* 0x0000001fff057819 */ /* 0x000fe20000011404 */
[----:B------:R-:W-:Y:S01]  /*1000*/  IMAD.SHL.U32 R243, R8, 0x2, RZ ;  /* 0x0000000208f37824 */ /* 0x000fe200078e00ff */
[----:B------:R-:W-:Y:S01]  /*1010*/  ISETP.GE.AND P3, PT, R0, c[0x0][0x198], PT ;  /* 0x0000660000007a0c */ /* 0x000fe20003f66270 */
[----:B------:R-:W5:Y:S01]  /*1020*/  SHFL.IDX PT, R8, R17, 0x2, 0x181f ;  /* 0x00581f0011087f89 */ /* 0x000f6200000e0000 */
[----:B-1----:R-:W-:-:S02]  /*1030*/  @!P1 LEA R6, P0, R4, R2, 0x1 ;  /* 0x0000000204069211 */ /* 0x002fc400078008ff */
[----:B------:R-:W-:Y:S02]  /*1040*/  @!P1 LOP3.LUT R9, R7, 0xfffffff8, RZ, 0xc0, !PT ;  /* 0xfffffff807099812 */ /* 0x000fe400078ec0ff */
[----:B---3--:R-:W-:Y:S02]  /*1050*/  @!P1 LEA.HI.X R7, R4, R3, R5, 0x1, P0 ;  /* 0x0000000304079211 */ /* 0x008fe400000f0c05 */
[----:B------:R-:W-:Y:S01]  /*1060*/  @!P4 SHF.R.S32.HI R12, RZ, 0x1f, R0 ;  /* 0x0000001fff0cc819 */ /* 0x000fe20000011400 */
[----:B------:R-:W-:Y:S02]  /*1070*/  @!P1 IMAD.WIDE R2, R9, 0x2, R2 ;  /* 0x0000000209029825 */ /* 0x000fe400078e0202 */
[----:B------:R-:W1:Y:S04]  /*1080*/  SHFL.IDX PT, R9, R16, 0x2, 0x181f ;  /* 0x00581f0010097f89 */ /* 0x000e6800000e0000 */
[----:B------:R3:W-:Y:S04]  /*1090*/  @!P1 LDGSTS.E.BYPASS.LTC128B.128 [R243+0x8080], [R6.64], !P5 ;  /* 0x0808000006f39fae */ /* 0x0007e8000e901d4e */
[----:B------:R1:W-:Y:S01]  /*10a0*/  @!P1 LDGSTS.E.BYPASS.LTC128B.128 [R243+0xc080], [R2.64], !P3 ;  /* 0x0c08000002f39fae */ /* 0x0003e2000d901d4e */
[----:B---3--:R-:W-:-:S02]  /*10b0*/  @!P4 LEA.HI R7, R12, R0, RZ, 0x3 ;  /* 0x000000000c07c211 */ /* 0x008fc400078f18ff */
[----:B------:R-:W-:Y:S02]  /*10c0*/  IADD3 R6, R13, 0x30, RZ ;  /* 0x000000300d067810 */ /* 0x000fe40007ffe0ff */
[----:B-1----:R-:W-:Y:S02]  /*10d0*/  @!P4 LEA R2, P0, R4, R10, 0x1 ;  /* 0x0000000a0402c211 */ /* 0x002fe400078008ff */
[----:B------:R-:W-:Y:S02]  /*10e0*/  @!P4 LOP3.LUT R7, R7, 0xfffffff8, RZ, 0xc0, !PT ;  /* 0xfffffff80707c812 */ /* 0x000fe400078ec0ff */
[----:B------:R-:W-:Y:S02]  /*10f0*/  ISETP.GE.AND P1, PT, R6, UR4, PT ;  /* 0x0000000406007c0c */ /* 0x000fe4000bf26270 */
[----:B------:R-:W1:Y:S01]  /*1100*/  SHFL.IDX PT, R6, R17, 0x3, 0x181f ;  /* 0x00781f0011067f89 */ /* 0x000e6200000e0000 */
[----:B----4-:R-:W-:Y:S01]  /*1110*/  @!P4 LEA.HI.X R3, R4, R11, R5, 0x1, P0 ;  /* 0x0000000b0403c211 */ /* 0x010fe200000f0c05 */
[----:B------:R-:W-:Y:S01]  /*1120*/  @!P4 IMAD.WIDE R10, R7, 0x2, R10 ;  /* 0x00000002070ac825 */ /* 0x000fe200078e020a */
[----:B------:R-:W-:Y:S01]  /*1130*/  @!P2 SHF.R.S32.HI R12, RZ, 0x1f, R0 ;  /* 0x0000001fff0ca819 */ /* 0x000fe20000011400 */
[----:B------:R-:W3:Y:S04]  /*1140*/  SHFL.IDX PT, R7, R16, 0x3, 0x181f ;  /* 0x00781f0010077f89 */ /* 0x000ee800000e0000 */
[----:B------:R4:W-:Y:S04]  /*1150*/  @!P4 LDGSTS.E.BYPASS.LTC128B.128 [R243+0x8880], [R2.64], !P5 ;  /* 0x0888000002f3cfae */ /* 0x0009e8000e901d4e */
[----:B------:R1:W-:Y:S01]  /*1160*/  @!P4 LDGSTS.E.BYPASS.LTC128B.128 [R243+0xc880], [R10.64], !P3 ;  /* 0x0c8800000af3cfae */ /* 0x0003e2000d901d4e */
[----:B----4-:R-:W-:-:S02]  /*1170*/  @!P2 LEA.HI R2, R12, R0, RZ, 0x3 ;  /* 0x000000000c02a211 */ /* 0x010fc400078f18ff */
[C---:B------:R-:W-:Y:S02]  /*1180*/  IADD3 R3, R13.reuse, 0x50, RZ ;  /* 0x000000500d037810 */ /* 0x040fe40007ffe0ff */
[----:B-1----:R-:W-:Y:S02]  /*1190*/  IADD3 R11, R13, 0x40, RZ ;  /* 0x000000400d0b7810 */ /* 0x002fe40007ffe0ff */
[----:B-----5:R-:W-:Y:S02]  /*11a0*/  @!P2 LEA R10, P4, R4, R8, 0x1 ;  /* 0x00000008040aa211 */ /* 0x020fe400078808ff */
[----:B------:R-:W-:Y:S02]  /*11b0*/  @!P2 LOP3.LUT R2, R2, 0xfffffff8, RZ, 0xc0, !PT ;  /* 0xfffffff80202a812 */ /* 0x000fe400078ec0ff */
[----:B------:R-:W-:Y:S02]  /*11c0*/  ISETP.GE.AND P0, PT, R11, UR4, PT ;  /* 0x000000040b007c0c */ /* 0x000fe4000bf06270 */
[----:B------:R-:W-:Y:S01]  /*11d0*/  @!P2 LEA.HI.X R11, R4, R9, R5, 0x1, P4 ;  /* 0x00000009040ba211 */ /* 0x000fe200020f0c05 */
[----:B------:R-:W-:Y:S01]  /*11e0*/  @!P2 IMAD.WIDE R8, R2, 0x2, R8 ;  /* 0x000000020208a825 */ /* 0x000fe200078e0208 */
[----:B------:R-:W-:Y:S01]  /*11f0*/  ISETP.GE.AND P4, PT, R3, UR4, PT ;  /* 0x0000000403007c0c */ /* 0x000fe2000bf86270 */
[----:B------:R-:W1:Y:S01]  /*1200*/  SHFL.IDX PT, R2, R17, 0x4, 0x181f ;  /* 0x00981f0011027f89 */ /* 0x000e6200000e0000 */
[----:B------:R-:W-:-:S03]  /*1210*/  @!P1 SHF.R.S32.HI R3, RZ, 0x1f, R0 ;  /* 0x0000001fff039819 */ /* 0x000fc60000011400 */
[----:B------:R4:W-:Y:S04]  /*1220*/  @!P2 LDGSTS.E.BYPASS.LTC128B.128 [R243+0x9080], [R10.64], !P5 ;  /* 0x090800000af3afae */ /* 0x0009e8000e901d4e */
[----:B------:R5:W-:Y:S04]  /*1230*/  @!P2 LDGSTS.E.BYPASS.LTC128B.128 [R243+0xd080], [R8.64], !P3 ;  /* 0x0d08000008f3afae */ /* 0x000be8000d901d4e */
[----:B------:R-:W-:Y:S02]  /*1240*/  @!P4 SHF.R.S32.HI R18, RZ, 0x1f, R0 ;  /* 0x0000001fff12c819 */ /* 0x000fe40000011400 */
[----:B----4-:R-:W-:-:S02]  /*1250*/  @!P1 LEA.HI R10, R3, R0, RZ, 0x3 ;  /* 0x00000000030a9211 */ /* 0x010fc400078f18ff */
[----:B------:R-:W4:Y:S01]  /*1260*/  SHFL.IDX PT, R3, R16, 0x4, 0x181f ;  /* 0x00981f0010037f89 */ /* 0x000f2200000e0000 */
[----:B------:R-:W-:Y:S02]  /*1270*/  IADD3 R11, R13, 0x60, RZ ;  /* 0x000000600d0b7810 */ /* 0x000fe40007ffe0ff */
[----:B-----5:R-:W-:Y:S02]  /*1280*/  @!P1 LEA R8, P2, R4, R6, 0x1 ;  /* 0x0000000604089211 */ /* 0x020fe400078408ff */
[----:B------:R-:W-:Y:S02]  /*1290*/  @!P1 LOP3.LUT R10, R10, 0xfffffff8, RZ, 0xc0, !PT ;  /* 0xfffffff80a0a9812 */ /* 0x000fe400078ec0ff */
[----:B---3--:R-:W-:Y:S02]  /*12a0*/  @!P1 LEA.HI.X R9, R4, R7, R5, 0x1, P2 ;  /* 0x0000000704099211 */ /* 0x008fe400010f0c05 */
[----:B------:R-:W-:Y:S01]  /*12b0*/  ISETP.GE.AND P2, PT, R11, UR4, PT ;  /* 0x000000040b007c0c */ /* 0x000fe2000bf46270 */
[----:B------:R-:W-:Y:S01]  /*12c0*/  @!P1 IMAD.WIDE R6, R10, 0x2, R6 ;  /* 0x000000020a069825 */ /* 0x000fe200078e0206 */
[----:B------:R-:W-:Y:S03]  /*12d0*/  SHFL.IDX PT, R11, R16, 0x5, 0x181f ;  /* 0x00b81f00100b7f89 */ /* 0x000fe600000e0000 */
[----:B------:R-:W-:Y:S01]  /*12e0*/  IMAD R10, R36, c[0x0][0x1e0], RZ ;  /* 0x00007800240a7a24 */ /* 0x000fe200078e02ff */
[----:B------:R3:W-:Y:S04]  /*12f0*/  @!P1 LDGSTS.E.BYPASS.LTC128B.128 [R243+0x9880], [R8.64], !P5 ;  /* 0x0988000008f39fae */ /* 0x0007e8000e901d4e */
[----:B------:R5:W-:Y:S01]  /*1300*/  @!P1 LDGSTS.E.BYPASS.LTC128B.128 [R243+0xd880], [R6.64], !P3 ;  /* 0x0d88000006f39fae */ /* 0x000be2000d901d4e */
[----:B-1----:R-:W-:-:S04]  /*1310*/  @!P0 LEA R12, P1, R4, R2, 0x1 ;  /* 0x00000002040c8211 */ /* 0x002fc800078208ff */
[--C-:B----4-:R-:W-:Y:S02]  /*1320*/  @!P0 LEA.HI.X R13, R4, R3, R5.reuse, 0x1, P1 ;  /* 0x00000003040d8211 */ /* 0x110fe400008f0c05 */
[----:B------:R-:W-:Y:S01]  /*1330*/  ISETP.GE.AND P1, PT, R15, UR4, PT ;  /* 0x000000040f007c0c */ /* 0x000fe2000bf26270 */
[----:B------:R-:W-:Y:S02]  /*1340*/  ULDC.64 UR4, c[0x0][0x208] ;  /* 0x0000820000047ab9 */ /* 0x000fe40000000a00 */
[----:B------:R1:W-:Y:S01]  /*1350*/  @!P0 LDGSTS.E.BYPASS.LTC128B.128 [R243+0xa080], [R12.64], !P5 ;  /* 0x0a0800000cf38fae */ /* 0x0003e2000e901d4e */
[----:B------:R-:W-:Y:S02]  /*1360*/  USHF.L.U32 UR10, UR4, 0x5, URZ ;  /* 0x00000005040a7899 */ /* 0x000fe4000800063f */
[----:B------:R-:W-:Y:S01]  /*1370*/  USHF.L.U64.HI UR11, UR4, UR11, UR5 ;  /* 0x0000000b040b7299 */ /* 0x000fe20008010205 */
[----:B---3--:R-:W-:-:S04]  /*1380*/  IMAD.WIDE.U32 R8, R29, c[0x0][0x1e0], R4 ;  /* 0x000078001d087a25 */ /* 0x008fc800078e0004 */
[----:B-----5:R-:W-:Y:S01]  /*1390*/  IMAD R7, R29, c[0x0][0x1e4], R10 ;  /* 0x000079001d077a24 */ /* 0x020fe200078e020a */
[----:B------:R-:W-:Y:S01]  /*13a0*/  @!P0 SHF.R.S32.HI R6, RZ, 0x1f, R0 ;  /* 0x0000001fff068819 */ /* 0x000fe20000011400 */
[----:B------:R-:W1:Y:S02]  /*13b0*/  SHFL.IDX PT, R10, R17, 0x5, 0x181f ;  /* 0x00b81f00110a7f89 */ /* 0x000e6400000e0000 */
[----:B------:R-:W-:Y:S01]  /*13c0*/  IMAD.IADD R9, R9, 0x1, R7 ;  /* 0x0000000109097824 */ /* 0x000fe200078e0207 */
[----:B------:R-:W-:Y:S01]  /*13d0*/  @!P0 LEA.HI R6, R6, R0, RZ, 0x3 ;  /* 0x0000000006068211 */ /* 0x000fe200078f18ff */
[----:B------:R-:W-:Y:S02]  /*13e0*/  SHFL.IDX PT, R7, R16, 0x6, 0x181f ;  /* 0x00d81f0010077f89 */ /* 0x000fe400000e0000 */
[----:B------:R-:W-:Y:S01]  /*13f0*/  IMAD.WIDE.U32 R8, R40, c[0x0][0x1e8], R8 ;  /* 0x00007a0028087a25 */ /* 0x000fe200078e0008 */
[----:B------:R-:W-:Y:S02]  /*1400*/  @!P0 LOP3.LUT R14, R6, 0xfffffff8, RZ, 0xc0, !PT ;  /* 0xfffffff8060e8812 */ /* 0x000fe400078ec0ff */
[----:B------:R-:W-:Y:S01]  /*1410*/  SHFL.IDX PT, R6, R17, 0x6, 0x181f ;  /* 0x00d81f0011067f89 */ /* 0x000fe200000e0000 */
[----:B------:R-:W-:Y:S01]  /*1420*/  IMAD.IADD R9, R9, 0x1, R19 ;  /* 0x0000000109097824 */ /* 0x000fe200078e0213 */
[----:B------:R-:W-:Y:S01]  /*1430*/  SHF.R.S32.HI R19, RZ, 0x1f, R122 ;  /* 0x0000001fff137819 */ /* 0x000fe2000001147a */
[----:B------:R-:W-:-:S02]  /*1440*/  @!P0 IMAD.WIDE R14, R14, 0x2, R2 ;  /* 0x000000020e0e8825 */ /* 0x000fc400078e0202 */
[----:B------:R2:W3:Y:S04]  /*1450*/  SHFL.IDX PT, R2, R17, 0x7, 0x181f ;  /* 0x00f81f0011027f89 */ /* 0x0004e800000e0000 */
[----:B------:R4:W-:Y:S04]  /*1460*/  @!P0 LDGSTS.E.BYPASS.LTC128B.128 [R243+0xe080], [R14.64], !P3 ;  /* 0x0e0800000ef38fae */ /* 0x0009e8000d901d4e */
[----:B------:R5:W3:Y:S01]  /*1470*/  SHFL.IDX PT, R3, R16, 0x7, 0x181f ;  /* 0x00f81f0010037f89 */ /* 0x000ae200000e0000 */
[----:B-1----:R-:W-:-:S04]  /*1480*/  @!P4 LEA R12, P0, R4, R10, 0x1 ;  /* 0x0000000a040cc211 */ /* 0x002fc800078008ff */
[----:B------:R-:W-:-:S05]  /*1490*/  @!P4 LEA.HI.X R13, R4, R11, R5, 0x1, P0 ;  /* 0x0000000b040dc211 */ /* 0x000fca00000f0c05 */
[----:B------:R1:W-:Y:S01]  /*14a0*/  @!P4 LDGSTS.E.BYPASS.LTC128B.128 [R243+0xa880], [R12.64], !P5 ;  /* 0x0a8800000cf3cfae */ /* 0x0003e2000e901d4e */
[--C-:B--2---:R-:W-:Y:S01]  /*14b0*/  @P6 SHF.R.S32.HI R17, RZ, 0x1f, R20.reuse ;  /* 0x0000001fff116819 */ /* 0x104fe20000011414 */
[----:B------:R-:W-:Y:S01]  /*14c0*/  @!P6 IMAD.MOV.U32 R17, RZ, RZ, R21 ;  /* 0x000000ffff11e224 */ /* 0x000fe200078e0015 */
[----:B----4-:R-:W-:Y:S01]  /*14d0*/  @!P4 LEA.HI R14, R18, R0, RZ, 0x3 ;  /* 0x00000000120ec211 */ /* 0x010fe200078f18ff */
[----:B-----5:R-:W-:Y:S02]  /*14e0*/  @P6 IMAD.MOV.U32 R16, RZ, RZ, R20 ;  /* 0x000000ffff106224 */ /* 0x020fe400078e0014 */
[----:B------:R-:W-:Y:S01]  /*14f0*/  @!P6 IMAD.MOV.U32 R16, RZ, RZ, R22 ;  /* 0x000000ffff10e224 */ /* 0x000fe200078e0016 */
[----:B------:R-:W-:-:S03]  /*1500*/  @!P4 LOP3.LUT R14, R14, 0xfffffff8, RZ, 0xc0, !PT ;  /* 0xfffffff80e0ec812 */ /* 0x000fc600078ec0ff */
[----:B------:R-:W-:-:S04]  /*1510*/  IMAD.WIDE.U32 R24, R16, c[0x0][0x1f0], R8 ;  /* 0x00007c0010187a25 */ /* 0x000fc800078e0008 */
[----:B------:R-:W-:Y:S01]  /*1520*/  @!P4 IMAD.WIDE R10, R14, 0x2, R10 ;  /* 0x000000020e0ac825 */ /* 0x000fe200078e020a */
[--C-:B------:R-:W-:Y:S01]  /*1530*/  @!P2 SHF.R.S32.HI R14, RZ, 0x1f, R0.reuse ;  /* 0x0000001fff0ea819 */ /* 0x100fe20000011400 */
[----:B------:R-:W-:Y:S01]  /*1540*/  STL.64 [R1+0x38], R24 ;  /* 0x0000381801007387 */ /* 0x000fe20000100a00 */
[----:B-1----:R-:W-:Y:S01]  /*1550*/  @!P1 SHF.R.S32.HI R13, RZ, 0x1f, R0 ;  /* 0x0000001fff0d9819 */ /* 0x002fe20000011400 */
[----:B------:R-:W-:Y:S02]  /*1560*/  IMAD.MOV.U32 R132, RZ, RZ, R24 ;  /* 0x000000ffff847224 */ /* 0x000fe400078e0018 */
[----:B------:R1:W-:Y:S01]  /*1570*/  @!P4 LDGSTS.E.BYPASS.LTC128B.128 [R243+0xe880], [R10.64], !P3 ;  /* 0x0e8800000af3cfae */ /* 0x0003e2000d901d4e */
[-C--:B------:R-:W-:Y:S01]  /*1580*/  @!P2 LEA.HI R14, R14, R0.reuse, RZ, 0x3 ;  /* 0x000000000e0ea211 */ /* 0x080fe200078f18ff */
[----:B------:R-:W-:Y:S01]  /*1590*/  IMAD.MOV.U32 R9, RZ, RZ, c[0x0][0x1e4] ;  /* 0x00007900ff097624 */ /* 0x000fe200078e00ff */
[----:B------:R-:W-:Y:S02]  /*15a0*/  @!P1 LEA.HI R13, R13, R0, RZ, 0x3 ;  /* 0x000000000d0d9211 */ /* 0x000fe400078f18ff */
[----:B------:R-:W-:-:S02]  /*15b0*/  @!P2 LOP3.LUT R14, R14, 0xfffffff8, RZ, 0xc0, !PT ;  /* 0xfffffff80e0ea812 */ /* 0x000fc400078ec0ff */
[C---:B---3--:R-:W-:Y:S02]  /*15c0*/  @!P1 LEA R12, P0, R4.reuse, R2, 0x1 ;  /* 0x00000002040c9211 */ /* 0x048fe400078008ff */
[----:B------:R-:W-:Y:S02]  /*15d0*/  @!P1 LOP3.LUT R15, R13, 0xfffffff8, RZ, 0xc0, !PT ;  /* 0xfffffff80d0f9812 */ /* 0x000fe400078ec0ff */
[----:B------:R-:W-:-:S03]  /*15e0*/  @!P1 LEA.HI.X R13, R4, R3, R5, 0x1, P0 ;  /* 0x00000003040d9211 */ /* 0x000fc600000f0c05 */
[----:B------:R-:W-:Y:S01]  /*15f0*/  @!P1 IMAD.WIDE R2, R15, 0x2, R2 ;  /* 0x000000020f029825 */ /* 0x000fe200078e0202 */
[----:B-1----:R-:W-:-:S04]  /*1600*/  @!P2 LEA R10, P4, R4, R6, 0x1 ;  /* 0x00000006040aa211 */ /* 0x002fc800078808ff */
[----:B------:R-:W-:Y:S01]  /*1610*/  @!P2 LEA.HI.X R11, R4, R7, R5, 0x1, P4 ;  /* 0x00000007040ba211 */ /* 0x000fe200020f0c05 */
[----:B------:R-:W-:Y:S01]  /*1620*/  @!P2 IMAD.WIDE R6, R14, 0x2, R6 ;  /* 0x000000020e06a825 */ /* 0x000fe200078e0206 */
[----:B------:R-:W-:-:S03]  /*1630*/  ISETP.GE.AND P4, PT, R4, c[0x0][0x1d4], PT ;  /* 0x0000750004007a0c */ /* 0x000fc60003f86270 */
[----:B------:R1:W-:Y:S04]  /*1640*/  @!P2 LDGSTS.E.BYPASS.LTC128B.128 [R243+0xb080], [R10.64], !P5 ;  /* 0x0b0800000af3afae */ /* 0x0003e8000e901d4e */
[----:B------:R2:W-:Y:S04]  /*1650*/  @!P2 LDGSTS.E.BYPASS.LTC128B.128 [R243+0xf080], [R6.64], !P3 ;  /* 0x0f08000006f3afae */ /* 0x0005e8000d901d4e */
[----:B------:R3:W-:Y:S04]  /*1660*/  @!P1 LDGSTS.E.BYPASS.LTC128B.128 [R243+0xb880], [R12.64], !P5 ;  /* 0x0b8800000cf39fae */ /* 0x0007e8000e901d4e */
[----:B------:R4:W-:Y:S01]  /*1670*/  @!P1 LDGSTS.E.BYPASS.LTC128B.128 [R243+0xf880], [R2.64], !P3 ;  /* 0x0f88000002f39fae */ /* 0x0009e2000d901d4e */
[----:B------:R-:W-:-:S03]  /*1680*/  ISETP.GE.AND P3, PT, R0, c[0x0][0x1d4], PT ;  /* 0x0000750000007a0c */ /* 0x000fc60003f66270 */
[----:B------:R-:W0:Y:S01]  /*1690*/  LDGDEPBAR ;  /* 0x00000000000079af */ /* 0x000e220000000000 */
[----:B-1----:R-:W-:-:S04]  /*16a0*/  IMAD.MOV.U32 R10, RZ, RZ, 0x30 ;  /* 0x00000030ff0a7424 */ /* 0x002fc800078e00ff */
[----:B------:R-:W-:Y:S02]  /*16b0*/  IMAD R28, R242, -0x30, R10 ;  /* 0xffffffd0f21c7824 */ /* 0x000fe400078e020a */
[C---:B--2---:R-:W-:Y:S02]  /*16c0*/  IMAD R7, R10.reuse, c[0x0][0x1e4], RZ ;  /* 0x000079000a077a24 */ /* 0x044fe400078e02ff */
[----:B------:R-:W-:Y:S01]  /*16d0*/  IMAD.WIDE.U32 R130, R10, c[0x0][0x1e0], RZ ;  /* 0x000078000a827a25 */ /* 0x000fe200078e00ff */
[----:B------:R-:W-:Y:S02]  /*16e0*/  IADD3 R30, R28, c[0x0][0x1d0], -R29 ;  /* 0x000074001c1e7a10 */ /* 0x000fe40007ffe81d */
[----:B---3--:R-:W-:Y:S01]  /*16f0*/  LEA.HI R13, R126, R129, RZ, 0x4 ;  /* 0x000000817e0d7211 */ /* 0x008fe200078f20ff */
[----:B------:R-:W-:Y:S01]  /*1700*/  IMAD R6, R17, c[0x0][0x1f0], RZ ;  /* 0x00007c0011067a24 */ /* 0x000fe200078e02ff */
[----:B------:R-:W-:Y:S01]  /*1710*/  ISETP.GE.AND P5, PT, R30, 0x11, PT ;  /* 0x000000111e00780c */ /* 0x000fe20003fa6270 */
[----:B------:R-:W-:Y:S01]  /*1720*/  IMAD.IADD R125, R131, 0x1, R7 ;  /* 0x00000001837d7824 */ /* 0x000fe200078e0207 */
[----:B------:R-:W-:Y:S01]  /*1730*/  BAR.SYNC.DEFER_BLOCKING 0x0 ;  /* 0x0000000000007b1d */ /* 0x000fe20000010000 */
[----:B------:R-:W-:Y:S01]  /*1740*/  IMAD R6, R16, c[0x0][0x1f4], R6 ;  /* 0x00007d0010067a24 */ /* 0x000fe200078e0206 */
[C---:B------:R-:W-:Y:S01]  /*1750*/  ISETP.GE.AND P6, PT, R30.reuse, 0x1, PT ;  /* 0x000000011e00780c */ /* 0x040fe20003fc6270 */
[----:B----4-:R-:W-:Y:S01]  /*1760*/  IMAD R2, R125, R122, RZ ;  /* 0x0000007a7d027224 */ /* 0x010fe200078e02ff */
[----:B------:R-:W-:Y:S01]  /*1770*/  ISETP.GE.AND P2, PT, R30, 0x21, PT ;  /* 0x000000211e00780c */ /* 0x000fe20003f46270 */
[----:B------:R-:W-:Y:S01]  /*1780*/  IMAD.IADD R133, R25, 0x1, R6 ;  /* 0x0000000119857824 */ /* 0x000fe200078e0206 */
[----:B------:R-:W-:Y:S01]  /*1790*/  LOP3.LUT R8, R13, 0xfffffff0, RZ, 0xc0, !PT ;  /* 0xfffffff00d087812 */ /* 0x000fe200078ec0ff */
[-C--:B------:R-:W-:Y:S01]  /*17a0*/  IMAD R6, R19, R130.reuse, R2 ;  /* 0x0000008213067224 */ /* 0x080fe200078e0202 */
[----:B------:R-:W-:Y:S01]  /*17b0*/  SHF.R.S32.HI R11, RZ, 0x4, R13 ;  /* 0x00000004ff0b7819 */ /* 0x000fe2000001140d */
[----:B------:R-:W-:Y:S01]  /*17c0*/  IMAD.MOV.U32 R12, RZ, RZ, c[0x0][0x1e0] ;  /* 0x00007800ff0c7624 */ /* 0x000fe200078e00ff */
[----:B------:R-:W-:Y:S01]  /*17d0*/  STL.64 [R1+0x30], R132 ;  /* 0x0000308401007387 */ /* 0x000fe20000100a00 */
[----:B------:R-:W-:Y:S01]  /*17e0*/  IMAD.WIDE.U32 R2, R122, R130, R132 ;  /* 0x000000827a027225 */ /* 0x000fe200078e0084 */
[----:B------:R-:W-:-:S03]  /*17f0*/  LEA.HI R13, R13, R11, RZ, 0x1 ;  /* 0x0000000b0d0d7211 */ /* 0x000fc600078f08ff */
[----:B------:R-:W-:Y:S01]  /*1800*/  IMAD.IADD R3, R3, 0x1, R6 ;  /* 0x0000000103037824 */ /* 0x000fe200078e0206 */
[----:B------:R-:W-:Y:S01]  /*1810*/  @P5 LEA R7, P0, R12, R2, 0x4 ;  /* 0x000000020c075211 */ /* 0x000fe200078020ff */
[----:B------:R-:W-:-:S03]  /*1820*/  IMAD.IADD R0, R129, 0x1, -R8 ;  /* 0x0000000181007824 */ /* 0x000fc600078e0a08 */
[----:B------:R-:W-:Y:S02]  /*1830*/  @P5 LEA.HI.X R12, R12, R3, R9, 0x4, P0 ;  /* 0x000000030c0c5211 */ /* 0x000fe400000f2409 */
[C---:B------:R-:W-:Y:S02]  /*1840*/  @P6 LEA R8, P0, R2.reuse, c[0x0][0x1c8], 0x1 ;  /* 0x0000720002086a11 */ /* 0x040fe400078008ff */
[C---:B------:R-:W-:Y:S02]  /*1850*/  @P5 LEA R6, P1, R7.reuse, c[0x0][0x1c8], 0x1 ;  /* 0x0000720007065a11 */ /* 0x040fe400078208ff */
[C---:B------:R-:W-:Y:S02]  /*1860*/  @P6 LEA.HI.X R9, R2.reuse, c[0x0][0x1cc], R3, 0x1, P0 ;  /* 0x0000730002096a11 */ /* 0x040fe400000f0c03 */
[----:B------:R-:W-:Y:S02]  /*1870*/  @P2 IADD3 R10, P0, R2, UR12, RZ ;  /* 0x0000000c020a2c10 */ /* 0x000fe4000ff1e0ff */
[----:B------:R-:W-:Y:S01]  /*1880*/  @P5 LEA.HI.X R7, R7, c[0x0][0x1cc], R12, 0x1, P1 ;  /* 0x0000730007075a11 */ /* 0x000fe200008f0c0c */
[----:B------:R-:W-:Y:S01]  /*1890*/  @!PT LDS RZ, [RZ] ;  /* 0x00000000fffff984 */ /* 0x000fe20000000800 */
[----:B------:R-:W-:Y:S01]  /*18a0*/  @!PT LDS RZ, [RZ] ;  /* 0x00000000fffff984 */ /* 0x000fe20000000800 */
[----:B------:R-:W-:Y:S01]  /*18b0*/  @!PT LDS RZ, [RZ] ;  /* 0x00000000fffff984 */ /* 0x000fe20000000800 */
[----:B------:R1:W-:Y:S01]  /*18c0*/  @P6 LDGSTS.E.BYPASS.LTC128B.128 [R243+0x5080], [R8.64], !P4 ;  /* 0x0508000008f36fae */ /* 0x0003e2000e101d4e */
[----:B------:R-:W-:-:S02]  /*18d0*/  @P2 IADD3.X R3, R3, UR9, RZ, P0, !PT ;  /* 0x0000000903032c10 */ /* 0x000fc400087fe4ff */
[C---:B------:R-:W-:Y:S01]  /*18e0*/  @P2 LEA R2, P0, R10.reuse, c[0x0][0x1c8], 0x1 ;  /* 0x000072000a022a11 */ /* 0x040fe200078008ff */
[----:B------:R1:W-:Y:S01]  /*18f0*/  @P6 LDGSTS.E.BYPASS.LTC128B.128 [R243+0x6880], [R8.64+0x80], !P3 ;  /* 0x0688008008f36fae */ /* 0x0003e2000d901d4e */
[----:B------:R-:W-:Y:S02]  /*1900*/  SHF.R.S32.HI R14, RZ, 0x1f, R0 ;  /* 0x0000001fff0e7819 */ /* 0x000fe40000011400 */
[----:B------:R-:W-:Y:S01]  /*1910*/  @P2 LEA.HI.X R3, R10, c[0x0][0x1cc], R3, 0x1, P0 ;  /* 0x000073000a032a11 */ /* 0x000fe200000f0c03 */
[----:B------:R2:W-:Y:S01]  /*1920*/  @P5 LDGSTS.E.BYPASS.LTC128B.128 [R243+0x5880], [R6.64], !P4 ;  /* 0x0588000006f35fae */ /* 0x0005e2000e101d4e */
[----:B------:R-:W-:Y:S02]  /*1930*/  LEA.HI R14, R14, R0, RZ, 0x3 ;  /* 0x000000000e0e7211 */ /* 0x000fe400078f18ff */
[----:B------:R-:W-:Y:S01]  /*1940*/  LOP3.LUT R12, R13, 0xfffffffe, RZ, 0xc0, !PT ;  /* 0xfffffffe0d0c7812 */ /* 0x000fe200078ec0ff */
[----:B------:R2:W-:Y:S01]  /*1950*/  @P5 LDGSTS.E.BYPASS.LTC128B.128 [R243+0x7080], [R6.64+0x80], !P3 ;  /* 0x0708008006f35fae */ /* 0x0005e2000d901d4e */
[----:B------:R-:W-:-:S02]  /*1960*/  LOP3.LUT R13, R14, 0xfffffff8, RZ, 0xc0, !PT ;  /* 0xfffffff80e0d7812 */ /* 0x000fc400078ec0ff */
[----:B------:R-:W-:Y:S01]  /*1970*/  LOP3.LUT P0, RZ, R31, 0x2, RZ, 0xc0, !PT ;  /* 0x000000021fff7812 */ /* 0x000fe2000780c0ff */
[----:B------:R3:W-:Y:S01]  /*1980*/  @P2 LDGSTS.E.BYPASS.LTC128B.128 [R243+0x6080], [R2.64], !P4 ;  /* 0x0608000002f32fae */ /* 0x0007e2000e101d4e */
[----:B------:R-:W-:Y:S02]  /*1990*/  IMAD.IADD R12, R11, 0x1, -R12 ;  /* 0x000000010b0c7824 */ /* 0x000fe400078e0a0c */
[----:B------:R-:W-:Y:S01]  /*19a0*/  IMAD.IADD R18, R0, 0x1, -R13 ;  /* 0x0000000100127824 */ /* 0x000fe200078e0a0d */
[----:B------:R3:W-:Y:S01]  /*19b0*/  @P2 LDGSTS.E.BYPASS.LTC128B.128 [R243+0x7880], [R2.64+0x80], !P3 ;  /* 0x0788008002f32fae */ /* 0x0007e2000d901d4e */
[----:B------:R-:W-:-:S03]  /*19c0*/  IMAD.SHL.U32 R0, R31, 0x40, RZ ;  /* 0x000000401f007824 */ /* 0x000fc600078e00ff */
[----:B------:R-:W0:Y:S01]  /*19d0*/  LDGDEPBAR ;  /* 0x00000000000079af */ /* 0x000e220000000000 */
[----:B------:R-:W-:Y:S02]  /*19e0*/  R2P PR, R18, 0x6 ;  /* 0x0000000612007804 */ /* 0x000fe40000000000 */
[----:B------:R-:W-:Y:S02]  /*19f0*/  LOP3.LUT R0, R0, 0x1c0, RZ, 0xc0, !PT ;  /* 0x000001c000007812 */ /* 0x000fe400078ec0ff */
[C---:B------:R-:W-:Y:S02]  /*1a00*/  ISETP.LT.OR P5, PT, R30.reuse, 0x1, P4 ;  /* 0x000000011e00780c */ /* 0x040fe400027a1670 */
[----:B------:R-:W-:Y:S01]  /*1a10*/  ISETP.LT.OR P6, PT, R30, 0x11, P4 ;  /* 0x000000111e00780c */ /* 0x000fe200027c1670 */
[----:B--2---:R-:W-:Y:S02]  /*1a20*/  IMAD.SHL.U32 R6, R29, 0x8, RZ ;  /* 0x000000081d067824 */ /* 0x004fe400078e00ff */
[----:B------:R-:W-:-:S03]  /*1a30*/  IMAD.SHL.U32 R7, R14, 0x40, RZ ;  /* 0x000000400e077824 */ /* 0x000fc600078e00ff */
[----:B------:R-:W-:Y:S02]  /*1a40*/  LOP3.LUT R6, R0, 0x8, R6, 0xf8, !PT ;  /* 0x0000000800067812 */ /* 0x000fe400078ef806 */
[----:B------:R-:W-:Y:S01]  /*1a50*/  SHF.R.U32.HI R0, RZ, 0x3, R0 ;  /* 0x00000003ff007819 */ /* 0x000fe20000011600 */
[----:B---3--:R-:W-:Y:S01]  /*1a60*/  IMAD.SHL.U32 R2, R18, 0x40, RZ ;  /* 0x0000004012027824 */ /* 0x008fe200078e00ff */
[----:B------:R-:W-:-:S04]  /*1a70*/  DEPBAR.LE SB0, 0x1 ;  /* 0x000080400000791a */ /* 0x000fc80000000000 */
[----:B------:R-:W-:-:S04]  /*1a80*/  DEPBAR.LE SB0, 0x0 ;  /* 0x000080000000791a */ /* 0x000fc80000000000 */
[----:B------:R-:W-:Y:S01]  /*1a90*/  IMAD.SHL.U32 R3, R12, 0x8, RZ ;  /* 0x000000080c037824 */ /* 0x000fe200078e00ff */
[----:B------:R-:W-:Y:S02]  /*1aa0*/  LOP3.LUT R2, R2, 0x1c0, RZ, 0xc0, !PT ;  /* 0x000001c002027812 */ /* 0x000fe400078ec0ff */
[----:B------:R-:W-:Y:S02]  /*1ab0*/  LOP3.LUT R121, R7, 0xfffffe00, RZ, 0xc0, !PT ;  /* 0xfffffe0007797812 */ /* 0x000fe400078ec0ff */
[----:B------:R-:W-:Y:S02]  /*1ac0*/  LOP3.LUT R3, R2, 0x8, R3, 0xf8, !PT ;  /* 0x0000000802037812 */ /* 0x000fe400078ef803 */
[----:B------:R-:W-:Y:S02]  /*1ad0*/  SHF.R.U32.HI R2, RZ, 0x3, R2 ;  /* 0x00000003ff027819 */ /* 0x000fe40000011602 */
[----:B------:R-:W-:Y:S01]  /*1ae0*/  LOP3.LUT R0, R6, R0, RZ, 0x3c, !PT ;  /* 0x0000000006007212 */ /* 0x000fe200078e3cff */
[----:B------:R-:W-:Y:S01]  /*1af0*/  IMAD R6, R41, c[0x0][0x210], RZ ;  /* 0x0000840029067a24 */ /* 0x000fe200078e02ff */
[----:B------:R-:W-:Y:S01]  /*1b00*/  LOP3.LUT R120, R3, R2, RZ, 0x3c, !PT ;  /* 0x0000000203787212 */ /* 0x000fe200078e3cff */
[----:B------:R-:W-:-:S02]  /*1b10*/  IMAD R2, R123, 0x400, R121 ;  /* 0x000004007b027824 */ /* 0x000fc400078e0279 */
[----:B------:R-:W-:Y:S02]  /*1b20*/  IMAD R0, R12, 0x200, R0 ;  /* 0x000002000c007824 */ /* 0x000fe400078e0200 */
[----:B------:R-:W-:Y:S02]  /*1b30*/  IMAD.IADD R2, R120, 0x1, R2 ;  /* 0x0000000178027824 */ /* 0x000fe400078e0202 */
[----:B------:R-:W-:Y:S01]  /*1b40*/  IMAD.SHL.U32 R224, R0, 0x2, RZ ;  /* 0x0000000200e07824 */ /* 0x000fe200078e00ff */
[----:B------:R-:W-:Y:S01]  /*1b50*/  BAR.SYNC.DEFER_BLOCKING 0x0 ;  /* 0x0000000000007b1d */ /* 0x000fe20000010000 */
[----:B------:R-:W-:Y:S02]  /*1b60*/  IMAD.SHL.U32 R231, R2, 0x2, RZ ;  /* 0x0000000202e77824 */ /* 0x000fe400078e00ff */
[----:B------:R-:W-:Y:S01]  /*1b70*/  IMAD R0, R36, c[0x0][0x208], RZ ;  /* 0x0000820024007a24 */ /* 0x000fe200078e02ff */
[----:B------:R-:W-:Y:S01]  /*1b80*/  IADD3 R235, R224, 0x50a0, RZ ;  /* 0x000050a0e0eb7810 */ /* 0x000fe20007ffe0ff */
[----:B------:R-:W-:-:S04]  /*1b90*/  IMAD.WIDE.U32 R2, R29, c[0x0][0x208], R4 ;  /* 0x000082001d027a25 */ /* 0x000fc800078e0004 */
[----:B------:R-:W-:Y:S02]  /*1ba0*/  IMAD R0, R29, c[0x0][0x20c], R0 ;  /* 0x000083001d007a24 */ /* 0x000fe400078e0200 */
[----:B------:R-:W-:Y:S02]  /*1bb0*/  IMAD.MOV.U32 R4, RZ, RZ, 0x10 ;  /* 0x00000010ff047424 */ /* 0x000fe400078e00ff */
[----:B------:R-:W-:Y:S01]  /*1bc0*/  IMAD.IADD R5, R3, 0x1, R0 ;  /* 0x0000000103057824 */ /* 0x000fe200078e0200 */
[----:B------:R-:W-:Y:S02]  /*1bd0*/  IADD3 R0, R224, 0x5080, RZ ;  /* 0x00005080e0007810 */ /* 0x000fe40007ffe0ff */
[----:B------:R-:W-:Y:S01]  /*1be0*/  SEL R3, R4, 0xfffffff0, !P1 ;  /* 0xfffffff004037807 */ /* 0x000fe20004800000 */
[----:B------:R-:W-:Y:S01]  /*1bf0*/  IMAD.MOV.U32 R4, RZ, RZ, R2 ;  /* 0x000000ffff047224 */ /* 0x000fe200078e0002 */
[----:B------:R-:W-:Y:S01]  /*1c00*/  @P0 IADD3 R235, R0, -0x20, RZ ;  /* 0xffffffe000eb0810 */ /* 0x000fe20007ffe0ff */
[----:B------:R-:W-:Y:S01]  /*1c10*/  IMAD R0, R40, c[0x0][0x214], R6 ;  /* 0x0000850028007a24 */ /* 0x000fe200078e0206 */
[----:B------:R-:W-:Y:S01]  /*1c20*/  ISETP.LT.OR P1, PT, R30, 0x1, P3 ;  /* 0x000000011e00780c */ /* 0x000fe20001f21670 */
[----:B------:R-:W-:Y:S01]  /*1c30*/  IMAD.WIDE.U32 R4, R40, c[0x0][0x210], R4 ;  /* 0x0000840028047a25 */ /* 0x000fe200078e0004 */
[----:B------:R-:W-:Y:S01]  /*1c40*/  IADD3 R241, R235, 0x800, RZ ;  /* 0x00000800ebf17810 */ /* 0x000fe20007ffe0ff */
[----:B------:R-:W-:Y:S02]  /*1c50*/  LDSM.16.M88.4 R20, [R224+0x5080] ;  /* 0x00508000e014783b */ /* 0x000fe40000000200 */
[----:B------:R-:W-:Y:S01]  /*1c60*/  IMAD.IADD R5, R5, 0x1, R0 ;  /* 0x0000000105057824 */ /* 0x000fe200078e0200 */
[----:B------:R-:W-:Y:S01]  /*1c70*/  IADD3 R240, R235, 0x1000, RZ ;  /* 0x00001000ebf07810 */ /* 0x000fe20007ffe0ff */
[----:B------:R-:W-:Y:S01]  /*1c80*/  IMAD R2, R17, c[0x0][0x218], RZ ;  /* 0x0000860011027a24 */ /* 0x000fe200078e02ff */
[----:B------:R-:W2:Y:S01]  /*1c90*/  LDSM.16.M88.4 R12, [R231+0x8080] ;  /* 0x00808000e70c783b */ /* 0x000ea20000000200 */
[----:B------:R-:W-:Y:S01]  /*1ca0*/  IMAD R0, R19, c[0x0][0x208], RZ ;  /* 0x0000820013007a24 */ /* 0x000fe200078e02ff */
[----:B------:R-:W-:Y:S01]  /*1cb0*/  IADD3 R239, R235, 0x1800, RZ ;  /* 0x00001800ebef7810 */ /* 0x000fe20007ffe0ff */
[----:B------:R-:W-:Y:S01]  /*1cc0*/  IMAD R233, R3, 0x2, R231 ;  /* 0x0000000203e97824 */ /* 0x000fe200078e02e7 */
[----:B-1----:R-:W1:Y:S01]  /*1cd0*/  LDSM.16.M88.4 R8, [R231+0xa080] ;  /* 0x00a08000e708783b */ /* 0x002e620000000200 */
[C---:B------:R-:W-:Y:S01]  /*1ce0*/  IMAD R2, R16.reuse, c[0x0][0x21c], R2 ;  /* 0x0000870010027a24 */ /* 0x040fe200078e0202 */
[C---:B------:R-:W-:Y:S01]  /*1cf0*/  IADD3 R238, R235.reuse, 0x2000, RZ ;  /* 0x00002000ebee7810 */ /* 0x040fe20007ffe0ff */
[----:B------:R-:W-:Y:S01]  /*1d00*/  IMAD.WIDE.U32 R78, R16, c[0x0][0x218], R4 ;  /* 0x00008600104e7a25 */ /* 0x000fe200078e0004 */
[----:B------:R-:W3:Y:S01]  /*1d10*/  LDSM.16.M88.4 R24, [R224+0x5880] ;  /* 0x00588000e018783b */ /* 0x000ee20000000200 */
[----:B------:R-:W-:-:S02]  /*1d20*/  IADD3 R237, R235, 0x2800, RZ ;  /* 0x00002800ebed7810 */ /* 0x000fc40007ffe0ff */
[C---:B------:R-:W-:Y:S01]  /*1d30*/  IMAD.WIDE.U32 R6, R122.reuse, c[0x0][0x208], RZ ;  /* 0x000082007a067a25 */ /* 0x040fe200078e00ff */
[----:B------:R-:W4:Y:S03]  /*1d40*/  LDSM.16.M88.4 R32, [R224+0x6080] ;  /* 0x00608000e020783b */ /* 0x000f260000000200 */
[----:B------:R-:W-:Y:S01]  /*1d50*/  IMAD R0, R122, c[0x0][0x20c], R0 ;  /* 0x000083007a007a24 */ /* 0x000fe200078e0200 */
[----:B------:R-:W-:Y:S01]  /*1d60*/  LDSM.16.M88.4 R44, [R235+0x800] ;  /* 0x00080000eb2c783b */ /* 0x000fe20000000200 */
[----:B------:R-:W-:Y:S02]  /*1d70*/  IMAD.IADD R77, R79, 0x1, R2 ;  /* 0x000000014f4d7824 */ /* 0x000fe400078e0202 */
[----:B------:R-:W-:Y:S01]  /*1d80*/  IMAD.IADD R0, R7, 0x1, R0 ;  /* 0x0000000107007824 */ /* 0x000fe200078e0200 */
[----:B------:R-:W-:Y:S01]  /*1d90*/  LDSM.16.M88.4 R48, [R235+0x1000] ;  /* 0x00100000eb30783b */ /* 0x000fe20000000200 */
[----:B------:R-:W-:-:S02]  /*1da0*/  IMAD.MOV.U32 R76, RZ, RZ, R78 ;  /* 0x000000ffff4c7224 */ /* 0x000fc400078e004e */
[----:B------:R-:W-:Y:S01]  /*1db0*/  IMAD R0, R0, 0x30, RZ ;  /* 0x0000003000007824 */ /* 0x000fe200078e02ff */
[----:B------:R-:W-:Y:S01]  /*1dc0*/  LDSM.16.M88.4 R52, [R235] ;  /* 0x00000000eb34783b */ /* 0x000fe20000000200 */
[----:B------:R-:W-:-:S03]  /*1dd0*/  IMAD.WIDE.U32 R6, R6, 0x30, R76 ;  /* 0x0000003006067825 */ /* 0x000fc600078e004c */
[----:B------:R-:W-:Y:S01]  /*1de0*/  LDSM.16.M88.4 R16, [R233+0x8080] ;  /* 0x00808000e910783b */ /* 0x000fe20000000200 */
[----:B------:R-:W-:Y:S01]  /*1df0*/  IMAD.IADD R0, R7, 0x1, R0 ;  /* 0x0000000107007824 */ /* 0x000fe200078e0200 */
[C---:B------:R-:W-:Y:S01]  /*1e00*/  LEA R4, P0, R6.reuse, c[0x0][0x1f8], 0x1 ;  /* 0x00007e0006047a11 */ /* 0x040fe200078008ff */
[----:B------:R-:W-:Y:S01]  /*1e10*/  IMAD.MOV.U32 R2, RZ, RZ, 0x20 ;  /* 0x00000020ff027424 */ /* 0x000fe200078e00ff */
[----:B------:R-:W-:Y:S02]  /*1e20*/  STL.64 [R1+0x40], R78 ;  /* 0x0000404e01007387 */ /* 0x000fe40000100a00 */
[----:B------:R-:W-:Y:S01]  /*1e30*/  LEA.HI.X R5, R6, c[0x0][0x1fc], R0, 0x1, P0 ;  /* 0x00007f0006057a11 */ /* 0x000fe200000f0c00 */
[----:B------:R-:W-:Y:S01]  /*1e40*/  IMAD.U32 R0, RZ, RZ, UR10 ;  /* 0x0000000aff007e24 */ /* 0x000fe2000f8e00ff */
[----:B------:R-:W-:Y:S01]  /*1e50*/  IADD3 R6, P0, R4, UR10, RZ ;  /* 0x0000000a04067c10 */ /* 0x000fe2000ff1e0ff */
[----:B------:R-:W-:Y:S01]  /*1e60*/  STL.64 [R1+0x20], R76 ;  /* 0x0000204c01007387 */ /* 0x000fe20000100a00 */
[----:B------:R-:W-:Y:S01]  /*1e70*/  SEL R2, R2, 0xffffffe0, !P2 ;  /* 0xffffffe002027807 */ /* 0x000fe20005000000 */
[----:B--2---:R-:W-:Y:S01]  /*1e80*/  HMMA.16816.F32.BF16 R72, R12, R20, RZ ;  /* 0x000000140c48723c */ /* 0x004fe200000418ff */
[----:B------:R-:W-:-:S02]  /*1e90*/  IADD3.X R7, R5, UR11, RZ, P0, !PT ;  /* 0x0000000b05077c10 */ /* 0x000fc400087fe4ff */
[----:B------:R-:W-:Y:S01]  /*1ea0*/  LOP3.LUT P0, RZ, R31, 0x4, RZ, 0xc0, !PT ;  /* 0x000000041fff7812 */ /* 0x000fe2000780c0ff */
[C---:B------:R-:W-:Y:S02]  /*1eb0*/  IMAD R232, R2.reuse, 0x2, R231 ;  /* 0x0000000202e87824 */ /* 0x040fe400078e02e7 */
[----:B------:R-:W-:Y:S02]  /*1ec0*/  IMAD R234, R2, 0x2, R233 ;  /* 0x0000000202ea7824 */ /* 0x000fe400078e02e9 */
[----:B-1----:R-:W-:Y:S01]  /*1ed0*/  HMMA.16816.F32.BF16 R56, R8, R20, RZ ;  /* 0x000000140838723c */ /* 0x002fe200000418ff */
[----:B------:R-:W-:-:S07]  /*1ee0*/  IMAD R236, R3, 0x2, R232 ;  /* 0x0000000203ec7824 */ /* 0x000fce00078e02e8 */
[-C--:B------:R-:W-:Y:S08]  /*1ef0*/  HMMA.16816.F32.BF16 R64, R8, R22.reuse, RZ ;  /* 0x000000160840723c */ /* 0x080ff000000418ff */
[C---:B------:R-:W-:Y:S01]  /*1f00*/  HMMA.16816.F32.BF16 R112, R12.reuse, R22, RZ ;  /* 0x000000160c70723c */ /* 0x040fe200000418ff */
[----:B------:R-:W1:Y:S04]  /*1f10*/  LDSM.16.M88.4 R20, [R233+0xa080] ;  /* 0x00a08000e914783b */ /* 0x000e680000000200 */
[----:B------:R-:W-:Y:S01]  /*1f20*/  @!PT LDS RZ, [RZ] ;  /* 0x00000000fffff984 */ /* 0x000fe20000000800 */
[----:B------:R-:W-:Y:S01]  /*1f30*/  @!PT LDS RZ, [RZ] ;  /* 0x00000000fffff984 */ /* 0x000fe20000000800 */
[----:B------:R-:W-:Y:S01]  /*1f40*/  @!PT LDS RZ, [RZ] ;  /* 0x00000000fffff984 */ /* 0x000fe20000000800 */
[----:B------:R2:W-:Y:S03]  /*1f50*/  LDGSTS.E.BYPASS.LTC128B.128 [R243+0x2080], [R4.64], !P5 ;  /* 0x0208000004f37fae */ /* 0x0005e6000e901d4e */
[----:B---3--:R-:W-:Y:S01]  /*1f60*/  HMMA.16816.F32.BF16 R68, R12, R24, RZ ;  /* 0x000000180c44723c */ /* 0x008fe200000418ff */
[----:B------:R2:W-:Y:S04]  /*1f70*/  LDGSTS.E.BYPASS.LTC128B.128 [R243+0x3880], [R4.64+0x80], !P1 ;  /* 0x0388008004f37fae */ /* 0x0005e8000c901d4e */
[----:B------:R3:W-:Y:S01]  /*1f80*/  LDGSTS.E.BYPASS.LTC128B.128 [R243+0x2880], [R6.64], !P6 ;  /* 0x0288000006f37fae */ /* 0x0007e2000f101d4e */
[----:B------:R-:W-:-:S02]  /*1f90*/  ISETP.LT.OR P6, PT, R30, 0x11, P3 ;  /* 0x000000111e00780c */ /* 0x000fc40001fc1670 */
[C---:B------:R-:W-:Y:S08]  /*1fa0*/  HMMA.16816.F32.BF16 R36, R8.reuse, R24, RZ ;  /* 0x000000180824723c */ /* 0x040ff000000418ff */
[-C--:B------:R-:W-:Y:S08]  /*1fb0*/  HMMA.16816.F32.BF16 R60, R8, R26.reuse, RZ ;  /* 0x0000001a083c723c */ /* 0x080ff000000418ff */
[----:B------:R-:W-:Y:S08]  /*1fc0*/  HMMA.16816.F32.BF16 R108, R12, R26, RZ ;  /* 0x0000001a0c6c723c */ /* 0x000ff000000418ff */
[C---:B----4-:R-:W-:Y:S08]  /*1fd0*/  HMMA.16816.F32.BF16 R24, R8.reuse, R32, RZ ;  /* 0x000000200818723c */ /* 0x050ff000000418ff */
[----:B------:R-:W-:Y:S07]  /*1fe0*/  HMMA.16816.F32.BF16 R40, R8, R34, RZ ;  /* 0x000000220828723c */ /* 0x000fee00000418ff */
[----:B------:R-:W-:Y:S01]  /*1ff0*/  IADD3 R8, P5, P1, R0, 0x80, R4 ;  /* 0x0000008000087810 */ /* 0x000fe200079be004 */
[----:B------:R-:W-:Y:S01]  /*2000*/  IMAD.MOV.U32 R0, RZ, RZ, 0x40 ;  /* 0x00000040ff007424 */ /* 0x000fe200078e00ff */
[----:B--2---:R-:W-:Y:S01]  /*2010*/  IADD3 R4, P2, R6, UR10, RZ ;  /* 0x0000000a06047c10 */ /* 0x004fe2000ff5e0ff */
[----:B------:R-:W-:Y:S01]  /*2020*/  HMMA.16816.F32.BF16 R92, R12, R32, RZ ;  /* 0x000000200c5c723c */ /* 0x000fe200000418ff */
[----:B------:R-:W-:-:S02]  /*2030*/  IADD3.X R9, RZ, UR11, R5, P5, P1 ;  /* 0x0000000bff097c10 */ /* 0x000fc4000afe2405 */
[C---:B------:R-:W-:Y:S02]  /*2040*/  ISETP.LT.OR P5, PT, R30.reuse, 0x21, P4 ;  /* 0x000000211e00780c */ /* 0x040fe400027a1670 */
[----:B------:R-:W-:Y:S01]  /*2050*/  ISETP.LT.OR P1, PT, R30, 0x21, P3 ;  /* 0x000000211e00780c */ /* 0x000fe20001f21670 */
[----:B------:R2:W-:Y:S01]  /*2060*/  LDGSTS.E.BYPASS.LTC128B.128 [R243+0x4080], [R8.64], !P6 ;  /* 0x0408000008f37fae */ /* 0x0005e2000f101d4e */
[----:B------:R-:W-:Y:S01]  /*2070*/  SEL R0, R0, 0xffffffc0, !P0 ;  /* 0xffffffc000007807 */ /* 0x000fe20004000000 */
[----:B------:R-:W-:Y:S01]  /*2080*/  HMMA.16816.F32.BF16 R104, R12, R34, RZ ;  /* 0x000000220c68723c */ /* 0x000fe200000418ff */
[----:B------:R-:W-:Y:S02]  /*2090*/  IADD3.X R5, R7, UR11, RZ, P2, !PT ;  /* 0x0000000b07057c10 */ /* 0x000fe400097fe4ff */
[----:B------:R-:W-:Y:S01]  /*20a0*/  ISETP.GT.AND P0, PT, R122, UR8, PT ;  /* 0x000000087a007c0c */ /* 0x000fe2000bf04270 */
[----:B------:R-:W-:Y:S02]  /*20b0*/  IMAD.IADD R230, R224, 0x1, R0 ;  /* 0x00000001e0e67824 */ /* 0x000fe400078e0200 */
[----:B------:R-:W-:Y:S01]  /*20c0*/  IMAD.IADD R229, R0, 0x1, R235 ;  /* 0x0000000100e57824 */ /* 0x000fe200078e02eb */
[----:B------:R-:W-:Y:S01]  /*20d0*/  LOP3.LUT R0, R120, R121, RZ, 0xfc, !PT ;  /* 0x0000007978007212 */ /* 0x000fe200078efcff */
[----:B------:R3:W-:Y:S01]  /*20e0*/  LDGSTS.E.BYPASS.LTC128B.128 [R243+0x3080], [R4.64], !P5 ;  /* 0x0308000004f37fae */ /* 0x0007e2000e901d4e */
[C---:B-1----:R-:W-:Y:S03]  /*20f0*/  HMMA.16816.F32.BF16 R96, R20.reuse, R44, R36 ;  /* 0x0000002c1460723c */ /* 0x042fe60000041824 */
[----:B------:R3:W-:Y:S04]  /*2100*/  LDGSTS.E.BYPASS.LTC128B.128 [R243+0x4880], [R4.64+0x80], !P1 ;  /* 0x0488008004f37fae */ /* 0x0007e8000c901d4e */
[----:B------:R-:W-:Y:S01]  /*2110*/  LDSM.16.M88.4 R32, [R230+0x5080] ;  /* 0x00508000e620783b */ /* 0x000fe20000000200 */
[C---:B------:R-:W-:Y:S03]  /*2120*/  HMMA.16816.F32.BF16 R88, R20.reuse, R48, R24 ;  /* 0x000000301458723c */ /* 0x040fe60000041818 */
[----:B------:R-:W-:Y:S04]  /*2130*/  LDSM.16.M88.4 R24, [R230+0x5880] ;  /* 0x00588000e618783b */ /* 0x000fe80000000200 */
[----:B------:R-:W-:Y:S01]  /*2140*/  LDSM.16.M88.4 R36, [R230+0x6080] ;  /* 0x00608000e624783b */ /* 0x000fe20000000200 */
[C---:B------:R-:W-:Y:S03]  /*2150*/  HMMA.16816.F32.BF16 R100, R20.reuse, R52, R56 ;  /* 0x000000341464723c */ /* 0x040fe60000041838 */
[----:B--2---:R-:W1:Y:S04]  /*2160*/  LDSM.16.M88.4 R8, [R232+0xa080] ;  /* 0x00a08000e808783b */ /* 0x004e680000000200 */
[----:B------:R-:W2:Y:S01]  /*2170*/  LDSM.16.M88.4 R12, [R232+0x8080] ;  /* 0x00808000e80c783b */ /* 0x000ea20000000200 */
[C---:B------:R-:W-:Y:S03]  /*2180*/  HMMA.16816.F32.BF16 R84, R20.reuse, R54, R64 ;  /* 0x000000361454723c */ /* 0x040fe60000041840 */
[----:B------:R-:W-:Y:S04]  /*2190*/  LDSM.16.M88.4 R64, [R229+0x800] ;  /* 0x00080000e540783b */ /* 0x000fe80000000200 */
[----:B---3--:R-:W-:Y:S01]  /*21a0*/  LDSM.16.M88.4 R4, [R234+0xa080] ;  /* 0x00a08000ea04783b */ /* 0x008fe20000000200 */
[C---:B------:R-:W-:Y:S03]  /*21b0*/  HMMA.16816.F32.BF16 R80, R20.reuse, R46, R60 ;  /* 0x0000002e1450723c */ /* 0x040fe6000004183c */
[----:B------:R-:W-:Y:S04]  /*21c0*/  LDSM.16.M88.4 R60, [R229+0x1000] ;  /* 0x00100000e53c783b */ /* 0x000fe80000000200 */
[----:B------:R-:W0:Y:S01]  /*21d0*/  LDGDEPBAR ;  /* 0x00000000000079af */ /* 0x000e220000000000 */
[----:B------:R-:W-:Y:S03]  /*21e0*/  HMMA.16816.F32.BF16 R76, R20, R50, R40 ;  /* 0x00000032144c723c */ /* 0x000fe60000041828 */
[----:B------:R-:W3:Y:S04]  /*21f0*/  LDSM.16.M88.4 R40, [R229] ;  /* 0x00000000e528783b */ /* 0x000ee80000000200 */
[----:B------:R-:W4:Y:S01]  /*2200*/  LDSM.16.M88.4 R20, [R234+0x8080] ;  /* 0x00808000ea14783b */ /* 0x000f220000000200 */
[C---:B------:R-:W-:Y:S08]  /*2210*/  HMMA.16816.F32.BF16 R72, R16.reuse, R52, R72 ;  /* 0x000000341048723c */ /* 0x040ff00000041848 */
[C---:B------:R-:W-:Y:S08]  /*2220*/  HMMA.16816.F32.BF16 R68, R16.reuse, R44, R68 ;  /* 0x0000002c1044723c */ /* 0x040ff00000041844 */
[C---:B------:R-:W-:Y:S08]  /*2230*/  HMMA.16816.F32.BF16 R52, R16.reuse, R54, R112 ;  /* 0x000000361034723c */ /* 0x040ff00000041870 */
[C---:B------:R-:W-:Y:S08]  /*2240*/  HMMA.16816.F32.BF16 R56, R16.reuse, R48, R92 ;  /* 0x000000301038723c */ /* 0x040ff0000004185c */
[C---:B------:R-:W-:Y:S08]  /*2250*/  HMMA.16816.F32.BF16 R44, R16.reuse, R46, R108 ;  /* 0x0000002e102c723c */ /* 0x040ff0000004186c */
[----:B------:R-:W-:Y:S01]  /*2260*/  HMMA.16816.F32.BF16 R48, R16, R50, R104 ;  /* 0x000000321030723c */ /* 0x000fe20000041868 */
[----:B------:R-:W-:Y:S07]  /*2270*/  LDSM.16.M88.4 R16, [R231+0xe080] ;  /* 0x00e08000e710783b */ /* 0x000fee0000000200 */
[C---:B-1----:R-:W-:Y:S08]  /*2280*/  HMMA.16816.F32.BF16 R92, R8.reuse, R32, R100 ;  /* 0x00000020085c723c */ /* 0x042ff00000041864 */
[C---:B------:R-:W-:Y:S08]  /*2290*/  HMMA.16816.F32.BF16 R96, R8.reuse, R24, R96 ;  /* 0x000000180860723c */ /* 0x040ff00000041860 */
[C---:B------:R-:W-:Y:S08]  /*22a0*/  HMMA.16816.F32.BF16 R88, R8.reuse, R36, R88 ;  /* 0x000000240858723c */ /* 0x040ff00000041858 */
[C---:B------:R-:W-:Y:S08]  /*22b0*/  HMMA.16816.F32.BF16 R84, R8.reuse, R34, R84 ;  /* 0x000000220854723c */ /* 0x040ff00000041854 */
[C---:B------:R-:W-:Y:S08]  /*22c0*/  HMMA.16816.F32.BF16 R80, R8.reuse, R26, R80 ;  /* 0x0000001a0850723c */ /* 0x040ff00000041850 */
[----:B------:R-:W-:Y:S08]  /*22d0*/  HMMA.16816.F32.BF16 R8, R8, R38, R76 ;  /* 0x000000260808723c */ /* 0x000ff0000004184c */
[C---:B--2---:R-:W-:Y:S08]  /*22e0*/  HMMA.16816.F32.BF16 R72, R12.reuse, R32, R72 ;  /* 0x000000200c48723c */ /* 0x044ff00000041848 */
[C---:B------:R-:W-:Y:S01]  /*22f0*/  HMMA.16816.F32.BF16 R52, R12.reuse, R34, R52 ;  /* 0x000000220c34723c */ /* 0x040fe20000041834 */
[----:B------:R-:W1:Y:S07]  /*2300*/  LDSM.16.M88.4 R32, [R224+0x6880] ;  /* 0x00688000e020783b */ /* 0x000e6e0000000200 */
[C---:B------:R-:W-:Y:S08]  /*2310*/  HMMA.16816.F32.BF16 R108, R12.reuse, R24, R68 ;  /* 0x000000180c6c723c */ /* 0x040ff00000041844 */
[C---:B------:R-:W-:Y:S01]  /*2320*/  HMMA.16816.F32.BF16 R116, R12.reuse, R26, R44 ;  /* 0x0000001a0c74723c */ /* 0x040fe2000004182c */
[----:B------:R-:W2:Y:S07]  /*2330*/  LDSM.16.M88.4 R24, [R224+0x7080] ;  /* 0x00708000e018783b */ /* 0x000eae0000000200 */
[C---:B------:R-:W-:Y:S08]  /*2340*/  HMMA.16816.F32.BF16 R112, R12.reuse, R36, R56 ;  /* 0x000000240c70723c */ /* 0x040ff00000041838 */
[----:B------:R-:W-:Y:S01]  /*2350*/  HMMA.16816.F32.BF16 R56, R12, R38, R48 ;  /* 0x000000260c38723c */ /* 0x000fe20000041830 */
[----:B------:R-:W5:Y:S04]  /*2360*/  LDSM.16.M88.4 R12, [R224+0x7880] ;  /* 0x00788000e00c783b */ /* 0x000f680000000200 */
[----:B------:R-:W-:Y:S03]  /*2370*/  LDSM.16.M88.4 R48, [R235+0x2000] ;  /* 0x00200000eb30783b */ /* 0x000fe60000000200 */
[C---:B---3--:R-:W-:Y:S08]  /*2380*/  HMMA.16816.F32.BF16 R44, R4.reuse, R40, R92 ;  /* 0x00000028042c723c */ /* 0x048ff0000004185c */
[C---:B------:R-:W-:Y:S08]  /*2390*/  HMMA.16816.F32.BF16 R36, R4.reuse, R42, R84 ;  /* 0x0000002a0424723c */ /* 0x040ff00000041854 */
[C---:B------:R-:W-:Y:S08]  /*23a0*/  HMMA.16816.F32.BF16 R68, R4.reuse, R64, R96 ;  /* 0x000000400444723c */ /* 0x040ff00000041860 */
[C---:B------:R-:W-:Y:S01]  /*23b0*/  HMMA.16816.F32.BF16 R100, R4.reuse, R62, R8 ;  /* 0x0000003e0464723c */ /* 0x040fe20000041808 */
[----:B------:R-:W3:Y:S07]  /*23c0*/  LDSM.16.M88.4 R8, [R231+0xc080] ;  /* 0x00c08000e708783b */ /* 0x000eee0000000200 */
[C---:B------:R-:W-:Y:S08]  /*23d0*/  HMMA.16816.F32.BF16 R76, R4.reuse, R66, R80 ;  /* 0x00000042044c723c */ /* 0x040ff00000041850 */
[----:B------:R-:W-:Y:S01]  /*23e0*/  HMMA.16816.F32.BF16 R104, R4, R60, R88 ;  /* 0x0000003c0468723c */ /* 0x000fe20000041858 */
[----:B------:R-:W1:Y:S07]  /*23f0*/  LDSM.16.M88.4 R4, [R233+0xe080] ;  /* 0x00e08000e904783b */ /* 0x000e6e0000000200 */
[C---:B----4-:R-:W-:Y:S01]  /*2400*/  HMMA.16816.F32.BF16 R96, R20.reuse, R40, R72 ;  /* 0x000000281460723c */ /* 0x050fe20000041848 */
[----:B------:R-:W4:Y:S07]  /*2410*/  LDSM.16.M88.4 R72, [R235+0x2800] ;  /* 0x00280000eb48783b */ /* 0x000f2e0000000200 */
[C---:B------:R-:W-:Y:S01]  /*2420*/  HMMA.16816.F32.BF16 R88, R20.reuse, R42, R52 ;  /* 0x0000002a1458723c */ /* 0x040fe20000041834 */
[----:B------:R-:W2:Y:S07]  /*2430*/  LDSM.16.M88.4 R52, [R235+0x1800] ;  /* 0x00180000eb34783b */ /* 0x000eae0000000200 */
[C---:B------:R-:W-:Y:S08]  /*2440*/  HMMA.16816.F32.BF16 R92, R20.reuse, R64, R108 ;  /* 0x00000040145c723c */ /* 0x040ff0000004186c */
[C---:B------:R-:W-:Y:S08]  /*2450*/  HMMA.16816.F32.BF16 R108, R20.reuse, R66, R116 ;  /* 0x00000042146c723c */ /* 0x040ff00000041874 */
[C---:B------:R-:W-:Y:S08]  /*2460*/  HMMA.16816.F32.BF16 R112, R20.reuse, R60, R112 ;  /* 0x0000003c1470723c */ /* 0x040ff00000041870 */
[----:B------:R-:W-:Y:S01]  /*2470*/  HMMA.16816.F32.BF16 R84, R20, R62, R56 ;  /* 0x0000003e1454723c */ /* 0x000fe20000041838 */
[----:B------:R-:W3:Y:S07]  /*2480*/  LDSM.16.M88.4 R20, [R233+0xc080] ;  /* 0x00c08000e914783b */ /* 0x000eee0000000200 */
[C---:B-1----:R-:W-:Y:S08]  /*2490*/  HMMA.16816.F32.BF16 R80, R16.reuse, R32, R44 ;  /* 0x000000201050723c */ /* 0x042ff0000004182c */
[C---:B------:R-:W-:Y:S08]  /*24a0*/  HMMA.16816.F32.BF16 R56, R16.reuse, R34, R36 ;  /* 0x000000221038723c */ /* 0x040ff00000041824 */
[C---:B--2---:R-:W-:Y:S08]  /*24b0*/  HMMA.16816.F32.BF16 R44, R16.reuse, R24, R68 ;  /* 0x00000018102c723c */ /* 0x044ff00000041844 */
[C---:B------:R-:W-:Y:S08]  /*24c0*/  HMMA.16816.F32.BF16 R40, R16.reuse, R26, R76 ;  /* 0x0000001a1028723c */ /* 0x040ff0000004184c */
[----:B-----5:R-:W-:Y:S08]  /*24d0*/  HMMA.16816.F32.BF16 R36, R16, R12, R104 ;  /* 0x0000000c1024723c */ /* 0x020ff00000041868 */
[C---:B---3--:R-:W-:Y:S08]  /*24e0*/  HMMA.16816.F32.BF16 R76, R8.reuse, R32, R96 ;  /* 0x00000020084c723c */ /* 0x048ff00000041860 */
[----:B------:R-:W-:Y:S08]  /*24f0*/  HMMA.16816.F32.BF16 R68, R8, R34, R88 ;  /* 0x000000220844723c */ /* 0x000ff00000041858 */
[----:B------:R-:W-:Y:S01]  /*2500*/  HMMA.16816.F32.BF16 R64, R16, R14, R100 ;  /* 0x0000000e1040723c */ /* 0x000fe20000041864 */
[----:B------:R-:W-:Y:S07]  /*2510*/  LDSM.16.M88.4 R16, [R232+0xe080] ;  /* 0x00e08000e810783b */ /* 0x000fee0000000200 */
[C---:B------:R-:W-:Y:S08]  /*2520*/  HMMA.16816.F32.BF16 R60, R8.reuse, R24, R92 ;  /* 0x00000018083c723c */ /* 0x040ff0000004185c */
[C---:B------:R-:W-:Y:S08]  /*2530*/  HMMA.16816.F32.BF16 R32, R8.reuse, R26, R108 ;  /* 0x0000001a0820723c */ /* 0x040ff0000004186c */
[C---:B------:R-:W-:Y:S08]  /*2540*/  HMMA.16816.F32.BF16 R24, R8.reuse, R12, R112 ;  /* 0x0000000c0818723c */ /* 0x040ff00000041870 */
[----:B------:R-:W-:Y:S01]  /*2550*/  HMMA.16816.F32.BF16 R84, R8, R14, R84 ;  /* 0x0000000e0854723c */ /* 0x000fe20000041854 */
[----:B------:R-:W-:Y:S04]  /*2560*/  LDSM.16.M88.4 R12, [R232+0xc080] ;  /* 0x00c08000e80c783b */ /* 0x000fe80000000200 */
[----:B------:R-:W-:Y:S03]  /*2570*/  LDSM.16.M88.4 R8, [R234+0xc080] ;  /* 0x00c08000ea08783b */ /* 0x000fe60000000200 */
[C---:B------:R-:W-:Y:S01]  /*2580*/  HMMA.16816.F32.BF16 R112, R4.reuse, R48, R44 ;  /* 0x000000300470723c */ /* 0x040fe2000004182c */
[----:B------:R-:W1:Y:S07]  /*2590*/  LDSM.16.M88.4 R44, [R230+0x6880] ;  /* 0x00688000e62c783b */ /* 0x000e6e0000000200 */
[C---:B------:R-:W-:Y:S01]  /*25a0*/  HMMA.16816.F32.BF16 R108, R4.reuse, R50, R40 ;  /* 0x00000032046c723c */ /* 0x040fe20000041828 */
[----:B------:R-:W2:Y:S07]  /*25b0*/  LDSM.16.M88.4 R40, [R230+0x7080] ;  /* 0x00708000e628783b */ /* 0x000eae0000000200 */
[C---:B----4-:R-:W-:Y:S01]  /*25c0*/  HMMA.16816.F32.BF16 R104, R4.reuse, R72, R36 ;  /* 0x000000480468723c */ /* 0x050fe20000041824 */
[----:B------:R-:W3:Y:S07]  /*25d0*/  LDSM.16.M88.4 R36, [R230+0x7880] ;  /* 0x00788000e624783b */ /* 0x000eee0000000200 */
[C---:B------:R-:W-:Y:S08]  /*25e0*/  HMMA.16816.F32.BF16 R116, R4.reuse, R52, R80 ;  /* 0x000000340474723c */ /* 0x040ff00000041850 */
[----:B------:R-:W-:Y:S08]  /*25f0*/  HMMA.16816.F32.BF16 R80, R4, R54, R56 ;  /* 0x000000360450723c */ /* 0x000ff00000041838 */
[C---:B------:R-:W-:Y:S08]  /*2600*/  HMMA.16816.F32.BF16 R100, R20.reuse, R52, R76 ;  /* 0x000000341464723c */ /* 0x040ff0000004184c */
[----:B------:R-:W-:Y:S08]  /*2610*/  HMMA.16816.F32.BF16 R96, R20, R54, R68 ;  /* 0x000000361460723c */ /* 0x000ff00000041844 */
[----:B------:R-:W-:Y:S01]  /*2620*/  HMMA.16816.F32.BF16 R56, R4, R74, R64 ;  /* 0x0000004a0438723c */ /* 0x000fe20000041840 */
[----:B------:R-:W-:Y:S07]  /*2630*/  LDSM.16.M88.4 R4, [R236+0xe080] ;  /* 0x00e08000ec04783b */ /* 0x000fee0000000200 */
[C---:B------:R-:W-:Y:S08]  /*2640*/  HMMA.16816.F32.BF16 R92, R20.reuse, R48, R60 ;  /* 0x00000030145c723c */ /* 0x040ff0000004183c */
[C---:B------:R-:W-:Y:S01]  /*2650*/  HMMA.16816.F32.BF16 R88, R20.reuse, R50, R32 ;  /* 0x000000321458723c */ /* 0x040fe20000041820 */
[----:B------:R-:W4:Y:S07]  /*2660*/  LDSM.16.M88.4 R32, [R229+0x1800] ;  /* 0x00180000e520783b */ /* 0x000f2e0000000200 */
[C---:B------:R-:W-:Y:S01]  /*2670*/  HMMA.16816.F32.BF16 R64, R20.reuse, R72, R24 ;  /* 0x000000481440723c */ /* 0x040fe20000041818 */
[----:B------:R-:W5:Y:S07]  /*2680*/  LDSM.16.M88.4 R24, [R229+0x2000] ;  /* 0x00200000e518783b */ /* 0x000f6e0000000200 */
[----:B------:R-:W-:Y:S01]  /*2690*/  HMMA.16816.F32.BF16 R60, R20, R74, R84 ;  /* 0x0000004a143c723c */ /* 0x000fe20000041854 */
[----:B------:R-:W3:Y:S01]  /*26a0*/  LDSM.16.M88.4 R20, [R229+0x2800] ;  /* 0x00280000e514783b */ /* 0x000ee20000000200 */
[----:B------:R-:W-:-:S06]  /*26b0*/  DEPBAR.LE SB0, 0x0 ;  /* 0x000080000000791a */ /* 0x000fcc0000000000 */
[C---:B-1----:R-:W-:Y:S08]  /*26c0*/  HMMA.16816.F32.BF16 R84, R16.reuse, R44, R116 ;  /* 0x0000002c1054723c */ /* 0x042ff00000041874 */
[----:B------:R-:W-:Y:S08]  /*26d0*/  HMMA.16816.F32.BF16 R80, R16, R46, R80 ;  /* 0x0000002e1050723c */ /* 0x000ff00000041850 */
[C---:B------:R-:W-:Y:S08]  /*26e0*/  HMMA.16816.F32.BF16 R52, R12.reuse, R44, R100 ;  /* 0x0000002c0c34723c */ /* 0x040ff00000041864 */
[----:B------:R-:W-:Y:S08]  /*26f0*/  HMMA.16816.F32.BF16 R48, R12, R46, R96 ;  /* 0x0000002e0c30723c */ /* 0x000ff00000041860 */
[C---:B--2---:R-:W-:Y:S08]  /*2700*/  HMMA.16816.F32.BF16 R76, R16.reuse, R40, R112 ;  /* 0x00000028104c723c */ /* 0x044ff00000041870 */
[C---:B------:R-:W-:Y:S08]  /*2710*/  HMMA.16816.F32.BF16 R72, R16.reuse, R42, R108 ;  /* 0x0000002a1048723c */ /* 0x040ff0000004186c */
[C---:B---3--:R-:W-:Y:S08]  /*2720*/  HMMA.16816.F32.BF16 R68, R16.reuse, R36, R104 ;  /* 0x000000241044723c */ /* 0x048ff00000041868 */
[----:B------:R-:W-:Y:S08]  /*2730*/  HMMA.16816.F32.BF16 R56, R16, R38, R56 ;  /* 0x000000261038723c */ /* 0x000ff00000041838 */
[C---:B------:R-:W-:Y:S08]  /*2740*/  HMMA.16816.F32.BF16 R44, R12.reuse, R40, R92 ;  /* 0x000000280c2c723c */ /* 0x040ff0000004185c */
[C---:B------:R-:W-:Y:S08]  /*2750*/  HMMA.16816.F32.BF16 R40, R12.reuse, R42, R88 ;  /* 0x0000002a0c28723c */ /* 0x040ff00000041858 */
[C---:B------:R-:W-:Y:S08]  /*2760*/  HMMA.16816.F32.BF16 R16, R12.reuse, R36, R64 ;  /* 0x000000240c10723c */ /* 0x040ff00000041840 */
[----:B------:R-:W-:Y:S08]  /*2770*/  HMMA.16816.F32.BF16 R12, R12, R38, R60 ;  /* 0x000000260c0c723c */ /* 0x000ff0000004183c */
[C---:B----4-:R-:W-:Y:S08]  /*2780*/  HMMA.16816.F32.BF16 R84, R4.reuse, R32, R84 ;  /* 0x000000200454723c */ /* 0x050ff00000041854 */
[----:B------:R-:W-:Y:S08]  /*2790*/  HMMA.16816.F32.BF16 R80, R4, R34, R80 ;  /* 0x000000220450723c */ /* 0x000ff00000041850 */
[C---:B------:R-:W-:Y:S08]  /*27a0*/  HMMA.16816.F32.BF16 R52, R8.reuse, R32, R52 ;  /* 0x000000200834723c */ /* 0x040ff00000041834 */
[----:B------:R-:W-:Y:S08]  /*27b0*/  HMMA.16816.F32.BF16 R48, R8, R34, R48 ;  /* 0x000000220830723c */ /* 0x000ff00000041830 */
[C---:B-----5:R-:W-:Y:S08]  /*27c0*/  HMMA.16816.F32.BF16 R76, R4.reuse, R24, R76 ;  /* 0x00000018044c723c */ /* 0x060ff0000004184c */
[C---:B------:R-:W-:Y:S08]  /*27d0*/  HMMA.16816.F32.BF16 R72, R4.reuse, R26, R72 ;  /* 0x0000001a0448723c */ /* 0x040ff00000041848 */
[C---:B------:R-:W-:Y:S08]  /*27e0*/  HMMA.16816.F32.BF16 R68, R4.reuse, R20, R68 ;  /* 0x000000140444723c */ /* 0x040ff00000041844 */
[----:B------:R-:W-:Y:S08]  /*27f0*/  HMMA.16816.F32.BF16 R60, R4, R22, R56 ;  /* 0x00000016043c723c */ /* 0x000ff00000041838 */
[C---:B------:R-:W-:Y:S08]  /*2800*/  HMMA.16816.F32.BF16 R44, R8.reuse, R24, R44 ;  /* 0x00000018082c723c */ /* 0x040ff0000004182c */
        /* <DEDUP_REMOVED lines=14> */
[----:B------:R-:W-:Y:S01]  /*28f0*/  IMAD.IADD R5, R9, 0x1, R5 ;  /* 0x0000000109057824 */ /* 0x000fe200078e0205 */
[----:B------:R-:W-:Y:S02]  /*2900*/  IADD3 R6, P5, R4, UR4, RZ ;  /* 0x0000000404067c10 */ /* 0x000fe4000ffbe0ff */
[----:B------:R-:W-:Y:S02]  /*2910*/  IADD3 R10, P2, P1, R7, 0x80, R4 ;  /* 0x00000080070a7810 */ /* 0x000fe4000795e004 */
[----:B------:R-:W-:Y:S02]  /*2920*/  LEA.HI.X R5, R8, c[0x0][0x1cc], R5, 0x1, P0 ;  /* 0x0000730008057a11 */ /* 0x000fe400000f0c05 */
[----:B------:R-:W-:-:S02]  /*2930*/  IADD3 R8, P0, R6, UR4, RZ ;  /* 0x0000000406087c10 */ /* 0x000fc4000ff1e0ff */
[----:B------:R-:W-:Y:S01]  /*2940*/  IADD3.X R7, R5, UR6, RZ, P5, !PT ;  /* 0x0000000605077c10 */ /* 0x000fe2000affe4ff */
[----:B------:R-:W-:Y:S01]  /*2950*/  @!PT LDS RZ, [RZ] ;  /* 0x00000000fffff984 */ /* 0x000fe20000000800 */
[----:B------:R-:W-:Y:S01]  /*2960*/  @!PT LDS RZ, [RZ] ;  /* 0x00000000fffff984 */ /* 0x000fe20000000800 */
[----:B------:R-:W-:Y:S01]  /*2970*/  @!PT LDS RZ, [RZ] ;  /* 0x00000000fffff984 */ /* 0x000fe20000000800 */
[----:B------:R1:W-:Y:S01]  /*2980*/  LDGSTS.E.BYPASS.LTC128B.128 [R243+0x5080], [R4.64], !P4 ;  /* 0x0508000004f37fae */ /* 0x0003e2000e101d4e */
[----:B------:R-:W-:Y:S02]  /*2990*/  IADD3.X R11, RZ, UR6, R5, P2, P1 ;  /* 0x00000006ff0b7c10 */ /* 0x000fe400097e2405 */
[----:B------:R-:W-:Y:S01]  /*29a0*/  IADD3.X R9, R7, UR6, RZ, P0, !PT ;  /* 0x0000000607097c10 */ /* 0x000fe200087fe4ff */
[----:B------:R1:W-:Y:S04]  /*29b0*/  LDGSTS.E.BYPASS.LTC128B.128 [R243+0x6880], [R4.64+0x80], !P3 ;  /* 0x0688008004f37fae */ /* 0x0003e8000d901d4e */
[----:B------:R1:W-:Y:S04]  /*29c0*/  LDGSTS.E.BYPASS.LTC128B.128 [R243+0x5880], [R6.64], !P4 ;  /* 0x0588000006f37fae */ /* 0x0003e8000e101d4e */
[----:B------:R1:W-:Y:S04]  /*29d0*/  LDGSTS.E.BYPASS.LTC128B.128 [R243+0x7080], [R10.64], !P3 ;  /* 0x070800000af37fae */ /* 0x0003e8000d901d4e */
[----:B------:R1:W-:Y:S04]  /*29e0*/  LDGSTS.E.BYPASS.LTC128B.128 [R243+0x6080], [R8.64], !P4 ;  /* 0x0608000008f37fae */ /* 0x0003e8000e101d4e */
[----:B------:R1:W-:Y:S02]  /*29f0*/  LDGSTS.E.BYPASS.LTC128B.128 [R243+0x7880], [R8.64+0x80], !P3 ;  /* 0x0788008008f37fae */ /* 0x0003e4000d901d4e */
.L_x_881:
[----:B-1----:R-:W-:Y:S01]  /*2a00*/  FMUL.FTZ R4, R53, c[0x0][0x320] ;  /* 0x0000c80035047a20 */ /* 0x002fe20000410000 */
[----:B------:R-:W-:Y:S01]  /*2a10*/  SHF.R.S32.HI R7, RZ, 0x1f, R123 ;  /* 0x0000001fff077819 */ /* 0x000fe2000001147b */
[----:B------:R-:W-:Y:S01]  /*2a20*/  FMUL.FTZ R5, R44, c[0x0][0x320] ;  /* 0x0000c8002c057a20 */ /* 0x000fe20000410000 */
[----:B------:R-:W-:Y:S01]  /*2a30*/  LEA.HI R6, R126, R129, RZ, 0x2 ;  /* 0x000000817e067211 */ /* 0x000fe200078f10ff */
[----:B------:R1:W2:Y:S01]  /*2a40*/  MUFU.TANH R24, R4 ;  /* 0x0000000400187308 */ /* 0x0002a20000002400 */
[----:B------:R-:W-:Y:S01]  /*2a50*/  PLOP3.LUT P1, PT, PT, PT, UP3, 0x80, 0x0 ;  /* 0x000000000000781c */ /* 0x000fe20003f2f038 */
[----:B------:R-:W-:Y:S01]  /*2a60*/  FMUL.FTZ R10, R40, c[0x0][0x320] ;  /* 0x0000c800280a7a20 */ /* 0x000fe20000410000 */
[----:B------:R-:W-:Y:S01]  /*2a70*/  LOP3.LUT R6, R6, 0xfffffffc, RZ, 0xc0, !PT ;  /* 0xfffffffc06067812 */ /* 0x000fe200078ec0ff */
[----:B------:R-:W-:Y:S01]  /*2a80*/  ULDC UR6, c[0x0][0x324] ;  /* 0x0000c90000067ab9 */ /* 0x000fe20000000800 */
[----:B------:R-:W-:Y:S01]  /*2a90*/  PLOP3.LUT P0, PT, PT, PT, UP3, 0x80, 0x0 ;  /* 0x000000000000781c */ /* 0x000fe20003f0f038 */
[----:B------:R-:W-:Y:S01]  /*2aa0*/  ULOP3.LUT UR6, URZ, UR6, URZ, 0x33, !UPT ;  /* 0x000000063f067292 */ /* 0x000fe2000f8e333f */
[----:B------:R-:W0:Y:S01]  /*2ab0*/  LDGDEPBAR ;  /* 0x00000000000079af */ /* 0x000e220000000000 */
[----:B------:R3:W4:Y:S01]  /*2ac0*/  MUFU.TANH R20, R5 ;  /* 0x0000000500147308 */ /* 0x0007220000002400 */
[----:B------:R-:W-:-:S02]  /*2ad0*/  IMAD.IADD R6, R129, 0x1, -R6 ;  /* 0x0000000181067824 */ /* 0x000fc400078e0a06 */
[----:B-1----:R-:W-:-:S05]  /*2ae0*/  FMUL.FTZ R4, R48, c[0x0][0x320] ;  /* 0x0000c80030047a20 */ /* 0x002fca0000410000 */
[----:B------:R1:W1:Y:S01]  /*2af0*/  MUFU.TANH R16, R10 ;  /* 0x0000000a00107308 */ /* 0x0002620000002400 */
[----:B---3--:R-:W-:-:S07]  /*2b00*/  LEA.HI R5, R7, R123, RZ, 0x2 ;  /* 0x0000007b07057211 */ /* 0x008fce00078f10ff */
[----:B------:R3:W2:Y:S01]  /*2b10*/  MUFU.TANH R23, R4 ;  /* 0x0000000400177308 */ /* 0x0006a20000002400 */
[----:B------:R-:W-:Y:S01]  /*2b20*/  FMUL.FTZ R7, R45, c[0x0][0x320] ;  /* 0x0000c8002d077a20 */ /* 0x000fe20000410000 */
[----:B------:R-:W-:-:S06]  /*2b30*/  LOP3.LUT R5, R5, 0xffffffc, RZ, 0xc0, !PT ;  /* 0x0ffffffc05057812 */ /* 0x000fcc00078ec0ff */
[----:B------:R-:W2:Y:S01]  /*2b40*/  MUFU.TANH R17, R7 ;  /* 0x0000000700117308 */ /* 0x000ea20000002400 */
[----:B------:R-:W-:Y:S01]  /*2b50*/  IMAD.IADD R8, R123, 0x1, -R5 ;  /* 0x000000017b087824 */ /* 0x000fe200078e0a05 */
[----:B------:R-:W-:Y:S01]  /*2b60*/  LEA.HI R5, R6, R6, RZ, 0x1 ;  /* 0x0000000606057211 */ /* 0x000fe200078f08ff */
[----:B-1----:R-:W-:Y:S02]  /*2b70*/  FMUL.FTZ R10, R41, c[0x0][0x320] ;  /* 0x0000c800290a7a20 */ /* 0x002fe40000410000 */
[----:B---3--:R-:W-:-:S03]  /*2b80*/  FMUL.FTZ R4, R49, c[0x0][0x320] ;  /* 0x0000c80031047a20 */ /* 0x008fc60000410000 */
[----:B------:R-:W1:Y:S08]  /*2b90*/  MUFU.TANH R15, R10 ;  /* 0x0000000a000f7308 */ /* 0x000e700000002400 */
[----:B------:R3:W1:Y:S02]  /*2ba0*/  MUFU.TANH R21, R4 ;  /* 0x0000000400157308 */ /* 0x0006640000002400 */
[----:B---3--:R-:W-:-:S05]  /*2bb0*/  LOP3.LUT R4, R124, 0xffffffe0, RZ, 0xc0, !PT ;  /* 0xffffffe07c047812 */ /* 0x008fca00078ec0ff */
[----:B------:R-:W-:-:S05]  /*2bc0*/  IMAD.IADD R4, R129, 0x1, -R4 ;  /* 0x0000000181047824 */ /* 0x000fca00078e0a04 */
[----:B------:R-:W-:-:S04]  /*2bd0*/  SHF.R.S32.HI R9, RZ, 0x1f, R4 ;  /* 0x0000001fff097819 */ /* 0x000fc80000011404 */
[----:B------:R-:W-:-:S04]  /*2be0*/  LEA.HI R9, R9, R4, RZ, 0x2 ;  /* 0x0000000409097211 */ /* 0x000fc800078f10ff */
[----:B------:R-:W-:-:S05]  /*2bf0*/  LEA.HI.SX32 R7, R9, UR17, 0x1e ;  /* 0x0000001109077c11 */ /* 0x000fca000f8ff2ff */
[----:B------:R-:W-:Y:S01]  /*2c00*/  IMAD R11, R8, 0x10, R7 ;  /* 0x00000010080b7824 */ /* 0x000fe200078e0207 */
[C---:B------:R-:W-:Y:S02]  /*2c10*/  SHF.L.U32 R7, R5.reuse, 0x5, RZ ;  /* 0x0000000505077819 */ /* 0x040fe400000006ff */
[----:B------:R-:W-:Y:S02]  /*2c20*/  LOP3.LUT R8, R5, 0x1ffffffe, RZ, 0xc0, !PT ;  /* 0x1ffffffe05087812 */ /* 0x000fe400078ec0ff */
[----:B------:R-:W-:Y:S02]  /*2c30*/  LOP3.LUT R5, R7, 0xffffffc0, RZ, 0xc0, !PT ;  /* 0xffffffc007057812 */ /* 0x000fe400078ec0ff */
[----:B------:R-:W-:Y:S01]  /*2c40*/  IADD3.X R7, R28, c[0x0][0x1d0], RZ, PT, !PT ;  /* 0x000074001c077a10 */ /* 0x000fe20003ffe4ff */
[----:B------:R-:W-:Y:S02]  /*2c50*/  IMAD.IADD R6, R6, 0x1, -R8 ;  /* 0x0000000106067824 */ /* 0x000fe400078e0a08 */
[----:B------:R-:W-:-:S02]  /*2c60*/  IMAD.IADD R5, R5, 0x1, R11 ;  /* 0x0000000105057824 */ /* 0x000fc400078e020b */
[----:B------:R-:W-:Y:S02]  /*2c70*/  FMUL.FTZ R8, R33, c[0x0][0x320] ;  /* 0x0000c80021087a20 */ /* 0x000fe40000410000 */
[----:B------:R-:W-:Y:S02]  /*2c80*/  IMAD R12, R6, 0x8, R5 ;  /* 0x00000008060c7824 */ /* 0x000fe400078e0205 */
[----:B------:R-:W-:Y:S02]  /*2c90*/  FMUL.FTZ R5, R36, c[0x0][0x320] ;  /* 0x0000c80024057a20 */ /* 0x000fe40000410000 */
[----:B------:R-:W-:Y:S01]  /*2ca0*/  @P1 IMAD.HI.U32 R6, R12, c[0x0][0x2c8], RZ ;  /* 0x0000b2000c061a27 */ /* 0x000fe200078e00ff */
[----:B------:R3:W-:Y:S01]  /*2cb0*/  STL [R1+0x28], R12 ;  /* 0x0000280c01007387 */ /* 0x0007e20000100800 */
[----:B------:R5:W1:Y:S01]  /*2cc0*/  MUFU.TANH R13, R5 ;  /* 0x00000005000d7308 */ /* 0x000a620000002400 */
[----:B------:R-:W-:Y:S02]  /*2cd0*/  MOV R10, R12 ;  /* 0x0000000c000a7202 */ /* 0x000fe40000000f00 */
[----:B------:R-:W-:-:S02]  /*2ce0*/  @P0 SHF.R.U32.HI R10, RZ, c[0x0][0x2cc], R6 ;  /* 0x0000b300ff0a0a19 */ /* 0x000fc40000011606 */
[----:B------:R-:W-:-:S03]  /*2cf0*/  PLOP3.LUT P0, PT, PT, PT, UP2, 0x40, 0x0 ;  /* 0x000000000000781c */ /* 0x000fc60003f0e828 */
[----:B------:R-:W1:Y:S01]  /*2d00*/  SHFL.IDX PT, R6, R10, RZ, 0x1c1f ;  /* 0x001c1fff0a067589 */ /* 0x000e6200000e0000 */
[----:B-----5:R-:W-:-:S04]  /*2d10*/  FMUL.FTZ R5, R37, c[0x0][0x320] ;  /* 0x0000c80025057a20 */ /* 0x020fc80000410000 */
[----:B---3--:R3:W1:Y:S02]  /*2d20*/  MUFU.TANH R12, R5 ;  /* 0x00000005000c7308 */ /* 0x0086640000002400 */
[----:B---3--:R-:W-:-:S06]  /*2d30*/  FMUL.FTZ R5, R32, c[0x0][0x320] ;  /* 0x0000c80020057a20 */ /* 0x008fcc0000410000 */
[----:B------:R3:W1:Y:S02]  /*2d40*/  MUFU.TANH R11, R5 ;  /* 0x00000005000b7308 */ /* 0x0006640000002400 */
[----:B---3--:R-:W-:-:S06]  /*2d50*/  LOP3.LUT R5, R9, 0x7ffffffc, RZ, 0xc0, !PT ;  /* 0x7ffffffc09057812 */ /* 0x008fcc00078ec0ff */
[----:B------:R-:W3:Y:S01]  /*2d60*/  MUFU.TANH R9, R8 ;  /* 0x0000000800097308 */ /* 0x000ee20000002400 */
[----:B------:R-:W-:Y:S02]  /*2d70*/  IMAD.IADD R4, R4, 0x1, -R5 ;  /* 0x0000000104047824 */ /* 0x000fe400078e0a05 */
[----:B------:R-:W-:Y:S02]  /*2d80*/  FMUL.FTZ R5, R52, c[0x0][0x320] ;  /* 0x0000c80034057a20 */ /* 0x000fe40000410000 */
[----:B------:R-:W-:-:S03]  /*2d90*/  IMAD.SHL.U32 R22, R4, 0x2, RZ ;  /* 0x0000000204167824 */ /* 0x000fc600078e00ff */
[----:B------:R5:W2:Y:S02]  /*2da0*/  MUFU.TANH R8, R5 ;  /* 0x0000000500087308 */ /* 0x000aa40000002400 */
[----:B------:R-:W-:Y:S01]  /*2db0*/  IADD3 R4, R7, -c[0x0][0x168], -R22 ;  /* 0x80005a0007047a10 */ /* 0x000fe20007ffe816 */
[----:B------:R2:W-:Y:S01]  /*2dc0*/  STL [R1], R22 ;  /* 0x0000001601007387 */ /* 0x0005e20000100800 */
[----:B------:R-:W-:Y:S02]  /*2dd0*/  IADD3 R18, -R22, c[0x0][0x1d0], R28 ;  /* 0x0000740016127a10 */ /* 0x000fe40007ffe11c */
[C---:B------:R-:W-:Y:S02]  /*2de0*/  IADD3 R14, R4.reuse, c[0x0][0x328], RZ ;  /* 0x0000ca00040e7a10 */ /* 0x040fe40007ffe0ff */
[----:B------:R-:W-:-:S05]  /*2df0*/  IADD3 R19, R4, UR6, RZ ;  /* 0x0000000604137c10 */ /* 0x000fca000fffe0ff */
[--C-:B-1----:R-:W-:Y:S02]  /*2e00*/  IMAD.IADD R4, R19, 0x1, R6.reuse ;  /* 0x0000000113047824 */ /* 0x102fe400078e0206 */
[----:B-----5:R-:W-:-:S05]  /*2e10*/  IMAD.IADD R5, R14, 0x1, R6 ;  /* 0x000000010e057824 */ /* 0x020fca00078e0206 */
[----:B------:R-:W-:Y:S02]  /*2e20*/  IMNMX R5, R5, R18, PT ;  /* 0x0000001205057217 */ /* 0x000fe40003800200 */
[----:B--2---:R-:W-:Y:S01]  /*2e30*/  IADD3 R22, R28, -R22, RZ ;  /* 0x800000161c167210 */ /* 0x004fe20007ffe0ff */
[----:B------:R-:W-:Y:S05]  /*2e40*/  @P0 BRA `(.L_x_882) ;  /* 0x0000015000000947 */ /* 0x000fea0003800000 */
[----:B---34-:R-:W-:Y:S01]  /*2e50*/  IADD3 R6, R6, c[0x0][0x1d0], RZ ;  /* 0x0000740006067a10 */ /* 0x018fe20007ffe0ff */
        /* <DEDUP_REMOVED lines=11> */
.L_x_884:
[----:B------:R-:W-:-:S04]  /*2f10*/  MOV R7, c[0x0][0x32c] ;  /* 0x0000cb0000077a02 */ /* 0x000fc80000000f00 */
[----:B------:R-:W-:-:S13]  /*2f20*/  ISETP.NE.AND P0, PT, R7, 0x1, PT ;  /* 0x000000010700780c */ /* 0x000fda0003f05270 */
[----:B------:R-:W-:-:S05]  /*2f30*/  @P0 IMAD.HI.U32 R7, R6, c[0x0][0x330], RZ ;  /* 0x0000cc0006070a27 */ /* 0x000fca00078e00ff */
[----:B------:R-:W-:Y:S02]  /*2f40*/  @P0 SHF.R.U32.HI R6, RZ, c[0x0][0x334], R7 ;  /* 0x0000cd00ff060a19 */ /* 0x000fe40000011607 */
.L_x_885:
[----:B------:R-:W-:Y:S05]  /*2f50*/  BSYNC B0 ;  /* 0x0000000000007941 */ /* 0x000fea0003800000 */
.L_x_883:
[----:B------:R-:W-:-:S05]  /*2f60*/  IMAD R6, R6, c[0x0][0x32c], R22 ;  /* 0x0000cb0006067a24 */ /* 0x000fca00078e0216 */
[----:B------:R-:W-:Y:S02]  /*2f70*/  IADD3 R7, R6, c[0x0][0x32c], RZ ;  /* 0x0000cb0006077a10 */ /* 0x000fe40007ffe0ff */
[----:B------:R-:W-:Y:S02]  /*2f80*/  IMNMX R4, R4, R6, !PT ;  /* 0x0000000604047217 */ /* 0x000fe40007800200 */
[----:B------:R-:W-:Y:S02]  /*2f90*/  IMNMX R5, R5, R7, PT ;  /* 0x0000000705057217 */ /* 0x000fe40003800200 */
.L_x_882:
[C---:B---34-:R-:W-:Y:S01]  /*2fa0*/  ISETP.GE.AND P0, PT, R28.reuse, 0x2, PT ;  /* 0x000000021c00780c */ /* 0x058fe20003f06270 */
[----:B------:R-:W1:Y:S01]  /*2fb0*/  SHFL.IDX PT, R6, R10, 0x1, 0x1c1f ;  /* 0x003c1f000a067f89 */ /* 0x000e6200000e0000 */
[----:B------:R-:W-:Y:S02]  /*2fc0*/  ISETP.GE.AND P2, PT, R28, 0xa, PT ;  /* 0x0000000a1c00780c */ /* 0x000fe40003f46270 */
[----:B------:R-:W-:Y:S02]  /*2fd0*/  P2R R32, PR, RZ, 0x1 ;  /* 0x00000001ff207803 */ /* 0x000fe40000000000 */
[----:B------:R-:W-:-:S02]  /*2fe0*/  ISETP.GT.AND P0, PT, R4, 0x1, !P0 ;  /* 0x000000010400780c */ /* 0x000fc40004704270 */
[----:B------:R-:W-:Y:S02]  /*2ff0*/  ISETP.GE.AND P1, PT, R28, 0x9, PT ;  /* 0x000000091c00780c */ /* 0x000fe40003f26270 */
[----:B------:R-:W-:Y:S02]  /*3000*/  ISETP.LT.OR P0, PT, R5, 0x2, P0 ;  /* 0x000000020500780c */ /* 0x000fe40000701670 */
[----:B------:R-:W-:Y:S02]  /*3010*/  P2R R31, PR, RZ, 0x2 ;  /* 0x00000002ff1f7803 */ /* 0x000fe40000000000 */
[----:B------:R-:W-:Y:S02]  /*3020*/  FSEL R40, R24, -INF , !P0 ;  /* 0xff80000018287808 */ /* 0x000fe40004000000 */
[----:B------:R-:W-:Y:S02]  /*3030*/  ISETP.GT.AND P0, PT, R4, 0x9, !P2 ;  /* 0x000000090400780c */ /* 0x000fe40005704270 */
[----:B------:R-:W-:-:S02]  /*3040*/  P2R R30, PR, RZ, 0x4 ;  /* 0x00000004ff1e7803 */ /* 0x000fc40000000000 */
[----:B------:R-:W-:Y:S02]  /*3050*/  ISETP.LT.OR P0, PT, R5, 0xa, P0 ;  /* 0x0000000a0500780c */ /* 0x000fe40000701670 */
[----:B------:R-:W-:Y:S02]  /*3060*/  ISETP.GT.AND P1, PT, R4, 0x8, !P1 ;  /* 0x000000080400780c */ /* 0x000fe40004f24270 */
[----:B------:R-:W-:Y:S02]  /*3070*/  ISETP.GE.AND P2, PT, R28, 0x11, PT ;  /* 0x000000111c00780c */ /* 0x000fe40003f46270 */
[----:B------:R-:W-:Y:S02]  /*3080*/  FSEL R41, R21, -INF , !P0 ;  /* 0xff80000015297808 */ /* 0x000fe40004000000 */
[----:B------:R-:W-:Y:S02]  /*3090*/  ISETP.LT.OR P1, PT, R5, 0x9, P1 ;  /* 0x000000090500780c */ /* 0x000fe40000f21670 */
[----:B------:R-:W-:-:S02]  /*30a0*/  ISETP.GT.AND P0, PT, R4, 0x10, !P2 ;  /* 0x000000100400780c */ /* 0x000fc40005704270 */
[----:B------:R-:W-:Y:S02]  /*30b0*/  FSEL R44, R23, -INF , !P1 ;  /* 0xff800000172c7808 */ /* 0x000fe40004800000 */
[----:B------:R-:W-:Y:S02]  /*30c0*/  ISETP.LT.OR P0, PT, R5, 0x11, P0 ;  /* 0x000000110500780c */ /* 0x000fe40000701670 */
[----:B------:R-:W-:Y:S02]  /*30d0*/  ISETP.GE.AND P1, PT, R28, 0x12, PT ;  /* 0x000000121c00780c */ /* 0x000fe40003f26270 */
[----:B------:R-:W-:Y:S02]  /*30e0*/  FSEL R53, R20, -INF , !P0 ;  /* 0xff80000014357808 */ /* 0x000fe40004000000 */
[----:B------:R-:W-:Y:S02]  /*30f0*/  ISETP.GT.AND P0, PT, R4, 0x11, !P1 ;  /* 0x000000110400780c */ /* 0x000fe40004f04270 */
[----:B------:R-:W-:-:S02]  /*3100*/  P2R R27, PR, RZ, 0x2 ;  /* 0x00000002ff1b7803 */ /* 0x000fc40000000000 */
[----:B------:R-:W-:Y:S02]  /*3110*/  ISETP.LT.OR P0, PT, R5, 0x12, P0 ;  /* 0x000000120500780c */ /* 0x000fe40000701670 */
[----:B------:R-:W-:Y:S02]  /*3120*/  ISETP.GE.AND P1, PT, R28, 0x19, PT ;  /* 0x000000191c00780c */ /* 0x000fe40003f26270 */
[----:B------:R-:W-:Y:S02]  /*3130*/  FSEL R56, R17, -INF , !P0 ;  /* 0xff80000011387808 */ /* 0x000fe40004000000 */
[----:B------:R-:W-:Y:S02]  /*3140*/  ISETP.GT.AND P0, PT, R4, 0x18, !P1 ;  /* 0x000000180400780c */ /* 0x000fe40004f04270 */
[----:B------:R-:W-:Y:S02]  /*3150*/  P2R R26, PR, RZ, 0x2 ;  /* 0x00000002ff1a7803 */ /* 0x000fe40000000000 */
[----:B------:R-:W-:-:S02]  /*3160*/  ISETP.LT.OR P0, PT, R5, 0x19, P0 ;  /* 0x000000190500780c */ /* 0x000fc40000701670 */
[----:B------:R-:W-:Y:S02]  /*3170*/  ISETP.GE.AND P1, PT, R28, 0x1a, PT ;  /* 0x0000001a1c00780c */ /* 0x000fe40003f26270 */
[----:B------:R-:W-:Y:S02]  /*3180*/  FSEL R57, R16, -INF , !P0 ;  /* 0xff80000010397808 */ /* 0x000fe40004000000 */
[----:B------:R-:W-:Y:S02]  /*3190*/  ISETP.GT.AND P0, PT, R4, 0x19, !P1 ;  /* 0x000000190400780c */ /* 0x000fe40004f04270 */
[C---:B------:R-:W-:Y:S02]  /*31a0*/  ISETP.GE.AND P6, PT, R28.reuse, 0x21, PT ;  /* 0x000000211c00780c */ /* 0x040fe40003fc6270 */
[----:B------:R-:W-:Y:S02]  /*31b0*/  ISETP.LT.OR P0, PT, R5, 0x1a, P0 ;  /* 0x0000001a0500780c */ /* 0x000fe40000701670 */
[----:B------:R-:W-:-:S02]  /*31c0*/  ISETP.GE.AND P5, PT, R28, 0x22, PT ;  /* 0x000000221c00780c */ /* 0x000fc40003fa6270 */
[----:B------:R-:W-:Y:S02]  /*31d0*/  FSEL R58, R15, -INF , !P0 ;  /* 0xff8000000f3a7808 */ /* 0x000fe40004000000 */
[----:B------:R-:W-:Y:S02]  /*31e0*/  ISETP.GT.AND P0, PT, R4, 0x20, !P6 ;  /* 0x000000200400780c */ /* 0x000fe40007704270 */
[----:B------:R-:W-:Y:S02]  /*31f0*/  P2R R29, PR, RZ, 0x4 ;  /* 0x00000004ff1d7803 */ /* 0x000fe40000000000 */
[----:B------:R-:W-:Y:S02]  /*3200*/  ISETP.LT.OR P0, PT, R5, 0x21, P0 ;  /* 0x000000210500780c */ /* 0x000fe40000701670 */
[----:B------:R-:W-:Y:S02]  /*3210*/  ISETP.GE.AND P2, PT, R28, 0x29, PT ;  /* 0x000000291c00780c */ /* 0x000fe40003f46270 */
[----:B------:R-:W-:-:S02]  /*3220*/  FSEL R167, R13, -INF , !P0 ;  /* 0xff8000000da77808 */ /* 0x000fc40004000000 */
[----:B------:R-:W-:Y:S02]  /*3230*/  ISETP.GT.AND P0, PT, R4, 0x21, !P5 ;  /* 0x000000210400780c */ /* 0x000fe40006f04270 */
[----:B------:R-:W-:Y:S02]  /*3240*/  P2R R33, PR, RZ, 0x2 ;  /* 0x00000002ff217803 */ /* 0x000fe40000000000 */
[----:B------:R-:W-:Y:S02]  /*3250*/  ISETP.LT.OR P0, PT, R5, 0x22, P0 ;  /* 0x000000220500780c */ /* 0x000fe40000701670 */
[----:B------:R-:W-:Y:S02]  /*3260*/  ISETP.GE.AND P1, PT, R28, 0x1, PT ;  /* 0x000000011c00780c */ /* 0x000fe40003f26270 */
[----:B------:R-:W-:Y:S02]  /*3270*/  FSEL R163, R12, -INF , !P0 ;  /* 0xff8000000ca37808 */ /* 0x000fe40004000000 */
[----:B------:R-:W-:-:S02]  /*3280*/  ISETP.GT.AND P0, PT, R4, 0x28, !P2 ;  /* 0x000000280400780c */ /* 0x000fc40005704270 */
[----:B------:R-:W-:Y:S02]  /*3290*/  P2R R25, PR, RZ, 0x2 ;  /* 0x00000002ff197803 */ /* 0x000fe40000000000 */
[----:B------:R-:W-:-:S04]  /*32a0*/  ISETP.LT.OR P0, PT, R5, 0x29, P0 ;  /* 0x000000290500780c */ /* 0x000fc80000701670 */
[----:B------:R-:W-:Y:S02]  /*32b0*/  FSEL R168, R11, -INF , !P0 ;  /* 0xff8000000ba87808 */ /* 0x000fe40004000000 */
[----:B------:R-:W-:Y:S02]  /*32c0*/  ISETP.GT.AND P0, PT, R4, RZ, !P1 ;  /* 0x000000ff0400720c */ /* 0x000fe40004f04270 */
[----:B------:R-:W-:Y:S02]  /*32d0*/  ISETP.GE.AND P1, PT, R28, 0x2a, PT ;  /* 0x0000002a1c00780c */ /* 0x000fe40003f26270 */
[----:B------:R-:W-:-:S04]  /*32e0*/  ISETP.LT.OR P0, PT, R5, 0x1, P0 ;  /* 0x000000010500780c */ /* 0x000fc80000701670 */
[----:B------:R-:W-:Y:S02]  /*32f0*/  FSEL R37, R8, -INF , !P0 ;  /* 0xff80000008257808 */ /* 0x000fe40004000000 */
[----:B------:R-:W-:Y:S01]  /*3300*/  ISETP.GT.AND P0, PT, R4, 0x29, !P1 ;  /* 0x000000290400780c */ /* 0x000fe20004f04270 */
[----:B------:R-:W-:-:S03]  /*3310*/  FMUL.FTZ R4, R43, c[0x0][0x320] ;  /* 0x0000c8002b047a20 */ /* 0x000fc60000410000 */
[----:B------:R-:W-:Y:S01]  /*3320*/  ISETP.LT.OR P0, PT, R5, 0x2a, P0 ;  /* 0x0000002a0500780c */ /* 0x000fe20000701670 */
[----:B------:R2:W3:Y:S01]  /*3330*/  MUFU.TANH R24, R4 ;  /* 0x0000000400187308 */ /* 0x0004e20000002400 */
[----:B------:R-:W-:Y:S02]  /*3340*/  FMUL.FTZ R5, R34, c[0x0][0x320] ;  /* 0x0000c80022057a20 */ /* 0x000fe40000410000 */
[----:B------:R-:W-:Y:S02]  /*3350*/  FSEL R162, R9, -INF , !P0 ;  /* 0xff80000009a27808 */ /* 0x000fe40004000000 */
[----:B------:R-:W-:-:S03]  /*3360*/  PLOP3.LUT P0, PT, PT, PT, UP2, 0x40, 0x0 ;  /* 0x000000000000781c */ /* 0x000fc60003f0e828 */
[----:B------:R1:W4:Y:S01]  /*3370*/  MUFU.TANH R13, R5 ;  /* 0x00000005000d7308 */ /* 0x0003220000002400 */
[----:B--2---:R-:W-:-:S07]  /*3380*/  FMUL.FTZ R4, R54, c[0x0][0x320] ;  /* 0x0000c80036047a20 */ /* 0x004fce0000410000 */
[----:B------:R2:W2:Y:S01]  /*3390*/  MUFU.TANH R23, R4 ;  /* 0x0000000400177308 */ /* 0x0004a20000002400 */
[----:B-1----:R-:W-:-:S05]  /*33a0*/  IMAD.IADD R5, R14, 0x1, R6 ;  /* 0x000000010e057824 */ /* 0x002fca00078e0206 */
[----:B------:R-:W-:Y:S01]  /*33b0*/  IMNMX R5, R5, R18, PT ;  /* 0x0000001205057217 */ /* 0x000fe20003800200 */
[----:B--2---:R-:W-:-:S04]  /*33c0*/  FMUL.FTZ R4, R55, c[0x0][0x320] ;  /* 0x0000c80037047a20 */ /* 0x004fc80000410000 */
[----:B------:R1:W2:Y:S02]  /*33d0*/  MUFU.TANH R21, R4 ;  /* 0x0000000400157308 */ /* 0x0002a40000002400 */
[----:B-1----:R-:W-:-:S06]  /*33e0*/  FMUL.FTZ R4, R38, c[0x0][0x320] ;  /* 0x0000c80026047a20 */ /* 0x002fcc0000410000 */
[----:B------:R1:W1:Y:S02]  /*33f0*/  MUFU.TANH R20, R4 ;  /* 0x0000000400147308 */ /* 0x0002640000002400 */
        /* <DEDUP_REMOVED lines=14> */
[----:B-1----:R-:W-:Y:S01]  /*34e0*/  IMAD.IADD R4, R19, 0x1, R6 ;  /* 0x0000000113047824 */ /* 0x002fe200078e0206 */
[----:B------:R-:W-:Y:S05]  /*34f0*/  @P0 BRA `(.L_x_886) ;  /* 0x0000015000000947 */ /* 0x000fea0003800000 */
        /* <DEDUP_REMOVED lines=12> */
.L_x_888:
[----:B------:R-:W-:-:S04]  /*35c0*/  MOV R7, c[0x0][0x32c] ;  /* 0x0000cb0000077a02 */ /* 0x000fc80000000f00 */
[----:B------:R-:W-:-:S13]  /*35d0*/  ISETP.NE.AND P0, PT, R7, 0x1, PT ;  /* 0x000000010700780c */ /* 0x000fda0003f05270 */
[----:B------:R-:W-:-:S05]  /*35e0*/  @P0 IMAD.HI.U32 R7, R6, c[0x0][0x330], RZ ;  /* 0x0000cc0006070a27 */ /* 0x000fca00078e00ff */
[----:B------:R-:W-:Y:S02]  /*35f0*/  @P0 SHF.R.U32.HI R6, RZ, c[0x0][0x334], R7 ;  /* 0x0000cd00ff060a19 */ /* 0x000fe40000011607 */
.L_x_889:
[----:B------:R-:W-:Y:S05]  /*3600*/  BSYNC B0 ;  /* 0x0000000000007941 */ /* 0x000fea0003800000 */
.L_x_887:
[----:B------:R-:W-:-:S05]  /*3610*/  IMAD R6, R6, c[0x0][0x32c], R22 ;  /* 0x0000cb0006067a24 */ /* 0x000fca00078e0216 */
[----:B------:R-:W-:Y:S02]  /*3620*/  IADD3 R7, R6, c[0x0][0x32c], RZ ;  /* 0x0000cb0006077a10 */ /* 0x000fe40007ffe0ff */
[----:B------:R-:W-:Y:S02]  /*3630*/  IMNMX R4, R4, R6, !PT ;  /* 0x0000000604047217 */ /* 0x000fe40007800200 */
[----:B------:R-:W-:Y:S02]  /*3640*/  IMNMX R5, R5, R7, PT ;  /* 0x0000000705057217 */ /* 0x000fe40003800200 */
.L_x_886:
[----:B--234-:R-:W-:Y:S01]  /*3650*/  ISETP.NE.AND P0, PT, R32, RZ, PT ;  /* 0x000000ff2000720c */ /* 0x01cfe20003f05270 */
[----:B------:R-:W1:Y:S03]  /*3660*/  SHFL.IDX PT, R6, R10, 0x2, 0x1c1f ;  /* 0x005c1f000a067f89 */ /* 0x000e6600000e0000 */
        /* <DEDUP_REMOVED lines=36> */
[----:B------:R-:W-:-:S04]  /*38b0*/  ISETP.NE.AND P0, PT, R25, RZ, PT ;  /* 0x000000ff1900720c */ /* 0x000fc80003f05270 */
[----:B------:R-:W-:-:S04]  /*38c0*/  ISETP.GT.AND P0, PT, R4, RZ, !P0 ;  /* 0x000000ff0400720c */ /* 0x000fc80004704270 */
        /* <DEDUP_REMOVED lines=46> */
.L_x_892:
[----:B------:R-:W-:-:S04]  /*3bb0*/  MOV R7, c[0x0][0x32c] ;  /* 0x0000cb0000077a02 */ /* 0x000fc80000000f00 */
[----:B------:R-:W-:-:S13]  /*3bc0*/  ISETP.NE.AND P0, PT, R7, 0x1, PT ;  /* 0x000000010700780c */ /* 0x000fda0003f05270 */
[----:B------:R-:W-:-:S05]  /*3bd0*/  @P0 IMAD.HI.U32 R7, R6, c[0x0][0x330], RZ ;  /* 0x0000cc0006070a27 */ /* 0x000fca00078e00ff */
[----:B------:R-:W-:Y:S02]  /*3be0*/  @P0 SHF.R.U32.HI R6, RZ, c[0x0][0x334], R7 ;  /* 0x0000cd00ff060a19 */ /* 0x000fe40000011607 */
.L_x_893:
[----:B------:R-:W-:Y:S05]  /*3bf0*/  BSYNC B0 ;  /* 0x0000000000007941 */ /* 0x000fea0003800000 */
.L_x_891:
[----:B------:R-:W-:-:S05]  /*3c00*/  IMAD R6, R6, c[0x0][0x32c], R22 ;  /* 0x0000cb0006067a24 */ /* 0x000fca00078e0216 */
[----:B------:R-:W-:Y:S02]  /*3c10*/  IADD3 R7, R6, c[0x0][0x32c], RZ ;  /* 0x0000cb0006077a10 */ /* 0x000fe40007ffe0ff */
[----:B------:R-:W-:Y:S02]  /*3c20*/  IMNMX R4, R4, R6, !PT ;  /* 0x0000000604047217 */ /* 0x000fe40007800200 */
[----:B------:R-:W-:Y:S02]  /*3c30*/  IMNMX R5, R5, R7, PT ;  /* 0x0000000705057217 */ /* 0x000fe40003800200 */
.L_x_890:
[----:B--234-:R-:W-:-:S04]  /*3c40*/  ISETP.NE.AND P0, PT, R32, RZ, PT ;  /* 0x000000ff2000720c */ /* 0x01cfc80003f05270 */
        /* <DEDUP_REMOVED lines=43> */
[----:B------:R1:W2:Y:S01]  /*3f00*/  MUFU.TANH R55, R4 ;  /* 0x0000000400377308 */ /* 0x0002a20000002400 */
[----:B------:R-:W-:Y:S02]  /*3f10*/  FMUL.FTZ R5, R62, c[0x0][0x320] ;  /* 0x0000c8003e057a20 */ /* 0x000fe40000410000 */
[----:B------:R-:W-:Y:S02]  /*3f20*/  FSEL R189, R9, -INF , !P0 ;  /* 0xff80000009bd7808 */ /* 0x000fe40004000000 */
[----:B------:R-:W-:-:S03]  /*3f30*/  PLOP3.LUT P0, PT, PT, PT, UP2, 0x40, 0x0 ;  /* 0x000000000000781c */ /* 0x000fc60003f0e828 */
[----:B------:R3:W4:Y:S01]  /*3f40*/  MUFU.TANH R60, R5 ;  /* 0x00000005003c7308 */ /* 0x0007220000002400 */
[----:B-1----:R-:W-:-:S07]  /*3f50*/  FMUL.FTZ R4, R87, c[0x0][0x320] ;  /* 0x0000c80057047a20 */ /* 0x002fce0000410000 */
[----:B------:R1:W1:Y:S01]  /*3f60*/  MUFU.TANH R16, R4 ;  /* 0x0000000400107308 */ /* 0x0002620000002400 */
[----:B---3--:R-:W-:-:S07]  /*3f70*/  FMUL.FTZ R5, R63, c[0x0][0x320] ;  /* 0x0000c8003f057a20 */ /* 0x008fce0000410000 */
[----:B------:R3:W2:Y:S01]  /*3f80*/  MUFU.TANH R59, R5 ;  /* 0x00000005003b7308 */ /* 0x0006a20000002400 */
[----:B-1----:R-:W-:-:S07]  /*3f90*/  FMUL.FTZ R4, R75, c[0x0][0x320] ;  /* 0x0000c8004b047a20 */ /* 0x002fce0000410000 */
[----:B------:R1:W1:Y:S01]  /*3fa0*/  MUFU.TANH R17, R4 ;  /* 0x0000000400117308 */ /* 0x0002620000002400 */
[----:B---3--:R-:W-:Y:S02]  /*3fb0*/  FMUL.FTZ R5, R70, c[0x0][0x320] ;  /* 0x0000c80046057a20 */ /* 0x008fe40000410000 */
[----:B-1----:R-:W-:-:S05]  /*3fc0*/  FMUL.FTZ R4, R86, c[0x0][0x320] ;  /* 0x0000c80056047a20 */ /* 0x002fca0000410000 */
[----:B------:R1:W3:Y:S02]  /*3fd0*/  MUFU.TANH R15, R4 ;  /* 0x00000004000f7308 */ /* 0x0002e40000002400 */
[----:B-1----:R-:W-:-:S06]  /*3fe0*/  FMUL.FTZ R4, R78, c[0x0][0x320] ;  /* 0x0000c8004e047a20 */ /* 0x002fcc0000410000 */
[----:B------:R1:W1:Y:S02]  /*3ff0*/  MUFU.TANH R13, R4 ;  /* 0x00000004000d7308 */ /* 0x0002640000002400 */
[----:B-1----:R-:W-:-:S06]  /*4000*/  FMUL.FTZ R4, R83, c[0x0][0x320] ;  /* 0x0000c80053047a20 */ /* 0x002fcc0000410000 */
[----:B------:R1:W1:Y:S02]  /*4010*/  MUFU.TANH R12, R4 ;  /* 0x00000004000c7308 */ /* 0x0002640000002400 */
[----:B-1----:R-:W-:-:S06]  /*4020*/  FMUL.FTZ R4, R74, c[0x0][0x320] ;  /* 0x0000c8004a047a20 */ /* 0x002fcc0000410000 */
[----:B------:R1:W1:Y:S02]  /*4030*/  MUFU.TANH R11, R4 ;  /* 0x00000004000b7308 */ /* 0x0002640000002400 */
[----:B-1----:R1:W5:Y:S06]  /*4040*/  SHFL.IDX PT, R4, R10, 0x3, 0x1c1f ;  /* 0x007c1f000a047f89 */ /* 0x00236c00000e0000 */
[----:B-1----:R1:W1:Y:S01]  /*4050*/  MUFU.TANH R10, R5 ;  /* 0x00000005000a7308 */ /* 0x0022620000002400 */
[--C-:B-----5:R-:W-:Y:S02]  /*4060*/  IMAD.IADD R9, R14, 0x1, R4.reuse ;  /* 0x000000010e097824 */ /* 0x120fe400078e0204 */
[----:B------:R-:W-:-:S03]  /*4070*/  IMAD.IADD R8, R19, 0x1, R4 ;  /* 0x0000000113087824 */ /* 0x000fc600078e0204 */
[----:B------:R-:W-:Y:S01]  /*4080*/  IMNMX R9, R9, R18, PT ;  /* 0x0000001209097217 */ /* 0x000fe20003800200 */
[----:B-1----:R-:W-:-:S04]  /*4090*/  FMUL.FTZ R5, R82, c[0x0][0x320] ;  /* 0x0000c80052057a20 */ /* 0x002fc80000410000 */
[----:B------:R1:W1:Y:S02]  /*40a0*/  MUFU.TANH R7, R5 ;  /* 0x0000000500077308 */ /* 0x0002640000002400 */
[----:B-1----:R-:W-:-:S06]  /*40b0*/  FMUL.FTZ R5, R79, c[0x0][0x320] ;  /* 0x0000c8004f057a20 */ /* 0x002fcc0000410000 */
[----:B------:R1:W1:Y:S01]  /*40c0*/  MUFU.TANH R6, R5 ;  /* 0x0000000500067308 */ /* 0x0002620000002400 */
[----:B------:R-:W-:Y:S05]  /*40d0*/  @P0 BRA `(.L_x_894) ;  /* 0x0000015000000947 */ /* 0x000fea0003800000 */
[----:B--234-:R-:W-:Y:S01]  /*40e0*/  IADD3 R4, R4, c[0x0][0x1d0], RZ ;  /* 0x0000740004047a10 */ /* 0x01cfe20007ffe0ff */
[----:B------:R-:W-:Y:S03]  /*40f0*/  BSSY B0, `(.L_x_895) ;  /* 0x000000f000007945 */ /* 0x000fe60003800000 */
[----:B------:R-:W-:-:S04]  /*4100*/  IADD3 R4, R4, -c[0x0][0x168], RZ ;  /* 0x80005a0004047a10 */ /* 0x000fc80007ffe0ff */
[----:B------:R-:W-:-:S13]  /*4110*/  ISETP.GT.AND P0, PT, R4, -0x1, PT ;  /* 0xffffffff0400780c */ /* 0x000fda0003f04270 */
[----:B------:R-:W-:Y:S05]  /*4120*/  @P0 BRA `(.L_x_896) ;  /* 0x0000007000000947 */ /* 0x000fea0003800000 */
[----:B-1----:R-:W-:Y:S01]  /*4130*/  IMAD.MOV.U32 R5, RZ, RZ, c[0x0][0x32c] ;  /* 0x0000cb00ff057624 */ /* 0x002fe200078e00ff */
[----:B------:R-:W-:-:S04]  /*4140*/  LOP3.LUT R4, RZ, R4, RZ, 0x33, !PT ;  /* 0x00000004ff047212 */ /* 0x000fc800078e33ff */
[----:B------:R-:W-:-:S13]  /*4150*/  ISETP.NE.AND P0, PT, R5, 0x1, PT ;  /* 0x000000010500780c */ /* 0x000fda0003f05270 */
[----:B------:R-:W-:-:S05]  /*4160*/  @P0 IMAD.HI.U32 R5, R4, c[0x0][0x330], RZ ;  /* 0x0000cc0004050a27 */ /* 0x000fca00078e00ff */
[----:B------:R-:W-:-:S04]  /*4170*/  @P0 SHF.R.U32.HI R4, RZ, c[0x0][0x334], R5 ;  /* 0x0000cd00ff040a19 */ /* 0x000fc80000011605 */
[----:B------:R-:W-:Y:S01]  /*4180*/  LOP3.LUT R4, RZ, R4, RZ, 0x33, !PT ;  /* 0x00000004ff047212 */ /* 0x000fe200078e33ff */
[----:B------:R-:W-:Y:S05]  /*4190*/  BRA `(.L_x_897) ;  /* 0x0000004000007947 */ /* 0x000fea0003800000 */
.L_x_896:
[----:B-1----:R-:W-:-:S04]  /*41a0*/  MOV R5, c[0x0][0x32c] ;  /* 0x0000cb0000057a02 */ /* 0x002fc80000000f00 */
[----:B------:R-:W-:-:S13]  /*41b0*/  ISETP.NE.AND P0, PT, R5, 0x1, PT ;  /* 0x000000010500780c */ /* 0x000fda0003f05270 */
[----:B------:R-:W-:-:S05]  /*41c0*/  @P0 IMAD.HI.U32 R5, R4, c[0x0][0x330], RZ ;  /* 0x0000cc0004050a27 */ /* 0x000fca00078e00ff */
[----:B------:R-:W-:Y:S02]  /*41d0*/  @P0 SHF.R.U32.HI R4, RZ, c[0x0][0x334], R5 ;  /* 0x0000cd00ff040a19 */ /* 0x000fe40000011605 */
.L_x_897:
[----:B------:R-:W-:Y:S05]  /*41e0*/  BSYNC B0 ;  /* 0x0000000000007941 */ /* 0x000fea0003800000 */
.L_x_895:
[----:B------:R-:W-:-:S05]  /*41f0*/  IMAD R4, R4, c[0x0][0x32c], R22 ;  /* 0x0000cb0004047a24 */ /* 0x000fca00078e0216 */
[----:B------:R-:W-:Y:S02]  /*4200*/  IADD3 R5, R4, c[0x0][0x32c], RZ ;  /* 0x0000cb0004057a10 */ /* 0x000fe40007ffe0ff */
[----:B------:R-:W-:Y:S02]  /*4210*/  IMNMX R8, R8, R4, !PT ;  /* 0x0000000408087217 */ /* 0x000fe40007800200 */
[----:B------:R-:W-:Y:S02]  /*4220*/  IMNMX R9, R9, R5, PT ;  /* 0x0000000509097217 */ /* 0x000fe40003800200 */
.L_x_894:
[----:B--234-:R-:W-:Y:S01]  /*4230*/  FMNMX.FTZ R137, R37, R40, !PT ;  /* 0x0000002825897209 */ /* 0x01cfe20007810000 */
[----:B------:R-:W-:Y:S01]  /*4240*/  IMAD.SHL.U32 R225, R0, 0x2, RZ ;  /* 0x0000000200e17824 */ /* 0x000fe200078e00ff */
[----:B------:R-:W-:Y:S01]  /*4250*/  FMNMX.FTZ R136, R28, R34, !PT ;  /* 0x000000221c887209 */ /* 0x000fe20007810000 */
[----:B------:R-:W-:Y:S01]  /*4260*/  STL [R1+0x60], R234 ;  /* 0x000060ea01007387 */ /* 0x000fe20000100800 */
[----:B------:R-:W-:Y:S01]  /*4270*/  FMNMX.FTZ R137, R44, R137, !PT ;  /* 0x000000892c897209 */ /* 0x000fe20007810000 */
[----:B------:R-:W-:Y:S01]  /*4280*/  IMAD R226, R3, 0x2, R225 ;  /* 0x0000000203e27824 */ /* 0x000fe200078e02e1 */
[----:B------:R-:W-:Y:S01]  /*4290*/  FMNMX.FTZ R136, R35, R136, !PT ;  /* 0x0000008823887209 */ /* 0x000fe20007810000 */
[----:B------:R-:W-:Y:S01]  /*42a0*/  STL [R1+0x5c], R233 ;  /* 0x00005ce901007387 */ /* 0x000fe20000100800 */
[----:B------:R-:W-:Y:S01]  /*42b0*/  FMNMX.FTZ R137, R41, R137, !PT ;  /* 0x0000008929897209 */ /* 0x000fe20007810000 */
[----:B------:R-:W-:Y:S01]  /*42c0*/  IMAD R227, R2, 0x2, R226 ;  /* 0x0000000202e37824 */ /* 0x000fe200078e02e2 */
[----:B------:R-:W-:Y:S01]  /*42d0*/  ISETP.NE.AND P0, PT, R32, RZ, PT ;  /* 0x000000ff2000720c */ /* 0x000fe20003f05270 */
[----:B------:R-:W-:Y:S01]  /*42e0*/  STL [R1+0x58], R232 ;  /* 0x000058e801007387 */ /* 0x000fe20000100800 */
[----:B------:R-:W-:Y:S01]  /*42f0*/  FMNMX.FTZ R137, R53, R137, !PT ;  /* 0x0000008935897209 */ /* 0x000fe20007810000 */
[----:B------:R-:W-:Y:S01]  /*4300*/  ULDC.64 UR4, c[0x0][0x2c8] ;  /* 0x0000b20000047ab9 */ /* 0x000fe20000000a00 */
[----:B------:R-:W-:Y:S01]  /*4310*/  FMNMX.FTZ R136, R36, R136, !PT ;  /* 0x0000008824887209 */ /* 0x000fe20007810000 */
[----:B------:R-:W-:Y:S01]  /*4320*/  STL [R1+0x54], R231 ;  /* 0x000054e701007387 */ /* 0x000fe20000100800 */
[----:B------:R-:W-:-:S02]  /*4330*/  FMNMX.FTZ R137, R56, R137, !PT ;  /* 0x0000008938897209 */ /* 0x000fc40007810000 */
[----:B------:R-:W-:Y:S01]  /*4340*/  ISETP.GT.AND P0, PT, R8, 0x1, !P0 ;  /* 0x000000010800780c */ /* 0x000fe20004704270 */
[----:B------:R-:W-:Y:S01]  /*4350*/  STL [R1+0x50], R230 ;  /* 0x000050e601007387 */ /* 0x000fe20000100800 */
[----:B------:R-:W-:Y:S02]  /*4360*/  FMNMX.FTZ R137, R57, R137, !PT ;  /* 0x0000008939897209 */ /* 0x000fe40007810000 */
[----:B------:R-:W-:Y:S01]  /*4370*/  FMNMX.FTZ R136, R38, R136, !PT ;  /* 0x0000008826887209 */ /* 0x000fe20007810000 */
[----:B------:R-:W-:Y:S01]  /*4380*/  STL [R1+0x4c], R229 ;  /* 0x00004ce501007387 */ /* 0x000fe20000100800 */
[----:B------:R-:W-:Y:S02]  /*4390*/  FMNMX.FTZ R137, R58, R137, !PT ;  /* 0x000000893a897209 */ /* 0x000fe40007810000 */
[----:B------:R-:W-:Y:S01]  /*43a0*/  ISETP.LT.OR P0, PT, R9, 0x2, P0 ;  /* 0x000000020900780c */ /* 0x000fe20000701670 */
[----:B------:R-:W-:Y:S01]  /*43b0*/  LDSM.16.MT88.4 R48, [R227+0x2080] ;  /* 0x00208000e330783b */ /* 0x000fe20000004200 */
[----:B------:R-:W-:-:S02]  /*43c0*/  FMNMX.FTZ R137, R167, R137, !PT ;  /* 0x00000089a7897209 */ /* 0x000fc40007810000 */
[----:B------:R-:W-:Y:S01]  /*43d0*/  FMNMX.FTZ R136, R39, R136, !PT ;  /* 0x0000008827887209 */ /* 0x000fe20007810000 */
[----:B------:R-:W-:Y:S01]  /*43e0*/  LDSM.16.MT88.4 R68, [R225+0x3880] ;  /* 0x00388000e144783b */ /* 0x000fe20000004200 */
[----:B------:R-:W-:Y:S02]  /*43f0*/  FMNMX.FTZ R137, R163, R137, !PT ;  /* 0x00000089a3897209 */ /* 0x000fe40007810000 */
[----:B------:R-:W-:Y:S01]  /*4400*/  FSEL R22, R16, -INF , !P0 ;  /* 0xff80000010167808 */ /* 0x000fe20004000000 */
[----:B------:R-:W-:Y:S01]  /*4410*/  LDSM.16.MT88.4 R76, [R226+0x3880] ;  /* 0x00388000e24c783b */ /* 0x000fe20000004200 */
[----:B------:R-:W-:Y:S02]  /*4420*/  FMNMX.FTZ R137, R168, R137, !PT ;  /* 0x00000089a8897209 */ /* 0x000fe40007810000 */
[----:B------:R-:W-:Y:S01]  /*4430*/  FMNMX.FTZ R136, R52, R136, !PT ;  /* 0x0000008834887209 */ /* 0x000fe20007810000 */
[----:B------:R-:W-:Y:S01]  /*4440*/  LDSM.16.MT88.4 R116, [R227+0x3880] ;  /* 0x00388000e374783b */ /* 0x000fe20000004200 */
[----:B------:R-:W-:-:S02]  /*4450*/  FMNMX.FTZ R137, R162, R137, !PT ;  /* 0x00000089a2897209 */ /* 0x000fc40007810000 */
[----:B------:R-:W-:Y:S01]  /*4460*/  ISETP.NE.AND P0, PT, R31, RZ, PT ;  /* 0x000000ff1f00720c */ /* 0x000fe20003f05270 */
[----:B------:R-:W-:Y:S01]  /*4470*/  LDSM.16.MT88.4 R72, [R225+0x2880] ;  /* 0x00288000e148783b */ /* 0x000fe20000004200 */
[----:B------:R-:W-:Y:S02]  /*4480*/  FMNMX.FTZ R136, R54, R136, !PT ;  /* 0x0000008836887209 */ /* 0x000fe40007810000 */
[----:B------:R-:W-:Y:S01]  /*4490*/  ISETP.GT.AND P0, PT, R8, 0x8, !P0 ;  /* 0x000000080800780c */ /* 0x000fe20004704270 */
[----:B------:R-:W2:Y:S01]  /*44a0*/  SHFL.BFLY PT, R4, R137, 0x2, 0x1f ;  /* 0x0c401f0089047f89 */ /* 0x000ea200000e0000 */
[----:B------:R-:W-:Y:S02]  /*44b0*/  FMNMX.FTZ R136, R158, R136, !PT ;  /* 0x000000889e887209 */ /* 0x000fe40007810000 */
[----:B------:R-:W-:Y:S01]  /*44c0*/  ISETP.LT.OR P0, PT, R9, 0x9, P0 ;  /* 0x000000090900780c */ /* 0x000fe20000701670 */
[----:B------:R-:W-:Y:S01]  /*44d0*/  LDSM.16.MT88.4 R64, [R226+0x2880] ;  /* 0x00288000e240783b */ /* 0x000fe20000004200 */
[----:B------:R-:W-:-:S02]  /*44e0*/  FMNMX.FTZ R136, R159, R136, !PT ;  /* 0x000000889f887209 */ /* 0x000fc40007810000 */
[----:B------:R-:W-:Y:S01]  /*44f0*/  FSEL R104, R7, -INF , !P0 ;  /* 0xff80000007687808 */ /* 0x000fe20004000000 */
[----:B------:R-:W-:Y:S01]  /*4500*/  STL [R1+0x48], R224 ;  /* 0x000048e001007387 */ /* 0x000fe20000100800 */
[----:B------:R-:W-:Y:S02]  /*4510*/  ISETP.NE.AND P0, PT, R30, RZ, PT ;  /* 0x000000ff1e00720c */ /* 0x000fe40003f05270 */
[----:B------:R-:W-:Y:S02]  /*4520*/  FMNMX.FTZ R136, R161, R136, !PT ;  /* 0x00000088a1887209 */ /* 0x000fe40007810000 */
[----:B------:R-:W-:Y:S02]  /*4530*/  ISETP.GT.AND P0, PT, R8, 0x9, !P0 ;  /* 0x000000090800780c */ /* 0x000fe40004704270 */
[----:B------:R-:W-:Y:S02]  /*4540*/  FMNMX.FTZ R136, R160, R136, !PT ;  /* 0x00000088a0887209 */ /* 0x000fe40007810000 */
[----:B------:R-:W-:-:S02]  /*4550*/  ISETP.LT.OR P0, PT, R9, 0xa, P0 ;  /* 0x0000000a0900780c */ /* 0x000fc40000701670 */
[----:B------:R-:W-:Y:S02]  /*4560*/  LEA R228, R2, R225, 0x1 ;  /* 0x000000e102e47211 */ /* 0x000fe400078e08ff */
[----:B------:R-:W-:Y:S02]  /*4570*/  FSEL R23, R12, -INF , !P0 ;  /* 0xff8000000c177808 */ /* 0x000fe40004000000 */
[----:B------:R-:W-:Y:S01]  /*4580*/  ISETP.NE.AND P0, PT, R29, RZ, PT ;  /* 0x000000ff1d00720c */ /* 0x000fe20003f05270 */
[----:B------:R-:W-:Y:S01]  /*4590*/  LDSM.16.MT88.4 R92, [R228+0x3880] ;  /* 0x00388000e45c783b */ /* 0x000fe20000004200 */
[----:B--2---:R-:W-:Y:S02]  /*45a0*/  FMNMX.FTZ R137, R137, R4, !PT ;  /* 0x0000000489897209 */ /* 0x004fe40007810000 */
[C---:B------:R-:W-:Y:S02]  /*45b0*/  ISETP.GT.AND P0, PT, R8.reuse, 0x10, !P0 ;  /* 0x000000100800780c */ /* 0x040fe40004704270 */
[----:B------:R-:W-:Y:S01]  /*45c0*/  ISETP.GT.AND P6, PT, R8, 0x20, !P6 ;  /* 0x000000200800780c */ /* 0x000fe200077c4270 */
[----:B------:R-:W2:Y:S01]  /*45d0*/  SHFL.BFLY PT, R4, R137, 0x1, 0x1f ;  /* 0x0c201f0089047f89 */ /* 0x000ea200000e0000 */
[----:B------:R-:W-:-:S02]  /*45e0*/  ISETP.LT.OR P0, PT, R9, 0x11, P0 ;  /* 0x000000110900780c */ /* 0x000fc40000701670 */
[C---:B------:R-:W-:Y:S02]  /*45f0*/  ISETP.GT.AND P5, PT, R8.reuse, 0x21, !P5 ;  /* 0x000000210800780c */ /* 0x040fe40006fa4270 */
[----:B------:R-:W-:Y:S02]  /*4600*/  FSEL R128, R13, -INF , !P0 ;  /* 0xff8000000d807808 */ /* 0x000fe40004000000 */
[----:B------:R-:W-:Y:S02]  /*4610*/  ISETP.NE.AND P0, PT, R27, RZ, PT ;  /* 0x000000ff1b00720c */ /* 0x000fe40003f05270 */
[C---:B------:R-:W-:Y:S02]  /*4620*/  ISETP.GT.AND P2, PT, R8.reuse, 0x28, !P2 ;  /* 0x000000280800780c */ /* 0x040fe40005744270 */
[C---:B------:R-:W-:Y:S02]  /*4630*/  ISETP.GT.AND P0, PT, R8.reuse, 0x11, !P0 ;  /* 0x000000110800780c */ /* 0x040fe40004704270 */
[----:B------:R-:W-:-:S02]  /*4640*/  ISETP.GT.AND P1, PT, R8, 0x29, !P1 ;  /* 0x000000290800780c */ /* 0x000fc40004f24270 */
[C---:B------:R-:W-:Y:S02]  /*4650*/  ISETP.LT.OR P0, PT, R9.reuse, 0x12, P0 ;  /* 0x000000120900780c */ /* 0x040fe40000701670 */
[C---:B------:R-:W-:Y:S02]  /*4660*/  ISETP.LT.OR P6, PT, R9.reuse, 0x21, P6 ;  /* 0x000000210900780c */ /* 0x040fe400037c1670 */
[----:B-1----:R-:W-:Y:S02]  /*4670*/  FSEL R130, R6, -INF , !P0 ;  /* 0xff80000006827808 */ /* 0x002fe40004000000 */
[----:B------:R-:W-:Y:S02]  /*4680*/  ISETP.NE.AND P0, PT, R26, RZ, PT ;  /* 0x000000ff1a00720c */ /* 0x000fe40003f05270 */
[----:B------:R-:W-:Y:S02]  /*4690*/  ISETP.LT.OR P5, PT, R9, 0x22, P5 ;  /* 0x000000220900780c */ /* 0x000fe40002fa1670 */
[----:B--2---:R-:W-:-:S02]  /*46a0*/  FMNMX.FTZ R137, R137, R4, !PT ;  /* 0x0000000489897209 */ /* 0x004fc40007810000 */
[----:B------:R-:W1:Y:S01]  /*46b0*/  SHFL.BFLY PT, R4, R136, 0x2, 0x1f ;  /* 0x0c401f0088047f89 */ /* 0x000e6200000e0000 */
[----:B------:R-:W-:Y:S02]  /*46c0*/  ISETP.GT.AND P0, PT, R8, 0x18, !P0 ;  /* 0x000000180800780c */ /* 0x000fe40004704270 */
[----:B------:R-:W-:Y:S01]  /*46d0*/  FMUL.FTZ R13, R137, c[0x0][0x2d0] ;  /* 0x0000b400890d7a20 */ /* 0x000fe20000410000 */
[----:B------:R-:W-:Y:S02]  /*46e0*/  FSEL R139, R10, -INF , !P6 ;  /* 0xff8000000a8b7808 */ /* 0x000fe40007000000 */
[C---:B------:R-:W-:Y:S02]  /*46f0*/  ISETP.LT.OR P0, PT, R9.reuse, 0x19, P0 ;  /* 0x000000190900780c */ /* 0x040fe40000701670 */
[----:B------:R-:W-:Y:S02]  /*4700*/  ISETP.LT.OR P2, PT, R9, 0x29, P2 ;  /* 0x000000290900780c */ /* 0x000fe40001741670 */
[----:B------:R-:W-:-:S02]  /*4710*/  FSEL R131, R11, -INF , !P0 ;  /* 0xff8000000b837808 */ /* 0x000fc40004000000 */
[----:B------:R-:W-:Y:S02]  /*4720*/  ISETP.NE.AND P0, PT, R25, RZ, PT ;  /* 0x000000ff1900720c */ /* 0x000fe40003f05270 */
[----:B------:R-:W-:Y:S01]  /*4730*/  LDSM.16.MT88.4 R24, [R226+0x2080] ;  /* 0x00208000e218783b */ /* 0x000fe20000004200 */
[----:B------:R-:W-:Y:S02]  /*4740*/  FSEL R156, R55, -INF , !P5 ;  /* 0xff800000379c7808 */ /* 0x000fe40006800000 */
[----:B------:R-:W-:Y:S02]  /*4750*/  ISETP.GT.AND P0, PT, R8, RZ, !P0 ;  /* 0x000000ff0800720c */ /* 0x000fe40004704270 */
[C---:B------:R-:W-:Y:S02]  /*4760*/  ISETP.LT.OR P1, PT, R9.reuse, 0x2a, P1 ;  /* 0x0000002a0900780c */ /* 0x040fe40000f21670 */
[----:B------:R-:W-:Y:S02]  /*4770*/  ISETP.LT.OR P0, PT, R9, 0x1, P0 ;  /* 0x000000010900780c */ /* 0x000fe40000701670 */
[----:B------:R-:W-:-:S02]  /*4780*/  FSEL R157, R60, -INF , !P2 ;  /* 0xff8000003c9d7808 */ /* 0x000fc40005000000 */
[----:B-1----:R-:W-:Y:S01]  /*4790*/  FMNMX.FTZ R136, R136, R4, !PT ;  /* 0x0000000488887209 */ /* 0x002fe20007810000 */
[----:B------:R-:W-:Y:S01]  /*47a0*/  LDSM.16.MT88.4 R60, [R228+0x2880] ;  /* 0x00288000e43c783b */ /* 0x000fe20000004200 */
[----:B------:R-:W-:Y:S02]  /*47b0*/  FSEL R21, R15, -INF , !P0 ;  /* 0xff8000000f157808 */ /* 0x000fe40004000000 */
[----:B------:R-:W-:Y:S01]  /*47c0*/  FSETP.NEU.FTZ.AND P0, PT, R137, -INF , PT ;  /* 0xff8000008900780b */ /* 0x000fe20003f1d000 */
[----:B------:R-:W1:Y:S01]  /*47d0*/  SHFL.BFLY PT, R4, R136, 0x1, 0x1f ;  /* 0x0c201f0088047f89 */ /* 0x000e6200000e0000 */
[----:B------:R-:W-:Y:S02]  /*47e0*/  FMNMX.FTZ R3, R21, R22, !PT ;  /* 0x0000001615037209 */ /* 0x000fe40007810000 */
[----:B------:R-:W-:Y:S02]  /*47f0*/  FSEL R13, R13, RZ, P0 ;  /* 0x000000ff0d0d7208 */ /* 0x000fe40000000000 */
[----:B------:R-:W-:-:S03]  /*4800*/  FSEL R164, R59, -INF , !P1 ;  /* 0xff8000003ba47808 */ /* 0x000fc60004800000 */
[----:B------:R-:W-:-:S04]  /*4810*/  FFMA.FTZ R2, R53, c[0x0][0x2d0], -R13 ;  /* 0x0000b40035027a23 */ /* 0x000fc8000001080d */
[----:B------:R2:W-:Y:S01]  /*4820*/  MUFU.EX2 R187, R2 ;  /* 0x0000000200bb7308 */ /* 0x0005e20000000800 */
[----:B-1----:R-:W-:Y:S01]  /*4830*/  FMNMX.FTZ R136, R136, R4, !PT ;  /* 0x0000000488887209 */ /* 0x002fe20007810000 */
[----:B------:R-:W-:-:S03]  /*4840*/  FFMA.FTZ R4, R37, c[0x0][0x2d0], -R13 ;  /* 0x0000b40025047a23 */ /* 0x000fc6000001080d */
[C---:B------:R-:W-:Y:S01]  /*4850*/  FSETP.NEU.FTZ.AND P0, PT, R136.reuse, -INF , PT ;  /* 0xff8000008800780b */ /* 0x040fe20003f1d000 */
[----:B------:R-:W-:Y:S02]  /*4860*/  FMUL.FTZ R12, R136, c[0x0][0x2d0] ;  /* 0x0000b400880c7a20 */ /* 0x000fe40000410000 */
[----:B------:R1:W-:Y:S01]  /*4870*/  MUFU.EX2 R192, R4 ;  /* 0x0000000400c07308 */ /* 0x0003e20000000800 */
[----:B--2---:R-:W-:Y:S02]  /*4880*/  FFMA.FTZ R2, R56, c[0x0][0x2d0], -R13 ;  /* 0x0000b40038027a23 */ /* 0x004fe4000001080d */
[----:B------:R-:W-:Y:S02]  /*4890*/  FSEL R12, R12, RZ, P0 ;  /* 0x000000ff0c0c7208 */ /* 0x000fe40000000000 */
[----:B------:R-:W-:-:S03]  /*48a0*/  ISETP.NE.AND P0, PT, R33, RZ, PT ;  /* 0x000000ff2100720c */ /* 0x000fc60003f05270 */
[----:B------:R2:W-:Y:S01]  /*48b0*/  MUFU.EX2 R198, R2 ;  /* 0x0000000200c67308 */ /* 0x0005e20000000800 */
[----:B------:R-:W-:Y:S01]  /*48c0*/  FFMA.FTZ R0, R34, c[0x0][0x2d0], -R12 ;  /* 0x0000b40022007a23 */ /* 0x000fe2000001080c */
[----:B------:R-:W-:-:S04]  /*48d0*/  ISETP.GT.AND P0, PT, R8, 0x19, !P0 ;  /* 0x000000190800780c */ /* 0x000fc80004704270 */
[----:B------:R-:W-:Y:S02]  /*48e0*/  ISETP.LT.OR P0, PT, R9, 0x1a, P0 ;  /* 0x0000001a0900780c */ /* 0x000fe40000701670 */
[----:B------:R3:W-:Y:S01]  /*48f0*/  MUFU.EX2 R182, R0 ;  /* 0x0000000000b67308 */ /* 0x0007e20000000800 */
[--C-:B-1----:R-:W-:Y:S01]  /*4900*/  FFMA.FTZ R4, R40, c[0x0][0x2d0], -R13.reuse ;  /* 0x0000b40028047a23 */ /* 0x102fe2000001080d */
[----:B------:R-:W-:Y:S02]  /*4910*/  FSEL R20, R17, -INF , !P0 ;  /* 0xff80000011147808 */ /* 0x000fe40004000000 */
[----:B--2---:R-:W-:Y:S01]  /*4920*/  FMNMX.FTZ R2, R104, R3, !PT ;  /* 0x0000000368027209 */ /* 0x004fe20007810000 */
[----:B------:R-:W-:-:S03]  /*4930*/  FFMA.FTZ R3, R57, c[0x0][0x2d0], -R13 ;  /* 0x0000b40039037a23 */ /* 0x000fc6000001080d */
[----:B------:R1:W-:Y:S01]  /*4940*/  MUFU.EX2 R231, R4 ;  /* 0x0000000400e77308 */ /* 0x0003e20000000800 */
[----:B------:R-:W-:Y:S01]  /*4950*/  FMNMX.FTZ R2, R23, R2, !PT ;  /* 0x0000000217027209 */ /* 0x000fe20007810000 */
[----:B---3--:R-:W-:-:S06]  /*4960*/  FFMA.FTZ R0, R35, c[0x0][0x2d0], -R12 ;  /* 0x0000b40023007a23 */ /* 0x008fcc000001080c */
[----:B------:R2:W-:Y:S08]  /*4970*/  MUFU.EX2 R229, R3 ;  /* 0x0000000300e57308 */ /* 0x0005f00000000800 */
[----:B------:R3:W-:Y:S01]  /*4980*/  MUFU.EX2 R195, R0 ;  /* 0x0000000000c37308 */ /* 0x0007e20000000800 */
[--C-:B-1----:R-:W-:Y:S02]  /*4990*/  FFMA.FTZ R4, R44, c[0x0][0x2d0], -R13.reuse ;  /* 0x0000b4002c047a23 */ /* 0x102fe4000001080d */
[----:B------:R-:W-:Y:S01]  /*49a0*/  LDSM.16.MT88.4 R44, [R228+0x2080] ;  /* 0x00208000e42c783b */ /* 0x000fe20000004200 */
[----:B--2---:R-:W-:Y:S01]  /*49b0*/  FMNMX.FTZ R3, R128, R2, !PT ;  /* 0x0000000280037209 */ /* 0x004fe20007810000 */
[----:B------:R-:W-:-:S03]  /*49c0*/  FFMA.FTZ R2, R58, c[0x0][0x2d0], -R13 ;  /* 0x0000b4003a027a23 */ /* 0x000fc6000001080d */
[----:B------:R1:W-:Y:S01]  /*49d0*/  MUFU.EX2 R194, R4 ;  /* 0x0000000400c27308 */ /* 0x0003e20000000800 */
[----:B------:R-:W-:Y:S01]  /*49e0*/  LDSM.16.MT88.4 R56, [R227+0x2880] ;  /* 0x00288000e338783b */ /* 0x000fe20000004200 */
[----:B---3--:R-:W-:-:S06]  /*49f0*/  FFMA.FTZ R0, R36, c[0x0][0x2d0], -R12 ;  /* 0x0000b40024007a23 */ /* 0x008fcc000001080c */
[----:B------:R2:W3:Y:S08]  /*4a00*/  MUFU.EX2 R171, R2 ;  /* 0x0000000200ab7308 */ /* 0x0004f00000000800 */
[----:B------:R4:W4:Y:S01]  /*4a10*/  MUFU.EX2 R190, R0 ;  /* 0x0000000000be7308 */ /* 0x0009220000000800 */
[----:B-1----:R-:W-:Y:S02]  /*4a20*/  FFMA.FTZ R4, R41, c[0x0][0x2d0], -R13 ;  /* 0x0000b40029047a23 */ /* 0x002fe4000001080d */
[----:B------:R-:W1:Y:S01]  /*4a30*/  LDSM.16.MT88.4 R40, [R225+0x2080] ;  /* 0x00208000e128783b */ /* 0x000e620000004200 */
[----:B--2---:R-:W-:Y:S01]  /*4a40*/  FMNMX.FTZ R2, R130, R3, !PT ;  /* 0x0000000382027209 */ /* 0x004fe20007810000 */
[----:B------:R-:W-:-:S03]  /*4a50*/  FFMA.FTZ R3, R38, c[0x0][0x2d0], -R12 ;  /* 0x0000b40026037a23 */ /* 0x000fc6000001080c */
[----:B------:R2:W2:Y:S01]  /*4a60*/  MUFU.EX2 R197, R4 ;  /* 0x0000000400c57308 */ /* 0x0004a20000000800 */
[----:B---3--:R-:W-:Y:S02]  /*4a70*/  F2FP.BF16.PACK_AB R10, R171, R229 ;  /* 0x000000e5ab0a723e */ /* 0x008fe400000010ff */
[----:B------:R-:W-:Y:S02]  /*4a80*/  FMNMX.FTZ R2, R131, R2, !PT ;  /* 0x0000000283027209 */ /* 0x000fe40007810000 */
[----:B----4-:R-:W-:-:S03]  /*4a90*/  FMNMX.FTZ R0, R105, R106, !PT ;  /* 0x0000006a69007209 */ /* 0x010fc60007810000 */
[----:B------:R3:W-:Y:S01]  /*4aa0*/  MUFU.EX2 R186, R3 ;  /* 0x0000000300ba7308 */ /* 0x0007e20000000800 */
[----:B------:R-:W-:Y:S02]  /*4ab0*/  F2FP.BF16.PACK_AB R7, R190, R195 ;  /* 0x000000c3be07723e */ /* 0x000fe400000010ff */
[----:B------:R-:W-:-:S04]  /*4ac0*/  FMNMX.FTZ R0, R107, R0, !PT ;  /* 0x000000006b007209 */ /* 0x000fc80007810000 */
[----:B------:R-:W-:Y:S01]  /*4ad0*/  FMNMX.FTZ R0, R129, R0, !PT ;  /* 0x0000000081007209 */ /* 0x000fe20007810000 */
[--C-:B--2---:R-:W-:Y:S01]  /*4ae0*/  FFMA.FTZ R4, R28, c[0x0][0x2d0], -R12.reuse ;  /* 0x0000b4001c047a23 */ /* 0x104fe2000001080c */
[----:B------:R-:W-:Y:S02]  /*4af0*/  F2FP.BF16.PACK_AB R6, R197, R194 ;  /* 0x000000c2c506723e */ /* 0x000fe400000010ff */
[----:B------:R-:W-:Y:S01]  /*4b00*/  FMNMX.FTZ R0, R132, R0, !PT ;  /* 0x0000000084007209 */ /* 0x000fe20007810000 */
[----:B------:R2:W4:Y:S03]  /*4b10*/  MUFU.EX2 R193, R4 ;  /* 0x0000000400c17308 */ /* 0x0005260000000800 */
[----:B------:R-:W-:Y:S02]  /*4b20*/  FMNMX.FTZ R0, R133, R0, !PT ;  /* 0x0000000085007209 */ /* 0x000fe40007810000 */
[----:B---3--:R-:W-:Y:S01]  /*4b30*/  FMNMX.FTZ R3, R20, R2, !PT ;  /* 0x0000000214037209 */ /* 0x008fe20007810000 */
[----:B------:R-:W-:Y:S01]  /*4b40*/  FFMA.FTZ R2, R39, c[0x0][0x2d0], -R12 ;  /* 0x0000b40027027a23 */ /* 0x000fe2000001080c */
[----:B------:R-:W-:Y:S01]  /*4b50*/  FMNMX.FTZ R0, R134, R0, !PT ;  /* 0x0000000086007209 */ /* 0x000fe20007810000 */
[----:B------:R-:W-:Y:S01]  /*4b60*/  LDSM.16.MT88.4 R36, [R226+0x4080] ;  /* 0x00408000e224783b */ /* 0x000fe20000004200 */
[----:B------:R-:W-:Y:S01]  /*4b70*/  FMNMX.FTZ R3, R139, R3, !PT ;  /* 0x000000038b037209 */ /* 0x000fe20007810000 */
[----:B------:R3:W1:Y:S01]  /*4b80*/  MUFU.EX2 R180, R2 ;  /* 0x0000000200b47308 */ /* 0x0006620000000800 */
[----:B------:R-:W-:-:S02]  /*4b90*/  FMNMX.FTZ R0, R138, R0, !PT ;  /* 0x000000008a007209 */ /* 0x000fc40007810000 */
[----:B------:R-:W-:Y:S02]  /*4ba0*/  FMNMX.FTZ R3, R156, R3, !PT ;  /* 0x000000039c037209 */ /* 0x000fe40007810000 */
[----:B------:R-:W-:Y:S02]  /*4bb0*/  FMNMX.FTZ R0, R165, R0, !PT ;  /* 0x00000000a5007209 */ /* 0x000fe40007810000 */
[----:B------:R-:W-:Y:S02]  /*4bc0*/  FMNMX.FTZ R3, R157, R3, !PT ;  /* 0x000000039d037209 */ /* 0x000fe40007810000 */
[----:B------:R-:W-:Y:S02]  /*4bd0*/  FMNMX.FTZ R0, R166, R0, !PT ;  /* 0x00000000a6007209 */ /* 0x000fe40007810000 */
[----:B------:R-:W-:Y:S02]  /*4be0*/  FMNMX.FTZ R3, R164, R3, !PT ;  /* 0x00000003a4037209 */ /* 0x000fe40007810000 */
[----:B------:R-:W-:-:S02]  /*4bf0*/  FMNMX.FTZ R0, R188, R0, !PT ;  /* 0x00000000bc007209 */ /* 0x000fc40007810000 */
[----:B--2---:R-:W-:Y:S01]  /*4c00*/  F2FP.BF16.PACK_AB R4, R231, R192 ;  /* 0x000000c0e704723e */ /* 0x004fe200000010ff */
[----:B------:R-:W2:Y:S01]  /*4c10*/  SHFL.BFLY PT, R14, R3, 0x2, 0x1f ;  /* 0x0c401f00030e7f89 */ /* 0x000ea200000e0000 */
[----:B------:R-:W-:Y:S01]  /*4c20*/  FMNMX.FTZ R0, R189, R0, !PT ;  /* 0x00000000bd007209 */ /* 0x000fe20007810000 */
[--C-:B---3--:R-:W-:Y:S01]  /*4c30*/  FFMA.FTZ R2, R52, c[0x0][0x2d0], -R12.reuse ;  /* 0x0000b40034027a23 */ /* 0x108fe2000001080c */
[----:B----4-:R-:W-:Y:S02]  /*4c40*/  F2FP.BF16.PACK_AB R5, R182, R193 ;  /* 0x000000c1b605723e */ /* 0x010fe400000010ff */
[----:B-1----:R-:W-:Y:S01]  /*4c50*/  F2FP.BF16.PACK_AB R9, R180, R186 ;  /* 0x000000bab409723e */ /* 0x002fe200000010ff */
[----:B------:R-:W1:Y:S01]  /*4c60*/  SHFL.BFLY PT, R8, R0, 0x2, 0x1f ;  /* 0x0c401f0000087f89 */ /* 0x000e6200000e0000 */
[----:B------:R3:W-:Y:S03]  /*4c70*/  MUFU.EX2 R230, R2 ;  /* 0x0000000200e67308 */ /* 0x0007e60000000800 */
[C---:B------:R-:W-:Y:S08]  /*4c80*/  HMMA.16816.F32.BF16 R148, R4.reuse, R48, RZ ;  /* 0x000000300494723c */ /* 0x040ff000000418ff */
[C---:B------:R-:W-:Y:S01]  /*4c90*/  HMMA.16816.F32.BF16 R28, R4.reuse, R40, RZ ;  /* 0x00000028041c723c */ /* 0x040fe200000418ff */
[----:B---3--:R-:W-:Y:S01]  /*4ca0*/  FFMA.FTZ R2, R54, c[0x0][0x2d0], -R12 ;  /* 0x0000b40036027a23 */ /* 0x008fe2000001080c */
[----:B--2---:R-:W-:Y:S01]  /*4cb0*/  FMNMX.FTZ R3, R3, R14, !PT ;  /* 0x0000000e03037209 */ /* 0x004fe20007810000 */
[----:B------:R-:W-:Y:S05]  /*4cc0*/  LDSM.16.MT88.4 R52, [R225+0x4080] ;  /* 0x00408000e134783b */ /* 0x000fea0000004200 */
[----:B------:R-:W-:Y:S01]  /*4cd0*/  HMMA.16816.F32.BF16 R32, R4, R24, RZ ;  /* 0x000000180420723c */ /* 0x000fe200000418ff */
[----:B------:R-:W2:Y:S01]  /*4ce0*/  MUFU.EX2 R170, R2 ;  /* 0x0000000200aa7308 */ /* 0x000ea20000000800 */
[----:B-1----:R-:W-:-:S02]  /*4cf0*/  FMNMX.FTZ R0, R0, R8, !PT ;  /* 0x0000000800007209 */ /* 0x002fc40007810000 */
[----:B------:R-:W-:-:S04]  /*4d00*/  F2FP.BF16.PACK_AB R8, R198, R187 ;  /* 0x000000bbc608723e */ /* 0x000fc800000010ff */
[C---:B------:R-:W-:Y:S01]  /*4d10*/  HMMA.16816.F32.BF16 R140, R4.reuse, R44, RZ ;  /* 0x0000002c048c723c */ /* 0x040fe200000418ff */
[----:B------:R-:W1:Y:S07]  /*4d20*/  SHFL.BFLY PT, R15, R0, 0x1, 0x1f ;  /* 0x0c201f00000f7f89 */ /* 0x000e6e00000e0000 */
[----:B------:R-:W-:Y:S01]  /*4d30*/  HMMA.16816.F32.BF16 R144, R4, R68, RZ ;  /* 0x000000440490723c */ /* 0x000fe200000418ff */
[----:B--2---:R-:W-:-:S07]  /*4d40*/  F2FP.BF16.PACK_AB R11, R170, R230 ;  /* 0x000000e6aa0b723e */ /* 0x004fce00000010ff */
[C---:B------:R-:W-:Y:S08]  /*4d50*/  HMMA.16816.F32.BF16 R152, R4.reuse, R76, RZ ;  /* 0x0000004c0498723c */ /* 0x040ff000000418ff */
[----:B------:R-:W-:Y:S01]  /*4d60*/  HMMA.16816.F32.BF16 R124, R4, R92, RZ ;  /* 0x0000005c047c723c */ /* 0x000fe200000418ff */
[----:B-1----:R-:W-:-:S04]  /*4d70*/  FMNMX.FTZ R135, R0, R15, !PT ;  /* 0x0000000f00877209 */ /* 0x002fc80007810000 */
[C---:B------:R-:W-:Y:S01]  /*4d80*/  FSETP.NEU.FTZ.AND P0, PT, R135.reuse, -INF , PT ;  /* 0xff8000008700780b */ /* 0x040fe20003f1d000 */
[----:B------:R-:W-:Y:S02]  /*4d90*/  FMUL.FTZ R0, R135, c[0x0][0x2d0] ;  /* 0x0000b40087007a20 */ /* 0x000fe40000410000 */
[----:B------:R-:W-:Y:S03]  /*4da0*/  HMMA.16816.F32.BF16 R120, R4, R116, RZ ;  /* 0x000000740478723c */ /* 0x000fe600000418ff */
[----:B------:R-:W-:-:S05]  /*4db0*/  FSEL R0, R0, RZ, P0 ;  /* 0x000000ff00007208 */ /* 0x000fca0000000000 */
[----:B------:R-:W-:Y:S01]  /*4dc0*/  HMMA.16816.F32.BF16 R112, R4, R42, RZ ;  /* 0x0000002a0470723c */ /* 0x000fe200000418ff */
[----:B------:R-:W-:-:S04]  /*4dd0*/  FFMA.FTZ R2, R105, c[0x0][0x2d0], -R0 ;  /* 0x0000b40069027a23 */ /* 0x000fc80000010800 */
[----:B------:R1:W-:Y:S03]  /*4de0*/  MUFU.EX2 R234, R2 ;  /* 0x0000000200ea7308 */ /* 0x0003e60000000800 */
[C---:B------:R-:W-:Y:S08]  /*4df0*/  HMMA.16816.F32.BF16 R108, R4.reuse, R26, RZ ;  /* 0x0000001a046c723c */ /* 0x040ff000000418ff */
[----:B------:R-:W-:Y:S01]  /*4e00*/  HMMA.16816.F32.BF16 R100, R4, R46, RZ ;  /* 0x0000002e0464723c */ /* 0x000fe200000418ff */
[----:B-1----:R-:W-:-:S07]  /*4e10*/  FFMA.FTZ R2, R106, c[0x0][0x2d0], -R0 ;  /* 0x0000b4006a027a23 */ /* 0x002fce0000010800 */
[C---:B------:R-:W-:Y:S01]  /*4e20*/  HMMA.16816.F32.BF16 R96, R4.reuse, R50, RZ ;  /* 0x000000320460723c */ /* 0x040fe200000418ff */
[----:B------:R1:W-:Y:S07]  /*4e30*/  MUFU.EX2 R232, R2 ;  /* 0x0000000200e87308 */ /* 0x0003ee0000000800 */
[C---:B------:R-:W-:Y:S08]  /*4e40*/  HMMA.16816.F32.BF16 R88, R4.reuse, R70, RZ ;  /* 0x000000460458723c */ /* 0x040ff000000418ff */
[----:B------:R-:W-:Y:S01]  /*4e50*/  HMMA.16816.F32.BF16 R84, R4, R78, RZ ;  /* 0x0000004e0454723c */ /* 0x000fe200000418ff */
[----:B-1----:R-:W-:-:S04]  /*4e60*/  FFMA.FTZ R2, R107, c[0x0][0x2d0], -R0 ;  /* 0x0000b4006b027a23 */ /* 0x002fc80000010800 */
[----:B------:R1:W-:Y:S03]  /*4e70*/  MUFU.EX2 R196, R2 ;  /* 0x0000000200c47308 */ /* 0x0003e60000000800 */
[C---:B------:R-:W-:Y:S08]  /*4e80*/  HMMA.16816.F32.BF16 R80, R4.reuse, R94, RZ ;  /* 0x0000005e0450723c */ /* 0x040ff000000418ff */
[----:B------:R-:W-:Y:S01]  /*4e90*/  HMMA.16816.F32.BF16 R16, R4, R118, RZ ;  /* 0x000000760410723c */ /* 0x000fe200000418ff */
[----:B------:R-:W2:Y:S07]  /*4ea0*/  SHFL.BFLY PT, R4, R3, 0x1, 0x1f ;  /* 0x0c201f0003047f89 */ /* 0x000eae00000e0000 */
[C---:B------:R-:W-:Y:S08]  /*4eb0*/  HMMA.16816.F32.BF16 R148, R8.reuse, R56, R148 ;  /* 0x000000380894723c */ /* 0x040ff00000041894 */
[C---:B------:R-:W-:Y:S01]  /*4ec0*/  HMMA.16816.F32.BF16 R172, R8.reuse, R72, R28 ;  /* 0x0000004808ac723c */ /* 0x040fe2000004181c */
[----:B------:R-:W3:Y:S07]  /*4ed0*/  LDSM.16.MT88.4 R28, [R228+0x4080] ;  /* 0x00408000e41c783b */ /* 0x000eee0000004200 */
[----:B------:R-:W-:Y:S01]  /*4ee0*/  HMMA.16816.F32.BF16 R176, R8, R64, R32 ;  /* 0x0000004008b0723c */ /* 0x000fe20000041820 */
[----:B------:R-:W4:Y:S01]  /*4ef0*/  LDSM.16.MT88.4 R32, [R227+0x4080] ;  /* 0x00408000e320783b */ /* 0x000f220000004200 */
[----:B--2---:R-:W-:Y:S01]  /*4f00*/  FMNMX.FTZ R3, R3, R4, !PT ;  /* 0x0000000403037209 */ /* 0x004fe20007810000 */
[----:B------:R-:W-:-:S03]  /*4f10*/  FFMA.FTZ R4, R129, c[0x0][0x2d0], -R0 ;  /* 0x0000b40081047a23 */ /* 0x000fc60000010800 */
[C---:B------:R-:W-:Y:S01]  /*4f20*/  FSETP.NEU.FTZ.AND P0, PT, R3.reuse, -INF , PT ;  /* 0xff8000000300780b */ /* 0x040fe20003f1d000 */
[----:B-1----:R-:W-:Y:S01]  /*4f30*/  FMUL.FTZ R2, R3, c[0x0][0x2d0] ;  /* 0x0000b40003027a20 */ /* 0x002fe20000410000 */
[C---:B------:R-:W-:Y:S01]  /*4f40*/  HMMA.16816.F32.BF16 R200, R8.reuse, R60, R140 ;  /* 0x0000003c08c8723c */ /* 0x040fe2000004188c */
[----:B------:R-:W-:Y:S01]  /*4f50*/  MOV R233, R151 ;  /* 0x0000009700e97202 */ /* 0x000fe20000000f00 */
[----:B------:R-:W-:Y:S01]  /*4f60*/  IMAD.MOV.U32 R199, RZ, RZ, R149 ;  /* 0x000000ffffc77224 */ /* 0x000fe200078e0095 */
[----:B------:R1:W2:Y:S01]  /*4f70*/  MUFU.EX2 R191, R4 ;  /* 0x0000000400bf7308 */ /* 0x0002a20000000800 */
[----:B------:R-:W-:Y:S01]  /*4f80*/  IMAD.MOV.U32 R183, RZ, RZ, R150 ;  /* 0x000000ffffb77224 */ /* 0x000fe200078e0096 */
[----:B------:R-:W-:Y:S02]  /*4f90*/  FSEL R2, R2, RZ, P0 ;  /* 0x000000ff02027208 */ /* 0x000fe40000000000 */
[----:B------:R-:W-:Y:S01]  /*4fa0*/  MOV R143, R148 ;  /* 0x00000094008f7202 */ /* 0x000fe20000000f00 */
[C---:B------:R-:W-:Y:S08]  /*4fb0*/  HMMA.16816.F32.BF16 R244, R8.reuse, R74, R112 ;  /* 0x0000004a08f4723c */ /* 0x040ff00000041870 */
[----:B------:R-:W-:Y:S01]  /*4fc0*/  HMMA.16816.F32.BF16 R148, R8, R52, R144 ;  /* 0x000000340894723c */ /* 0x000fe20000041890 */
[----:B-1----:R-:W-:Y:S01]  /*4fd0*/  FFMA.FTZ R4, R21, c[0x0][0x2d0], -R2 ;  /* 0x0000b40015047a23 */ /* 0x002fe20000010802 */
[----:B--2---:R-:W-:-:S03]  /*4fe0*/  F2FP.BF16.PACK_AB R6, R191, R196 ;  /* 0x000000c4bf06723e */ /* 0x004fc600000010ff */
[----:B------:R1:W-:Y:S03]  /*4ff0*/  MUFU.EX2 R146, R4 ;  /* 0x0000000400927308 */ /* 0x0003e60000000800 */
[----:B------:R-:W-:Y:S01]  /*5000*/  IMAD.MOV.U32 R142, RZ, RZ, R203 ;  /* 0x000000ffff8e7224 */ /* 0x000fe200078e00cb */
[----:B------:R-:W-:Y:S01]  /*5010*/  MOV R141, R201 ;  /* 0x000000c9008d7202 */ /* 0x000fe20000000f00 */
[----:B------:R-:W-:Y:S01]  /*5020*/  IMAD.MOV.U32 R140, RZ, RZ, R202 ;  /* 0x000000ffff8c7224 */ /* 0x000fe200078e00ca */
[----:B---3--:R-:W-:Y:S01]  /*5030*/  HMMA.16816.F32.BF16 R216, R8, R28, R124 ;  /* 0x0000001c08d8723c */ /* 0x008fe2000004187c */
[----:B------:R-:W-:-:S07]  /*5040*/  IMAD.MOV.U32 R15, RZ, RZ, R200 ;  /* 0x000000ffff0f7224 */ /* 0x000fce00078e00c8 */
[----:B------:R-:W-:Y:S01]  /*5050*/  HMMA.16816.F32.BF16 R248, R8, R36, R152 ;  /* 0x0000002408f8723c */ /* 0x000fe20000041898 */
[----:B------:R-:W-:Y:S01]  /*5060*/  LDSM.16.MT88.4 R152, [R225+0x3080] ;  /* 0x00308000e198783b */ /* 0x000fe20000004200 */
[----:B-1----:R-:W-:-:S03]  /*5070*/  FFMA.FTZ R4, R22, c[0x0][0x2d0], -R2 ;  /* 0x0000b40016047a23 */ /* 0x002fc60000010802 */
[----:B------:R-:W-:Y:S01]  /*5080*/  MOV R145, R150 ;  /* 0x0000009600917202 */ /* 0x000fe20000000f00 */
[----:B------:R-:W-:Y:S01]  /*5090*/  IMAD.MOV.U32 R5, RZ, RZ, R149 ;  /* 0x000000ffff057224 */ /* 0x000fe200078e0095 */
[----:B------:R1:W2:Y:S01]  /*50a0*/  MUFU.EX2 R147, R4 ;  /* 0x0000000400937308 */ /* 0x0002a20000000800 */
[----:B------:R-:W-:Y:S01]  /*50b0*/  IMAD.MOV.U32 R252, RZ, RZ, R148 ;  /* 0x000000fffffc7224 */ /* 0x000fe200078e0094 */
[----:B----4-:R-:W-:Y:S01]  /*50c0*/  HMMA.16816.F32.BF16 R212, R8, R32, R120 ;  /* 0x0000002008d4723c */ /* 0x010fe20000041878 */
[----:B------:R-:W-:Y:S02]  /*50d0*/  IMAD.MOV.U32 R144, RZ, RZ, R151 ;  /* 0x000000ffff907224 */ /* 0x000fe400078e0097 */
[----:B------:R-:W-:-:S05]  /*50e0*/  IMAD.MOV.U32 R129, RZ, RZ, R5 ;  /* 0x000000ffff817224 */ /* 0x000fca00078e0005 */
[----:B------:R-:W-:Y:S01]  /*50f0*/  HMMA.16816.F32.BF16 R220, R8, R66, R108 ;  /* 0x0000004208dc723c */ /* 0x000fe2000004186c */
[----:B-1----:R-:W-:Y:S01]  /*5100*/  FFMA.FTZ R4, R104, c[0x0][0x2d0], -R2 ;  /* 0x0000b40068047a23 */ /* 0x002fe20000010802 */
[----:B--2---:R-:W-:-:S06]  /*5110*/  F2FP.BF16.PACK_AB R5, R147, R146 ;  /* 0x000000929305723e */ /* 0x004fcc00000010ff */
[C---:B------:R-:W-:Y:S01]  /*5120*/  HMMA.16816.F32.BF16 R208, R8.reuse, R62, R100 ;  /* 0x0000003e08d0723c */ /* 0x040fe20000041864 */
[----:B------:R1:W-:Y:S07]  /*5130*/  MUFU.EX2 R224, R4 ;  /* 0x0000000400e07308 */ /* 0x0003ee0000000800 */
[C---:B------:R-:W-:Y:S08]  /*5140*/  HMMA.16816.F32.BF16 R204, R8.reuse, R58, R96 ;  /* 0x0000003a08cc723c */ /* 0x040ff00000041860 */
[----:B------:R-:W-:Y:S01]  /*5150*/  HMMA.16816.F32.BF16 R200, R8, R54, R88 ;  /* 0x0000003608c8723c */ /* 0x000fe20000041858 */
[----:B-1----:R-:W-:-:S04]  /*5160*/  FFMA.FTZ R4, R23, c[0x0][0x2d0], -R2 ;  /* 0x0000b40017047a23 */ /* 0x002fc80000010802 */
[----:B------:R1:W2:Y:S03]  /*5170*/  MUFU.EX2 R181, R4 ;  /* 0x0000000400b57308 */ /* 0x0002a60000000800 */
[C---:B------:R-:W-:Y:S08]  /*5180*/  HMMA.16816.F32.BF16 R148, R8.reuse, R38, R84 ;  /* 0x000000260894723c */ /* 0x040ff00000041854 */
[----:B------:R-:W-:Y:S01]  /*5190*/  HMMA.16816.F32.BF16 R112, R8, R30, R80 ;  /* 0x0000001e0870723c */ /* 0x000fe20000041850 */
[----:B-1----:R-:W-:-:S07]  /*51a0*/  F2FP.BF16.PACK_AB R4, R232, R234 ;  /* 0x000000eae804723e */ /* 0x002fce00000010ff */
[----:B------:R-:W-:Y:S01]  /*51b0*/  HMMA.16816.F32.BF16 R124, R8, R34, R16 ;  /* 0x00000022087c723c */ /* 0x000fe20000041810 */
[----:B--2---:R-:W-:-:S06]  /*51c0*/  F2FP.BF16.PACK_AB R7, R181, R224 ;  /* 0x000000e0b507723e */ /* 0x004fcc00000010ff */
[--C-:B------:R-:W-:Y:S01]  /*51d0*/  FFMA.FTZ R8, R132, c[0x0][0x2d0], -R0.reuse ;  /* 0x0000b40084087a23 */ /* 0x100fe20000010800 */
[C---:B------:R-:W-:Y:S03]  /*51e0*/  HMMA.16816.F32.BF16 R104, R4.reuse, R40, RZ ;  /* 0x000000280468723c */ /* 0x040fe600000418ff */
[----:B------:R1:W2:Y:S05]  /*51f0*/  MUFU.EX2 R14, R8 ;  /* 0x00000008000e7308 */ /* 0x0002aa0000000800 */
[C---:B------:R-:W-:Y:S08]  /*5200*/  HMMA.16816.F32.BF16 R84, R4.reuse, R24, RZ ;  /* 0x000000180454723c */ /* 0x040ff000000418ff */
[----:B------:R-:W-:Y:S01]  /*5210*/  HMMA.16816.F32.BF16 R80, R4, R44, RZ ;  /* 0x0000002c0450723c */ /* 0x000fe200000418ff */
[----:B-1----:R-:W-:-:S04]  /*5220*/  FFMA.FTZ R8, R133, c[0x0][0x2d0], -R0 ;  /* 0x0000b40085087a23 */ /* 0x002fc80000010800 */
        /* <DEDUP_REMOVED lines=14> */
[----:B------:R-:W-:Y:S01]  /*5310*/  MOV R128, R252 ;  /* 0x000000fc00807202 */ /* 0x000fe20000000f00 */
[----:B------:R1:W3:Y:S06]  /*5320*/  MUFU.EX2 R40, R8 ;  /* 0x0000000800287308 */ /* 0x0002ec0000000800 */
[C---:B------:R-:W-:Y:S08]  /*5330*/  HMMA.16816.F32.BF16 R76, R4.reuse, R78, RZ ;  /* 0x0000004e044c723c */ /* 0x040ff000000418ff */
[----:B------:R-:W-:Y:S01]  /*5340*/  HMMA.16816.F32.BF16 R48, R4, R94, RZ ;  /* 0x0000005e0430723c */ /* 0x000fe200000418ff */
[----:B-1----:R-:W-:-:S02]  /*5350*/  FFMA.FTZ R8, R130, c[0x0][0x2d0], -R2 ;  /* 0x0000b40082087a23 */ /* 0x002fc40000010802 */
[----:B--2---:R-:W-:Y:S02]  /*5360*/  IMAD.MOV.U32 R130, RZ, RZ, R14 ;  /* 0x000000ffff827224 */ /* 0x004fe400078e000e */
[----:B------:R1:W2:Y:S02]  /*5370*/  MUFU.EX2 R14, R8 ;  /* 0x00000008000e7308 */ /* 0x0002a40000000800 */
[----:B------:R-:W-:Y:S01]  /*5380*/  MOV R94, R182 ;  /* 0x000000b6005e7202 */ /* 0x000fe20000000f00 */
[----:B------:R-:W-:Y:S02]  /*5390*/  IMAD.MOV.U32 R95, RZ, RZ, R143 ;  /* 0x000000ffff5f7224 */ /* 0x000fe400078e008f */
[--C-:B-1----:R-:W-:Y:S02]  /*53a0*/  FFMA.FTZ R8, R131, c[0x0][0x2d0], -R2.reuse ;  /* 0x0000b40083087a23 */ /* 0x102fe40000010802 */
[----:B------:R-:W-:Y:S02]  /*53b0*/  IMAD.MOV.U32 R131, RZ, RZ, R233 ;  /* 0x000000ffff837224 */ /* 0x000fe400078e00e9 */
[----:B------:R1:W-:Y:S02]  /*53c0*/  MUFU.EX2 R233, R8 ;  /* 0x0000000800e97308 */ /* 0x0003e40000000800 */
[----:B-1----:R-:W-:-:S02]  /*53d0*/  FFMA.FTZ R8, R20, c[0x0][0x2d0], -R2 ;  /* 0x0000b40014087a23 */ /* 0x002fc40000010802 */
[C---:B------:R-:W-:Y:S04]  /*53e0*/  HMMA.16816.F32.BF16 R20, R4.reuse, R116, RZ ;  /* 0x000000740414723c */ /* 0x040fe800000418ff */
[----:B------:R1:W4:Y:S03]  /*53f0*/  MUFU.EX2 R132, R8 ;  /* 0x0000000800847308 */ /* 0x0003260000000800 */
[----:B---3--:R-:W-:Y:S02]  /*5400*/  IMAD.MOV.U32 R117, RZ, RZ, R40 ;  /* 0x000000ffff757224 */ /* 0x008fe400078e0028 */
[----:B------:R-:W-:Y:S01]  /*5410*/  HMMA.16816.F32.BF16 R40, R4, R118, RZ ;  /* 0x000000760428723c */ /* 0x000fe200000418ff */
[----:B------:R-:W-:-:S06]  /*5420*/  IMAD.MOV.U32 R116, RZ, RZ, R142 ;  /* 0x000000ffff747224 */ /* 0x000fcc00078e008e */
[----:B------:R-:W-:Y:S01]  /*5430*/  MOV R118, R141 ;  /* 0x0000008d00767202 */ /* 0x000fe20000000f00 */
[----:B------:R-:W-:Y:S01]  /*5440*/  IMAD.MOV.U32 R119, RZ, RZ, R140 ;  /* 0x000000ffff777224 */ /* 0x000fe200078e008c */
[----:B-1----:R-:W-:Y:S07]  /*5450*/  HMMA.16816.F32.BF16 R8, R4, R92, RZ ;  /* 0x0000005c0408723c */ /* 0x002fee00000418ff */
[----:B------:R-:W-:Y:S01]  /*5460*/  F2FP.BF16.PACK_AB R4, R184, R130 ;  /* 0x00000082b804723e */ /* 0x000fe200000010ff */
[----:B------:R-:W-:Y:S01]  /*5470*/  IMAD.MOV.U32 R93, RZ, RZ, R183 ;  /* 0x000000ffff5d7224 */ /* 0x000fe200078e00b7 */
[----:B------:R-:W-:-:S02]  /*5480*/  F2FP.BF16.PACK_AB R6, R169, R185 ;  /* 0x000000b9a906723e */ /* 0x000fc400000010ff */
[----:B--2---:R-:W-:Y:S02]  /*5490*/  F2FP.BF16.PACK_AB R5, R14, R117 ;  /* 0x000000750e05723e */ /* 0x004fe400000010ff */
[----:B----4-:R-:W-:Y:S02]  /*54a0*/  F2FP.BF16.PACK_AB R7, R132, R233 ;  /* 0x000000e98407723e */ /* 0x010fe400000010ff */
[----:B------:R-:W-:-:S05]  /*54b0*/  MOV R92, R199 ;  /* 0x000000c7005c7202 */ /* 0x000fca0000000f00 */
        /* <DEDUP_REMOVED lines=8> */
[----:B------:R-:W-:Y:S01]  /*5540*/  HMMA.16816.F32.BF16 R180, R4, R60, R80 ;  /* 0x0000003c04b4723c */ /* 0x000fe20000041850 */
[----:B------:R-:W-:-:S06]  /*5550*/  MOV R57, R194 ;  /* 0x000000c200397202 */ /* 0x000fcc0000000f00 */
[----:B------:R-:W-:Y:S01]  /*5560*/  IMAD.MOV.U32 R80, RZ, RZ, R193 ;  /* 0x000000ffff507224 */ /* 0x000fe200078e00c1 */
[C---:B------:R-:W-:Y:S01]  /*5570*/  HMMA.16816.F32.BF16 R24, R4.reuse, R52, R24 ;  /* 0x000000340418723c */ /* 0x040fe20000041818 */
[----:B------:R-:W-:Y:S01]  /*5580*/  IMAD.MOV.U32 R81, RZ, RZ, R192 ;  /* 0x000000ffff517224 */ /* 0x000fe200078e00c0 */
[----:B------:R-:W-:Y:S01]  /*5590*/  MOV R60, R197 ;  /* 0x000000c5003c7202 */ /* 0x000fe20000000f00 */
[----:B------:R-:W-:Y:S01]  /*55a0*/  IMAD.MOV.U32 R61, RZ, RZ, R198 ;  /* 0x000000ffff3d7224 */ /* 0x000fe200078e00c6 */
[----:B------:R-:W-:Y:S01]  /*55b0*/  MOV R82, R171 ;  /* 0x000000ab00527202 */ /* 0x000fe20000000f00 */
[----:B------:R-:W-:Y:S02]  /*55c0*/  IMAD.MOV.U32 R83, RZ, RZ, R14 ;  /* 0x000000ffff537224 */ /* 0x000fe400078e000e */
[----:B------:R-:W-:Y:S01]  /*55d0*/  IMAD.MOV.U32 R53, RZ, RZ, R196 ;  /* 0x000000ffff357224 */ /* 0x000fe200078e00c4 */
[C---:B------:R-:W-:Y:S07]  /*55e0*/  HMMA.16816.F32.BF16 R192, R4.reuse, R28, R8 ;  /* 0x0000001c04c0723c */ /* 0x040fee0000041808 */
[----:B------:R-:W-:Y:S01]  /*55f0*/  FFMA.FTZ R8, R167, c[0x0][0x2d0], -R13 ;  /* 0x0000b400a7087a23 */ /* 0x000fe2000001080d */
[----:B------:R-:W-:Y:S01]  /*5600*/  HMMA.16816.F32.BF16 R196, R4, R32, R20 ;  /* 0x0000002004c4723c */ /* 0x000fe20000041814 */
[----:B------:R-:W-:Y:S01]  /*5610*/  MOV R29, R61 ;  /* 0x0000003d001d7202 */ /* 0x000fe20000000f00 */
[----:B------:R-:W-:Y:S01]  /*5620*/  IMAD.MOV.U32 R28, RZ, RZ, R85 ;  /* 0x000000ffff1c7224 */ /* 0x000fe200078e0055 */
[----:B------:R1:W-:Y:S01]  /*5630*/  MUFU.EX2 R64, R8 ;  /* 0x0000000800407308 */ /* 0x0003e20000000800 */
[----:B------:R-:W-:-:S02]  /*5640*/  IMAD.MOV.U32 R167, RZ, RZ, R86 ;  /* 0x000000ffffa77224 */ /* 0x000fc400078e0056 */
[----:B------:R-:W-:Y:S02]  /*5650*/  IMAD.MOV.U32 R85, RZ, RZ, R94 ;  /* 0x000000ffff557224 */ /* 0x000fe400078e005e */
[----:B------:R-:W-:Y:S01]  /*5660*/  HMMA.16816.F32.BF16 R140, R4, R36, R16 ;  /* 0x00000024048c723c */ /* 0x000fe20000041810 */
[----:B------:R-:W-:Y:S01]  /*5670*/  IMAD.MOV.U32 R86, RZ, RZ, R117 ;  /* 0x000000ffff567224 */ /* 0x000fe200078e0075 */
[----:B------:R-:W-:-:S06]  /*5680*/  MOV R117, R146 ;  /* 0x0000009200757202 */ /* 0x000fcc0000000f00 */
[----:B------:R-:W-:Y:S01]  /*5690*/  HMMA.16816.F32.BF16 R16, R4, R66, R100 ;  /* 0x000000420410723c */ /* 0x000fe20000041864 */
[----:B-1----:R-:W-:-:S04]  /*56a0*/  FFMA.FTZ R8, R163, c[0x0][0x2d0], -R13 ;  /* 0x0000b400a3087a23 */ /* 0x002fc8000001080d */
[----:B------:R1:W2:Y:S02]  /*56b0*/  MUFU.EX2 R52, R8 ;  /* 0x0000000800347308 */ /* 0x0002a40000000800 */
[----:B------:R-:W-:Y:S01]  /*56c0*/  IMAD.MOV.U32 R103, RZ, RZ, R185 ;  /* 0x000000ffff677224 */ /* 0x000fe200078e00b9 */
[C---:B------:R-:W-:Y:S01]  /*56d0*/  HMMA.16816.F32.BF16 R40, R4.reuse, R34, R40 ;  /* 0x000000220428723c */ /* 0x040fe20000041828 */
[----:B------:R-:W-:Y:S01]  /*56e0*/  MOV R66, R131 ;  /* 0x0000008300427202 */ /* 0x000fe20000000f00 */
[----:B------:R-:W-:Y:S01]  /*56f0*/  IMAD.MOV.U32 R67, RZ, RZ, R128 ;  /* 0x000000ffff437224 */ /* 0x000fe200078e0080 */
[----:B------:R-:W-:Y:S01]  /*5700*/  MOV R100, R129 ;  /* 0x0000008100647202 */ /* 0x000fe20000000f00 */
[----:B------:R-:W-:Y:S02]  /*5710*/  IMAD.MOV.U32 R101, RZ, RZ, R145 ;  /* 0x000000ffff657224 */ /* 0x000fe400078e0091 */
[----:B------:R-:W-:Y:S02]  /*5720*/  IMAD.MOV.U32 R102, RZ, RZ, R144 ;  /* 0x000000ffff667224 */ /* 0x000fe400078e0090 */
[----:B------:R-:W-:Y:S01]  /*5730*/  HMMA.16816.F32.BF16 R20, R4, R62, R96 ;  /* 0x0000003e0414723c */ /* 0x000fe20000041860 */
[----:B-1----:R-:W-:-:S06]  /*5740*/  FFMA.FTZ R8, R168, c[0x0][0x2d0], -R13 ;  /* 0x0000b400a8087a23 */ /* 0x002fcc000001080d */
[----:B------:R-:W-:Y:S01]  /*5750*/  MOV R98, R95 ;  /* 0x0000005f00627202 */ /* 0x000fe20000000f00 */
[----:B------:R-:W1:Y:S01]  /*5760*/  LDSM.16.MT88.4 R168, [R226+0x3080] ;  /* 0x00308000e2a8783b */ /* 0x000e620000004200 */
[----:B--2---:R-:W-:Y:S01]  /*5770*/  IMAD.MOV.U32 R35, RZ, RZ, R52 ;  /* 0x000000ffff237224 */ /* 0x004fe200078e0034 */
[----:B------:R2:W-:Y:S01]  /*5780*/  MUFU.EX2 R252, R8 ;  /* 0x0000000800fc7308 */ /* 0x0005e20000000800 */
[----:B------:R-:W-:Y:S01]  /*5790*/  IMAD.MOV.U32 R52, RZ, RZ, R60 ;  /* 0x000000ffff347224 */ /* 0x000fe200078e003c */
[----:B------:R-:W-:Y:S01]  /*57a0*/  HMMA.16816.F32.BF16 R104, R4, R72, R104 ;  /* 0x000000480468723c */ /* 0x000fe20000041868 */
[----:B------:R-:W-:Y:S01]  /*57b0*/  LDSM.16.MT88.4 R60, [R227+0x3080] ;  /* 0x00308000e33c783b */ /* 0x000fe20000004200 */
[----:B------:R-:W-:Y:S01]  /*57c0*/  F2FP.BF16.PACK_AB R128, R35, R64 ;  /* 0x000000402380723e */ /* 0x000fe200000010ff */
[----:B------:R-:W-:Y:S02]  /*57d0*/  IMAD.MOV.U32 R99, RZ, RZ, R92 ;  /* 0x000000ffff637224 */ /* 0x000fe400078e005c */
[----:B------:R-:W-:-:S02]  /*57e0*/  IMAD.MOV.U32 R97, RZ, RZ, R100 ;  /* 0x000000ffff617224 */ /* 0x000fc400078e0064 */
[----:B------:R-:W-:Y:S01]  /*57f0*/  IMAD.MOV.U32 R96, RZ, RZ, R67 ;  /* 0x000000ffff607224 */ /* 0x000fe200078e0043 */
[C---:B------:R-:W-:Y:S01]  /*5800*/  HMMA.16816.F32.BF16 R72, R4.reuse, R74, R108 ;  /* 0x0000004a0448723c */ /* 0x040fe2000004186c */
[----:B------:R-:W-:Y:S01]  /*5810*/  LDSM.16.MT88.4 R108, [R228+0x4880] ;  /* 0x00488000e46c783b */ /* 0x000fe20000004200 */
[----:B------:R-:W-:Y:S02]  /*5820*/  IMAD.MOV.U32 R67, RZ, RZ, R167 ;  /* 0x000000ffff437224 */ /* 0x000fe400078e00a7 */
[----:B------:R-:W-:Y:S02]  /*5830*/  IMAD.MOV.U32 R100, RZ, RZ, R28 ;  /* 0x000000ffff647224 */ /* 0x000fe400078e001c */
[----:B--2---:R-:W-:Y:S02]  /*5840*/  FFMA.FTZ R8, R162, c[0x0][0x2d0], -R13 ;  /* 0x0000b400a2087a23 */ /* 0x004fe4000001080d */
[----:B------:R-:W-:Y:S01]  /*5850*/  HMMA.16816.F32.BF16 R88, R4, R58, R88 ;  /* 0x0000003a0458723c */ /* 0x000fe20000041858 */
[----:B------:R-:W-:Y:S01]  /*5860*/  IMAD.MOV.U32 R167, RZ, RZ, R57 ;  /* 0x000000ffffa77224 */ /* 0x000fe200078e0039 */
[----:B------:R2:W-:Y:S01]  /*5870*/  MUFU.EX2 R138, R8 ;  /* 0x00000008008a7308 */ /* 0x0005e20000000800 */
[----:B------:R-:W-:Y:S01]  /*5880*/  IMAD.MOV.U32 R28, RZ, RZ, R80 ;  /* 0x000000ffff1c7224 */ /* 0x000fe200078e0050 */
[----:B------:R-:W-:Y:S01]  /*5890*/  MOV R80, R65 ;  /* 0x0000004100507202 */ /* 0x000fe20000000f00 */
[----:B------:R-:W-:-:S03]  /*58a0*/  IMAD.MOV.U32 R57, RZ, RZ, R83 ;  /* 0x000000ffff397224 */ /* 0x000fc600078e0053 */
[C---:B------:R-:W-:Y:S01]  /*58b0*/  HMMA.16816.F32.BF16 R36, R4.reuse, R38, R76 ;  /* 0x000000260424723c */ /* 0x040fe2000004184c */
[----:B------:R-:W-:Y:S07]  /*58c0*/  LDSM.16.MT88.4 R76, [R225+0x4880] ;  /* 0x00488000e14c783b */ /* 0x000fee0000004200 */
[----:B------:R-:W-:Y:S01]  /*58d0*/  HMMA.16816.F32.BF16 R48, R4, R30, R48 ;  /* 0x0000001e0430723c */ /* 0x000fe20000041830 */
[----:B--2---:R-:W-:Y:S02]  /*58e0*/  FFMA.FTZ R8, R158, c[0x0][0x2d0], -R12 ;  /* 0x0000b4009e087a23 */ /* 0x004fe4000001080c */
[----:B------:R-:W-:-:S02]  /*58f0*/  IMAD.MOV.U32 R158, RZ, RZ, R184 ;  /* 0x000000ffff9e7224 */ /* 0x000fc400078e00b8 */
[----:B------:R2:W-:Y:S01]  /*5900*/  MUFU.EX2 R134, R8 ;  /* 0x0000000800867308 */ /* 0x0005e20000000800 */
[----:B------:R-:W-:Y:S01]  /*5910*/  MOV R65, R233 ;  /* 0x000000e900417202 */ /* 0x000fe20000000f00 */
[----:B------:R-:W-:Y:S02]  /*5920*/  IMAD.MOV.U32 R83, RZ, RZ, R234 ;  /* 0x000000ffff537224 */ /* 0x000fe400078e00ea */
[----:B------:R3:W5:Y:S04]  /*5930*/  LDL.LU R234, [R1+0x60] ;  /* 0x0000600001ea7983 */ /* 0x0007680000300800 */
[----:B------:R3:W5:Y:S01]  /*5940*/  LDL.LU R233, [R1+0x5c] ;  /* 0x00005c0001e97983 */ /* 0x0007620000300800 */
[----:B--2---:R-:W-:Y:S02]  /*5950*/  FFMA.FTZ R8, R159, c[0x0][0x2d0], -R12 ;  /* 0x0000b4009f087a23 */ /* 0x004fe4000001080c */
[----:B------:R-:W-:-:S02]  /*5960*/  IMAD.MOV.U32 R159, RZ, RZ, R93 ;  /* 0x000000ffff9f7224 */ /* 0x000fc400078e005d */
[----:B------:R2:W4:Y:S01]  /*5970*/  MUFU.EX2 R33, R8 ;  /* 0x0000000800217308 */ /* 0x0005220000000800 */
[----:B------:R-:W-:Y:S01]  /*5980*/  LDSM.16.MT88.4 R92, [R226+0x4880] ;  /* 0x00488000e25c783b */ /* 0x000fe20000004200 */
[----:B--2---:R-:W-:Y:S01]  /*5990*/  FFMA.FTZ R8, R161, c[0x0][0x2d0], -R12 ;  /* 0x0000b400a1087a23 */ /* 0x004fe2000001080c */
[----:B----4-:R-:W-:-:S05]  /*59a0*/  F2FP.BF16.PACK_AB R129, R33, R134 ;  /* 0x000000862181723e */ /* 0x010fca00000010ff */
[----:B------:R2:W-:Y:S02]  /*59b0*/  MUFU.EX2 R133, R8 ;  /* 0x0000000800857308 */ /* 0x0005e40000000800 */
[----:B--2---:R-:W-:Y:S02]  /*59c0*/  FFMA.FTZ R8, R160, c[0x0][0x2d0], -R12 ;  /* 0x0000b400a0087a23 */ /* 0x004fe4000001080c */
[----:B------:R-:W-:Y:S04]  /*59d0*/  HMMA.16816.F32.BF16 R12, R4, R54, R68 ;  /* 0x00000036040c723c */ /* 0x000fe80000041844 */
[----:B------:R-:W2:Y:S03]  /*59e0*/  MUFU.EX2 R32, R8 ;  /* 0x0000000800207308 */ /* 0x000ea60000000800 */
[----:B------:R-:W-:Y:S01]  /*59f0*/  IMAD.MOV.U32 R69, RZ, RZ, R118 ;  /* 0x000000ffff457224 */ /* 0x000fe200078e0076 */
[----:B------:R-:W-:Y:S01]  /*5a00*/  MOV R118, R186 ;  /* 0x000000ba00767202 */ /* 0x000fe20000000f00 */
[----:B------:R-:W-:Y:S01]  /*5a10*/  IMAD.MOV.U32 R70, RZ, RZ, R119 ;  /* 0x000000ffff467224 */ /* 0x000fe200078e0077 */
[----:B------:R-:W-:Y:S01]  /*5a20*/  MOV R68, R87 ;  /* 0x0000005700447202 */ /* 0x000fe20000000f00 */
[----:B------:R-:W-:Y:S01]  /*5a30*/  IMAD.MOV.U32 R119, RZ, RZ, R187 ;  /* 0x000000ffff777224 */ /* 0x000fe200078e00bb */
[----:B------:R-:W-:Y:S01]  /*5a40*/  MOV R71, R116 ;  /* 0x0000007400477202 */ /* 0x000fe20000000f00 */
[----:B------:R-:W4:Y:S01]  /*5a50*/  LDSM.16.MT88.4 R184, [R228+0x3080] ;  /* 0x00308000e4b8783b */ /* 0x000f220000004200 */
[----:B------:R-:W-:Y:S01]  /*5a60*/  IMAD.MOV.U32 R87, RZ, RZ, R130 ;  /* 0x000000ffff577224 */ /* 0x000fe200078e0082 */
[----:B------:R-:W-:Y:S01]  /*5a70*/  F2FP.BF16.PACK_AB R130, R138, R252 ;  /* 0x000000fc8a82723e */ /* 0x000fe200000010ff */
[----:B------:R-:W-:Y:S01]  /*5a80*/  FFMA.FTZ R4, R165, c[0x0][0x2d0], -R0 ;  /* 0x0000b400a5047a23 */ /* 0x000fe20000010800 */
[----:B--2---:R-:W-:Y:S01]  /*5a90*/  F2FP.BF16.PACK_AB R131, R32, R133 ;  /* 0x000000852083723e */ /* 0x004fe200000010ff */
[----:B------:R-:W2:Y:S01]  /*5aa0*/  LDSM.16.MT88.4 R8, [R227+0x4880] ;  /* 0x00488000e308783b */ /* 0x000ea20000004200 */
[----:B------:R-:W-:-:S05]  /*5ab0*/  IMAD.MOV.U32 R116, RZ, RZ, R147 ;  /* 0x000000ffff747224 */ /* 0x000fca00078e0093 */
[C---:B-1----:R-:W-:Y:S01]  /*5ac0*/  HMMA.16816.F32.BF16 R160, R128.reuse, R168, R176 ;  /* 0x000000a880a0723c */ /* 0x042fe200000418b0 */
[----:B------:R1:W-:Y:S07]  /*5ad0*/  MUFU.EX2 R31, R4 ;  /* 0x00000004001f7308 */ /* 0x0003ee0000000800 */
[----:B------:R-:W-:Y:S01]  /*5ae0*/  HMMA.16816.F32.BF16 R144, R128, R152, R172 ;  /* 0x000000988090723c */ /* 0x000fe200000418ac */
[----:B-1----:R-:W-:-:S07]  /*5af0*/  FFMA.FTZ R4, R166, c[0x0][0x2d0], -R0 ;  /* 0x0000b400a6047a23 */ /* 0x002fce0000010800 */
[C---:B----4-:R-:W-:Y:S07]  /*5b00*/  HMMA.16816.F32.BF16 R176, R128.reuse, R184, R68 ;  /* 0x000000b880b0723c */ /* 0x050fee0000041844 */
        /* <DEDUP_REMOVED lines=13> */
[----:B------:R-:W-:Y:S01]  /*5be0*/  HMMA.16816.F32.BF16 R52, R128, R60, R68 ;  /* 0x0000003c8034723c */ /* 0x000fe20000041844 */
[----:B------:R-:W-:Y:S01]  /*5bf0*/  IMAD.MOV.U32 R56, RZ, RZ, R82 ;  /* 0x000000ffff387224 */ /* 0x000fe200078e0052 */
[----:B------:R1:W4:Y:S01]  /*5c00*/  MUFU.EX2 R30, R4 ;  /* 0x00000004001e7308 */ /* 0x0003220000000800 */
[----:B------:R-:W-:-:S04]  /*5c10*/  IMAD.MOV.U32 R81, RZ, RZ, R84 ;  /* 0x000000ffff517224 */ /* 0x000fc800078e0054 */
        /* <DEDUP_REMOVED lines=16> */
[--C-:B-1----:R-:W-:Y:S01]  /*5d20*/  FFMA.FTZ R4, R188, c[0x0][0x2d0], -R0.reuse ;  /* 0x0000b400bc047a23 */ /* 0x102fe20000010800 */
[----:B------:R-:W-:Y:S01]  /*5d30*/  MOV R29, R86 ;  /* 0x00000056001d7202 */ /* 0x000fe20000000f00 */
[----:B------:R-:W-:Y:S01]  /*5d40*/  FFMA.FTZ R0, R189, c[0x0][0x2d0], -R0 ;  /* 0x0000b400bd007a23 */ /* 0x000fe20000010800 */
[----:B------:R-:W-:Y:S01]  /*5d50*/  MOV R173, R97 ;  /* 0x0000006100ad7202 */ /* 0x000fe20000000f00 */
[----:B------:R-:W-:Y:S01]  /*5d60*/  IMAD.MOV.U32 R97, RZ, RZ, R67 ;  /* 0x000000ffff617224 */ /* 0x000fe200078e0043 */
[----:B------:R-:W-:Y:S01]  /*5d70*/  MOV R67, R158 ;  /* 0x0000009e00437202 */ /* 0x000fe20000000f00 */
[----:B------:R-:W-:Y:S01]  /*5d80*/  IMAD.MOV.U32 R158, RZ, RZ, R167 ;  /* 0x000000ffff9e7224 */ /* 0x000fe200078e00a7 */
[----:B------:R-:W-:Y:S01]  /*5d90*/  MOV R167, R28 ;  /* 0x0000001c00a77202 */ /* 0x000fe20000000f00 */
[----:B------:R-:W-:Y:S01]  /*5da0*/  IMAD.MOV.U32 R5, RZ, RZ, R29 ;  /* 0x000000ffff057224 */ /* 0x000fe200078e001d */
[----:B------:R1:W-:Y:S01]  /*5db0*/  MUFU.EX2 R28, R0 ;  /* 0x00000000001c7308 */ /* 0x0003e20000000800 */
        /* <DEDUP_REMOVED lines=9> */
[----:B------:R-:W-:-:S02]  /*5e50*/  MOV R159, R102 ;  /* 0x00000066009f7202 */ /* 0x000fc40000000f00 */
[----:B------:R-:W-:Y:S01]  /*5e60*/  HMMA.16816.F32.BF16 R100, R128, R108, R216 ;  /* 0x0000006c8064723c */ /* 0x000fe200000418d8 */
[----:B-1----:R-:W-:Y:S01]  /*5e70*/  FFMA.FTZ R0, R139, c[0x0][0x2d0], -R2 ;  /* 0x0000b4008b007a23 */ /* 0x002fe20000010802 */
[----:B------:R-:W-:Y:S01]  /*5e80*/  MOV R56, R80 ;  /* 0x0000005000387202 */ /* 0x000fe20000000f00 */
[----:B------:R-:W-:-:S04]  /*5e90*/  IMAD.MOV.U32 R57, RZ, RZ, R81 ;  /* 0x000000ffff397224 */ /* 0x000fc800078e0051 */
[----:B------:R-:W-:Y:S01]  /*5ea0*/  IMAD.MOV.U32 R218, RZ, RZ, R5 ;  /* 0x000000ffffda7224 */ /* 0x000fe200078e0005 */
[----:B------:R-:W-:Y:S01]  /*5eb0*/  MOV R80, R84 ;  /* 0x0000005400507202 */ /* 0x000fe20000000f00 */
[----:B------:R1:W-:Y:S01]  /*5ec0*/  MUFU.EX2 R5, R0 ;  /* 0x0000000000057308 */ /* 0x0003e20000000800 */
[----:B------:R-:W-:Y:S01]  /*5ed0*/  IMAD.MOV.U32 R81, RZ, RZ, R85 ;  /* 0x000000ffff517224 */ /* 0x000fe200078e0055 */
[----:B------:R-:W-:Y:S01]  /*5ee0*/  MOV R85, R229 ;  /* 0x000000e500557202 */ /* 0x000fe20000000f00 */
[----:B------:R-:W-:Y:S02]  /*5ef0*/  IMAD.MOV.U32 R84, RZ, RZ, R230 ;  /* 0x000000ffff547224 */ /* 0x000fe400078e00e6 */
[----:B------:R-:W-:-:S03]  /*5f00*/  IMAD.MOV.U32 R86, RZ, RZ, R224 ;  /* 0x000000ffff567224 */ /* 0x000fc600078e00e0 */
[----:B------:R-:W2:Y:S01]  /*5f10*/  MUFU.EX2 R29, R4 ;  /* 0x00000004001d7308 */ /* 0x000ea20000000800 */
[----:B------:R-:W-:Y:S01]  /*5f20*/  MOV R6, R84 ;  /* 0x0000005400067202 */ /* 0x000fe20000000f00 */
[----:B------:R-:W-:Y:S02]  /*5f30*/  IMAD.MOV.U32 R7, RZ, RZ, R85 ;  /* 0x000000ffff077224 */ /* 0x000fe400078e0055 */
[----:B-1----:R-:W-:Y:S01]  /*5f40*/  FFMA.FTZ R0, R156, c[0x0][0x2d0], -R2 ;  /* 0x0000b4009c007a23 */ /* 0x002fe20000010802 */
[----:B------:R-:W-:Y:S01]  /*5f50*/  MOV R34, R86 ;  /* 0x0000005600227202 */ /* 0x000fe20000000f00 */
[----:B------:R-:W-:Y:S02]  /*5f60*/  IMAD.MOV.U32 R58, RZ, RZ, R87 ;  /* 0x000000ffff3a7224 */ /* 0x000fe400078e0057 */
[----:B------:R1:W1:Y:S01]  /*5f70*/  MUFU.EX2 R4, R0 ;  /* 0x0000000000047308 */ /* 0x0002620000000800 */
        /* <DEDUP_REMOVED lines=10> */
[--C-:B-1----:R-:W-:Y:S02]  /*6020*/  FFMA.FTZ R0, R157, c[0x0][0x2d0], -R2.reuse ;  /* 0x0000b4009d007a23 */ /* 0x102fe40000010802 */
[----:B------:R-:W-:Y:S01]  /*6030*/  FFMA.FTZ R2, R164, c[0x0][0x2d0], -R2 ;  /* 0x0000b400a4027a23 */ /* 0x000fe20000010802 */
[----:B------:R-:W-:Y:S02]  /*6040*/  MOV R58, R116 ;  /* 0x00000074003a7202 */ /* 0x000fe40000000f00 */
[----:B--2---:R-:W-:Y:S01]  /*6050*/  HMMA.16816.F32.BF16 R116, R128, R8, R212 ;  /* 0x000000088074723c */ /* 0x004fe200000418d4 */
[----:B------:R-:W-:Y:S06]  /*6060*/  MUFU.EX2 R0, R0 ;  /* 0x0000000000007308 */ /* 0x000fec0000000800 */
[----:B------:R-:W-:-:S02]  /*6070*/  MOV R213, R59 ;  /* 0x0000003b00d57202 */ /* 0x000fc40000000f00 */
[----:B------:R-:W1:Y:S01]  /*6080*/  MUFU.EX2 R2, R2 ;  /* 0x0000000200027308 */ /* 0x000e620000000800 */
        /* <DEDUP_REMOVED lines=10> */
[----:B------:R-:W-:-:S02]  /*6130*/  IMAD.MOV.U32 R214, RZ, RZ, R173 ;  /* 0x000000ffffd67224 */ /* 0x000fc400078e00ad */
[----:B------:R-:W-:Y:S02]  /*6140*/  IMAD.MOV.U32 R82, RZ, RZ, R232 ;  /* 0x000000ffff527224 */ /* 0x000fe400078e00e8 */
[----:B------:R-:W-:Y:S01]  /*6150*/  IMAD.MOV.U32 R139, RZ, RZ, R67 ;  /* 0x000000ffff8b7224 */ /* 0x000fe200078e0043 */
[----:B------:R3:W5:Y:S01]  /*6160*/  LDL.LU R232, [R1+0x58] ;  /* 0x0000580001e87983 */ /* 0x0007620000300800 */
[----:B------:R-:W-:Y:S01]  /*6170*/  IMAD.MOV.U32 R247, RZ, RZ, R174 ;  /* 0x000000fffff77224 */ /* 0x000fe200078e00ae */
[----:B------:R-:W-:Y:S01]  /*6180*/  MOV R246, R175 ;  /* 0x000000af00f67202 */ /* 0x000fe20000000f00 */
[----:B------:R-:W-:Y:S01]  /*6190*/  HMMA.16816.F32.BF16 R84, R128, R92, R248 ;  /* 0x0000005c8054723c */ /* 0x000fe200000418f8 */
[----:B------:R-:W-:Y:S01]  /*61a0*/  IMAD.MOV.U32 R245, RZ, RZ, R6 ;  /* 0x000000fffff57224 */ /* 0x000fe200078e0006 */
[----:B------:R-:W-:Y:S01]  /*61b0*/  MOV R6, R66 ;  /* 0x0000004200067202 */ /* 0x000fe20000000f00 */
[----:B------:R3:W5:Y:S01]  /*61c0*/  LDL.LU R231, [R1+0x54] ;  /* 0x0000540001e77983 */ /* 0x0007620000300800 */
[----:B------:R-:W-:-:S04]  /*61d0*/  MOV R244, R7 ;  /* 0x0000000700f47202 */ /* 0x000fc80000000f00 */
[----:B------:R-:W-:Y:S01]  /*61e0*/  HMMA.16816.F32.BF16 R172, R128, R170, R220 ;  /* 0x000000aa80ac723c */ /* 0x000fe200000418dc */
[----:B------:R-:W-:-:S07]  /*61f0*/  IMAD.MOV.U32 R251, RZ, RZ, R64 ;  /* 0x000000fffffb7224 */ /* 0x000fce00078e0040 */
[----:B------:R-:W-:Y:S01]  /*6200*/  HMMA.16816.F32.BF16 R68, R128, R76, R68 ;  /* 0x0000004c8044723c */ /* 0x000fe20000041844 */
[----:B------:R-:W-:Y:S01]  /*6210*/  IMAD.MOV.U32 R223, RZ, RZ, R34 ;  /* 0x000000ffffdf7224 */ /* 0x000fe200078e0022 */
[----:B------:R-:W-:Y:S01]  /*6220*/  MOV R220, R190 ;  /* 0x000000be00dc7202 */ /* 0x000fe20000000f00 */
[----:B------:R-:W-:Y:S01]  /*6230*/  IMAD.MOV.U32 R221, RZ, RZ, R191 ;  /* 0x000000ffffdd7224 */ /* 0x000fe200078e00bf */
[----:B------:R-:W-:Y:S01]  /*6240*/  MOV R34, R65 ;  /* 0x0000004100227202 */ /* 0x000fe20000000f00 */
[----:B------:R-:W-:-:S03]  /*6250*/  IMAD.MOV.U32 R7, RZ, RZ, R99 ;  /* 0x000000ffff077224 */ /* 0x000fc600078e0063 */
[C---:B------:R-:W-:Y:S01]  /*6260*/  HMMA.16816.F32.BF16 R112, R128.reuse, R110, R112 ;  /* 0x0000006e8070723c */ /* 0x040fe20000041870 */
[----:B------:R-:W-:Y:S01]  /*6270*/  MOV R248, R167 ;  /* 0x000000a700f87202 */ /* 0x000fe20000000f00 */
[----:B------:R-:W-:Y:S01]  /*6280*/  IMAD.MOV.U32 R249, RZ, RZ, R56 ;  /* 0x000000fffff97224 */ /* 0x000fe200078e0038 */
[----:B------:R-:W-:Y:S01]  /*6290*/  MOV R250, R57 ;  /* 0x0000003900fa7202 */ /* 0x000fe20000000f00 */
[----:B------:R3:W5:Y:S04]  /*62a0*/  LDL.LU R230, [R1+0x50] ;  /* 0x0000500001e67983 */ /* 0x0007680000300800 */
[C---:B------:R-:W-:Y:S01]  /*62b0*/  HMMA.16816.F32.BF16 R188, R128.reuse, R186, R208 ;  /* 0x000000ba80bc723c */ /* 0x040fe200000418d0 */
[----:B------:R-:W-:Y:S01]  /*62c0*/  MOV R222, R58 ;  /* 0x0000003a00de7202 */ /* 0x000fe20000000f00 */
[----:B------:R3:W5:Y:S04]  /*62d0*/  LDL.LU R229, [R1+0x4c] ;  /* 0x00004c0001e57983 */ /* 0x0007680000300800 */
[----:B------:R3:W5:Y:S01]  /*62e0*/  LDL.LU R224, [R1+0x48] ;  /* 0x0000480001e07983 */ /* 0x0007620000300800 */
[----:B------:R-:W-:Y:S01]  /*62f0*/  MOV R210, R96 ;  /* 0x0000006000d27202 */ /* 0x000fe20000000f00 */
[----:B------:R-:W-:Y:S01]  /*6300*/  HMMA.16816.F32.BF16 R64, R128, R62, R204 ;  /* 0x0000003e8040723c */ /* 0x000fe200000418cc */
[----:B------:R-:W-:Y:S01]  /*6310*/  IMAD.MOV.U32 R209, RZ, RZ, R97 ;  /* 0x000000ffffd17224 */ /* 0x000fe200078e0061 */
[----:B------:R-:W-:-:S05]  /*6320*/  MOV R208, R98 ;  /* 0x0000006200d07202 */ /* 0x000fca0000000f00 */
[----:B------:R-:W-:Y:S01]  /*6330*/  IMAD.MOV.U32 R204, RZ, RZ, R80 ;  /* 0x000000ffffcc7224 */ /* 0x000fe200078e0050 */
[----:B------:R-:W-:Y:S01]  /*6340*/  MOV R205, R81 ;  /* 0x0000005100cd7202 */ /* 0x000fe20000000f00 */
[----:B------:R-:W-:Y:S01]  /*6350*/  IMAD.MOV.U32 R206, RZ, RZ, R82 ;  /* 0x000000ffffce7224 */ /* 0x000fe200078e0052 */
[----:B------:R-:W-:Y:S01]  /*6360*/  MOV R207, R83 ;  /* 0x0000005300cf7202 */ /* 0x000fe20000000f00 */
[C---:B------:R-:W-:Y:S08]  /*6370*/  HMMA.16816.F32.BF16 R96, R128.reuse, R94, R148 ;  /* 0x0000005e8060723c */ /* 0x040ff00000041894 */
[C---:B------:R-:W-:Y:S08]  /*6380*/  HMMA.16816.F32.BF16 R80, R128.reuse, R78, R200 ;  /* 0x0000004e8050723c */ /* 0x040ff000000418c8 */
[----:B------:R-:W-:Y:S07]  /*6390*/  HMMA.16816.F32.BF16 R128, R128, R10, R124 ;  /* 0x0000000a8080723c */ /* 0x000fee000004187c */
[----:B----4-:R-:W-:-:S02]  /*63a0*/  F2FP.BF16.PACK_AB R124, R30, R31 ;  /* 0x0000001f1e7c723e */ /* 0x010fc400000010ff */
[----:B------:R-:W-:Y:S02]  /*63b0*/  F2FP.BF16.PACK_AB R126, R28, R29 ;  /* 0x0000001d1c7e723e */ /* 0x000fe400000010ff */
[----:B------:R-:W-:Y:S02]  /*63c0*/  F2FP.BF16.PACK_AB R125, R4, R5 ;  /* 0x00000005047d723e */ /* 0x000fe400000010ff */
[----:B-1----:R-:W-:Y:S01]  /*63d0*/  F2FP.BF16.PACK_AB R127, R2, R0 ;  /* 0x00000000027f723e */ /* 0x002fe200000010ff */
[----:B------:R-:W-:Y:S02]  /*63e0*/  FADD.FTZ R6, R6, R204 ;  /* 0x000000cc06067221 */ /* 0x000fe40000010000 */
[----:B------:R-:W-:-:S04]  /*63f0*/  FADD.FTZ R7, R7, R205 ;  /* 0x000000cd07077221 */ /* 0x000fc80000010000 */
[----:B------:R-:W-:Y:S01]  /*6400*/  HMMA.16816.F32.BF16 R148, R124, R152, R104 ;  /* 0x000000987c94723c */ /* 0x000fe20000041868 */
[----:B------:R-:W-:Y:S02]  /*6410*/  IMAD.MOV.U32 R211, RZ, RZ, R59 ;  /* 0x000000ffffd37224 */ /* 0x000fe400078e003b */
[----:B------:R-:W-:-:S05]  /*6420*/  FADD.FTZ R6, R208, R6 ;  /* 0x00000006d0067221 */ /* 0x000fca0000010000 */
[----:B------:R-:W-:Y:S01]  /*6430*/  HMMA.16816.F32.BF16 R152, R124, R154, R72 ;  /* 0x0000009a7c98723c */ /* 0x000fe20000041848 */
[----:B------:R-:W-:-:S07]  /*6440*/  FADD.FTZ R7, R209, R7 ;  /* 0x00000007d1077221 */ /* 0x000fce0000010000 */
[----:B------:R-:W-:Y:S01]  /*6450*/  HMMA.16816.F32.BF16 R72, R124, R76, R24 ;  /* 0x0000004c7c48723c */ /* 0x000fe20000041818 */
[----:B------:R-:W-:-:S07]  /*6460*/  FADD.FTZ R6, R211, R6 ;  /* 0x00000006d3067221 */ /* 0x000fce0000010000 */
[----:B------:R-:W-:Y:S01]  /*6470*/  HMMA.16816.F32.BF16 R76, R124, R78, R12 ;  /* 0x0000004e7c4c723c */ /* 0x000fe2000004180c */
[----:B------:R-:W-:-:S06]  /*6480*/  FADD.FTZ R7, R220, R7 ;  /* 0x00000007dc077221 */ /* 0x000fcc0000010000 */
        /* <DEDUP_REMOVED lines=12> */
[----:B------:R-:W-:-:S06]  /*6550*/  FADD.FTZ R6, R215, R13 ;  /* 0x0000000dd7067221 */ /* 0x000fcc0000010000 */
[----:B------:R-:W-:Y:S02]  /*6560*/  FADD.FTZ R9, R214, R14 ;  /* 0x0000000ed6097221 */ /* 0x000fe40000010000 */
[----:B------:R-:W-:Y:S02]  /*6570*/  FADD.FTZ R8, R216, R12 ;  /* 0x0000000cd8087221 */ /* 0x000fe40000010000 */
[----:B------:R-:W-:Y:S02]  /*6580*/  FADD.FTZ R12, R217, R7 ;  /* 0x00000007d90c7221 */ /* 0x000fe40000010000 */
[----:B------:R-:W-:Y:S01]  /*6590*/  FADD.FTZ R7, R218, R9 ;  /* 0x00000009da077221 */ /* 0x000fe20000010000 */
[----:B------:R-:W-:Y:S01]  /*65a0*/  HMMA.16816.F32.BF16 R56, R124, R60, R44 ;  /* 0x0000003c7c38723c */ /* 0x000fe2000004182c */
[----:B------:R-:W-:Y:S02]  /*65b0*/  FADD.FTZ R9, R219, R6 ;  /* 0x00000006db097221 */ /* 0x000fe40000010000 */
[----:B------:R-:W-:-:S02]  /*65c0*/  FADD.FTZ R6, R139, R8 ;  /* 0x000000088b067221 */ /* 0x000fc40000010000 */
[----:B------:R-:W-:-:S03]  /*65d0*/  FADD.FTZ R7, R248, R7 ;  /* 0x00000007f8077221 */ /* 0x000fc60000010000 */
[C---:B------:R-:W-:Y:S08]  /*65e0*/  HMMA.16816.F32.BF16 R60, R124.reuse, R62, R88 ;  /* 0x0000003e7c3c723c */ /* 0x040ff00000041858 */
[C---:B------:R-:W-:Y:S08]  /*65f0*/  HMMA.16816.F32.BF16 R180, R124.reuse, R184, R180 ;  /* 0x000000b87cb4723c */ /* 0x040ff000000418b4 */
[C---:B------:R-:W-:Y:S08]  /*6600*/  HMMA.16816.F32.BF16 R88, R124.reuse, R92, R140 ;  /* 0x0000005c7c58723c */ /* 0x040ff0000004188c */
[C---:B------:R-:W-:Y:S08]  /*6610*/  HMMA.16816.F32.BF16 R104, R124.reuse, R108, R192 ;  /* 0x0000006c7c68723c */ /* 0x040ff000000418c0 */
[C---:B------:R-:W-:Y:S08]  /*6620*/  HMMA.16816.F32.BF16 R168, R124.reuse, R170, R16 ;  /* 0x000000aa7ca8723c */ /* 0x040ff00000041810 */
[C---:B------:R-:W-:Y:S08]  /*6630*/  HMMA.16816.F32.BF16 R184, R124.reuse, R186, R20 ;  /* 0x000000ba7cb8723c */ /* 0x040ff00000041814 */
[C---:B------:R-:W-:Y:S08]  /*6640*/  HMMA.16816.F32.BF16 R92, R124.reuse, R94, R36 ;  /* 0x0000005e7c5c723c */ /* 0x040ff00000041824 */
[----:B------:R-:W-:Y:S01]  /*6650*/  HMMA.16816.F32.BF16 R108, R124, R110, R48 ;  /* 0x0000006e7c6c723c */ /* 0x000fe20000041830 */
[----:B------:R-:W-:-:S07]  /*6660*/  FADD.FTZ R8, R249, R12 ;  /* 0x0000000cf9087221 */ /* 0x000fce0000010000 */
[----:B------:R-:W-:Y:S07]  /*6670*/  HMMA.16816.F32.BF16 R124, R124, R10, R40 ;  /* 0x0000000a7c7c723c */ /* 0x000fee0000041828 */
        /* <DEDUP_REMOVED lines=16> */
[----:B------:R-:W-:Y:S01]  /*6780*/  FADD.FTZ R7, R32, R5 ;  /* 0x0000000520077221 */ /* 0x000fe20000010000 */
[----:B------:R1:W-:Y:S01]  /*6790*/  STL [R1+0xc], R0 ;  /* 0x00000c0001007387 */ /* 0x0003e20000100800 */
[----:B------:R-:W-:Y:S01]  /*67a0*/  FADD.FTZ R5, R28, R6 ;  /* 0x000000061c057221 */ /* 0x000fe20000010000 */
[----:B------:R-:W-:Y:S02]  /*67b0*/  UIMAD.WIDE.U32 UR18, UR17, UR4, URZ ;  /* 0x00000004111272a5 */ /* 0x000fe4000f8e003f */
[----:B------:R3:W-:Y:S04]  /*67c0*/  STL [R1+0x4], R7 ;  /* 0x0000040701007387 */ /* 0x0007e80000100800 */
[----:B------:R3:W-:Y:S01]  /*67d0*/  STL [R1+0x8], R5 ;  /* 0x0000080501007387 */ /* 0x0007e20000100800 */
[----:B------:R-:W-:Y:S01]  /*67e0*/  PLOP3.LUT P0, PT, PT, PT, UP2, 0x40, 0x0 ;  /* 0x000000000000781c */ /* 0x000fe20003f0e828 */
[----:B------:R-:W-:Y:S01]  /*67f0*/  @UP3 UMOV UR7, UR19 ;  /* 0x0000001300073c82 */ /* 0x000fe20008000000 */
[----:B-1----:R-:W-:-:S05]  /*6800*/  FADD.FTZ R0, R2, R4 ;  /* 0x0000000402007221 */ /* 0x002fca0000010000 */
[----:B------:R3:W-:Y:S01]  /*6810*/  STL [R1+0x10], R0 ;  /* 0x0000100001007387 */ /* 0x0007e20000100800 */
[----:B------:R-:W-:-:S04]  /*6820*/  @UP3 USHF.R.U32.HI UR17, URZ, UR5, UR7 ;  /* 0x000000053f113299 */ /* 0x000fc80008011607 */
[----:B------:R-:W-:-:S03]  /*6830*/  UIADD3 UR4, UR16, UR17, URZ ;  /* 0x0000001110047290 */ /* 0x000fc6000fffe03f */
[----:B------:R-:W-:Y:S02]  /*6840*/  ULDC UR16, c[0x0][0x328] ;  /* 0x0000ca0000107ab9 */ /* 0x000fe40000000800 */
[----:B------:R-:W-:Y:S01]  /*6850*/  UIADD3 UR16, UR4, UR16, URZ ;  /* 0x0000001004107290 */ /* 0x000fe2000fffe03f */
[----:B------:R-:W-:Y:S01]  /*6860*/  IADD3 R242, R242, -0x2, RZ ;  /* 0xfffffffef2f27810 */ /* 0x000fe20007ffe0ff */
[----:B------:R-:W-:Y:S05]  /*6870*/  @P0 BRA `(.L_x_898) ;  /* 0x0000013000000947 */ /* 0x000fea0003800000 */
[----:B------:R-:W-:Y:S01]  /*6880*/  ISETP.LT.AND P0, PT, RZ, UR4, PT ;  /* 0x00000004ff007c0c */ /* 0x000fe2000bf01270 */
[----:B------:R-:W-:Y:S02]  /*6890*/  UIADD3 UR17, UR4, -0x1, URZ ;  /* 0xffffffff04117890 */ /* 0x000fe4000fffe03f */
[----:B------:R-:W-:-:S10]  /*68a0*/  ULDC UR7, c[0x0][0x32c] ;  /* 0x0000cb0000077ab9 */ /* 0x000fd40000000800 */
[----:B------:R-:W-:Y:S05]  /*68b0*/  @P0 BRA `(.L_x_899) ;  /* 0x0000007000000947 */ /* 0x000fea0003800000 */
[----:B------:R-:W-:Y:S02]  /*68c0*/  UISETP.NE.AND UP0, UPT, UR7, 0x1, UPT ;  /* 0x000000010700788c */ /* 0x000fe4000bf05270 */
[----:B------:R-:W-:-:S03]  /*68d0*/  UIADD3 UR17, -UR4, URZ, URZ ;  /* 0x0000003f04117290 */ /* 0x000fc6000fffe13f */
[----:B------:R-:W-:Y:S02]  /*68e0*/  ULDC.64 UR4, c[0x0][0x330] ;  /* 0x0000cc0000047ab9 */ /* 0x000fe40000000a00 */
[----:B------:R-:W-:-:S04]  /*68f0*/  UIMAD.WIDE.U32 UR18, UR17, UR4, URZ ;  /* 0x00000004111272a5 */ /* 0x000fc8000f8e003f */
[----:B------:R-:W-:-:S04]  /*6900*/  @UP0 USHF.R.U32.HI UR17, URZ, UR5, UR19 ;  /* 0x000000053f110299 */ /* 0x000fc80008011613 */
[----:B------:R-:W-:Y:S01]  /*6910*/  ULOP3.LUT UR17, URZ, UR17, URZ, 0x33, !UPT ;  /* 0x000000113f117292 */ /* 0x000fe2000f8e333f */
[----:B------:R-:W-:Y:S05]  /*6920*/  BRA `(.L_x_900) ;  /* 0x0000004000007947 */ /* 0x000fea0003800000 */
.L_x_899:
[----:B------:R-:W-:Y:S02]  /*6930*/  UISETP.NE.AND UP0, UPT, UR7, 0x1, UPT ;  /* 0x000000010700788c */ /* 0x000fe4000bf05270 */
[----:B------:R-:W-:Y:S02]  /*6940*/  ULDC.64 UR4, c[0x0][0x330] ;  /* 0x0000cc0000047ab9 */ /* 0x000fe40000000a00 */
[----:B------:R-:W-:-:S07]  /*6950*/  UIMAD.WIDE.U32 UR18, UR17, UR4, URZ ;  /* 0x00000004111272a5 */ /* 0x000fce000f8e003f */
[----:B------:R-:W-:Y:S02]  /*6960*/  @UP0 USHF.R.U32.HI UR17, URZ, UR5, UR19 ;  /* 0x000000053f110299 */ /* 0x000fe40008011613 */
.L_x_900:
[----:B------:R-:W-:Y:S02]  /*6970*/  ULDC UR4, c[0x0][0x32c] ;  /* 0x0000cb0000047ab9 */ /* 0x000fe40000000800 */
[----:B------:R-:W-:-:S04]  /*6980*/  UIMAD UR4, UR17, UR7, UR4 ;  /* 0x00000007110472a4 */ /* 0x000fc8000f8e0204 */
[----:B------:R-:W-:-:S04]  /*6990*/  UISETP.LT.AND UP0, UPT, UR16, UR4, UPT ;  /* 0x000000041000728c */ /* 0x000fc8000bf01270 */
[----:B------:R-:W-:-:S04]  /*69a0*/  USEL UR16, UR16, UR4, UP0 ;  /* 0x0000000410107287 */ /* 0x000fc80008000000 */
.L_x_898:
[----:B------:R-:W-:-:S04]  /*69b0*/  UIMAD.WIDE UR4, UR16, 0x2aaaaaab, URZ ;  /* 0x2aaaaaab100478a5 */ /* 0x000fc8000f8e023f */
[----:B------:R-:W-:-:S04]  /*69c0*/  USHF.R.U32.HI UR4, URZ, 0x1f, UR5 ;  /* 0x0000001f3f047899 */ /* 0x000fc80008011605 */
[----:B------:R-:W-:-:S04]  /*69d0*/  ULEA.HI.SX32 UR4, UR5, UR4, 0x1d ;  /* 0x0000000405047291 */ /* 0x000fc8000f8fea3f */
[----:B------:R-:W-:-:S04]  /*69e0*/  UISETP.LT.AND UP0, UPT, UR8, UR4, UPT ;  /* 0x000000040800728c */ /* 0x000fc8000bf01270 */
[----:B------:R-:W-:-:S06]  /*69f0*/  USEL UR4, UR8, UR4, !UP0 ;  /* 0x0000000408047287 */ /* 0x000fcc000c000000 */
[----:B------:R-:W-:-:S13]  /*6a00*/  ISETP.GE.AND P0, PT, R242, UR4, PT ;  /* 0x00000004f2007c0c */ /* 0x000fda000bf06270 */
[----:B------:R-:W-:Y:S05]  /*6a10*/  @!P0 BRA `(.L_x_901) ;  /* 0x00004c2000008947 */ /* 0x000fea0003800000 */
[----:B---3--:R-:W2:Y:S01]  /*6a20*/  LDL R0, [R1+0x28] ;  /* 0x0000280001007983 */ /* 0x008ea20000100800 */
[----:B------:R-:W-:Y:S01]  /*6a30*/  PLOP3.LUT P1, PT, PT, PT, UP3, 0x80, 0x0 ;  /* 0x000000000000781c */ /* 0x000fe20003f2f038 */
[----:B------:R-:W-:Y:S01]  /*6a40*/  IMAD.MOV.U32 R134, RZ, RZ, R136 ;  /* 0x000000ffff867224 */ /* 0x000fe200078e0088 */
[----:B------:R-:W-:Y:S01]  /*6a50*/  PLOP3.LUT P0, PT, PT, PT, UP3, 0x80, 0x0 ;  /* 0x000000000000781c */ /* 0x000fe20003f0f038 */
[----:B------:R-:W-:Y:S01]  /*6a60*/  IMAD.MOV.U32 R132, RZ, RZ, R137 ;  /* 0x000000ffff847224 */ /* 0x000fe200078e0089 */
[----:B------:R-:W-:Y:S01]  /*6a70*/  MOV R139, R3 ;  /* 0x00000003008b7202 */ /* 0x000fe20000000f00 */
[----:B------:R-:W-:-:S08]  /*6a80*/  IMAD.MOV.U32 R138, RZ, RZ, R135 ;  /* 0x000000ffff8a7224 */ /* 0x000fd000078e0087 */
[----:B--2---:R-:W-:-:S05]  /*6a90*/  @P1 IMAD.HI.U32 R0, R0, c[0x0][0x2c8], RZ ;  /* 0x0000b20000001a27 */ /* 0x004fca00078e00ff */
[----:B------:R-:W-:-:S05]  /*6aa0*/  @P0 SHF.R.U32.HI R0, RZ, c[0x0][0x2cc], R0 ;  /* 0x0000b300ff000a19 */ /* 0x000fca0000011600 */
[----:B------:R1:W-:Y:S02]  /*6ab0*/  @P0 STL [R1+0x18], R0 ;  /* 0x0000180001000387 */ /* 0x0003e40000100800 */
.L_x_918:
[----:B------:R-:W2:Y:S01]  /*6ac0*/  LDL.64 R38, [R1+0x20] ;  /* 0x0000200001267983 */ /* 0x000ea20000100a00 */
[----:B------:R-:W-:Y:S05]  /*6ad0*/  DEPBAR.LE SB0, 0x0 ;  /* 0x000080000000791a */ /* 0x000fea0000000000 */
[----:B------:R-:W-:Y:S01]  /*6ae0*/  BAR.SYNC.DEFER_BLOCKING 0x0 ;  /* 0x0000000000007b1d */ /* 0x000fe20000010000 */
[C---:B------:R-:W-:Y:S11]  /*6af0*/  ISETP.LT.AND P6, PT, R242.reuse, UR8, PT ;  /* 0x00000008f2007c0c */ /* 0x040ff6000bfc1270 */
[----:B------:R-:W-:Y:S02]  /*6b00*/  @!UPT UIADD3 URZ, URZ, URZ, URZ ;  /* 0x0000003f3f3ff290 */ /* 0x000fe4000fffe03f */
[----:B-1----:R-:W-:Y:S01]  /*6b10*/  @!P6 SHF.R.S32.HI R0, RZ, 0x1f, R242 ;  /* 0x0000001fff00e819 */ /* 0x002fe200000114f2 */
[----:B------:R-:W-:Y:S04]  /*6b20*/  @!P6 IMAD.WIDE.U32 R36, R242, c[0x0][0x208], RZ ;  /* 0x00008200f224ea25 */ /* 0x000fe800078e00ff */
[----:B------:R-:W-:Y:S04]  /*6b30*/  @!P6 IMAD R0, R0, c[0x0][0x208], RZ ;  /* 0x000082000000ea24 */ /* 0x000fe800078e02ff */
[----:B------:R-:W-:Y:S01]  /*6b40*/  @!P6 IMAD R0, R242, c[0x0][0x20c], R0 ;  /* 0x00008300f200ea24 */ /* 0x000fe200078e0200 */
[----:B------:R-:W2:Y:S04]  /*6b50*/  LDL.64 R2, [R1+0x40] ;  /* 0x0000400001027983 */ /* 0x000ea80000100a00 */
[----:B------:R-:W-:Y:S02]  /*6b60*/  @!P6 IADD3 R0, R37, R0, RZ ;  /* 0x000000002500e210 */ /* 0x000fe40007ffe0ff */
[----:B-----5:R-:W-:Y:S03]  /*6b70*/  LDSM.16.M88.4 R48, [R231+0x8080] ;  /* 0x00808000e730783b */ /* 0x020fe60000000200 */
[----:B------:R-:W-:Y:S05]  /*6b80*/  @!P6 IMAD R0, R0, 0x30, RZ ;  /* 0x000000300000e824 */ /* 0x000fea00078e02ff */
[----:B------:R-:W1:Y:S08]  /*6b90*/  LDSM.16.M88.4 R16, [R224+0x5080] ;  /* 0x00508000e010783b */ /* 0x000e700000000200 */
[----:B------:R-:W3:Y:S08]  /*6ba0*/  LDSM.16.M88.4 R44, [R231+0xa080] ;  /* 0x00a08000e72c783b */ /* 0x000ef00000000200 */
[----:B------:R-:W4:Y:S08]  /*6bb0*/  LDSM.16.M88.4 R32, [R224+0x5880] ;  /* 0x00588000e020783b */ /* 0x000f300000000200 */
[----:B------:R-:W2:Y:S06]  /*6bc0*/  LDL.64 R246, [R1+0x30] ;  /* 0x0000300001f67983 */ /* 0x000eac0000100a00 */
[----:B------:R-:W2:Y:S08]  /*6bd0*/  LDSM.16.M88.4 R140, [R224+0x6080] ;  /* 0x00608000e08c783b */ /* 0x000eb00000000200 */
[----:B------:R-:W2:Y:S01]  /*6be0*/  LDL.64 R244, [R1+0x38] ;  /* 0x0000380001f47983 */ /* 0x000ea20000100a00 */
[-C--:B-1----:R-:W-:Y:S05]  /*6bf0*/  HMMA.16816.F32.BF16 R4, R48, R16.reuse, RZ ;  /* 0x000000103004723c */ /* 0x082fea00000418ff */
[----:B------:R-:W-:Y:S03]  /*6c00*/  LDSM.16.M88.4 R192, [R233+0x8080] ;  /* 0x00808000e9c0783b */ /* 0x000fe60000000200 */
[C---:B---3--:R-:W-:Y:S05]  /*6c10*/  HMMA.16816.F32.BF16 R8, R44.reuse, R16, RZ ;  /* 0x000000102c08723c */ /* 0x048fea00000418ff */
[----:B------:R-:W1:Y:S03]  /*6c20*/  LDSM.16.M88.4 R196, [R235] ;  /* 0x00000000ebc4783b */ /* 0x000e660000000200 */
[-C--:B------:R-:W-:Y:S05]  /*6c30*/  HMMA.16816.F32.BF16 R12, R44, R18.reuse, RZ ;  /* 0x000000122c0c723c */ /* 0x080fea00000418ff */
[----:B------:R-:W3:Y:S03]  /*6c40*/  LDSM.16.M88.4 R200, [R233+0xa080] ;  /* 0x00a08000e9c8783b */ /* 0x000ee60000000200 */
[C---:B------:R-:W-:Y:S05]  /*6c50*/  HMMA.16816.F32.BF16 R16, R48.reuse, R18, RZ ;  /* 0x000000123010723c */ /* 0x040fea00000418ff */
[----:B------:R-:W1:Y:S03]  /*6c60*/  LDSM.16.M88.4 R204, [R241] ;  /* 0x00000000f1cc783b */ /* 0x000e660000000200 */
[-C--:B----4-:R-:W-:Y:S05]  /*6c70*/  HMMA.16816.F32.BF16 R20, R48, R32.reuse, RZ ;  /* 0x000000203014723c */ /* 0x090fea00000418ff */
[----:B------:R-:W4:Y:S03]  /*6c80*/  LDSM.16.M88.4 R208, [R240] ;  /* 0x00000000f0d0783b */ /* 0x000f260000000200 */
[C---:B------:R-:W-:Y:S08]  /*6c90*/  HMMA.16816.F32.BF16 R24, R44.reuse, R32, RZ ;  /* 0x000000202c18723c */ /* 0x040ff000000418ff */
[-C--:B------:R-:W-:Y:S08]  /*6ca0*/  HMMA.16816.F32.BF16 R28, R44, R34.reuse, RZ ;  /* 0x000000222c1c723c */ /* 0x080ff000000418ff */
[C---:B------:R-:W-:Y:S04]  /*6cb0*/  HMMA.16816.F32.BF16 R32, R48.reuse, R34, RZ ;  /* 0x000000223020723c */ /* 0x040fe800000418ff */
[----:B--2---:R-:W-:Y:S05]  /*6cc0*/  @!P6 MOV R3, R39 ;  /* 0x000000270003e202 */ /* 0x004fea0000000f00 */
[----:B------:R-:W-:Y:S02]  /*6cd0*/  @!P6 IMAD.WIDE.U32 R2, R36, 0x30, R2 ;  /* 0x000000302402e825 */ /* 0x000fe400078e0002 */
[-C--:B------:R-:W-:Y:S03]  /*6ce0*/  HMMA.16816.F32.BF16 R36, R48, R140.reuse, RZ ;  /* 0x0000008c3024723c */ /* 0x080fe600000418ff */
[----:B------:R-:W-:Y:S02]  /*6cf0*/  @!P6 IADD3 R133, R3, R0, RZ ;  /* 0x000000000385e210 */ /* 0x000fe40007ffe0ff */
[C---:B------:R-:W-:Y:S02]  /*6d00*/  @!P6 SHF.L.U32 R0, R2.reuse, 0x1, RZ ;  /* 0x000000010200e819 */ /* 0x040fe400000006ff */
[----:B------:R-:W-:Y:S01]  /*6d10*/  @!P6 SHF.L.U64.HI R133, R2, 0x1, R133 ;  /* 0x000000010285e819 */ /* 0x000fe20000010285 */
[C---:B------:R-:W-:Y:S04]  /*6d20*/  HMMA.16816.F32.BF16 R40, R44.reuse, R140, RZ ;  /* 0x0000008c2c28723c */ /* 0x040fe800000418ff */
[C---:B------:R-:W-:Y:S02]  /*6d30*/  @!P6 IADD3 R136, P0, R0.reuse, c[0x0][0x1f8], RZ ;  /* 0x00007e000088ea10 */ /* 0x040fe40007f1e0ff */
[----:B------:R-:W-:Y:S02]  /*6d40*/  @!P6 IADD3 R0, P5, R0, 0x80, RZ ;  /* 0x000000800000e810 */ /* 0x000fe40007fbe0ff */
[-C--:B------:R-:W-:Y:S01]  /*6d50*/  HMMA.16816.F32.BF16 R44, R44, R142.reuse, RZ ;  /* 0x0000008e2c2c723c */ /* 0x080fe200000418ff */
[----:B------:R-:W-:Y:S03]  /*6d60*/  @!P6 IADD3.X R137, R133, c[0x0][0x1fc], RZ, P0, !PT ;  /* 0x00007f008589ea10 */ /* 0x000fe600007fe4ff */
[----:B------:R-:W-:Y:S02]  /*6d70*/  @!P6 IADD3 R212, P2, R0, c[0x0][0x1f8], RZ ;  /* 0x00007e0000d4ea10 */ /* 0x000fe40007f5e0ff */
[----:B------:R-:W-:Y:S01]  /*6d80*/  @!PT LDS RZ, [RZ] ;  /* 0x00000000fffff984 */ /* 0x000fe20000000800 */
[----:B------:R-:W-:Y:S01]  /*6d90*/  @!PT LDS RZ, [RZ] ;  /* 0x00000000fffff984 */ /* 0x000fe20000000800 */
[----:B------:R-:W-:Y:S01]  /*6da0*/  @!PT LDS RZ, [RZ] ;  /* 0x00000000fffff984 */ /* 0x000fe20000000800 */
[----:B------:R2:W-:Y:S01]  /*6db0*/  @!P6 LDGSTS.E.BYPASS.LTC128B.128 [R243+0x2080], [R136.64], !P4 ;  /* 0x0208000088f3efae */ /* 0x0005e2000e101d4e */
[----:B------:R-:W-:Y:S01]  /*6dc0*/  @!P6 IADD3 R2, P1, R136, UR10, RZ ;  /* 0x0000000a8802ec10 */ /* 0x000fe2000ff3e0ff */
[----:B------:R-:W-:Y:S04]  /*6dd0*/  HMMA.16816.F32.BF16 R48, R48, R142, RZ ;  /* 0x0000008e3030723c */ /* 0x000fe800000418ff */
[----:B------:R-:W-:Y:S02]  /*6de0*/  @!P6 IADD3.X R213, RZ, c[0x0][0x1fc], R133, P2, P5 ;  /* 0x00007f00ffd5ea10 */ /* 0x000fe400017ea485 */
[----:B------:R-:W-:Y:S02]  /*6df0*/  @!P6 IADD3.X R3, R137, UR11, RZ, P1, !PT ;  /* 0x0000000b8903ec10 */ /* 0x000fe40008ffe4ff */
[-C--:B-1----:R-:W-:Y:S01]  /*6e00*/  HMMA.16816.F32.BF16 R4, R192, R196.reuse, R4 ;  /* 0x000000c4c004723c */ /* 0x082fe20000041804 */
[----:B------:R1:W-:Y:S04]  /*6e10*/  @!P6 LDGSTS.E.BYPASS.LTC128B.128 [R243+0x3880], [R212.64], !P3 ;  /* 0x03880000d4f3efae */ /* 0x0003e8000d901d4e */
[----:B------:R-:W-:Y:S03]  /*6e20*/  @!P6 IADD3 R140, P0, R2, UR10, RZ ;  /* 0x0000000a028cec10 */ /* 0x000fe6000ff1e0ff */
[C---:B---3--:R-:W-:Y:S01]  /*6e30*/  HMMA.16816.F32.BF16 R8, R200.reuse, R196, R8 ;  /* 0x000000c4c808723c */ /* 0x048fe20000041808 */
[----:B------:R3:W-:Y:S03]  /*6e40*/  @!P6 LDGSTS.E.BYPASS.LTC128B.128 [R243+0x2880], [R2.64], !P4 ;  /* 0x0288000002f3efae */ /* 0x0007e6000e101d4e */
[----:B------:R-:W-:Y:S02]  /*6e50*/  @!P6 IADD3.X R141, R3, UR11, RZ, P0, !PT ;  /* 0x0000000b038dec10 */ /* 0x000fe400087fe4ff */
[----:B------:R-:W-:Y:S02]  /*6e60*/  MOV R245, c[0x0][0x1e4] ;  /* 0x0000790000f57a02 */ /* 0x000fe40000000f00 */
[-C--:B------:R-:W-:Y:S01]  /*6e70*/  HMMA.16816.F32.BF16 R12, R200, R198.reuse, R12 ;  /* 0x000000c6c80c723c */ /* 0x080fe2000004180c */
[----:B------:R3:W-:Y:S07]  /*6e80*/  @!P6 LDGSTS.E.BYPASS.LTC128B.128 [R243+0x4080], [R2.64+0x80], !P3 ;  /* 0x0408008002f3efae */ /* 0x0007ee000d901d4e */
[C---:B------:R-:W-:Y:S01]  /*6e90*/  HMMA.16816.F32.BF16 R16, R192.reuse, R198, R16 ;  /* 0x000000c6c010723c */ /* 0x040fe20000041810 */
[----:B------:R2:W-:Y:S07]  /*6ea0*/  @!P6 LDGSTS.E.BYPASS.LTC128B.128 [R243+0x3080], [R140.64], !P4 ;  /* 0x030800008cf3efae */ /* 0x0005ee000e101d4e */
[-C--:B------:R-:W-:Y:S01]  /*6eb0*/  HMMA.16816.F32.BF16 R20, R192, R204.reuse, R20 ;  /* 0x000000ccc014723c */ /* 0x080fe20000041814 */
[----:B------:R2:W-:Y:S02]  /*6ec0*/  @!P6 LDGSTS.E.BYPASS.LTC128B.128 [R243+0x4880], [R140.64+0x80], !P3 ;  /* 0x048800808cf3efae */ /* 0x0005e4000d901d4e */
[C---:B------:R-:W-:Y:S05]  /*6ed0*/  ISETP.GT.AND P6, PT, R242.reuse, UR8, PT ;  /* 0x00000008f2007c0c */ /* 0x040fea000bfc4270 */
[C---:B------:R-:W-:Y:S01]  /*6ee0*/  HMMA.16816.F32.BF16 R24, R200.reuse, R204, R24 ;  /* 0x000000ccc818723c */ /* 0x040fe20000041818 */
[----:B-1----:R-:W-:Y:S07]  /*6ef0*/  LDSM.16.M88.4 R212, [R230+0x5080] ;  /* 0x00508000e6d4783b */ /* 0x002fee0000000200 */
[-C--:B------:R-:W-:Y:S01]  /*6f00*/  HMMA.16816.F32.BF16 R28, R200, R206.reuse, R28 ;  /* 0x000000cec81c723c */ /* 0x080fe2000004181c */
[----:B------:R-:W0:Y:S03]  /*6f10*/  LDGDEPBAR ;  /* 0x00000000000079af */ /* 0x000e260000000000 */
[----:B------:R-:W-:Y:S02]  /*6f20*/  @P6 IADD3 R0, R242, -0x1, RZ ;  /* 0xfffffffff2006810 */ /* 0x000fe40007ffe0ff */
[----:B---3--:R-:W-:Y:S02]  /*6f30*/  @P6 MOV R3, R247 ;  /* 0x000000f700036202 */ /* 0x008fe40000000f00 */
[C---:B------:R-:W-:Y:S01]  /*6f40*/  HMMA.16816.F32.BF16 R32, R192.reuse, R206, R32 ;  /* 0x000000cec020723c */ /* 0x040fe20000041820 */
[----:B------:R-:W-:Y:S03]  /*6f50*/  LDSM.16.M88.4 R216, [R232+0xa080] ;  /* 0x00a08000e8d8783b */ /* 0x000fe60000000200 */
[----:B------:R-:W-:Y:S04]  /*6f60*/  @P6 SHF.R.S32.HI R2, RZ, 0x1f, R0 ;  /* 0x0000001fff026819 */ /* 0x000fe80000011400 */
[-C--:B----4-:R-:W-:Y:S01]  /*6f70*/  HMMA.16816.F32.BF16 R36, R192, R208.reuse, R36 ;  /* 0x000000d0c024723c */ /* 0x090fe20000041824 */
[----:B--2---:R-:W1:Y:S03]  /*6f80*/  LDSM.16.M88.4 R140, [R232+0x8080] ;  /* 0x00808000e88c783b */ /* 0x004e660000000200 */
[----:B------:R-:W-:Y:S04]  /*6f90*/  @P6 IMAD R2, R2, c[0x0][0x1e0], RZ ;  /* 0x0000780002026a24 */ /* 0x000fe800078e02ff */
[C---:B------:R-:W-:Y:S01]  /*6fa0*/  HMMA.16816.F32.BF16 R40, R200.reuse, R208, R40 ;  /* 0x000000d0c828723c */ /* 0x040fe20000041828 */
[----:B------:R-:W2:Y:S03]  /*6fb0*/  LDSM.16.M88.4 R220, [R230+0x5880] ;  /* 0x00588000e6dc783b */ /* 0x000ea60000000200 */
[----:B------:R-:W-:Y:S04]  /*6fc0*/  @P6 IMAD R2, R0, c[0x0][0x1e4], R2 ;  /* 0x0000790000026a24 */ /* 0x000fe800078e0202 */
[-C--:B------:R-:W-:Y:S01]  /*6fd0*/  HMMA.16816.F32.BF16 R44, R200, R210.reuse, R44 ;  /* 0x000000d2c82c723c */ /* 0x080fe2000004182c */
[----:B------:R-:W3:Y:S07]  /*6fe0*/  LDSM.16.M88.4 R196, [R230+0x6080] ;  /* 0x00608000e6c4783b */ /* 0x000eee0000000200 */
[----:B------:R-:W-:Y:S01]  /*6ff0*/  HMMA.16816.F32.BF16 R48, R192, R210, R48 ;  /* 0x000000d2c030723c */ /* 0x000fe20000041830 */
[----:B------:R-:W-:Y:S08]  /*7000*/  LDSM.16.M88.4 R200, [R234+0x8080] ;  /* 0x00808000eac8783b */ /* 0x000ff00000000200 */
[----:B------:R-:W4:Y:S01]  /*7010*/  LDSM.16.M88.4 R204, [R229] ;  /* 0x00000000e5cc783b */ /* 0x000f220000000200 */
[-C--:B-1----:R-:W-:Y:S07]  /*7020*/  HMMA.16816.F32.BF16 R4, R140, R212.reuse, R4 ;  /* 0x000000d48c04723c */ /* 0x082fee0000041804 */
[----:B------:R-:W1:Y:S01]  /*7030*/  LDSM.16.M88.4 R192, [R234+0xa080] ;  /* 0x00a08000eac0783b */ /* 0x000e620000000200 */
[C---:B------:R-:W-:Y:S07]  /*7040*/  HMMA.16816.F32.BF16 R8, R216.reuse, R212, R8 ;  /* 0x000000d4d808723c */ /* 0x040fee0000041808 */
[----:B------:R-:W1:Y:S01]  /*7050*/  LDSM.16.M88.4 R208, [R229+0x800] ;  /* 0x00080000e5d0783b */ /* 0x000e620000000200 */
[-C--:B------:R-:W-:Y:S08]  /*7060*/  HMMA.16816.F32.BF16 R12, R216, R214.reuse, R12 ;  /* 0x000000d6d80c723c */ /* 0x080ff0000004180c */
[C---:B------:R-:W-:Y:S01]  /*7070*/  HMMA.16816.F32.BF16 R16, R140.reuse, R214, R16 ;  /* 0x000000d68c10723c */ /* 0x040fe20000041810 */
[----:B------:R-:W1:Y:S07]  /*7080*/  LDSM.16.M88.4 R212, [R229+0x1000] ;  /* 0x00100000e5d4783b */ /* 0x000e6e0000000200 */
[-C--:B--2---:R-:W-:Y:S08]  /*7090*/  HMMA.16816.F32.BF16 R20, R140, R220.reuse, R20 ;  /* 0x000000dc8c14723c */ /* 0x084ff00000041814 */
[C---:B------:R-:W-:Y:S08]  /*70a0*/  HMMA.16816.F32.BF16 R24, R216.reuse, R220, R24 ;  /* 0x000000dcd818723c */ /* 0x040ff00000041818 */
[-C--:B------:R-:W-:Y:S08]  /*70b0*/  HMMA.16816.F32.BF16 R28, R216, R222.reuse, R28 ;  /* 0x000000ded81c723c */ /* 0x080ff0000004181c */
[C---:B------:R-:W-:Y:S01]  /*70c0*/  HMMA.16816.F32.BF16 R32, R140.reuse, R222, R32 ;  /* 0x000000de8c20723c */ /* 0x040fe20000041820 */
[----:B------:R-:W-:Y:S07]  /*70d0*/  LDSM.16.M88.4 R220, [R224+0x7080] ;  /* 0x00708000e0dc783b */ /* 0x000fee0000000200 */
[-C--:B---3--:R-:W-:Y:S08]  /*70e0*/  HMMA.16816.F32.BF16 R36, R140, R196.reuse, R36 ;  /* 0x000000c48c24723c */ /* 0x088ff00000041824 */
[C---:B------:R-:W-:Y:S08]  /*70f0*/  HMMA.16816.F32.BF16 R40, R216.reuse, R196, R40 ;  /* 0x000000c4d828723c */ /* 0x040ff00000041828 */
[-C--:B------:R-:W-:Y:S01]  /*7100*/  HMMA.16816.F32.BF16 R44, R216, R198.reuse, R44 ;  /* 0x000000c6d82c723c */ /* 0x080fe2000004182c */
[----:B------:R-:W-:Y:S07]  /*7110*/  LDSM.16.M88.4 R216, [R231+0xe080] ;  /* 0x00e08000e7d8783b */ /* 0x000fee0000000200 */
[----:B------:R-:W-:Y:S01]  /*7120*/  HMMA.16816.F32.BF16 R48, R140, R198, R48 ;  /* 0x000000c68c30723c */ /* 0x000fe20000041830 */
[----:B------:R-:W-:Y:S07]  /*7130*/  LDSM.16.M88.4 R140, [R231+0xc080] ;  /* 0x00c08000e78c783b */ /* 0x000fee0000000200 */
[-C--:B----4-:R-:W-:Y:S01]  /*7140*/  HMMA.16816.F32.BF16 R4, R200, R204.reuse, R4 ;  /* 0x000000ccc804723c */ /* 0x090fe20000041804 */
[----:B------:R-:W2:Y:S07]  /*7150*/  LDSM.16.M88.4 R196, [R224+0x6880] ;  /* 0x00688000e0c4783b */ /* 0x000eae0000000200 */
[C---:B-1----:R-:W-:Y:S08]  /*7160*/  HMMA.16816.F32.BF16 R8, R192.reuse, R204, R8 ;  /* 0x000000ccc008723c */ /* 0x042ff00000041808 */
[-C--:B------:R-:W-:Y:S08]  /*7170*/  HMMA.16816.F32.BF16 R12, R192, R206.reuse, R12 ;  /* 0x000000cec00c723c */ /* 0x080ff0000004180c */
[C---:B------:R-:W-:Y:S01]  /*7180*/  HMMA.16816.F32.BF16 R16, R200.reuse, R206, R16 ;  /* 0x000000cec810723c */ /* 0x040fe20000041810 */
[----:B------:R-:W-:Y:S07]  /*7190*/  LDSM.16.M88.4 R204, [R239] ;  /* 0x00000000efcc783b */ /* 0x000fee0000000200 */
        /* <DEDUP_REMOVED lines=8> */
[----:B------:R-:W1:Y:S07]  /*7220*/  LDSM.16.M88.4 R192, [R224+0x7880] ;  /* 0x00788000e0c0783b */ /* 0x000e6e0000000200 */
[----:B------:R-:W-:Y:S01]  /*7230*/  HMMA.16816.F32.BF16 R48, R200, R214, R48 ;  /* 0x000000d6c830723c */ /* 0x000fe20000041830 */
[----:B------:R-:W3:Y:S07]  /*7240*/  LDSM.16.M88.4 R200, [R233+0xc080] ;  /* 0x00c08000e9c8783b */ /* 0x000eee0000000200 */
[-C--:B--2---:R-:W-:Y:S01]  /*7250*/  HMMA.16816.F32.BF16 R4, R140, R196.reuse, R4 ;  /* 0x000000c48c04723c */ /* 0x084fe20000041804 */
[----:B------:R-:W-:Y:S07]  /*7260*/  LDSM.16.M88.4 R212, [R237] ;  /* 0x00000000edd4783b */ /* 0x000fee0000000200 */
[C---:B------:R-:W-:Y:S08]  /*7270*/  HMMA.16816.F32.BF16 R8, R216.reuse, R196, R8 ;  /* 0x000000c4d808723c */ /* 0x040ff00000041808 */
[-C--:B------:R-:W-:Y:S08]  /*7280*/  HMMA.16816.F32.BF16 R12, R216, R198.reuse, R12 ;  /* 0x000000c6d80c723c */ /* 0x080ff0000004180c */
[C---:B------:R-:W-:Y:S01]  /*7290*/  HMMA.16816.F32.BF16 R16, R140.reuse, R198, R16 ;  /* 0x000000c68c10723c */ /* 0x040fe20000041810 */
[----:B------:R-:W2:Y:S07]  /*72a0*/  LDSM.16.M88.4 R196, [R238] ;  /* 0x00000000eec4783b */ /* 0x000eae0000000200 */
[-C--:B------:R-:W-:Y:S08]  /*72b0*/  HMMA.16816.F32.BF16 R20, R140, R220.reuse, R20 ;  /* 0x000000dc8c14723c */ /* 0x080ff00000041814 */
[C---:B------:R-:W-:Y:S08]  /*72c0*/  HMMA.16816.F32.BF16 R24, R216.reuse, R220, R24 ;  /* 0x000000dcd818723c */ /* 0x040ff00000041818 */
[-C--:B------:R-:W-:Y:S08]  /*72d0*/  HMMA.16816.F32.BF16 R28, R216, R222.reuse, R28 ;  /* 0x000000ded81c723c */ /* 0x080ff0000004181c */
[C---:B------:R-:W-:Y:S01]  /*72e0*/  HMMA.16816.F32.BF16 R32, R140.reuse, R222, R32 ;  /* 0x000000de8c20723c */ /* 0x040fe20000041820 */
[----:B------:R-:W-:Y:S07]  /*72f0*/  LDSM.16.M88.4 R220, [R229+0x1800] ;  /* 0x00180000e5dc783b */ /* 0x000fee0000000200 */
[-C--:B-1----:R-:W-:Y:S08]  /*7300*/  HMMA.16816.F32.BF16 R36, R140, R192.reuse, R36 ;  /* 0x000000c08c24723c */ /* 0x082ff00000041824 */
[C---:B------:R-:W-:Y:S08]  /*7310*/  HMMA.16816.F32.BF16 R40, R216.reuse, R192, R40 ;  /* 0x000000c0d828723c */ /* 0x040ff00000041828 */
[-C--:B------:R-:W-:Y:S01]  /*7320*/  HMMA.16816.F32.BF16 R44, R216, R194.reuse, R44 ;  /* 0x000000c2d82c723c */ /* 0x080fe2000004182c */
[----:B------:R-:W-:Y:S07]  /*7330*/  LDSM.16.M88.4 R216, [R230+0x7880] ;  /* 0x00788000e6d8783b */ /* 0x000fee0000000200 */
[----:B------:R-:W-:Y:S01]  /*7340*/  HMMA.16816.F32.BF16 R48, R140, R194, R48 ;  /* 0x000000c28c30723c */ /* 0x000fe20000041830 */
[----:B------:R-:W-:Y:S07]  /*7350*/  LDSM.16.M88.4 R140, [R232+0xc080] ;  /* 0x00c08000e88c783b */ /* 0x000fee0000000200 */
[-C--:B---3--:R-:W-:Y:S01]  /*7360*/  HMMA.16816.F32.BF16 R4, R200, R204.reuse, R4 ;  /* 0x000000ccc804723c */ /* 0x088fe20000041804 */
[----:B------:R-:W1:Y:S07]  /*7370*/  LDSM.16.M88.4 R192, [R230+0x6880] ;  /* 0x00688000e6c0783b */ /* 0x000e6e0000000200 */
[C---:B------:R-:W-:Y:S08]  /*7380*/  HMMA.16816.F32.BF16 R8, R208.reuse, R204, R8 ;  /* 0x000000ccd008723c */ /* 0x040ff00000041808 */
        /* <DEDUP_REMOVED lines=10> */
[-C--:B------:R-:W-:Y:S01]  /*7430*/  HMMA.16816.F32.BF16 R44, R208, R214.reuse, R44 ;  /* 0x000000d6d02c723c */ /* 0x080fe2000004182c */
[----:B------:R-:W3:Y:S07]  /*7440*/  LDSM.16.M88.4 R208, [R234+0xc080] ;  /* 0x00c08000ead0783b */ /* 0x000eee0000000200 */
[----:B------:R-:W-:Y:S01]  /*7450*/  HMMA.16816.F32.BF16 R48, R200, R214, R48 ;  /* 0x000000d6c830723c */ /* 0x000fe20000041830 */
[----:B------:R-:W4:Y:S07]  /*7460*/  LDSM.16.M88.4 R200, [R236+0xe080] ;  /* 0x00e08000ecc8783b */ /* 0x000f2e0000000200 */
[-C--:B-1----:R-:W-:Y:S08]  /*7470*/  HMMA.16816.F32.BF16 R4, R140, R192.reuse, R4 ;  /* 0x000000c08c04723c */ /* 0x082ff00000041804 */
[C---:B--2---:R-:W-:Y:S08]  /*7480*/  HMMA.16816.F32.BF16 R8, R196.reuse, R192, R8 ;  /* 0x000000c0c408723c */ /* 0x044ff00000041808 */
[-C--:B------:R-:W-:Y:S08]  /*7490*/  HMMA.16816.F32.BF16 R12, R196, R194.reuse, R12 ;  /* 0x000000c2c40c723c */ /* 0x080ff0000004180c */
[C---:B------:R-:W-:Y:S08]  /*74a0*/  HMMA.16816.F32.BF16 R16, R140.reuse, R194, R16 ;  /* 0x000000c28c10723c */ /* 0x040ff00000041810 */
[-C--:B------:R-:W-:Y:S08]  /*74b0*/  HMMA.16816.F32.BF16 R20, R140, R204.reuse, R20 ;  /* 0x000000cc8c14723c */ /* 0x080ff00000041814 */
[C---:B------:R-:W-:Y:S08]  /*74c0*/  HMMA.16816.F32.BF16 R24, R196.reuse, R204, R24 ;  /* 0x000000ccc418723c */ /* 0x040ff00000041818 */
[-C--:B------:R-:W-:Y:S08]  /*74d0*/  HMMA.16816.F32.BF16 R28, R196, R206.reuse, R28 ;  /* 0x000000cec41c723c */ /* 0x080ff0000004181c */
[C---:B------:R-:W-:Y:S08]  /*74e0*/  HMMA.16816.F32.BF16 R32, R140.reuse, R206, R32 ;  /* 0x000000ce8c20723c */ /* 0x040ff00000041820 */
[-C--:B------:R-:W-:Y:S08]  /*74f0*/  HMMA.16816.F32.BF16 R36, R140, R216.reuse, R36 ;  /* 0x000000d88c24723c */ /* 0x080ff00000041824 */
[C---:B------:R-:W-:Y:S08]  /*7500*/  HMMA.16816.F32.BF16 R40, R196.reuse, R216, R40 ;  /* 0x000000d8c428723c */ /* 0x040ff00000041828 */
[-C--:B------:R-:W-:Y:S08]  /*7510*/  HMMA.16816.F32.BF16 R44, R196, R218.reuse, R44 ;  /* 0x000000dac42c723c */ /* 0x080ff0000004182c */
[----:B------:R-:W-:Y:S08]  /*7520*/  HMMA.16816.F32.BF16 R48, R140, R218, R48 ;  /* 0x000000da8c30723c */ /* 0x000ff00000041830 */
[-C--:B---3--:R-:W-:Y:S08]  /*7530*/  HMMA.16816.F32.BF16 R4, R208, R220.reuse, R4 ;  /* 0x000000dcd004723c */ /* 0x088ff00000041804 */
[C---:B----4-:R-:W-:Y:S08]  /*7540*/  HMMA.16816.F32.BF16 R8, R200.reuse, R220, R8 ;  /* 0x000000dcc808723c */ /* 0x050ff00000041808 */
        /* <DEDUP_REMOVED lines=20> */
[----:B------:R4:W1:Y:S10]  /*7690*/  MUFU.TANH R199, R7 ;  /* 0x0000000700c77308 */ /* 0x0008740000002400 */
[----:B------:R-:W1:Y:S10]  /*76a0*/  MUFU.TANH R218, R8 ;  /* 0x0000000800da7308 */ /* 0x000e740000002400 */
[----:B------:R-:W1:Y:S01]  /*76b0*/  MUFU.TANH R215, R9 ;  /* 0x0000000900d77308 */ /* 0x000e620000002400 */
[----:B----4-:R-:W4:Y:S09]  /*76c0*/  LDSM.16.M88.4 R4, [R229+0x2000] ;  /* 0x00200000e504783b */ /* 0x010f320000000200 */
[----:B------:R-:W1:Y:S10]  /*76d0*/  MUFU.TANH R220, R10 ;  /* 0x0000000a00dc7308 */ /* 0x000e740000002400 */
[----:B------:R1:W1:Y:S10]  /*76e0*/  MUFU.TANH R219, R11 ;  /* 0x0000000b00db7308 */ /* 0x0002740000002400 */
[----:B------:R2:W2:Y:S10]  /*76f0*/  MUFU.TANH R212, R12 ;  /* 0x0000000c00d47308 */ /* 0x0004b40000002400 */
[----:B------:R-:W3:Y:S01]  /*7700*/  MUFU.TANH R136, R17 ;  /* 0x0000001100887308 */ /* 0x000ee20000002400 */
[----:B-1----:R-:W1:Y:S01]  /*7710*/  LDSM.16.M88.4 R8, [R229+0x2800] ;  /* 0x00280000e508783b */ /* 0x002e620000000200 */
[-C--:B----4-:R-:W-:Y:S01]  /*7720*/  HMMA.16816.F32.BF16 R20, R208, R4.reuse, R20 ;  /* 0x00000004d014723c */ /* 0x090fe20000041814 */
[----:B------:R-:W-:Y:S07]  /*7730*/  DEPBAR.LE SB0, 0x0 ;  /* 0x000080000000791a */ /* 0x000fee0000000000 */
[----:B------:R-:W4:Y:S01]  /*7740*/  MUFU.TANH R193, R19 ;  /* 0x0000001300c17308 */ /* 0x000f220000002400 */
[----:B------:R-:W-:Y:S01]  /*7750*/  BAR.SYNC.DEFER_BLOCKING 0x0 ;  /* 0x0000000000007b1d */ /* 0x000fe20000010000 */
[C---:B------:R-:W-:Y:S05]  /*7760*/  HMMA.16816.F32.BF16 R24, R200.reuse, R4, R24 ;  /* 0x00000004c818723c */ /* 0x040fea0000041818 */
[----:B--2---:R-:W-:Y:S03]  /*7770*/  FMUL.FTZ R12, R16, c[0x0][0x320] ;  /* 0x0000c800100c7a20 */ /* 0x004fe60000410000 */
[----:B------:R-:W2:Y:S01]  /*7780*/  MUFU.TANH R205, R13 ;  /* 0x0000000d00cd7308 */ /* 0x000ea20000002400 */
[-C--:B------:R-:W-:Y:S03]  /*7790*/  HMMA.16816.F32.BF16 R28, R200, R6.reuse, R28 ;  /* 0x00000006c81c723c */ /* 0x080fe6000004181c */
[----:B------:R-:W-:Y:S05]  /*77a0*/  @P6 IMAD.WIDE.U32 R4, R0, c[0x0][0x1e0], RZ ;  /* 0x0000780000046a25 */ /* 0x000fea00078e00ff */
[C---:B------:R-:W-:Y:S01]  /*77b0*/  HMMA.16816.F32.BF16 R32, R208.reuse, R6, R32 ;  /* 0x00000006d020723c */ /* 0x040fe20000041820 */
[----:B------:R-:W2:Y:S03]  /*77c0*/  MUFU.TANH R217, R14 ;  /* 0x0000000e00d97308 */ /* 0x000ea60000002400 */
[----:B------:R-:W-:Y:S01]  /*77d0*/  @P6 IADD3 R0, R5, R2, RZ ;  /* 0x0000000205006210 */ /* 0x000fe20007ffe0ff */
[----:B------:R-:W-:Y:S01]  /*77e0*/  FMUL.FTZ R22, R22, c[0x0][0x320] ;  /* 0x0000c80016167a20 */ /* 0x000fe20000410000 */
[----:B------:R2:W2:Y:S01]  /*77f0*/  LDL R5, [R1+0x28] ;  /* 0x0000280001057983 */ /* 0x0004a20000100800 */
[----:B------:R-:W-:Y:S01]  /*7800*/  @P6 MOV R2, R244 ;  /* 0x000000f400026202 */ /* 0x000fe20000000f00 */
[----:B------:R-:W-:Y:S01]  /*7810*/  FMUL.FTZ R20, R20, c[0x0][0x320] ;  /* 0x0000c80014147a20 */ /* 0x000fe20000410000 */
[----:B------:R-:W-:Y:S02]  /*7820*/  MOV R244, c[0x0][0x1e0] ;  /* 0x0000780000f47a02 */ /* 0x000fe40000000f00 */
[----:B------:R3:W2:Y:S01]  /*7830*/  MUFU.TANH R142, R22 ;  /* 0x00000016008e7308 */ /* 0x0006a20000002400 */
[----:B------:R-:W-:Y:S01]  /*7840*/  @P6 IMAD.WIDE.U32 R2, R4, 0x30, R2 ;  /* 0x0000003004026825 */ /* 0x000fe200078e0002 */
[----:B------:R-:W-:Y:S01]  /*7850*/  @P6 SHF.L.U32 R6, R244, 0x5, RZ ;  /* 0x00000005f4066819 */ /* 0x000fe200000006ff */
[-C--:B-1----:R-:W-:Y:S03]  /*7860*/  HMMA.16816.F32.BF16 R36, R208, R8.reuse, R36 ;  /* 0x00000008d024723c */ /* 0x082fe60000041824 */
[----:B------:R-:W-:Y:S02]  /*7870*/  @P6 IMAD R0, R0, 0x30, RZ ;  /* 0x0000003000006824 */ /* 0x000fe400078e02ff */
[----:B------:R-:W-:Y:S02]  /*7880*/  FMUL.FTZ R21, R21, c[0x0][0x320] ;  /* 0x0000c80015157a20 */ /* 0x000fe40000410000 */
[----:B------:R-:W1:Y:S01]  /*7890*/  MUFU.TANH R135, R20 ;  /* 0x0000001400877308 */ /* 0x000e620000002400 */
[----:B------:R-:W-:Y:S01]  /*78a0*/  FMUL.FTZ R26, R26, c[0x0][0x320] ;  /* 0x0000c8001a1a7a20 */ /* 0x000fe20000410000 */
[C---:B------:R-:W-:Y:S04]  /*78b0*/  HMMA.16816.F32.BF16 R40, R200.reuse, R8, R40 ;  /* 0x00000008c828723c */ /* 0x040fe80000041828 */
[----:B------:R-:W-:Y:S01]  /*78c0*/  @P6 IADD3 R4, R3, R0, RZ ;  /* 0x0000000003046210 */ /* 0x000fe20007ffe0ff */
[----:B------:R-:W-:Y:S01]  /*78d0*/  FMUL.FTZ R27, R27, c[0x0][0x320] ;  /* 0x0000c8001b1b7a20 */ /* 0x000fe20000410000 */
[----:B------:R-:W-:Y:S01]  /*78e0*/  @P6 SHF.L.U32 R0, R2, 0x1, RZ ;  /* 0x0000000102006819 */ /* 0x000fe200000006ff */
[----:B------:R-:W-:Y:S01]  /*78f0*/  FMUL.FTZ R28, R28, c[0x0][0x320] ;  /* 0x0000c8001c1c7a20 */ /* 0x000fe20000410000 */
[----:B------:R1:W1:Y:S01]  /*7900*/  MUFU.TANH R133, R21 ;  /* 0x0000001500857308 */ /* 0x0002620000002400 */
[-C--:B------:R-:W-:Y:S03]  /*7910*/  HMMA.16816.F32.BF16 R44, R200, R10.reuse, R44 ;  /* 0x0000000ac82c723c */ /* 0x080fe6000004182c */
[----:B------:R-:W-:Y:S01]  /*7920*/  @P6 SHF.L.U64.HI R4, R2, 0x1, R4 ;  /* 0x0000000102046819 */ /* 0x000fe20000010204 */
[----:B------:R-:W-:Y:S01]  /*7930*/  FMUL.FTZ R29, R29, c[0x0][0x320] ;  /* 0x0000c8001d1d7a20 */ /* 0x000fe20000410000 */
[----:B------:R-:W-:Y:S01]  /*7940*/  @P6 IADD3 R2, P0, R0, c[0x0][0x1c8], RZ ;  /* 0x0000720000026a10 */ /* 0x000fe20007f1e0ff */
[----:B------:R-:W-:Y:S01]  /*7950*/  FMUL.FTZ R30, R30, c[0x0][0x320] ;  /* 0x0000c8001e1e7a20 */ /* 0x000fe20000410000 */
[----:B------:R-:W-:Y:S01]  /*7960*/  @P6 IADD3 R0, P5, R0, 0x80, RZ ;  /* 0x0000008000006810 */ /* 0x000fe20007fbe0ff */
[----:B------:R-:W-:Y:S01]  /*7970*/  HMMA.16816.F32.BF16 R48, R208, R10, R48 ;  /* 0x0000000ad030723c */ /* 0x000fe20000041830 */
[----:B------:R4:W2:Y:S01]  /*7980*/  MUFU.TANH R207, R26 ;  /* 0x0000001a00cf7308 */ /* 0x0008a20000002400 */
[----:B------:R-:W2:Y:S02]  /*7990*/  LDL R10, [R1+0x18] ;  /* 0x00001800010a7983 */ /* 0x000ea40000100800 */
[----:B---3--:R-:W-:Y:S01]  /*79a0*/  FMUL.FTZ R22, R36, c[0x0][0x320] ;  /* 0x0000c80024167a20 */ /* 0x008fe20000410000 */
[----:B------:R-:W-:Y:S01]  /*79b0*/  @P6 IADD3.X R3, R4, c[0x0][0x1cc], RZ, P0, !PT ;  /* 0x0000730004036a10 */ /* 0x000fe200007fe4ff */
[----:B------:R-:W3:Y:S01]  /*79c0*/  LDL R36, [R1] ;  /* 0x0000000001247983 */ /* 0x000ee20000100800 */
[----:B------:R-:W-:Y:S01]  /*79d0*/  @P6 IADD3 R8, P2, R0, c[0x0][0x1c8], RZ ;  /* 0x0000720000086a10 */ /* 0x000fe20007f5e0ff */
[----:B------:R-:W-:Y:S01]  /*79e0*/  FMUL.FTZ R31, R31, c[0x0][0x320] ;  /* 0x0000c8001f1f7a20 */ /* 0x000fe20000410000 */
[----:B------:R-:W-:Y:S01]  /*79f0*/  @P6 SHF.L.U64.HI R0, R244, 0x5, R245 ;  /* 0x00000005f4006819 */ /* 0x000fe200000102f5 */
[----:B------:R-:W-:Y:S01]  /*7a00*/  @!PT LDS RZ, [RZ] ;  /* 0x00000000fffff984 */ /* 0x000fe20000000800 */
[----:B------:R-:W-:Y:S01]  /*7a10*/  @!PT LDS RZ, [RZ] ;  /* 0x00000000fffff984 */ /* 0x000fe20000000800 */
[----:B------:R-:W-:Y:S01]  /*7a20*/  @!PT LDS RZ, [RZ] ;  /* 0x00000000fffff984 */ /* 0x000fe20000000800 */
[----:B------:R4:W-:Y:S01]  /*7a30*/  @P6 LDGSTS.E.BYPASS.LTC128B.128 [R243+0x5080], [R2.64], !P4 ;  /* 0x0508000002f36fae */ /* 0x0009e2000e101d4e */
[----:B------:R4:W2:Y:S01]  /*7a40*/  MUFU.TANH R206, R27 ;  /* 0x0000001b00ce7308 */ /* 0x0008a20000002400 */
[----:B------:R-:W-:Y:S01]  /*7a50*/  @P6 IADD3.X R9, RZ, c[0x0][0x1cc], R4, P2, P5 ;  /* 0x00007300ff096a10 */ /* 0x000fe200017ea404 */
[----:B------:R-:W-:Y:S01]  /*7a60*/  FMUL.FTZ R34, R34, c[0x0][0x320] ;  /* 0x0000c80022227a20 */ /* 0x000fe20000410000 */
[----:B------:R-:W-:Y:S01]  /*7a70*/  PLOP3.LUT P0, PT, PT, PT, UP3, 0x80, 0x0 ;  /* 0x000000000000781c */ /* 0x000fe20003f0f038 */
[----:B-1----:R-:W-:Y:S02]  /*7a80*/  FMUL.FTZ R21, R37, c[0x0][0x320] ;  /* 0x0000c80025157a20 */ /* 0x002fe40000410000 */
[----:B------:R-:W-:Y:S01]  /*7a90*/  FMUL.FTZ R42, R42, c[0x0][0x320] ;  /* 0x0000c8002a2a7a20 */ /* 0x000fe20000410000 */
[----:B------:R1:W-:Y:S01]  /*7aa0*/  @P6 LDGSTS.E.BYPASS.LTC128B.128 [R243+0x6880], [R8.64], !P3 ;  /* 0x0688000008f36fae */ /* 0x0003e2000d901d4e */
[----:B------:R-:W-:Y:S02]  /*7ab0*/  FMUL.FTZ R43, R43, c[0x0][0x320] ;  /* 0x0000c8002b2b7a20 */ /* 0x000fe40000410000 */
[----:B------:R1:W1:Y:S01]  /*7ac0*/  MUFU.TANH R140, R28 ;  /* 0x0000001c008c7308 */ /* 0x0002620000002400 */
[----:B------:R-:W-:Y:S02]  /*7ad0*/  FMUL.FTZ R46, R46, c[0x0][0x320] ;  /* 0x0000c8002e2e7a20 */ /* 0x000fe40000410000 */
[----:B------:R-:W-:Y:S02]  /*7ae0*/  FMUL.FTZ R47, R47, c[0x0][0x320] ;  /* 0x0000c8002f2f7a20 */ /* 0x000fe40000410000 */
[----:B----4-:R-:W-:Y:S02]  /*7af0*/  FMUL.FTZ R26, R33, c[0x0][0x320] ;  /* 0x0000c800211a7a20 */ /* 0x010fe40000410000 */
[----:B------:R-:W-:Y:S02]  /*7b00*/  FMUL.FTZ R33, R35, c[0x0][0x320] ;  /* 0x0000c80023217a20 */ /* 0x000fe40000410000 */
[----:B------:R-:W-:Y:S01]  /*7b10*/  FMUL.FTZ R35, R40, c[0x0][0x320] ;  /* 0x0000c80028237a20 */ /* 0x000fe20000410000 */
[----:B------:R4:W2:Y:S01]  /*7b20*/  MUFU.TANH R137, R29 ;  /* 0x0000001d00897308 */ /* 0x0008a20000002400 */
[----:B------:R-:W-:Y:S02]  /*7b30*/  FMUL.FTZ R17, R48, c[0x0][0x320] ;  /* 0x0000c80030117a20 */ /* 0x000fe40000410000 */
[----:B------:R-:W-:Y:S02]  /*7b40*/  FMUL.FTZ R16, R49, c[0x0][0x320] ;  /* 0x0000c80031107a20 */ /* 0x000fe40000410000 */
[----:B------:R-:W-:Y:S01]  /*7b50*/  FMUL.FTZ R27, R32, c[0x0][0x320] ;  /* 0x0000c800201b7a20 */ /* 0x000fe20000410000 */
[----:B------:R-:W-:Y:S01]  /*7b60*/  @P6 IADD3 R2, P1, R2, R6, RZ ;  /* 0x0000000602026210 */ /* 0x000fe20007f3e0ff */
[----:B------:R-:W-:Y:S02]  /*7b70*/  FMUL.FTZ R32, R41, c[0x0][0x320] ;  /* 0x0000c80029207a20 */ /* 0x000fe40000410000 */
[----:B------:R-:W-:Y:S01]  /*7b80*/  FMUL.FTZ R20, R50, c[0x0][0x320] ;  /* 0x0000c80032147a20 */ /* 0x000fe20000410000 */
[----:B------:R4:W2:Y:S01]  /*7b90*/  MUFU.TANH R143, R30 ;  /* 0x0000001e008f7308 */ /* 0x0008a20000002400 */
[----:B------:R-:W-:Y:S01]  /*7ba0*/  @P6 IADD3.X R3, R3, R0, RZ, P1, !PT ;  /* 0x0000000003036210 */ /* 0x000fe20000ffe4ff */
[----:B------:R-:W-:Y:S01]  /*7bb0*/  FMUL.FTZ R19, R51, c[0x0][0x320] ;  /* 0x0000c80033137a20 */ /* 0x000fe20000410000 */
[----:B------:R-:W-:Y:S01]  /*7bc0*/  @P6 IADD3 R6, P2, R2, R6, RZ ;  /* 0x0000000602066210 */ /* 0x000fe20007f5e0ff */
[----:B-1----:R-:W-:Y:S02]  /*7bd0*/  FMUL.FTZ R28, R45, c[0x0][0x320] ;  /* 0x0000c8002d1c7a20 */ /* 0x002fe40000410000 */
[----:B------:R1:W-:Y:S01]  /*7be0*/  @P6 LDGSTS.E.BYPASS.LTC128B.128 [R243+0x5880], [R2.64], !P4 ;  /* 0x0588000002f36fae */ /* 0x0003e2000e101d4e */
[----:B------:R-:W-:Y:S01]  /*7bf0*/  @P6 IADD3.X R7, R3, R0, RZ, P2, !PT ;  /* 0x0000000003076210 */ /* 0x000fe200017fe4ff */
[----:B------:R-:W-:Y:S02]  /*7c00*/  FMUL.FTZ R23, R23, c[0x0][0x320] ;  /* 0x0000c80017177a20 */ /* 0x000fe40000410000 */
[----:B------:R1:W1:Y:S01]  /*7c10*/  MUFU.TANH R213, R31 ;  /* 0x0000001f00d57308 */ /* 0x0002620000002400 */
[----:B------:R-:W-:Y:S02]  /*7c20*/  FMUL.FTZ R24, R24, c[0x0][0x320] ;  /* 0x0000c80018187a20 */ /* 0x000fe40000410000 */
[----:B------:R-:W-:Y:S01]  /*7c30*/  FMUL.FTZ R25, R25, c[0x0][0x320] ;  /* 0x0000c80019197a20 */ /* 0x000fe20000410000 */
[----:B------:R2:W-:Y:S01]  /*7c40*/  @P6 LDGSTS.E.BYPASS.LTC128B.128 [R243+0x7080], [R2.64+0x80], !P3 ;  /* 0x0708008002f36fae */ /* 0x0005e2000d901d4e */
[----:B----4-:R-:W-:Y:S02]  /*7c50*/  FMUL.FTZ R29, R44, c[0x0][0x320] ;  /* 0x0000c8002c1d7a20 */ /* 0x010fe40000410000 */
[----:B------:R-:W-:Y:S03]  /*7c60*/  IMAD R0, R242, -0x30, RZ ;  /* 0xffffffd0f2007824 */ /* 0x000fe600078e02ff */
[----:B------:R4:W2:Y:S02]  /*7c70*/  MUFU.TANH R216, R15 ;  /* 0x0000000f00d87308 */ /* 0x0008a40000002400 */
[----:B------:R3:W-:Y:S01]  /*7c80*/  @P6 LDGSTS.E.BYPASS.LTC128B.128 [R243+0x6080], [R6.64], !P4 ;  /* 0x0608000006f36fae */ /* 0x0007e2000e101d4e */
[----:B------:R-:W-:Y:S07]  /*7c90*/  FMUL.FTZ R30, R39, c[0x0][0x320] ;  /* 0x0000c800271e7a20 */ /* 0x000fee0000410000 */
[----:B------:R-:W2:Y:S01]  /*7ca0*/  MUFU.TANH R12, R12 ;  /* 0x0000000c000c7308 */ /* 0x000ea20000002400 */
[----:B------:R3:W-:Y:S01]  /*7cb0*/  @P6 LDGSTS.E.BYPASS.LTC128B.128 [R243+0x7880], [R6.64+0x80], !P3 ;  /* 0x0788008006f36fae */ /* 0x0007e2000d901d4e */
[----:B-1----:R-:W-:Y:S07]  /*7cc0*/  FMUL.FTZ R31, R38, c[0x0][0x320] ;  /* 0x0000c800261f7a20 */ /* 0x002fee0000410000 */
[----:B------:R-:W0:Y:S01]  /*7cd0*/  LDGDEPBAR ;  /* 0x00000000000079af */ /* 0x000e220000000000 */
[----:B------:R4:W1:Y:S10]  /*7ce0*/  MUFU.TANH R194, R18 ;  /* 0x0000001200c27308 */ /* 0x0008740000002400 */
[----:B------:R4:W1:Y:S10]  /*7cf0*/  MUFU.TANH R141, R23 ;  /* 0x00000017008d7308 */ /* 0x0008740000002400 */
[----:B------:R4:W1:Y:S10]  /*7d00*/  MUFU.TANH R195, R24 ;  /* 0x0000001800c37308 */ /* 0x0008740000002400 */
[----:B------:R4:W1:Y:S10]  /*7d10*/  MUFU.TANH R192, R25 ;  /* 0x0000001900c07308 */ /* 0x0008740000002400 */
        /* <DEDUP_REMOVED lines=19> */
[----:B--2---:R-:W-:Y:S02]  /*7e50*/  @P0 MOV R5, R10 ;  /* 0x0000000a00050202 */ /* 0x004fe40000000f00 */
[----:B------:R-:W-:Y:S02]  /*7e60*/  PLOP3.LUT P0, PT, PT, PT, UP2, 0x40, 0x0 ;  /* 0x000000000000781c */ /* 0x000fe40003f0e828 */
[----:B---3--:R-:W-:Y:S01]  /*7e70*/  IADD3 R7, -R36, 0x1, R0 ;  /* 0x0000000124077810 */ /* 0x008fe20007ffe100 */
[----:B------:R-:W2:Y:S03]  /*7e80*/  SHFL.IDX PT, R4, R5, RZ, 0x1c1f ;  /* 0x001c1fff05047589 */ /* 0x000ea600000e0000 */
[----:B------:R-:W-:Y:S01]  /*7e90*/  IADD3 R7, R7, c[0x0][0x1d0], RZ ;  /* 0x0000740007077a10 */ /* 0x000fe20007ffe0ff */
[----:B------:R-:W3:Y:S03]  /*7ea0*/  MUFU.TANH R19, R19 ;  /* 0x0000001300137308 */ /* 0x000ee60000002400 */
[----:B------:R-:W-:Y:S04]  /*7eb0*/  IADD3 R7, R7, -c[0x0][0x168], RZ ;  /* 0x80005a0007077a10 */ /* 0x000fe80007ffe0ff */
[C---:B------:R-:W-:Y:S02]  /*7ec0*/  IADD3 R6, R7.reuse, c[0x0][0x328], RZ ;  /* 0x0000ca0007067a10 */ /* 0x040fe40007ffe0ff */
[----:B------:R-:W-:Y:S02]  /*7ed0*/  IADD3 R7, R7, UR6, RZ ;  /* 0x0000000607077c10 */ /* 0x000fe4000fffe0ff */
[----:B--2---:R-:W-:Y:S02]  /*7ee0*/  IADD3 R3, R6, R4, RZ ;  /* 0x0000000406037210 */ /* 0x004fe40007ffe0ff */
[----:B------:R-:W-:Y:S01]  /*7ef0*/  IADD3 R2, R4, R7, RZ ;  /* 0x0000000704027210 */ /* 0x000fe20007ffe0ff */
[----:B------:R-:W-:-:S05]  /*7f00*/  @P0 BRA `(.L_x_902) ;  /* 0x0000019000000947 */ /* 0x000fca0003800000 */
[----:B-1--4-:R-:W-:Y:S01]  /*7f10*/  IADD3 R4, R4, c[0x0][0x1d0], RZ ;  /* 0x0000740004047a10 */ /* 0x012fe20007ffe0ff */
        /* <DEDUP_REMOVED lines=13> */
.L_x_904:
[----:B------:R-:W-:Y:S04]  /*7ff0*/  MOV R8, c[0x0][0x32c] ;  /* 0x0000cb0000087a02 */ /* 0x000fe80000000f00 */
[----:B------:R-:W-:Y:S11]  /*8000*/  ISETP.NE.AND P0, PT, R8, 0x1, PT ;  /* 0x000000010800780c */ /* 0x000ff60003f05270 */
[----:B------:R-:W-:Y:S02]  /*8010*/  @!UPT UIADD3 URZ, URZ, URZ, URZ ;  /* 0x0000003f3f3ff290 */ /* 0x000fe4000fffe03f */
[----:B------:R-:W-:Y:S05]  /*8020*/  @P0 IMAD.HI.U32 R8, R4, c[0x0][0x330], RZ ;  /* 0x0000cc0004080a27 */ /* 0x000fea00078e00ff */
[----:B------:R-:W-:Y:S02]  /*8030*/  @P0 SHF.R.U32.HI R4, RZ, c[0x0][0x334], R8 ;  /* 0x0000cd00ff040a19 */ /* 0x000fe40000011608 */
.L_x_905:
[----:B------:R-:W-:Y:S05]  /*8040*/  BSYNC B0 ;  /* 0x0000000000007941 */ /* 0x000fea0003800000 */
.L_x_903:
[----:B------:R-:W-:Y:S04]  /*8050*/  IMAD.IADD R8, R0, 0x1, -R36 ;  /* 0x0000000100087824 */ /* 0x000fe800078e0a24 */
[----:B------:R-:W-:Y:S05]  /*8060*/  IMAD R4, R4, c[0x0][0x32c], R8 ;  /* 0x0000cb0004047a24 */ /* 0x000fea00078e0208 */
[----:B------:R-:W-:Y:S02]  /*8070*/  IADD3 R8, R4, c[0x0][0x32c], RZ ;  /* 0x0000cb0004087a10 */ /* 0x000fe40007ffe0ff */
[----:B------:R-:W-:Y:S02]  /*8080*/  IMNMX R2, R2, R4, !PT ;  /* 0x0000000402027217 */ /* 0x000fe40007800200 */
[----:B------:R-:W-:Y:S02]  /*8090*/  IMNMX R3, R3, R8, PT ;  /* 0x0000000803037217 */ /* 0x000fe40003800200 */
.L_x_902:
[C---:B-1--4-:R-:W-:Y:S01]  /*80a0*/  ISETP.GE.AND P0, PT, R0.reuse, 0x1, PT ;  /* 0x000000010000780c */ /* 0x052fe20003f06270 */
[----:B------:R-:W1:Y:S01]  /*80b0*/  SHFL.IDX PT, R4, R5, 0x1, 0x1c1f ;  /* 0x003c1f0005047f89 */ /* 0x000e6200000e0000 */
[----:B------:R-:W-:Y:S02]  /*80c0*/  ISETP.GE.AND P2, PT, R0, 0x9, PT ;  /* 0x000000090000780c */ /* 0x000fe40003f46270 */
[----:B------:R-:W-:Y:S02]  /*80d0*/  P2R R15, PR, RZ, 0x1 ;  /* 0x00000001ff0f7803 */ /* 0x000fe40000000000 */
[----:B------:R-:W-:Y:S02]  /*80e0*/  ISETP.GT.AND P0, PT, R2, RZ, !P0 ;  /* 0x000000ff0200720c */ /* 0x000fe40004704270 */
[----:B------:R-:W-:Y:S02]  /*80f0*/  ISETP.GE.AND P1, PT, R0, 0x2, PT ;  /* 0x000000020000780c */ /* 0x000fe40003f26270 */
[----:B------:R-:W-:Y:S02]  /*8100*/  ISETP.LT.OR P0, PT, R3, 0x1, P0 ;  /* 0x000000010300780c */ /* 0x000fe40000701670 */
[----:B------:R-:W-:Y:S02]  /*8110*/  P2R R14, PR, RZ, 0x2 ;  /* 0x00000002ff0e7803 */ /* 0x000fe40000000000 */
[----:B------:R-:W-:Y:S02]  /*8120*/  FSEL R18, R197, -INF , !P0 ;  /* 0xff800000c5127808 */ /* 0x000fe40004000000 */
[C---:B------:R-:W-:Y:S02]  /*8130*/  ISETP.GT.AND P0, PT, R2.reuse, 0x8, !P2 ;  /* 0x000000080200780c */ /* 0x040fe40005704270 */
[----:B------:R-:W-:Y:S02]  /*8140*/  ISETP.GT.AND P1, PT, R2, 0x1, !P1 ;  /* 0x000000010200780c */ /* 0x000fe40004f24270 */
[----:B------:R-:W-:Y:S02]  /*8150*/  P2R R13, PR, RZ, 0x4 ;  /* 0x00000004ff0d7803 */ /* 0x000fe40000000000 */
[C---:B------:R-:W-:Y:S02]  /*8160*/  ISETP.LT.OR P0, PT, R3.reuse, 0x9, P0 ;  /* 0x000000090300780c */ /* 0x040fe40000701670 */
[----:B------:R-:W-:Y:S02]  /*8170*/  ISETP.GE.AND P2, PT, R0, 0xa, PT ;  /* 0x0000000a0000780c */ /* 0x000fe40003f46270 */
[C---:B------:R-:W-:Y:S02]  /*8180*/  ISETP.LT.OR P1, PT, R3.reuse, 0x2, P1 ;  /* 0x000000020300780c */ /* 0x040fe40000f21670 */
[----:B------:R-:W-:Y:S02]  /*8190*/  FSEL R25, R12, -INF , !P0 ;  /* 0xff8000000c197808 */ /* 0x000fe40004000000 */
[----:B------:R-:W-:Y:S02]  /*81a0*/  ISETP.GT.AND P0, PT, R2, 0x9, !P2 ;  /* 0x000000090200780c */ /* 0x000fe40005704270 */
[----:B------:R-:W-:Y:S02]  /*81b0*/  FSEL R23, R196, -INF , !P1 ;  /* 0xff800000c4177808 */ /* 0x000fe40004800000 */
[C---:B------:R-:W-:Y:S02]  /*81c0*/  ISETP.LT.OR P0, PT, R3.reuse, 0xa, P0 ;  /* 0x0000000a0300780c */ /* 0x040fe40000701670 */
[----:B------:R-:W-:Y:S02]  /*81d0*/  ISETP.GE.AND P1, PT, R0, 0x11, PT ;  /* 0x000000110000780c */ /* 0x000fe40003f26270 */
[----:B------:R-:W-:Y:S02]  /*81e0*/  FSEL R24, R136, -INF , !P0 ;  /* 0xff80000088187808 */ /* 0x000fe40004000000 */
[----:B------:R-:W-:Y:S02]  /*81f0*/  ISETP.GT.AND P0, PT, R2, 0x10, !P1 ;  /* 0x000000100200780c */ /* 0x000fe40004f04270 */
[----:B------:R-:W-:Y:S02]  /*8200*/  P2R R11, PR, RZ, 0x2 ;  /* 0x00000002ff0b7803 */ /* 0x000fe40000000000 */
[----:B------:R-:W-:Y:S02]  /*8210*/  ISETP.LT.OR P0, PT, R3, 0x11, P0 ;  /* 0x000000110300780c */ /* 0x000fe40000701670 */
        /* <DEDUP_REMOVED lines=14> */
[C---:B------:R-:W-:Y:S02]  /*8300*/  ISETP.LT.OR P0, PT, R3.reuse, 0x1a, P0 ;  /* 0x0000001a0300780c */ /* 0x040fe40000701670 */
[----:B------:R-:W-:Y:S02]  /*8310*/  ISETP.GE.AND P1, PT, R0, 0x21, PT ;  /* 0x000000210000780c */ /* 0x000fe40003f26270 */
[----:B------:R-:W-:Y:S02]  /*8320*/  FSEL R203, R26, -INF , !P0 ;  /* 0xff8000001acb7808 */ /* 0x000fe40004000000 */
[----:B------:R-:W-:Y:S02]  /*8330*/  ISETP.GT.AND P0, PT, R2, 0x20, !P1 ;  /* 0x000000200200780c */ /* 0x000fe40004f04270 */
[C---:B------:R-:W-:Y:S02]  /*8340*/  ISETP.GE.AND P6, PT, R0.reuse, 0x22, PT ;  /* 0x000000220000780c */ /* 0x040fe40003fc6270 */
[C---:B------:R-:W-:Y:S02]  /*8350*/  ISETP.LT.OR P0, PT, R3.reuse, 0x21, P0 ;  /* 0x000000210300780c */ /* 0x040fe40000701670 */
[----:B------:R-:W-:Y:S02]  /*8360*/  ISETP.GE.AND P5, PT, R0, 0x29, PT ;  /* 0x000000290000780c */ /* 0x000fe40003fa6270 */
[----:B------:R-:W-:Y:S02]  /*8370*/  FSEL R223, R22, -INF , !P0 ;  /* 0xff80000016df7808 */ /* 0x000fe40004000000 */
[C---:B------:R-:W-:Y:S02]  /*8380*/  ISETP.GT.AND P0, PT, R2.reuse, 0x21, !P6 ;  /* 0x000000210200780c */ /* 0x040fe40007704270 */
[----:B------:R-:W-:Y:S02]  /*8390*/  P2R R12, PR, RZ, 0x4 ;  /* 0x00000004ff0c7803 */ /* 0x000fe40000000000 */
[----:B------:R-:W-:Y:S04]  /*83a0*/  ISETP.LT.OR P0, PT, R3, 0x22, P0 ;  /* 0x000000220300780c */ /* 0x000fe80000701670 */
[----:B------:R-:W-:Y:S02]  /*83b0*/  FSEL R244, R21, -INF , !P0 ;  /* 0xff80000015f47808 */ /* 0x000fe40004000000 */
[----:B------:R-:W-:Y:S04]  /*83c0*/  ISETP.GT.AND P0, PT, R2, 0x28, !P5 ;  /* 0x000000280200780c */ /* 0x000fe80006f04270 */
[----:B------:R-:W-:Y:S04]  /*83d0*/  ISETP.LT.OR P0, PT, R3, 0x29, P0 ;  /* 0x000000290300780c */ /* 0x000fe80000701670 */
[----:B------:R-:W-:Y:S02]  /*83e0*/  FSEL R248, R17, -INF , !P0 ;  /* 0xff80000011f87808 */ /* 0x000fe40004000000 */
[----:B------:R-:W-:Y:S04]  /*83f0*/  ISETP.GE.AND P0, PT, R0, 0x2a, PT ;  /* 0x0000002a0000780c */ /* 0x000fe80003f06270 */
[----:B------:R-:W-:Y:S01]  /*8400*/  ISETP.GT.AND P2, PT, R2, 0x29, !P0 ;  /* 0x000000290200780c */ /* 0x000fe20004744270 */
[--C-:B-1----:R-:W-:Y:S03]  /*8410*/  IMAD.IADD R2, R7, 0x1, R4.reuse ;  /* 0x0000000107027824 */ /* 0x102fe600078e0204 */
[----:B------:R-:W-:Y:S01]  /*8420*/  ISETP.LT.OR P2, PT, R3, 0x2a, P2 ;  /* 0x0000002a0300780c */ /* 0x000fe20001741670 */
[----:B------:R-:W-:Y:S03]  /*8430*/  IMAD.IADD R3, R6, 0x1, R4 ;  /* 0x0000000106037824 */ /* 0x000fe600078e0204 */
[----:B------:R-:W-:Y:S02]  /*8440*/  FSEL R250, R16, -INF , !P2 ;  /* 0xff80000010fa7808 */ /* 0x000fe40005000000 */
[----:B------:R-:W-:Y:S11]  /*8450*/  PLOP3.LUT P2, PT, PT, PT, UP2, 0x40, 0x0 ;  /* 0x000000000000781c */ /* 0x000ff60003f4e828 */
[----:B------:R-:W-:Y:S02]  /*8460*/  @!UPT UIADD3 URZ, URZ, URZ, URZ ;  /* 0x0000003f3f3ff290 */ /* 0x000fe4000fffe03f */
[----:B------:R-:W-:-:S05]  /*8470*/  @P2 BRA `(.L_x_906) ;  /* 0x0000019000002947 */ /* 0x000fca0003800000 */
        /* <DEDUP_REMOVED lines=14> */
.L_x_908:
[----:B------:R-:W-:Y:S04]  /*8560*/  MOV R16, c[0x0][0x32c] ;  /* 0x0000cb0000107a02 */ /* 0x000fe80000000f00 */
[----:B------:R-:W-:Y:S11]  /*8570*/  ISETP.NE.AND P2, PT, R16, 0x1, PT ;  /* 0x000000011000780c */ /* 0x000ff60003f45270 */
[----:B------:R-:W-:Y:S02]  /*8580*/  @!UPT UIADD3 URZ, URZ, URZ, URZ ;  /* 0x0000003f3f3ff290 */ /* 0x000fe4000fffe03f */
[----:B------:R-:W-:Y:S05]  /*8590*/  @P2 IMAD.HI.U32 R16, R4, c[0x0][0x330], RZ ;  /* 0x0000cc0004102a27 */ /* 0x000fea00078e00ff */
[----:B------:R-:W-:Y:S02]  /*85a0*/  @P2 SHF.R.U32.HI R4, RZ, c[0x0][0x334], R16 ;  /* 0x0000cd00ff042a19 */ /* 0x000fe40000011610 */
.L_x_909:
[----:B------:R-:W-:Y:S05]  /*85b0*/  BSYNC B0 ;  /* 0x0000000000007941 */ /* 0x000fea0003800000 */
.L_x_907:
[----:B------:R-:W-:Y:S04]  /*85c0*/  IMAD.IADD R16, R0, 0x1, -R36 ;  /* 0x0000000100107824 */ /* 0x000fe800078e0a24 */
[----:B------:R-:W-:Y:S05]  /*85d0*/  IMAD R4, R4, c[0x0][0x32c], R16 ;  /* 0x0000cb0004047a24 */ /* 0x000fea00078e0210 */
[----:B------:R-:W-:Y:S02]  /*85e0*/  IADD3 R16, R4, c[0x0][0x32c], RZ ;  /* 0x0000cb0004107a10 */ /* 0x000fe40007ffe0ff */
[----:B------:R-:W-:Y:S02]  /*85f0*/  IMNMX R2, R2, R4, !PT ;  /* 0x0000000402027217 */ /* 0x000fe40007800200 */
[----:B------:R-:W-:Y:S02]  /*8600*/  IMNMX R3, R3, R16, PT ;  /* 0x0000001003037217 */ /* 0x000fe40003800200 */
.L_x_906:
[----:B------:R-:W-:Y:S01]  /*8610*/  ISETP.NE.AND P2, PT, R14, RZ, PT ;  /* 0x000000ff0e00720c */ /* 0x000fe20003f45270 */
[----:B------:R-:W1:Y:S03]  /*8620*/  SHFL.IDX PT, R4, R5, 0x2, 0x1c1f ;  /* 0x005c1f0005047f89 */ /* 0x000e6600000e0000 */
[C---:B------:R-:W-:Y:S04]  /*8630*/  ISETP.GT.AND P2, PT, R2.reuse, 0x1, !P2 ;  /* 0x000000010200780c */ /* 0x040fe80005744270 */
[----:B------:R-:W-:Y:S04]  /*8640*/  ISETP.LT.OR P2, PT, R3, 0x2, P2 ;  /* 0x000000020300780c */ /* 0x000fe80001741670 */
[----:B------:R-:W-:Y:S02]  /*8650*/  FSEL R21, R199, -INF , !P2 ;  /* 0xff800000c7157808 */ /* 0x000fe40005000000 */
[----:B------:R-:W-:Y:S04]  /*8660*/  ISETP.NE.AND P2, PT, R13, RZ, PT ;  /* 0x000000ff0d00720c */ /* 0x000fe80003f45270 */
[----:B------:R-:W-:Y:S04]  /*8670*/  ISETP.GT.AND P2, PT, R2, 0x8, !P2 ;  /* 0x000000080200780c */ /* 0x000fe80005744270 */
[C---:B------:R-:W-:Y:S04]  /*8680*/  ISETP.LT.OR P2, PT, R3.reuse, 0x9, P2 ;  /* 0x000000090300780c */ /* 0x040fe80001741670 */
[----:B------:R-:W-:Y:S02]  /*8690*/  FSEL R22, R194, -INF , !P2 ;  /* 0xff800000c2167808 */ /* 0x000fe40005000000 */
[----:B------:R-:W-:Y:S04]  /*86a0*/  ISETP.NE.AND P2, PT, R12, RZ, PT ;  /* 0x000000ff0c00720c */ /* 0x000fe80003f45270 */
        /* <DEDUP_REMOVED lines=19> */
[C---:B------:R-:W-:Y:S04]  /*87e0*/  ISETP.GT.AND P2, PT, R2.reuse, 0x20, !P1 ;  /* 0x000000200200780c */ /* 0x040fe80004f44270 */
[----:B------:R-:W-:Y:S04]  /*87f0*/  ISETP.LT.OR P2, PT, R3, 0x21, P2 ;  /* 0x000000210300780c */ /* 0x000fe80001741670 */
[----:B------:R-:W-:Y:S02]  /*8800*/  FSEL R221, R31, -INF , !P2 ;  /* 0xff8000001fdd7808 */ /* 0x000fe40005000000 */
[----:B------:R-:W-:Y:S04]  /*8810*/  ISETP.GT.AND P2, PT, R2, 0x21, !P6 ;  /* 0x000000210200780c */ /* 0x000fe80007744270 */
[C---:B------:R-:W-:Y:S04]  /*8820*/  ISETP.LT.OR P2, PT, R3.reuse, 0x22, P2 ;  /* 0x000000220300780c */ /* 0x040fe80001741670 */
[----:B------:R-:W-:Y:S02]  /*8830*/  FSEL R222, R30, -INF , !P2 ;  /* 0xff8000001ede7808 */ /* 0x000fe40005000000 */
[----:B------:R-:W-:Y:S04]  /*8840*/  ISETP.GT.AND P2, PT, R2, 0x28, !P5 ;  /* 0x000000280200780c */ /* 0x000fe80006f44270 */
[----:B------:R-:W-:Y:S04]  /*8850*/  ISETP.LT.OR P2, PT, R3, 0x29, P2 ;  /* 0x000000290300780c */ /* 0x000fe80001741670 */
[----:B------:R-:W-:Y:S02]  /*8860*/  FSEL R245, R20, -INF , !P2 ;  /* 0xff80000014f57808 */ /* 0x000fe40005000000 */
[----:B------:R-:W-:Y:S04]  /*8870*/  ISETP.NE.AND P2, PT, R15, RZ, PT ;  /* 0x000000ff0f00720c */ /* 0x000fe80003f45270 */
[----:B------:R-:W-:Y:S04]  /*8880*/  ISETP.GT.AND P2, PT, R2, RZ, !P2 ;  /* 0x000000ff0200720c */ /* 0x000fe80005744270 */
[----:B------:R-:W-:Y:S04]  /*8890*/  ISETP.LT.OR P2, PT, R3, 0x1, P2 ;  /* 0x000000010300780c */ /* 0x000fe80001741670 */
[----:B------:R-:W-:Y:S02]  /*88a0*/  FSEL R17, R214, -INF , !P2 ;  /* 0xff800000d6117808 */ /* 0x000fe40005000000 */
[----:B------:R-:W-:Y:S01]  /*88b0*/  ISETP.GT.AND P2, PT, R2, 0x29, !P0 ;  /* 0x000000290200780c */ /* 0x000fe20004744270 */
[--C-:B-1----:R-:W-:Y:S03]  /*88c0*/  IMAD.IADD R2, R7, 0x1, R4.reuse ;  /* 0x0000000107027824 */ /* 0x102fe600078e0204 */
[----:B------:R-:W-:Y:S01]  /*88d0*/  ISETP.LT.OR P2, PT, R3, 0x2a, P2 ;  /* 0x0000002a0300780c */ /* 0x000fe20001741670 */
[----:B------:R-:W-:Y:S03]  /*88e0*/  IMAD.IADD R3, R6, 0x1, R4 ;  /* 0x0000000106037824 */ /* 0x000fe600078e0204 */
[----:B---3--:R-:W-:Y:S02]  /*88f0*/  FSEL R247, R19, -INF , !P2 ;  /* 0xff80000013f77808 */ /* 0x008fe40005000000 */
        /* <DEDUP_REMOVED lines=17> */
.L_x_912:
[----:B------:R-:W-:Y:S04]  /*8a10*/  MOV R16, c[0x0][0x32c] ;  /* 0x0000cb0000107a02 */ /* 0x000fe80000000f00 */
[----:B------:R-:W-:Y:S11]  /*8a20*/  ISETP.NE.AND P2, PT, R16, 0x1, PT ;  /* 0x000000011000780c */ /* 0x000ff60003f45270 */
[----:B------:R-:W-:Y:S02]  /*8a30*/  @!UPT UIADD3 URZ, URZ, URZ, URZ ;  /* 0x0000003f3f3ff290 */ /* 0x000fe4000fffe03f */
[----:B------:R-:W-:Y:S05]  /*8a40*/  @P2 IMAD.HI.U32 R16, R4, c[0x0][0x330], RZ ;  /* 0x0000cc0004102a27 */ /* 0x000fea00078e00ff */
[----:B------:R-:W-:Y:S02]  /*8a50*/  @P2 SHF.R.U32.HI R4, RZ, c[0x0][0x334], R16 ;  /* 0x0000cd00ff042a19 */ /* 0x000fe40000011610 */
.L_x_913:
[----:B------:R-:W-:Y:S05]  /*8a60*/  BSYNC B0 ;  /* 0x0000000000007941 */ /* 0x000fea0003800000 */
.L_x_911:
[----:B------:R-:W-:Y:S04]  /*8a70*/  IMAD.IADD R16, R0, 0x1, -R36 ;  /* 0x0000000100107824 */ /* 0x000fe800078e0a24 */
[----:B------:R-:W-:Y:S05]  /*8a80*/  IMAD R4, R4, c[0x0][0x32c], R16 ;  /* 0x0000cb0004047a24 */ /* 0x000fea00078e0210 */
[----:B------:R-:W-:Y:S02]  /*8a90*/  IADD3 R16, R4, c[0x0][0x32c], RZ ;  /* 0x0000cb0004107a10 */ /* 0x000fe40007ffe0ff */
[----:B------:R-:W-:Y:S02]  /*8aa0*/  IMNMX R2, R2, R4, !PT ;  /* 0x0000000402027217 */ /* 0x000fe40007800200 */
[----:B------:R-:W-:Y:S02]  /*8ab0*/  IMNMX R3, R3, R16, PT ;  /* 0x0000001003037217 */ /* 0x000fe40003800200 */
.L_x_910:
        /* <DEDUP_REMOVED lines=35> */
[C---:B------:R-:W-:Y:S04]  /*8cf0*/  ISETP.GT.AND P2, PT, R2.reuse, 0x28, !P5 ;  /* 0x000000280200780c */ /* 0x040fe80006f44270 */
        /* <DEDUP_REMOVED lines=28> */
.L_x_916:
[----:B------:R-:W-:Y:S04]  /*8ec0*/  MOV R5, c[0x0][0x32c] ;  /* 0x0000cb0000057a02 */ /* 0x000fe80000000f00 */
[----:B------:R-:W-:Y:S11]  /*8ed0*/  ISETP.NE.AND P2, PT, R5, 0x1, PT ;  /* 0x000000010500780c */ /* 0x000ff60003f45270 */
[----:B------:R-:W-:Y:S02]  /*8ee0*/  @!UPT UIADD3 URZ, URZ, URZ, URZ ;  /* 0x0000003f3f3ff290 */ /* 0x000fe4000fffe03f */
[----:B------:R-:W-:Y:S05]  /*8ef0*/  @P2 IMAD.HI.U32 R5, R4, c[0x0][0x330], RZ ;  /* 0x0000cc0004052a27 */ /* 0x000fea00078e00ff */
[----:B------:R-:W-:Y:S02]  /*8f00*/  @P2 SHF.R.U32.HI R4, RZ, c[0x0][0x334], R5 ;  /* 0x0000cd00ff042a19 */ /* 0x000fe40000011605 */
.L_x_917:
[----:B------:R-:W-:Y:S05]  /*8f10*/  BSYNC B0 ;  /* 0x0000000000007941 */ /* 0x000fea0003800000 */
.L_x_915:
[----:B------:R-:W-:Y:S04]  /*8f20*/  IMAD.IADD R0, R0, 0x1, -R36 ;  /* 0x0000000100007824 */ /* 0x000fe800078e0a24 */
[----:B------:R-:W-:Y:S05]  /*8f30*/  IMAD R4, R4, c[0x0][0x32c], R0 ;  /* 0x0000cb0004047a24 */ /* 0x000fea00078e0200 */
[----:B------:R-:W-:Y:S02]  /*8f40*/  IADD3 R0, R4, c[0x0][0x32c], RZ ;  /* 0x0000cb0004007a10 */ /* 0x000fe40007ffe0ff */
[----:B------:R-:W-:Y:S02]  /*8f50*/  IMNMX R2, R2, R4, !PT ;  /* 0x0000000402027217 */ /* 0x000fe40007800200 */
[----:B------:R-:W-:Y:S02]  /*8f60*/  IMNMX R3, R3, R0, PT ;  /* 0x0000000003037217 */ /* 0x000fe40003800200 */
.L_x_914:
[----:B------:R-:W-:Y:S01]  /*8f70*/  FMNMX.FTZ R137, R18, R132, !PT ;  /* 0x0000008412897209 */ /* 0x000fe20007810000 */
[----:B------:R-:W-:Y:S01]  /*8f80*/  LDSM.16.MT88.4 R36, [R226+0x2080] ;  /* 0x00208000e224783b */ /* 0x000fe20000004200 */
[----:B------:R-:W-:Y:S02]  /*8f90*/  ISETP.NE.AND P2, PT, R15, RZ, PT ;  /* 0x000000ff0f00720c */ /* 0x000fe40003f45270 */
[----:B------:R-:W-:Y:S02]  /*8fa0*/  FMNMX.FTZ R137, R23, R137, !PT ;  /* 0x0000008917897209 */ /* 0x000fe40007810000 */
[----:B------:R-:W-:Y:S02]  /*8fb0*/  ISETP.GT.AND P2, PT, R2, RZ, !P2 ;  /* 0x000000ff0200720c */ /* 0x000fe40005744270 */
[----:B------:R-:W-:Y:S02]  /*8fc0*/  FMNMX.FTZ R137, R25, R137, !PT ;  /* 0x0000008919897209 */ /* 0x000fe40007810000 */
[----:B------:R-:W-:Y:S02]  /*8fd0*/  ISETP.LT.OR P2, PT, R3, 0x1, P2 ;  /* 0x000000010300780c */ /* 0x000fe40001741670 */
[----:B------:R-:W-:Y:S02]  /*8fe0*/  FMNMX.FTZ R137, R24, R137, !PT ;  /* 0x0000008918897209 */ /* 0x000fe40007810000 */
[----:B------:R-:W-:Y:S02]  /*8ff0*/  FMNMX.FTZ R0, R17, R134, !PT ;  /* 0x0000008611007209 */ /* 0x000fe40007810000 */
[----:B------:R-:W-:Y:S02]  /*9000*/  FMNMX.FTZ R137, R196, R137, !PT ;  /* 0x00000089c4897209 */ /* 0x000fe40007810000 */
[----:B------:R-:W-:Y:S02]  /*9010*/  FSEL R5, R220, -INF , !P2 ;  /* 0xff800000dc057808 */ /* 0x000fe40005000000 */
[----:B------:R-:W-:Y:S02]  /*9020*/  FMNMX.FTZ R137, R198, R137, !PT ;  /* 0x00000089c6897209 */ /* 0x000fe40007810000 */
[----:B------:R-:W-:Y:S02]  /*9030*/  ISETP.NE.AND P2, PT, R14, RZ, PT ;  /* 0x000000ff0e00720c */ /* 0x000fe40003f45270 */
[----:B------:R-:W-:Y:S02]  /*9040*/  FMNMX.FTZ R137, R200, R137, !PT ;  /* 0x00000089c8897209 */ /* 0x000fe40007810000 */
[----:B------:R-:W-:Y:S02]  /*9050*/  FMNMX.FTZ R0, R21, R0, !PT ;  /* 0x0000000015007209 */ /* 0x000fe40007810000 */
[----:B------:R-:W-:Y:S02]  /*9060*/  FMNMX.FTZ R137, R203, R137, !PT ;  /* 0x00000089cb897209 */ /* 0x000fe40007810000 */
[----:B------:R-:W-:Y:S02]  /*9070*/  ISETP.GT.AND P2, PT, R2, 0x1, !P2 ;  /* 0x000000010200780c */ /* 0x000fe40005744270 */
[----:B------:R-:W-:Y:S02]  /*9080*/  FMNMX.FTZ R137, R223, R137, !PT ;  /* 0x00000089df897209 */ /* 0x000fe40007810000 */
[----:B------:R-:W-:Y:S02]  /*9090*/  FMNMX.FTZ R0, R22, R0, !PT ;  /* 0x0000000016007209 */ /* 0x000fe40007810000 */
[----:B------:R-:W-:Y:S02]  /*90a0*/  FMNMX.FTZ R137, R244, R137, !PT ;  /* 0x00000089f4897209 */ /* 0x000fe40007810000 */
[----:B------:R-:W-:Y:S02]  /*90b0*/  ISETP.LT.OR P2, PT, R3, 0x2, P2 ;  /* 0x000000020300780c */ /* 0x000fe40001741670 */
[----:B------:R-:W-:Y:S02]  /*90c0*/  FMNMX.FTZ R0, R27, R0, !PT ;  /* 0x000000001b007209 */ /* 0x000fe40007810000 */
[----:B------:R-:W-:Y:S02]  /*90d0*/  FMNMX.FTZ R137, R248, R137, !PT ;  /* 0x00000089f8897209 */ /* 0x000fe40007810000 */
[----:B------:R-:W-:Y:S02]  /*90e0*/  FSEL R7, R219, -INF , !P2 ;  /* 0xff800000db077808 */ /* 0x000fe40005000000 */
[----:B------:R-:W-:Y:S02]  /*90f0*/  ISETP.NE.AND P2, PT, R13, RZ, PT ;  /* 0x000000ff0d00720c */ /* 0x000fe40003f45270 */
[----:B------:R-:W-:Y:S02]  /*9100*/  FMNMX.FTZ R0, R197, R0, !PT ;  /* 0x00000000c5007209 */ /* 0x000fe40007810000 */
[----:B------:R-:W-:Y:S02]  /*9110*/  ISETP.GT.AND P2, PT, R2, 0x8, !P2 ;  /* 0x000000080200780c */ /* 0x000fe40005744270 */
[----:B------:R-:W-:Y:S02]  /*9120*/  FMNMX.FTZ R137, R250, R137, !PT ;  /* 0x00000089fa897209 */ /* 0x000fe40007810000 */
[----:B------:R-:W-:Y:S02]  /*9130*/  FMNMX.FTZ R0, R199, R0, !PT ;  /* 0x00000000c7007209 */ /* 0x000fe40007810000 */
[----:B------:R-:W-:Y:S01]  /*9140*/  ISETP.LT.OR P2, PT, R3, 0x9, P2 ;  /* 0x000000090300780c */ /* 0x000fe20001741670 */
[----:B------:R-:W1:Y:S01]  /*9150*/  SHFL.BFLY PT, R6, R137, 0x2, 0x1f ;  /* 0x0c401f0089067f89 */ /* 0x000e6200000e0000 */
[----:B------:R-:W-:Y:S02]  /*9160*/  FMNMX.FTZ R0, R201, R0, !PT ;  /* 0x00000000c9007209 */ /* 0x000fe40007810000 */
[----:B------:R-:W-:Y:S02]  /*9170*/  FSEL R13, R217, -INF , !P2 ;  /* 0xff800000d90d7808 */ /* 0x000fe40005000000 */
[----:B------:R-:W-:Y:S02]  /*9180*/  ISETP.NE.AND P2, PT, R12, RZ, PT ;  /* 0x000000ff0c00720c */ /* 0x000fe40003f45270 */
[----:B------:R-:W-:Y:S02]  /*9190*/  FMNMX.FTZ R0, R204, R0, !PT ;  /* 0x00000000cc007209 */ /* 0x000fe40007810000 */
[----:B------:R-:W-:Y:S02]  /*91a0*/  ISETP.GT.AND P2, PT, R2, 0x9, !P2 ;  /* 0x000000090200780c */ /* 0x000fe40005744270 */
[----:B------:R-:W-:Y:S02]  /*91b0*/  FMNMX.FTZ R0, R221, R0, !PT ;  /* 0x00000000dd007209 */ /* 0x000fe40007810000 */
[----:B------:R-:W-:Y:S02]  /*91c0*/  ISETP.LT.OR P2, PT, R3, 0xa, P2 ;  /* 0x0000000a0300780c */ /* 0x000fe40001741670 */
[----:B------:R-:W-:Y:S02]  /*91d0*/  FMNMX.FTZ R0, R222, R0, !PT ;  /* 0x00000000de007209 */ /* 0x000fe40007810000 */
[----:B------:R-:W-:Y:S02]  /*91e0*/  FSEL R12, R216, -INF , !P2 ;  /* 0xff800000d80c7808 */ /* 0x000fe40005000000 */
[----:B------:R-:W-:Y:S02]  /*91f0*/  ISETP.NE.AND P2, PT, R11, RZ, PT ;  /* 0x000000ff0b00720c */ /* 0x000fe40003f45270 */
[----:B------:R-:W-:Y:S02]  /*9200*/  FMNMX.FTZ R0, R245, R0, !PT ;  /* 0x00000000f5007209 */ /* 0x000fe40007810000 */
[----:B------:R-:W-:Y:S02]  /*9210*/  ISETP.GT.AND P2, PT, R2, 0x10, !P2 ;  /* 0x000000100200780c */ /* 0x000fe40005744270 */
[----:B------:R-:W-:Y:S02]  /*9220*/  FMNMX.FTZ R0, R247, R0, !PT ;  /* 0x00000000f7007209 */ /* 0x000fe40007810000 */
[----:B------:R-:W-:Y:S02]  /*9230*/  ISETP.LT.OR P2, PT, R3, 0x11, P2 ;  /* 0x000000110300780c */ /* 0x000fe40001741670 */
[----:B-1----:R-:W-:Y:S02]  /*9240*/  FMNMX.FTZ R137, R137, R6, !PT ;  /* 0x0000000689897209 */ /* 0x002fe40007810000 */
[----:B------:R-:W1:Y:S01]  /*9250*/  SHFL.BFLY PT, R6, R0, 0x2, 0x1f ;  /* 0x0c401f0000067f89 */ /* 0x000e6200000e0000 */
        /* <DEDUP_REMOVED lines=14> */
[----:B------:R-:W-:Y:S02]  /*9340*/  FMNMX.FTZ R4, R205, R4, !PT ;  /* 0x00000004cd047209 */ /* 0x000fe40007810000 */
[----:B------:R-:W-:Y:S01]  /*9350*/  FSEL R211, R143, -INF , !P2 ;  /* 0xff8000008fd37808 */ /* 0x000fe20005000000 */
[----:B------:R-:W1:Y:S01]  /*9360*/  SHFL.BFLY PT, R136, R0, 0x1, 0x1f ;  /* 0x0c201f0000887f89 */ /* 0x000e6200000e0000 */
[----:B------:R-:W-:Y:S02]  /*9370*/  ISETP.NE.AND P2, PT, R8, RZ, PT ;  /* 0x000000ff0800720c */ /* 0x000fe40003f45270 */
[----:B------:R-:W-:Y:S02]  /*9380*/  FMNMX.FTZ R4, R209, R4, !PT ;  /* 0x00000004d1047209 */ /* 0x000fe40007810000 */
[----:B------:R-:W-:Y:S02]  /*9390*/  FMNMX.FTZ R6, R5, R139, !PT ;  /* 0x0000008b05067209 */ /* 0x000fe40007810000 */
[----:B------:R-:W-:Y:S01]  /*93a0*/  FMNMX.FTZ R4, R210, R4, !PT ;  /* 0x00000004d2047209 */ /* 0x000fe20007810000 */
[----:B------:R-:W2:Y:S01]  /*93b0*/  SHFL.BFLY PT, R8, R137, 0x1, 0x1f ;  /* 0x0c201f0089087f89 */ /* 0x000ea200000e0000 */
[----:B------:R-:W-:Y:S02]  /*93c0*/  FMNMX.FTZ R6, R7, R6, !PT ;  /* 0x0000000607067209 */ /* 0x000fe40007810000 */
[----:B------:R-:W-:Y:S02]  /*93d0*/  FMNMX.FTZ R4, R215, R4, !PT ;  /* 0x00000004d7047209 */ /* 0x000fe40007810000 */
[----:B------:R-:W-:Y:S02]  /*93e0*/  FMNMX.FTZ R6, R13, R6, !PT ;  /* 0x000000060d067209 */ /* 0x000fe40007810000 */
[----:B------:R-:W-:Y:S02]  /*93f0*/  FMNMX.FTZ R4, R246, R4, !PT ;  /* 0x00000004f6047209 */ /* 0x000fe40007810000 */
[----:B------:R-:W-:Y:S02]  /*9400*/  ISETP.GT.AND P2, PT, R2, 0x19, !P2 ;  /* 0x000000190200780c */ /* 0x000fe40005744270 */
[----:B------:R-:W-:Y:S02]  /*9410*/  FMNMX.FTZ R4, R249, R4, !PT ;  /* 0x00000004f9047209 */ /* 0x000fe40007810000 */
[----:B------:R-:W-:Y:S02]  /*9420*/  ISETP.LT.OR P2, PT, R3, 0x1a, P2 ;  /* 0x0000001a0300780c */ /* 0x000fe40001741670 */
[----:B------:R-:W-:Y:S02]  /*9430*/  FMNMX.FTZ R4, R218, R4, !PT ;  /* 0x00000004da047209 */ /* 0x000fe40007810000 */
[----:B-1----:R-:W-:Y:S02]  /*9440*/  FMNMX.FTZ R136, R0, R136, !PT ;  /* 0x0000008800887209 */ /* 0x002fe40007810000 */
[----:B------:R-:W-:Y:S02]  /*9450*/  FMNMX.FTZ R0, R12, R6, !PT ;  /* 0x000000060c007209 */ /* 0x000fe40007810000 */
[----:B------:R-:W-:Y:S01]  /*9460*/  ISETP.GT.AND P1, PT, R2, 0x20, !P1 ;  /* 0x000000200200780c */ /* 0x000fe20004f24270 */
[----:B------:R-:W-:Y:S01]  /*9470*/  FMUL.FTZ R142, R136, c[0x0][0x2d0] ;  /* 0x0000b400888e7a20 */ /* 0x000fe20000410000 */
[----:B------:R-:W-:Y:S02]  /*9480*/  FMNMX.FTZ R0, R207, R0, !PT ;  /* 0x00000000cf007209 */ /* 0x000fe40007810000 */
[----:B--2---:R-:W-:Y:S02]  /*9490*/  FMNMX.FTZ R137, R137, R8, !PT ;  /* 0x0000000889897209 */ /* 0x004fe40007810000 */
[----:B------:R-:W1:Y:S01]  /*94a0*/  SHFL.BFLY PT, R8, R4, 0x2, 0x1f ;  /* 0x0c401f0004087f89 */ /* 0x000e6200000e0000 */
[----:B------:R-:W-:Y:S02]  /*94b0*/  FMNMX.FTZ R0, R208, R0, !PT ;  /* 0x00000000d0007209 */ /* 0x000fe40007810000 */
[----:B------:R-:W-:Y:S01]  /*94c0*/  FSEL R206, R213, -INF , !P2 ;  /* 0xff800000d5ce7808 */ /* 0x000fe20005000000 */
[----:B------:R-:W-:Y:S01]  /*94d0*/  FMUL.FTZ R141, R137, c[0x0][0x2d0] ;  /* 0x0000b400898d7a20 */ /* 0x000fe20000410000 */
[----:B------:R-:W-:Y:S02]  /*94e0*/  ISETP.LT.OR P1, PT, R3, 0x21, P1 ;  /* 0x000000210300780c */ /* 0x000fe40000f21670 */
[----:B------:R-:W-:Y:S02]  /*94f0*/  FMNMX.FTZ R0, R211, R0, !PT ;  /* 0x00000000d3007209 */ /* 0x000fe40007810000 */
[----:B------:R-:W-:Y:S02]  /*9500*/  ISETP.GT.AND P6, PT, R2, 0x21, !P6 ;  /* 0x000000210200780c */ /* 0x000fe400077c4270 */
[----:B------:R-:W-:Y:S02]  /*9510*/  FSEL R213, R42, -INF , !P1 ;  /* 0xff8000002ad57808 */ /* 0x000fe40004800000 */
[----:B------:R-:W-:Y:S02]  /*9520*/  FMNMX.FTZ R0, R206, R0, !PT ;  /* 0x00000000ce007209 */ /* 0x000fe40007810000 */
[----:B------:R-:W-:Y:S02]  /*9530*/  ISETP.LT.OR P6, PT, R3, 0x22, P6 ;  /* 0x000000220300780c */ /* 0x000fe400037c1670 */
[C---:B------:R-:W-:Y:S02]  /*9540*/  ISETP.GT.AND P5, PT, R2.reuse, 0x28, !P5 ;  /* 0x000000280200780c */ /* 0x040fe40006fa4270 */
[----:B------:R-:W-:Y:S02]  /*9550*/  FMNMX.FTZ R0, R213, R0, !PT ;  /* 0x00000000d5007209 */ /* 0x000fe40007810000 */
[----:B------:R-:W-:Y:S02]  /*9560*/  FSEL R212, R43, -INF , !P6 ;  /* 0xff8000002bd47808 */ /* 0x000fe40007000000 */
[C---:B------:R-:W-:Y:S02]  /*9570*/  ISETP.LT.OR P5, PT, R3.reuse, 0x29, P5 ;  /* 0x000000290300780c */ /* 0x040fe40002fa1670 */
[----:B------:R-:W-:Y:S02]  /*9580*/  ISETP.GT.AND P0, PT, R2, 0x29, !P0 ;  /* 0x000000290200780c */ /* 0x000fe40004704270 */
[----:B-1----:R-:W-:Y:S02]  /*9590*/  FMNMX.FTZ R4, R4, R8, !PT ;  /* 0x0000000804047209 */ /* 0x002fe40007810000 */
[----:B------:R-:W-:Y:S02]  /*95a0*/  FSETP.NEU.FTZ.AND P1, PT, R136, -INF , PT ;  /* 0xff8000008800780b */ /* 0x000fe40003f3d000 */
[----:B------:R-:W-:Y:S01]  /*95b0*/  FSEL R214, R46, -INF , !P5 ;  /* 0xff8000002ed67808 */ /* 0x000fe20006800000 */
[----:B------:R-:W1:Y:S01]  /*95c0*/  SHFL.BFLY PT, R135, R4, 0x1, 0x1f ;  /* 0x0c201f0004877f89 */ /* 0x000e6200000e0000 */
[----:B------:R-:W-:Y:S02]  /*95d0*/  ISETP.LT.OR P0, PT, R3, 0x2a, P0 ;  /* 0x0000002a0300780c */ /* 0x000fe40000701670 */
[----:B------:R-:W-:Y:S02]  /*95e0*/  FMNMX.FTZ R0, R212, R0, !PT ;  /* 0x00000000d4007209 */ /* 0x000fe40007810000 */
[----:B------:R-:W-:Y:S02]  /*95f0*/  FSEL R142, R142, RZ, P1 ;  /* 0x000000ff8e8e7208 */ /* 0x000fe40000800000 */
[----:B------:R-:W-:Y:S02]  /*9600*/  FSEL R140, R47, -INF , !P0 ;  /* 0xff8000002f8c7808 */ /* 0x000fe40004000000 */
[----:B------:R-:W-:Y:S01]  /*9610*/  FMNMX.FTZ R0, R214, R0, !PT ;  /* 0x00000000d6007209 */ /* 0x000fe20007810000 */
[--C-:B------:R-:W-:Y:S01]  /*9620*/  FFMA.FTZ R3, R27, c[0x0][0x2d0], -R142.reuse ;  /* 0x0000b4001b037a23 */ /* 0x100fe2000001088e */
[----:B------:R-:W-:Y:S01]  /*9630*/  FSETP.NEU.FTZ.AND P2, PT, R137, -INF , PT ;  /* 0xff8000008900780b */ /* 0x000fe20003f5d000 */
[--C-:B------:R-:W-:Y:S01]  /*9640*/  FFMA.FTZ R21, R21, c[0x0][0x2d0], -R142.reuse ;  /* 0x0000b40015157a23 */ /* 0x100fe2000001088e */
[----:B------:R-:W-:Y:S01]  /*9650*/  FMNMX.FTZ R0, R140, R0, !PT ;  /* 0x000000008c007209 */ /* 0x000fe20007810000 */
[----:B------:R2:W-:Y:S01]  /*9660*/  MUFU.EX2 R34, R3 ;  /* 0x0000000300227308 */ /* 0x0005e20000000800 */
[----:B------:R-:W-:Y:S01]  /*9670*/  FSEL R141, R141, RZ, P2 ;  /* 0x000000ff8d8d7208 */ /* 0x000fe20001000000 */
[--C-:B------:R-:W-:Y:S02]  /*9680*/  FFMA.FTZ R22, R22, c[0x0][0x2d0], -R142.reuse ;  /* 0x0000b40016167a23 */ /* 0x100fe4000001088e */
[----:B------:R-:W2:Y:S01]  /*9690*/  SHFL.BFLY PT, R2, R0, 0x2, 0x1f ;  /* 0x0c401f0000027f89 */ /* 0x000ea200000e0000 */
[----:B------:R-:W-:Y:S02]  /*96a0*/  FFMA.FTZ R17, R17, c[0x0][0x2d0], -R142 ;  /* 0x0000b40011117a23 */ /* 0x000fe4000001088e */
[--C-:B------:R-:W-:Y:S02]  /*96b0*/  FFMA.FTZ R24, R24, c[0x0][0x2d0], -R141.reuse ;  /* 0x0000b40018187a23 */ /* 0x100fe4000001088d */
[--C-:B------:R-:W-:Y:S01]  /*96c0*/  FFMA.FTZ R25, R25, c[0x0][0x2d0], -R141.reuse ;  /* 0x0000b40019197a23 */ /* 0x100fe2000001088d */
[----:B-1----:R-:W-:Y:S01]  /*96d0*/  FMNMX.FTZ R135, R4, R135, !PT ;  /* 0x0000008704877209 */ /* 0x002fe20007810000 */
[----:B------:R-:W-:Y:S01]  /*96e0*/  MUFU.EX2 R33, R24 ;  /* 0x0000001800217308 */ /* 0x000fe20000000800 */
[--C-:B------:R-:W-:Y:S02]  /*96f0*/  FFMA.FTZ R23, R23, c[0x0][0x2d0], -R141.reuse ;  /* 0x0000b40017177a23 */ /* 0x100fe4000001088d */
[C---:B------:R-:W-:Y:S01]  /*9700*/  FSETP.NEU.FTZ.AND P0, PT, R135.reuse, -INF , PT ;  /* 0xff8000008700780b */ /* 0x040fe20003f1d000 */
[----:B------:R-:W-:Y:S02]  /*9710*/  FMUL.FTZ R143, R135, c[0x0][0x2d0] ;  /* 0x0000b400878f7a20 */ /* 0x000fe40000410000 */
[----:B------:R-:W-:Y:S03]  /*9720*/  FFMA.FTZ R18, R18, c[0x0][0x2d0], -R141 ;  /* 0x0000b40012127a23 */ /* 0x000fe6000001088d */
[----:B------:R-:W-:Y:S01]  /*9730*/  FSEL R143, R143, RZ, P0 ;  /* 0x000000ff8f8f7208 */ /* 0x000fe20000000000 */
[----:B------:R-:W1:Y:S04]  /*9740*/  MUFU.EX2 R219, R25 ;  /* 0x0000001900db7308 */ /* 0x000e680000000800 */
[--C-:B------:R-:W-:Y:S02]  /*9750*/  FFMA.FTZ R19, R19, c[0x0][0x2d0], -R143.reuse ;  /* 0x0000b40013137a23 */ /* 0x100fe4000001088f */
[--C-:B------:R-:W-:Y:S01]  /*9760*/  FFMA.FTZ R20, R20, c[0x0][0x2d0], -R143.reuse ;  /* 0x0000b40014147a23 */ /* 0x100fe2000001088f */
[----:B--2---:R-:W-:Y:S01]  /*9770*/  FMNMX.FTZ R3, R0, R2, !PT ;  /* 0x0000000200037209 */ /* 0x004fe20007810000 */
[--C-:B------:R-:W-:Y:S01]  /*9780*/  FFMA.FTZ R2, R26, c[0x0][0x2d0], -R143.reuse ;  /* 0x0000b4001a027a23 */ /* 0x100fe2000001088f */
[----:B------:R-:W-:Y:S01]  /*9790*/  FSEL R0, R137, RZ, P2 ;  /* 0x000000ff89007208 */ /* 0x000fe20001000000 */
[----:B------:R-:W-:Y:S01]  /*97a0*/  MUFU.EX2 R44, R19 ;  /* 0x00000013002c7308 */ /* 0x000fe20000000800 */
[----:B------:R-:W-:Y:S01]  /*97b0*/  FFMA.FTZ R16, R16, c[0x0][0x2d0], -R143 ;  /* 0x0000b40010107a23 */ /* 0x000fe2000001088f */
[----:B------:R-:W2:Y:S02]  /*97c0*/  SHFL.BFLY PT, R4, R3, 0x1, 0x1f ;  /* 0x0c201f0003047f89 */ /* 0x000ea400000e0000 */
[----:B------:R-:W-:Y:S04]  /*97d0*/  FADD.FTZ R0, -R0, R132 ;  /* 0x0000008400007221 */ /* 0x000fe80000010100 */
[----:B------:R-:W-:Y:S02]  /*97e0*/  FMUL.FTZ R0, R0, c[0x0][0x2d0] ;  /* 0x0000b40000007a20 */ /* 0x000fe40000410000 */
[----:B------:R3:W-:Y:S01]  /*97f0*/  MUFU.EX2 R28, R2 ;  /* 0x00000002001c7308 */ /* 0x0007e20000000800 */
[----:B-1----:R-:W-:Y:S09]  /*9800*/  F2FP.BF16.PACK_AB R194, R33, R219 ;  /* 0x000000db21c2723e */ /* 0x002ff200000010ff */
[----:B------:R1:W4:Y:S01]  /*9810*/  MUFU.EX2 R133, R0 ;  /* 0x0000000000857308 */ /* 0x0003220000000800 */
[----:B--2---:R-:W-:Y:S09]  /*9820*/  FMNMX.FTZ R3, R3, R4, !PT ;  /* 0x0000000403037209 */ /* 0x004ff20007810000 */
[----:B------:R-:W-:Y:S01]  /*9830*/  MUFU.EX2 R252, R23 ;  /* 0x0000001700fc7308 */ /* 0x000fe20000000800 */
[----:B---3--:R-:W-:Y:S05]  /*9840*/  FSEL R2, R136, RZ, P1 ;  /* 0x000000ff88027208 */ /* 0x008fea0000800000 */
[----:B------:R-:W-:Y:S04]  /*9850*/  FADD.FTZ R2, -R2, R134 ;  /* 0x0000008602027221 */ /* 0x000fe80000010100 */
[----:B------:R-:W-:Y:S01]  /*9860*/  MUFU.EX2 R251, R21 ;  /* 0x0000001500fb7308 */ /* 0x000fe20000000800 */
[----:B------:R-:W-:Y:S02]  /*9870*/  FMUL.FTZ R134, R3, c[0x0][0x2d0] ;  /* 0x0000b40003867a20 */ /* 0x000fe40000410000 */
[----:B------:R-:W-:Y:S01]  /*9880*/  FMUL.FTZ R2, R2, c[0x0][0x2d0] ;  /* 0x0000b40002027a20 */ /* 0x000fe20000410000 */
[----:B-1----:R-:W-:Y:S01]  /*9890*/  FSEL R0, R135, RZ, P0 ;  /* 0x000000ff87007208 */ /* 0x002fe20000000000 */
[----:B----4-:R-:W-:Y:S01]  /*98a0*/  FMUL.FTZ R32, R133, R172 ;  /* 0x000000ac85207220 */ /* 0x010fe20000410000 */
[----:B------:R-:W-:Y:S01]  /*98b0*/  FSETP.NEU.FTZ.AND P0, PT, R3, -INF , PT ;  /* 0xff8000000300780b */ /* 0x000fe20003f1d000 */
[----:B------:R-:W-:Y:S01]  /*98c0*/  FMUL.FTZ R52, R133, R52 ;  /* 0x0000003485347220 */ /* 0x000fe20000410000 */
[----:B------:R-:W-:Y:S01]  /*98d0*/  MOV R172, R33 ;  /* 0x0000002100ac7202 */ /* 0x000fe20000000f00 */
[----:B------:R-:W-:Y:S01]  /*98e0*/  FADD.FTZ R0, -R0, R138 ;  /* 0x0000008a00007221 */ /* 0x000fe20000010100 */
[----:B------:R-:W1:Y:S01]  /*98f0*/  MUFU.EX2 R132, R2 ;  /* 0x0000000200847308 */ /* 0x000e620000000800 */
[----:B------:R-:W-:Y:S01]  /*9900*/  FSEL R134, R134, RZ, P0 ;  /* 0x000000ff86867208 */ /* 0x000fe20000000000 */
[--C-:B------:R-:W-:Y:S02]  /*9910*/  FFMA.FTZ R138, R196, c[0x0][0x2d0], -R141.reuse ;  /* 0x0000b400c48a7a23 */ /* 0x100fe4000001088d */
[----:B------:R-:W-:Y:S02]  /*9920*/  FMUL.FTZ R0, R0, c[0x0][0x2d0] ;  /* 0x0000b40000007a20 */ /* 0x000fe40000410000 */
[--C-:B------:R-:W-:Y:S02]  /*9930*/  FFMA.FTZ R4, R12, c[0x0][0x2d0], -R134.reuse ;  /* 0x0000b4000c047a23 */ /* 0x100fe40000010886 */
[--C-:B------:R-:W-:Y:S02]  /*9940*/  FFMA.FTZ R5, R5, c[0x0][0x2d0], -R134.reuse ;  /* 0x0000b40005057a23 */ /* 0x100fe40000010886 */
[----:B------:R2:W3:Y:S01]  /*9950*/  MUFU.EX2 R2, R0 ;  /* 0x0000000000027308 */ /* 0x0004e20000000800 */
        /* <DEDUP_REMOVED lines=8> */
[----:B------:R-:W-:Y:S02]  /*99e0*/  FMUL.FTZ R80, R133, R80 ;  /* 0x0000005085507220 */ /* 0x000fe40000410000 */
[C---:B-1----:R-:W-:Y:S02]  /*99f0*/  FMUL.FTZ R6, R132.reuse, R146 ;  /* 0x0000009284067220 */ /* 0x042fe40000410000 */
[C---:B------:R-:W-:Y:S02]  /*9a00*/  FMUL.FTZ R19, R132.reuse, R159 ;  /* 0x0000009f84137220 */ /* 0x040fe40000410000 */
[C---:B------:R-:W-:Y:S01]  /*9a10*/  FMUL.FTZ R54, R132.reuse, R54 ;  /* 0x0000003684367220 */ /* 0x040fe20000410000 */
[----:B------:R1:W-:Y:S01]  /*9a20*/  MUFU.EX2 R48, R4 ;  /* 0x0000000400307308 */ /* 0x0003e20000000800 */
[C---:B------:R-:W-:Y:S02]  /*9a30*/  FMUL.FTZ R55, R132.reuse, R55 ;  /* 0x0000003784377220 */ /* 0x040fe40000410000 */
[----:B------:R-:W-:Y:S02]  /*9a40*/  FMUL.FTZ R66, R132, R66 ;  /* 0x0000004284427220 */ /* 0x000fe40000410000 */
[--C-:B--2---:R-:W-:Y:S02]  /*9a50*/  FFMA.FTZ R0, R7, c[0x0][0x2d0], -R134.reuse ;  /* 0x0000b40007007a23 */ /* 0x104fe40000010886 */
[C---:B---3--:R-:W-:Y:S02]  /*9a60*/  FMUL.FTZ R24, R2.reuse, R164 ;  /* 0x000000a402187220 */ /* 0x048fe40000410000 */
[----:B------:R-:W-:Y:S01]  /*9a70*/  FMUL.FTZ R25, R2, R165 ;  /* 0x000000a502197220 */ /* 0x000fe20000410000 */
[----:B------:R-:W2:Y:S01]  /*9a80*/  MUFU.EX2 R50, R0 ;  /* 0x0000000000327308 */ /* 0x000ea20000000800 */
[----:B------:R-:W-:Y:S02]  /*9a90*/  FMUL.FTZ R7, R132, R147 ;  /* 0x0000009384077220 */ /* 0x000fe40000410000 */
[C---:B------:R-:W-:Y:S02]  /*9aa0*/  FMUL.FTZ R8, R2.reuse, R148 ;  /* 0x0000009402087220 */ /* 0x040fe40000410000 */
[C---:B----4-:R-:W-:Y:S02]  /*9ab0*/  FMUL.FTZ R5, R133.reuse, R145 ;  /* 0x0000009185057220 */ /* 0x050fe40000410000 */
[C---:B------:R-:W-:Y:S02]  /*9ac0*/  FMUL.FTZ R9, R2.reuse, R149 ;  /* 0x0000009502097220 */ /* 0x040fe40000410000 */
[C---:B------:R-:W-:Y:S01]  /*9ad0*/  FMUL.FTZ R12, R2.reuse, R152 ;  /* 0x00000098020c7220 */ /* 0x040fe20000410000 */
[----:B------:R3:W-:Y:S01]  /*9ae0*/  MUFU.EX2 R164, R138 ;  /* 0x0000008a00a47308 */ /* 0x0007e20000000800 */
[C---:B------:R-:W-:Y:S02]  /*9af0*/  FMUL.FTZ R29, R2.reuse, R169 ;  /* 0x000000a9021d7220 */ /* 0x040fe40000410000 */
[C---:B------:R-:W-:Y:S02]  /*9b00*/  FMUL.FTZ R56, R2.reuse, R56 ;  /* 0x0000003802387220 */ /* 0x040fe40000410000 */
[----:B-1----:R-:W-:Y:S02]  /*9b10*/  FMUL.FTZ R4, R133, R144 ;  /* 0x0000009085047220 */ /* 0x002fe40000410000 */
[C---:B------:R-:W-:Y:S02]  /*9b20*/  FMUL.FTZ R57, R2.reuse, R57 ;  /* 0x0000003902397220 */ /* 0x040fe40000410000 */
[C---:B------:R-:W-:Y:S01]  /*9b30*/  FMUL.FTZ R60, R2.reuse, R60 ;  /* 0x0000003c023c7220 */ /* 0x040fe20000410000 */
[----:B------:R-:W1:Y:S01]  /*9b40*/  MUFU.EX2 R35, R22 ;  /* 0x0000001600237308 */ /* 0x000e620000000800 */
[----:B------:R-:W-:Y:S02]  /*9b50*/  FMUL.FTZ R61, R2, R61 ;  /* 0x0000003d023d7220 */ /* 0x000fe40000410000 */
[----:B------:R-:W-:Y:S01]  /*9b60*/  FMUL.FTZ R67, R132, R67 ;  /* 0x0000004384437220 */ /* 0x000fe20000410000 */
[----:B--2---:R-:W-:Y:S01]  /*9b70*/  F2FP.BF16.PACK_AB R145, R50, R45 ;  /* 0x0000002d3291723e */ /* 0x004fe200000010ff */
[----:B------:R-:W-:Y:S02]  /*9b80*/  FFMA.FTZ R0, R13, c[0x0][0x2d0], -R134 ;  /* 0x0000b4000d007a23 */ /* 0x000fe40000010886 */
[----:B------:R-:W-:Y:S02]  /*9b90*/  FMUL.FTZ R13, R2, R153 ;  /* 0x00000099020d7220 */ /* 0x000fe40000410000 */
[C---:B------:R-:W-:Y:S01]  /*9ba0*/  FMUL.FTZ R70, R132.reuse, R70 ;  /* 0x0000004684467220 */ /* 0x040fe20000410000 */
[----:B------:R2:W4:Y:S01]  /*9bb0*/  MUFU.EX2 R49, R0 ;  /* 0x0000000000317308 */ /* 0x0005220000000800 */
[----:B------:R-:W-:Y:S02]  /*9bc0*/  FMUL.FTZ R71, R132, R71 ;  /* 0x0000004784477220 */ /* 0x000fe40000410000 */
[----:B------:R-:W-:Y:S02]  /*9bd0*/  FMUL.FTZ R72, R2, R72 ;  /* 0x0000004802487220 */ /* 0x000fe40000410000 */
[----:B---3--:R-:W-:Y:S02]  /*9be0*/  FFMA.FTZ R138, R198, c[0x0][0x2d0], -R141 ;  /* 0x0000b400c68a7a23 */ /* 0x008fe4000001088d */
[C---:B------:R-:W-:Y:S02]  /*9bf0*/  FMUL.FTZ R73, R2.reuse, R73 ;  /* 0x0000004902497220 */ /* 0x040fe40000410000 */
[C---:B------:R-:W-:Y:S01]  /*9c00*/  FMUL.FTZ R76, R2.reuse, R76 ;  /* 0x0000004c024c7220 */ /* 0x040fe20000410000 */
[----:B------:R3:W-:Y:S01]  /*9c10*/  MUFU.EX2 R40, R20 ;  /* 0x0000001400287308 */ /* 0x0007e20000000800 */
[----:B------:R-:W-:Y:S02]  /*9c20*/  FMUL.FTZ R77, R2, R77 ;  /* 0x0000004d024d7220 */ /* 0x000fe40000410000 */
[C---:B------:R-:W-:Y:S01]  /*9c30*/  FMUL.FTZ R81, R133.reuse, R81 ;  /* 0x0000005185517220 */ /* 0x040fe20000410000 */
[-C--:B-1----:R-:W-:Y:S01]  /*9c40*/  F2FP.BF16.PACK_AB R195, R34, R35.reuse ;  /* 0x0000002322c3723e */ /* 0x082fe200000010ff */
[C---:B------:R-:W-:Y:S01]  /*9c50*/  FMUL.FTZ R34, R132.reuse, R174 ;  /* 0x000000ae84227220 */ /* 0x040fe20000410000 */
[----:B------:R-:W-:Y:S01]  /*9c60*/  MOV R174, R35 ;  /* 0x0000002300ae7202 */ /* 0x000fe20000000f00 */
[C---:B------:R-:W-:Y:S01]  /*9c70*/  FMUL.FTZ R35, R132.reuse, R175 ;  /* 0x000000af84237220 */ /* 0x040fe20000410000 */
[----:B------:R-:W-:Y:S01]  /*9c80*/  MOV R175, R219 ;  /* 0x000000db00af7202 */ /* 0x000fe20000000f00 */
[C---:B------:R-:W-:Y:S01]  /*9c90*/  FMUL.FTZ R82, R132.reuse, R82 ;  /* 0x0000005284527220 */ /* 0x040fe20000410000 */
[----:B------:R-:W1:Y:S01]  /*9ca0*/  MUFU.EX2 R51, R18 ;  /* 0x0000001200337308 */ /* 0x000e620000000800 */
[----:B------:R-:W-:Y:S02]  /*9cb0*/  FMUL.FTZ R83, R132, R83 ;  /* 0x0000005384537220 */ /* 0x000fe40000410000 */
[----:B------:R-:W-:Y:S01]  /*9cc0*/  FMUL.FTZ R84, R133, R84 ;  /* 0x0000005485547220 */ /* 0x000fe20000410000 */
[----:B--2---:R-:W-:Y:S01]  /*9cd0*/  FSEL R0, R3, RZ, P0 ;  /* 0x000000ff03007208 */ /* 0x004fe20000000000 */
[----:B------:R-:W-:Y:S01]  /*9ce0*/  FMUL.FTZ R85, R133, R85 ;  /* 0x0000005585557220 */ /* 0x000fe20000410000 */
[----:B----4-:R-:W-:Y:S01]  /*9cf0*/  F2FP.BF16.PACK_AB R147, R48, R49 ;  /* 0x000000313093723e */ /* 0x010fe200000010ff */
[----:B------:R-:W-:Y:S01]  /*9d00*/  FMUL.FTZ R86, R132, R86 ;  /* 0x0000005684567220 */ /* 0x000fe20000410000 */
[----:B------:R-:W-:Y:S01]  /*9d10*/  ISETP.GT.AND P0, PT, R242, UR4, PT ;  /* 0x00000004f2007c0c */ /* 0x000fe2000bf04270 */
[----:B------:R-:W-:Y:S01]  /*9d20*/  FADD.FTZ R0, -R0, R139 ;  /* 0x0000008b00007221 */ /* 0x000fe20000010100 */
[----:B------:R-:W-:Y:S01]  /*9d30*/  MOV R139, R28 ;  /* 0x0000001c008b7202 */ /* 0x000fe20000000f00 */
[----:B------:R-:W-:Y:S01]  /*9d40*/  FMUL.FTZ R28, R2, R168 ;  /* 0x000000a8021c7220 */ /* 0x000fe20000410000 */
[----:B------:R-:W2:Y:S01]  /*9d50*/  MUFU.EX2 R41, R17 ;  /* 0x0000001100297308 */ /* 0x000ea20000000800 */
[----:B------:R-:W-:Y:S01]  /*9d60*/  FMUL.FTZ R0, R0, c[0x0][0x2d0] ;  /* 0x0000b40000007a20 */ /* 0x000fe20000410000 */
[----:B------:R-:W-:Y:S01]  /*9d70*/  F2FP.BF16.PACK_AB R146, R139, R44 ;  /* 0x0000002c8b92723e */ /* 0x000fe200000010ff */
[----:B---3--:R-:W3:Y:S01]  /*9d80*/  LDSM.16.MT88.4 R20, [R225+0x2080] ;  /* 0x00208000e114783b */ /* 0x008ee20000004200 */
[----:B------:R-:W-:Y:S01]  /*9d90*/  FMUL.FTZ R87, R132, R87 ;  /* 0x0000005784577220 */ /* 0x000fe20000410000 */
[----:B------:R-:W-:Y:S01]  /*9da0*/  IADD3 R242, R242, -0x1, RZ ;  /* 0xfffffffff2f27810 */ /* 0x000fe20007ffe0ff */
[C---:B------:R-:W-:Y:S02]  /*9db0*/  FMUL.FTZ R88, R2.reuse, R88 ;  /* 0x0000005802587220 */ /* 0x040fe40000410000 */
[C---:B------:R-:W-:Y:S02]  /*9dc0*/  FMUL.FTZ R89, R2.reuse, R89 ;  /* 0x0000005902597220 */ /* 0x040fe40000410000 */
[----:B------:R-:W4:Y:S01]  /*9dd0*/  MUFU.EX2 R0, R0 ;  /* 0x0000000000007308 */ /* 0x000f220000000800 */
[----:B------:R-:W-:Y:S01]  /*9de0*/  FMUL.FTZ R92, R2, R92 ;  /* 0x0000005c025c7220 */ /* 0x000fe20000410000 */
[----:B-1----:R-:W-:Y:S01]  /*9df0*/  F2FP.BF16.PACK_AB R192, R252, R51 ;  /* 0x00000033fcc0723e */ /* 0x002fe200000010ff */
[----:B------:R-:W-:Y:S02]  /*9e00*/  FMUL.FTZ R18, R132, R158 ;  /* 0x0000009e84127220 */ /* 0x000fe40000410000 */
[----:B------:R-:W-:Y:S02]  /*9e10*/  FMUL.FTZ R93, R2, R93 ;  /* 0x0000005d025d7220 */ /* 0x000fe40000410000 */
[C---:B------:R-:W-:Y:S02]  /*9e20*/  FMUL.FTZ R96, R133.reuse, R96 ;  /* 0x0000006085607220 */ /* 0x040fe40000410000 */
[----:B------:R-:W-:Y:S01]  /*9e30*/  FMUL.FTZ R97, R133, R97 ;  /* 0x0000006185617220 */ /* 0x000fe20000410000 */
[----:B------:R-:W1:Y:S01]  /*9e40*/  MUFU.EX2 R220, R16 ;  /* 0x0000001000dc7308 */ /* 0x000e620000000800 */
[C---:B------:R-:W-:Y:S02]  /*9e50*/  FMUL.FTZ R98, R132.reuse, R98 ;  /* 0x0000006284627220 */ /* 0x040fe40000410000 */
[C---:B------:R-:W-:Y:S01]  /*9e60*/  FMUL.FTZ R99, R132.reuse, R99 ;  /* 0x0000006384637220 */ /* 0x040fe20000410000 */
[----:B--2---:R-:W-:Y:S01]  /*9e70*/  F2FP.BF16.PACK_AB R193, R251, R41 ;  /* 0x00000029fbc1723e */ /* 0x004fe200000010ff */
[C---:B------:R-:W-:Y:S02]  /*9e80*/  FMUL.FTZ R17, R133.reuse, R157 ;  /* 0x0000009d85117220 */ /* 0x040fe40000410000 */
[C---:B------:R-:W-:Y:S02]  /*9e90*/  FMUL.FTZ R100, R133.reuse, R100 ;  /* 0x0000006485647220 */ /* 0x040fe40000410000 */
[C---:B------:R-:W-:Y:S02]  /*9ea0*/  FMUL.FTZ R101, R133.reuse, R101 ;  /* 0x0000006585657220 */ /* 0x040fe40000410000 */
[C---:B------:R-:W-:Y:S02]  /*9eb0*/  FMUL.FTZ R102, R132.reuse, R102 ;  /* 0x0000006684667220 */ /* 0x040fe40000410000 */
[----:B------:R-:W-:Y:S02]  /*9ec0*/  FMUL.FTZ R103, R132, R103 ;  /* 0x0000006784677220 */ /* 0x000fe40000410000 */
[----:B----4-:R-:W-:Y:S01]  /*9ed0*/  FMUL.FTZ R26, R0, R166 ;  /* 0x000000a6001a7220 */ /* 0x010fe20000410000 */
[----:B------:R-:W-:Y:S01]  /*9ee0*/  MOV R166, R44 ;  /* 0x0000002c00a67202 */ /* 0x000fe20000000f00 */
[----:B------:R-:W-:Y:S02]  /*9ef0*/  FMUL.FTZ R44, R2, R184 ;  /* 0x000000b8022c7220 */ /* 0x000fe40000410000 */
[----:B------:R2:W-:Y:S01]  /*9f00*/  MUFU.EX2 R184, R138 ;  /* 0x0000008a00b87308 */ /* 0x0005e20000000800 */
[C---:B------:R-:W-:Y:S02]  /*9f10*/  FMUL.FTZ R46, R0.reuse, R186 ;  /* 0x000000ba002e7220 */ /* 0x040fe40000410000 */
[----:B------:R-:W-:Y:S01]  /*9f20*/  FMUL.FTZ R27, R0, R167 ;  /* 0x000000a7001b7220 */ /* 0x000fe20000410000 */
[-C--:B---3--:R-:W-:Y:S05]  /*9f30*/  HMMA.16816.F32.BF16 R4, R192, R20.reuse, R4 ;  /* 0x00000014c004723c */ /* 0x088fea0000041804 */
[----:B------:R-:W-:Y:S01]  /*9f40*/  MOV R167, R45 ;  /* 0x0000002d00a77202 */ /* 0x000fe20000000f00 */
[----:B------:R-:W-:Y:S01]  /*9f50*/  FMUL.FTZ R45, R2, R185 ;  /* 0x000000b9022d7220 */ /* 0x000fe20000410000 */
[----:B------:R-:W-:Y:S01]  /*9f60*/  MOV R185, R48 ;  /* 0x0000003000b97202 */ /* 0x000fe20000000f00 */
[C---:B------:R-:W-:Y:S01]  /*9f70*/  FMUL.FTZ R48, R133.reuse, R188 ;  /* 0x000000bc85307220 */ /* 0x040fe20000410000 */
[----:B-1----:R-:W-:Y:S03]  /*9f80*/  F2FP.BF16.PACK_AB R144, R40, R220 ;  /* 0x000000dc2890723e */ /* 0x002fe600000010ff */
[C---:B------:R-:W-:Y:S02]  /*9f90*/  FMUL.FTZ R30, R0.reuse, R170 ;  /* 0x000000aa001e7220 */ /* 0x040fe40000410000 */
[C---:B------:R-:W-:Y:S01]  /*9fa0*/  FMUL.FTZ R42, R0.reuse, R182 ;  /* 0x000000b6002a7220 */ /* 0x040fe20000410000 */
[----:B------:R-:W-:Y:S01]  /*9fb0*/  MOV R182, R49 ;  /* 0x0000003100b67202 */ /* 0x000fe20000000f00 */
[----:B------:R-:W-:Y:S02]  /*9fc0*/  FMUL.FTZ R49, R133, R189 ;  /* 0x000000bd85317220 */ /* 0x000fe40000410000 */
[C---:B------:R-:W-:Y:S02]  /*9fd0*/  FMUL.FTZ R43, R0.reuse, R183 ;  /* 0x000000b7002b7220 */ /* 0x040fe40000410000 */
[--C-:B--2---:R-:W-:Y:S02]  /*9fe0*/  FFMA.FTZ R138, R197, c[0x0][0x2d0], -R142.reuse ;  /* 0x0000b400c58a7a23 */ /* 0x104fe4000001088e */
[C---:B------:R-:W-:Y:S02]  /*9ff0*/  FMUL.FTZ R10, R0.reuse, R150 ;  /* 0x00000096000a7220 */ /* 0x040fe40000410000 */
[----:B------:R1:W-:Y:S01]  /*a000*/  MUFU.EX2 R165, R138 ;  /* 0x0000008a00a57308 */ /* 0x0003e20000000800 */
[C---:B------:R-:W-:Y:S02]  /*a010*/  FMUL.FTZ R11, R0.reuse, R151 ;  /* 0x00000097000b7220 */ /* 0x040fe40000410000 */
[----:B------:R-:W2:Y:S01]  /*a020*/  LDSM.16.MT88.4 R148, [R228+0x2080] ;  /* 0x00208000e494783b */ /* 0x000ea20000004200 */
[C---:B------:R-:W-:Y:S02]  /*a030*/  FMUL.FTZ R14, R0.reuse, R154 ;  /* 0x0000009a000e7220 */ /* 0x040fe40000410000 */
[C---:B------:R-:W-:Y:S02]  /*a040*/  FMUL.FTZ R15, R0.reuse, R155 ;  /* 0x0000009b000f7220 */ /* 0x040fe40000410000 */
[C---:B------:R-:W-:Y:S03]  /*a050*/  HMMA.16816.F32.BF16 R8, R144.reuse, R20, R8 ;  /* 0x000000149008723c */ /* 0x040fe60000041808 */
[----:B------:R-:W3:Y:S01]  /*a060*/  LDSM.16.MT88.4 R152, [R227+0x2080] ;  /* 0x00208000e398783b */ /* 0x000ee20000004200 */
[C---:B------:R-:W-:Y:S02]  /*a070*/  FMUL.FTZ R47, R0.reuse, R187 ;  /* 0x000000bb002f7220 */ /* 0x040fe40000410000 */
[C---:B------:R-:W-:Y:S02]  /*a080*/  FMUL.FTZ R16, R133.reuse, R156 ;  /* 0x0000009c85107220 */ /* 0x040fe40000410000 */
[-C--:B------:R-:W-:Y:S03]  /*a090*/  HMMA.16816.F32.BF16 R12, R144, R22.reuse, R12 ;  /* 0x00000016900c723c */ /* 0x080fe6000004180c */
[----:B------:R-:W-:Y:S01]  /*a0a0*/  LDSM.16.MT88.4 R156, [R226+0x2880] ;  /* 0x00288000e29c783b */ /* 0x000fe20000004200 */
[C---:B------:R-:W-:Y:S02]  /*a0b0*/  FMUL.FTZ R20, R133.reuse, R160 ;  /* 0x000000a085147220 */ /* 0x040fe40000410000 */
[----:B------:R-:W-:Y:S02]  /*a0c0*/  FMUL.FTZ R21, R133, R161 ;  /* 0x000000a185157220 */ /* 0x000fe40000410000 */
[C---:B------:R-:W-:Y:S04]  /*a0d0*/  HMMA.16816.F32.BF16 R16, R192.reuse, R22, R16 ;  /* 0x00000016c010723c */ /* 0x040fe80000041810 */
[--C-:B-1----:R-:W-:Y:S02]  /*a0e0*/  FFMA.FTZ R138, R199, c[0x0][0x2d0], -R142.reuse ;  /* 0x0000b400c78a7a23 */ /* 0x102fe4000001088e */
[----:B------:R-:W-:Y:S01]  /*a0f0*/  FMUL.FTZ R31, R0, R171 ;  /* 0x000000ab001f7220 */ /* 0x000fe20000410000 */
[----:B------:R-:W-:Y:S01]  /*a100*/  MOV R171, R40 ;  /* 0x0000002800ab7202 */ /* 0x000fe20000000f00 */
[----:B------:R1:W-:Y:S01]  /*a110*/  MUFU.EX2 R186, R138 ;  /* 0x0000008a00ba7308 */ /* 0x0003e20000000800 */
[C---:B------:R-:W-:Y:S01]  /*a120*/  FMUL.FTZ R22, R132.reuse, R162 ;  /* 0x000000a284167220 */ /* 0x040fe20000410000 */
[----:B------:R-:W-:Y:S02]  /*a130*/  LDSM.16.MT88.4 R196, [R227+0x3080] ;  /* 0x00308000e3c4783b */ /* 0x000fe40000004200 */
[----:B------:R-:W-:Y:S02]  /*a140*/  FMUL.FTZ R23, R132, R163 ;  /* 0x000000a384177220 */ /* 0x000fe40000410000 */
[----:B------:R-:W-:Y:S01]  /*a150*/  FMUL.FTZ R40, R2, R180 ;  /* 0x000000b402287220 */ /* 0x000fe20000410000 */
[----:B------:R-:W-:Y:S01]  /*a160*/  MOV R180, R220 ;  /* 0x000000dc00b47202 */ /* 0x000fe20000000f00 */
[C---:B------:R-:W-:Y:S02]  /*a170*/  FMUL.FTZ R58, R0.reuse, R58 ;  /* 0x0000003a003a7220 */ /* 0x040fe40000410000 */
[----:B------:R-:W-:Y:S01]  /*a180*/  LDSM.16.MT88.4 R160, [R228+0x2880] ;  /* 0x00288000e4a0783b */ /* 0x000fe20000004200 */
[-C--:B------:R-:W-:Y:S03]  /*a190*/  HMMA.16816.F32.BF16 R20, R192, R36.reuse, R20 ;  /* 0x00000024c014723c */ /* 0x080fe60000041814 */
[C---:B------:R-:W-:Y:S02]  /*a1a0*/  FMUL.FTZ R59, R0.reuse, R59 ;  /* 0x0000003b003b7220 */ /* 0x040fe40000410000 */
[C---:B------:R-:W-:Y:S02]  /*a1b0*/  FMUL.FTZ R62, R0.reuse, R62 ;  /* 0x0000003e003e7220 */ /* 0x040fe40000410000 */
[C---:B------:R-:W-:Y:S01]  /*a1c0*/  FMUL.FTZ R63, R0.reuse, R63 ;  /* 0x0000003f003f7220 */ /* 0x040fe20000410000 */
[C---:B------:R-:W-:Y:S04]  /*a1d0*/  HMMA.16816.F32.BF16 R24, R144.reuse, R36, R24 ;  /* 0x000000249018723c */ /* 0x040fe80000041818 */
[----:B------:R-:W-:Y:S02]  /*a1e0*/  FMUL.FTZ R74, R0, R74 ;  /* 0x0000004a004a7220 */ /* 0x000fe40000410000 */
[--C-:B-1----:R-:W-:Y:S02]  /*a1f0*/  FFMA.FTZ R138, R200, c[0x0][0x2d0], -R141.reuse ;  /* 0x0000b400c88a7a23 */ /* 0x102fe4000001088d */
[-C--:B------:R-:W-:Y:S02]  /*a200*/  HMMA.16816.F32.BF16 R28, R144, R38.reuse, R28 ;  /* 0x00000026901c723c */ /* 0x080fe4000004181c */
[----:B------:R1:W-:Y:S02]  /*a210*/  MUFU.EX2 R188, R138 ;  /* 0x0000008a00bc7308 */ /* 0x0003e40000000800 */
[C---:B------:R-:W-:Y:S01]  /*a220*/  FMUL.FTZ R36, R133.reuse, R176 ;  /* 0x000000b085247220 */ /* 0x040fe20000410000 */
[----:B------:R-:W-:Y:S01]  /*a230*/  MOV R176, R41 ;  /* 0x0000002900b07202 */ /* 0x000fe20000000f00 */
[----:B------:R-:W-:Y:S01]  /*a240*/  FMUL.FTZ R37, R133, R177 ;  /* 0x000000b185257220 */ /* 0x000fe20000410000 */
[----:B------:R-:W-:Y:S01]  /*a250*/  MOV R177, R51 ;  /* 0x0000003300b17202 */ /* 0x000fe20000000f00 */
[C---:B------:R-:W-:Y:S04]  /*a260*/  HMMA.16816.F32.BF16 R32, R192.reuse, R38, R32 ;  /* 0x00000026c020723c */ /* 0x040fe80000041820 */
[----:B------:R-:W-:Y:S01]  /*a270*/  FMUL.FTZ R41, R2, R181 ;  /* 0x000000b502297220 */ /* 0x000fe20000410000 */
[----:B------:R-:W-:Y:S01]  /*a280*/  MOV R181, R50 ;  /* 0x0000003200b57202 */ /* 0x000fe20000000f00 */
[C---:B------:R-:W-:Y:S02]  /*a290*/  FMUL.FTZ R50, R132.reuse, R190 ;  /* 0x000000be84327220 */ /* 0x040fe40000410000 */
[C---:B------:R-:W-:Y:S01]  /*a2a0*/  FMUL.FTZ R39, R132.reuse, R179 ;  /* 0x000000b384277220 */ /* 0x040fe20000410000 */
[----:B------:R-:W-:Y:S03]  /*a2b0*/  MOV R179, R252 ;  /* 0x000000fc00b37202 */ /* 0x000fe60000000f00 */
[C---:B------:R-:W-:Y:S01]  /*a2c0*/  FMUL.FTZ R38, R132.reuse, R178 ;  /* 0x000000b284267220 */ /* 0x040fe20000410000 */
[----:B------:R-:W-:Y:S01]  /*a2d0*/  MOV R178, R251 ;  /* 0x000000fb00b27202 */ /* 0x000fe20000000f00 */
[----:B------:R-:W-:Y:S02]  /*a2e0*/  FMUL.FTZ R51, R132, R191 ;  /* 0x000000bf84337220 */ /* 0x000fe40000410000 */
[C---:B------:R-:W-:Y:S02]  /*a2f0*/  FMUL.FTZ R75, R0.reuse, R75 ;  /* 0x0000004b004b7220 */ /* 0x040fe40000410000 */
[----:B-1----:R-:W-:Y:S01]  /*a300*/  FFMA.FTZ R138, R203, c[0x0][0x2d0], -R141 ;  /* 0x0000b400cb8a7a23 */ /* 0x002fe2000001088d */
[-C--:B--2---:R-:W-:Y:S03]  /*a310*/  HMMA.16816.F32.BF16 R36, R192, R148.reuse, R36 ;  /* 0x00000094c024723c */ /* 0x084fe60000041824 */
[----:B------:R1:W-:Y:S01]  /*a320*/  MUFU.EX2 R170, R138 ;  /* 0x0000008a00aa7308 */ /* 0x0003e20000000800 */
[C---:B------:R-:W-:Y:S02]  /*a330*/  FMUL.FTZ R78, R0.reuse, R78 ;  /* 0x0000004e004e7220 */ /* 0x040fe40000410000 */
[C---:B------:R-:W-:Y:S02]  /*a340*/  FMUL.FTZ R79, R0.reuse, R79 ;  /* 0x0000004f004f7220 */ /* 0x040fe40000410000 */
[C---:B------:R-:W-:Y:S04]  /*a350*/  HMMA.16816.F32.BF16 R40, R144.reuse, R148, R40 ;  /* 0x000000949028723c */ /* 0x040fe80000041828 */
[C---:B------:R-:W-:Y:S02]  /*a360*/  FMUL.FTZ R90, R0.reuse, R90 ;  /* 0x0000005a005a7220 */ /* 0x040fe40000410000 */
[C---:B------:R-:W-:Y:S02]  /*a370*/  FMUL.FTZ R91, R0.reuse, R91 ;  /* 0x0000005b005b7220 */ /* 0x040fe40000410000 */
[-C--:B------:R-:W-:Y:S04]  /*a380*/  HMMA.16816.F32.BF16 R44, R144, R150.reuse, R44 ;  /* 0x00000096902c723c */ /* 0x080fe8000004182c */
[C---:B------:R-:W-:Y:S02]  /*a390*/  FMUL.FTZ R94, R0.reuse, R94 ;  /* 0x0000005e005e7220 */ /* 0x040fe40000410000 */
[----:B------:R-:W-:Y:S02]  /*a3a0*/  FMUL.FTZ R95, R0, R95 ;  /* 0x0000005f005f7220 */ /* 0x000fe40000410000 */
[C---:B------:R-:W-:Y:S01]  /*a3b0*/  HMMA.16816.F32.BF16 R48, R192.reuse, R150, R48 ;  /* 0x00000096c030723c */ /* 0x040fe20000041830 */
[----:B------:R-:W2:Y:S03]  /*a3c0*/  LDSM.16.MT88.4 R148, [R225+0x3880] ;  /* 0x00388000e194783b */ /* 0x000ea60000004200 */
[--C-:B-1----:R-:W-:Y:S02]  /*a3d0*/  FFMA.FTZ R138, R201, c[0x0][0x2d0], -R142.reuse ;  /* 0x0000b400c98a7a23 */ /* 0x102fe4000001088e */
[C---:B------:R-:W-:Y:S02]  /*a3e0*/  FMUL.FTZ R104, R2.reuse, R104 ;  /* 0x0000006802687220 */ /* 0x040fe40000410000 */
[-C--:B---3--:R-:W-:Y:S01]  /*a3f0*/  HMMA.16816.F32.BF16 R52, R192, R152.reuse, R52 ;  /* 0x00000098c034723c */ /* 0x088fe20000041834 */
[----:B------:R1:W-:Y:S03]  /*a400*/  MUFU.EX2 R189, R138 ;  /* 0x0000008a00bd7308 */ /* 0x0003e60000000800 */
[----:B------:R-:W-:Y:S02]  /*a410*/  FMUL.FTZ R105, R2, R105 ;  /* 0x0000006902697220 */ /* 0x000fe40000410000 */
[C---:B------:R-:W-:Y:S02]  /*a420*/  FMUL.FTZ R106, R0.reuse, R106 ;  /* 0x0000006a006a7220 */ /* 0x040fe40000410000 */
[C---:B------:R-:W-:Y:S04]  /*a430*/  HMMA.16816.F32.BF16 R56, R144.reuse, R152, R56 ;  /* 0x000000989038723c */ /* 0x040fe80000041838 */
[----:B------:R-:W-:Y:S02]  /*a440*/  FMUL.FTZ R107, R0, R107 ;  /* 0x0000006b006b7220 */ /* 0x000fe40000410000 */
[C---:B------:R-:W-:Y:S02]  /*a450*/  FMUL.FTZ R108, R2.reuse, R108 ;  /* 0x0000006c026c7220 */ /* 0x040fe40000410000 */
[-C--:B------:R-:W-:Y:S04]  /*a460*/  HMMA.16816.F32.BF16 R60, R144, R154.reuse, R60 ;  /* 0x0000009a903c723c */ /* 0x080fe8000004183c */
[----:B------:R-:W-:Y:S02]  /*a470*/  FMUL.FTZ R109, R2, R109 ;  /* 0x0000006d026d7220 */ /* 0x000fe40000410000 */
[----:B------:R-:W-:Y:S02]  /*a480*/  FMUL.FTZ R110, R0, R110 ;  /* 0x0000006e006e7220 */ /* 0x000fe40000410000 */
[C---:B------:R-:W-:Y:S01]  /*a490*/  HMMA.16816.F32.BF16 R64, R192.reuse, R154, R64 ;  /* 0x0000009ac040723c */ /* 0x040fe20000041840 */
[----:B------:R-:W3:Y:S03]  /*a4a0*/  LDSM.16.MT88.4 R152, [R226+0x3880] ;  /* 0x00388000e298783b */ /* 0x000ee60000004200 */
[----:B-1----:R-:W-:Y:S02]  /*a4b0*/  FFMA.FTZ R138, R204, c[0x0][0x2d0], -R142 ;  /* 0x0000b400cc8a7a23 */ /* 0x002fe4000001088e */
[----:B------:R-:W-:Y:S02]  /*a4c0*/  FMUL.FTZ R111, R0, R111 ;  /* 0x0000006f006f7220 */ /* 0x000fe40000410000 */
[----:B------:R1:W-:Y:S01]  /*a4d0*/  MUFU.EX2 R168, R138 ;  /* 0x0000008a00a87308 */ /* 0x0003e20000000800 */
[-C--:B--2---:R-:W-:Y:S03]  /*a4e0*/  HMMA.16816.F32.BF16 R68, R192, R148.reuse, R68 ;  /* 0x00000094c044723c */ /* 0x084fe60000041844 */
[C---:B------:R-:W-:Y:S02]  /*a4f0*/  FMUL.FTZ R112, R133.reuse, R112 ;  /* 0x0000007085707220 */ /* 0x040fe40000410000 */
[C---:B------:R-:W-:Y:S02]  /*a500*/  FMUL.FTZ R113, R133.reuse, R113 ;  /* 0x0000007185717220 */ /* 0x040fe40000410000 */
[C---:B------:R-:W-:Y:S01]  /*a510*/  FMUL.FTZ R114, R132.reuse, R114 ;  /* 0x0000007284727220 */ /* 0x040fe20000410000 */
[C---:B------:R-:W-:Y:S04]  /*a520*/  HMMA.16816.F32.BF16 R72, R144.reuse, R148, R72 ;  /* 0x000000949048723c */ /* 0x040fe80000041848 */
[----:B------:R-:W-:Y:S02]  /*a530*/  FMUL.FTZ R115, R132, R115 ;  /* 0x0000007384737220 */ /* 0x000fe40000410000 */
[C---:B------:R-:W-:Y:S02]  /*a540*/  FMUL.FTZ R120, R2.reuse, R120 ;  /* 0x0000007802787220 */ /* 0x040fe40000410000 */
[-C--:B------:R-:W-:Y:S04]  /*a550*/  HMMA.16816.F32.BF16 R76, R144, R150.reuse, R76 ;  /* 0x00000096904c723c */ /* 0x080fe8000004184c */
[----:B------:R-:W-:Y:S02]  /*a560*/  FMUL.FTZ R121, R2, R121 ;  /* 0x0000007902797220 */ /* 0x000fe40000410000 */
[----:B------:R-:W-:Y:S02]  /*a570*/  FMUL.FTZ R122, R0, R122 ;  /* 0x0000007a007a7220 */ /* 0x000fe40000410000 */
[C---:B------:R-:W-:Y:S01]  /*a580*/  HMMA.16816.F32.BF16 R80, R192.reuse, R150, R80 ;  /* 0x00000096c050723c */ /* 0x040fe20000041850 */
[----:B------:R-:W2:Y:S03]  /*a590*/  LDSM.16.MT88.4 R148, [R228+0x3880] ;  /* 0x00388000e494783b */ /* 0x000ea60000004200 */
[--C-:B-1----:R-:W-:Y:S02]  /*a5a0*/  FFMA.FTZ R138, R202, c[0x0][0x2d0], -R143.reuse ;  /* 0x0000b400ca8a7a23 */ /* 0x102fe4000001088f */
[----:B------:R-:W-:Y:S02]  /*a5b0*/  FMUL.FTZ R123, R0, R123 ;  /* 0x0000007b007b7220 */ /* 0x000fe40000410000 */
[-C--:B---3--:R-:W-:Y:S01]  /*a5c0*/  HMMA.16816.F32.BF16 R84, R192, R152.reuse, R84 ;  /* 0x00000098c054723c */ /* 0x088fe20000041854 */
[----:B------:R1:W-:Y:S03]  /*a5d0*/  MUFU.EX2 R183, R138 ;  /* 0x0000008a00b77308 */ /* 0x0003e60000000800 */
[C---:B------:R-:W-:Y:S02]  /*a5e0*/  FMUL.FTZ R124, R2.reuse, R124 ;  /* 0x0000007c027c7220 */ /* 0x040fe40000410000 */
[----:B------:R-:W-:Y:S02]  /*a5f0*/  FMUL.FTZ R125, R2, R125 ;  /* 0x0000007d027d7220 */ /* 0x000fe40000410000 */
[C---:B------:R-:W-:Y:S04]  /*a600*/  HMMA.16816.F32.BF16 R88, R144.reuse, R152, R88 ;  /* 0x000000989058723c */ /* 0x040fe80000041858 */
[C---:B------:R-:W-:Y:S02]  /*a610*/  FMUL.FTZ R126, R0.reuse, R126 ;  /* 0x0000007e007e7220 */ /* 0x040fe40000410000 */
[----:B------:R-:W-:Y:S02]  /*a620*/  FMUL.FTZ R127, R0, R127 ;  /* 0x0000007f007f7220 */ /* 0x000fe40000410000 */
[-C--:B------:R-:W-:Y:S04]  /*a630*/  HMMA.16816.F32.BF16 R92, R144, R154.reuse, R92 ;  /* 0x0000009a905c723c */ /* 0x080fe8000004185c */
[C---:B------:R-:W-:Y:S02]  /*a640*/  FMUL.FTZ R128, R133.reuse, R128 ;  /* 0x0000008085807220 */ /* 0x040fe40000410000 */
[----:B------:R-:W-:Y:S02]  /*a650*/  FMUL.FTZ R129, R133, R129 ;  /* 0x0000008185817220 */ /* 0x000fe40000410000 */
[C---:B------:R-:W-:Y:S01]  /*a660*/  HMMA.16816.F32.BF16 R96, R192.reuse, R154, R96 ;  /* 0x0000009ac060723c */ /* 0x040fe20000041860 */
[----:B------:R-:W3:Y:S03]  /*a670*/  LDSM.16.MT88.4 R152, [R227+0x3880] ;  /* 0x00388000e398783b */ /* 0x000ee60000004200 */
[--C-:B-1----:R-:W-:Y:S02]  /*a680*/  FFMA.FTZ R138, R205, c[0x0][0x2d0], -R143.reuse ;  /* 0x0000b400cd8a7a23 */ /* 0x102fe4000001088f */
[C---:B------:R-:W-:Y:S02]  /*a690*/  FMUL.FTZ R130, R132.reuse, R130 ;  /* 0x0000008284827220 */ /* 0x040fe40000410000 */
[----:B------:R1:W4:Y:S01]  /*a6a0*/  MUFU.EX2 R187, R138 ;  /* 0x0000008a00bb7308 */ /* 0x0003220000000800 */
[-C--:B--2---:R-:W-:Y:S03]  /*a6b0*/  HMMA.16816.F32.BF16 R100, R192, R148.reuse, R100 ;  /* 0x00000094c064723c */ /* 0x084fe60000041864 */
[C---:B------:R-:W-:Y:S02]  /*a6c0*/  FMUL.FTZ R131, R132.reuse, R131 ;  /* 0x0000008384837220 */ /* 0x040fe40000410000 */
[C---:B------:R-:W-:Y:S02]  /*a6d0*/  FMUL.FTZ R116, R133.reuse, R116 ;  /* 0x0000007485747220 */ /* 0x040fe40000410000 */
[----:B------:R-:W-:Y:S01]  /*a6e0*/  FMUL.FTZ R117, R133, R117 ;  /* 0x0000007585757220 */ /* 0x000fe20000410000 */
[C---:B------:R-:W-:Y:S04]  /*a6f0*/  HMMA.16816.F32.BF16 R104, R144.reuse, R148, R104 ;  /* 0x000000949068723c */ /* 0x040fe80000041868 */
[C---:B------:R-:W-:Y:S02]  /*a700*/  FMUL.FTZ R118, R132.reuse, R118 ;  /* 0x0000007684767220 */ /* 0x040fe40000410000 */
[----:B------:R-:W-:Y:S02]  /*a710*/  FMUL.FTZ R119, R132, R119 ;  /* 0x0000007784777220 */ /* 0x000fe40000410000 */
[-C--:B------:R-:W-:Y:S04]  /*a720*/  HMMA.16816.F32.BF16 R108, R144, R150.reuse, R108 ;  /* 0x00000096906c723c */ /* 0x080fe8000004186c */
[--C-:B-1----:R-:W-:Y:S04]  /*a730*/  FFMA.FTZ R138, R209, c[0x0][0x2d0], -R143.reuse ;  /* 0x0000b400d18a7a23 */ /* 0x102fe8000001088f */
[C---:B------:R-:W-:Y:S01]  /*a740*/  HMMA.16816.F32.BF16 R112, R192.reuse, R150, R112 ;  /* 0x00000096c070723c */ /* 0x040fe20000041870 */
[----:B------:R-:W1:Y:S01]  /*a750*/  LDSM.16.MT88.4 R148, [R225+0x2880] ;  /* 0x00288000e194783b */ /* 0x000e620000004200 */
[----:B------:R2:W-:Y:S06]  /*a760*/  MUFU.EX2 R169, R138 ;  /* 0x0000008a00a97308 */ /* 0x0005ec0000000800 */
[-C--:B---3--:R-:W-:Y:S08]  /*a770*/  HMMA.16816.F32.BF16 R116, R192, R152.reuse, R116 ;  /* 0x00000098c074723c */ /* 0x088ff00000041874 */
[C---:B------:R-:W-:Y:S07]  /*a780*/  HMMA.16816.F32.BF16 R120, R144.reuse, R152, R120 ;  /* 0x000000989078723c */ /* 0x040fee0000041878 */
[----:B----4-:R-:W-:Y:S01]  /*a790*/  F2FP.BF16.PACK_AB R152, R187, R183 ;  /* 0x000000b7bb98723e */ /* 0x010fe200000010ff */
[-C--:B------:R-:W-:Y:S04]  /*a7a0*/  HMMA.16816.F32.BF16 R124, R144, R154.reuse, R124 ;  /* 0x0000009a907c723c */ /* 0x080fe8000004187c */
[----:B--2---:R-:W-:Y:S03]  /*a7b0*/  FFMA.FTZ R138, R210, c[0x0][0x2d0], -R143 ;  /* 0x0000b400d28a7a23 */ /* 0x004fe6000001088f */
[----:B------:R-:W-:Y:S01]  /*a7c0*/  F2FP.BF16.PACK_AB R144, R184, R164 ;  /* 0x000000a4b890723e */ /* 0x000fe200000010ff */
[----:B------:R-:W-:Y:S01]  /*a7d0*/  HMMA.16816.F32.BF16 R128, R192, R154, R128 ;  /* 0x0000009ac080723c */ /* 0x000fe20000041880 */
[----:B------:R2:W3:Y:S03]  /*a7e0*/  MUFU.EX2 R252, R138 ;  /* 0x0000008a00fc7308 */ /* 0x0004e60000000800 */
[----:B------:R-:W-:Y:S02]  /*a7f0*/  F2FP.BF16.PACK_AB R145, R186, R165 ;  /* 0x000000a5ba91723e */ /* 0x000fe400000010ff */
[----:B------:R-:W-:Y:S02]  /*a800*/  F2FP.BF16.PACK_AB R146, R170, R188 ;  /* 0x000000bcaa92723e */ /* 0x000fe400000010ff */
[----:B------:R-:W-:Y:S07]  /*a810*/  F2FP.BF16.PACK_AB R147, R168, R189 ;  /* 0x000000bda893723e */ /* 0x000fee00000010ff */
[-C--:B-1----:R-:W-:Y:S05]  /*a820*/  HMMA.16816.F32.BF16 R4, R144, R148.reuse, R4 ;  /* 0x000000949004723c */ /* 0x082fea0000041804 */
[--C-:B--2---:R-:W-:Y:S01]  /*a830*/  FFMA.FTZ R138, R207, c[0x0][0x2d0], -R134.reuse ;  /* 0x0000b400cf8a7a23 */ /* 0x104fe20000010886 */
[----:B---3--:R-:W-:Y:S03]  /*a840*/  F2FP.BF16.PACK_AB R154, R252, R169 ;  /* 0x000000a9fc9a723e */ /* 0x008fe600000010ff */
[----:B------:R1:W-:Y:S03]  /*a850*/  MUFU.EX2 R251, R138 ;  /* 0x0000008a00fb7308 */ /* 0x0003e60000000800 */
[--C-:B-1----:R-:W-:Y:S07]  /*a860*/  FFMA.FTZ R138, R208, c[0x0][0x2d0], -R134.reuse ;  /* 0x0000b400d08a7a23 */ /* 0x102fee0000010886 */
[----:B------:R1:W2:Y:S02]  /*a870*/  MUFU.EX2 R220, R138 ;  /* 0x0000008a00dc7308 */ /* 0x0002a40000000800 */
[--C-:B-1----:R-:W-:Y:S01]  /*a880*/  FFMA.FTZ R138, R211, c[0x0][0x2d0], -R134.reuse ;  /* 0x0000b400d38a7a23 */ /* 0x102fe20000010886 */
[----:B--2---:R-:W-:Y:S07]  /*a890*/  F2FP.BF16.PACK_AB R153, R220, R251 ;  /* 0x000000fbdc99723e */ /* 0x004fee00000010ff */
[----:B------:R1:W-:Y:S02]  /*a8a0*/  MUFU.EX2 R219, R138 ;  /* 0x0000008a00db7308 */ /* 0x0003e40000000800 */
[----:B-1----:R-:W-:Y:S08]  /*a8b0*/  FFMA.FTZ R138, R206, c[0x0][0x2d0], -R134 ;  /* 0x0000b400ce8a7a23 */ /* 0x002ff00000010886 */
[----:B------:R1:W2:Y:S02]  /*a8c0*/  MUFU.EX2 R201, R138 ;  /* 0x0000008a00c97308 */ /* 0x0002a40000000800 */
[--C-:B-1----:R-:W-:Y:S01]  /*a8d0*/  FFMA.FTZ R138, R223, c[0x0][0x2d0], -R141.reuse ;  /* 0x0000b400df8a7a23 */ /* 0x102fe2000001088d */
[----:B--2---:R-:W-:Y:S02]  /*a8e0*/  F2FP.BF16.PACK_AB R155, R201, R219 ;  /* 0x000000dbc99b723e */ /* 0x004fe400000010ff */
[----:B------:R-:W-:Y:S05]  /*a8f0*/  MOV R223, R168 ;  /* 0x000000a800df7202 */ /* 0x000fea0000000f00 */
[----:B------:R1:W-:Y:S01]  /*a900*/  MUFU.EX2 R217, R138 ;  /* 0x0000008a00d97308 */ /* 0x0003e20000000800 */
[C---:B------:R-:W-:Y:S08]  /*a910*/  HMMA.16816.F32.BF16 R8, R152.reuse, R148, R8 ;  /* 0x000000949808723c */ /* 0x040ff00000041808 */
[-C--:B------:R-:W-:Y:S08]  /*a920*/  HMMA.16816.F32.BF16 R12, R152, R150.reuse, R12 ;  /* 0x00000096980c723c */ /* 0x080ff0000004180c */
[C---:B------:R-:W-:Y:S01]  /*a930*/  HMMA.16816.F32.BF16 R16, R144.reuse, R150, R16 ;  /* 0x000000969010723c */ /* 0x040fe20000041810 */
[----:B------:R-:W2:Y:S03]  /*a940*/  LDSM.16.MT88.4 R148, [R227+0x2880] ;  /* 0x00288000e394783b */ /* 0x000ea60000004200 */
[--C-:B-1----:R-:W-:Y:S01]  /*a950*/  FFMA.FTZ R138, R244, c[0x0][0x2d0], -R141.reuse ;  /* 0x0000b400f48a7a23 */ /* 0x102fe2000001088d */
[----:B------:R-:W-:Y:S03]  /*a960*/  MOV R244, R170 ;  /* 0x000000aa00f47202 */ /* 0x000fe60000000f00 */
[-C--:B------:R-:W-:Y:S01]  /*a970*/  HMMA.16816.F32.BF16 R20, R144, R156.reuse, R20 ;  /* 0x0000009c9014723c */ /* 0x080fe20000041814 */
[----:B------:R1:W-:Y:S07]  /*a980*/  MUFU.EX2 R216, R138 ;  /* 0x0000008a00d87308 */ /* 0x0003ee0000000800 */
[C---:B------:R-:W-:Y:S08]  /*a990*/  HMMA.16816.F32.BF16 R24, R152.reuse, R156, R24 ;  /* 0x0000009c9818723c */ /* 0x040ff00000041818 */
[-C--:B------:R-:W-:Y:S08]  /*a9a0*/  HMMA.16816.F32.BF16 R28, R152, R158.reuse, R28 ;  /* 0x0000009e981c723c */ /* 0x080ff0000004181c */
[C---:B------:R-:W-:Y:S01]  /*a9b0*/  HMMA.16816.F32.BF16 R32, R144.reuse, R158, R32 ;  /* 0x0000009e9020723c */ /* 0x040fe20000041820 */
[----:B------:R-:W3:Y:S03]  /*a9c0*/  LDSM.16.MT88.4 R156, [R225+0x4080] ;  /* 0x00408000e19c783b */ /* 0x000ee60000004200 */
[--C-:B-1----:R-:W-:Y:S01]  /*a9d0*/  FFMA.FTZ R138, R221, c[0x0][0x2d0], -R142.reuse ;  /* 0x0000b400dd8a7a23 */ /* 0x102fe2000001088e */
[----:B------:R-:W-:Y:S03]  /*a9e0*/  MOV R221, R169 ;  /* 0x000000a900dd7202 */ /* 0x000fe60000000f00 */
[-C--:B------:R-:W-:Y:S01]  /*a9f0*/  HMMA.16816.F32.BF16 R36, R144, R160.reuse, R36 ;  /* 0x000000a09024723c */ /* 0x080fe20000041824 */
[----:B------:R1:W-:Y:S07]  /*aa00*/  MUFU.EX2 R211, R138 ;  /* 0x0000008a00d37308 */ /* 0x0003ee0000000800 */
[C---:B------:R-:W-:Y:S08]  /*aa10*/  HMMA.16816.F32.BF16 R40, R152.reuse, R160, R40 ;  /* 0x000000a09828723c */ /* 0x040ff00000041828 */
[-C--:B------:R-:W-:Y:S08]  /*aa20*/  HMMA.16816.F32.BF16 R44, R152, R162.reuse, R44 ;  /* 0x000000a2982c723c */ /* 0x080ff0000004182c */
[C---:B------:R-:W-:Y:S01]  /*aa30*/  HMMA.16816.F32.BF16 R48, R144.reuse, R162, R48 ;  /* 0x000000a29030723c */ /* 0x040fe20000041830 */
[----:B------:R-:W4:Y:S03]  /*aa40*/  LDSM.16.MT88.4 R160, [R226+0x4080] ;  /* 0x00408000e2a0783b */ /* 0x000f260000004200 */
[--C-:B-1----:R-:W-:Y:S01]  /*aa50*/  FFMA.FTZ R138, R222, c[0x0][0x2d0], -R142.reuse ;  /* 0x0000b400de8a7a23 */ /* 0x102fe2000001088e */
[----:B------:R-:W-:Y:S03]  /*aa60*/  MOV R222, R189 ;  /* 0x000000bd00de7202 */ /* 0x000fe60000000f00 */
[-C--:B--2---:R-:W-:Y:S01]  /*aa70*/  HMMA.16816.F32.BF16 R52, R144, R148.reuse, R52 ;  /* 0x000000949034723c */ /* 0x084fe20000041834 */
[----:B------:R1:W2:Y:S07]  /*aa80*/  MUFU.EX2 R209, R138 ;  /* 0x0000008a00d17308 */ /* 0x0002ae0000000800 */
[C---:B------:R-:W-:Y:S08]  /*aa90*/  HMMA.16816.F32.BF16 R56, R152.reuse, R148, R56 ;  /* 0x000000949838723c */ /* 0x040ff00000041838 */
[-C--:B------:R-:W-:Y:S08]  /*aaa0*/  HMMA.16816.F32.BF16 R60, R152, R150.reuse, R60 ;  /* 0x00000096983c723c */ /* 0x080ff0000004183c */
[C---:B------:R-:W-:Y:S01]  /*aab0*/  HMMA.16816.F32.BF16 R64, R144.reuse, R150, R64 ;  /* 0x000000969040723c */ /* 0x040fe20000041840 */
[----:B------:R-:W5:Y:S03]  /*aac0*/  LDSM.16.MT88.4 R148, [R228+0x4080] ;  /* 0x00408000e494783b */ /* 0x000f660000004200 */
[--C-:B-1----:R-:W-:Y:S01]  /*aad0*/  FFMA.FTZ R138, R248, c[0x0][0x2d0], -R141.reuse ;  /* 0x0000b400f88a7a23 */ /* 0x102fe2000001088d */
[----:B------:R-:W-:Y:S01]  /*aae0*/  MOV R248, R188 ;  /* 0x000000bc00f87202 */ /* 0x000fe20000000f00 */
[----:B------:R-:W-:Y:S01]  /*aaf0*/  FFMA.FTZ R141, R250, c[0x0][0x2d0], -R141 ;  /* 0x0000b400fa8d7a23 */ /* 0x000fe2000001088d */
[----:B------:R-:W-:Y:S01]  /*ab00*/  MOV R250, R187 ;  /* 0x000000bb00fa7202 */ /* 0x000fe20000000f00 */
[-C--:B---3--:R-:W-:Y:S01]  /*ab10*/  HMMA.16816.F32.BF16 R68, R144, R156.reuse, R68 ;  /* 0x0000009c9044723c */ /* 0x088fe20000041844 */
[----:B------:R1:W-:Y:S01]  /*ab20*/  MUFU.EX2 R210, R138 ;  /* 0x0000008a00d27308 */ /* 0x0003e20000000800 */
[----:B------:R-:W-:Y:S06]  /*ab30*/  LDSM.16.MT88.4 R188, [R228+0x3080] ;  /* 0x00308000e4bc783b */ /* 0x000fec0000004200 */
[C---:B------:R-:W-:Y:S03]  /*ab40*/  HMMA.16816.F32.BF16 R72, R152.reuse, R156, R72 ;  /* 0x0000009c9848723c */ /* 0x040fe60000041848 */
[----:B------:R2:W3:Y:S05]  /*ab50*/  MUFU.EX2 R208, R141 ;  /* 0x0000008d00d07308 */ /* 0x0004ea0000000800 */
[-C--:B------:R-:W-:Y:S08]  /*ab60*/  HMMA.16816.F32.BF16 R76, R152, R158.reuse, R76 ;  /* 0x0000009e984c723c */ /* 0x080ff0000004184c */
[C---:B------:R-:W-:Y:S01]  /*ab70*/  HMMA.16816.F32.BF16 R80, R144.reuse, R158, R80 ;  /* 0x0000009e9050723c */ /* 0x040fe20000041850 */
[----:B------:R-:W3:Y:S03]  /*ab80*/  LDSM.16.MT88.4 R156, [R227+0x4080] ;  /* 0x00408000e39c783b */ /* 0x000ee60000004200 */
[--C-:B-1----:R-:W-:Y:S01]  /*ab90*/  FFMA.FTZ R138, R245, c[0x0][0x2d0], -R142.reuse ;  /* 0x0000b400f58a7a23 */ /* 0x102fe2000001088e */
[----:B------:R-:W-:Y:S01]  /*aba0*/  MOV R245, R186 ;  /* 0x000000ba00f57202 */ /* 0x000fe20000000f00 */
[----:B------:R-:W-:Y:S01]  /*abb0*/  FFMA.FTZ R142, R247, c[0x0][0x2d0], -R142 ;  /* 0x0000b400f78e7a23 */ /* 0x000fe2000001088e */
[----:B------:R-:W-:Y:S01]  /*abc0*/  MOV R247, R185 ;  /* 0x000000b900f77202 */ /* 0x000fe20000000f00 */
[-C--:B----4-:R-:W-:Y:S01]  /*abd0*/  HMMA.16816.F32.BF16 R84, R144, R160.reuse, R84 ;  /* 0x000000a09054723c */ /* 0x090fe20000041854 */
[----:B------:R1:W-:Y:S03]  /*abe0*/  MUFU.EX2 R207, R138 ;  /* 0x0000008a00cf7308 */ /* 0x0003e60000000800 */
[----:B--2---:R-:W-:Y:S04]  /*abf0*/  F2FP.BF16.PACK_AB R141, R209, R211 ;  /* 0x000000d3d18d723e */ /* 0x004fe800000010ff */
[C---:B------:R-:W-:Y:S03]  /*ac00*/  HMMA.16816.F32.BF16 R88, R152.reuse, R160, R88 ;  /* 0x000000a09858723c */ /* 0x040fe60000041858 */
[----:B------:R3:W-:Y:S05]  /*ac10*/  MUFU.EX2 R206, R142 ;  /* 0x0000008e00ce7308 */ /* 0x0007ea0000000800 */
[-C--:B------:R-:W-:Y:S08]  /*ac20*/  HMMA.16816.F32.BF16 R92, R152, R162.reuse, R92 ;  /* 0x000000a2985c723c */ /* 0x080ff0000004185c */
[C---:B------:R-:W-:Y:S04]  /*ac30*/  HMMA.16816.F32.BF16 R96, R144.reuse, R162, R96 ;  /* 0x000000a29060723c */ /* 0x040fe80000041860 */
[--C-:B-1----:R-:W-:Y:S01]  /*ac40*/  FFMA.FTZ R138, R215, c[0x0][0x2d0], -R143.reuse ;  /* 0x0000b400d78a7a23 */ /* 0x102fe2000001088f */
[----:B------:R-:W-:Y:S03]  /*ac50*/  MOV R215, R184 ;  /* 0x000000b800d77202 */ /* 0x000fe60000000f00 */
[-C--:B-----5:R-:W-:Y:S01]  /*ac60*/  HMMA.16816.F32.BF16 R100, R144, R148.reuse, R100 ;  /* 0x000000949064723c */ /* 0x0a0fe20000041864 */
[----:B------:R1:W-:Y:S03]  /*ac70*/  MUFU.EX2 R205, R138 ;  /* 0x0000008a00cd7308 */ /* 0x0003e60000000800 */
[----:B---3--:R-:W-:Y:S04]  /*ac80*/  F2FP.BF16.PACK_AB R142, R208, R210 ;  /* 0x000000d2d08e723e */ /* 0x008fe800000010ff */
[C---:B------:R-:W-:Y:S08]  /*ac90*/  HMMA.16816.F32.BF16 R104, R152.reuse, R148, R104 ;  /* 0x000000949868723c */ /* 0x040ff00000041868 */
[-C--:B------:R-:W-:Y:S08]  /*aca0*/  HMMA.16816.F32.BF16 R108, R152, R150.reuse, R108 ;  /* 0x00000096986c723c */ /* 0x080ff0000004186c */
[C---:B------:R-:W-:Y:S04]  /*acb0*/  HMMA.16816.F32.BF16 R112, R144.reuse, R150, R112 ;  /* 0x000000969070723c */ /* 0x040fe80000041870 */
[--C-:B-1----:R-:W-:Y:S01]  /*acc0*/  FFMA.FTZ R138, R246, c[0x0][0x2d0], -R143.reuse ;  /* 0x0000b400f68a7a23 */ /* 0x102fe2000001088f */
[----:B------:R-:W-:Y:S02]  /*acd0*/  MOV R246, R183 ;  /* 0x000000b700f67202 */ /* 0x000fe40000000f00 */
[----:B------:R-:W-:Y:S01]  /*ace0*/  MOV R183, R181 ;  /* 0x000000b500b77202 */ /* 0x000fe20000000f00 */
[-C--:B------:R-:W-:Y:S01]  /*acf0*/  HMMA.16816.F32.BF16 R116, R144, R156.reuse, R116 ;  /* 0x0000009c9074723c */ /* 0x080fe20000041874 */
[----:B------:R1:W2:Y:S03]  /*ad00*/  MUFU.EX2 R203, R138 ;  /* 0x0000008a00cb7308 */ /* 0x0002a60000000800 */
[----:B------:R-:W-:Y:S02]  /*ad10*/  MOV R181, R175 ;  /* 0x000000af00b57202 */ /* 0x000fe40000000f00 */
[----:B------:R-:W-:Y:S02]  /*ad20*/  MOV R175, R173 ;  /* 0x000000ad00af7202 */ /* 0x000fe40000000f00 */
[C---:B------:R-:W-:Y:S04]  /*ad30*/  HMMA.16816.F32.BF16 R120, R152.reuse, R156, R120 ;  /* 0x0000009c9878723c */ /* 0x040fe80000041878 */
[----:B------:R-:W-:Y:S02]  /*ad40*/  MOV R173, R167 ;  /* 0x000000a700ad7202 */ /* 0x000fe40000000f00 */
[----:B------:R-:W-:Y:S02]  /*ad50*/  MOV R186, R175 ;  /* 0x000000af00ba7202 */ /* 0x000fe40000000f00 */
[-C--:B------:R-:W-:Y:S04]  /*ad60*/  HMMA.16816.F32.BF16 R124, R152, R158.reuse, R124 ;  /* 0x0000009e987c723c */ /* 0x080fe8000004187c */
[----:B------:R-:W-:Y:S04]  /*ad70*/  MOV R184, R173 ;  /* 0x000000ad00b87202 */ /* 0x000fe80000000f00 */
[----:B------:R-:W-:Y:S04]  /*ad80*/  HMMA.16816.F32.BF16 R128, R144, R158, R128 ;  /* 0x0000009e9080723c */ /* 0x000fe80000041880 */
[--C-:B-1----:R-:W-:Y:S01]  /*ad90*/  FFMA.FTZ R138, R249, c[0x0][0x2d0], -R143.reuse ;  /* 0x0000b400f98a7a23 */ /* 0x102fe2000001088f */
[----:B------:R-:W-:Y:S01]  /*ada0*/  MOV R249, R182 ;  /* 0x000000b600f97202 */ /* 0x000fe20000000f00 */
[----:B------:R-:W-:Y:S01]  /*adb0*/  FFMA.FTZ R143, R218, c[0x0][0x2d0], -R143 ;  /* 0x0000b400da8f7a23 */ /* 0x000fe2000001088f */
[----:B------:R-:W-:Y:S01]  /*adc0*/  MOV R218, R165 ;  /* 0x000000a500da7202 */ /* 0x000fe20000000f00 */
[----:B------:R1:W-:Y:S01]  /*add0*/  MUFU.EX2 R204, R138 ;  /* 0x0000008a00cc7308 */ /* 0x0003e20000000800 */
[----:B------:R-:W-:Y:S03]  /*ade0*/  MOV R182, R174 ;  /* 0x000000ae00b67202 */ /* 0x000fe60000000f00 */
[----:B------:R-:W-:Y:S02]  /*adf0*/  MOV R174, R172 ;  /* 0x000000ac00ae7202 */ /* 0x000fe40000000f00 */
[----:B------:R-:W-:Y:S02]  /*ae00*/  MOV R172, R166 ;  /* 0x000000a600ac7202 */ /* 0x000fe40000000f00 */
[----:B------:R-:W-:Y:S02]  /*ae10*/  MOV R185, R174 ;  /* 0x000000ae00b97202 */ /* 0x000fe40000000f00 */
[----:B------:R3:W4:Y:S01]  /*ae20*/  MUFU.EX2 R202, R143 ;  /* 0x0000008f00ca7308 */ /* 0x0007220000000800 */
[----:B--2---:R-:W-:Y:S01]  /*ae30*/  F2FP.BF16.PACK_AB R192, R203, R205 ;  /* 0x000000cdcbc0723e */ /* 0x004fe200000010ff */
[--C-:B-1----:R-:W-:Y:S01]  /*ae40*/  FFMA.FTZ R138, R213, c[0x0][0x2d0], -R134.reuse ;  /* 0x0000b400d58a7a23 */ /* 0x102fe20000010886 */
[----:B------:R-:W-:Y:S02]  /*ae50*/  MOV R213, R164 ;  /* 0x000000a400d57202 */ /* 0x000fe40000000f00 */
[----:B------:R-:W1:Y:S05]  /*ae60*/  LDSM.16.MT88.4 R164, [R225+0x3080] ;  /* 0x00308000e1a4783b */ /* 0x000e6a0000004200 */
[----:B------:R2:W-:Y:S01]  /*ae70*/  MUFU.EX2 R200, R138 ;  /* 0x0000008a00c87308 */ /* 0x0005e20000000800 */
[----:B---3--:R-:W-:Y:S02]  /*ae80*/  F2FP.BF16.PACK_AB R143, R206, R207 ;  /* 0x000000cfce8f723e */ /* 0x008fe400000010ff */
[----:B----4-:R-:W-:Y:S01]  /*ae90*/  F2FP.BF16.PACK_AB R194, R202, R204 ;  /* 0x000000cccac2723e */ /* 0x010fe200000010ff */
[--C-:B--2---:R-:W-:Y:S01]  /*aea0*/  FFMA.FTZ R138, R212, c[0x0][0x2d0], -R134.reuse ;  /* 0x0000b400d48a7a23 */ /* 0x104fe20000010886 */
[----:B------:R-:W-:Y:S05]  /*aeb0*/  MOV R212, R139 ;  /* 0x0000008b00d47202 */ /* 0x000fea0000000f00 */
[----:B------:R2:W3:Y:S02]  /*aec0*/  MUFU.EX2 R139, R138 ;  /* 0x0000008a008b7308 */ /* 0x0004e40000000800 */
[--C-:B--2---:R-:W-:Y:S01]  /*aed0*/  FFMA.FTZ R138, R214, c[0x0][0x2d0], -R134.reuse ;  /* 0x0000b400d68a7a23 */ /* 0x104fe20000010886 */
[----:B------:R-:W-:Y:S01]  /*aee0*/  MOV R214, R183 ;  /* 0x000000b700d67202 */ /* 0x000fe20000000f00 */
[----:B------:R-:W-:Y:S01]  /*aef0*/  FFMA.FTZ R134, R140, c[0x0][0x2d0], -R134 ;  /* 0x0000b4008c867a23 */ /* 0x000fe20000010886 */
[----:B------:R-:W-:Y:S02]  /*af00*/  MOV R183, R172 ;  /* 0x000000ac00b77202 */ /* 0x000fe40000000f00 */
[----:B------:R-:W2:Y:S03]  /*af10*/  LDSM.16.MT88.4 R172, [R226+0x3080] ;  /* 0x00308000e2ac783b */ /* 0x000ea60000004200 */
[----:B------:R-:W-:Y:S01]  /*af20*/  MUFU.EX2 R138, R138 ;  /* 0x0000008a008a7308 */ /* 0x000fe20000000800 */
[----:B------:R-:W-:Y:S02]  /*af30*/  F2FP.BF16.PACK_AB R140, R216, R217 ;  /* 0x000000d9d88c723e */ /* 0x000fe400000010ff */
[----:B---3--:R-:W-:Y:S05]  /*af40*/  F2FP.BF16.PACK_AB R193, R139, R200 ;  /* 0x000000c88bc1723e */ /* 0x008fea00000010ff */
[-C--:B-1----:R-:W-:Y:S01]  /*af50*/  HMMA.16816.F32.BF16 R144, R140, R164.reuse, R4 ;  /* 0x000000a48c90723c */ /* 0x082fe20000041804 */
[----:B------:R-:W1:Y:S01]  /*af60*/  LDSM.16.MT88.4 R4, [R225+0x4880] ;  /* 0x00488000e104783b */ /* 0x000e620000004200 */
[----:B------:R-:W3:Y:S03]  /*af70*/  MUFU.EX2 R134, R134 ;  /* 0x0000008600867308 */ /* 0x000ee60000000800 */
[----:B---3--:R-:W-:Y:S07]  /*af80*/  F2FP.BF16.PACK_AB R195, R134, R138 ;  /* 0x0000008a86c3723e */ /* 0x008fee00000010ff */
[C---:B------:R-:W-:Y:S01]  /*af90*/  HMMA.16816.F32.BF16 R148, R192.reuse, R164, R8 ;  /* 0x000000a4c094723c */ /* 0x040fe20000041808 */
[----:B------:R-:W3:Y:S07]  /*afa0*/  LDSM.16.MT88.4 R8, [R226+0x4880] ;  /* 0x00488000e208783b */ /* 0x000eee0000004200 */
[-C--:B------:R-:W-:Y:S01]  /*afb0*/  HMMA.16816.F32.BF16 R152, R192, R166.reuse, R12 ;  /* 0x000000a6c098723c */ /* 0x080fe2000004180c */
[----:B------:R-:W4:Y:S07]  /*afc0*/  LDSM.16.MT88.4 R12, [R228+0x4880] ;  /* 0x00488000e40c783b */ /* 0x000f2e0000004200 */
[C---:B------:R-:W-:Y:S01]  /*afd0*/  HMMA.16816.F32.BF16 R156, R140.reuse, R166, R16 ;  /* 0x000000a68c9c723c */ /* 0x040fe20000041810 */
[----:B------:R-:W5:Y:S07]  /*afe0*/  LDSM.16.MT88.4 R16, [R227+0x4880] ;  /* 0x00488000e310783b */ /* 0x000f6e0000004200 */
[-C--:B--2---:R-:W-:Y:S01]  /*aff0*/  HMMA.16816.F32.BF16 R160, R140, R172.reuse, R20 ;  /* 0x000000ac8ca0723c */ /* 0x084fe20000041814 */
[----:B------:R-:W2:Y:S06]  /*b000*/  LDL.LU R20, [R1+0x10] ;  /* 0x0000100001147983 */ /* 0x000eac0000300800 */
[----:B------:R-:W-:Y:S01]  /*b010*/  MOV R23, R186 ;  /* 0x000000ba00177202 */ /* 0x000fe20000000f00 */
[C---:B------:R-:W-:Y:S04]  /*b020*/  HMMA.16816.F32.BF16 R164, R192.reuse, R172, R24 ;  /* 0x000000acc0a4723c */ /* 0x040fe80000041818 */
[----:B------:R-:W-:Y:S02]  /*b030*/  MOV R22, R185 ;  /* 0x000000b900167202 */ /* 0x000fe40000000f00 */
[----:B------:R-:W-:Y:S02]  /*b040*/  MOV R21, R184 ;  /* 0x000000b800157202 */ /* 0x000fe40000000f00 */
[----:B------:R-:W-:Y:S02]  /*b050*/  MOV R24, R171 ;  /* 0x000000ab00187202 */ /* 0x000fe40000000f00 */
[-C--:B------:R-:W-:Y:S01]  /*b060*/  HMMA.16816.F32.BF16 R168, R192, R174.reuse, R28 ;  /* 0x000000aec0a8723c */ /* 0x080fe2000004181c */
[----:B------:R-:W2:Y:S02]  /*b070*/  LDL.LU R28, [R1+0x8] ;  /* 0x00000800011c7983 */ /* 0x000ea40000300800 */
[----:B------:R-:W-:Y:S02]  /*b080*/  MOV R27, R183 ;  /* 0x000000b7001b7202 */ /* 0x000fe40000000f00 */
[----:B------:R-:W-:Y:S02]  /*b090*/  MOV R26, R182 ;  /* 0x000000b6001a7202 */ /* 0x000fe40000000f00 */
[----:B------:R-:W-:Y:S01]  /*b0a0*/  MOV R25, R181 ;  /* 0x000000b500197202 */ /* 0x000fe20000000f00 */
[C---:B------:R-:W-:Y:S01]  /*b0b0*/  HMMA.16816.F32.BF16 R172, R140.reuse, R174, R32 ;  /* 0x000000ae8cac723c */ /* 0x040fe20000041820 */
[----:B------:R-:W2:Y:S03]  /*b0c0*/  LDL.LU R33, [R1+0xc] ;  /* 0x00000c0001217983 */ /* 0x000ea60000300800 */
[----:B------:R-:W-:Y:S01]  /*b0d0*/  MOV R30, R179 ;  /* 0x000000b3001e7202 */ /* 0x000fe20000000f00 */
[----:B------:R-:W2:Y:S01]  /*b0e0*/  LDL.LU R35, [R1+0x4] ;  /* 0x0000040001237983 */ /* 0x000ea20000300800 */
[----:B------:R-:W-:Y:S02]  /*b0f0*/  MOV R31, R178 ;  /* 0x000000b2001f7202 */ /* 0x000fe40000000f00 */
[----:B------:R-:W-:Y:S04]  /*b100*/  MOV R32, R177 ;  /* 0x000000b100207202 */ /* 0x000fe80000000f00 */
[----:B------:R-:W-:Y:S02]  /*b110*/  MOV R34, R176 ;  /* 0x000000b000227202 */ /* 0x000fe40000000f00 */
[-C--:B------:R-:W-:Y:S03]  /*b120*/  HMMA.16816.F32.BF16 R176, R140, R188.reuse, R36 ;  /* 0x000000bc8cb0723c */ /* 0x080fe60000041824 */
[----:B------:R-:W-:Y:S05]  /*b130*/  MOV R29, R180 ;  /* 0x000000b4001d7202 */ /* 0x000fea0000000f00 */
        /* <DEDUP_REMOVED lines=8> */
[C---:B------:R-:W-:Y:S08]  /*b1c0*/  HMMA.16816.F32.BF16 R72, R192.reuse, R4, R72 ;  /* 0x00000004c048723c */ /* 0x040ff00000041848 */
[-C--:B------:R-:W-:Y:S08]  /*b1d0*/  HMMA.16816.F32.BF16 R76, R192, R6.reuse, R76 ;  /* 0x00000006c04c723c */ /* 0x080ff0000004184c */
[C---:B------:R-:W-:Y:S08]  /*b1e0*/  HMMA.16816.F32.BF16 R80, R140.reuse, R6, R80 ;  /* 0x000000068c50723c */ /* 0x040ff00000041850 */
[-C--:B---3--:R-:W-:Y:S08]  /*b1f0*/  HMMA.16816.F32.BF16 R84, R140, R8.reuse, R84 ;  /* 0x000000088c54723c */ /* 0x088ff00000041854 */
[C---:B------:R-:W-:Y:S08]  /*b200*/  HMMA.16816.F32.BF16 R88, R192.reuse, R8, R88 ;  /* 0x00000008c058723c */ /* 0x040ff00000041858 */
[-C--:B------:R-:W-:Y:S08]  /*b210*/  HMMA.16816.F32.BF16 R92, R192, R10.reuse, R92 ;  /* 0x0000000ac05c723c */ /* 0x080ff0000004185c */
[C---:B------:R-:W-:Y:S08]  /*b220*/  HMMA.16816.F32.BF16 R96, R140.reuse, R10, R96 ;  /* 0x0000000a8c60723c */ /* 0x040ff00000041860 */
[-C--:B----4-:R-:W-:Y:S08]  /*b230*/  HMMA.16816.F32.BF16 R100, R140, R12.reuse, R100 ;  /* 0x0000000c8c64723c */ /* 0x090ff00000041864 */
[C---:B------:R-:W-:Y:S08]  /*b240*/  HMMA.16816.F32.BF16 R104, R192.reuse, R12, R104 ;  /* 0x0000000cc068723c */ /* 0x040ff00000041868 */
[-C--:B------:R-:W-:Y:S08]  /*b250*/  HMMA.16816.F32.BF16 R108, R192, R14.reuse, R108 ;  /* 0x0000000ec06c723c */ /* 0x080ff0000004186c */
[C---:B------:R-:W-:Y:S08]  /*b260*/  HMMA.16816.F32.BF16 R112, R140.reuse, R14, R112 ;  /* 0x0000000e8c70723c */ /* 0x040ff00000041870 */
[-C--:B-----5:R-:W-:Y:S08]  /*b270*/  HMMA.16816.F32.BF16 R116, R140, R16.reuse, R116 ;  /* 0x000000108c74723c */ /* 0x0a0ff00000041874 */
[C---:B------:R-:W-:Y:S08]  /*b280*/  HMMA.16816.F32.BF16 R120, R192.reuse, R16, R120 ;  /* 0x00000010c078723c */ /* 0x040ff00000041878 */
[-C--:B------:R-:W-:Y:S08]  /*b290*/  HMMA.16816.F32.BF16 R124, R192, R18.reuse, R124 ;  /* 0x00000012c07c723c */ /* 0x080ff0000004187c */
[----:B------:R-:W-:Y:S04]  /*b2a0*/  HMMA.16816.F32.BF16 R128, R140, R18, R128 ;  /* 0x000000128c80723c */ /* 0x000fe80000041880 */
[----:B--2---:R-:W-:Y:S04]  /*b2b0*/  FFMA.FTZ R4, R2, R28, R29 ;  /* 0x0000001c02047223 */ /* 0x004fe8000001001d */
[----:B------:R-:W-:Y:S04]  /*b2c0*/  FADD.FTZ R4, R24, R4 ;  /* 0x0000000418047221 */ /* 0x000fe80000010000 */
[----:B------:R-:W-:Y:S02]  /*b2d0*/  FFMA.FTZ R133, R133, R33, R32 ;  /* 0x0000002185857223 */ /* 0x000fe40000010020 */
[----:B------:R-:W-:Y:S02]  /*b2e0*/  FADD.FTZ R5, R27, R4 ;  /* 0x000000041b057221 */ /* 0x000fe40000010000 */
[----:B------:R-:W-:Y:S02]  /*b2f0*/  FFMA.FTZ R132, R132, R35, R34 ;  /* 0x0000002384847223 */ /* 0x000fe40000010022 */
[----:B------:R-:W-:Y:S02]  /*b300*/  FADD.FTZ R2, R30, R133 ;  /* 0x000000851e027221 */ /* 0x000fe40000010000 */
[----:B------:R-:W-:Y:S02]  /*b310*/  FADD.FTZ R132, R31, R132 ;  /* 0x000000841f847221 */ /* 0x000fe40000010000 */
[----:B------:R-:W-:Y:S02]  /*b320*/  FADD.FTZ R2, R25, R2 ;  /* 0x0000000219027221 */ /* 0x000fe40000010000 */
[----:B------:R-:W-:Y:S02]  /*b330*/  FFMA.FTZ R4, R0, R20, R21 ;  /* 0x0000001400047223 */ /* 0x000fe40000010015 */
[----:B------:R-:W-:Y:S02]  /*b340*/  FADD.FTZ R132, R26, R132 ;  /* 0x000000841a847221 */ /* 0x000fe40000010000 */
        /* <DEDUP_REMOVED lines=35> */
[----:B------:R1:W-:Y:S01]  /*b580*/  STL [R1+0xc], R6 ;  /* 0x00000c0601007387 */ /* 0x0003e20000100800 */
[----:B------:R-:W-:Y:S01]  /*b590*/  FADD.FTZ R4, R204, R4 ;  /* 0x00000004cc047221 */ /* 0x000fe20000010000 */
[----:B------:R-:W-:Y:S01]  /*b5a0*/  MOV R139, R3 ;  /* 0x00000003008b7202 */ /* 0x000fe20000000f00 */
[----:B------:R-:W-:Y:S01]  /*b5b0*/  FADD.FTZ R0, R138, R2 ;  /* 0x000000028a007221 */ /* 0x000fe20000010000 */
[----:B------:R1:W-:Y:S01]  /*b5c0*/  STL [R1+0x4], R5 ;  /* 0x0000040501007387 */ /* 0x0003e20000100800 */
[----:B------:R-:W-:Y:S01]  /*b5d0*/  FADD.FTZ R2, R202, R4 ;  /* 0x00000004ca027221 */ /* 0x000fe20000010000 */
[----:B------:R-:W-:Y:S01]  /*b5e0*/  MOV R138, R135 ;  /* 0x00000087008a7202 */ /* 0x000fe20000000f00 */
[----:B------:R-:W-:Y:S01]  /*b5f0*/  FADD.FTZ R0, R134, R0 ;  /* 0x0000000086007221 */ /* 0x000fe20000010000 */
[----:B------:R-:W-:Y:S02]  /*b600*/  MOV R134, R136 ;  /* 0x0000008800867202 */ /* 0x000fe40000000f00 */
[----:B------:R1:W-:Y:S04]  /*b610*/  STL [R1+0x8], R2 ;  /* 0x0000080201007387 */ /* 0x0003e80000100800 */
[----:B------:R1:W-:Y:S01]  /*b620*/  STL [R1+0x10], R0 ;  /* 0x0000100001007387 */ /* 0x0003e20000100800 */
[----:B------:R-:W-:-:S05]  /*b630*/  @P0 BRA `(.L_x_918) ;  /* 0xffffb48000000947 */ /* 0x000fca000383ffff */
.L_x_901:
[----:B------:R-:W2:Y:S01]  /*b640*/  S2UR UR7, SR_CTAID.X ;  /* 0x00000000000779c3 */ /* 0x000ea20000002500 */
[----:B------:R-:W-:Y:S01]  /*b650*/  ULDC.64 UR4, c[0x0][0x2c8] ;  /* 0x0000b20000047ab9 */ /* 0x000fe20000000a00 */
[----:B------:R-:W-:Y:S01]  /*b660*/  PLOP3.LUT P0, PT, PT, PT, UP2, 0x40, 0x0 ;  /* 0x000000000000781c */ /* 0x000fe20003f0e828 */
[----:B--2---:R-:W-:-:S04]  /*b670*/  ULEA UR7, UR7, 0x7f, 0x7 ;  /* 0x0000007f07077891 */ /* 0x004fc8000f8e383f */
[----:B------:R-:W-:-:S03]  /*b680*/  UIMAD.WIDE.U32 UR16, UR7, UR4, URZ ;  /* 0x00000004071072a5 */ /* 0x000fc6000f8e003f */
[----:B------:R-:W-:Y:S02]  /*b690*/  ULDC UR4, c[0x0][0x168] ;  /* 0x00005a0000047ab9 */ /* 0x000fe40000000800 */
[----:B------:R-:W-:Y:S02]  /*b6a0*/  @UP3 USHF.R.U32.HI UR7, URZ, UR5, UR17 ;  /* 0x000000053f073299 */ /* 0x000fe40008011611 */
[----:B------:R-:W-:Y:S02]  /*b6b0*/  UIADD3 UR4, -UR4, 0x1, URZ ;  /* 0x0000000104047890 */ /* 0x000fe4000fffe13f */
[----:B------:R-:W-:Y:S02]  /*b6c0*/  ULDC UR5, c[0x0][0x1d0] ;  /* 0x0000740000057ab9 */ /* 0x000fe40000000800 */
[----:B------:R-:W-:-:S03]  /*b6d0*/  UIADD3 UR16, UR7, UR5, UR4 ;  /* 0x0000000507107290 */ /* 0x000fc6000fffe004 */
[----:B------:R-:W-:Y:S02]  /*b6e0*/  ULDC UR7, c[0x0][0x324] ;  /* 0x0000c90000077ab9 */ /* 0x000fe40000000800 */
[----:B------:R-:W-:Y:S01]  /*b6f0*/  UIADD3 UR7, UR16, -UR7, URZ ;  /* 0x8000000710077290 */ /* 0x000fe2000fffe03f */
[----:B------:R-:W-:Y:S05]  /*b700*/  @P0 BRA `(.L_x_919) ;  /* 0x0000016000000947 */ /* 0x000fea0003800000 */
[----:B------:R-:W-:-:S06]  /*b710*/  UISETP.GT.AND UP0, UPT, UR16, -0x1, UPT ;  /* 0xffffffff1000788c */ /* 0x000fcc000bf04270 */
[----:B------:R-:W-:-:S13]  /*b720*/  PLOP3.LUT P0, PT, PT, PT, UP0, 0x80, 0x0 ;  /* 0x000000000000781c */ /* 0x000fda0003f0f008 */
[----:B------:R-:W-:Y:S05]  /*b730*/  @P0 BRA `(.L_x_920) ;  /* 0x0000009000000947 */ /* 0x000fea0003800000 */
[----:B------:R-:W-:Y:S02]  /*b740*/  ULDC UR4, c[0x0][0x32c] ;  /* 0x0000cb0000047ab9 */ /* 0x000fe40000000800 */
[----:B------:R-:W-:Y:S02]  /*b750*/  UISETP.NE.AND UP0, UPT, UR4, 0x1, UPT ;  /* 0x000000010400788c */ /* 0x000fe4000bf05270 */
[----:B------:R-:W-:Y:S02]  /*b760*/  ULOP3.LUT UR16, URZ, UR16, URZ, 0x33, !UPT ;  /* 0x000000103f107292 */ /* 0x000fe4000f8e333f */
[----:B------:R-:W-:Y:S02]  /*b770*/  ULDC.64 UR4, c[0x0][0x330] ;  /* 0x0000cc0000047ab9 */ /* 0x000fe40000000a00 */
[----:B------:R-:W-:-:S07]  /*b780*/  UIMAD.WIDE.U32 UR18, UR16, UR4, URZ ;  /* 0x00000004101272a5 */ /* 0x000fce000f8e003f */
[----:B------:R-:W-:Y:S02]  /*b790*/  @UP0 UMOV UR17, UR19 ;  /* 0x0000001300110c82 */ /* 0x000fe40008000000 */
[----:B------:R-:W-:-:S04]  /*b7a0*/  @UP0 USHF.R.U32.HI UR16, URZ, UR5, UR17 ;  /* 0x000000053f100299 */ /* 0x000fc80008011611 */
[----:B------:R-:W-:Y:S01]  /*b7b0*/  ULOP3.LUT UR16, URZ, UR16, URZ, 0x33, !UPT ;  /* 0x000000103f107292 */ /* 0x000fe2000f8e333f */
[----:B------:R-:W-:Y:S05]  /*b7c0*/  BRA `(.L_x_921) ;  /* 0x0000006000007947 */ /* 0x000fea0003800000 */
.L_x_920:
[----:B------:R-:W-:Y:S02]  /*b7d0*/  ULDC UR4, c[0x0][0x32c] ;  /* 0x0000cb0000047ab9 */ /* 0x000fe40000000800 */
[----:B------:R-:W-:-:S03]  /*b7e0*/  UISETP.NE.AND UP0, UPT, UR4, 0x1, UPT ;  /* 0x000000010400788c */ /* 0x000fc6000bf05270 */
[----:B------:R-:W-:Y:S02]  /*b7f0*/  ULDC.64 UR4, c[0x0][0x330] ;  /* 0x0000cc0000047ab9 */ /* 0x000fe40000000a00 */
[----:B------:R-:W-:-:S07]  /*b800*/  UIMAD.WIDE.U32 UR18, UR16, UR4, URZ ;  /* 0x00000004101272a5 */ /* 0x000fce000f8e003f */
[----:B------:R-:W-:Y:S02]  /*b810*/  @UP0 UMOV UR17, UR19 ;  /* 0x0000001300110c82 */ /* 0x000fe40008000000 */
[----:B------:R-:W-:Y:S02]  /*b820*/  @UP0 USHF.R.U32.HI UR16, URZ, UR5, UR17 ;  /* 0x000000053f100299 */ /* 0x000fe40008011611 */
.L_x_921:
[----:B------:R-:W-:Y:S02]  /*b830*/  ULDC UR4, c[0x0][0x32c] ;  /* 0x0000cb0000047ab9 */ /* 0x000fe40000000800 */
[----:B------:R-:W-:-:S04]  /*b840*/  UIMAD UR4, UR16, UR4, URZ ;  /* 0x00000004100472a4 */ /* 0x000fc8000f8e023f */
[----:B------:R-:W-:-:S04]  /*b850*/  UISETP.LT.AND UP0, UPT, UR7, UR4, UPT ;  /* 0x000000040700728c */ /* 0x000fc8000bf01270 */
[----:B------:R-:W-:-:S04]  /*b860*/  USEL UR7, UR7, UR4, !UP0 ;  /* 0x0000000407077287 */ /* 0x000fc8000c000000 */
.L_x_919:
[----:B------:R-:W-:-:S04]  /*b870*/  UIADD3 UR7, UR7, 0x2f, URZ ;  /* 0x0000002f07077890 */ /* 0x000fc8000fffe03f */
[----:B------:R-:W-:-:S04]  /*b880*/  UIMAD.WIDE UR4, UR7, 0x2aaaaaab, URZ ;  /* 0x2aaaaaab070478a5 */ /* 0x000fc8000f8e023f */
[----:B------:R-:W-:-:S04]  /*b890*/  USHF.R.U32.HI UR4, URZ, 0x1f, UR5 ;  /* 0x0000001f3f047899 */ /* 0x000fc80008011605 */
[----:B------:R-:W-:-:S04]  /*b8a0*/  ULEA.HI.SX32 UR4, UR5, UR4, 0x1d ;  /* 0x0000000405047291 */ /* 0x000fc8000f8fea3f */
[----:B------:R-:W-:-:S04]  /*b8b0*/  UISETP.LT.AND UP0, UPT, UR8, UR4, UPT ;  /* 0x000000040800728c */ /* 0x000fc8000bf01270 */
[----:B------:R-:W-:-:S06]  /*b8c0*/  USEL UR4, UR8, UR4, !UP0 ;  /* 0x0000000408047287 */ /* 0x000fcc000c000000 */
[----:B------:R-:W-:-:S13]  /*b8d0*/  ISETP.GE.AND P0, PT, R242, UR4, PT ;  /* 0x00000004f2007c0c */ /* 0x000fda000bf06270 */
[----:B------:R-:W-:Y:S05]  /*b8e0*/  @!P0 BRA `(.L_x_922) ;  /* 0x0000364000008947 */ /* 0x000fea0003800000 */
[----:B------:R-:W-:Y:S01]  /*b8f0*/  MOV R132, R136 ;  /* 0x0000008800847202 */ /* 0x000fe20000000f00 */
[----:B------:R-:W-:Y:S01]  /*b900*/  IMAD.MOV.U32 R139, RZ, RZ, R3 ;  /* 0x000000ffff8b7224 */ /* 0x000fe200078e0003 */
[----:B-1----:R-:W-:Y:S01]  /*b910*/  MOV R2, R137 ;  /* 0x0000008900027202 */ /* 0x002fe20000000f00 */
[----:B------:R-:W-:Y:S01]  /*b920*/  IMAD.MOV.U32 R244, RZ, RZ, R242 ;  /* 0x000000fffff47224 */ /* 0x000fe200078e00f2 */
[----:B------:R-:W-:Y:S02]  /*b930*/  MOV R138, R135 ;  /* 0x00000087008a7202 */ /* 0x000fe40000000f00 */
.L_x_923:
[----:B--2---:R-:W2:Y:S01]  /*b940*/  LDL.64 R40, [R1+0x20] ;  /* 0x0000200001287983 */ /* 0x004ea20000100a00 */
[----:B------:R-:W-:Y:S05]  /*b950*/  DEPBAR.LE SB0, 0x0 ;  /* 0x000080000000791a */ /* 0x000fea0000000000 */
[----:B------:R-:W-:Y:S01]  /*b960*/  BAR.SYNC.DEFER_BLOCKING 0x0 ;  /* 0x0000000000007b1d */ /* 0x000fe20000010000 */
[C---:B------:R-:W-:Y:S02]  /*b970*/  ISETP.LT.AND P6, PT, R244.reuse, UR8, PT ;  /* 0x00000008f4007c0c */ /* 0x040fe4000bfc1270 */
[C---:B------:R-:W-:Y:S11]  /*b980*/  IADD3 R242, R244.reuse, -0x1, RZ ;  /* 0xfffffffff4f27810 */ /* 0x040ff60007ffe0ff */
[----:B---3--:R-:W-:Y:S01]  /*b990*/  @!P6 SHF.R.S32.HI R0, RZ, 0x1f, R244 ;  /* 0x0000001fff00e819 */ /* 0x008fe200000114f4 */
[----:B------:R-:W-:Y:S04]  /*b9a0*/  @!P6 IMAD.WIDE.U32 R36, R244, c[0x0][0x208], RZ ;  /* 0x00008200f424ea25 */ /* 0x000fe800078e00ff */
[----:B------:R-:W-:Y:S04]  /*b9b0*/  @!P6 IMAD R0, R0, c[0x0][0x208], RZ ;  /* 0x000082000000ea24 */ /* 0x000fe800078e02ff */
[----:B------:R-:W-:Y:S01]  /*b9c0*/  @!P6 IMAD R0, R244, c[0x0][0x20c], R0 ;  /* 0x00008300f400ea24 */ /* 0x000fe200078e0200 */
[----:B------:R-:W3:Y:S04]  /*b9d0*/  LDL.64 R38, [R1+0x40] ;  /* 0x0000400001267983 */ /* 0x000ee80000100a00 */
[----:B------:R-:W-:Y:S02]  /*b9e0*/  @!P6 IADD3 R0, R37, R0, RZ ;  /* 0x000000002500e210 */ /* 0x000fe40007ffe0ff */
[----:B-----5:R-:W-:Y:S03]  /*b9f0*/  LDSM.16.M88.4 R48, [R231+0x8080] ;  /* 0x00808000e730783b */ /* 0x020fe60000000200 */
[----:B------:R-:W-:Y:S05]  /*ba00*/  @!P6 IMAD R0, R0, 0x30, RZ ;  /* 0x000000300000e824 */ /* 0x000fea00078e02ff */
[----:B------:R-:W1:Y:S08]  /*ba10*/  LDSM.16.M88.4 R16, [R224+0x5080] ;  /* 0x00508000e010783b */ /* 0x000e700000000200 */
[----:B------:R-:W4:Y:S08]  /*ba20*/  LDSM.16.M88.4 R44, [R231+0xa080] ;  /* 0x00a08000e72c783b */ /* 0x000f300000000200 */
[----:B------:R-:W4:Y:S08]  /*ba30*/  LDSM.16.M88.4 R32, [R224+0x5880] ;  /* 0x00588000e020783b */ /* 0x000f300000000200 */
[----:B------:R-:W2:Y:S08]  /*ba40*/  LDSM.16.M88.4 R140, [R224+0x6080] ;  /* 0x00608000e08c783b */ /* 0x000eb00000000200 */
[----:B------:R-:W-:Y:S01]  /*ba50*/  LDSM.16.M88.4 R192, [R233+0x8080] ;  /* 0x00808000e9c0783b */ /* 0x000fe20000000200 */
[-C--:B-1----:R-:W-:Y:S07]  /*ba60*/  HMMA.16816.F32.BF16 R4, R48, R16.reuse, RZ ;  /* 0x000000103004723c */ /* 0x082fee00000418ff */
[----:B------:R-:W1:Y:S01]  /*ba70*/  LDSM.16.M88.4 R196, [R235] ;  /* 0x00000000ebc4783b */ /* 0x000e620000000200 */
[C---:B----4-:R-:W-:Y:S07]  /*ba80*/  HMMA.16816.F32.BF16 R8, R44.reuse, R16, RZ ;  /* 0x000000102c08723c */ /* 0x050fee00000418ff */
[----:B------:R-:W4:Y:S01]  /*ba90*/  LDSM.16.M88.4 R200, [R233+0xa080] ;  /* 0x00a08000e9c8783b */ /* 0x000f220000000200 */
[-C--:B------:R-:W-:Y:S07]  /*baa0*/  HMMA.16816.F32.BF16 R12, R44, R18.reuse, RZ ;  /* 0x000000122c0c723c */ /* 0x080fee00000418ff */
[----:B------:R-:W1:Y:S01]  /*bab0*/  LDSM.16.M88.4 R204, [R241] ;  /* 0x00000000f1cc783b */ /* 0x000e620000000200 */
[C---:B------:R-:W-:Y:S07]  /*bac0*/  HMMA.16816.F32.BF16 R16, R48.reuse, R18, RZ ;  /* 0x000000123010723c */ /* 0x040fee00000418ff */
[----:B------:R-:W1:Y:S01]  /*bad0*/  LDSM.16.M88.4 R208, [R240] ;  /* 0x00000000f0d0783b */ /* 0x000e620000000200 */
[-C--:B------:R-:W-:Y:S08]  /*bae0*/  HMMA.16816.F32.BF16 R20, R48, R32.reuse, RZ ;  /* 0x000000203014723c */ /* 0x080ff000000418ff */
[C---:B------:R-:W-:Y:S08]  /*baf0*/  HMMA.16816.F32.BF16 R24, R44.reuse, R32, RZ ;  /* 0x000000202c18723c */ /* 0x040ff000000418ff */
[-C--:B------:R-:W-:Y:S08]  /*bb00*/  HMMA.16816.F32.BF16 R28, R44, R34.reuse, RZ ;  /* 0x000000222c1c723c */ /* 0x080ff000000418ff */
[C---:B------:R-:W-:Y:S04]  /*bb10*/  HMMA.16816.F32.BF16 R32, R48.reuse, R34, RZ ;  /* 0x000000223020723c */ /* 0x040fe800000418ff */
[----:B--2---:R-:W-:Y:S02]  /*bb20*/  @!P6 MOV R135, R41 ;  /* 0x000000290087e202 */ /* 0x004fe40000000f00 */
[----:B---3--:R-:W-:Y:S06]  /*bb30*/  @!P6 MOV R134, R38 ;  /* 0x000000260086e202 */ /* 0x008fec0000000f00 */
        /* <DEDUP_REMOVED lines=21> */
[----:B------:R-:W-:Y:S02]  /*bc90*/  @!P6 IADD3 R140, P0, R134, UR10, RZ ;  /* 0x0000000a868cec10 */ /* 0x000fe4000ff1e0ff */
[----:B------:R-:W-:Y:S01]  /*bca0*/  ISETP.GT.AND P5, PT, R244, UR8, PT ;  /* 0x00000008f4007c0c */ /* 0x000fe2000bfa4270 */
[C---:B----4-:R-:W-:Y:S01]  /*bcb0*/  HMMA.16816.F32.BF16 R8, R200.reuse, R196, R8 ;  /* 0x000000c4c808723c */ /* 0x050fe20000041808 */
[----:B------:R3:W-:Y:S03]  /*bcc0*/  @!P6 LDGSTS.E.BYPASS.LTC128B.128 [R243+0x2880], [R134.64], !P4 ;  /* 0x0288000086f3efae */ /* 0x0007e6000e101d4e */
[----:B------:R-:W-:Y:S04]  /*bcd0*/  @!P6 IADD3.X R141, R135, UR11, RZ, P0, !PT ;  /* 0x0000000b878dec10 */ /* 0x000fe800087fe4ff */
[-C--:B------:R-:W-:Y:S01]  /*bce0*/  HMMA.16816.F32.BF16 R12, R200, R198.reuse, R12 ;  /* 0x000000c6c80c723c */ /* 0x080fe2000004180c */
[----:B------:R3:W-:Y:S07]  /*bcf0*/  @!P6 LDGSTS.E.BYPASS.LTC128B.128 [R243+0x4080], [R134.64+0x80], !P3 ;  /* 0x0408008086f3efae */ /* 0x0007ee000d901d4e */
[C---:B------:R-:W-:Y:S01]  /*bd00*/  HMMA.16816.F32.BF16 R16, R192.reuse, R198, R16 ;  /* 0x000000c6c010723c */ /* 0x040fe20000041810 */
[----:B------:R4:W-:Y:S07]  /*bd10*/  @!P6 LDGSTS.E.BYPASS.LTC128B.128 [R243+0x3080], [R140.64], !P4 ;  /* 0x030800008cf3efae */ /* 0x0009ee000e101d4e */
[-C--:B------:R-:W-:Y:S01]  /*bd20*/  HMMA.16816.F32.BF16 R20, R192, R204.reuse, R20 ;  /* 0x000000ccc014723c */ /* 0x080fe20000041814 */
[----:B------:R4:W-:Y:S07]  /*bd30*/  @!P6 LDGSTS.E.BYPASS.LTC128B.128 [R243+0x4880], [R140.64+0x80], !P3 ;  /* 0x048800808cf3efae */ /* 0x0009ee000d901d4e */
[C---:B------:R-:W-:Y:S01]  /*bd40*/  HMMA.16816.F32.BF16 R24, R200.reuse, R204, R24 ;  /* 0x000000ccc818723c */ /* 0x040fe20000041818 */
[----:B-1----:R-:W-:Y:S07]  /*bd50*/  LDSM.16.M88.4 R212, [R230+0x5080] ;  /* 0x00508000e6d4783b */ /* 0x002fee0000000200 */
[-C--:B------:R-:W-:Y:S01]  /*bd60*/  HMMA.16816.F32.BF16 R28, R200, R206.reuse, R28 ;  /* 0x000000cec81c723c */ /* 0x080fe2000004181c */
[----:B------:R-:W0:Y:S07]  /*bd70*/  LDGDEPBAR ;  /* 0x00000000000079af */ /* 0x000e2e0000000000 */
[C---:B------:R-:W-:Y:S01]  /*bd80*/  HMMA.16816.F32.BF16 R32, R192.reuse, R206, R32 ;  /* 0x000000cec020723c */ /* 0x040fe20000041820 */
[----:B------:R-:W-:Y:S07]  /*bd90*/  LDSM.16.M88.4 R216, [R232+0xa080] ;  /* 0x00a08000e8d8783b */ /* 0x000fee0000000200 */
[-C--:B------:R-:W-:Y:S01]  /*bda0*/  HMMA.16816.F32.BF16 R36, R192, R208.reuse, R36 ;  /* 0x000000d0c024723c */ /* 0x080fe20000041824 */
[----:B----4-:R-:W1:Y:S07]  /*bdb0*/  LDSM.16.M88.4 R140, [R232+0x8080] ;  /* 0x00808000e88c783b */ /* 0x010e6e0000000200 */
[C---:B------:R-:W-:Y:S01]  /*bdc0*/  HMMA.16816.F32.BF16 R40, R200.reuse, R208, R40 ;  /* 0x000000d0c828723c */ /* 0x040fe20000041828 */
[----:B------:R-:W4:Y:S07]  /*bdd0*/  LDSM.16.M88.4 R220, [R230+0x5880] ;  /* 0x00588000e6dc783b */ /* 0x000f2e0000000200 */
[-C--:B------:R-:W-:Y:S01]  /*bde0*/  HMMA.16816.F32.BF16 R44, R200, R210.reuse, R44 ;  /* 0x000000d2c82c723c */ /* 0x080fe2000004182c */
[----:B------:R-:W2:Y:S07]  /*bdf0*/  LDSM.16.M88.4 R196, [R230+0x6080] ;  /* 0x00608000e6c4783b */ /* 0x000eae0000000200 */
[----:B------:R-:W-:Y:S01]  /*be00*/  HMMA.16816.F32.BF16 R48, R192, R210, R48 ;  /* 0x000000d2c030723c */ /* 0x000fe20000041830 */
[----:B------:R-:W-:Y:S08]  /*be10*/  LDSM.16.M88.4 R200, [R234+0x8080] ;  /* 0x00808000eac8783b */ /* 0x000ff00000000200 */
[----:B------:R-:W2:Y:S01]  /*be20*/  LDSM.16.M88.4 R204, [R229] ;  /* 0x00000000e5cc783b */ /* 0x000ea20000000200 */
[-C--:B-1----:R-:W-:Y:S07]  /*be30*/  HMMA.16816.F32.BF16 R4, R140, R212.reuse, R4 ;  /* 0x000000d48c04723c */ /* 0x082fee0000041804 */
[----:B------:R-:W1:Y:S01]  /*be40*/  LDSM.16.M88.4 R192, [R234+0xa080] ;  /* 0x00a08000eac0783b */ /* 0x000e620000000200 */
[C---:B------:R-:W-:Y:S07]  /*be50*/  HMMA.16816.F32.BF16 R8, R216.reuse, R212, R8 ;  /* 0x000000d4d808723c */ /* 0x040fee0000041808 */
[----:B------:R-:W1:Y:S01]  /*be60*/  LDSM.16.M88.4 R208, [R229+0x800] ;  /* 0x00080000e5d0783b */ /* 0x000e620000000200 */
[-C--:B------:R-:W-:Y:S08]  /*be70*/  HMMA.16816.F32.BF16 R12, R216, R214.reuse, R12 ;  /* 0x000000d6d80c723c */ /* 0x080ff0000004180c */
[C---:B------:R-:W-:Y:S01]  /*be80*/  HMMA.16816.F32.BF16 R16, R140.reuse, R214, R16 ;  /* 0x000000d68c10723c */ /* 0x040fe20000041810 */
[----:B------:R-:W1:Y:S07]  /*be90*/  LDSM.16.M88.4 R212, [R229+0x1000] ;  /* 0x00100000e5d4783b */ /* 0x000e6e0000000200 */
[-C--:B----4-:R-:W-:Y:S08]  /*bea0*/  HMMA.16816.F32.BF16 R20, R140, R220.reuse, R20 ;  /* 0x000000dc8c14723c */ /* 0x090ff00000041814 */
[C---:B------:R-:W-:Y:S08]  /*beb0*/  HMMA.16816.F32.BF16 R24, R216.reuse, R220, R24 ;  /* 0x000000dcd818723c */ /* 0x040ff00000041818 */
[-C--:B------:R-:W-:Y:S08]  /*bec0*/  HMMA.16816.F32.BF16 R28, R216, R222.reuse, R28 ;  /* 0x000000ded81c723c */ /* 0x080ff0000004181c */
[C---:B------:R-:W-:Y:S01]  /*bed0*/  HMMA.16816.F32.BF16 R32, R140.reuse, R222, R32 ;  /* 0x000000de8c20723c */ /* 0x040fe20000041820 */
[----:B------:R-:W-:Y:S07]  /*bee0*/  LDSM.16.M88.4 R220, [R224+0x7080] ;  /* 0x00708000e0dc783b */ /* 0x000fee0000000200 */
[-C--:B--2---:R-:W-:Y:S08]  /*bef0*/  HMMA.16816.F32.BF16 R36, R140, R196.reuse, R36 ;  /* 0x000000c48c24723c */ /* 0x084ff00000041824 */
[C---:B------:R-:W-:Y:S08]  /*bf00*/  HMMA.16816.F32.BF16 R40, R216.reuse, R196, R40 ;  /* 0x000000c4d828723c */ /* 0x040ff00000041828 */
[-C--:B------:R-:W-:Y:S01]  /*bf10*/  HMMA.16816.F32.BF16 R44, R216, R198.reuse, R44 ;  /* 0x000000c6d82c723c */ /* 0x080fe2000004182c */
[----:B------:R-:W-:Y:S07]  /*bf20*/  LDSM.16.M88.4 R216, [R231+0xe080] ;  /* 0x00e08000e7d8783b */ /* 0x000fee0000000200 */
[----:B------:R-:W-:Y:S01]  /*bf30*/  HMMA.16816.F32.BF16 R48, R140, R198, R48 ;  /* 0x000000c68c30723c */ /* 0x000fe20000041830 */
[----:B------:R-:W-:Y:S07]  /*bf40*/  LDSM.16.M88.4 R140, [R231+0xc080] ;  /* 0x00c08000e78c783b */ /* 0x000fee0000000200 */
[-C--:B------:R-:W-:Y:S01]  /*bf50*/  HMMA.16816.F32.BF16 R4, R200, R204.reuse, R4 ;  /* 0x000000ccc804723c */ /* 0x080fe20000041804 */
        /* <DEDUP_REMOVED lines=15> */
[----:B------:R-:W4:Y:S07]  /*c050*/  LDSM.16.M88.4 R200, [R233+0xc080] ;  /* 0x00c08000e9c8783b */ /* 0x000f2e0000000200 */
        /* <DEDUP_REMOVED lines=17> */
[-C--:B----4-:R-:W-:Y:S01]  /*c170*/  HMMA.16816.F32.BF16 R4, R200, R204.reuse, R4 ;  /* 0x000000ccc804723c */ /* 0x090fe20000041804 */
        /* <DEDUP_REMOVED lines=13> */
[----:B------:R-:W4:Y:S07]  /*c250*/  LDSM.16.M88.4 R208, [R234+0xc080] ;  /* 0x00c08000ead0783b */ /* 0x000f2e0000000200 */
[----:B------:R-:W-:Y:S01]  /*c260*/  HMMA.16816.F32.BF16 R48, R200, R214, R48 ;  /* 0x000000d6c830723c */ /* 0x000fe20000041830 */
[----:B------:R-:W3:Y:S07]  /*c270*/  LDSM.16.M88.4 R200, [R236+0xe080] ;  /* 0x00e08000ecc8783b */ /* 0x000eee0000000200 */
        /* <DEDUP_REMOVED lines=12> */
[-C--:B----4-:R-:W-:Y:S08]  /*c340*/  HMMA.16816.F32.BF16 R4, R208, R220.reuse, R4 ;  /* 0x000000dcd004723c */ /* 0x090ff00000041804 */
        /* <DEDUP_REMOVED lines=30> */
[----:B------:R-:W-:Y:S01]  /*c530*/  MUFU.TANH R197, R10 ;  /* 0x0000000a00c57308 */ /* 0x000fe20000002400 */
[----:B--2---:R-:W-:Y:S09]  /*c540*/  FMNMX.FTZ R0, R196, R138, !PT ;  /* 0x0000008ac4007209 */ /* 0x004ff20007810000 */
[----:B------:R2:W-:Y:S01]  /*c550*/  MUFU.TANH R198, R11 ;  /* 0x0000000b00c67308 */ /* 0x0005e20000002400 */
[----:B---3--:R-:W-:Y:S09]  /*c560*/  FMNMX.FTZ R0, R195, R0, !PT ;  /* 0x00000000c3007209 */ /* 0x008ff20007810000 */
[----:B------:R-:W3:Y:S10]  /*c570*/  MUFU.TANH R16, R16 ;  /* 0x0000001000107308 */ /* 0x000ef40000002400 */
[----:B------:R-:W4:Y:S01]  /*c580*/  MUFU.TANH R17, R17 ;  /* 0x0000001100117308 */ /* 0x000f220000002400 */
[----:B--2---:R-:W2:Y:S01]  /*c590*/  LDSM.16.M88.4 R8, [R229+0x2800] ;  /* 0x00280000e508783b */ /* 0x004ea20000000200 */
[-C--:B-1----:R-:W-:Y:S01]  /*c5a0*/  HMMA.16816.F32.BF16 R20, R208, R4.reuse, R20 ;  /* 0x00000004d014723c */ /* 0x082fe20000041814 */
[----:B------:R-:W-:Y:S07]  /*c5b0*/  DEPBAR.LE SB0, 0x0 ;  /* 0x000080000000791a */ /* 0x000fee0000000000 */
[----:B------:R-:W1:Y:S01]  /*c5c0*/  MUFU.TANH R12, R12 ;  /* 0x0000000c000c7308 */ /* 0x000e620000002400 */
[----:B------:R-:W-:Y:S01]  /*c5d0*/  BAR.SYNC.DEFER_BLOCKING 0x0 ;  /* 0x0000000000007b1d */ /* 0x000fe20000010000 */
[C---:B------:R-:W-:Y:S05]  /*c5e0*/  HMMA.16816.F32.BF16 R24, R200.reuse, R4, R24 ;  /* 0x00000004c818723c */ /* 0x040fea0000041818 */
[----:B---3--:R-:W-:Y:S03]  /*c5f0*/  FMNMX.FTZ R137, R16, R137, !PT ;  /* 0x0000008910897209 */ /* 0x008fe60007810000 */
[----:B------:R-:W3:Y:S01]  /*c600*/  MUFU.TANH R13, R13 ;  /* 0x0000000d000d7308 */ /* 0x000ee20000002400 */
[-C--:B------:R-:W-:Y:S03]  /*c610*/  HMMA.16816.F32.BF16 R28, R200, R6.reuse, R28 ;  /* 0x00000006c81c723c */ /* 0x080fe6000004181c */
[----:B----4-:R-:W-:Y:S05]  /*c620*/  FMNMX.FTZ R137, R17, R137, !PT ;  /* 0x0000008911897209 */ /* 0x010fea0007810000 */
        /* <DEDUP_REMOVED lines=9> */
[-C--:B--2---:R-:W-:Y:S03]  /*c6c0*/  HMMA.16816.F32.BF16 R36, R208, R8.reuse, R36 ;  /* 0x00000008d024723c */ /* 0x084fe60000041824 */
[----:B---3--:R-:W-:Y:S01]  /*c6d0*/  FMNMX.FTZ R0, R13, R0, !PT ;  /* 0x000000000d007209 */ /* 0x008fe20007810000 */
[----:B------:R-:W-:Y:S02]  /*c6e0*/  FMUL.FTZ R26, R26, c[0x0][0x320] ;  /* 0x0000c8001a1a7a20 */ /* 0x000fe40000410000 */
[----:B------:R2:W2:Y:S01]  /*c6f0*/  MUFU.TANH R205, R21 ;  /* 0x0000001500cd7308 */ /* 0x0004a20000002400 */
[----:B------:R-:W-:Y:S01]  /*c700*/  FMUL.FTZ R27, R27, c[0x0][0x320] ;  /* 0x0000c8001b1b7a20 */ /* 0x000fe20000410000 */
[C---:B------:R-:W-:Y:S01]  /*c710*/  HMMA.16816.F32.BF16 R40, R200.reuse, R8, R40 ;  /* 0x00000008c828723c */ /* 0x040fe20000041828 */
[----:B------:R-:W3:Y:S03]  /*c720*/  LDL.64 R8, [R1+0x38] ;  /* 0x0000380001087983 */ /* 0x000ee60000100a00 */
[----:B------:R-:W-:Y:S01]  /*c730*/  FMUL.FTZ R32, R32, c[0x0][0x320] ;  /* 0x0000c80020207a20 */ /* 0x000fe20000410000 */
[----:B----4-:R-:W-:Y:S01]  /*c740*/  FMNMX.FTZ R3, R18, R3, !PT ;  /* 0x0000000312037209 */ /* 0x010fe20007810000 */
[----:B------:R-:W-:Y:S02]  /*c750*/  FMUL.FTZ R24, R24, c[0x0][0x320] ;  /* 0x0000c80018187a20 */ /* 0x000fe40000410000 */
[----:B------:R-:W-:Y:S01]  /*c760*/  MUFU.TANH R215, R22 ;  /* 0x0000001600d77308 */ /* 0x000fe20000002400 */
[-C--:B------:R-:W-:Y:S03]  /*c770*/  HMMA.16816.F32.BF16 R44, R200, R10.reuse, R44 ;  /* 0x0000000ac82c723c */ /* 0x080fe6000004182c */
[----:B------:R-:W-:Y:S01]  /*c780*/  FMUL.FTZ R33, R33, c[0x0][0x320] ;  /* 0x0000c80021217a20 */ /* 0x000fe20000410000 */
[----:B-1----:R-:W-:Y:S01]  /*c790*/  FMNMX.FTZ R137, R206, R137, !PT ;  /* 0x00000089ce897209 */ /* 0x002fe20007810000 */
[----:B------:R-:W-:Y:S02]  /*c7a0*/  FMUL.FTZ R34, R34, c[0x0][0x320] ;  /* 0x0000c80022227a20 */ /* 0x000fe40000410000 */
[----:B------:R-:W-:Y:S01]  /*c7b0*/  FMUL.FTZ R36, R36, c[0x0][0x320] ;  /* 0x0000c80024247a20 */ /* 0x000fe20000410000 */
[----:B------:R-:W-:Y:S01]  /*c7c0*/  HMMA.16816.F32.BF16 R48, R208, R10, R48 ;  /* 0x0000000ad030723c */ /* 0x000fe20000041830 */
[----:B------:R1:W-:Y:S03]  /*c7d0*/  MUFU.TANH R214, R23 ;  /* 0x0000001700d67308 */ /* 0x0003e60000002400 */
[----:B------:R-:W-:Y:S01]  /*c7e0*/  FMUL.FTZ R37, R37, c[0x0][0x320] ;  /* 0x0000c80025257a20 */ /* 0x000fe20000410000 */
[----:B--2---:R-:W-:Y:S01]  /*c7f0*/  MOV R21, c[0x0][0x1e4] ;  /* 0x0000790000157a02 */ /* 0x004fe20000000f00 */
[----:B------:R-:W-:Y:S01]  /*c800*/  FMUL.FTZ R38, R38, c[0x0][0x320] ;  /* 0x0000c80026267a20 */ /* 0x000fe20000410000 */
[----:B------:R-:W-:Y:S01]  /*c810*/  FMNMX.FTZ R137, R205, R137, !PT ;  /* 0x00000089cd897209 */ /* 0x000fe20007810000 */
[----:B------:R-:W-:Y:S01]  /*c820*/  FMUL.FTZ R39, R39, c[0x0][0x320] ;  /* 0x0000c80027277a20 */ /* 0x000fe20000410000 */
[----:B------:R-:W-:Y:S02]  /*c830*/  MOV R10, c[0x0][0x1e0] ;  /* 0x00007800000a7a02 */ /* 0x000fe40000000f00 */
        /* <DEDUP_REMOVED lines=9> */
[----:B-1----:R-:W4:Y:S01]  /*c8d0*/  LDL.64 R22, [R1+0x30] ;  /* 0x0000300001167983 */ /* 0x002f220000100a00 */
        /* <DEDUP_REMOVED lines=11> */
[----:B------:R-:W-:Y:S09]  /*c990*/  FMUL.FTZ R31, R31, c[0x0][0x320] ;  /* 0x0000c8001f1f7a20 */ /* 0x000ff20000410000 */
[----:B------:R-:W2:Y:S01]  /*c9a0*/  MUFU.TANH R216, R25 ;  /* 0x0000001900d87308 */ /* 0x000ea20000002400 */
[----:B-1----:R-:W-:Y:S09]  /*c9b0*/  FMNMX.FTZ R0, R217, R0, !PT ;  /* 0x00000000d9007209 */ /* 0x002ff20007810000 */
[----:B------:R-:W1:Y:S01]  /*c9c0*/  MUFU.TANH R221, R36 ;  /* 0x0000002400dd7308 */ /* 0x000e620000002400 */
[----:B--2---:R-:W-:Y:S09]  /*c9d0*/  FMNMX.FTZ R137, R204, R137, !PT ;  /* 0x00000089cc897209 */ /* 0x004ff20007810000 */
[----:B------:R-:W2:Y:S01]  /*c9e0*/  MUFU.TANH R218, R28 ;  /* 0x0000001c00da7308 */ /* 0x000ea20000002400 */
[----:B------:R-:W-:Y:S09]  /*c9f0*/  FMNMX.FTZ R0, R216, R0, !PT ;  /* 0x00000000d8007209 */ /* 0x000ff20007810000 */
        /* <DEDUP_REMOVED lines=10> */
[----:B------:R2:W-:Y:S01]  /*caa0*/  MUFU.TANH R251, R50 ;  /* 0x0000003200fb7308 */ /* 0x0005e20000002400 */
[----:B------:R-:W-:Y:S09]  /*cab0*/  FMNMX.FTZ R0, R40, R0, !PT ;  /* 0x0000000028007209 */ /* 0x000ff20007810000 */
[----:B------:R-:W2:Y:S01]  /*cac0*/  MUFU.TANH R247, R44 ;  /* 0x0000002c00f77308 */ /* 0x000ea20000002400 */
[----:B-1----:R-:W-:Y:S05]  /*cad0*/  FMNMX.FTZ R137, R245, R137, !PT ;  /* 0x00000089f5897209 */ /* 0x002fea0007810000 */
[----:B------:R-:W1:Y:S04]  /*cae0*/  SHFL.BFLY PT, R4, R137, 0x2, 0x1f ;  /* 0x0c401f0089047f89 */ /* 0x000e6800000e0000 */
[----:B------:R-:W1:Y:S01]  /*caf0*/  MUFU.TANH R19, R19 ;  /* 0x0000001300137308 */ /* 0x000e620000002400 */
[----:B--2---:R-:W-:Y:S04]  /*cb00*/  MOV R50, R133 ;  /* 0x0000008500327202 */ /* 0x004fe80000000f00 */
[----:B------:R-:W-:Y:S05]  /*cb10*/  FMNMX.FTZ R0, R50, R0, !PT ;  /* 0x0000000032007209 */ /* 0x000fea0007810000 */
[----:B------:R-:W2:Y:S01]  /*cb20*/  MUFU.TANH R248, R45 ;  /* 0x0000002d00f87308 */ /* 0x000ea20000002400 */
[----:B------:R-:W-:Y:S09]  /*cb30*/  FMNMX.FTZ R0, R247, R0, !PT ;  /* 0x00000000f7007209 */ /* 0x000ff20007810000 */
[----:B------:R-:W2:Y:S01]  /*cb40*/  MUFU.TANH R207, R34 ;  /* 0x0000002200cf7308 */ /* 0x000ea20000002400 */
[----:B-1----:R-:W-:Y:S02]  /*cb50*/  FMNMX.FTZ R137, R137, R4, !PT ;  /* 0x0000000489897209 */ /* 0x002fe40007810000 */
[----:B------:R-:W-:Y:S02]  /*cb60*/  FMNMX.FTZ R3, R19, R3, !PT ;  /* 0x0000000313037209 */ /* 0x000fe40007810000 */
[----:B------:R-:W-:Y:S01]  /*cb70*/  FMNMX.FTZ R4, R197, R139, !PT ;  /* 0x0000008bc5047209 */ /* 0x000fe20007810000 */
[----:B------:R-:W1:Y:S01]  /*cb80*/  SHFL.BFLY PT, R6, R137, 0x1, 0x1f ;  /* 0x0c201f0089067f89 */ /* 0x000e6200000e0000 */
[----:B------:R-:W-:Y:S03]  /*cb90*/  FMNMX.FTZ R3, R215, R3, !PT ;  /* 0x00000003d7037209 */ /* 0x000fe60007810000 */
[----:B------:R-:W1:Y:S01]  /*cba0*/  MUFU.TANH R212, R35 ;  /* 0x0000002300d47308 */ /* 0x000e620000002400 */
[----:B------:R-:W-:Y:S02]  /*cbb0*/  FMNMX.FTZ R4, R198, R4, !PT ;  /* 0x00000004c6047209 */ /* 0x000fe40007810000 */
[----:B------:R-:W-:Y:S02]  /*cbc0*/  FMNMX.FTZ R3, R214, R3, !PT ;  /* 0x00000003d6037209 */ /* 0x000fe40007810000 */
[----:B--2---:R-:W-:Y:S05]  /*cbd0*/  FMNMX.FTZ R0, R248, R0, !PT ;  /* 0x00000000f8007209 */ /* 0x004fea0007810000 */
[----:B------:R-:W2:Y:S01]  /*cbe0*/  MUFU.TANH R246, R38 ;  /* 0x0000002600f67308 */ /* 0x000ea20000002400 */
[----:B------:R-:W2:Y:S01]  /*cbf0*/  SHFL.BFLY PT, R135, R0, 0x2, 0x1f ;  /* 0x0c401f0000877f89 */ /* 0x000ea200000e0000 */
[----:B------:R-:W-:Y:S08]  /*cc00*/  FMNMX.FTZ R3, R207, R3, !PT ;  /* 0x00000003cf037209 */ /* 0x000ff00007810000 */
[----:B------:R-:W2:Y:S01]  /*cc10*/  MUFU.TANH R249, R39 ;  /* 0x0000002700f97308 */ /* 0x000ea20000002400 */
[----:B-1----:R-:W-:Y:S01]  /*cc20*/  FMNMX.FTZ R137, R137, R6, !PT ;  /* 0x0000000689897209 */ /* 0x002fe20007810000 */
[----:B------:R-:W-:Y:S01]  /*cc30*/  @P5 IMAD.WIDE.U32 R6, R242, c[0x0][0x1e0], RZ ;  /* 0x00007800f2065a25 */ /* 0x000fe200078e00ff */
[----:B------:R-:W-:Y:S03]  /*cc40*/  FMNMX.FTZ R3, R212, R3, !PT ;  /* 0x00000003d4037209 */ /* 0x000fe60007810000 */
[----:B------:R-:W-:Y:S04]  /*cc50*/  FMUL.FTZ R142, R137, c[0x0][0x2d0] ;  /* 0x0000b400898e7a20 */ /* 0x000fe80000410000 */
[----:B------:R-:W1:Y:S01]  /*cc60*/  MUFU.TANH R14, R14 ;  /* 0x0000000e000e7308 */ /* 0x000e620000002400 */
[----:B--2---:R-:W-:Y:S02]  /*cc70*/  FMNMX.FTZ R3, R246, R3, !PT ;  /* 0x00000003f6037209 */ /* 0x004fe40007810000 */
[----:B------:R-:W-:Y:S07]  /*cc80*/  FMNMX.FTZ R135, R0, R135, !PT ;  /* 0x0000008700877209 */ /* 0x000fee0007810000 */
[----:B------:R-:W2:Y:S01]  /*cc90*/  MUFU.TANH R15, R15 ;  /* 0x0000000f000f7308 */ /* 0x000ea20000002400 */
[----:B------:R-:W-:Y:S04]  /*cca0*/  FMNMX.FTZ R3, R249, R3, !PT ;  /* 0x00000003f9037209 */ /* 0x000fe80007810000 */
[----:B------:R-:W-:Y:S05]  /*ccb0*/  FMNMX.FTZ R3, R251, R3, !PT ;  /* 0x00000003fb037209 */ /* 0x000fea0007810000 */
[----:B------:R-:W2:Y:S01]  /*ccc0*/  MUFU.TANH R49, R51 ;  /* 0x0000003300317308 */ /* 0x000ea20000002400 */
[----:B-1----:R-:W-:Y:S09]  /*ccd0*/  FMNMX.FTZ R4, R14, R4, !PT ;  /* 0x000000040e047209 */ /* 0x002ff20007810000 */
[----:B------:R-:W1:Y:S01]  /*cce0*/  MUFU.TANH R201, R26 ;  /* 0x0000001a00c97308 */ /* 0x000e620000002400 */
[----:B--2---:R-:W-:Y:S09]  /*ccf0*/  FMNMX.FTZ R0, R15, R4, !PT ;  /* 0x000000040f007209 */ /* 0x004ff20007810000 */
[----:B------:R-:W2:Y:S01]  /*cd00*/  MUFU.TANH R200, R27 ;  /* 0x0000001b00c87308 */ /* 0x000ea20000002400 */
[----:B------:R-:W-:Y:S05]  /*cd10*/  FMNMX.FTZ R3, R49, R3, !PT ;  /* 0x0000000331037209 */ /* 0x000fea0007810000 */
[----:B------:R-:W3:Y:S04]  /*cd20*/  SHFL.BFLY PT, R5, R3, 0x2, 0x1f ;  /* 0x0c401f0003057f89 */ /* 0x000ee800000e0000 */
[----:B------:R-:W3:Y:S01]  /*cd30*/  MUFU.TANH R202, R30 ;  /* 0x0000001e00ca7308 */ /* 0x000ee20000002400 */
[----:B-1----:R-:W-:Y:S01]  /*cd40*/  FMNMX.FTZ R4, R201, R0, !PT ;  /* 0x00000000c9047209 */ /* 0x002fe20007810000 */
[----:B------:R-:W-:Y:S08]  /*cd50*/  FMUL.FTZ R0, R47, c[0x0][0x320] ;  /* 0x0000c8002f007a20 */ /* 0x000ff00000410000 */
[----:B------:R1:W-:Y:S01]  /*cd60*/  MUFU.TANH R141, R0 ;  /* 0x00000000008d7308 */ /* 0x0003e20000002400 */
[----:B--2---:R-:W-:Y:S09]  /*cd70*/  FMNMX.FTZ R4, R200, R4, !PT ;  /* 0x00000004c8047209 */ /* 0x004ff20007810000 */
[----:B------:R-:W2:Y:S01]  /*cd80*/  MUFU.TANH R203, R31 ;  /* 0x0000001f00cb7308 */ /* 0x000ea20000002400 */
[----:B---3--:R-:W-:Y:S02]  /*cd90*/  FMNMX.FTZ R3, R3, R5, !PT ;  /* 0x0000000503037209 */ /* 0x008fe40007810000 */
[----:B------:R-:W-:Y:S01]  /*cda0*/  FMNMX.FTZ R4, R202, R4, !PT ;  /* 0x00000004ca047209 */ /* 0x000fe20007810000 */
[----:B------:R-:W3:Y:S06]  /*cdb0*/  SHFL.BFLY PT, R5, R135, 0x1, 0x1f ;  /* 0x0c201f0087057f89 */ /* 0x000eec00000e0000 */
[----:B------:R-:W3:Y:S01]  /*cdc0*/  MUFU.TANH R250, R42 ;  /* 0x0000002a00fa7308 */ /* 0x000ee20000002400 */
[----:B-1----:R-:W-:Y:S01]  /*cdd0*/  FADD.FTZ R0, -R137, R2 ;  /* 0x0000000289007221 */ /* 0x002fe20000010100 */
[----:B------:R-:W1:Y:S03]  /*cde0*/  SHFL.BFLY PT, R136, R3, 0x1, 0x1f ;  /* 0x0c201f0003887f89 */ /* 0x000e6600000e0000 */
[----:B------:R-:W-:Y:S05]  /*cdf0*/  FMUL.FTZ R0, R0, c[0x0][0x2d0] ;  /* 0x0000b40000007a20 */ /* 0x000fea0000410000 */
[----:B------:R-:W4:Y:S01]  /*ce00*/  MUFU.TANH R252, R43 ;  /* 0x0000002b00fc7308 */ /* 0x000f220000002400 */
[----:B--2---:R-:W-:Y:S01]  /*ce10*/  FMNMX.FTZ R2, R203, R4, !PT ;  /* 0x00000004cb027209 */ /* 0x004fe20007810000 */
[----:B------:R-:W-:Y:S08]  /*ce20*/  FFMA.FTZ R4, R192, c[0x0][0x2d0], -R142 ;  /* 0x0000b400c0047a23 */ /* 0x000ff0000001088e */
[----:B------:R2:W2:Y:S01]  /*ce30*/  MUFU.EX2 R134, R0 ;  /* 0x0000000000867308 */ /* 0x0004a20000000800 */
[----:B---3--:R-:W-:Y:S02]  /*ce40*/  FMNMX.FTZ R135, R135, R5, !PT ;  /* 0x0000000587877209 */ /* 0x008fe40007810000 */
[----:B------:R-:W-:Y:S03]  /*ce50*/  FMNMX.FTZ R2, R250, R2, !PT ;  /* 0x00000002fa027209 */ /* 0x000fe60007810000 */
[----:B------:R-:W-:Y:S01]  /*ce60*/  FMUL.FTZ R192, R135, c[0x0][0x2d0] ;  /* 0x0000b40087c07a20 */ /* 0x000fe20000410000 */
[----:B-1----:R-:W-:Y:S03]  /*ce70*/  FMNMX.FTZ R136, R3, R136, !PT ;  /* 0x0000008803887209 */ /* 0x002fe60007810000 */
[----:B------:R-:W1:Y:S01]  /*ce80*/  MUFU.TANH R140, R46 ;  /* 0x0000002e008c7308 */ /* 0x000e620000002400 */
[----:B----4-:R-:W-:Y:S09]  /*ce90*/  @P5 MOV R5, R23 ;  /* 0x0000001700055202 */ /* 0x010ff20000000f00 */
[----:B------:R3:W4:Y:S01]  /*cea0*/  MUFU.EX2 R223, R4 ;  /* 0x0000000400df7308 */ /* 0x0007220000000800 */
[----:B--2---:R-:W-:Y:S01]  /*ceb0*/  FMNMX.FTZ R0, R252, R2, !PT ;  /* 0x00000002fc007209 */ /* 0x004fe20007810000 */
[----:B------:R-:W-:Y:S02]  /*cec0*/  FADD.FTZ R2, -R136, R132 ;  /* 0x0000008488027221 */ /* 0x000fe40000010100 */
[----:B------:R-:W-:Y:S02]  /*ced0*/  FMUL.FTZ R32, R134, R172 ;  /* 0x000000ac86207220 */ /* 0x000fe40000410000 */
[----:B------:R-:W-:Y:S02]  /*cee0*/  FMUL.FTZ R2, R2, c[0x0][0x2d0] ;  /* 0x0000b40002027a20 */ /* 0x000fe40000410000 */
[----:B------:R-:W-:Y:S02]  /*cef0*/  FMUL.FTZ R33, R134, R173 ;  /* 0x000000ad86217220 */ /* 0x000fe40000410000 */
[----:B------:R2:W2:Y:S01]  /*cf00*/  MUFU.EX2 R133, R2 ;  /* 0x0000000200857308 */ /* 0x0004a20000000800 */
[----:B-1----:R-:W-:Y:S01]  /*cf10*/  FMNMX.FTZ R0, R140, R0, !PT ;  /* 0x000000008c007209 */ /* 0x002fe20007810000 */
[C---:B------:R-:W-:Y:S02]  /*cf20*/  FMUL.FTZ R52, R134.reuse, R52 ;  /* 0x0000003486347220 */ /* 0x040fe40000410000 */
[C---:B------:R-:W-:Y:S01]  /*cf30*/  FMUL.FTZ R53, R134.reuse, R53 ;  /* 0x0000003586357220 */ /* 0x040fe20000410000 */
[----:B------:R-:W-:Y:S01]  /*cf40*/  FMNMX.FTZ R0, R141, R0, !PT ;  /* 0x000000008d007209 */ /* 0x000fe20007810000 */
[C---:B------:R-:W-:Y:S02]  /*cf50*/  FMUL.FTZ R64, R134.reuse, R64 ;  /* 0x0000004086407220 */ /* 0x040fe40000410000 */
[C---:B------:R-:W-:Y:S02]  /*cf60*/  FMUL.FTZ R65, R134.reuse, R65 ;  /* 0x0000004186417220 */ /* 0x040fe40000410000 */
[----:B------:R-:W1:Y:S01]  /*cf70*/  SHFL.BFLY PT, R3, R0, 0x2, 0x1f ;  /* 0x0c401f0000037f89 */ /* 0x000e6200000e0000 */
[----:B---3--:R-:W-:Y:S01]  /*cf80*/  @P5 SHF.R.S32.HI R4, RZ, 0x1f, R242 ;  /* 0x0000001fff045819 */ /* 0x008fe200000114f2 */
[C---:B------:R-:W-:Y:S01]  /*cf90*/  FMUL.FTZ R68, R134.reuse, R68 ;  /* 0x0000004486447220 */ /* 0x040fe20000410000 */
[----:B----4-:R-:W-:Y:S01]  /*cfa0*/  MOV R173, R223 ;  /* 0x000000df00ad7202 */ /* 0x010fe20000000f00 */
[C---:B------:R-:W-:Y:S02]  /*cfb0*/  FMUL.FTZ R69, R134.reuse, R69 ;  /* 0x0000004586457220 */ /* 0x040fe40000410000 */
[C---:B------:R-:W-:Y:S02]  /*cfc0*/  FMUL.FTZ R80, R134.reuse, R80 ;  /* 0x0000005086507220 */ /* 0x040fe40000410000 */
[C---:B------:R-:W-:Y:S02]  /*cfd0*/  FMUL.FTZ R81, R134.reuse, R81 ;  /* 0x0000005186517220 */ /* 0x040fe40000410000 */
[C---:B------:R-:W-:Y:S02]  /*cfe0*/  FMUL.FTZ R84, R134.reuse, R84 ;  /* 0x0000005486547220 */ /* 0x040fe40000410000 */
[----:B------:R-:W-:Y:S02]  /*cff0*/  FMUL.FTZ R85, R134, R85 ;  /* 0x0000005586557220 */ /* 0x000fe40000410000 */
[----:B--2---:R-:W-:Y:S02]  /*d000*/  FADD.FTZ R2, -R135, R138 ;  /* 0x0000008a87027221 */ /* 0x004fe40000010100 */
[--C-:B------:R-:W-:Y:S02]  /*d010*/  FFMA.FTZ R138, R206, c[0x0][0x2d0], -R142.reuse ;  /* 0x0000b400ce8a7a23 */ /* 0x100fe4000001088e */
[----:B------:R-:W-:Y:S02]  /*d020*/  FMUL.FTZ R2, R2, c[0x0][0x2d0] ;  /* 0x0000b40002027a20 */ /* 0x000fe40000410000 */
[C---:B------:R-:W-:Y:S01]  /*d030*/  FMUL.FTZ R34, R133.reuse, R174 ;  /* 0x000000ae85227220 */ /* 0x040fe20000410000 */
[----:B------:R-:W-:Y:S01]  /*d040*/  MOV R174, R252 ;  /* 0x000000fc00ae7202 */ /* 0x000fe20000000f00 */
[----:B------:R2:W3:Y:S01]  /*d050*/  MUFU.EX2 R132, R2 ;  /* 0x0000000200847308 */ /* 0x0004e20000000800 */
[C---:B------:R-:W-:Y:S01]  /*d060*/  FMUL.FTZ R35, R133.reuse, R175 ;  /* 0x000000af85237220 */ /* 0x040fe20000410000 */
[----:B-1----:R-:W-:Y:S01]  /*d070*/  FMNMX.FTZ R0, R0, R3, !PT ;  /* 0x0000000300007209 */ /* 0x002fe20007810000 */
[C---:B------:R-:W-:Y:S01]  /*d080*/  FMUL.FTZ R51, R133.reuse, R191 ;  /* 0x000000bf85337220 */ /* 0x040fe20000410000 */
[----:B------:R-:W-:Y:S01]  /*d090*/  MOV R175, R250 ;  /* 0x000000fa00af7202 */ /* 0x000fe20000000f00 */
        /* <DEDUP_REMOVED lines=10> */
[--C-:B--2---:R-:W-:Y:S02]  /*d140*/  FFMA.FTZ R2, R143, c[0x0][0x2d0], -R142.reuse ;  /* 0x0000b4008f027a23 */ /* 0x104fe4000001088e */
[----:B------:R-:W-:Y:S02]  /*d150*/  FMUL.FTZ R143, R136, c[0x0][0x2d0] ;  /* 0x0000b400888f7a20 */ /* 0x000fe40000410000 */
[----:B------:R-:W1:Y:S01]  /*d160*/  MUFU.EX2 R48, R2 ;  /* 0x0000000200307308 */ /* 0x000e620000000800 */
[----:B---3--:R-:W-:Y:S02]  /*d170*/  FMUL.FTZ R45, R132, R185 ;  /* 0x000000b9842d7220 */ /* 0x008fe40000410000 */
[--C-:B------:R-:W-:Y:S02]  /*d180*/  FFMA.FTZ R3, R194, c[0x0][0x2d0], -R143.reuse ;  /* 0x0000b400c2037a23 */ /* 0x100fe4000001088f */
        /* <DEDUP_REMOVED lines=11> */
[----:B-1----:R-:W-:Y:S01]  /*d240*/  MOV R169, R48 ;  /* 0x0000003000a97202 */ /* 0x002fe20000000f00 */
[--C-:B------:R-:W-:Y:S02]  /*d250*/  FFMA.FTZ R2, R16, c[0x0][0x2d0], -R142.reuse ;  /* 0x0000b40010027a23 */ /* 0x100fe4000001088e */
[----:B------:R-:W-:Y:S02]  /*d260*/  FMUL.FTZ R16, R134, R156 ;  /* 0x0000009c86107220 */ /* 0x000fe40000410000 */
[----:B------:R1:W-:Y:S01]  /*d270*/  MUFU.EX2 R24, R2 ;  /* 0x0000000200187308 */ /* 0x0003e20000000800 */
[C---:B------:R-:W-:Y:S02]  /*d280*/  FMUL.FTZ R77, R132.reuse, R77 ;  /* 0x0000004d844d7220 */ /* 0x040fe40000410000 */
[C---:B------:R-:W-:Y:S02]  /*d290*/  FMUL.FTZ R88, R132.reuse, R88 ;  /* 0x0000005884587220 */ /* 0x040fe40000410000 */
[--C-:B--2---:R-:W-:Y:S02]  /*d2a0*/  FFMA.FTZ R3, R193, c[0x0][0x2d0], -R143.reuse ;  /* 0x0000b400c1037a23 */ /* 0x104fe4000001088f */
[C---:B------:R-:W-:Y:S02]  /*d2b0*/  FMUL.FTZ R89, R132.reuse, R89 ;  /* 0x0000005984597220 */ /* 0x040fe40000410000 */
[C---:B------:R-:W-:Y:S01]  /*d2c0*/  FMUL.FTZ R92, R132.reuse, R92 ;  /* 0x0000005c845c7220 */ /* 0x040fe20000410000 */
[----:B------:R2:W-:Y:S01]  /*d2d0*/  MUFU.EX2 R44, R3 ;  /* 0x00000003002c7308 */ /* 0x0005e20000000800 */
[----:B------:R-:W-:Y:S02]  /*d2e0*/  FMUL.FTZ R93, R132, R93 ;  /* 0x0000005d845d7220 */ /* 0x000fe40000410000 */
[C---:B------:R-:W-:Y:S02]  /*d2f0*/  FMUL.FTZ R96, R134.reuse, R96 ;  /* 0x0000006086607220 */ /* 0x040fe40000410000 */
[C---:B------:R-:W-:Y:S02]  /*d300*/  FMUL.FTZ R97, R134.reuse, R97 ;  /* 0x0000006186617220 */ /* 0x040fe40000410000 */
[C---:B------:R-:W-:Y:S02]  /*d310*/  FMUL.FTZ R98, R133.reuse, R98 ;  /* 0x0000006285627220 */ /* 0x040fe40000410000 */
[----:B------:R-:W-:Y:S02]  /*d320*/  FMUL.FTZ R99, R133, R99 ;  /* 0x0000006385637220 */ /* 0x000fe40000410000 */
[C---:B------:R-:W-:Y:S02]  /*d330*/  FMUL.FTZ R100, R134.reuse, R100 ;  /* 0x0000006486647220 */ /* 0x040fe40000410000 */
[C---:B------:R-:W-:Y:S02]  /*d340*/  FMUL.FTZ R101, R134.reuse, R101 ;  /* 0x0000006586657220 */ /* 0x040fe40000410000 */
[----:B-1----:R-:W-:Y:S02]  /*d350*/  FFMA.FTZ R2, R17, c[0x0][0x2d0], -R142 ;  /* 0x0000b40011027a23 */ /* 0x002fe4000001088e */
[----:B------:R-:W-:Y:S02]  /*d360*/  FMUL.FTZ R17, R134, R157 ;  /* 0x0000009d86117220 */ /* 0x000fe40000410000 */
[----:B------:R1:W3:Y:S01]  /*d370*/  MUFU.EX2 R11, R2 ;  /* 0x00000002000b7308 */ /* 0x0002e20000000800 */
[C---:B------:R-:W-:Y:S02]  /*d380*/  FMUL.FTZ R102, R133.reuse, R102 ;  /* 0x0000006685667220 */ /* 0x040fe40000410000 */
[C---:B------:R-:W-:Y:S02]  /*d390*/  FMUL.FTZ R103, R133.reuse, R103 ;  /* 0x0000006785677220 */ /* 0x040fe40000410000 */
[--C-:B--2---:R-:W-:Y:S02]  /*d3a0*/  FFMA.FTZ R3, R18, c[0x0][0x2d0], -R143.reuse ;  /* 0x0000b40012037a23 */ /* 0x104fe4000001088f */
[C---:B------:R-:W-:Y:S02]  /*d3b0*/  FMUL.FTZ R18, R133.reuse, R158 ;  /* 0x0000009e85127220 */ /* 0x040fe40000410000 */
[C---:B------:R-:W-:Y:S01]  /*d3c0*/  FMUL.FTZ R104, R132.reuse, R104 ;  /* 0x0000006884687220 */ /* 0x040fe20000410000 */
[----:B------:R2:W-:Y:S01]  /*d3d0*/  MUFU.EX2 R20, R3 ;  /* 0x0000000300147308 */ /* 0x0005e20000000800 */
[C---:B------:R-:W-:Y:S02]  /*d3e0*/  FMUL.FTZ R105, R132.reuse, R105 ;  /* 0x0000006984697220 */ /* 0x040fe40000410000 */
[C---:B------:R-:W-:Y:S02]  /*d3f0*/  FMUL.FTZ R108, R132.reuse, R108 ;  /* 0x0000006c846c7220 */ /* 0x040fe40000410000 */
[----:B------:R-:W-:Y:S02]  /*d400*/  FMUL.FTZ R109, R132, R109 ;  /* 0x0000006d846d7220 */ /* 0x000fe40000410000 */
[C---:B------:R-:W-:Y:S02]  /*d410*/  FMUL.FTZ R112, R134.reuse, R112 ;  /* 0x0000007086707220 */ /* 0x040fe40000410000 */
[C---:B------:R-:W-:Y:S02]  /*d420*/  FMUL.FTZ R113, R134.reuse, R113 ;  /* 0x0000007186717220 */ /* 0x040fe40000410000 */
[C---:B------:R-:W-:Y:S02]  /*d430*/  FMUL.FTZ R114, R133.reuse, R114 ;  /* 0x0000007285727220 */ /* 0x040fe40000410000 */
[C---:B------:R-:W-:Y:S01]  /*d440*/  FMUL.FTZ R115, R133.reuse, R115 ;  /* 0x0000007385737220 */ /* 0x040fe20000410000 */
[----:B-1----:R-:W2:Y:S01]  /*d450*/  SHFL.BFLY PT, R2, R0, 0x1, 0x1f ;  /* 0x0c201f0000027f89 */ /* 0x002ea200000e0000 */
        /* <DEDUP_REMOVED lines=10> */
[C---:B------:R-:W-:Y:S02]  /*d500*/  FMUL.FTZ R130, R133.reuse, R130 ;  /* 0x0000008285827220 */ /* 0x040fe40000410000 */
[----:B------:R-:W-:Y:S01]  /*d510*/  FMUL.FTZ R131, R133, R131 ;  /* 0x0000008385837220 */ /* 0x000fe20000410000 */
[----:B--2---:R-:W-:Y:S01]  /*d520*/  FMNMX.FTZ R3, R0, R2, !PT ;  /* 0x0000000200037209 */ /* 0x004fe20007810000 */
[----:B------:R-:W-:Y:S01]  /*d530*/  @P5 IMAD R2, R4, c[0x0][0x1e0], RZ ;  /* 0x0000780004025a24 */ /* 0x000fe200078e02ff */
[----:B------:R-:W-:Y:S01]  /*d540*/  @P5 MOV R4, R8 ;  /* 0x0000000800045202 */ /* 0x000fe20000000f00 */
[----:B------:R-:W-:Y:S02]  /*d550*/  FFMA.FTZ R0, R19, c[0x0][0x2d0], -R143 ;  /* 0x0000b40013007a23 */ /* 0x000fe4000001088f */
[----:B------:R-:W-:Y:S02]  /*d560*/  @P5 IMAD R2, R242, c[0x0][0x1e4], R2 ;  /* 0x00007900f2025a24 */ /* 0x000fe400078e0202 */
[----:B------:R-:W-:Y:S01]  /*d570*/  @P5 IMAD.WIDE.U32 R4, R6, 0x30, R4 ;  /* 0x0000003006045825 */ /* 0x000fe200078e0004 */
[----:B------:R1:W-:Y:S02]  /*d580*/  MUFU.EX2 R194, R0 ;  /* 0x0000000000c27308 */ /* 0x0003e40000000800 */
[----:B------:R-:W-:Y:S01]  /*d590*/  @P5 IADD3 R2, R7, R2, RZ ;  /* 0x0000000207025210 */ /* 0x000fe20007ffe0ff */
[--C-:B------:R-:W-:Y:S01]  /*d5a0*/  FFMA.FTZ R6, R196, c[0x0][0x2d0], -R192.reuse ;  /* 0x0000b400c4067a23 */ /* 0x100fe200000108c0 */
[----:B---3--:R-:W-:Y:S01]  /*d5b0*/  MOV R196, R11 ;  /* 0x0000000b00c47202 */ /* 0x008fe20000000f00 */
[--C-:B------:R-:W-:Y:S02]  /*d5c0*/  FFMA.FTZ R7, R195, c[0x0][0x2d0], -R192.reuse ;  /* 0x0000b400c3077a23 */ /* 0x100fe400000108c0 */
[----:B------:R-:W-:Y:S02]  /*d5d0*/  @P5 IMAD R2, R2, 0x30, RZ ;  /* 0x0000003002025824 */ /* 0x000fe400078e02ff */
[----:B------:R-:W-:Y:S01]  /*d5e0*/  FFMA.FTZ R11, R12, c[0x0][0x2d0], -R192 ;  /* 0x0000b4000c0b7a23 */ /* 0x000fe200000108c0 */
[----:B------:R2:W3:Y:S01]  /*d5f0*/  MUFU.EX2 R42, R6 ;  /* 0x00000006002a7308 */ /* 0x0004e20000000800 */
[----:B------:R-:W-:Y:S01]  /*d600*/  FMUL.FTZ R12, R132, R152 ;  /* 0x00000098840c7220 */ /* 0x000fe20000410000 */
[----:B------:R-:W-:Y:S01]  /*d610*/  @P5 IADD3 R2, R5, R2, RZ ;  /* 0x0000000205025210 */ /* 0x000fe20007ffe0ff */
[----:B------:R-:W-:Y:S03]  /*d620*/  FMUL.FTZ R19, R133, R159 ;  /* 0x0000009f85137220 */ /* 0x000fe60000410000 */
[----:B------:R-:W-:Y:S02]  /*d630*/  @P5 SHF.L.U64.HI R5, R4, 0x1, R2 ;  /* 0x0000000104055819 */ /* 0x000fe40000010202 */
[C---:B------:R-:W-:Y:S02]  /*d640*/  @P5 SHF.L.U32 R2, R10.reuse, 0x5, RZ ;  /* 0x000000050a025819 */ /* 0x040fe400000006ff */
[----:B------:R4:W4:Y:S01]  /*d650*/  MUFU.EX2 R41, R7 ;  /* 0x0000000700297308 */ /* 0x0009220000000800 */
[----:B------:R-:W-:Y:S01]  /*d660*/  @P5 SHF.L.U64.HI R10, R10, 0x5, R21 ;  /* 0x000000050a0a5819 */ /* 0x000fe20000010215 */
[----:B-1----:R-:W-:Y:S01]  /*d670*/  FADD.FTZ R0, -R3, R139 ;  /* 0x0000008b03007221 */ /* 0x002fe20000010100 */
[----:B------:R-:W-:Y:S03]  /*d680*/  MOV R139, R251 ;  /* 0x000000fb008b7202 */ /* 0x000fe60000000f00 */
[----:B------:R-:W-:Y:S04]  /*d690*/  FMUL.FTZ R0, R0, c[0x0][0x2d0] ;  /* 0x0000b40000007a20 */ /* 0x000fe80000410000 */
[----:B------:R1:W-:Y:S01]  /*d6a0*/  MUFU.EX2 R195, R11 ;  /* 0x0000000b00c37308 */ /* 0x0003e20000000800 */
[----:B------:R-:W-:Y:S01]  /*d6b0*/  FFMA.FTZ R139, R139, c[0x0][0x2d0], -R143 ;  /* 0x0000b4008b8b7a23 */ /* 0x000fe2000001088f */
[----:B--2---:R-:W-:Y:S02]  /*d6c0*/  @P5 SHF.L.U32 R6, R4, 0x1, RZ ;  /* 0x0000000104065819 */ /* 0x004fe400000006ff */
[----:B---3--:R-:W-:Y:S02]  /*d6d0*/  MOV R172, R42 ;  /* 0x0000002a00ac7202 */ /* 0x008fe40000000f00 */
[C---:B------:R-:W-:Y:S02]  /*d6e0*/  @P5 IADD3 R8, P2, R6.reuse, 0x80, RZ ;  /* 0x0000008006085810 */ /* 0x040fe40007f5e0ff */
[----:B------:R-:W-:Y:S02]  /*d6f0*/  @P5 IADD3 R6, P0, R6, c[0x0][0x1c8], RZ ;  /* 0x0000720006065a10 */ /* 0x000fe40007f1e0ff */
[----:B------:R-:W2:Y:S01]  /*d700*/  MUFU.EX2 R0, R0 ;  /* 0x0000000000007308 */ /* 0x000ea20000000800 */
[----:B------:R-:W-:Y:S02]  /*d710*/  @P5 IADD3 R8, P1, R8, c[0x0][0x1c8], RZ ;  /* 0x0000720008085a10 */ /* 0x000fe40007f3e0ff */
[----:B----4-:R-:W-:Y:S02]  /*d720*/  @P5 IADD3.X R7, R5, c[0x0][0x1cc], RZ, P0, !PT ;  /* 0x0000730005075a10 */ /* 0x010fe400007fe4ff */
[----:B------:R-:W-:Y:S02]  /*d730*/  @P5 IADD3.X R9, RZ, c[0x0][0x1cc], R5, P1, P2 ;  /* 0x00007300ff095a10 */ /* 0x000fe40000fe4405 */
[----:B------:R-:W-:Y:S01]  /*d740*/  @P5 IADD3 R4, P0, R6, R2, RZ ;  /* 0x0000000206045210 */ /* 0x000fe20007f1e0ff */
[----:B------:R3:W-:Y:S01]  /*d750*/  @P5 LDGSTS.E.BYPASS.LTC128B.128 [R243+0x5080], [R6.64], !P4 ;  /* 0x0508000006f35fae */ /* 0x0007e2000e101d4e */
[----:B------:R-:W-:Y:S02]  /*d760*/  MOV R168, R41 ;  /* 0x0000002900a87202 */ /* 0x000fe40000000f00 */
[----:B------:R-:W-:Y:S01]  /*d770*/  @P5 IADD3.X R5, R7, R10, RZ, P0, !PT ;  /* 0x0000000a07055210 */ /* 0x000fe200007fe4ff */
[----:B-1----:R-:W-:Y:S01]  /*d780*/  FFMA.FTZ R11, R13, c[0x0][0x2d0], -R192 ;  /* 0x0000b4000d0b7a23 */ /* 0x002fe200000108c0 */
[----:B------:R-:W-:Y:S01]  /*d790*/  ISETP.GT.AND P0, PT, R244, UR4, PT ;  /* 0x00000004f4007c0c */ /* 0x000fe2000bf04270 */
[----:B------:R-:W-:Y:S02]  /*d7a0*/  FMUL.FTZ R13, R132, R153 ;  /* 0x00000099840d7220 */ /* 0x000fe40000410000 */
[----:B------:R1:W-:Y:S01]  /*d7b0*/  @P5 LDGSTS.E.BYPASS.LTC128B.128 [R243+0x6880], [R8.64], !P3 ;  /* 0x0688000008f35fae */ /* 0x0003e2000d901d4e */
[----:B------:R-:W4:Y:S01]  /*d7c0*/  MUFU.EX2 R193, R11 ;  /* 0x0000000b00c17308 */ /* 0x000f220000000800 */
[----:B------:R-:W-:Y:S06]  /*d7d0*/  MOV R244, R242 ;  /* 0x000000f200f47202 */ /* 0x000fec0000000f00 */
[----:B------:R1:W-:Y:S01]  /*d7e0*/  @P5 LDGSTS.E.BYPASS.LTC128B.128 [R243+0x5880], [R4.64], !P4 ;  /* 0x0588000004f35fae */ /* 0x0003e2000e101d4e */
[C---:B--2---:R-:W-:Y:S01]  /*d7f0*/  FMUL.FTZ R30, R0.reuse, R170 ;  /* 0x000000aa001e7220 */ /* 0x044fe20000410000 */
[----:B------:R-:W-:Y:S01]  /*d800*/  MOV R170, R44 ;  /* 0x0000002c00aa7202 */ /* 0x000fe20000000f00 */
[C---:B------:R-:W-:Y:S02]  /*d810*/  FMUL.FTZ R26, R0.reuse, R166 ;  /* 0x000000a6001a7220 */ /* 0x040fe40000410000 */
[C---:B------:R-:W-:Y:S02]  /*d820*/  FMUL.FTZ R27, R0.reuse, R167 ;  /* 0x000000a7001b7220 */ /* 0x040fe40000410000 */
[C---:B------:R-:W-:Y:S01]  /*d830*/  FMUL.FTZ R43, R0.reuse, R183 ;  /* 0x000000b7002b7220 */ /* 0x040fe20000410000 */
[----:B------:R2:W-:Y:S01]  /*d840*/  @P5 LDGSTS.E.BYPASS.LTC128B.128 [R243+0x7080], [R4.64+0x80], !P3 ;  /* 0x0708008004f35fae */ /* 0x0005e2000d901d4e */
[----:B------:R-:W-:Y:S01]  /*d850*/  MOV R183, R245 ;  /* 0x000000f500b77202 */ /* 0x000fe20000000f00 */
[----:B------:R-:W-:Y:S01]  /*d860*/  FMUL.FTZ R31, R0, R171 ;  /* 0x000000ab001f7220 */ /* 0x000fe20000410000 */
[----:B---3--:R-:W-:Y:S01]  /*d870*/  @P5 IADD3 R6, P1, R4, R2, RZ ;  /* 0x0000000204065210 */ /* 0x008fe20007f3e0ff */
[----:B------:R-:W-:Y:S01]  /*d880*/  FMUL.FTZ R2, R3, c[0x0][0x2d0] ;  /* 0x0000b40003027a20 */ /* 0x000fe20000410000 */
[----:B------:R-:W-:Y:S01]  /*d890*/  MOV R171, R222 ;  /* 0x000000de00ab7202 */ /* 0x000fe20000000f00 */
[C---:B------:R-:W-:Y:S01]  /*d8a0*/  FMUL.FTZ R46, R0.reuse, R186 ;  /* 0x000000ba002e7220 */ /* 0x040fe20000410000 */
[----:B------:R-:W-:Y:S01]  /*d8b0*/  @P5 IADD3.X R7, R5, R10, RZ, P1, !PT ;  /* 0x0000000a05075210 */ /* 0x000fe20000ffe4ff */
[C---:B------:R-:W-:Y:S01]  /*d8c0*/  FMUL.FTZ R10, R0.reuse, R150 ;  /* 0x00000096000a7220 */ /* 0x040fe20000410000 */
[----:B----4-:R-:W-:Y:S01]  /*d8d0*/  F2FP.BF16.PACK_AB R150, R193, R195 ;  /* 0x000000c3c196723e */ /* 0x010fe200000010ff */
[----:B------:R-:W-:Y:S02]  /*d8e0*/  FMUL.FTZ R11, R0, R151 ;  /* 0x00000097000b7220 */ /* 0x000fe40000410000 */
[----:B------:R3:W-:Y:S01]  /*d8f0*/  @P5 LDGSTS.E.BYPASS.LTC128B.128 [R243+0x6080], [R6.64], !P4 ;  /* 0x0608000006f35fae */ /* 0x0007e2000e101d4e */
[--C-:B-1----:R-:W-:Y:S01]  /*d900*/  FFMA.FTZ R8, R197, c[0x0][0x2d0], -R2.reuse ;  /* 0x0000b400c5087a23 */ /* 0x102fe20000010802 */
[----:B------:R-:W-:Y:S01]  /*d910*/  MOV R197, R20 ;  /* 0x0000001400c57202 */ /* 0x000fe20000000f00 */
[----:B------:R-:W-:Y:S02]  /*d920*/  FMUL.FTZ R9, R132, R149 ;  /* 0x0000009584097220 */ /* 0x000fe40000410000 */
[----:B------:R1:W-:Y:S01]  /*d930*/  MUFU.EX2 R209, R8 ;  /* 0x0000000800d17308 */ /* 0x0003e20000000800 */
[C---:B------:R-:W-:Y:S02]  /*d940*/  FMUL.FTZ R47, R0.reuse, R187 ;  /* 0x000000bb002f7220 */ /* 0x040fe40000410000 */
[----:B------:R3:W-:Y:S01]  /*d950*/  @P5 LDGSTS.E.BYPASS.LTC128B.128 [R243+0x7880], [R6.64+0x80], !P3 ;  /* 0x0788008006f35fae */ /* 0x0007e2000d901d4e */
[C---:B------:R-:W-:Y:S02]  /*d960*/  FMUL.FTZ R58, R0.reuse, R58 ;  /* 0x0000003a003a7220 */ /* 0x040fe40000410000 */
[C---:B------:R-:W-:Y:S02]  /*d970*/  FMUL.FTZ R59, R0.reuse, R59 ;  /* 0x0000003b003b7220 */ /* 0x040fe40000410000 */
[----:B------:R-:W-:Y:S02]  /*d980*/  FMUL.FTZ R62, R0, R62 ;  /* 0x0000003e003e7220 */ /* 0x000fe40000410000 */
[----:B--2---:R-:W-:Y:S01]  /*d990*/  FMUL.FTZ R5, R134, R145 ;  /* 0x0000009186057220 */ /* 0x004fe20000410000 */
[----:B------:R-:W-:Y:S01]  /*d9a0*/  F2FP.BF16.PACK_AB R145, R44, R222 ;  /* 0x000000de2c91723e */ /* 0x000fe200000010ff */
[----:B------:R-:W-:Y:S01]  /*d9b0*/  FMUL.FTZ R44, R132, R184 ;  /* 0x000000b8842c7220 */ /* 0x000fe20000410000 */
[----:B------:R-:W2:Y:S01]  /*d9c0*/  LDSM.16.MT88.4 R20, [R225+0x2080] ;  /* 0x00208000e114783b */ /* 0x000ea20000004200 */
[----:B------:R4:W-:Y:S01]  /*d9d0*/  MUFU.EX2 R184, R138 ;  /* 0x0000008a00b87308 */ /* 0x0009e20000000800 */
[----:B------:R-:W-:Y:S01]  /*d9e0*/  FFMA.FTZ R4, R198, c[0x0][0x2d0], -R2 ;  /* 0x0000b400c6047a23 */ /* 0x000fe20000010802 */
[----:B------:R-:W-:Y:S01]  /*d9f0*/  MOV R198, R24 ;  /* 0x0000001800c67202 */ /* 0x000fe20000000f00 */
[----:B------:R-:W-:Y:S02]  /*da00*/  FMUL.FTZ R24, R132, R164 ;  /* 0x000000a484187220 */ /* 0x000fe40000410000 */
[C---:B------:R-:W-:Y:S02]  /*da10*/  FMUL.FTZ R63, R0.reuse, R63 ;  /* 0x0000003f003f7220 */ /* 0x040fe40000410000 */
[----:B------:R-:W2:Y:S01]  /*da20*/  LDSM.16.MT88.4 R36, [R226+0x2080] ;  /* 0x00208000e224783b */ /* 0x000ea20000004200 */
[----:B------:R-:W-:Y:S02]  /*da30*/  FMUL.FTZ R74, R0, R74 ;  /* 0x0000004a004a7220 */ /* 0x000fe40000410000 */
[----:B------:R-:W4:Y:S01]  /*da40*/  MUFU.EX2 R210, R4 ;  /* 0x0000000400d27308 */ /* 0x000f220000000800 */
[C---:B-1----:R-:W-:Y:S01]  /*da50*/  FMUL.FTZ R8, R132.reuse, R148 ;  /* 0x0000009484087220 */ /* 0x042fe20000410000 */
[----:B------:R-:W-:Y:S01]  /*da60*/  F2FP.BF16.PACK_AB R148, R41, R42 ;  /* 0x0000002a2994723e */ /* 0x000fe200000010ff */
[----:B------:R-:W-:Y:S01]  /*da70*/  FMUL.FTZ R41, R132, R181 ;  /* 0x000000b584297220 */ /* 0x000fe20000410000 */
[----:B------:R-:W-:Y:S01]  /*da80*/  MOV R181, R249 ;  /* 0x000000f900b57202 */ /* 0x000fe20000000f00 */
[----:B------:R-:W-:Y:S01]  /*da90*/  FMUL.FTZ R42, R0, R182 ;  /* 0x000000b6002a7220 */ /* 0x000fe20000410000 */
[----:B------:R-:W-:Y:S01]  /*daa0*/  MOV R182, R246 ;  /* 0x000000f600b67202 */ /* 0x000fe20000000f00 */
[C---:B---3--:R-:W-:Y:S01]  /*dab0*/  FMUL.FTZ R6, R133.reuse, R146 ;  /* 0x0000009285067220 */ /* 0x048fe20000410000 */
[----:B------:R-:W-:Y:S01]  /*dac0*/  F2FP.BF16.PACK_AB R146, R196, R198 ;  /* 0x000000c6c492723e */ /* 0x000fe200000010ff */
[----:B------:R-:W-:Y:S01]  /*dad0*/  FMUL.FTZ R7, R133, R147 ;  /* 0x0000009385077220 */ /* 0x000fe20000410000 */
[----:B------:R-:W-:Y:S01]  /*dae0*/  F2FP.BF16.PACK_AB R147, R194, R197 ;  /* 0x000000c5c293723e */ /* 0x000fe200000010ff */
[----:B------:R-:W-:Y:S01]  /*daf0*/  LDSM.16.MT88.4 R156, [R227+0x2080] ;  /* 0x00208000e39c783b */ /* 0x000fe20000004200 */
[C---:B------:R-:W-:Y:S02]  /*db00*/  FMUL.FTZ R75, R0.reuse, R75 ;  /* 0x0000004b004b7220 */ /* 0x040fe40000410000 */
[----:B----4-:R-:W-:Y:S02]  /*db10*/  FFMA.FTZ R138, R205, c[0x0][0x2d0], -R142 ;  /* 0x0000b400cd8a7a23 */ /* 0x010fe4000001088e */
[C---:B------:R-:W-:Y:S02]  /*db20*/  FMUL.FTZ R78, R0.reuse, R78 ;  /* 0x0000004e004e7220 */ /* 0x040fe40000410000 */
[----:B------:R1:W-:Y:S01]  /*db30*/  MUFU.EX2 R185, R138 ;  /* 0x0000008a00b97308 */ /* 0x0003e20000000800 */
[C---:B------:R-:W-:Y:S01]  /*db40*/  FMUL.FTZ R79, R0.reuse, R79 ;  /* 0x0000004f004f7220 */ /* 0x040fe20000410000 */
[----:B------:R-:W-:Y:S01]  /*db50*/  LDSM.16.MT88.4 R164, [R228+0x2880] ;  /* 0x00288000e4a4783b */ /* 0x000fe20000004200 */
[C---:B------:R-:W-:Y:S02]  /*db60*/  FMUL.FTZ R90, R0.reuse, R90 ;  /* 0x0000005a005a7220 */ /* 0x040fe40000410000 */
[----:B------:R-:W-:Y:S01]  /*db70*/  FMUL.FTZ R91, R0, R91 ;  /* 0x0000005b005b7220 */ /* 0x000fe20000410000 */
[----:B------:R-:W-:Y:S01]  /*db80*/  F2FP.BF16.PACK_AB R149, R210, R209 ;  /* 0x000000d1d295723e */ /* 0x000fe200000010ff */
[----:B------:R-:W-:Y:S02]  /*db90*/  FFMA.FTZ R4, R14, c[0x0][0x2d0], -R2 ;  /* 0x0000b4000e047a23 */ /* 0x000fe40000010802 */
[C---:B------:R-:W-:Y:S01]  /*dba0*/  FMUL.FTZ R14, R0.reuse, R154 ;  /* 0x0000009a000e7220 */ /* 0x040fe20000410000 */
[----:B------:R-:W0:Y:S01]  /*dbb0*/  LDGDEPBAR ;  /* 0x00000000000079af */ /* 0x000e220000000000 */
[----:B------:R3:W-:Y:S01]  /*dbc0*/  MUFU.EX2 R211, R4 ;  /* 0x0000000400d37308 */ /* 0x0007e20000000800 */
[C---:B------:R-:W-:Y:S02]  /*dbd0*/  FMUL.FTZ R94, R0.reuse, R94 ;  /* 0x0000005e005e7220 */ /* 0x040fe40000410000 */
[C---:B------:R-:W-:Y:S02]  /*dbe0*/  FMUL.FTZ R95, R0.reuse, R95 ;  /* 0x0000005f005f7220 */ /* 0x040fe40000410000 */
[C---:B------:R-:W-:Y:S02]  /*dbf0*/  FMUL.FTZ R106, R0.reuse, R106 ;  /* 0x0000006a006a7220 */ /* 0x040fe40000410000 */
[C---:B------:R-:W-:Y:S02]  /*dc00*/  FMUL.FTZ R107, R0.reuse, R107 ;  /* 0x0000006b006b7220 */ /* 0x040fe40000410000 */
[C---:B------:R-:W-:Y:S02]  /*dc10*/  FMUL.FTZ R110, R0.reuse, R110 ;  /* 0x0000006e006e7220 */ /* 0x040fe40000410000 */
[C---:B------:R-:W-:Y:S02]  /*dc20*/  FMUL.FTZ R111, R0.reuse, R111 ;  /* 0x0000006f006f7220 */ /* 0x040fe40000410000 */
[----:B-1----:R-:W-:Y:S02]  /*dc30*/  FFMA.FTZ R138, R199, c[0x0][0x2d0], -R142 ;  /* 0x0000b400c78a7a23 */ /* 0x002fe4000001088e */
[C---:B------:R-:W-:Y:S02]  /*dc40*/  FMUL.FTZ R122, R0.reuse, R122 ;  /* 0x0000007a007a7220 */ /* 0x040fe40000410000 */
[----:B------:R1:W-:Y:S01]  /*dc50*/  MUFU.EX2 R252, R138 ;  /* 0x0000008a00fc7308 */ /* 0x0003e20000000800 */
[C---:B------:R-:W-:Y:S02]  /*dc60*/  FMUL.FTZ R123, R0.reuse, R123 ;  /* 0x0000007b007b7220 */ /* 0x040fe40000410000 */
[C---:B------:R-:W-:Y:S02]  /*dc70*/  FMUL.FTZ R126, R0.reuse, R126 ;  /* 0x0000007e007e7220 */ /* 0x040fe40000410000 */
[C---:B------:R-:W-:Y:S02]  /*dc80*/  FMUL.FTZ R127, R0.reuse, R127 ;  /* 0x0000007f007f7220 */ /* 0x040fe40000410000 */
[--C-:B---3--:R-:W-:Y:S02]  /*dc90*/  FFMA.FTZ R4, R15, c[0x0][0x2d0], -R2.reuse ;  /* 0x0000b4000f047a23 */ /* 0x108fe40000010802 */
[----:B------:R-:W-:Y:S02]  /*dca0*/  FMUL.FTZ R15, R0, R155 ;  /* 0x0000009b000f7220 */ /* 0x000fe40000410000 */
[----:B------:R3:W4:Y:S01]  /*dcb0*/  MUFU.EX2 R213, R4 ;  /* 0x0000000400d57308 */ /* 0x0007220000000800 */
[----:B------:R-:W2:Y:S01]  /*dcc0*/  LDSM.16.MT88.4 R152, [R228+0x2080] ;  /* 0x00208000e498783b */ /* 0x000ea20000004200 */
[----:B------:R-:W-:Y:S02]  /*dcd0*/  FFMA.FTZ R140, R140, c[0x0][0x2d0], -R2 ;  /* 0x0000b4008c8c7a23 */ /* 0x000fe40000010802 */
[----:B-1----:R-:W-:Y:S06]  /*dce0*/  FFMA.FTZ R138, R204, c[0x0][0x2d0], -R142 ;  /* 0x0000b400cc8a7a23 */ /* 0x002fec000001088e */
[----:B------:R1:W-:Y:S01]  /*dcf0*/  MUFU.EX2 R251, R138 ;  /* 0x0000008a00fb7308 */ /* 0x0003e20000000800 */
[----:B---3--:R-:W-:Y:S01]  /*dd00*/  FMUL.FTZ R4, R134, R144 ;  /* 0x0000009086047220 */ /* 0x008fe20000410000 */
[----:B------:R-:W-:Y:S01]  /*dd10*/  F2FP.BF16.PACK_AB R144, R48, R223 ;  /* 0x000000df3090723e */ /* 0x000fe200000010ff */
[C---:B------:R-:W-:Y:S01]  /*dd20*/  FMUL.FTZ R48, R134.reuse, R188 ;  /* 0x000000bc86307220 */ /* 0x040fe20000410000 */
[----:B----4-:R-:W-:Y:S05]  /*dd30*/  F2FP.BF16.PACK_AB R151, R213, R211 ;  /* 0x000000d3d597723e */ /* 0x010fea00000010ff */
[-C--:B--2---:R-:W-:Y:S08]  /*dd40*/  HMMA.16816.F32.BF16 R4, R144, R20.reuse, R4 ;  /* 0x000000149004723c */ /* 0x084ff00000041804 */
[C---:B------:R-:W-:Y:S04]  /*dd50*/  HMMA.16816.F32.BF16 R8, R148.reuse, R20, R8 ;  /* 0x000000149408723c */ /* 0x040fe80000041808 */
[--C-:B-1----:R-:W-:Y:S02]  /*dd60*/  FFMA.FTZ R138, R215, c[0x0][0x2d0], -R143.reuse ;  /* 0x0000b400d78a7a23 */ /* 0x102fe4000001088f */
[----:B------:R-:W-:Y:S01]  /*dd70*/  MUFU.EX2 R215, R139 ;  /* 0x0000008b00d77308 */ /* 0x000fe20000000800 */
[C---:B------:R-:W-:Y:S01]  /*dd80*/  FMUL.FTZ R20, R134.reuse, R160 ;  /* 0x000000a086147220 */ /* 0x040fe20000410000 */
[-C--:B------:R-:W-:Y:S04]  /*dd90*/  HMMA.16816.F32.BF16 R12, R148, R22.reuse, R12 ;  /* 0x00000016940c723c */ /* 0x080fe8000004180c */
[----:B------:R-:W-:Y:S04]  /*dda0*/  FMUL.FTZ R21, R134, R161 ;  /* 0x000000a186157220 */ /* 0x000fe80000410000 */
[C---:B------:R-:W-:Y:S01]  /*ddb0*/  HMMA.16816.F32.BF16 R16, R144.reuse, R22, R16 ;  /* 0x000000169010723c */ /* 0x040fe20000041810 */
[----:B------:R1:W-:Y:S06]  /*ddc0*/  MUFU.EX2 R250, R138 ;  /* 0x0000008a00fa7308 */ /* 0x0003ec0000000800 */
[C---:B------:R-:W-:Y:S02]  /*ddd0*/  FMUL.FTZ R22, R133.reuse, R162 ;  /* 0x000000a285167220 */ /* 0x040fe40000410000 */
[C---:B------:R-:W-:Y:S02]  /*dde0*/  FMUL.FTZ R23, R133.reuse, R163 ;  /* 0x000000a385177220 */ /* 0x040fe40000410000 */
[----:B------:R-:W-:Y:S01]  /*ddf0*/  LDSM.16.MT88.4 R160, [R226+0x2880] ;  /* 0x00288000e2a0783b */ /* 0x000fe20000004200 */
[----:B------:R-:W-:Y:S04]  /*de00*/  MUFU.EX2 R139, R140 ;  /* 0x0000008c008b7308 */ /* 0x000fe80000000800 */
[-C--:B------:R-:W-:Y:S08]  /*de10*/  HMMA.16816.F32.BF16 R20, R144, R36.reuse, R20 ;  /* 0x000000249014723c */ /* 0x080ff00000041814 */
[C---:B------:R-:W-:Y:S04]  /*de20*/  HMMA.16816.F32.BF16 R24, R148.reuse, R36, R24 ;  /* 0x000000249418723c */ /* 0x040fe80000041818 */
[--C-:B-1----:R-:W-:Y:S03]  /*de30*/  FFMA.FTZ R138, R214, c[0x0][0x2d0], -R143.reuse ;  /* 0x0000b400d68a7a23 */ /* 0x102fe6000001088f */
[C---:B------:R-:W-:Y:S01]  /*de40*/  FMUL.FTZ R36, R134.reuse, R176 ;  /* 0x000000b086247220 */ /* 0x040fe20000410000 */
[-C--:B------:R-:W-:Y:S01]  /*de50*/  HMMA.16816.F32.BF16 R28, R148, R38.reuse, R28 ;  /* 0x00000026941c723c */ /* 0x080fe2000004181c */
[----:B------:R1:W-:Y:S03]  /*de60*/  MUFU.EX2 R249, R138 ;  /* 0x0000008a00f97308 */ /* 0x0003e60000000800 */
[----:B------:R-:W-:Y:S01]  /*de70*/  MOV R176, R248 ;  /* 0x000000f800b07202 */ /* 0x000fe20000000f00 */
[----:B------:R-:W-:Y:S01]  /*de80*/  FMUL.FTZ R37, R134, R177 ;  /* 0x000000b186257220 */ /* 0x000fe20000410000 */
[----:B------:R-:W-:Y:S02]  /*de90*/  MOV R177, R247 ;  /* 0x000000f700b17202 */ /* 0x000fe40000000f00 */
[C---:B------:R-:W-:Y:S07]  /*dea0*/  HMMA.16816.F32.BF16 R32, R144.reuse, R38, R32 ;  /* 0x000000269020723c */ /* 0x040fee0000041820 */
[C---:B------:R-:W-:Y:S01]  /*deb0*/  FMUL.FTZ R38, R133.reuse, R178 ;  /* 0x000000b285267220 */ /* 0x040fe20000410000 */
[----:B------:R-:W-:Y:S01]  /*dec0*/  MOV R178, R50 ;  /* 0x0000003200b27202 */ /* 0x000fe20000000f00 */
[C---:B------:R-:W-:Y:S03]  /*ded0*/  FMUL.FTZ R39, R133.reuse, R179 ;  /* 0x000000b385277220 */ /* 0x040fe60000410000 */
[----:B------:R-:W-:Y:S01]  /*dee0*/  FMUL.FTZ R50, R133, R190 ;  /* 0x000000be85327220 */ /* 0x000fe20000410000 */
[----:B------:R-:W-:Y:S01]  /*def0*/  MOV R179, R40 ;  /* 0x0000002800b37202 */ /* 0x000fe20000000f00 */
[----:B------:R-:W-:Y:S01]  /*df00*/  FMUL.FTZ R40, R132, R180 ;  /* 0x000000b484287220 */ /* 0x000fe20000410000 */
[----:B------:R-:W-:Y:S01]  /*df10*/  MOV R180, R49 ;  /* 0x0000003100b47202 */ /* 0x000fe20000000f00 */
[-C--:B------:R-:W-:Y:S03]  /*df20*/  HMMA.16816.F32.BF16 R36, R144, R152.reuse, R36 ;  /* 0x000000989024723c */ /* 0x080fe60000041824 */
[--C-:B-1----:R-:W-:Y:S02]  /*df30*/  FFMA.FTZ R138, R207, c[0x0][0x2d0], -R143.reuse ;  /* 0x0000b400cf8a7a23 */ /* 0x102fe4000001088f */
[----:B------:R-:W-:Y:S02]  /*df40*/  FMUL.FTZ R49, R134, R189 ;  /* 0x000000bd86317220 */ /* 0x000fe40000410000 */
[----:B------:R1:W-:Y:S01]  /*df50*/  MUFU.EX2 R248, R138 ;  /* 0x0000008a00f87308 */ /* 0x0003e20000000800 */
[C---:B------:R-:W-:Y:S01]  /*df60*/  HMMA.16816.F32.BF16 R40, R148.reuse, R152, R40 ;  /* 0x000000989428723c */ /* 0x040fe20000041828 */
[----:B------:R-:W-:Y:S07]  /*df70*/  LDSM.16.MT88.4 R188, [R228+0x3080] ;  /* 0x00308000e4bc783b */ /* 0x000fee0000004200 */
[-C--:B------:R-:W-:Y:S08]  /*df80*/  HMMA.16816.F32.BF16 R44, R148, R154.reuse, R44 ;  /* 0x0000009a942c723c */ /* 0x080ff0000004182c */
[C---:B------:R-:W-:Y:S01]  /*df90*/  HMMA.16816.F32.BF16 R48, R144.reuse, R154, R48 ;  /* 0x0000009a9030723c */ /* 0x040fe20000041830 */
[----:B------:R-:W2:Y:S03]  /*dfa0*/  LDSM.16.MT88.4 R152, [R225+0x3880] ;  /* 0x00388000e198783b */ /* 0x000ea60000004200 */
[--C-:B-1----:R-:W-:Y:S04]  /*dfb0*/  FFMA.FTZ R138, R212, c[0x0][0x2d0], -R143.reuse ;  /* 0x0000b400d48a7a23 */ /* 0x102fe8000001088f */
[-C--:B------:R-:W-:Y:S01]  /*dfc0*/  HMMA.16816.F32.BF16 R52, R144, R156.reuse, R52 ;  /* 0x0000009c9034723c */ /* 0x080fe20000041834 */
[----:B------:R1:W-:Y:S07]  /*dfd0*/  MUFU.EX2 R247, R138 ;  /* 0x0000008a00f77308 */ /* 0x0003ee0000000800 */
[C---:B------:R-:W-:Y:S08]  /*dfe0*/  HMMA.16816.F32.BF16 R56, R148.reuse, R156, R56 ;  /* 0x0000009c9438723c */ /* 0x040ff00000041838 */
[-C--:B------:R-:W-:Y:S08]  /*dff0*/  HMMA.16816.F32.BF16 R60, R148, R158.reuse, R60 ;  /* 0x0000009e943c723c */ /* 0x080ff0000004183c */
[C---:B------:R-:W-:Y:S01]  /*e000*/  HMMA.16816.F32.BF16 R64, R144.reuse, R158, R64 ;  /* 0x0000009e9040723c */ /* 0x040fe20000041840 */
[----:B------:R-:W3:Y:S03]  /*e010*/  LDSM.16.MT88.4 R156, [R226+0x3880] ;  /* 0x00388000e29c783b */ /* 0x000ee60000004200 */
[--C-:B-1----:R-:W-:Y:S04]  /*e020*/  FFMA.FTZ R138, R217, c[0x0][0x2d0], -R192.reuse ;  /* 0x0000b400d98a7a23 */ /* 0x102fe800000108c0 */
[----:B------:R1:W-:Y:S01]  /*e030*/  MUFU.EX2 R246, R138 ;  /* 0x0000008a00f67308 */ /* 0x0003e20000000800 */
[-C--:B--2---:R-:W-:Y:S08]  /*e040*/  HMMA.16816.F32.BF16 R68, R144, R152.reuse, R68 ;  /* 0x000000989044723c */ /* 0x084ff00000041844 */
[C---:B------:R-:W-:Y:S08]  /*e050*/  HMMA.16816.F32.BF16 R72, R148.reuse, R152, R72 ;  /* 0x000000989448723c */ /* 0x040ff00000041848 */
[-C--:B------:R-:W-:Y:S04]  /*e060*/  HMMA.16816.F32.BF16 R76, R148, R154.reuse, R76 ;  /* 0x0000009a944c723c */ /* 0x080fe8000004184c */
[--C-:B-1----:R-:W-:Y:S04]  /*e070*/  FFMA.FTZ R138, R216, c[0x0][0x2d0], -R192.reuse ;  /* 0x0000b400d88a7a23 */ /* 0x102fe800000108c0 */
[C---:B------:R-:W-:Y:S01]  /*e080*/  HMMA.16816.F32.BF16 R80, R144.reuse, R154, R80 ;  /* 0x0000009a9050723c */ /* 0x040fe20000041850 */
[----:B------:R-:W1:Y:S01]  /*e090*/  LDSM.16.MT88.4 R152, [R228+0x3880] ;  /* 0x00388000e498783b */ /* 0x000e620000004200 */
[----:B------:R2:W4:Y:S06]  /*e0a0*/  MUFU.EX2 R245, R138 ;  /* 0x0000008a00f57308 */ /* 0x00052c0000000800 */
[-C--:B---3--:R-:W-:Y:S08]  /*e0b0*/  HMMA.16816.F32.BF16 R84, R144, R156.reuse, R84 ;  /* 0x0000009c9054723c */ /* 0x088ff00000041854 */
[C---:B------:R-:W-:Y:S08]  /*e0c0*/  HMMA.16816.F32.BF16 R88, R148.reuse, R156, R88 ;  /* 0x0000009c9458723c */ /* 0x040ff00000041858 */
[-C--:B------:R-:W-:Y:S04]  /*e0d0*/  HMMA.16816.F32.BF16 R92, R148, R158.reuse, R92 ;  /* 0x0000009e945c723c */ /* 0x080fe8000004185c */
[--C-:B--2---:R-:W-:Y:S04]  /*e0e0*/  FFMA.FTZ R138, R218, c[0x0][0x2d0], -R192.reuse ;  /* 0x0000b400da8a7a23 */ /* 0x104fe800000108c0 */
[C---:B------:R-:W-:Y:S01]  /*e0f0*/  HMMA.16816.F32.BF16 R96, R144.reuse, R158, R96 ;  /* 0x0000009e9060723c */ /* 0x040fe20000041860 */
[----:B------:R2:W-:Y:S01]  /*e100*/  MUFU.EX2 R223, R138 ;  /* 0x0000008a00df7308 */ /* 0x0005e20000000800 */
[----:B------:R-:W3:Y:S06]  /*e110*/  LDSM.16.MT88.4 R156, [R227+0x3880] ;  /* 0x00388000e39c783b */ /* 0x000eec0000004200 */
[-C--:B-1----:R-:W-:Y:S08]  /*e120*/  HMMA.16816.F32.BF16 R100, R144, R152.reuse, R100 ;  /* 0x000000989064723c */ /* 0x082ff00000041864 */
[C---:B------:R-:W-:Y:S08]  /*e130*/  HMMA.16816.F32.BF16 R104, R148.reuse, R152, R104 ;  /* 0x000000989468723c */ /* 0x040ff00000041868 */
[-C--:B------:R-:W-:Y:S04]  /*e140*/  HMMA.16816.F32.BF16 R108, R148, R154.reuse, R108 ;  /* 0x0000009a946c723c */ /* 0x080fe8000004186c */
[----:B--2---:R-:W-:Y:S04]  /*e150*/  FFMA.FTZ R138, R219, c[0x0][0x2d0], -R192 ;  /* 0x0000b400db8a7a23 */ /* 0x004fe800000108c0 */
[C---:B------:R-:W-:Y:S01]  /*e160*/  HMMA.16816.F32.BF16 R112, R144.reuse, R154, R112 ;  /* 0x0000009a9070723c */ /* 0x040fe20000041870 */
[----:B------:R1:W2:Y:S01]  /*e170*/  MUFU.EX2 R222, R138 ;  /* 0x0000008a00de7308 */ /* 0x0002a20000000800 */
[----:B------:R-:W2:Y:S06]  /*e180*/  LDSM.16.MT88.4 R152, [R225+0x2880] ;  /* 0x00288000e198783b */ /* 0x000eac0000004200 */
[-C--:B---3--:R-:W-:Y:S08]  /*e190*/  HMMA.16816.F32.BF16 R116, R144, R156.reuse, R116 ;  /* 0x0000009c9074723c */ /* 0x088ff00000041874 */
[C---:B------:R-:W-:Y:S08]  /*e1a0*/  HMMA.16816.F32.BF16 R120, R148.reuse, R156, R120 ;  /* 0x0000009c9478723c */ /* 0x040ff00000041878 */
[-C--:B------:R-:W-:Y:S04]  /*e1b0*/  HMMA.16816.F32.BF16 R124, R148, R158.reuse, R124 ;  /* 0x0000009e947c723c */ /* 0x080fe8000004187c */
[--C-:B-1----:R-:W-:Y:S03]  /*e1c0*/  FFMA.FTZ R138, R201, c[0x0][0x2d0], -R2.reuse ;  /* 0x0000b400c98a7a23 */ /* 0x102fe60000010802 */
[----:B----4-:R-:W-:Y:S01]  /*e1d0*/  F2FP.BF16.PACK_AB R148, R245, R246 ;  /* 0x000000f6f594723e */ /* 0x010fe200000010ff */
[----:B------:R-:W-:Y:S01]  /*e1e0*/  HMMA.16816.F32.BF16 R128, R144, R158, R128 ;  /* 0x0000009e9080723c */ /* 0x000fe20000041880 */
[----:B------:R1:W-:Y:S01]  /*e1f0*/  MUFU.EX2 R205, R138 ;  /* 0x0000008a00cd7308 */ /* 0x0003e20000000800 */
[----:B------:R-:W-:Y:S02]  /*e200*/  LDSM.16.MT88.4 R156, [R225+0x4080] ;  /* 0x00408000e19c783b */ /* 0x000fe40000004200 */
[----:B--2---:R-:W-:Y:S03]  /*e210*/  F2FP.BF16.PACK_AB R150, R222, R223 ;  /* 0x000000dfde96723e */ /* 0x004fe600000010ff */
[----:B------:R-:W-:Y:S02]  /*e220*/  F2FP.BF16.PACK_AB R144, R185, R184 ;  /* 0x000000b8b990723e */ /* 0x000fe400000010ff */
[----:B------:R-:W-:Y:S03]  /*e230*/  F2FP.BF16.PACK_AB R146, R251, R252 ;  /* 0x000000fcfb92723e */ /* 0x000fe600000010ff */
[----:B------:R-:W-:Y:S02]  /*e240*/  F2FP.BF16.PACK_AB R145, R249, R250 ;  /* 0x000000faf991723e */ /* 0x000fe400000010ff */
[----:B------:R-:W-:Y:S07]  /*e250*/  F2FP.BF16.PACK_AB R147, R247, R248 ;  /* 0x000000f8f793723e */ /* 0x000fee00000010ff */
[-C--:B------:R-:W-:Y:S03]  /*e260*/  HMMA.16816.F32.BF16 R4, R144, R152.reuse, R4 ;  /* 0x000000989004723c */ /* 0x080fe60000041804 */
[--C-:B-1----:R-:W-:Y:S04]  /*e270*/  FFMA.FTZ R138, R200, c[0x0][0x2d0], -R2.reuse ;  /* 0x0000b400c88a7a23 */ /* 0x102fe80000010802 */
[----:B------:R1:W2:Y:S02]  /*e280*/  MUFU.EX2 R204, R138 ;  /* 0x0000008a00cc7308 */ /* 0x0002a40000000800 */
[--C-:B-1----:R-:W-:Y:S03]  /*e290*/  FFMA.FTZ R138, R202, c[0x0][0x2d0], -R2.reuse ;  /* 0x0000b400ca8a7a23 */ /* 0x102fe60000010802 */
        /* <DEDUP_REMOVED lines=8> */
[-C--:B------:R-:W-:Y:S08]  /*e320*/  HMMA.16816.F32.BF16 R12, R148, R154.reuse, R12 ;  /* 0x0000009a940c723c */ /* 0x080ff0000004180c */
[C---:B------:R-:W-:Y:S01]  /*e330*/  HMMA.16816.F32.BF16 R16, R144.reuse, R154, R16 ;  /* 0x0000009a9010723c */ /* 0x040fe20000041810 */
[----:B------:R-:W2:Y:S03]  /*e340*/  LDSM.16.MT88.4 R152, [R227+0x2880] ;  /* 0x00288000e398783b */ /* 0x000ea60000004200 */
[--C-:B-1----:R-:W-:Y:S04]  /*e350*/  FFMA.FTZ R138, R220, c[0x0][0x2d0], -R142.reuse ;  /* 0x0000b400dc8a7a23 */ /* 0x102fe8000001088e */
[-C--:B------:R-:W-:Y:S01]  /*e360*/  HMMA.16816.F32.BF16 R20, R144, R160.reuse, R20 ;  /* 0x000000a09014723c */ /* 0x080fe20000041814 */
[----:B------:R1:W3:Y:S07]  /*e370*/  MUFU.EX2 R219, R138 ;  /* 0x0000008a00db7308 */ /* 0x0002ee0000000800 */
[C---:B------:R-:W-:Y:S08]  /*e380*/  HMMA.16816.F32.BF16 R24, R148.reuse, R160, R24 ;  /* 0x000000a09418723c */ /* 0x040ff00000041818 */
[-C--:B------:R-:W-:Y:S08]  /*e390*/  HMMA.16816.F32.BF16 R28, R148, R162.reuse, R28 ;  /* 0x000000a2941c723c */ /* 0x080ff0000004181c */
[C---:B------:R-:W-:Y:S01]  /*e3a0*/  HMMA.16816.F32.BF16 R32, R144.reuse, R162, R32 ;  /* 0x000000a29020723c */ /* 0x040fe20000041820 */
[----:B------:R-:W4:Y:S03]  /*e3b0*/  LDSM.16.MT88.4 R160, [R226+0x4080] ;  /* 0x00408000e2a0783b */ /* 0x000f260000004200 */
[--C-:B-1----:R-:W-:Y:S01]  /*e3c0*/  FFMA.FTZ R138, R208, c[0x0][0x2d0], -R142.reuse ;  /* 0x0000b400d08a7a23 */ /* 0x102fe2000001088e */
[----:B---3--:R-:W-:Y:S03]  /*e3d0*/  F2FP.BF16.PACK_AB R140, R219, R221 ;  /* 0x000000dddb8c723e */ /* 0x008fe600000010ff */
[-C--:B------:R-:W-:Y:S01]  /*e3e0*/  HMMA.16816.F32.BF16 R36, R144, R164.reuse, R36 ;  /* 0x000000a49024723c */ /* 0x080fe20000041824 */
[----:B------:R1:W-:Y:S07]  /*e3f0*/  MUFU.EX2 R220, R138 ;  /* 0x0000008a00dc7308 */ /* 0x0003ee0000000800 */
[C---:B------:R-:W-:Y:S08]  /*e400*/  HMMA.16816.F32.BF16 R40, R148.reuse, R164, R40 ;  /* 0x000000a49428723c */ /* 0x040ff00000041828 */
[-C--:B------:R-:W-:Y:S08]  /*e410*/  HMMA.16816.F32.BF16 R44, R148, R166.reuse, R44 ;  /* 0x000000a6942c723c */ /* 0x080ff0000004182c */
[C---:B------:R-:W-:Y:S01]  /*e420*/  HMMA.16816.F32.BF16 R48, R144.reuse, R166, R48 ;  /* 0x000000a69030723c */ /* 0x040fe20000041830 */
[----:B------:R-:W-:Y:S03]  /*e430*/  LDSM.16.MT88.4 R164, [R225+0x3080] ;  /* 0x00308000e1a4783b */ /* 0x000fe60000004200 */
[----:B-1----:R-:W-:Y:S01]  /*e440*/  FFMA.FTZ R138, R183, c[0x0][0x2d0], -R142 ;  /* 0x0000b400b78a7a23 */ /* 0x002fe2000001088e */
[----:B------:R-:W-:Y:S03]  /*e450*/  MOV R183, R193 ;  /* 0x000000c100b77202 */ /* 0x000fe60000000f00 */
[-C--:B--2---:R-:W-:Y:S01]  /*e460*/  HMMA.16816.F32.BF16 R52, R144, R152.reuse, R52 ;  /* 0x000000989034723c */ /* 0x084fe20000041834 */
[----:B------:R1:W2:Y:S07]  /*e470*/  MUFU.EX2 R218, R138 ;  /* 0x0000008a00da7308 */ /* 0x0002ae0000000800 */
[C---:B------:R-:W-:Y:S08]  /*e480*/  HMMA.16816.F32.BF16 R56, R148.reuse, R152, R56 ;  /* 0x000000989438723c */ /* 0x040ff00000041838 */
[-C--:B------:R-:W-:Y:S08]  /*e490*/  HMMA.16816.F32.BF16 R60, R148, R154.reuse, R60 ;  /* 0x0000009a943c723c */ /* 0x080ff0000004183c */
[C---:B------:R-:W-:Y:S01]  /*e4a0*/  HMMA.16816.F32.BF16 R64, R144.reuse, R154, R64 ;  /* 0x0000009a9040723c */ /* 0x040fe20000041840 */
[----:B------:R-:W3:Y:S03]  /*e4b0*/  LDSM.16.MT88.4 R152, [R228+0x4080] ;  /* 0x00408000e498783b */ /* 0x000ee60000004200 */
[--C-:B-1----:R-:W-:Y:S01]  /*e4c0*/  FFMA.FTZ R138, R182, c[0x0][0x2d0], -R143.reuse ;  /* 0x0000b400b68a7a23 */ /* 0x102fe2000001088f */
[----:B--2---:R-:W-:Y:S02]  /*e4d0*/  F2FP.BF16.PACK_AB R142, R218, R220 ;  /* 0x000000dcda8e723e */ /* 0x004fe400000010ff */
[----:B------:R-:W-:Y:S01]  /*e4e0*/  MOV R182, R194 ;  /* 0x000000c200b67202 */ /* 0x000fe20000000f00 */
[-C--:B------:R-:W-:Y:S01]  /*e4f0*/  HMMA.16816.F32.BF16 R68, R144, R156.reuse, R68 ;  /* 0x0000009c9044723c */ /* 0x080fe20000041844 */
[----:B------:R1:W-:Y:S07]  /*e500*/  MUFU.EX2 R217, R138 ;  /* 0x0000008a00d97308 */ /* 0x0003ee0000000800 */
[C---:B------:R-:W-:Y:S08]  /*e510*/  HMMA.16816.F32.BF16 R72, R148.reuse, R156, R72 ;  /* 0x0000009c9448723c */ /* 0x040ff00000041848 */
[-C--:B------:R-:W-:Y:S08]  /*e520*/  HMMA.16816.F32.BF16 R76, R148, R158.reuse, R76 ;  /* 0x0000009e944c723c */ /* 0x080ff0000004184c */
[C---:B------:R-:W-:Y:S01]  /*e530*/  HMMA.16816.F32.BF16 R80, R144.reuse, R158, R80 ;  /* 0x0000009e9050723c */ /* 0x040fe20000041850 */
[----:B------:R-:W2:Y:S03]  /*e540*/  LDSM.16.MT88.4 R156, [R227+0x4080] ;  /* 0x00408000e39c783b */ /* 0x000ea60000004200 */
[--C-:B-1----:R-:W-:Y:S01]  /*e550*/  FFMA.FTZ R138, R181, c[0x0][0x2d0], -R143.reuse ;  /* 0x0000b400b58a7a23 */ /* 0x102fe2000001088f */
[----:B------:R-:W-:Y:S03]  /*e560*/  MOV R181, R196 ;  /* 0x000000c400b57202 */ /* 0x000fe60000000f00 */
[-C--:B----4-:R-:W-:Y:S01]  /*e570*/  HMMA.16816.F32.BF16 R84, R144, R160.reuse, R84 ;  /* 0x000000a09054723c */ /* 0x090fe20000041854 */
[----:B------:R1:W-:Y:S07]  /*e580*/  MUFU.EX2 R216, R138 ;  /* 0x0000008a00d87308 */ /* 0x0003ee0000000800 */
[C---:B------:R-:W-:Y:S08]  /*e590*/  HMMA.16816.F32.BF16 R88, R148.reuse, R160, R88 ;  /* 0x000000a09458723c */ /* 0x040ff00000041858 */
[-C--:B------:R-:W-:Y:S08]  /*e5a0*/  HMMA.16816.F32.BF16 R92, R148, R162.reuse, R92 ;  /* 0x000000a2945c723c */ /* 0x080ff0000004185c */
[C---:B------:R-:W-:Y:S04]  /*e5b0*/  HMMA.16816.F32.BF16 R96, R144.reuse, R162, R96 ;  /* 0x000000a29060723c */ /* 0x040fe80000041860 */
[----:B-1----:R-:W-:Y:S01]  /*e5c0*/  FFMA.FTZ R138, R180, c[0x0][0x2d0], -R143 ;  /* 0x0000b400b48a7a23 */ /* 0x002fe2000001088f */
[----:B------:R-:W-:Y:S03]  /*e5d0*/  MOV R180, R173 ;  /* 0x000000ad00b47202 */ /* 0x000fe60000000f00 */
[-C--:B---3--:R-:W-:Y:S01]  /*e5e0*/  HMMA.16816.F32.BF16 R100, R144, R152.reuse, R100 ;  /* 0x000000989064723c */ /* 0x088fe20000041864 */
[----:B------:R1:W3:Y:S07]  /*e5f0*/  MUFU.EX2 R214, R138 ;  /* 0x0000008a00d67308 */ /* 0x0002ee0000000800 */
[C---:B------:R-:W-:Y:S08]  /*e600*/  HMMA.16816.F32.BF16 R104, R148.reuse, R152, R104 ;  /* 0x000000989468723c */ /* 0x040ff00000041868 */
[-C--:B------:R-:W-:Y:S08]  /*e610*/  HMMA.16816.F32.BF16 R108, R148, R154.reuse, R108 ;  /* 0x0000009a946c723c */ /* 0x080ff0000004186c */
[C---:B------:R-:W-:Y:S04]  /*e620*/  HMMA.16816.F32.BF16 R112, R144.reuse, R154, R112 ;  /* 0x0000009a9070723c */ /* 0x040fe80000041870 */
[--C-:B-1----:R-:W-:Y:S01]  /*e630*/  FFMA.FTZ R138, R179, c[0x0][0x2d0], -R192.reuse ;  /* 0x0000b400b38a7a23 */ /* 0x102fe200000108c0 */
[----:B---3--:R-:W-:Y:S02]  /*e640*/  F2FP.BF16.PACK_AB R143, R214, R215 ;  /* 0x000000d7d68f723e */ /* 0x008fe400000010ff */
[----:B------:R-:W-:Y:S01]  /*e650*/  MOV R179, R169 ;  /* 0x000000a900b37202 */ /* 0x000fe20000000f00 */
[-C--:B--2---:R-:W-:Y:S01]  /*e660*/  HMMA.16816.F32.BF16 R116, R144, R156.reuse, R116 ;  /* 0x0000009c9074723c */ /* 0x084fe20000041874 */
[----:B------:R1:W-:Y:S03]  /*e670*/  MUFU.EX2 R212, R138 ;  /* 0x0000008a00d47308 */ /* 0x0003e60000000800 */
[----:B------:R-:W-:Y:S04]  /*e680*/  MOV R169, R198 ;  /* 0x000000c600a97202 */ /* 0x000fe80000000f00 */
[C---:B------:R-:W-:Y:S08]  /*e690*/  HMMA.16816.F32.BF16 R120, R148.reuse, R156, R120 ;  /* 0x0000009c9478723c */ /* 0x040ff00000041878 */
[-C--:B------:R-:W-:Y:S08]  /*e6a0*/  HMMA.16816.F32.BF16 R124, R148, R158.reuse, R124 ;  /* 0x0000009e947c723c */ /* 0x080ff0000004187c */
[----:B------:R-:W-:Y:S04]  /*e6b0*/  HMMA.16816.F32.BF16 R128, R144, R158, R128 ;  /* 0x0000009e9080723c */ /* 0x000fe80000041880 */
[--C-:B-1----:R-:W-:Y:S01]  /*e6c0*/  FFMA.FTZ R138, R178, c[0x0][0x2d0], -R192.reuse ;  /* 0x0000b400b28a7a23 */ /* 0x102fe200000108c0 */
[----:B------:R-:W-:Y:S02]  /*e6d0*/  MOV R178, R170 ;  /* 0x000000aa00b27202 */ /* 0x000fe40000000f00 */
[----:B------:R-:W-:Y:S01]  /*e6e0*/  MOV R170, R197 ;  /* 0x000000c500aa7202 */ /* 0x000fe20000000f00 */
[----:B------:R1:W2:Y:S01]  /*e6f0*/  MUFU.EX2 R208, R138 ;  /* 0x0000008a00d07308 */ /* 0x0002a20000000800 */
[----:B------:R-:W-:Y:S03]  /*e700*/  LDSM.16.MT88.4 R196, [R227+0x3080] ;  /* 0x00308000e3c4783b */ /* 0x000fe60000004200 */
[--C-:B-1----:R-:W-:Y:S01]  /*e710*/  FFMA.FTZ R138, R177, c[0x0][0x2d0], -R192.reuse ;  /* 0x0000b400b18a7a23 */ /* 0x102fe200000108c0 */
[----:B------:R-:W-:Y:S02]  /*e720*/  MOV R177, R171 ;  /* 0x000000ab00b17202 */ /* 0x000fe40000000f00 */
[----:B------:R-:W-:Y:S03]  /*e730*/  MOV R171, R195 ;  /* 0x000000c300ab7202 */ /* 0x000fe60000000f00 */
[----:B------:R1:W-:Y:S02]  /*e740*/  MUFU.EX2 R207, R138 ;  /* 0x0000008a00cf7308 */ /* 0x0003e40000000800 */
[----:B-1----:R-:W-:Y:S01]  /*e750*/  FFMA.FTZ R138, R176, c[0x0][0x2d0], -R192 ;  /* 0x0000b400b08a7a23 */ /* 0x002fe200000108c0 */
[----:B------:R-:W-:Y:S02]  /*e760*/  MOV R176, R172 ;  /* 0x000000ac00b07202 */ /* 0x000fe40000000f00 */
[----:B--2---:R-:W-:Y:S05]  /*e770*/  F2FP.BF16.PACK_AB R192, R208, R212 ;  /* 0x000000d4d0c0723e */ /* 0x004fea00000010ff */
[----:B------:R1:W2:Y:S02]  /*e780*/  MUFU.EX2 R206, R138 ;  /* 0x0000008a00ce7308 */ /* 0x0002a40000000800 */
[--C-:B-1----:R-:W-:Y:S01]  /*e790*/  FFMA.FTZ R138, R175, c[0x0][0x2d0], -R2.reuse ;  /* 0x0000b400af8a7a23 */ /* 0x102fe20000010802 */
[----:B--2---:R-:W-:Y:S07]  /*e7a0*/  F2FP.BF16.PACK_AB R194, R206, R207 ;  /* 0x000000cfcec2723e */ /* 0x004fee00000010ff */
[----:B------:R1:W-:Y:S02]  /*e7b0*/  MUFU.EX2 R201, R138 ;  /* 0x0000008a00c97308 */ /* 0x0003e40000000800 */
[--C-:B-1----:R-:W-:Y:S02]  /*e7c0*/  FFMA.FTZ R138, R174, c[0x0][0x2d0], -R2.reuse ;  /* 0x0000b400ae8a7a23 */ /* 0x102fe40000010802 */
[----:B------:R-:W-:Y:S01]  /*e7d0*/  FFMA.FTZ R2, R141, c[0x0][0x2d0], -R2 ;  /* 0x0000b4008d027a23 */ /* 0x000fe20000010802 */
[----:B------:R-:W1:Y:S05]  /*e7e0*/  LDSM.16.MT88.4 R172, [R226+0x3080] ;  /* 0x00308000e2ac783b */ /* 0x000e6a0000004200 */
[----:B------:R-:W2:Y:S01]  /*e7f0*/  MUFU.EX2 R200, R138 ;  /* 0x0000008a00c87308 */ /* 0x000ea20000000800 */
[----:B------:R-:W-:Y:S07]  /*e800*/  F2FP.BF16.PACK_AB R141, R216, R217 ;  /* 0x000000d9d88d723e */ /* 0x000fee00000010ff */
[-C--:B------:R-:W-:Y:S01]  /*e810*/  HMMA.16816.F32.BF16 R144, R140, R164.reuse, R4 ;  /* 0x000000a48c90723c */ /* 0x080fe20000041804 */
[----:B------:R-:W3:Y:S01]  /*e820*/  LDSM.16.MT88.4 R4, [R225+0x4880] ;  /* 0x00488000e104783b */ /* 0x000ee20000004200 */
[----:B------:R-:W4:Y:S03]  /*e830*/  MUFU.EX2 R138, R2 ;  /* 0x00000002008a7308 */ /* 0x000f260000000800 */
[----:B--2---:R-:W-:Y:S02]  /*e840*/  F2FP.BF16.PACK_AB R193, R200, R201 ;  /* 0x000000c9c8c1723e */ /* 0x004fe400000010ff */
[----:B----4-:R-:W-:Y:S02]  /*e850*/  F2FP.BF16.PACK_AB R195, R138, R139 ;  /* 0x0000008b8ac3723e */ /* 0x010fe400000010ff */
[----:B------:R-:W-:Y:S05]  /*e860*/  MOV R2, R171 ;  /* 0x000000ab00027202 */ /* 0x000fea0000000f00 */
[C---:B------:R-:W-:Y:S01]  /*e870*/  HMMA.16816.F32.BF16 R148, R192.reuse, R164, R8 ;  /* 0x000000a4c094723c */ /* 0x040fe20000041808 */
[----:B------:R-:W2:Y:S07]  /*e880*/  LDSM.16.MT88.4 R8, [R226+0x4880] ;  /* 0x00488000e208783b */ /* 0x000eae0000004200 */
[-C--:B------:R-:W-:Y:S01]  /*e890*/  HMMA.16816.F32.BF16 R152, R192, R166.reuse, R12 ;  /* 0x000000a6c098723c */ /* 0x080fe2000004180c */
[----:B------:R-:W2:Y:S07]  /*e8a0*/  LDSM.16.MT88.4 R12, [R228+0x4880] ;  /* 0x00488000e40c783b */ /* 0x000eae0000004200 */
[C---:B------:R-:W-:Y:S01]  /*e8b0*/  HMMA.16816.F32.BF16 R156, R140.reuse, R166, R16 ;  /* 0x000000a68c9c723c */ /* 0x040fe20000041810 */
[----:B------:R-:W2:Y:S07]  /*e8c0*/  LDSM.16.MT88.4 R16, [R227+0x4880] ;  /* 0x00488000e310783b */ /* 0x000eae0000004200 */
[-C--:B-1----:R-:W-:Y:S07]  /*e8d0*/  HMMA.16816.F32.BF16 R160, R140, R172.reuse, R20 ;  /* 0x000000ac8ca0723c */ /* 0x082fee0000041814 */
[----:B------:R-:W-:Y:S01]  /*e8e0*/  MOV R23, R185 ;  /* 0x000000b900177202 */ /* 0x000fe20000000f00 */
[C---:B------:R-:W-:Y:S04]  /*e8f0*/  HMMA.16816.F32.BF16 R164, R192.reuse, R172, R24 ;  /* 0x000000acc0a4723c */ /* 0x040fe80000041818 */
[----:B------:R-:W-:Y:S02]  /*e900*/  MOV R22, R184 ;  /* 0x000000b800167202 */ /* 0x000fe40000000f00 */
[----:B------:R-:W-:Y:S02]  /*e910*/  MOV R21, R183 ;  /* 0x000000b700157202 */ /* 0x000fe40000000f00 */
[----:B------:R-:W-:Y:S04]  /*e920*/  MOV R26, R170 ;  /* 0x000000aa001a7202 */ /* 0x000fe80000000f00 */
[----:B------:R-:W-:Y:S02]  /*e930*/  MOV R25, R169 ;  /* 0x000000a900197202 */ /* 0x000fe40000000f00 */
[----:B------:R-:W-:Y:S02]  /*e940*/  MOV R24, R168 ;  /* 0x000000a800187202 */ /* 0x000fe40000000f00 */
[-C--:B------:R-:W-:Y:S01]  /*e950*/  HMMA.16816.F32.BF16 R168, R192, R174.reuse, R28 ;  /* 0x000000aec0a8723c */ /* 0x080fe2000004181c */
[----:B------:R-:W4:Y:S02]  /*e960*/  LDL.LU R29, [R1+0x8] ;  /* 0x00000800011d7983 */ /* 0x000f240000300800 */
[----:B------:R-:W-:Y:S02]  /*e970*/  MOV R20, R182 ;  /* 0x000000b600147202 */ /* 0x000fe40000000f00 */
[----:B------:R-:W4:Y:S01]  /*e980*/  LDL.LU R28, [R1+0x10] ;  /* 0x00001000011c7983 */ /* 0x000f220000300800 */
[----:B------:R-:W-:Y:S02]  /*e990*/  MOV R27, R181 ;  /* 0x000000b5001b7202 */ /* 0x000fe40000000f00 */
[C---:B------:R-:W-:Y:S01]  /*e9a0*/  HMMA.16816.F32.BF16 R172, R140.reuse, R174, R32 ;  /* 0x000000ae8cac723c */ /* 0x040fe20000041820 */
[----:B------:R-:W4:Y:S03]  /*e9b0*/  LDL.LU R33, [R1+0xc] ;  /* 0x00000c0001217983 */ /* 0x000f260000300800 */
[----:B------:R-:W-:Y:S01]  /*e9c0*/  MOV R30, R179 ;  /* 0x000000b3001e7202 */ /* 0x000fe20000000f00 */
[----:B------:R-:W4:Y:S01]  /*e9d0*/  LDL.LU R32, [R1+0x4] ;  /* 0x0000040001207983 */ /* 0x000f220000300800 */
[----:B------:R-:W-:Y:S02]  /*e9e0*/  MOV R31, R178 ;  /* 0x000000b2001f7202 */ /* 0x000fe40000000f00 */
[----:B------:R-:W-:Y:S04]  /*e9f0*/  MOV R35, R176 ;  /* 0x000000b000237202 */ /* 0x000fe80000000f00 */
[----:B------:R-:W-:Y:S02]  /*ea00*/  MOV R34, R177 ;  /* 0x000000b100227202 */ /* 0x000fe40000000f00 */
[-C--:B------:R-:W-:Y:S07]  /*ea10*/  HMMA.16816.F32.BF16 R176, R140, R188.reuse, R36 ;  /* 0x000000bc8cb0723c */ /* 0x080fee0000041824 */
[----:B------:R-:W-:Y:S02]  /*ea20*/  MOV R39, R180 ;  /* 0x000000b400277202 */ /* 0x000fe40000000f00 */
        /* <DEDUP_REMOVED lines=22> */
[----:B------:R-:W-:Y:S04]  /*eb90*/  HMMA.16816.F32.BF16 R128, R140, R18, R128 ;  /* 0x000000128c80723c */ /* 0x000fe80000041880 */
[----:B----4-:R-:W-:Y:S02]  /*eba0*/  FFMA.FTZ R132, R132, R29, R35 ;  /* 0x0000001d84847223 */ /* 0x010fe40000010023 */
[----:B------:R-:W-:Y:S02]  /*ebb0*/  FFMA.FTZ R0, R0, R28, R209 ;  /* 0x0000001c00007223 */ /* 0x000fe400000100d1 */
[----:B------:R-:W-:Y:S01]  /*ebc0*/  FADD.FTZ R4, R24, R132 ;  /* 0x0000008418047221 */ /* 0x000fe20000010000 */
[----:B------:R-:W-:Y:S03]  /*ebd0*/  MOV R132, R136 ;  /* 0x0000008800847202 */ /* 0x000fe60000000f00 */
[----:B------:R-:W-:Y:S02]  /*ebe0*/  FFMA.FTZ R134, R134, R33, R39 ;  /* 0x0000002186867223 */ /* 0x000fe40000010027 */
[----:B------:R-:W-:Y:S02]  /*ebf0*/  FADD.FTZ R0, R210, R0 ;  /* 0x00000000d2007221 */ /* 0x000fe40000010000 */
[----:B------:R-:W-:Y:S02]  /*ec00*/  FFMA.FTZ R133, R133, R32, R34 ;  /* 0x0000002085857223 */ /* 0x000fe40000010022 */
        /* <DEDUP_REMOVED lines=39> */
[----:B------:R-:W-:Y:S01]  /*ee80*/  FADD.FTZ R0, R139, R4 ;  /* 0x000000048b007221 */ /* 0x000fe20000010000 */
[----:B------:R-:W-:Y:S01]  /*ee90*/  MOV R139, R3 ;  /* 0x00000003008b7202 */ /* 0x000fe20000000f00 */
[----:B------:R-:W-:Y:S02]  /*eea0*/  FADD.FTZ R4, R214, R5 ;  /* 0x00000005d6047221 */ /* 0x000fe40000010000 */
[----:B------:R-:W-:Y:S02]  /*eeb0*/  FADD.FTZ R2, R206, R2 ;  /* 0x00000002ce027221 */ /* 0x000fe40000010000 */
[----:B------:R-:W-:Y:S01]  /*eec0*/  FADD.FTZ R0, R138, R0 ;  /* 0x000000008a007221 */ /* 0x000fe20000010000 */
[----:B------:R-:W-:Y:S01]  /*eed0*/  STL [R1+0x4], R4 ;  /* 0x0000040401007387 */ /* 0x000fe20000100800 */
[----:B------:R-:W-:Y:S03]  /*eee0*/  MOV R138, R135 ;  /* 0x00000087008a7202 */ /* 0x000fe60000000f00 */
[----:B------:R1:W-:Y:S04]  /*eef0*/  STL [R1+0x8], R2 ;  /* 0x0000080201007387 */ /* 0x0003e80000100800 */
[----:B------:R2:W-:Y:S01]  /*ef00*/  STL [R1+0x10], R0 ;  /* 0x0000100001007387 */ /* 0x0005e20000100800 */
[----:B-1----:R-:W-:Y:S01]  /*ef10*/  MOV R2, R137 ;  /* 0x0000008900027202 */ /* 0x002fe20000000f00 */
[----:B------:R-:W-:-:S05]  /*ef20*/  @P0 BRA `(.L_x_923) ;  /* 0xffffca1000000947 */ /* 0x000fca000383ffff */
.L_x_922:
[----:B------:R-:W-:-:S13]  /*ef30*/  ISETP.GE.AND P0, PT, R242, UR8, PT ;  /* 0x00000008f2007c0c */ /* 0x000fda000bf06270 */
[----:B------:R-:W-:Y:S05]  /*ef40*/  @!P0 BRA `(.L_x_924) ;  /* 0x00004c5000008947 */ /* 0x000fea0003800000 */
[----:B-1-3--:R-:W3:Y:S04]  /*ef50*/  LDL.64 R4, [R1+0x40] ;  /* 0x0000400001047983 */ /* 0x00aee80000100a00 */
[----:B------:R-:W4:Y:S01]  /*ef60*/  LDL.64 R6, [R1+0x20] ;  /* 0x0000200001067983 */ /* 0x000f220000100a00 */
[----:B------:R-:W-:Y:S01]  /*ef70*/  IMAD.MOV.U32 R139, RZ, RZ, R3 ;  /* 0x000000ffff8b7224 */ /* 0x000fe200078e0003 */
[----:B------:R-:W-:Y:S02]  /*ef80*/  ULDC.64 UR4, c[0x0][0x1e0] ;  /* 0x0000780000047ab9 */ /* 0x000fe40000000a00 */
[----:B------:R-:W-:Y:S02]  /*ef90*/  USHF.L.U64.HI UR7, UR4, 0x5, UR5 ;  /* 0x0000000504077899 */ /* 0x000fe40008010205 */
[----:B------:R-:W-:-:S02]  /*efa0*/  USHF.L.U32 UR16, UR4, 0x5, URZ ;  /* 0x0000000504107899 */ /* 0x000fc4000800063f */
[----:B------:R-:W-:Y:S02]  /*efb0*/  UMOV UR13, 0x30 ;  /* 0x00000030000d7882 */ /* 0x000fe40000000000 */
[----:B------:R-:W-:Y:S01]  /*efc0*/  ULDC.64 UR4, c[0x0][0x208] ;  /* 0x0000820000047ab9 */ /* 0x000fe20000000a00 */
[----:B------:R-:W-:Y:S01]  /*efd0*/  IMAD.MOV.U32 R134, RZ, RZ, R136 ;  /* 0x000000ffff867224 */ /* 0x000fe200078e0088 */
[----:B------:R-:W-:Y:S01]  /*efe0*/  UIADD3 UR12, UP1, UR12, 0x80, URZ ;  /* 0x000000800c0c7890 */ /* 0x000fe2000ff3e03f */
[----:B------:R-:W-:Y:S01]  /*eff0*/  MOV R132, R137 ;  /* 0x0000008900847202 */ /* 0x000fe20000000f00 */
[----:B------:R-:W-:Y:S01]  /*f000*/  UIADD3 UR17, UP0, UR10, 0x80, URZ ;  /* 0x000000800a117890 */ /* 0x000fe2000ff1e03f */
[----:B------:R-:W-:Y:S01]  /*f010*/  MOV R138, R135 ;  /* 0x00000087008a7202 */ /* 0x000fe20000000f00 */
[----:B------:R-:W-:Y:S02]  /*f020*/  UIMAD.WIDE.U32 UR18, UR13, UR4, URZ ;  /* 0x000000040d1272a5 */ /* 0x000fe4000f8e003f */
[----:B------:R-:W-:-:S02]  /*f030*/  UIMAD UR5, UR13, UR5, URZ ;  /* 0x000000050d0572a4 */ /* 0x000fc4000f8e023f */
[----:B------:R-:W-:Y:S02]  /*f040*/  UIADD3.X UR9, URZ, UR9, URZ, UP1, !UPT ;  /* 0x000000093f097290 */ /* 0x000fe40008ffe43f */
[----:B------:R-:W-:Y:S02]  /*f050*/  UIADD3.X UR4, URZ, UR11, URZ, UP0, !UPT ;  /* 0x0000000b3f047290 */ /* 0x000fe400087fe43f */
[----:B------:R-:W-:Y:S01]  /*f060*/  UIADD3 UR5, UR19, UR5, URZ ;  /* 0x0000000513057290 */ /* 0x000fe2000fffe03f */
[----:B---3--:R-:W-:Y:S02]  /*f070*/  IADD3 R8, P0, R4, 0x40, RZ ;  /* 0x0000004004087810 */ /* 0x008fe40007f1e0ff */
[----:B------:R-:W-:Y:S01]  /*f080*/  MOV R2, R4 ;  /* 0x0000000400027202 */ /* 0x000fe20000000f00 */
[--C-:B----4-:R-:W-:Y:S02]  /*f090*/  IMAD.MOV.U32 R3, RZ, RZ, R7.reuse ;  /* 0x000000ffff037224 */ /* 0x110fe400078e0007 */
[----:B------:R-:W-:-:S05]  /*f0a0*/  IMAD.X R9, RZ, RZ, R7, P0 ;  /* 0x000000ffff097224 */ /* 0x000fca00000e0607 */
[----:B------:R1:W-:Y:S04]  /*f0b0*/  STL.64 [R1+0x18], R8 ;  /* 0x0000180801007387 */ /* 0x0003e80000100a00 */
[----:B------:R1:W-:Y:S02]  /*f0c0*/  STL.64 [R1+0x20], R2 ;  /* 0x0000200201007387 */ /* 0x0003e40000100a00 */
.L_x_941:
[----:B-12---:R-:W3:Y:S01]  /*f0d0*/  LDL.64 R2, [R1+0x20] ;  /* 0x0000200001027983 */ /* 0x006ee20000100a00 */
[----:B------:R-:W-:Y:S04]  /*f0e0*/  DEPBAR.LE SB0, 0x0 ;  /* 0x000080000000791a */ /* 0x000fe80000000000 */
[----:B------:R-:W-:Y:S01]  /*f0f0*/  SHF.R.S32.HI R12, RZ, 0x1f, R242 ;  /* 0x0000001fff0c7819 */ /* 0x000fe200000114f2 */
[----:B------:R-:W4:Y:S01]  /*f100*/  LDL.64 R14, [R1+0x18] ;  /* 0x00001800010e7983 */ /* 0x000f220000100a00 */
[----:B--2---:R-:W-:Y:S05]  /*f110*/  IMAD R0, R242, UR5, RZ ;  /* 0x00000005f2007c24 */ /* 0x004fea000f8e02ff */
[----:B------:R-:W-:Y:S01]  /*f120*/  BAR.SYNC.DEFER_BLOCKING 0x0 ;  /* 0x0000000000007b1d */ /* 0x000fe20000010000 */
[----:B------:R-:W-:Y:S01]  /*f130*/  IMAD R0, R12, UR18, R0 ;  /* 0x000000120c007c24 */ /* 0x000fe2000f8e0200 */
[C---:B------:R-:W-:Y:S06]  /*f140*/  ISETP.GT.AND P6, PT, R242.reuse, UR8, PT ;  /* 0x00000008f2007c0c */ /* 0x040fec000bfc4270 */
[----:B-----5:R-:W-:Y:S08]  /*f150*/  LDSM.16.M88.4 R48, [R231+0x8080] ;  /* 0x00808000e730783b */ /* 0x020ff00000000200 */
[----:B------:R-:W1:Y:S08]  /*f160*/  LDSM.16.M88.4 R16, [R224+0x5080] ;  /* 0x00508000e010783b */ /* 0x000e700000000200 */
[----:B------:R-:W2:Y:S08]  /*f170*/  LDSM.16.M88.4 R44, [R231+0xa080] ;  /* 0x00a08000e72c783b */ /* 0x000eb00000000200 */
[----:B------:R-:W3:Y:S08]  /*f180*/  LDSM.16.M88.4 R32, [R224+0x5880] ;  /* 0x00588000e020783b */ /* 0x000ef00000000200 */
[----:B------:R-:W3:Y:S08]  /*f190*/  LDSM.16.M88.4 R140, [R224+0x6080] ;  /* 0x00608000e08c783b */ /* 0x000ef00000000200 */
[----:B------:R-:W-:Y:S01]  /*f1a0*/  LDSM.16.M88.4 R192, [R233+0x8080] ;  /* 0x00808000e9c0783b */ /* 0x000fe20000000200 */
[-C--:B-1----:R-:W-:Y:S07]  /*f1b0*/  HMMA.16816.F32.BF16 R4, R48, R16.reuse, RZ ;  /* 0x000000103004723c */ /* 0x082fee00000418ff */
[----:B------:R-:W1:Y:S01]  /*f1c0*/  LDSM.16.M88.4 R196, [R235] ;  /* 0x00000000ebc4783b */ /* 0x000e620000000200 */
[C---:B--2---:R-:W-:Y:S07]  /*f1d0*/  HMMA.16816.F32.BF16 R8, R44.reuse, R16, RZ ;  /* 0x000000102c08723c */ /* 0x044fee00000418ff */
[----:B------:R-:W2:Y:S08]  /*f1e0*/  LDSM.16.M88.4 R200, [R233+0xa080] ;  /* 0x00a08000e9c8783b */ /* 0x000eb00000000200 */
[----:B------:R-:W1:Y:S08]  /*f1f0*/  LDSM.16.M88.4 R204, [R241] ;  /* 0x00000000f1cc783b */ /* 0x000e700000000200 */
[----:B------:R-:W1:Y:S08]  /*f200*/  LDSM.16.M88.4 R208, [R240] ;  /* 0x00000000f0d0783b */ /* 0x000e700000000200 */
[----:B------:R-:W2:Y:S06]  /*f210*/  LDL.64 R248, [R1+0x30] ;  /* 0x0000300001f87983 */ /* 0x000eac0000100a00 */
[----:B------:R-:W2:Y:S06]  /*f220*/  LDL.64 R246, [R1+0x38] ;  /* 0x0000380001f67983 */ /* 0x000eac0000100a00 */
[----:B------:R-:W2:Y:S01]  /*f230*/  LDL R245, [R1+0x28] ;  /* 0x0000280001f57983 */ /* 0x000ea20000100800 */
[----:B---3--:R-:W-:Y:S05]  /*f240*/  IMAD.WIDE.U32 R2, R242, UR18, R2 ;  /* 0x00000012f2027c25 */ /* 0x008fea000f8e0002 */
[----:B------:R-:W-:Y:S01]  /*f250*/  LEA R24, P1, R2, c[0x0][0x1f8], 0x1 ;  /* 0x00007e0002187a11 */ /* 0x000fe200078208ff */
[----:B----4-:R-:W-:Y:S01]  /*f260*/  IMAD.WIDE.U32 R20, R242, UR18, R14 ;  /* 0x00000012f2147c25 */ /* 0x010fe2000f8e000e */
[----:B------:R-:W-:Y:S01]  /*f270*/  IADD3 R3, R3, R0, RZ ;  /* 0x0000000003037210 */ /* 0x000fe20007ffe0ff */
[-C--:B------:R-:W-:Y:S03]  /*f280*/  HMMA.16816.F32.BF16 R12, R44, R18.reuse, RZ ;  /* 0x000000122c0c723c */ /* 0x080fe600000418ff */
[----:B------:R-:W-:Y:S02]  /*f290*/  LEA.HI.X R25, R2, c[0x0][0x1fc], R3, 0x1, P1 ;  /* 0x00007f0002197a11 */ /* 0x000fe400008f0c03 */
[----:B------:R-:W-:Y:S02]  /*f2a0*/  LEA R28, P0, R20, c[0x0][0x1f8], 0x1 ;  /* 0x00007e00141c7a11 */ /* 0x000fe400078008ff */
[----:B------:R-:W-:Y:S01]  /*f2b0*/  IADD3 R0, R0, R21, RZ ;  /* 0x0000001500007210 */ /* 0x000fe20007ffe0ff */
[C---:B------:R-:W-:Y:S01]  /*f2c0*/  HMMA.16816.F32.BF16 R16, R48.reuse, R18, RZ ;  /* 0x000000123010723c */ /* 0x040fe200000418ff */
[----:B------:R-:W-:Y:S01]  /*f2d0*/  @!PT LDS RZ, [RZ] ;  /* 0x00000000fffff984 */ /* 0x000fe20000000800 */
[----:B------:R-:W-:Y:S01]  /*f2e0*/  @!PT LDS RZ, [RZ] ;  /* 0x00000000fffff984 */ /* 0x000fe20000000800 */
[----:B------:R-:W-:Y:S01]  /*f2f0*/  @!PT LDS RZ, [RZ] ;  /* 0x00000000fffff984 */ /* 0x000fe20000000800 */
[----:B------:R3:W-:Y:S03]  /*f300*/  LDGSTS.E.BYPASS.LTC128B.128 [R243+0x2080], [R24.64], !P4 ;  /* 0x0208000018f37fae */ /* 0x0007e6000e101d4e */
[----:B------:R-:W-:Y:S02]  /*f310*/  LEA.HI.X R29, R20, c[0x0][0x1fc], R0, 0x1, P0 ;  /* 0x00007f00141d7a11 */ /* 0x000fe400000f0c00 */
[----:B------:R-:W-:Y:S02]  /*f320*/  IADD3 R2, P2, R24, UR10, RZ ;  /* 0x0000000a18027c10 */ /* 0x000fe4000ff5e0ff */
[-C--:B------:R-:W-:Y:S01]  /*f330*/  HMMA.16816.F32.BF16 R20, R48, R32.reuse, RZ ;  /* 0x000000203014723c */ /* 0x080fe200000418ff */
[----:B------:R4:W-:Y:S03]  /*f340*/  LDGSTS.E.BYPASS.LTC128B.128 [R243+0x3880], [R28.64], !P3 ;  /* 0x038800001cf37fae */ /* 0x0009e6000d901d4e */
[----:B------:R-:W-:Y:S02]  /*f350*/  IADD3.X R3, R25, UR11, RZ, P2, !PT ;  /* 0x0000000b19037c10 */ /* 0x000fe400097fe4ff */
[C---:B------:R-:W-:Y:S02]  /*f360*/  IADD3 R38, P1, R2.reuse, UR10, RZ ;  /* 0x0000000a02267c10 */ /* 0x040fe4000ff3e0ff */
[----:B------:R-:W-:Y:S01]  /*f370*/  IADD3 R36, P0, R2, UR17, RZ ;  /* 0x0000001102247c10 */ /* 0x000fe2000ff1e0ff */
[----:B------:R1:W-:Y:S03]  /*f380*/  LDGSTS.E.BYPASS.LTC128B.128 [R243+0x2880], [R2.64], !P4 ;  /* 0x0288000002f37fae */ /* 0x0003e6000e101d4e */
[C---:B------:R-:W-:Y:S02]  /*f390*/  IADD3.X R39, R3.reuse, UR11, RZ, P1, !PT ;  /* 0x0000000b03277c10 */ /* 0x040fe40008ffe4ff */
[----:B------:R-:W-:Y:S02]  /*f3a0*/  IADD3.X R37, R3, UR4, RZ, P0, !PT ;  /* 0x0000000403257c10 */ /* 0x000fe400087fe4ff */
[----:B------:R-:W-:Y:S01]  /*f3b0*/  PLOP3.LUT P1, PT, PT, PT, UP3, 0x80, 0x0 ;  /* 0x000000000000781c */ /* 0x000fe20003f2f038 */
[----:B------:R1:W-:Y:S01]  /*f3c0*/  LDGSTS.E.BYPASS.LTC128B.128 [R243+0x4080], [R2.64+0x80], !P3 ;  /* 0x0408008002f37fae */ /* 0x0003e2000d901d4e */
[----:B------:R-:W-:Y:S01]  /*f3d0*/  PLOP3.LUT P0, PT, PT, PT, UP3, 0x80, 0x0 ;  /* 0x000000000000781c */ /* 0x000fe20003f0f038 */
[C---:B---3--:R-:W-:Y:S02]  /*f3e0*/  HMMA.16816.F32.BF16 R24, R44.reuse, R32, RZ ;  /* 0x000000202c18723c */ /* 0x048fe400000418ff */
[----:B------:R-:W-:Y:S04]  /*f3f0*/  @P6 IADD3 R0, R242, -0x1, RZ ;  /* 0xfffffffff2006810 */ /* 0x000fe80007ffe0ff */
[----:B------:R3:W-:Y:S02]  /*f400*/  LDGSTS.E.BYPASS.LTC128B.128 [R243+0x3080], [R38.64], !P4 ;  /* 0x0308000026f37fae */ /* 0x0007e4000e101d4e */
[-C--:B----4-:R-:W-:Y:S06]  /*f410*/  HMMA.16816.F32.BF16 R28, R44, R34.reuse, RZ ;  /* 0x000000222c1c723c */ /* 0x090fec00000418ff */
[----:B------:R3:W-:Y:S02]  /*f420*/  LDGSTS.E.BYPASS.LTC128B.128 [R243+0x4880], [R36.64], !P3 ;  /* 0x0488000024f37fae */ /* 0x0007e4000d901d4e */
[C---:B------:R-:W-:Y:S06]  /*f430*/  HMMA.16816.F32.BF16 R32, R48.reuse, R34, RZ ;  /* 0x000000223020723c */ /* 0x040fec00000418ff */
[----:B------:R-:W-:Y:S01]  /*f440*/  LDSM.16.M88.4 R212, [R232+0x8080] ;  /* 0x00808000e8d4783b */ /* 0x000fe20000000200 */
[----:B-1----:R-:W-:Y:S07]  /*f450*/  @P6 SHF.R.S32.HI R2, RZ, 0x1f, R0 ;  /* 0x0000001fff026819 */ /* 0x002fee0000011400 */
[----:B------:R-:W0:Y:S01]  /*f460*/  LDGDEPBAR ;  /* 0x00000000000079af */ /* 0x000e220000000000 */
[----:B------:R-:W-:Y:S04]  /*f470*/  @P6 IMAD R2, R2, c[0x0][0x1e0], RZ ;  /* 0x0000780002026a24 */ /* 0x000fe800078e02ff */
[----:B------:R-:W-:Y:S03]  /*f480*/  @P6 IMAD R2, R0, c[0x0][0x1e4], R2 ;  /* 0x0000790000026a24 */ /* 0x000fe600078e0202 */
[----:B------:R-:W1:Y:S01]  /*f490*/  LDSM.16.M88.4 R216, [R230+0x5080] ;  /* 0x00508000e6d8783b */ /* 0x000e620000000200 */
[-C--:B---3--:R-:W-:Y:S07]  /*f4a0*/  HMMA.16816.F32.BF16 R36, R48, R140.reuse, RZ ;  /* 0x0000008c3024723c */ /* 0x088fee00000418ff */
[----:B------:R-:W3:Y:S01]  /*f4b0*/  LDSM.16.M88.4 R220, [R232+0xa080] ;  /* 0x00a08000e8dc783b */ /* 0x000ee20000000200 */
[C---:B------:R-:W-:Y:S08]  /*f4c0*/  HMMA.16816.F32.BF16 R40, R44.reuse, R140, RZ ;  /* 0x0000008c2c28723c */ /* 0x040ff000000418ff */
[-C--:B------:R-:W-:Y:S08]  /*f4d0*/  HMMA.16816.F32.BF16 R44, R44, R142.reuse, RZ ;  /* 0x0000008e2c2c723c */ /* 0x080ff000000418ff */
[----:B------:R-:W-:Y:S01]  /*f4e0*/  HMMA.16816.F32.BF16 R48, R48, R142, RZ ;  /* 0x0000008e3030723c */ /* 0x000fe200000418ff */
[----:B------:R-:W4:Y:S07]  /*f4f0*/  LDSM.16.M88.4 R140, [R230+0x5880] ;  /* 0x00588000e68c783b */ /* 0x000f2e0000000200 */
[-C--:B------:R-:W-:Y:S05]  /*f500*/  HMMA.16816.F32.BF16 R4, R192, R196.reuse, R4 ;  /* 0x000000c4c004723c */ /* 0x080fea0000041804 */
[----:B--2---:R-:W-:Y:S03]  /*f510*/  @P6 MOV R3, R249 ;  /* 0x000000f900036202 */ /* 0x004fe60000000f00 */
        /* <DEDUP_REMOVED lines=12> */
[----:B------:R-:W-:Y:S07]  /*f5e0*/  LDSM.16.M88.4 R200, [R229] ;  /* 0x00000000e5c8783b */ /* 0x000fee0000000200 */
[----:B------:R-:W-:Y:S01]  /*f5f0*/  HMMA.16816.F32.BF16 R48, R192, R210, R48 ;  /* 0x000000d2c030723c */ /* 0x000fe20000041830 */
[----:B------:R-:W2:Y:S07]  /*f600*/  LDSM.16.M88.4 R192, [R234+0x8080] ;  /* 0x00808000eac0783b */ /* 0x000eae0000000200 */
[-C--:B-1----:R-:W-:Y:S01]  /*f610*/  HMMA.16816.F32.BF16 R4, R212, R216.reuse, R4 ;  /* 0x000000d8d404723c */ /* 0x082fe20000041804 */
[----:B------:R-:W1:Y:S07]  /*f620*/  LDSM.16.M88.4 R208, [R229+0x800] ;  /* 0x00080000e5d0783b */ /* 0x000e6e0000000200 */
[C---:B---3--:R-:W-:Y:S08]  /*f630*/  HMMA.16816.F32.BF16 R8, R220.reuse, R216, R8 ;  /* 0x000000d8dc08723c */ /* 0x048ff00000041808 */
[-C--:B------:R-:W-:Y:S08]  /*f640*/  HMMA.16816.F32.BF16 R12, R220, R218.reuse, R12 ;  /* 0x000000dadc0c723c */ /* 0x080ff0000004180c */
[C---:B------:R-:W-:Y:S01]  /*f650*/  HMMA.16816.F32.BF16 R16, R212.reuse, R218, R16 ;  /* 0x000000dad410723c */ /* 0x040fe20000041810 */
[----:B------:R-:W3:Y:S07]  /*f660*/  LDSM.16.M88.4 R216, [R229+0x1000] ;  /* 0x00100000e5d8783b */ /* 0x000eee0000000200 */
        /* <DEDUP_REMOVED lines=8> */
[----:B------:R-:W-:Y:S07]  /*f6f0*/  LDSM.16.M88.4 R220, [R238] ;  /* 0x00000000eedc783b */ /* 0x000fee0000000200 */
[----:B------:R-:W-:Y:S01]  /*f700*/  HMMA.16816.F32.BF16 R48, R212, R198, R48 ;  /* 0x000000c6d430723c */ /* 0x000fe20000041830 */
[----:B------:R-:W2:Y:S07]  /*f710*/  LDSM.16.M88.4 R196, [R224+0x6880] ;  /* 0x00688000e0c4783b */ /* 0x000eae0000000200 */
[-C--:B------:R-:W-:Y:S01]  /*f720*/  HMMA.16816.F32.BF16 R4, R192, R200.reuse, R4 ;  /* 0x000000c8c004723c */ /* 0x080fe20000041804 */
[----:B------:R-:W4:Y:S07]  /*f730*/  LDSM.16.M88.4 R212, [R231+0xe080] ;  /* 0x00e08000e7d4783b */ /* 0x000f2e0000000200 */
[C---:B------:R-:W-:Y:S08]  /*f740*/  HMMA.16816.F32.BF16 R8, R204.reuse, R200, R8 ;  /* 0x000000c8cc08723c */ /* 0x040ff00000041808 */
[-C--:B------:R-:W-:Y:S08]  /*f750*/  HMMA.16816.F32.BF16 R12, R204, R202.reuse, R12 ;  /* 0x000000cacc0c723c */ /* 0x080ff0000004180c */
[C---:B------:R-:W-:Y:S01]  /*f760*/  HMMA.16816.F32.BF16 R16, R192.reuse, R202, R16 ;  /* 0x000000cac010723c */ /* 0x040fe20000041810 */
[----:B------:R-:W2:Y:S07]  /*f770*/  LDSM.16.M88.4 R200, [R224+0x7080] ;  /* 0x00708000e0c8783b */ /* 0x000eae0000000200 */
        /* <DEDUP_REMOVED lines=10> */
[----:B------:R-:W3:Y:S07]  /*f820*/  LDSM.16.M88.4 R192, [R233+0xc080] ;  /* 0x00c08000e9c0783b */ /* 0x000eee0000000200 */
[-C--:B--2---:R-:W-:Y:S01]  /*f830*/  HMMA.16816.F32.BF16 R4, R140, R196.reuse, R4 ;  /* 0x000000c48c04723c */ /* 0x084fe20000041804 */
[----:B------:R-:W2:Y:S07]  /*f840*/  LDSM.16.M88.4 R216, [R233+0xe080] ;  /* 0x00e08000e9d8783b */ /* 0x000eae0000000200 */
[C---:B----4-:R-:W-:Y:S08]  /*f850*/  HMMA.16816.F32.BF16 R8, R212.reuse, R196, R8 ;  /* 0x000000c4d408723c */ /* 0x050ff00000041808 */
[-C--:B------:R-:W-:Y:S08]  /*f860*/  HMMA.16816.F32.BF16 R12, R212, R198.reuse, R12 ;  /* 0x000000c6d40c723c */ /* 0x080ff0000004180c */
[C---:B------:R-:W-:Y:S01]  /*f870*/  HMMA.16816.F32.BF16 R16, R140.reuse, R198, R16 ;  /* 0x000000c68c10723c */ /* 0x040fe20000041810 */
[----:B------:R-:W4:Y:S07]  /*f880*/  LDSM.16.M88.4 R196, [R237] ;  /* 0x00000000edc4783b */ /* 0x000f2e0000000200 */
        /* <DEDUP_REMOVED lines=10> */
[----:B------:R-:W1:Y:S07]  /*f930*/  LDSM.16.M88.4 R140, [R232+0xc080] ;  /* 0x00c08000e88c783b */ /* 0x000e6e0000000200 */
[-C--:B---3--:R-:W-:Y:S01]  /*f940*/  HMMA.16816.F32.BF16 R4, R192, R208.reuse, R4 ;  /* 0x000000d0c004723c */ /* 0x088fe20000041804 */
[----:B------:R-:W3:Y:S07]  /*f950*/  LDSM.16.M88.4 R204, [R232+0xe080] ;  /* 0x00e08000e8cc783b */ /* 0x000eee0000000200 */
[C---:B--2---:R-:W-:Y:S08]  /*f960*/  HMMA.16816.F32.BF16 R8, R216.reuse, R208, R8 ;  /* 0x000000d0d808723c */ /* 0x044ff00000041808 */
        /* <DEDUP_REMOVED lines=8> */
[-C--:B----4-:R-:W-:Y:S08]  /*f9f0*/  HMMA.16816.F32.BF16 R36, R192, R196.reuse, R36 ;  /* 0x000000c4c024723c */ /* 0x090ff00000041824 */
[C---:B------:R-:W-:Y:S08]  /*fa00*/  HMMA.16816.F32.BF16 R40, R216.reuse, R196, R40 ;  /* 0x000000c4d828723c */ /* 0x040ff00000041828 */
[-C--:B------:R-:W-:Y:S01]  /*fa10*/  HMMA.16816.F32.BF16 R44, R216, R198.reuse, R44 ;  /* 0x000000c6d82c723c */ /* 0x080fe2000004182c */
[----:B------:R-:W4:Y:S07]  /*fa20*/  LDSM.16.M88.4 R216, [R234+0xc080] ;  /* 0x00c08000ead8783b */ /* 0x000f2e0000000200 */
[----:B------:R-:W-:Y:S01]  /*fa30*/  HMMA.16816.F32.BF16 R48, R192, R198, R48 ;  /* 0x000000c6c030723c */ /* 0x000fe20000041830 */
[----:B------:R-:W4:Y:S07]  /*fa40*/  LDSM.16.M88.4 R192, [R236+0xe080] ;  /* 0x00e08000ecc0783b */ /* 0x000f2e0000000200 */
[-C--:B-1----:R-:W-:Y:S08]  /*fa50*/  HMMA.16816.F32.BF16 R4, R140, R200.reuse, R4 ;  /* 0x000000c88c04723c */ /* 0x082ff00000041804 */
[C---:B---3--:R-:W-:Y:S08]  /*fa60*/  HMMA.16816.F32.BF16 R8, R204.reuse, R200, R8 ;  /* 0x000000c8cc08723c */ /* 0x048ff00000041808 */
        /* <DEDUP_REMOVED lines=11> */
[C---:B------:R-:W-:Y:S08]  /*fb20*/  HMMA.16816.F32.BF16 R8, R192.reuse, R220, R8 ;  /* 0x000000dcc008723c */ /* 0x040ff00000041808 */
        /* <DEDUP_REMOVED lines=14> */
[----:B------:R3:W4:Y:S01]  /*fc10*/  MUFU.TANH R210, R12 ;  /* 0x0000000c00d27308 */ /* 0x0007220000002400 */
[----:B------:R-:W-:Y:S02]  /*fc20*/  FMUL.FTZ R16, R16, c[0x0][0x320] ;  /* 0x0000c80010107a20 */ /* 0x000fe40000410000 */
[----:B------:R-:W-:Y:S02]  /*fc30*/  FMUL.FTZ R17, R17, c[0x0][0x320] ;  /* 0x0000c80011117a20 */ /* 0x000fe40000410000 */
[----:B------:R-:W-:Y:S02]  /*fc40*/  FMUL.FTZ R18, R18, c[0x0][0x320] ;  /* 0x0000c80012127a20 */ /* 0x000fe40000410000 */
[----:B------:R-:W-:Y:S02]  /*fc50*/  FMUL.FTZ R19, R19, c[0x0][0x320] ;  /* 0x0000c80013137a20 */ /* 0x000fe40000410000 */
[----:B------:R-:W-:Y:S01]  /*fc60*/  FMUL.FTZ R13, R13, c[0x0][0x320] ;  /* 0x0000c8000d0d7a20 */ /* 0x000fe20000410000 */
[----:B------:R-:W1:Y:S01]  /*fc70*/  MUFU.TANH R211, R6 ;  /* 0x0000000600d37308 */ /* 0x000e620000002400 */
[----:B------:R-:W-:Y:S09]  /*fc80*/  FMUL.FTZ R14, R14, c[0x0][0x320] ;  /* 0x0000c8000e0e7a20 */ /* 0x000ff20000410000 */
[----:B------:R1:W1:Y:S01]  /*fc90*/  MUFU.TANH R206, R7 ;  /* 0x0000000700ce7308 */ /* 0x0002620000002400 */
[----:B---3--:R-:W3:Y:S09]  /*fca0*/  LDL R12, [R1] ;  /* 0x00000000010c7983 */ /* 0x008ef20000100800 */
[----:B------:R-:W2:Y:S10]  /*fcb0*/  MUFU.TANH R220, R8 ;  /* 0x0000000800dc7308 */ /* 0x000eb40000002400 */
[----:B------:R-:W2:Y:S01]  /*fcc0*/  MUFU.TANH R213, R9 ;  /* 0x0000000900d57308 */ /* 0x000ea20000002400 */
[----:B-1----:R-:W1:Y:S09]  /*fcd0*/  LDSM.16.M88.4 R4, [R229+0x2000] ;  /* 0x00200000e504783b */ /* 0x002e720000000200 */
[----:B------:R-:W1:Y:S10]  /*fce0*/  MUFU.TANH R244, R10 ;  /* 0x0000000a00f47308 */ /* 0x000e740000002400 */
[----:B------:R1:W1:Y:S10]  /*fcf0*/  MUFU.TANH R221, R11 ;  /* 0x0000000b00dd7308 */ /* 0x0002740000002400 */
[----:B------:R-:W2:Y:S10]  /*fd00*/  MUFU.TANH R214, R15 ;  /* 0x0000000f00d67308 */ /* 0x000eb40000002400 */
[----:B------:R-:W2:Y:S01]  /*fd10*/  MUFU.TANH R140, R16 ;  /* 0x00000010008c7308 */ /* 0x000ea20000002400 */
[----:B-1----:R-:W1:Y:S01]  /*fd20*/  LDSM.16.M88.4 R8, [R229+0x2800] ;  /* 0x00280000e508783b */ /* 0x002e620000000200 */
[----:B------:R-:W-:Y:S04]  /*fd30*/  DEPBAR.LE SB0, 0x0 ;  /* 0x000080000000791a */ /* 0x000fe80000000000 */
[-C--:B------:R-:W-:Y:S04]  /*fd40*/  HMMA.16816.F32.BF16 R20, R216, R4.reuse, R20 ;  /* 0x00000004d814723c */ /* 0x080fe80000041814 */
[----:B------:R-:W1:Y:S01]  /*fd50*/  MUFU.TANH R136, R17 ;  /* 0x0000001100887308 */ /* 0x000e620000002400 */
[----:B------:R-:W-:Y:S03]  /*fd60*/  BAR.SYNC.DEFER_BLOCKING 0x0 ;  /* 0x0000000000007b1d */ /* 0x000fe60000010000 */
[C---:B------:R-:W-:Y:S06]  /*fd70*/  HMMA.16816.F32.BF16 R24, R192.reuse, R4, R24 ;  /* 0x00000004c018723c */ /* 0x040fec0000041818 */
[----:B------:R-:W1:Y:S01]  /*fd80*/  MUFU.TANH R199, R18 ;  /* 0x0000001200c77308 */ /* 0x000e620000002400 */
[----:B------:R-:W-:Y:S01]  /*fd90*/  @P6 IMAD.WIDE.U32 R4, R0, c[0x0][0x1e0], RZ ;  /* 0x0000780000046a25 */ /* 0x000fe200078e00ff */
[-C--:B------:R-:W-:Y:S04]  /*fda0*/  HMMA.16816.F32.BF16 R28, R192, R6.reuse, R28 ;  /* 0x00000006c01c723c */ /* 0x080fe8000004181c */
[----:B------:R-:W-:Y:S04]  /*fdb0*/  @P6 IADD3 R0, R5, R2, RZ ;  /* 0x0000000205006210 */ /* 0x000fe80007ffe0ff */
[----:B------:R-:W2:Y:S01]  /*fdc0*/  MUFU.TANH R197, R19 ;  /* 0x0000001300c57308 */ /* 0x000ea20000002400 */
[----:B------:R-:W-:Y:S01]  /*fdd0*/  @P6 MOV R2, R246 ;  /* 0x000000f600026202 */ /* 0x000fe20000000f00 */
[C---:B------:R-:W-:Y:S04]  /*fde0*/  HMMA.16816.F32.BF16 R32, R216.reuse, R6, R32 ;  /* 0x00000006d820723c */ /* 0x040fe80000041820 */
[----:B------:R-:W-:Y:S04]  /*fdf0*/  @P6 IMAD.WIDE.U32 R2, R4, 0x30, R2 ;  /* 0x0000003004026825 */ /* 0x000fe800078e0002 */
[----:B------:R-:W2:Y:S01]  /*fe00*/  MUFU.TANH R209, R13 ;  /* 0x0000000d00d17308 */ /* 0x000ea20000002400 */
[----:B------:R-:W-:Y:S03]  /*fe10*/  @P1 IMAD.HI.U32 R4, R245, c[0x0][0x2c8], RZ ;  /* 0x0000b200f5041a27 */ /* 0x000fe600078e00ff */
[----:B------:R-:W-:Y:S01]  /*fe20*/  MOV R6, R245 ;  /* 0x000000f500067202 */ /* 0x000fe20000000f00 */
[-C--:B-1----:R-:W-:Y:S03]  /*fe30*/  HMMA.16816.F32.BF16 R36, R216, R8.reuse, R36 ;  /* 0x00000008d824723c */ /* 0x082fe60000041824 */
[----:B------:R-:W-:Y:S01]  /*fe40*/  @P0 SHF.R.U32.HI R6, RZ, c[0x0][0x2cc], R4 ;  /* 0x0000b300ff060a19 */ /* 0x000fe20000011604 */
[----:B------:R-:W-:Y:S01]  /*fe50*/  @P6 IMAD R0, R0, 0x30, RZ ;  /* 0x0000003000006824 */ /* 0x000fe200078e02ff */
[----:B------:R-:W1:Y:S01]  /*fe60*/  MUFU.TANH R215, R14 ;  /* 0x0000000e00d77308 */ /* 0x000e620000002400 */
[----:B------:R-:W-:Y:S02]  /*fe70*/  FMUL.FTZ R20, R20, c[0x0][0x320] ;  /* 0x0000c80014147a20 */ /* 0x000fe40000410000 */
[C---:B------:R-:W-:Y:S04]  /*fe80*/  HMMA.16816.F32.BF16 R40, R192.reuse, R8, R40 ;  /* 0x00000008c028723c */ /* 0x040fe80000041828 */
[----:B------:R-:W-:Y:S01]  /*fe90*/  @P6 IADD3 R0, R3, R0, RZ ;  /* 0x0000000003006210 */ /* 0x000fe20007ffe0ff */
[----:B------:R-:W-:Y:S01]  /*fea0*/  FMUL.FTZ R21, R21, c[0x0][0x320] ;  /* 0x0000c80015157a20 */ /* 0x000fe20000410000 */
[----:B------:R-:W-:Y:S01]  /*feb0*/  @P6 SHF.L.U32 R3, R2, 0x1, RZ ;  /* 0x0000000102036819 */ /* 0x000fe200000006ff */
[----:B------:R-:W-:Y:S01]  /*fec0*/  FMUL.FTZ R22, R22, c[0x0][0x320] ;  /* 0x0000c80016167a20 */ /* 0x000fe20000410000 */
[----:B------:R1:W1:Y:S01]  /*fed0*/  MUFU.TANH R135, R20 ;  /* 0x0000001400877308 */ /* 0x0002620000002400 */
[----:B------:R-:W-:Y:S01]  /*fee0*/  @P6 SHF.L.U64.HI R0, R2, 0x1, R0 ;  /* 0x0000000102006819 */ /* 0x000fe20000010200 */
[-C--:B------:R-:W-:Y:S03]  /*fef0*/  HMMA.16816.F32.BF16 R44, R192, R10.reuse, R44 ;  /* 0x0000000ac02c723c */ /* 0x080fe6000004182c */
[C---:B------:R-:W-:Y:S01]  /*ff00*/  @P6 IADD3 R2, P5, R3.reuse, c[0x0][0x1c8], RZ ;  /* 0x0000720003026a10 */ /* 0x040fe20007fbe0ff */
[----:B------:R-:W-:Y:S01]  /*ff10*/  FMUL.FTZ R26, R26, c[0x0][0x320] ;  /* 0x0000c8001a1a7a20 */ /* 0x000fe20000410000 */
[----:B------:R-:W-:Y:S01]  /*ff20*/  @P6 IADD3 R8, P2, R3, 0x80, RZ ;  /* 0x0000008003086810 */ /* 0x000fe20007f5e0ff */
[----:B------:R-:W-:Y:S01]  /*ff30*/  FMUL.FTZ R28, R28, c[0x0][0x320] ;  /* 0x0000c8001c1c7a20 */ /* 0x000fe20000410000 */
[----:B------:R-:W-:Y:S01]  /*ff40*/  @P6 IADD3.X R3, R0, c[0x0][0x1cc], RZ, P5, !PT ;  /* 0x0000730000036a10 */ /* 0x000fe20002ffe4ff */
[----:B------:R2:W2:Y:S01]  /*ff50*/  MUFU.TANH R133, R21 ;  /* 0x0000001500857308 */ /* 0x0004a20000002400 */
[----:B------:R-:W-:Y:S01]  /*ff60*/  @P6 IADD3 R8, P1, R8, c[0x0][0x1c8], RZ ;  /* 0x0000720008086a10 */ /* 0x000fe20007f3e0ff */
[----:B------:R-:W-:Y:S02]  /*ff70*/  HMMA.16816.F32.BF16 R48, R216, R10, R48 ;  /* 0x0000000ad830723c */ /* 0x000fe40000041830 */
[----:B------:R-:W-:Y:S01]  /*ff80*/  @!PT LDS RZ, [RZ] ;  /* 0x00000000fffff984 */ /* 0x000fe20000000800 */
[----:B------:R-:W-:Y:S01]  /*ff90*/  @!PT LDS RZ, [RZ] ;  /* 0x00000000fffff984 */ /* 0x000fe20000000800 */
[----:B------:R-:W-:Y:S01]  /*ffa0*/  @!PT LDS RZ, [RZ] ;  /* 0x00000000fffff984 */ /* 0x000fe20000000800 */
[----:B------:R4:W-:Y:S02]  /*ffb0*/  @P6 LDGSTS.E.BYPASS.LTC128B.128 [R243+0x5080], [R2.64], !P4 ;  /* 0x0508000002f36fae */ /* 0x0009e4000e101d4e */
[----:B------:R-:W-:Y:S01]  /*ffc0*/  @P6 IADD3.X R9, RZ, c[0x0][0x1cc], R0, P1, P2 ;  /* 0x00007300ff096a10 */ /* 0x000fe20000fe4400 */
[----:B------:R-:W-:Y:S01]  /*ffd0*/  FMUL.FTZ R29, R29, c[0x0][0x320] ;  /* 0x0000c8001d1d7a20 */ /* 0x000fe20000410000 */
[----:B------:R-:W-:Y:S01]  /*ffe0*/  @P6 IADD3 R4, P0, R2, UR16, RZ ;  /* 0x0000001002046c10 */ /* 0x000fe2000ff1e0ff */
[----:B------:R-:W-:Y:S01]  /*fff0*/  FMUL.FTZ R30, R30, c[0x0][0x320] ;  /* 0x0000c8001e1e7a20 */ /* 0x000fe20000410000 */
[----:B------:R4:W3:Y:S01]  /*10000*/  MUFU.TANH R143, R22 ;  /* 0x00000016008f7308 */ /* 0x0008e20000002400 */
[----:B------:R-:W-:Y:S01]  /*10010*/  FMUL.FTZ R31, R31, c[0x0][0x320] ;  /* 0x0000c8001f1f7a20 */ /* 0x000fe20000410000 */
[----:B------:R4:W-:Y:S02]  /*10020*/  @P6 LDGSTS.E.BYPASS.LTC128B.128 [R243+0x6880], [R8.64], !P3 ;  /* 0x0688000008f36fae */ /* 0x0009e4000d901d4e */
[----:B------:R-:W-:Y:S01]  /*10030*/  @P6 IADD3.X R5, R3, UR7, RZ, P0, !PT ;  /* 0x0000000703056c10 */ /* 0x000fe200087fe4ff */
[----:B-1----:R-:W-:Y:S01]  /*10040*/  FMUL.FTZ R20, R36, c[0x0][0x320] ;  /* 0x0000c80024147a20 */ /* 0x002fe20000410000 */
[----:B------:R-:W-:Y:S01]  /*10050*/  @P6 IADD3 R10, P1, R4, UR16, RZ ;  /* 0x00000010040a6c10 */ /* 0x000fe2000ff3e0ff */
[----:B------:R-:W-:Y:S02]  /*10060*/  FMUL.FTZ R18, R37, c[0x0][0x320] ;  /* 0x0000c80025127a20 */ /* 0x000fe40000410000 */
[----:B------:R-:W-:Y:S01]  /*10070*/  FMUL.FTZ R42, R42, c[0x0][0x320] ;  /* 0x0000c8002a2a7a20 */ /* 0x000fe20000410000 */
[----:B------:R1:W1:Y:S01]  /*10080*/  MUFU.TANH R208, R26 ;  /* 0x0000001a00d07308 */ /* 0x0002620000002400 */
[----:B------:R1:W-:Y:S01]  /*10090*/  @P6 LDGSTS.E.BYPASS.LTC128B.128 [R243+0x5880], [R4.64], !P4 ;  /* 0x0588000004f36fae */ /* 0x0003e2000e101d4e */
[----:B------:R-:W-:Y:S01]  /*100a0*/  @P6 IADD3.X R11, R5, UR7, RZ, P1, !PT ;  /* 0x00000007050b6c10 */ /* 0x000fe20008ffe4ff */
[----:B------:R-:W-:Y:S02]  /*100b0*/  FMUL.FTZ R43, R43, c[0x0][0x320] ;  /* 0x0000c8002b2b7a20 */ /* 0x000fe40000410000 */
[----:B--2---:R-:W-:Y:S02]  /*100c0*/  FMUL.FTZ R21, R33, c[0x0][0x320] ;  /* 0x0000c80021157a20 */ /* 0x004fe40000410000 */
[----:B------:R-:W-:Y:S02]  /*100d0*/  FMUL.FTZ R33, R34, c[0x0][0x320] ;  /* 0x0000c80022217a20 */ /* 0x000fe40000410000 */
[----:B------:R2:W-:Y:S01]  /*100e0*/  @P6 LDGSTS.E.BYPASS.LTC128B.128 [R243+0x7080], [R4.64+0x80], !P3 ;  /* 0x0708008004f36fae */ /* 0x0005e2000d901d4e */
[----:B------:R2:W2:Y:S01]  /*100f0*/  MUFU.TANH R141, R28 ;  /* 0x0000001c008d7308 */ /* 0x0004a20000002400 */
[----:B------:R-:W-:Y:S02]  /*10100*/  FMUL.FTZ R34, R40, c[0x0][0x320] ;  /* 0x0000c80028227a20 */ /* 0x000fe40000410000 */
[----:B------:R-:W-:Y:S02]  /*10110*/  FMUL.FTZ R46, R46, c[0x0][0x320] ;  /* 0x0000c8002e2e7a20 */ /* 0x000fe40000410000 */
[----:B----4-:R-:W-:Y:S02]  /*10120*/  FMUL.FTZ R22, R32, c[0x0][0x320] ;  /* 0x0000c80020167a20 */ /* 0x010fe40000410000 */
[----:B------:R4:W-:Y:S01]  /*10130*/  @P6 LDGSTS.E.BYPASS.LTC128B.128 [R243+0x6080], [R10.64], !P4 ;  /* 0x060800000af36fae */ /* 0x0009e2000e101d4e */
[----:B------:R-:W-:Y:S01]  /*10140*/  FMUL.FTZ R32, R35, c[0x0][0x320] ;  /* 0x0000c80023207a20 */ /* 0x000fe20000410000 */
[----:B------:R-:W-:Y:S01]  /*10150*/  @P6 IADD3 R8, P0, R4, UR12, RZ ;  /* 0x0000000c04086c10 */ /* 0x000fe2000ff1e0ff */
[----:B------:R4:W3:Y:S01]  /*10160*/  MUFU.TANH R137, R29 ;  /* 0x0000001d00897308 */ /* 0x0008e20000002400 */
[----:B------:R-:W-:Y:S02]  /*10170*/  FMUL.FTZ R47, R47, c[0x0][0x320] ;  /* 0x0000c8002f2f7a20 */ /* 0x000fe40000410000 */
[----:B------:R-:W-:Y:S01]  /*10180*/  @P6 IADD3.X R9, R5, UR9, RZ, P0, !PT ;  /* 0x0000000905096c10 */ /* 0x000fe200087fe4ff */
[----:B-1----:R-:W-:Y:S01]  /*10190*/  FMUL.FTZ R26, R39, c[0x0][0x320] ;  /* 0x0000c800271a7a20 */ /* 0x002fe20000410000 */
[----:B------:R-:W-:Y:S01]  /*101a0*/  PLOP3.LUT P0, PT, PT, PT, UP2, 0x40, 0x0 ;  /* 0x000000000000781c */ /* 0x000fe20003f0e828 */
[----:B------:R-:W-:Y:S02]  /*101b0*/  FMUL.FTZ R15, R48, c[0x0][0x320] ;  /* 0x0000c800300f7a20 */ /* 0x000fe40000410000 */
[----:B------:R1:W-:Y:S01]  /*101c0*/  @P6 LDGSTS.E.BYPASS.LTC128B.128 [R243+0x7880], [R8.64], !P3 ;  /* 0x0788000008f36fae */ /* 0x0003e2000d901d4e */
[----:B------:R-:W-:Y:S01]  /*101d0*/  FMUL.FTZ R16, R49, c[0x0][0x320] ;  /* 0x0000c80031107a20 */ /* 0x000fe20000410000 */
[----:B------:R1:W1:Y:S01]  /*101e0*/  MUFU.TANH R200, R30 ;  /* 0x0000001e00c87308 */ /* 0x0002620000002400 */
[----:B------:R-:W-:Y:S02]  /*101f0*/  FMUL.FTZ R17, R50, c[0x0][0x320] ;  /* 0x0000c80032117a20 */ /* 0x000fe40000410000 */
[----:B------:R-:W-:Y:S02]  /*10200*/  FMUL.FTZ R19, R51, c[0x0][0x320] ;  /* 0x0000c80033137a20 */ /* 0x000fe40000410000 */
[----:B--2---:R-:W-:Y:S01]  /*10210*/  FMUL.FTZ R28, R45, c[0x0][0x320] ;  /* 0x0000c8002d1c7a20 */ /* 0x004fe20000410000 */
[----:B------:R-:W0:Y:S01]  /*10220*/  LDGDEPBAR ;  /* 0x00000000000079af */ /* 0x000e220000000000 */
[----:B------:R-:W-:Y:S02]  /*10230*/  FMUL.FTZ R23, R23, c[0x0][0x320] ;  /* 0x0000c80017177a20 */ /* 0x000fe40000410000 */
[----:B------:R-:W-:Y:S01]  /*10240*/  FMUL.FTZ R24, R24, c[0x0][0x320] ;  /* 0x0000c80018187a20 */ /* 0x000fe20000410000 */
[----:B------:R2:W2:Y:S01]  /*10250*/  MUFU.TANH R212, R31 ;  /* 0x0000001f00d47308 */ /* 0x0004a20000002400 */
[----:B------:R-:W-:Y:S02]  /*10260*/  FMUL.FTZ R25, R25, c[0x0][0x320] ;  /* 0x0000c80019197a20 */ /* 0x000fe40000410000 */
[----:B------:R-:W-:Y:S01]  /*10270*/  FMUL.FTZ R27, R27, c[0x0][0x320] ;  /* 0x0000c8001b1b7a20 */ /* 0x000fe20000410000 */
[----:B------:R-:W3:Y:S01]  /*10280*/  SHFL.IDX PT, R4, R6, RZ, 0x1c1f ;  /* 0x001c1fff06047589 */ /* 0x000ee200000e0000 */
[----:B----4-:R-:W-:Y:S02]  /*10290*/  FMUL.FTZ R29, R44, c[0x0][0x320] ;  /* 0x0000c8002c1d7a20 */ /* 0x010fe40000410000 */
[----:B------:R-:W-:Y:S03]  /*102a0*/  IMAD R3, R242, -0x30, RZ ;  /* 0xffffffd0f2037824 */ /* 0x000fe600078e02ff */
[----:B------:R4:W3:Y:S01]  /*102b0*/  MUFU.TANH R142, R23 ;  /* 0x00000017008e7308 */ /* 0x0008e20000002400 */
[----:B-1----:R-:W-:Y:S09]  /*102c0*/  FMUL.FTZ R30, R38, c[0x0][0x320] ;  /* 0x0000c800261e7a20 */ /* 0x002ff20000410000 */
[----:B------:R4:W1:Y:S01]  /*102d0*/  MUFU.TANH R204, R24 ;  /* 0x0000001800cc7308 */ /* 0x0008620000002400 */
[----:B--2---:R-:W-:Y:S09]  /*102e0*/  FMUL.FTZ R31, R41, c[0x0][0x320] ;  /* 0x0000c800291f7a20 */ /* 0x004ff20000410000 */
[----:B------:R4:W2:Y:S10]  /*102f0*/  MUFU.TANH R201, R25 ;  /* 0x0000001900c97308 */ /* 0x0008b40000002400 */
[----:B------:R4:W1:Y:S10]  /*10300*/  MUFU.TANH R207, R27 ;  /* 0x0000001b00cf7308 */ /* 0x0008740000002400 */
[----:B------:R-:W1:Y:S10]  /*10310*/  MUFU.TANH R22, R22 ;  /* 0x0000001600167308 */ /* 0x000e740000002400 */
[----:B------:R-:W1:Y:S10]  /*10320*/  MUFU.TANH R21, R21 ;  /* 0x0000001500157308 */ /* 0x000e740000002400 */
[----:B------:R-:W1:Y:S10]  /*10330*/  MUFU.TANH R33, R33 ;  /* 0x0000002100217308 */ /* 0x000e740000002400 */
[----:B------:R-:W1:Y:S10]  /*10340*/  MUFU.TANH R32, R32 ;  /* 0x0000002000207308 */ /* 0x000e740000002400 */
[----:B------:R-:W1:Y:S10]  /*10350*/  MUFU.TANH R20, R20 ;  /* 0x0000001400147308 */ /* 0x000e740000002400 */
[----:B------:R-:W1:Y:S10]  /*10360*/  MUFU.TANH R18, R18 ;  /* 0x0000001200127308 */ /* 0x000e740000002400 */
[----:B------:R-:W1:Y:S01]  /*10370*/  MUFU.TANH R30, R30 ;  /* 0x0000001e001e7308 */ /* 0x000e620000002400 */
[C---:B---3--:R-:W-:Y:S02]  /*10380*/  IADD3 R7, -R12.reuse, 0x1, R3 ;  /* 0x000000010c077810 */ /* 0x048fe40007ffe103 */
[----:B------:R-:W-:Y:S02]  /*10390*/  IADD3 R8, -R12, R3, RZ ;  /* 0x000000030c087210 */ /* 0x000fe40007ffe1ff */
[----:B------:R-:W-:Y:S05]  /*103a0*/  IADD3 R7, R7, c[0x0][0x1d0], RZ ;  /* 0x0000740007077a10 */ /* 0x000fea0007ffe0ff */
[----:B------:R-:W3:Y:S01]  /*103b0*/  MUFU.TANH R26, R26 ;  /* 0x0000001a001a7308 */ /* 0x000ee20000002400 */
[----:B------:R-:W-:Y:S04]  /*103c0*/  IADD3 R7, R7, -c[0x0][0x168], RZ ;  /* 0x80005a0007077a10 */ /* 0x000fe80007ffe0ff */
[C---:B------:R-:W-:Y:S02]  /*103d0*/  IADD3 R5, R7.reuse, c[0x0][0x328], RZ ;  /* 0x0000ca0007057a10 */ /* 0x040fe40007ffe0ff */
[----:B------:R-:W-:Y:S03]  /*103e0*/  IADD3 R7, R7, UR6, RZ ;  /* 0x0000000607077c10 */ /* 0x000fe6000fffe0ff */
[----:B------:R-:W1:Y:S01]  /*103f0*/  MUFU.TANH R34, R34 ;  /* 0x0000002200227308 */ /* 0x000e620000002400 */
[-C--:B------:R-:W-:Y:S02]  /*10400*/  IADD3 R2, R5, R4.reuse, RZ ;  /* 0x0000000405027210 */ /* 0x080fe40007ffe0ff */
[----:B------:R-:W-:Y:S07]  /*10410*/  IADD3 R0, R7, R4, RZ ;  /* 0x0000000407007210 */ /* 0x000fee0007ffe0ff */
        /* <DEDUP_REMOVED lines=11> */
[----:B------:R-:W-:-:S05]  /*104d0*/  @P0 BRA `(.L_x_925) ;  /* 0x0000018000000947 */ /* 0x000fca0003800000 */
        /* <DEDUP_REMOVED lines=14> */
.L_x_927:
[----:B------:R-:W-:Y:S04]  /*105c0*/  MOV R9, c[0x0][0x32c] ;  /* 0x0000cb0000097a02 */ /* 0x000fe80000000f00 */
[----:B------:R-:W-:Y:S11]  /*105d0*/  ISETP.NE.AND P0, PT, R9, 0x1, PT ;  /* 0x000000010900780c */ /* 0x000ff60003f05270 */
[----:B------:R-:W-:Y:S02]  /*105e0*/  @!UPT UIADD3 URZ, URZ, URZ, URZ ;  /* 0x0000003f3f3ff290 */ /* 0x000fe4000fffe03f */
[----:B------:R-:W-:Y:S05]  /*105f0*/  @P0 IMAD.HI.U32 R9, R4, c[0x0][0x330], RZ ;  /* 0x0000cc0004090a27 */ /* 0x000fea00078e00ff */
[----:B------:R-:W-:Y:S02]  /*10600*/  @P0 SHF.R.U32.HI R4, RZ, c[0x0][0x334], R9 ;  /* 0x0000cd00ff040a19 */ /* 0x000fe40000011609 */
.L_x_928:
[----:B------:R-:W-:Y:S05]  /*10610*/  BSYNC B0 ;  /* 0x0000000000007941 */ /* 0x000fea0003800000 */
.L_x_926:
[----:B------:R-:W-:Y:S05]  /*10620*/  IMAD R4, R4, c[0x0][0x32c], R8 ;  /* 0x0000cb0004047a24 */ /* 0x000fea00078e0208 */
[----:B------:R-:W-:Y:S02]  /*10630*/  IADD3 R9, R4, c[0x0][0x32c], RZ ;  /* 0x0000cb0004097a10 */ /* 0x000fe40007ffe0ff */
[----:B------:R-:W-:Y:S02]  /*10640*/  IMNMX R0, R0, R4, !PT ;  /* 0x0000000400007217 */ /* 0x000fe40007800200 */
[----:B------:R-:W-:Y:S02]  /*10650*/  IMNMX R2, R2, R9, PT ;  /* 0x0000000902027217 */ /* 0x000fe40003800200 */
.L_x_925:
[C---:B--234-:R-:W-:Y:S02]  /*10660*/  ISETP.GE.AND P0, PT, R3.reuse, 0x2, PT ;  /* 0x000000020300780c */ /* 0x05cfe40003f06270 */
[C---:B------:R-:W-:Y:S02]  /*10670*/  ISETP.GE.AND P2, PT, R3.reuse, 0xa, PT ;  /* 0x0000000a0300780c */ /* 0x040fe40003f46270 */
[----:B------:R-:W-:Y:S02]  /*10680*/  P2R R14, PR, RZ, 0x1 ;  /* 0x00000001ff0e7803 */ /* 0x000fe40000000000 */
[----:B------:R-:W-:Y:S02]  /*10690*/  ISETP.GT.AND P0, PT, R0, 0x1, !P0 ;  /* 0x000000010000780c */ /* 0x000fe40004704270 */
[C---:B------:R-:W-:Y:S02]  /*106a0*/  ISETP.GE.AND P1, PT, R3.reuse, 0x9, PT ;  /* 0x000000090300780c */ /* 0x040fe40003f26270 */
[----:B------:R-:W-:Y:S02]  /*106b0*/  ISETP.LT.OR P0, PT, R2, 0x2, P0 ;  /* 0x000000020200780c */ /* 0x000fe40000701670 */
[----:B------:R-:W-:Y:S02]  /*106c0*/  P2R R13, PR, RZ, 0x2 ;  /* 0x00000002ff0d7803 */ /* 0x000fe40000000000 */
[----:B------:R-:W-:Y:S02]  /*106d0*/  FSEL R23, R196, -INF , !P0 ;  /* 0xff800000c4177808 */ /* 0x000fe40004000000 */
[C---:B------:R-:W-:Y:S02]  /*106e0*/  ISETP.GT.AND P0, PT, R0.reuse, 0x9, !P2 ;  /* 0x000000090000780c */ /* 0x040fe40005704270 */
[----:B------:R-:W-:Y:S02]  /*106f0*/  ISETP.GT.AND P1, PT, R0, 0x8, !P1 ;  /* 0x000000080000780c */ /* 0x000fe40004f24270 */
[----:B------:R-:W-:Y:S02]  /*10700*/  P2R R12, PR, RZ, 0x4 ;  /* 0x00000004ff0c7803 */ /* 0x000fe40000000000 */
[C---:B------:R-:W-:Y:S02]  /*10710*/  ISETP.LT.OR P0, PT, R2.reuse, 0xa, P0 ;  /* 0x0000000a0200780c */ /* 0x040fe40000701670 */
[C---:B------:R-:W-:Y:S02]  /*10720*/  ISETP.GE.AND P2, PT, R3.reuse, 0x11, PT ;  /* 0x000000110300780c */ /* 0x040fe40003f46270 */
[----:B------:R-:W-:Y:S02]  /*10730*/  ISETP.LT.OR P1, PT, R2, 0x9, P1 ;  /* 0x000000090200780c */ /* 0x000fe40000f21670 */
[----:B------:R-:W-:Y:S02]  /*10740*/  FSEL R24, R136, -INF , !P0 ;  /* 0xff80000088187808 */ /* 0x000fe40004000000 */
[----:B------:R-:W-:Y:S02]  /*10750*/  ISETP.GT.AND P0, PT, R0, 0x10, !P2 ;  /* 0x000000100000780c */ /* 0x000fe40005704270 */
[----:B------:R-:W-:Y:S02]  /*10760*/  FSEL R25, R140, -INF , !P1 ;  /* 0xff8000008c197808 */ /* 0x000fe40004800000 */
        /* <DEDUP_REMOVED lines=11> */
[C---:B------:R-:W-:Y:S02]  /*10820*/  ISETP.GE.AND P1, PT, R3.reuse, 0x1a, PT ;  /* 0x0000001a0300780c */ /* 0x040fe40003f26270 */
[----:B-1----:R-:W-:Y:S02]  /*10830*/  FSEL R202, R22, -INF , !P0 ;  /* 0xff80000016ca7808 */ /* 0x002fe40004000000 */
[----:B------:R-:W-:Y:S02]  /*10840*/  ISETP.GT.AND P0, PT, R0, 0x19, !P1 ;  /* 0x000000190000780c */ /* 0x000fe40004f04270 */
[----:B------:R-:W-:Y:S02]  /*10850*/  P2R R4, PR, RZ, 0x2 ;  /* 0x00000002ff047803 */ /* 0x000fe40000000000 */
[----:B------:R-:W-:Y:S02]  /*10860*/  ISETP.LT.OR P0, PT, R2, 0x1a, P0 ;  /* 0x0000001a0200780c */ /* 0x000fe40000701670 */
[----:B------:R-:W-:Y:S02]  /*10870*/  ISETP.GE.AND P1, PT, R3, 0x21, PT ;  /* 0x000000210300780c */ /* 0x000fe40003f26270 */
[----:B------:R-:W-:Y:S02]  /*10880*/  FSEL R205, R21, -INF , !P0 ;  /* 0xff80000015cd7808 */ /* 0x000fe40004000000 */
[----:B------:R-:W-:Y:S02]  /*10890*/  ISETP.GT.AND P0, PT, R0, 0x20, !P1 ;  /* 0x000000200000780c */ /* 0x000fe40004f04270 */
[C---:B------:R-:W-:Y:S02]  /*108a0*/  ISETP.GE.AND P6, PT, R3.reuse, 0x22, PT ;  /* 0x000000220300780c */ /* 0x040fe40003fc6270 */
[----:B------:R-:W-:Y:S02]  /*108b0*/  ISETP.LT.OR P0, PT, R2, 0x21, P0 ;  /* 0x000000210200780c */ /* 0x000fe40000701670 */
[C---:B------:R-:W-:Y:S02]  /*108c0*/  ISETP.GE.AND P5, PT, R3.reuse, 0x29, PT ;  /* 0x000000290300780c */ /* 0x040fe40003fa6270 */
[----:B------:R-:W-:Y:S02]  /*108d0*/  FSEL R218, R20, -INF , !P0 ;  /* 0xff80000014da7808 */ /* 0x000fe40004000000 */
[----:B------:R-:W-:Y:S02]  /*108e0*/  ISETP.GT.AND P0, PT, R0, 0x21, !P6 ;  /* 0x000000210000780c */ /* 0x000fe40007704270 */
[----:B------:R-:W-:Y:S02]  /*108f0*/  P2R R11, PR, RZ, 0x4 ;  /* 0x00000004ff0b7803 */ /* 0x000fe40000000000 */
[----:B------:R-:W-:Y:S02]  /*10900*/  ISETP.LT.OR P0, PT, R2, 0x22, P0 ;  /* 0x000000220200780c */ /* 0x000fe40000701670 */
[----:B------:R-:W-:Y:S02]  /*10910*/  ISETP.GE.AND P2, PT, R3, 0x1, PT ;  /* 0x000000010300780c */ /* 0x000fe40003f46270 */
[----:B------:R-:W-:Y:S02]  /*10920*/  FSEL R222, R18, -INF , !P0 ;  /* 0xff80000012de7808 */ /* 0x000fe40004000000 */
[----:B------:R-:W-:Y:S04]  /*10930*/  ISETP.GT.AND P0, PT, R0, 0x28, !P5 ;  /* 0x000000280000780c */ /* 0x000fe80006f04270 */
[----:B------:R-:W-:Y:S04]  /*10940*/  ISETP.LT.OR P0, PT, R2, 0x29, P0 ;  /* 0x000000290200780c */ /* 0x000fe80000701670 */
[----:B------:R-:W-:Y:S02]  /*10950*/  FSEL R249, R15, -INF , !P0 ;  /* 0xff8000000ff97808 */ /* 0x000fe40004000000 */
[----:B------:R-:W-:Y:S02]  /*10960*/  ISETP.GT.AND P0, PT, R0, RZ, !P2 ;  /* 0x000000ff0000720c */ /* 0x000fe40005704270 */
[----:B------:R-:W-:Y:S02]  /*10970*/  P2R R15, PR, RZ, 0x4 ;  /* 0x00000004ff0f7803 */ /* 0x000fe40000000000 */
[----:B------:R-:W-:Y:S04]  /*10980*/  ISETP.LT.OR P0, PT, R2, 0x1, P0 ;  /* 0x000000010200780c */ /* 0x000fe80000701670 */
[----:B------:R-:W-:Y:S02]  /*10990*/  FSEL R18, R203, -INF , !P0 ;  /* 0xff800000cb127808 */ /* 0x000fe40004000000 */
[----:B------:R-:W-:Y:S02]  /*109a0*/  ISETP.GE.AND P0, PT, R3, 0x2a, PT ;  /* 0x0000002a0300780c */ /* 0x000fe40003f06270 */
[----:B------:R-:W1:Y:S02]  /*109b0*/  SHFL.IDX PT, R3, R6, 0x1, 0x1c1f ;  /* 0x003c1f0006037f89 */ /* 0x000e6400000e0000 */
[----:B------:R-:W-:Y:S04]  /*109c0*/  ISETP.GT.AND P2, PT, R0, 0x29, !P0 ;  /* 0x000000290000780c */ /* 0x000fe80004744270 */
[----:B------:R-:W-:Y:S04]  /*109d0*/  ISETP.LT.OR P2, PT, R2, 0x2a, P2 ;  /* 0x0000002a0200780c */ /* 0x000fe80001741670 */
[----:B------:R-:W-:Y:S02]  /*109e0*/  FSEL R248, R16, -INF , !P2 ;  /* 0xff80000010f87808 */ /* 0x000fe40005000000 */
[----:B------:R-:W-:Y:S01]  /*109f0*/  PLOP3.LUT P2, PT, PT, PT, UP2, 0x40, 0x0 ;  /* 0x000000000000781c */ /* 0x000fe20003f4e828 */
[--C-:B-1----:R-:W-:Y:S02]  /*10a00*/  IMAD.IADD R2, R5, 0x1, R3.reuse ;  /* 0x0000000105027824 */ /* 0x102fe400078e0203 */
[----:B------:R-:W-:Y:S10]  /*10a10*/  IMAD.IADD R0, R7, 0x1, R3 ;  /* 0x0000000107007824 */ /* 0x000ff400078e0203 */
        /* <DEDUP_REMOVED lines=15> */
.L_x_931:
[----:B------:R-:W-:Y:S04]  /*10b10*/  MOV R16, c[0x0][0x32c] ;  /* 0x0000cb0000107a02 */ /* 0x000fe80000000f00 */
[----:B------:R-:W-:Y:S11]  /*10b20*/  ISETP.NE.AND P2, PT, R16, 0x1, PT ;  /* 0x000000011000780c */ /* 0x000ff60003f45270 */
[----:B------:R-:W-:Y:S02]  /*10b30*/  @!UPT UIADD3 URZ, URZ, URZ, URZ ;  /* 0x0000003f3f3ff290 */ /* 0x000fe4000fffe03f */
[----:B------:R-:W-:Y:S05]  /*10b40*/  @P2 IMAD.HI.U32 R16, R3, c[0x0][0x330], RZ ;  /* 0x0000cc0003102a27 */ /* 0x000fea00078e00ff */
[----:B------:R-:W-:Y:S02]  /*10b50*/  @P2 SHF.R.U32.HI R3, RZ, c[0x0][0x334], R16 ;  /* 0x0000cd00ff032a19 */ /* 0x000fe40000011610 */
.L_x_932:
[----:B------:R-:W-:Y:S05]  /*10b60*/  BSYNC B0 ;  /* 0x0000000000007941 */ /* 0x000fea0003800000 */
.L_x_930:
[----:B------:R-:W-:Y:S05]  /*10b70*/  IMAD R3, R3, c[0x0][0x32c], R8 ;  /* 0x0000cb0003037a24 */ /* 0x000fea00078e0208 */
[----:B------:R-:W-:Y:S02]  /*10b80*/  IADD3 R16, R3, c[0x0][0x32c], RZ ;  /* 0x0000cb0003107a10 */ /* 0x000fe40007ffe0ff */
[----:B------:R-:W-:Y:S02]  /*10b90*/  IMNMX R0, R0, R3, !PT ;  /* 0x0000000300007217 */ /* 0x000fe40007800200 */
[----:B------:R-:W-:Y:S02]  /*10ba0*/  IMNMX R2, R2, R16, PT ;  /* 0x0000001002027217 */ /* 0x000fe40003800200 */
.L_x_929:
[----:B------:R-:W-:Y:S01]  /*10bb0*/  ISETP.NE.AND P2, PT, R14, RZ, PT ;  /* 0x000000ff0e00720c */ /* 0x000fe20003f45270 */
[----:B------:R-:W1:Y:S03]  /*10bc0*/  SHFL.IDX PT, R3, R6, 0x2, 0x1c1f ;  /* 0x005c1f0006037f89 */ /* 0x000e6600000e0000 */
        /* <DEDUP_REMOVED lines=62> */
.L_x_935:
[----:B------:R-:W-:Y:S04]  /*10fb0*/  MOV R16, c[0x0][0x32c] ;  /* 0x0000cb0000107a02 */ /* 0x000fe80000000f00 */
[----:B------:R-:W-:Y:S11]  /*10fc0*/  ISETP.NE.AND P2, PT, R16, 0x1, PT ;  /* 0x000000011000780c */ /* 0x000ff60003f45270 */
[----:B------:R-:W-:Y:S02]  /*10fd0*/  @!UPT UIADD3 URZ, URZ, URZ, URZ ;  /* 0x0000003f3f3ff290 */ /* 0x000fe4000fffe03f */
[----:B------:R-:W-:Y:S05]  /*10fe0*/  @P2 IMAD.HI.U32 R16, R3, c[0x0][0x330], RZ ;  /* 0x0000cc0003102a27 */ /* 0x000fea00078e00ff */
[----:B------:R-:W-:Y:S02]  /*10ff0*/  @P2 SHF.R.U32.HI R3, RZ, c[0x0][0x334], R16 ;  /* 0x0000cd00ff032a19 */ /* 0x000fe40000011610 */
.L_x_936:
[----:B------:R-:W-:Y:S05]  /*11000*/  BSYNC B0 ;  /* 0x0000000000007941 */ /* 0x000fea0003800000 */
.L_x_934:
[----:B------:R-:W-:Y:S05]  /*11010*/  IMAD R3, R3, c[0x0][0x32c], R8 ;  /* 0x0000cb0003037a24 */ /* 0x000fea00078e0208 */
[----:B------:R-:W-:Y:S02]  /*11020*/  IADD3 R16, R3, c[0x0][0x32c], RZ ;  /* 0x0000cb0003107a10 */ /* 0x000fe40007ffe0ff */
[----:B------:R-:W-:Y:S02]  /*11030*/  IMNMX R0, R0, R3, !PT ;  /* 0x0000000300007217 */ /* 0x000fe40007800200 */
[----:B------:R-:W-:Y:S02]  /*11040*/  IMNMX R2, R2, R16, PT ;  /* 0x0000001002027217 */ /* 0x000fe40003800200 */
.L_x_933:
        /* <DEDUP_REMOVED lines=64> */
.L_x_939:
[----:B------:R-:W-:Y:S04]  /*11450*/  MOV R5, c[0x0][0x32c] ;  /* 0x0000cb0000057a02 */ /* 0x000fe80000000f00 */
[----:B------:R-:W-:Y:S11]  /*11460*/  ISETP.NE.AND P2, PT, R5, 0x1, PT ;  /* 0x000000010500780c */ /* 0x000ff60003f45270 */
[----:B------:R-:W-:Y:S02]  /*11470*/  @!UPT UIADD3 URZ, URZ, URZ, URZ ;  /* 0x0000003f3f3ff290 */ /* 0x000fe4000fffe03f */
[----:B------:R-:W-:Y:S05]  /*11480*/  @P2 IMAD.HI.U32 R5, R3, c[0x0][0x330], RZ ;  /* 0x0000cc0003052a27 */ /* 0x000fea00078e00ff */
[----:B------:R-:W-:Y:S02]  /*11490*/  @P2 SHF.R.U32.HI R3, RZ, c[0x0][0x334], R5 ;  /* 0x0000cd00ff032a19 */ /* 0x000fe40000011605 */
.L_x_940:
[----:B------:R-:W-:Y:S05]  /*114a0*/  BSYNC B0 ;  /* 0x0000000000007941 */ /* 0x000fea0003800000 */
.L_x_938:
[----:B------:R-:W-:Y:S05]  /*114b0*/  IMAD R8, R3, c[0x0][0x32c], R8 ;  /* 0x0000cb0003087a24 */ /* 0x000fea00078e0208 */
[----:B------:R-:W-:Y:S02]  /*114c0*/  IADD3 R3, R8, c[0x0][0x32c], RZ ;  /* 0x0000cb0008037a10 */ /* 0x000fe40007ffe0ff */
[----:B------:R-:W-:Y:S02]  /*114d0*/  IMNMX R0, R0, R8, !PT ;  /* 0x0000000800007217 */ /* 0x000fe40007800200 */
[----:B------:R-:W-:Y:S02]  /*114e0*/  IMNMX R2, R2, R3, PT ;  /* 0x0000000302027217 */ /* 0x000fe40003800200 */
.L_x_937:
[----:B------:R-:W-:Y:S01]  /*114f0*/  ISETP.NE.AND P2, PT, R15, RZ, PT ;  /* 0x000000ff0f00720c */ /* 0x000fe20003f45270 */
[----:B------:R-:W-:Y:S01]  /*11500*/  LDSM.16.MT88.4 R36, [R226+0x2080] ;  /* 0x00208000e224783b */ /* 0x000fe20000004200 */
[----:B------:R-:W-:Y:S02]  /*11510*/  FMNMX.FTZ R137, R18, R132, !PT ;  /* 0x0000008412897209 */ /* 0x000fe40007810000 */
[----:B------:R-:W-:Y:S02]  /*11520*/  ISETP.GT.AND P2, PT, R0, RZ, !P2 ;  /* 0x000000ff0000720c */ /* 0x000fe40005744270 */
        /* <DEDUP_REMOVED lines=17> */
[----:B------:R-:W-:Y:S02]  /*11640*/  FMNMX.FTZ R3, R21, R3, !PT ;  /* 0x0000000315037209 */ /* 0x000fe40007810000 */
[----:B------:R-:W-:Y:S02]  /*11650*/  FSEL R13, R215, -INF , !P2 ;  /* 0xff800000d70d7808 */ /* 0x000fe40005000000 */
[----:B------:R-:W-:Y:S02]  /*11660*/  ISETP.NE.AND P2, PT, R12, RZ, PT ;  /* 0x000000ff0c00720c */ /* 0x000fe40003f45270 */
[----:B------:R-:W-:Y:S02]  /*11670*/  FMNMX.FTZ R137, R218, R137, !PT ;  /* 0x00000089da897209 */ /* 0x000fe40007810000 */
[----:B------:R-:W-:Y:S02]  /*11680*/  FMNMX.FTZ R3, R22, R3, !PT ;  /* 0x0000000316037209 */ /* 0x000fe40007810000 */
[----:B------:R-:W-:Y:S02]  /*11690*/  ISETP.GT.AND P2, PT, R0, 0x9, !P2 ;  /* 0x000000090000780c */ /* 0x000fe40005744270 */
        /* <DEDUP_REMOVED lines=9> */
[----:B------:R-:W-:Y:S01]  /*11730*/  ISETP.GT.AND P2, PT, R0, 0x10, !P2 ;  /* 0x000000100000780c */ /* 0x000fe20005744270 */
[----:B------:R-:W1:Y:S01]  /*11740*/  SHFL.BFLY PT, R6, R137, 0x2, 0x1f ;  /* 0x0c401f0089067f89 */ /* 0x000e6200000e0000 */
        /* <DEDUP_REMOVED lines=14> */
[----:B-1----:R-:W-:Y:S02]  /*11830*/  FMNMX.FTZ R137, R137, R6, !PT ;  /* 0x0000000689897209 */ /* 0x002fe40007810000 */
[----:B------:R-:W-:Y:S01]  /*11840*/  ISETP.LT.OR P2, PT, R2, 0x19, P2 ;  /* 0x000000190200780c */ /* 0x000fe20001741670 */
[----:B------:R-:W1:Y:S01]  /*11850*/  SHFL.BFLY PT, R6, R3, 0x2, 0x1f ;  /* 0x0c401f0003067f89 */ /* 0x000e6200000e0000 */
[----:B------:R-:W-:Y:S02]  /*11860*/  ISETP.GT.AND P1, PT, R0, 0x20, !P1 ;  /* 0x000000200000780c */ /* 0x000fe40004f24270 */
[----:B------:R-:W-:Y:S02]  /*11870*/  FSEL R211, R200, -INF , !P2 ;  /* 0xff800000c8d37808 */ /* 0x000fe40005000000 */
[----:B------:R-:W-:Y:S02]  /*11880*/  ISETP.NE.AND P2, PT, R4, RZ, PT ;  /* 0x000000ff0400720c */ /* 0x000fe40003f45270 */
[----:B------:R-:W-:Y:S01]  /*11890*/  FMNMX.FTZ R4, R16, R138, !PT ;  /* 0x0000008a10047209 */ /* 0x000fe20007810000 */
[----:B------:R-:W2:Y:S01]  /*118a0*/  SHFL.BFLY PT, R8, R137, 0x1, 0x1f ;  /* 0x0c201f0089087f89 */ /* 0x000ea200000e0000 */
[----:B------:R-:W-:Y:S02]  /*118b0*/  ISETP.GT.AND P2, PT, R0, 0x19, !P2 ;  /* 0x000000190000780c */ /* 0x000fe40005744270 */
[----:B------:R-:W-:Y:S02]  /*118c0*/  FMNMX.FTZ R4, R20, R4, !PT ;  /* 0x0000000414047209 */ /* 0x000fe40007810000 */
[----:B------:R-:W-:Y:S02]  /*118d0*/  ISETP.LT.OR P2, PT, R2, 0x1a, P2 ;  /* 0x0000001a0200780c */ /* 0x000fe40001741670 */
[----:B------:R-:W-:Y:S02]  /*118e0*/  FMNMX.FTZ R4, R19, R4, !PT ;  /* 0x0000000413047209 */ /* 0x000fe40007810000 */
[----:B------:R-:W-:Y:S02]  /*118f0*/  FSEL R200, R212, -INF , !P2 ;  /* 0xff800000d4c87808 */ /* 0x000fe40005000000 */
[----:B------:R-:W-:Y:S02]  /*11900*/  FMNMX.FTZ R4, R26, R4, !PT ;  /* 0x000000041a047209 */ /* 0x000fe40007810000 */
[----:B------:R-:W-:Y:S02]  /*11910*/  ISETP.LT.OR P1, PT, R2, 0x21, P1 ;  /* 0x000000210200780c */ /* 0x000fe40000f21670 */
[----:B------:R-:W-:Y:S02]  /*11920*/  FMNMX.FTZ R4, R204, R4, !PT ;  /* 0x00000004cc047209 */ /* 0x000fe40007810000 */
[----:B-1----:R-:W-:Y:S02]  /*11930*/  FMNMX.FTZ R3, R3, R6, !PT ;  /* 0x0000000603037209 */ /* 0x002fe40007810000 */
[----:B------:R-:W-:Y:S02]  /*11940*/  FMNMX.FTZ R4, R201, R4, !PT ;  /* 0x00000004c9047209 */ /* 0x000fe40007810000 */
[----:B------:R-:W-:Y:S01]  /*11950*/  FMNMX.FTZ R6, R5, R139, !PT ;  /* 0x0000008b05067209 */ /* 0x000fe20007810000 */
[----:B------:R-:W1:Y:S01]  /*11960*/  SHFL.BFLY PT, R136, R3, 0x1, 0x1f ;  /* 0x0c201f0003887f89 */ /* 0x000e6200000e0000 */
[----:B------:R-:W-:Y:S02]  /*11970*/  FMNMX.FTZ R4, R209, R4, !PT ;  /* 0x00000004d1047209 */ /* 0x000fe40007810000 */
[----:B------:R-:W-:Y:S02]  /*11980*/  FMNMX.FTZ R6, R7, R6, !PT ;  /* 0x0000000607067209 */ /* 0x000fe40007810000 */
[----:B------:R-:W-:Y:S02]  /*11990*/  FMNMX.FTZ R4, R210, R4, !PT ;  /* 0x00000004d2047209 */ /* 0x000fe40007810000 */
[----:B------:R-:W-:Y:S02]  /*119a0*/  FMNMX.FTZ R6, R13, R6, !PT ;  /* 0x000000060d067209 */ /* 0x000fe40007810000 */
[----:B------:R-:W-:Y:S02]  /*119b0*/  FMNMX.FTZ R4, R219, R4, !PT ;  /* 0x00000004db047209 */ /* 0x000fe40007810000 */
[----:B--2---:R-:W-:Y:S02]  /*119c0*/  FMNMX.FTZ R137, R137, R8, !PT ;  /* 0x0000000889897209 */ /* 0x004fe40007810000 */
[----:B------:R-:W-:Y:S02]  /*119d0*/  FMNMX.FTZ R4, R223, R4, !PT ;  /* 0x00000004df047209 */ /* 0x000fe40007810000 */
[----:B------:R-:W-:Y:S01]  /*119e0*/  ISETP.GT.AND P6, PT, R0, 0x21, !P6 ;  /* 0x000000210000780c */ /* 0x000fe200077c4270 */
[----:B------:R-:W-:Y:S01]  /*119f0*/  FMUL.FTZ R141, R137, c[0x0][0x2d0] ;  /* 0x0000b400898d7a20 */ /* 0x000fe20000410000 */
[----:B------:R-:W-:Y:S02]  /*11a00*/  FMNMX.FTZ R4, R246, R4, !PT ;  /* 0x00000004f6047209 */ /* 0x000fe40007810000 */
[----:B------:R-:W-:Y:S02]  /*11a10*/  FSEL R214, R42, -INF , !P1 ;  /* 0xff8000002ad67808 */ /* 0x000fe40004800000 */
[----:B------:R-:W-:Y:S02]  /*11a20*/  FMNMX.FTZ R4, R220, R4, !PT ;  /* 0x00000004dc047209 */ /* 0x000fe40007810000 */
[----:B------:R-:W-:Y:S02]  /*11a30*/  ISETP.GT.AND P5, PT, R0, 0x28, !P5 ;  /* 0x000000280000780c */ /* 0x000fe40006fa4270 */
[----:B-1----:R-:W-:Y:S01]  /*11a40*/  FMNMX.FTZ R136, R3, R136, !PT ;  /* 0x0000008803887209 */ /* 0x002fe20007810000 */
[----:B------:R-:W1:Y:S01]  /*11a50*/  SHFL.BFLY PT, R8, R4, 0x2, 0x1f ;  /* 0x0c401f0004087f89 */ /* 0x000e6200000e0000 */
[----:B------:R-:W-:Y:S02]  /*11a60*/  FMNMX.FTZ R3, R12, R6, !PT ;  /* 0x000000060c037209 */ /* 0x000fe40007810000 */
[----:B------:R-:W-:Y:S01]  /*11a70*/  ISETP.GT.AND P0, PT, R0, 0x29, !P0 ;  /* 0x000000290000780c */ /* 0x000fe20004704270 */
[----:B------:R-:W-:Y:S01]  /*11a80*/  FMUL.FTZ R142, R136, c[0x0][0x2d0] ;  /* 0x0000b400888e7a20 */ /* 0x000fe20000410000 */
[----:B------:R-:W-:Y:S02]  /*11a90*/  FMNMX.FTZ R3, R208, R3, !PT ;  /* 0x00000003d0037209 */ /* 0x000fe40007810000 */
[C---:B------:R-:W-:Y:S02]  /*11aa0*/  ISETP.LT.OR P6, PT, R2.reuse, 0x22, P6 ;  /* 0x000000220200780c */ /* 0x040fe400037c1670 */
[----:B------:R-:W-:Y:S02]  /*11ab0*/  FMNMX.FTZ R3, R207, R3, !PT ;  /* 0x00000003cf037209 */ /* 0x000fe40007810000 */
[----:B------:R-:W-:Y:S02]  /*11ac0*/  FSEL R212, R43, -INF , !P6 ;  /* 0xff8000002bd47808 */ /* 0x000fe40007000000 */
[----:B------:R-:W-:Y:S02]  /*11ad0*/  FMNMX.FTZ R3, R211, R3, !PT ;  /* 0x00000003d3037209 */ /* 0x000fe40007810000 */
[----:B------:R-:W-:Y:S02]  /*11ae0*/  ISETP.LT.OR P5, PT, R2, 0x29, P5 ;  /* 0x000000290200780c */ /* 0x000fe40002fa1670 */
[----:B------:R-:W-:Y:S02]  /*11af0*/  FMNMX.FTZ R0, R200, R3, !PT ;  /* 0x00000003c8007209 */ /* 0x000fe40007810000 */
[----:B------:R-:W-:Y:S02]  /*11b00*/  FSETP.NEU.FTZ.AND P1, PT, R136, -INF , PT ;  /* 0xff8000008800780b */ /* 0x000fe40003f3d000 */
[----:B------:R-:W-:Y:S02]  /*11b10*/  FMNMX.FTZ R0, R214, R0, !PT ;  /* 0x00000000d6007209 */ /* 0x000fe40007810000 */
[----:B------:R-:W-:Y:S02]  /*11b20*/  FSEL R213, R46, -INF , !P5 ;  /* 0xff8000002ed57808 */ /* 0x000fe40006800000 */
[----:B-1----:R-:W-:Y:S02]  /*11b30*/  FMNMX.FTZ R4, R4, R8, !PT ;  /* 0x0000000804047209 */ /* 0x002fe40007810000 */
[----:B------:R-:W-:Y:S02]  /*11b40*/  FMNMX.FTZ R0, R212, R0, !PT ;  /* 0x00000000d4007209 */ /* 0x000fe40007810000 */
[----:B------:R-:W-:Y:S01]  /*11b50*/  ISETP.LT.OR P0, PT, R2, 0x2a, P0 ;  /* 0x0000002a0200780c */ /* 0x000fe20000701670 */
[----:B------:R-:W1:Y:S01]  /*11b60*/  SHFL.BFLY PT, R135, R4, 0x1, 0x1f ;  /* 0x0c201f0004877f89 */ /* 0x000e6200000e0000 */
        /* <DEDUP_REMOVED lines=14> */
[----:B------:R-:W-:Y:S01]  /*11c50*/  MUFU.EX2 R215, R21 ;  /* 0x0000001500d77308 */ /* 0x000fe20000000800 */
[--C-:B------:R-:W-:Y:S02]  /*11c60*/  FFMA.FTZ R24, R24, c[0x0][0x2d0], -R141.reuse ;  /* 0x0000b40018187a23 */ /* 0x100fe4000001088d */
[----:B------:R-:W-:Y:S01]  /*11c70*/  FFMA.FTZ R23, R23, c[0x0][0x2d0], -R141 ;  /* 0x0000b40017177a23 */ /* 0x000fe2000001088d */
[----:B-1----:R-:W-:Y:S04]  /*11c80*/  FMNMX.FTZ R135, R4, R135, !PT ;  /* 0x0000008704877209 */ /* 0x002fe80007810000 */
[C---:B------:R-:W-:Y:S01]  /*11c90*/  FSETP.NEU.FTZ.AND P0, PT, R135.reuse, -INF , PT ;  /* 0xff8000008700780b */ /* 0x040fe20003f1d000 */
[----:B------:R-:W-:Y:S01]  /*11ca0*/  FMUL.FTZ R143, R135, c[0x0][0x2d0] ;  /* 0x0000b400878f7a20 */ /* 0x000fe20000410000 */
[----:B------:R-:W-:Y:S04]  /*11cb0*/  MUFU.EX2 R221, R18 ;  /* 0x0000001200dd7308 */ /* 0x000fe80000000800 */
[----:B------:R-:W-:Y:S02]  /*11cc0*/  FSEL R143, R143, RZ, P0 ;  /* 0x000000ff8f8f7208 */ /* 0x000fe40000000000 */
[----:B--2---:R-:W-:Y:S03]  /*11cd0*/  FMNMX.FTZ R3, R0, R2, !PT ;  /* 0x0000000200037209 */ /* 0x004fe60007810000 */
[--C-:B------:R-:W-:Y:S01]  /*11ce0*/  FFMA.FTZ R2, R26, c[0x0][0x2d0], -R143.reuse ;  /* 0x0000b4001a027a23 */ /* 0x100fe2000001088f */
[----:B------:R-:W-:Y:S01]  /*11cf0*/  FSEL R0, R137, RZ, P2 ;  /* 0x000000ff89007208 */ /* 0x000fe20001000000 */
[--C-:B------:R-:W-:Y:S01]  /*11d00*/  FFMA.FTZ R20, R20, c[0x0][0x2d0], -R143.reuse ;  /* 0x0000b40014147a23 */ /* 0x100fe2000001088f */
[----:B------:R-:W-:Y:S01]  /*11d10*/  MUFU.EX2 R28, R25 ;  /* 0x00000019001c7308 */ /* 0x000fe20000000800 */
[----:B------:R-:W1:Y:S01]  /*11d20*/  SHFL.BFLY PT, R4, R3, 0x1, 0x1f ;  /* 0x0c201f0003047f89 */ /* 0x000e6200000e0000 */
[--C-:B------:R-:W-:Y:S02]  /*11d30*/  FFMA.FTZ R16, R16, c[0x0][0x2d0], -R143.reuse ;  /* 0x0000b40010107a23 */ /* 0x100fe4000001088f */
[----:B------:R-:W-:Y:S02]  /*11d40*/  FADD.FTZ R0, -R0, R132 ;  /* 0x0000008400007221 */ /* 0x000fe40000010100 */
[----:B------:R-:W-:Y:S02]  /*11d50*/  FFMA.FTZ R19, R19, c[0x0][0x2d0], -R143 ;  /* 0x0000b40013137a23 */ /* 0x000fe4000001088f */
[----:B------:R-:W-:Y:S02]  /*11d60*/  FMUL.FTZ R0, R0, c[0x0][0x2d0] ;  /* 0x0000b40000007a20 */ /* 0x000fe40000410000 */
[----:B------:R2:W-:Y:S10]  /*11d70*/  MUFU.EX2 R50, R2 ;  /* 0x0000000200327308 */ /* 0x0005f40000000800 */
[----:B------:R3:W4:Y:S01]  /*11d80*/  MUFU.EX2 R133, R0 ;  /* 0x0000000000857308 */ /* 0x0007220000000800 */
[----:B-1----:R-:W-:Y:S09]  /*11d90*/  FMNMX.FTZ R3, R3, R4, !PT ;  /* 0x0000000403037209 */ /* 0x002ff20007810000 */
[----:B------:R-:W-:Y:S01]  /*11da0*/  MUFU.EX2 R6, R20 ;  /* 0x0000001400067308 */ /* 0x000fe20000000800 */
[----:B--2---:R-:W-:Y:S05]  /*11db0*/  FSEL R2, R136, RZ, P1 ;  /* 0x000000ff88027208 */ /* 0x004fea0000800000 */
[----:B------:R-:W-:Y:S04]  /*11dc0*/  FADD.FTZ R2, -R2, R134 ;  /* 0x0000008602027221 */ /* 0x000fe80000010100 */
[----:B------:R-:W1:Y:S01]  /*11dd0*/  MUFU.EX2 R250, R24 ;  /* 0x0000001800fa7308 */ /* 0x000e620000000800 */
[----:B------:R-:W-:Y:S02]  /*11de0*/  FMUL.FTZ R134, R3, c[0x0][0x2d0] ;  /* 0x0000b40003867a20 */ /* 0x000fe40000410000 */
[----:B------:R-:W-:Y:S01]  /*11df0*/  FMUL.FTZ R2, R2, c[0x0][0x2d0] ;  /* 0x0000b40002027a20 */ /* 0x000fe20000410000 */
[----:B---3--:R-:W-:Y:S01]  /*11e00*/  FSEL R0, R135, RZ, P0 ;  /* 0x000000ff87007208 */ /* 0x008fe20000000000 */
[----:B----4-:R-:W-:Y:S01]  /*11e10*/  FMUL.FTZ R32, R133, R172 ;  /* 0x000000ac85207220 */ /* 0x010fe20000410000 */
[----:B------:R-:W-:Y:S01]  /*11e20*/  FSETP.NEU.FTZ.AND P0, PT, R3, -INF , PT ;  /* 0xff8000000300780b */ /* 0x000fe20003f1d000 */
[C---:B------:R-:W-:Y:S02]  /*11e30*/  FMUL.FTZ R33, R133.reuse, R173 ;  /* 0x000000ad85217220 */ /* 0x040fe40000410000 */
[----:B------:R-:W-:Y:S01]  /*11e40*/  FADD.FTZ R0, -R0, R138 ;  /* 0x0000008a00007221 */ /* 0x000fe20000010100 */
[----:B------:R-:W2:Y:S01]  /*11e50*/  MUFU.EX2 R132, R2 ;  /* 0x0000000200847308 */ /* 0x000ea20000000800 */
[----:B------:R-:W-:Y:S01]  /*11e60*/  FSEL R134, R134, RZ, P0 ;  /* 0x000000ff86867208 */ /* 0x000fe20000000000 */
[----:B------:R-:W-:Y:S01]  /*11e70*/  FMUL.FTZ R52, R133, R52 ;  /* 0x0000003485347220 */ /* 0x000fe20000410000 */
[----:B------:R-:W-:Y:S01]  /*11e80*/  MOV R138, R28 ;  /* 0x0000001c008a7202 */ /* 0x000fe20000000f00 */
[----:B------:R-:W-:Y:S02]  /*11e90*/  FMUL.FTZ R0, R0, c[0x0][0x2d0] ;  /* 0x0000b40000007a20 */ /* 0x000fe40000410000 */
[--C-:B------:R-:W-:Y:S02]  /*11ea0*/  FFMA.FTZ R4, R12, c[0x0][0x2d0], -R134.reuse ;  /* 0x0000b4000c047a23 */ /* 0x100fe40000010886 */
[--C-:B------:R-:W-:Y:S02]  /*11eb0*/  FFMA.FTZ R5, R5, c[0x0][0x2d0], -R134.reuse ;  /* 0x0000b40005057a23 */ /* 0x100fe40000010886 */
[----:B------:R3:W4:Y:S01]  /*11ec0*/  MUFU.EX2 R2, R0 ;  /* 0x0000000000027308 */ /* 0x0007220000000800 */
[C---:B------:R-:W-:Y:S02]  /*11ed0*/  FMUL.FTZ R53, R133.reuse, R53 ;  /* 0x0000003585357220 */ /* 0x040fe40000410000 */
[C---:B------:R-:W-:Y:S01]  /*11ee0*/  FMUL.FTZ R64, R133.reuse, R64 ;  /* 0x0000004085407220 */ /* 0x040fe20000410000 */
[----:B-1----:R-:W-:Y:S01]  /*11ef0*/  F2FP.BF16.PACK_AB R194, R250, R138 ;  /* 0x0000008afac2723e */ /* 0x002fe200000010ff */
[C---:B------:R-:W-:Y:S01]  /*11f00*/  FMUL.FTZ R65, R133.reuse, R65 ;  /* 0x0000004185417220 */ /* 0x040fe20000410000 */
[----:B------:R-:W-:Y:S01]  /*11f10*/  MOV R173, R250 ;  /* 0x000000fa00ad7202 */ /* 0x000fe20000000f00 */
[C---:B------:R-:W-:Y:S02]  /*11f20*/  FMUL.FTZ R68, R133.reuse, R68 ;  /* 0x0000004485447220 */ /* 0x040fe40000410000 */
[C---:B------:R-:W-:Y:S01]  /*11f30*/  FMUL.FTZ R69, R133.reuse, R69 ;  /* 0x0000004585457220 */ /* 0x040fe20000410000 */
[----:B------:R-:W1:Y:S01]  /*11f40*/  MUFU.EX2 R29, R23 ;  /* 0x00000017001d7308 */ /* 0x000e620000000800 */
[C---:B------:R-:W-:Y:S02]  /*11f50*/  FMUL.FTZ R80, R133.reuse, R80 ;  /* 0x0000005085507220 */ /* 0x040fe40000410000 */
[----:B------:R-:W-:Y:S02]  /*11f60*/  FMUL.FTZ R81, R133, R81 ;  /* 0x0000005185517220 */ /* 0x000fe40000410000 */
[C---:B--2---:R-:W-:Y:S02]  /*11f70*/  FMUL.FTZ R35, R132.reuse, R175 ;  /* 0x000000af84237220 */ /* 0x044fe40000410000 */
[C---:B------:R-:W-:Y:S01]  /*11f80*/  FMUL.FTZ R34, R132.reuse, R174 ;  /* 0x000000ae84227220 */ /* 0x040fe20000410000 */
[----:B------:R-:W-:Y:S01]  /*11f90*/  MOV R174, R251 ;  /* 0x000000fb00ae7202 */ /* 0x000fe20000000f00 */
[C---:B------:R-:W-:Y:S01]  /*11fa0*/  FMUL.FTZ R54, R132.reuse, R54 ;  /* 0x0000003684367220 */ /* 0x040fe20000410000 */
[----:B------:R2:W-:Y:S01]  /*11fb0*/  MUFU.EX2 R49, R4 ;  /* 0x0000000400317308 */ /* 0x0005e20000000800 */
[C---:B------:R-:W-:Y:S02]  /*11fc0*/  FMUL.FTZ R55, R132.reuse, R55 ;  /* 0x0000003784377220 */ /* 0x040fe40000410000 */
[----:B------:R-:W-:Y:S02]  /*11fd0*/  FMUL.FTZ R66, R132, R66 ;  /* 0x0000004284427220 */ /* 0x000fe40000410000 */
[--C-:B---3--:R-:W-:Y:S02]  /*11fe0*/  FFMA.FTZ R0, R7, c[0x0][0x2d0], -R134.reuse ;  /* 0x0000b40007007a23 */ /* 0x108fe40000010886 */
[----:B----4-:R-:W-:Y:S01]  /*11ff0*/  FMUL.FTZ R28, R2, R168 ;  /* 0x000000a8021c7220 */ /* 0x010fe20000410000 */
[----:B------:R-:W-:Y:S01]  /*12000*/  MOV R168, R138 ;  /* 0x0000008a00a87202 */ /* 0x000fe20000000f00 */
[----:B------:R-:W-:Y:S01]  /*12010*/  FFMA.FTZ R138, R196, c[0x0][0x2d0], -R141 ;  /* 0x0000b400c48a7a23 */ /* 0x000fe2000001088d */
[----:B------:R3:W-:Y:S01]  /*12020*/  MUFU.EX2 R252, R0 ;  /* 0x0000000000fc7308 */ /* 0x0007e20000000800 */
[C---:B------:R-:W-:Y:S02]  /*12030*/  FMUL.FTZ R40, R2.reuse, R180 ;  /* 0x000000b402287220 */ /* 0x040fe40000410000 */
[C---:B------:R-:W-:Y:S01]  /*12040*/  FMUL.FTZ R44, R2.reuse, R184 ;  /* 0x000000b8022c7220 */ /* 0x040fe20000410000 */
[----:B-1----:R-:W-:Y:S01]  /*12050*/  MOV R46, R29 ;  /* 0x0000001d002e7202 */ /* 0x002fe20000000f00 */
[----:B------:R-:W-:Y:S02]  /*12060*/  FMUL.FTZ R29, R2, R169 ;  /* 0x000000a9021d7220 */ /* 0x000fe40000410000 */
[----:B------:R-:W-:Y:S01]  /*12070*/  FMUL.FTZ R7, R132, R147 ;  /* 0x0000009384077220 */ /* 0x000fe20000410000 */
[----:B------:R-:W-:Y:S01]  /*12080*/  F2FP.BF16.PACK_AB R192, R46, R221 ;  /* 0x000000dd2ec0723e */ /* 0x000fe200000010ff */
[C---:B------:R-:W-:Y:S01]  /*12090*/  FMUL.FTZ R8, R2.reuse, R148 ;  /* 0x0000009402087220 */ /* 0x040fe20000410000 */
[----:B------:R-:W1:Y:S01]  /*120a0*/  MUFU.EX2 R47, R16 ;  /* 0x00000010002f7308 */ /* 0x000e620000000800 */
[C---:B------:R-:W-:Y:S02]  /*120b0*/  FMUL.FTZ R9, R2.reuse, R149 ;  /* 0x0000009502097220 */ /* 0x040fe40000410000 */
[C---:B------:R-:W-:Y:S02]  /*120c0*/  FMUL.FTZ R12, R2.reuse, R152 ;  /* 0x00000098020c7220 */ /* 0x040fe40000410000 */
[----:B--2---:R-:W-:Y:S02]  /*120d0*/  FMUL.FTZ R4, R133, R144 ;  /* 0x0000009085047220 */ /* 0x004fe40000410000 */
[C---:B------:R-:W-:Y:S02]  /*120e0*/  FMUL.FTZ R24, R2.reuse, R164 ;  /* 0x000000a402187220 */ /* 0x040fe40000410000 */
[C---:B------:R-:W-:Y:S01]  /*120f0*/  FMUL.FTZ R25, R2.reuse, R165 ;  /* 0x000000a502197220 */ /* 0x040fe20000410000 */
[----:B------:R-:W2:Y:S01]  /*12100*/  MUFU.EX2 R48, R19 ;  /* 0x0000001300307308 */ /* 0x000ea20000000800 */
[C---:B------:R-:W-:Y:S02]  /*12110*/  FMUL.FTZ R41, R2.reuse, R181 ;  /* 0x000000b502297220 */ /* 0x040fe40000410000 */
[C---:B------:R-:W-:Y:S02]  /*12120*/  FMUL.FTZ R45, R2.reuse, R185 ;  /* 0x000000b9022d7220 */ /* 0x040fe40000410000 */
[----:B---3--:R-:W-:Y:S02]  /*12130*/  FFMA.FTZ R0, R13, c[0x0][0x2d0], -R134 ;  /* 0x0000b4000d007a23 */ /* 0x008fe40000010886 */
[C---:B------:R-:W-:Y:S02]  /*12140*/  FMUL.FTZ R13, R2.reuse, R153 ;  /* 0x00000099020d7220 */ /* 0x040fe40000410000 */
[C---:B------:R-:W-:Y:S01]  /*12150*/  FMUL.FTZ R56, R2.reuse, R56 ;  /* 0x0000003802387220 */ /* 0x040fe20000410000 */
[----:B------:R3:W4:Y:S01]  /*12160*/  MUFU.EX2 R18, R0 ;  /* 0x0000000000127308 */ /* 0x0007220000000800 */
[C---:B------:R-:W-:Y:S02]  /*12170*/  FMUL.FTZ R57, R2.reuse, R57 ;  /* 0x0000003902397220 */ /* 0x040fe40000410000 */
[C---:B------:R-:W-:Y:S01]  /*12180*/  FMUL.FTZ R60, R2.reuse, R60 ;  /* 0x0000003c023c7220 */ /* 0x040fe20000410000 */
[----:B-1----:R-:W-:Y:S01]  /*12190*/  MOV R180, R47 ;  /* 0x0000002f00b47202 */ /* 0x002fe20000000f00 */
[----:B------:R-:W-:Y:S02]  /*121a0*/  FMUL.FTZ R16, R133, R156 ;  /* 0x0000009c85107220 */ /* 0x000fe40000410000 */
[----:B------:R-:W-:Y:S02]  /*121b0*/  FMUL.FTZ R61, R2, R61 ;  /* 0x0000003d023d7220 */ /* 0x000fe40000410000 */
[C---:B------:R-:W-:Y:S01]  /*121c0*/  FMUL.FTZ R67, R132.reuse, R67 ;  /* 0x0000004384437220 */ /* 0x040fe20000410000 */
[----:B------:R-:W1:Y:S01]  /*121d0*/  MUFU.EX2 R51, R5 ;  /* 0x0000000500337308 */ /* 0x000e620000000800 */
[C---:B------:R-:W-:Y:S02]  /*121e0*/  FMUL.FTZ R70, R132.reuse, R70 ;  /* 0x0000004684467220 */ /* 0x040fe40000410000 */
[C---:B------:R-:W-:Y:S01]  /*121f0*/  FMUL.FTZ R71, R132.reuse, R71 ;  /* 0x0000004784477220 */ /* 0x040fe20000410000 */
[----:B--2---:R-:W-:Y:S01]  /*12200*/  MOV R175, R48 ;  /* 0x0000003000af7202 */ /* 0x004fe20000000f00 */
[----:B------:R-:W-:Y:S02]  /*12210*/  FMUL.FTZ R19, R132, R159 ;  /* 0x0000009f84137220 */ /* 0x000fe40000410000 */
[C---:B------:R-:W-:Y:S02]  /*12220*/  FMUL.FTZ R72, R2.reuse, R72 ;  /* 0x0000004802487220 */ /* 0x040fe40000410000 */
[C---:B------:R-:W-:Y:S01]  /*12230*/  FMUL.FTZ R73, R2.reuse, R73 ;  /* 0x0000004902497220 */ /* 0x040fe20000410000 */
[----:B------:R-:W2:Y:S01]  /*12240*/  MUFU.EX2 R244, R17 ;  /* 0x0000001100f47308 */ /* 0x000ea20000000800 */
[C---:B------:R-:W-:Y:S02]  /*12250*/  FMUL.FTZ R76, R2.reuse, R76 ;  /* 0x0000004c024c7220 */ /* 0x040fe40000410000 */
[----:B------:R-:W-:Y:S01]  /*12260*/  FMUL.FTZ R77, R2, R77 ;  /* 0x0000004d024d7220 */ /* 0x000fe20000410000 */
[----:B---3--:R-:W-:Y:S01]  /*12270*/  FSEL R0, R3, RZ, P0 ;  /* 0x000000ff03007208 */ /* 0x008fe20000000000 */
[C---:B------:R-:W-:Y:S01]  /*12280*/  FMUL.FTZ R82, R132.reuse, R82 ;  /* 0x0000005284527220 */ /* 0x040fe20000410000 */
[----:B----4-:R-:W-:Y:S01]  /*12290*/  F2FP.BF16.PACK_AB R147, R49, R18 ;  /* 0x000000123193723e */ /* 0x010fe200000010ff */
[----:B------:R-:W-:Y:S01]  /*122a0*/  FMUL.FTZ R83, R132, R83 ;  /* 0x0000005384537220 */ /* 0x000fe20000410000 */
[----:B------:R-:W-:Y:S01]  /*122b0*/  ISETP.GT.AND P0, PT, R242, UR8, PT ;  /* 0x00000008f2007c0c */ /* 0x000fe2000bf04270 */
[----:B------:R-:W-:Y:S01]  /*122c0*/  FADD.FTZ R0, -R0, R139 ;  /* 0x0000008b00007221 */ /* 0x000fe20000010100 */
[----:B------:R-:W-:Y:S01]  /*122d0*/  MOV R139, R6 ;  /* 0x00000006008b7202 */ /* 0x000fe20000000f00 */
[----:B------:R-:W-:Y:S01]  /*122e0*/  FMUL.FTZ R6, R132, R146 ;  /* 0x0000009284067220 */ /* 0x000fe20000410000 */
[----:B------:R-:W-:Y:S01]  /*122f0*/  F2FP.BF16.PACK_AB R146, R50, R48 ;  /* 0x000000303292723e */ /* 0x000fe200000010ff */
[----:B------:R-:W-:Y:S01]  /*12300*/  FMUL.FTZ R0, R0, c[0x0][0x2d0] ;  /* 0x0000b40000007a20 */ /* 0x000fe20000410000 */
[----:B------:R-:W-:Y:S01]  /*12310*/  F2FP.BF16.PACK_AB R144, R139, R47 ;  /* 0x0000002f8b90723e */ /* 0x000fe200000010ff */
[C---:B------:R-:W-:Y:S01]  /*12320*/  FMUL.FTZ R48, R133.reuse, R188 ;  /* 0x000000bc85307220 */ /* 0x040fe20000410000 */
[----:B------:R-:W-:Y:S01]  /*12330*/  MOV R169, R139 ;  /* 0x0000008b00a97202 */ /* 0x000fe20000000f00 */
[----:B------:R3:W4:Y:S01]  /*12340*/  MUFU.EX2 R17, R22 ;  /* 0x0000001600117308 */ /* 0x0007220000000800 */
[----:B------:R-:W-:Y:S01]  /*12350*/  MOV R188, R49 ;  /* 0x0000003100bc7202 */ /* 0x000fe20000000f00 */
[C---:B------:R-:W-:Y:S01]  /*12360*/  FMUL.FTZ R49, R133.reuse, R189 ;  /* 0x000000bd85317220 */ /* 0x040fe20000410000 */
[----:B-1----:R-:W-:Y:S01]  /*12370*/  MOV R172, R51 ;  /* 0x0000003300ac7202 */ /* 0x002fe20000000f00 */
[----:B------:R-:W-:Y:S01]  /*12380*/  FMUL.FTZ R5, R133, R145 ;  /* 0x0000009185057220 */ /* 0x000fe20000410000 */
[----:B------:R-:W-:Y:S01]  /*12390*/  F2FP.BF16.PACK_AB R145, R252, R51 ;  /* 0x00000033fc91723e */ /* 0x000fe200000010ff */
[C---:B------:R-:W-:Y:S01]  /*123a0*/  FMUL.FTZ R51, R132.reuse, R191 ;  /* 0x000000bf84337220 */ /* 0x040fe20000410000 */
[----:B--2---:R-:W-:Y:S01]  /*123b0*/  F2FP.BF16.PACK_AB R193, R215, R244 ;  /* 0x000000f4d7c1723e */ /* 0x004fe200000010ff */
[C---:B------:R-:W-:Y:S02]  /*123c0*/  FMUL.FTZ R84, R133.reuse, R84 ;  /* 0x0000005485547220 */ /* 0x040fe40000410000 */
[----:B------:R1:W-:Y:S01]  /*123d0*/  MUFU.EX2 R139, R138 ;  /* 0x0000008a008b7308 */ /* 0x0003e20000000800 */
[----:B------:R-:W-:Y:S02]  /*123e0*/  FMUL.FTZ R85, R133, R85 ;  /* 0x0000005585557220 */ /* 0x000fe40000410000 */
[C---:B------:R-:W-:Y:S02]  /*123f0*/  FMUL.FTZ R86, R132.reuse, R86 ;  /* 0x0000005684567220 */ /* 0x040fe40000410000 */
[----:B------:R-:W-:Y:S02]  /*12400*/  FMUL.FTZ R87, R132, R87 ;  /* 0x0000005784577220 */ /* 0x000fe40000410000 */
[C---:B------:R-:W-:Y:S02]  /*12410*/  FMUL.FTZ R88, R2.reuse, R88 ;  /* 0x0000005802587220 */ /* 0x040fe40000410000 */
[C---:B------:R-:W-:Y:S01]  /*12420*/  FMUL.FTZ R89, R2.reuse, R89 ;  /* 0x0000005902597220 */ /* 0x040fe20000410000 */
[----:B------:R-:W2:Y:S01]  /*12430*/  MUFU.EX2 R0, R0 ;  /* 0x0000000000007308 */ /* 0x000ea20000000800 */
[C---:B------:R-:W-:Y:S02]  /*12440*/  FMUL.FTZ R92, R2.reuse, R92 ;  /* 0x0000005c025c7220 */ /* 0x040fe40000410000 */
[----:B------:R-:W-:Y:S01]  /*12450*/  FMUL.FTZ R93, R2, R93 ;  /* 0x0000005d025d7220 */ /* 0x000fe20000410000 */
[----:B---3--:R-:W3:Y:S01]  /*12460*/  LDSM.16.MT88.4 R20, [R225+0x2080] ;  /* 0x00208000e114783b */ /* 0x008ee20000004200 */
[-C--:B----4-:R-:W-:Y:S01]  /*12470*/  F2FP.BF16.PACK_AB R195, R251, R17.reuse ;  /* 0x00000011fbc3723e */ /* 0x090fe200000010ff */
[C---:B------:R-:W-:Y:S01]  /*12480*/  FMUL.FTZ R96, R133.reuse, R96 ;  /* 0x0000006085607220 */ /* 0x040fe20000410000 */
[----:B------:R-:W-:Y:S01]  /*12490*/  MOV R156, R17 ;  /* 0x00000011009c7202 */ /* 0x000fe20000000f00 */
[C---:B------:R-:W-:Y:S01]  /*124a0*/  FMUL.FTZ R17, R133.reuse, R157 ;  /* 0x0000009d85117220 */ /* 0x040fe20000410000 */
[----:B------:R-:W-:Y:S01]  /*124b0*/  MOV R157, R18 ;  /* 0x00000012009d7202 */ /* 0x000fe20000000f00 */
[----:B------:R-:W-:Y:S01]  /*124c0*/  FMUL.FTZ R18, R132, R158 ;  /* 0x0000009e84127220 */ /* 0x000fe20000410000 */
[----:B------:R-:W-:Y:S01]  /*124d0*/  MOV R181, R156 ;  /* 0x0000009c00b57202 */ /* 0x000fe20000000f00 */
[C---:B------:R-:W-:Y:S01]  /*124e0*/  FMUL.FTZ R97, R133.reuse, R97 ;  /* 0x0000006185617220 */ /* 0x040fe20000410000 */
[----:B------:R-:W-:Y:S01]  /*124f0*/  MOV R185, R157 ;  /* 0x0000009d00b97202 */ /* 0x000fe20000000f00 */
[--C-:B-1----:R-:W-:Y:S01]  /*12500*/  FFMA.FTZ R138, R198, c[0x0][0x2d0], -R141.reuse ;  /* 0x0000b400c68a7a23 */ /* 0x102fe2000001088d */
[----:B------:R-:W-:Y:S01]  /*12510*/  LDSM.16.MT88.4 R156, [R226+0x2880] ;  /* 0x00288000e29c783b */ /* 0x000fe20000004200 */
[C---:B------:R-:W-:Y:S02]  /*12520*/  FMUL.FTZ R98, R132.reuse, R98 ;  /* 0x0000006284627220 */ /* 0x040fe40000410000 */
[----:B------:R-:W-:Y:S02]  /*12530*/  FMUL.FTZ R99, R132, R99 ;  /* 0x0000006384637220 */ /* 0x000fe40000410000 */
[C---:B------:R-:W-:Y:S02]  /*12540*/  FMUL.FTZ R100, R133.reuse, R100 ;  /* 0x0000006485647220 */ /* 0x040fe40000410000 */
[----:B------:R-:W-:Y:S02]  /*12550*/  FMUL.FTZ R101, R133, R101 ;  /* 0x0000006585657220 */ /* 0x000fe40000410000 */
[C---:B--2---:R-:W-:Y:S02]  /*12560*/  FMUL.FTZ R47, R0.reuse, R187 ;  /* 0x000000bb002f7220 */ /* 0x044fe40000410000 */
[----:B------:R1:W-:Y:S01]  /*12570*/  MUFU.EX2 R187, R138 ;  /* 0x0000008a00bb7308 */ /* 0x0003e20000000800 */
[C---:B------:R-:W-:Y:S02]  /*12580*/  FMUL.FTZ R31, R0.reuse, R171 ;  /* 0x000000ab001f7220 */ /* 0x040fe40000410000 */
[C---:B------:R-:W-:Y:S02]  /*12590*/  FMUL.FTZ R10, R0.reuse, R150 ;  /* 0x00000096000a7220 */ /* 0x040fe40000410000 */
[C---:B------:R-:W-:Y:S02]  /*125a0*/  FMUL.FTZ R11, R0.reuse, R151 ;  /* 0x00000097000b7220 */ /* 0x040fe40000410000 */
[----:B------:R-:W2:Y:S01]  /*125b0*/  LDSM.16.MT88.4 R148, [R228+0x2080] ;  /* 0x00208000e494783b */ /* 0x000ea20000004200 */
[C---:B------:R-:W-:Y:S02]  /*125c0*/  FMUL.FTZ R14, R0.reuse, R154 ;  /* 0x0000009a000e7220 */ /* 0x040fe40000410000 */
[C---:B------:R-:W-:Y:S02]  /*125d0*/  FMUL.FTZ R15, R0.reuse, R155 ;  /* 0x0000009b000f7220 */ /* 0x040fe40000410000 */
[C---:B------:R-:W-:Y:S02]  /*125e0*/  FMUL.FTZ R26, R0.reuse, R166 ;  /* 0x000000a6001a7220 */ /* 0x040fe40000410000 */
[C---:B------:R-:W-:Y:S01]  /*125f0*/  FMUL.FTZ R27, R0.reuse, R167 ;  /* 0x000000a7001b7220 */ /* 0x040fe20000410000 */
[----:B------:R-:W4:Y:S01]  /*12600*/  LDSM.16.MT88.4 R152, [R227+0x2080] ;  /* 0x00208000e398783b */ /* 0x000f220000004200 */
[----:B------:R-:W-:Y:S01]  /*12610*/  FMUL.FTZ R43, R0, R183 ;  /* 0x000000b7002b7220 */ /* 0x000fe20000410000 */
[----:B------:R-:W-:Y:S01]  /*12620*/  MOV R183, R50 ;  /* 0x0000003200b77202 */ /* 0x000fe20000000f00 */
[-C--:B---3--:R-:W-:Y:S05]  /*12630*/  HMMA.16816.F32.BF16 R4, R192, R20.reuse, R4 ;  /* 0x00000014c004723c */ /* 0x088fea0000041804 */
[----:B------:R-:W-:Y:S01]  /*12640*/  LDSM.16.MT88.4 R164, [R227+0x2880] ;  /* 0x00288000e3a4783b */ /* 0x000fe20000004200 */
[--C-:B-1----:R-:W-:Y:S02]  /*12650*/  FFMA.FTZ R138, R197, c[0x0][0x2d0], -R142.reuse ;  /* 0x0000b400c58a7a23 */ /* 0x102fe4000001088e */
[C---:B------:R-:W-:Y:S02]  /*12660*/  HMMA.16816.F32.BF16 R8, R144.reuse, R20, R8 ;  /* 0x000000149008723c */ /* 0x040fe40000041808 */
[----:B------:R1:W-:Y:S02]  /*12670*/  MUFU.EX2 R184, R138 ;  /* 0x0000008a00b87308 */ /* 0x0003e40000000800 */
[----:B------:R-:W-:Y:S02]  /*12680*/  FMUL.FTZ R50, R132, R190 ;  /* 0x000000be84327220 */ /* 0x000fe40000410000 */
[C---:B------:R-:W-:Y:S01]  /*12690*/  FMUL.FTZ R42, R0.reuse, R182 ;  /* 0x000000b6002a7220 */ /* 0x040fe20000410000 */
[----:B------:R-:W-:Y:S01]  /*126a0*/  MOV R182, R252 ;  /* 0x000000fc00b67202 */ /* 0x000fe20000000f00 */
[-C--:B------:R-:W-:Y:S04]  /*126b0*/  HMMA.16816.F32.BF16 R12, R144, R22.reuse, R12 ;  /* 0x00000016900c723c */ /* 0x080fe8000004180c */
[C---:B------:R-:W-:Y:S02]  /*126c0*/  FMUL.FTZ R20, R133.reuse, R160 ;  /* 0x000000a085147220 */ /* 0x040fe40000410000 */
[----:B------:R-:W-:Y:S02]  /*126d0*/  FMUL.FTZ R21, R133, R161 ;  /* 0x000000a185157220 */ /* 0x000fe40000410000 */
[C---:B------:R-:W-:Y:S04]  /*126e0*/  HMMA.16816.F32.BF16 R16, R192.reuse, R22, R16 ;  /* 0x00000016c010723c */ /* 0x040fe80000041810 */
[C---:B------:R-:W-:Y:S02]  /*126f0*/  FMUL.FTZ R30, R0.reuse, R170 ;  /* 0x000000aa001e7220 */ /* 0x040fe40000410000 */
[----:B------:R-:W-:Y:S02]  /*12700*/  FMUL.FTZ R58, R0, R58 ;  /* 0x0000003a003a7220 */ /* 0x000fe40000410000 */
[C---:B------:R-:W-:Y:S04]  /*12710*/  FMUL.FTZ R22, R132.reuse, R162 ;  /* 0x000000a284167220 */ /* 0x040fe80000410000 */
[--C-:B-1----:R-:W-:Y:S02]  /*12720*/  FFMA.FTZ R138, R199, c[0x0][0x2d0], -R142.reuse ;  /* 0x0000b400c78a7a23 */ /* 0x102fe4000001088e */
[----:B------:R-:W-:Y:S02]  /*12730*/  FMUL.FTZ R23, R132, R163 ;  /* 0x000000a384177220 */ /* 0x000fe40000410000 */
[----:B------:R1:W-:Y:S01]  /*12740*/  MUFU.EX2 R189, R138 ;  /* 0x0000008a00bd7308 */ /* 0x0003e20000000800 */
[----:B------:R-:W-:Y:S01]  /*12750*/  LDSM.16.MT88.4 R160, [R228+0x2880] ;  /* 0x00288000e4a0783b */ /* 0x000fe20000004200 */
[C---:B------:R-:W-:Y:S02]  /*12760*/  FMUL.FTZ R59, R0.reuse, R59 ;  /* 0x0000003b003b7220 */ /* 0x040fe40000410000 */
[C---:B------:R-:W-:Y:S01]  /*12770*/  FMUL.FTZ R62, R0.reuse, R62 ;  /* 0x0000003e003e7220 */ /* 0x040fe20000410000 */
[-C--:B------:R-:W-:Y:S03]  /*12780*/  HMMA.16816.F32.BF16 R20, R192, R36.reuse, R20 ;  /* 0x00000024c014723c */ /* 0x080fe60000041814 */
[C---:B------:R-:W-:Y:S02]  /*12790*/  FMUL.FTZ R63, R0.reuse, R63 ;  /* 0x0000003f003f7220 */ /* 0x040fe40000410000 */
[C---:B------:R-:W-:Y:S02]  /*127a0*/  FMUL.FTZ R74, R0.reuse, R74 ;  /* 0x0000004a004a7220 */ /* 0x040fe40000410000 */
[C---:B------:R-:W-:Y:S01]  /*127b0*/  FMUL.FTZ R75, R0.reuse, R75 ;  /* 0x0000004b004b7220 */ /* 0x040fe20000410000 */
[C---:B------:R-:W-:Y:S04]  /*127c0*/  HMMA.16816.F32.BF16 R24, R144.reuse, R36, R24 ;  /* 0x000000249018723c */ /* 0x040fe80000041818 */
[C---:B------:R-:W-:Y:S02]  /*127d0*/  FMUL.FTZ R78, R0.reuse, R78 ;  /* 0x0000004e004e7220 */ /* 0x040fe40000410000 */
[----:B------:R-:W-:Y:S02]  /*127e0*/  FMUL.FTZ R79, R0, R79 ;  /* 0x0000004f004f7220 */ /* 0x000fe40000410000 */
[-C--:B------:R-:W-:Y:S04]  /*127f0*/  HMMA.16816.F32.BF16 R28, R144, R38.reuse, R28 ;  /* 0x00000026901c723c */ /* 0x080fe8000004181c */
[--C-:B-1----:R-:W-:Y:S02]  /*12800*/  FFMA.FTZ R138, R202, c[0x0][0x2d0], -R141.reuse ;  /* 0x0000b400ca8a7a23 */ /* 0x102fe4000001088d */
[C---:B------:R-:W-:Y:S01]  /*12810*/  FMUL.FTZ R36, R133.reuse, R176 ;  /* 0x000000b085247220 */ /* 0x040fe20000410000 */
[----:B------:R-:W-:Y:S01]  /*12820*/  MOV R176, R244 ;  /* 0x000000f400b07202 */ /* 0x000fe20000000f00 */
[C---:B------:R-:W-:Y:S01]  /*12830*/  HMMA.16816.F32.BF16 R32, R192.reuse, R38, R32 ;  /* 0x00000026c020723c */ /* 0x040fe20000041820 */
[----:B------:R1:W-:Y:S03]  /*12840*/  MUFU.EX2 R191, R138 ;  /* 0x0000008a00bf7308 */ /* 0x0003e60000000800 */
[----:B------:R-:W-:Y:S01]  /*12850*/  FMUL.FTZ R37, R133, R177 ;  /* 0x000000b185257220 */ /* 0x000fe20000410000 */
[----:B------:R-:W-:Y:S01]  /*12860*/  MOV R177, R221 ;  /* 0x000000dd00b17202 */ /* 0x000fe20000000f00 */
[----:B------:R-:W-:Y:S02]  /*12870*/  FMUL.FTZ R90, R0, R90 ;  /* 0x0000005a005a7220 */ /* 0x000fe40000410000 */
[----:B------:R-:W-:Y:S01]  /*12880*/  FMUL.FTZ R39, R132, R179 ;  /* 0x000000b384277220 */ /* 0x000fe20000410000 */
[----:B------:R-:W-:Y:S03]  /*12890*/  MOV R179, R46 ;  /* 0x0000002e00b37202 */ /* 0x000fe60000000f00 */
[----:B------:R-:W-:Y:S02]  /*128a0*/  FMUL.FTZ R46, R0, R186 ;  /* 0x000000ba002e7220 */ /* 0x000fe40000410000 */
[----:B------:R-:W-:Y:S01]  /*128b0*/  FMUL.FTZ R38, R132, R178 ;  /* 0x000000b284267220 */ /* 0x000fe20000410000 */
[----:B------:R-:W-:Y:S01]  /*128c0*/  MOV R178, R215 ;  /* 0x000000d700b27202 */ /* 0x000fe20000000f00 */
[C---:B------:R-:W-:Y:S02]  /*128d0*/  FMUL.FTZ R91, R0.reuse, R91 ;  /* 0x0000005b005b7220 */ /* 0x040fe40000410000 */
[C---:B------:R-:W-:Y:S02]  /*128e0*/  FMUL.FTZ R94, R0.reuse, R94 ;  /* 0x0000005e005e7220 */ /* 0x040fe40000410000 */
[----:B------:R-:W-:Y:S01]  /*128f0*/  FMUL.FTZ R95, R0, R95 ;  /* 0x0000005f005f7220 */ /* 0x000fe20000410000 */
[-C--:B--2---:R-:W-:Y:S03]  /*12900*/  HMMA.16816.F32.BF16 R36, R192, R148.reuse, R36 ;  /* 0x00000094c024723c */ /* 0x084fe60000041824 */
[C---:B------:R-:W-:Y:S02]  /*12910*/  FMUL.FTZ R102, R132.reuse, R102 ;  /* 0x0000006684667220 */ /* 0x040fe40000410000 */
[----:B-1----:R-:W-:Y:S02]  /*12920*/  FFMA.FTZ R138, R205, c[0x0][0x2d0], -R141 ;  /* 0x0000b400cd8a7a23 */ /* 0x002fe4000001088d */
[----:B------:R-:W-:Y:S01]  /*12930*/  FMUL.FTZ R103, R132, R103 ;  /* 0x0000006784677220 */ /* 0x000fe20000410000 */
[C---:B------:R-:W-:Y:S01]  /*12940*/  HMMA.16816.F32.BF16 R40, R144.reuse, R148, R40 ;  /* 0x000000949028723c */ /* 0x040fe20000041828 */
[----:B------:R1:W-:Y:S03]  /*12950*/  MUFU.EX2 R171, R138 ;  /* 0x0000008a00ab7308 */ /* 0x0003e60000000800 */
[C---:B------:R-:W-:Y:S02]  /*12960*/  FMUL.FTZ R104, R2.reuse, R104 ;  /* 0x0000006802687220 */ /* 0x040fe40000410000 */
[----:B------:R-:W-:Y:S02]  /*12970*/  FMUL.FTZ R105, R2, R105 ;  /* 0x0000006902697220 */ /* 0x000fe40000410000 */
[-C--:B------:R-:W-:Y:S04]  /*12980*/  HMMA.16816.F32.BF16 R44, R144, R150.reuse, R44 ;  /* 0x00000096902c723c */ /* 0x080fe8000004182c */
[C---:B------:R-:W-:Y:S02]  /*12990*/  FMUL.FTZ R106, R0.reuse, R106 ;  /* 0x0000006a006a7220 */ /* 0x040fe40000410000 */
[----:B------:R-:W-:Y:S02]  /*129a0*/  FMUL.FTZ R107, R0, R107 ;  /* 0x0000006b006b7220 */ /* 0x000fe40000410000 */
[C---:B------:R-:W-:Y:S01]  /*129b0*/  HMMA.16816.F32.BF16 R48, R192.reuse, R150, R48 ;  /* 0x00000096c030723c */ /* 0x040fe20000041830 */
[----:B------:R-:W2:Y:S03]  /*129c0*/  LDSM.16.MT88.4 R148, [R225+0x3880] ;  /* 0x00388000e194783b */ /* 0x000ea60000004200 */
[C---:B------:R-:W-:Y:S02]  /*129d0*/  FMUL.FTZ R108, R2.reuse, R108 ;  /* 0x0000006c026c7220 */ /* 0x040fe40000410000 */
[----:B------:R-:W-:Y:S02]  /*129e0*/  FMUL.FTZ R109, R2, R109 ;  /* 0x0000006d026d7220 */ /* 0x000fe40000410000 */
[-C--:B----4-:R-:W-:Y:S04]  /*129f0*/  HMMA.16816.F32.BF16 R52, R192, R152.reuse, R52 ;  /* 0x00000098c034723c */ /* 0x090fe80000041834 */
[--C-:B-1----:R-:W-:Y:S02]  /*12a00*/  FFMA.FTZ R138, R203, c[0x0][0x2d0], -R142.reuse ;  /* 0x0000b400cb8a7a23 */ /* 0x102fe4000001088e */
[C---:B------:R-:W-:Y:S02]  /*12a10*/  FMUL.FTZ R110, R0.reuse, R110 ;  /* 0x0000006e006e7220 */ /* 0x040fe40000410000 */
[C---:B------:R-:W-:Y:S01]  /*12a20*/  HMMA.16816.F32.BF16 R56, R144.reuse, R152, R56 ;  /* 0x000000989038723c */ /* 0x040fe20000041838 */
[----:B------:R1:W-:Y:S03]  /*12a30*/  MUFU.EX2 R196, R138 ;  /* 0x0000008a00c47308 */ /* 0x0003e60000000800 */
[----:B------:R-:W-:Y:S02]  /*12a40*/  FMUL.FTZ R111, R0, R111 ;  /* 0x0000006f006f7220 */ /* 0x000fe40000410000 */
[C---:B------:R-:W-:Y:S02]  /*12a50*/  FMUL.FTZ R112, R133.reuse, R112 ;  /* 0x0000007085707220 */ /* 0x040fe40000410000 */
[-C--:B------:R-:W-:Y:S04]  /*12a60*/  HMMA.16816.F32.BF16 R60, R144, R154.reuse, R60 ;  /* 0x0000009a903c723c */ /* 0x080fe8000004183c */
[C---:B------:R-:W-:Y:S02]  /*12a70*/  FMUL.FTZ R113, R133.reuse, R113 ;  /* 0x0000007185717220 */ /* 0x040fe40000410000 */
[C---:B------:R-:W-:Y:S02]  /*12a80*/  FMUL.FTZ R114, R132.reuse, R114 ;  /* 0x0000007284727220 */ /* 0x040fe40000410000 */
[C---:B------:R-:W-:Y:S01]  /*12a90*/  HMMA.16816.F32.BF16 R64, R192.reuse, R154, R64 ;  /* 0x0000009ac040723c */ /* 0x040fe20000041840 */
[----:B------:R-:W3:Y:S03]  /*12aa0*/  LDSM.16.MT88.4 R152, [R226+0x3880] ;  /* 0x00388000e298783b */ /* 0x000ee60000004200 */
[----:B------:R-:W-:Y:S02]  /*12ab0*/  FMUL.FTZ R115, R132, R115 ;  /* 0x0000007384737220 */ /* 0x000fe40000410000 */
[C---:B------:R-:W-:Y:S02]  /*12ac0*/  FMUL.FTZ R116, R133.reuse, R116 ;  /* 0x0000007485747220 */ /* 0x040fe40000410000 */
[C---:B------:R-:W-:Y:S01]  /*12ad0*/  FMUL.FTZ R117, R133.reuse, R117 ;  /* 0x0000007585757220 */ /* 0x040fe20000410000 */
[-C--:B--2---:R-:W-:Y:S03]  /*12ae0*/  HMMA.16816.F32.BF16 R68, R192, R148.reuse, R68 ;  /* 0x00000094c044723c */ /* 0x084fe60000041844 */
[----:B-1----:R-:W-:Y:S02]  /*12af0*/  FFMA.FTZ R138, R206, c[0x0][0x2d0], -R142 ;  /* 0x0000b400ce8a7a23 */ /* 0x002fe4000001088e */
[C---:B------:R-:W-:Y:S02]  /*12b00*/  FMUL.FTZ R118, R132.reuse, R118 ;  /* 0x0000007684767220 */ /* 0x040fe40000410000 */
[----:B------:R1:W-:Y:S01]  /*12b10*/  MUFU.EX2 R170, R138 ;  /* 0x0000008a00aa7308 */ /* 0x0003e20000000800 */
[C---:B------:R-:W-:Y:S04]  /*12b20*/  HMMA.16816.F32.BF16 R72, R144.reuse, R148, R72 ;  /* 0x000000949048723c */ /* 0x040fe80000041848 */
[----:B------:R-:W-:Y:S02]  /*12b30*/  FMUL.FTZ R119, R132, R119 ;  /* 0x0000007784777220 */ /* 0x000fe40000410000 */
[C---:B------:R-:W-:Y:S02]  /*12b40*/  FMUL.FTZ R120, R2.reuse, R120 ;  /* 0x0000007802787220 */ /* 0x040fe40000410000 */
[-C--:B------:R-:W-:Y:S04]  /*12b50*/  HMMA.16816.F32.BF16 R76, R144, R150.reuse, R76 ;  /* 0x00000096904c723c */ /* 0x080fe8000004184c */
[----:B------:R-:W-:Y:S02]  /*12b60*/  FMUL.FTZ R121, R2, R121 ;  /* 0x0000007902797220 */ /* 0x000fe40000410000 */
[C---:B------:R-:W-:Y:S02]  /*12b70*/  FMUL.FTZ R122, R0.reuse, R122 ;  /* 0x0000007a007a7220 */ /* 0x040fe40000410000 */
[C---:B------:R-:W-:Y:S01]  /*12b80*/  HMMA.16816.F32.BF16 R80, R192.reuse, R150, R80 ;  /* 0x00000096c050723c */ /* 0x040fe20000041850 */
[----:B------:R-:W2:Y:S03]  /*12b90*/  LDSM.16.MT88.4 R148, [R228+0x3880] ;  /* 0x00388000e494783b */ /* 0x000ea60000004200 */
[----:B------:R-:W-:Y:S02]  /*12ba0*/  FMUL.FTZ R123, R0, R123 ;  /* 0x0000007b007b7220 */ /* 0x000fe40000410000 */
[----:B------:R-:W-:Y:S02]  /*12bb0*/  FMUL.FTZ R124, R2, R124 ;  /* 0x0000007c027c7220 */ /* 0x000fe40000410000 */
[-C--:B---3--:R-:W-:Y:S04]  /*12bc0*/  HMMA.16816.F32.BF16 R84, R192, R152.reuse, R84 ;  /* 0x00000098c054723c */ /* 0x088fe80000041854 */
[--C-:B-1----:R-:W-:Y:S02]  /*12bd0*/  FFMA.FTZ R138, R204, c[0x0][0x2d0], -R143.reuse ;  /* 0x0000b400cc8a7a23 */ /* 0x102fe4000001088f */
[----:B------:R-:W-:Y:S02]  /*12be0*/  FMUL.FTZ R125, R2, R125 ;  /* 0x0000007d027d7220 */ /* 0x000fe40000410000 */
        /* <DEDUP_REMOVED lines=8> */
[----:B------:R-:W3:Y:S03]  /*12c70*/  LDSM.16.MT88.4 R152, [R227+0x3880] ;  /* 0x00388000e398783b */ /* 0x000ee60000004200 */
[C---:B------:R-:W-:Y:S02]  /*12c80*/  FMUL.FTZ R130, R132.reuse, R130 ;  /* 0x0000008284827220 */ /* 0x040fe40000410000 */
[----:B------:R-:W-:Y:S02]  /*12c90*/  FMUL.FTZ R131, R132, R131 ;  /* 0x0000008384837220 */ /* 0x000fe40000410000 */
[-C--:B--2---:R-:W-:Y:S04]  /*12ca0*/  HMMA.16816.F32.BF16 R100, R192, R148.reuse, R100 ;  /* 0x00000094c064723c */ /* 0x084fe80000041864 */
[--C-:B-1----:R-:W-:Y:S04]  /*12cb0*/  FFMA.FTZ R138, R201, c[0x0][0x2d0], -R143.reuse ;  /* 0x0000b400c98a7a23 */ /* 0x102fe8000001088f */
[----:B------:R1:W2:Y:S01]  /*12cc0*/  MUFU.EX2 R190, R138 ;  /* 0x0000008a00be7308 */ /* 0x0002a20000000800 */
[C---:B------:R-:W-:Y:S08]  /*12cd0*/  HMMA.16816.F32.BF16 R104, R144.reuse, R148, R104 ;  /* 0x000000949068723c */ /* 0x040ff00000041868 */
[-C--:B------:R-:W-:Y:S08]  /*12ce0*/  HMMA.16816.F32.BF16 R108, R144, R150.reuse, R108 ;  /* 0x00000096906c723c */ /* 0x080ff0000004186c */
[C---:B------:R-:W-:Y:S01]  /*12cf0*/  HMMA.16816.F32.BF16 R112, R192.reuse, R150, R112 ;  /* 0x00000096c070723c */ /* 0x040fe20000041870 */
[----:B------:R-:W4:Y:S03]  /*12d00*/  LDSM.16.MT88.4 R148, [R225+0x2880] ;  /* 0x00288000e194783b */ /* 0x000f260000004200 */
[--C-:B-1----:R-:W-:Y:S04]  /*12d10*/  FFMA.FTZ R138, R209, c[0x0][0x2d0], -R143.reuse ;  /* 0x0000b400d18a7a23 */ /* 0x102fe8000001088f */
[-C--:B---3--:R-:W-:Y:S01]  /*12d20*/  HMMA.16816.F32.BF16 R116, R192, R152.reuse, R116 ;  /* 0x00000098c074723c */ /* 0x088fe20000041874 */
[----:B------:R1:W-:Y:S07]  /*12d30*/  MUFU.EX2 R252, R138 ;  /* 0x0000008a00fc7308 */ /* 0x0003ee0000000800 */
[C---:B------:R-:W-:Y:S07]  /*12d40*/  HMMA.16816.F32.BF16 R120, R144.reuse, R152, R120 ;  /* 0x000000989078723c */ /* 0x040fee0000041878 */
[----:B--2---:R-:W-:Y:S01]  /*12d50*/  F2FP.BF16.PACK_AB R152, R190, R186 ;  /* 0x000000babe98723e */ /* 0x004fe200000010ff */
[-C--:B------:R-:W-:Y:S07]  /*12d60*/  HMMA.16816.F32.BF16 R124, R144, R154.reuse, R124 ;  /* 0x0000009a907c723c */ /* 0x080fee000004187c */
[----:B------:R-:W-:Y:S01]  /*12d70*/  F2FP.BF16.PACK_AB R145, R189, R184 ;  /* 0x000000b8bd91723e */ /* 0x000fe200000010ff */
[----:B------:R-:W-:Y:S04]  /*12d80*/  HMMA.16816.F32.BF16 R128, R192, R154, R128 ;  /* 0x0000009ac080723c */ /* 0x000fe80000041880 */
[----:B-1----:R-:W-:Y:S01]  /*12d90*/  FFMA.FTZ R138, R210, c[0x0][0x2d0], -R143 ;  /* 0x0000b400d28a7a23 */ /* 0x002fe2000001088f */
[----:B------:R-:W-:Y:S02]  /*12da0*/  F2FP.BF16.PACK_AB R146, R171, R191 ;  /* 0x000000bfab92723e */ /* 0x000fe400000010ff */
[----:B------:R-:W-:Y:S01]  /*12db0*/  F2FP.BF16.PACK_AB R147, R170, R196 ;  /* 0x000000c4aa93723e */ /* 0x000fe200000010ff */
[----:B------:R1:W2:Y:S01]  /*12dc0*/  MUFU.EX2 R251, R138 ;  /* 0x0000008a00fb7308 */ /* 0x0002a20000000800 */
[----:B------:R-:W-:Y:S07]  /*12dd0*/  F2FP.BF16.PACK_AB R144, R187, R139 ;  /* 0x0000008bbb90723e */ /* 0x000fee00000010ff */
[-C--:B----4-:R-:W-:Y:S05]  /*12de0*/  HMMA.16816.F32.BF16 R4, R144, R148.reuse, R4 ;  /* 0x000000949004723c */ /* 0x090fea0000041804 */
[--C-:B-1----:R-:W-:Y:S01]  /*12df0*/  FFMA.FTZ R138, R208, c[0x0][0x2d0], -R134.reuse ;  /* 0x0000b400d08a7a23 */ /* 0x102fe20000010886 */
[----:B--2---:R-:W-:Y:S03]  /*12e00*/  F2FP.BF16.PACK_AB R154, R251, R252 ;  /* 0x000000fcfb9a723e */ /* 0x004fe600000010ff */
        /* <DEDUP_REMOVED lines=33> */
[-C--:B------:R-:W-:Y:S01]  /*13020*/  HMMA.16816.F32.BF16 R52, R144, R164.reuse, R52 ;  /* 0x000000a49034723c */ /* 0x080fe20000041834 */
[----:B------:R1:W5:Y:S01]  /*13030*/  MUFU.EX2 R210, R138 ;  /* 0x0000008a00d27308 */ /* 0x0003620000000800 */
[----:B------:R-:W-:Y:S06]  /*13040*/  LDSM.16.MT88.4 R196, [R227+0x3080] ;  /* 0x00308000e3c4783b */ /* 0x000fec0000004200 */
[C---:B------:R-:W-:Y:S08]  /*13050*/  HMMA.16816.F32.BF16 R56, R152.reuse, R164, R56 ;  /* 0x000000a49838723c */ /* 0x040ff00000041838 */
[-C--:B------:R-:W-:Y:S08]  /*13060*/  HMMA.16816.F32.BF16 R60, R152, R166.reuse, R60 ;  /* 0x000000a6983c723c */ /* 0x080ff0000004183c */
[C---:B------:R-:W-:Y:S04]  /*13070*/  HMMA.16816.F32.BF16 R64, R144.reuse, R166, R64 ;  /* 0x000000a69040723c */ /* 0x040fe80000041840 */
[--C-:B-1----:R-:W-:Y:S01]  /*13080*/  FFMA.FTZ R138, R249, c[0x0][0x2d0], -R141.reuse ;  /* 0x0000b400f98a7a23 */ /* 0x102fe2000001088d */
[----:B------:R-:W-:Y:S01]  /*13090*/  MOV R249, R191 ;  /* 0x000000bf00f97202 */ /* 0x000fe20000000f00 */
[----:B------:R-:W-:Y:S01]  /*130a0*/  FFMA.FTZ R141, R248, c[0x0][0x2d0], -R141 ;  /* 0x0000b400f88d7a23 */ /* 0x000fe2000001088d */
[----:B------:R-:W-:Y:S01]  /*130b0*/  MOV R248, R190 ;  /* 0x000000be00f87202 */ /* 0x000fe20000000f00 */
[-C--:B--2---:R-:W-:Y:S01]  /*130c0*/  HMMA.16816.F32.BF16 R68, R144, R148.reuse, R68 ;  /* 0x000000949044723c */ /* 0x084fe20000041844 */
[----:B------:R1:W-:Y:S07]  /*130d0*/  MUFU.EX2 R209, R138 ;  /* 0x0000008a00d17308 */ /* 0x0003ee0000000800 */
[C---:B------:R-:W-:Y:S03]  /*130e0*/  HMMA.16816.F32.BF16 R72, R152.reuse, R148, R72 ;  /* 0x000000949848723c */ /* 0x040fe60000041848 */
[----:B------:R5:W2:Y:S05]  /*130f0*/  MUFU.EX2 R208, R141 ;  /* 0x0000008d00d07308 */ /* 0x000aaa0000000800 */
[-C--:B------:R-:W-:Y:S08]  /*13100*/  HMMA.16816.F32.BF16 R76, R152, R150.reuse, R76 ;  /* 0x00000096984c723c */ /* 0x080ff0000004184c */
[C---:B------:R-:W-:Y:S01]  /*13110*/  HMMA.16816.F32.BF16 R80, R144.reuse, R150, R80 ;  /* 0x000000969050723c */ /* 0x040fe20000041850 */
[----:B------:R-:W2:Y:S03]  /*13120*/  LDSM.16.MT88.4 R148, [R227+0x4080] ;  /* 0x00408000e394783b */ /* 0x000ea60000004200 */
[--C-:B-1----:R-:W-:Y:S01]  /*13130*/  FFMA.FTZ R138, R245, c[0x0][0x2d0], -R142.reuse ;  /* 0x0000b400f58a7a23 */ /* 0x102fe2000001088e */
[----:B------:R-:W-:Y:S01]  /*13140*/  MOV R245, R189 ;  /* 0x000000bd00f57202 */ /* 0x000fe20000000f00 */
[----:B------:R-:W-:Y:S01]  /*13150*/  FFMA.FTZ R142, R247, c[0x0][0x2d0], -R142 ;  /* 0x0000b400f78e7a23 */ /* 0x000fe2000001088e */
[----:B------:R-:W-:Y:S01]  /*13160*/  MOV R247, R188 ;  /* 0x000000bc00f77202 */ /* 0x000fe20000000f00 */
[-C--:B---3--:R-:W-:Y:S01]  /*13170*/  HMMA.16816.F32.BF16 R84, R144, R156.reuse, R84 ;  /* 0x0000009c9054723c */ /* 0x088fe20000041854 */
[----:B------:R1:W-:Y:S01]  /*13180*/  MUFU.EX2 R207, R138 ;  /* 0x0000008a00cf7308 */ /* 0x0003e20000000800 */
[----:B------:R-:W-:Y:S02]  /*13190*/  LDSM.16.MT88.4 R188, [R228+0x3080] ;  /* 0x00308000e4bc783b */ /* 0x000fe40000004200 */
[----:B-----5:R-:W-:Y:S04]  /*131a0*/  F2FP.BF16.PACK_AB R141, R210, R211 ;  /* 0x000000d3d28d723e */ /* 0x020fe800000010ff */
[C---:B------:R-:W-:Y:S03]  /*131b0*/  HMMA.16816.F32.BF16 R88, R152.reuse, R156, R88 ;  /* 0x0000009c9858723c */ /* 0x040fe60000041858 */
[----:B------:R2:W-:Y:S05]  /*131c0*/  MUFU.EX2 R206, R142 ;  /* 0x0000008e00ce7308 */ /* 0x0005ea0000000800 */
[-C--:B------:R-:W-:Y:S08]  /*131d0*/  HMMA.16816.F32.BF16 R92, R152, R158.reuse, R92 ;  /* 0x0000009e985c723c */ /* 0x080ff0000004185c */
[C---:B------:R-:W-:Y:S01]  /*131e0*/  HMMA.16816.F32.BF16 R96, R144.reuse, R158, R96 ;  /* 0x0000009e9060723c */ /* 0x040fe20000041860 */
[----:B------:R-:W3:Y:S03]  /*131f0*/  LDSM.16.MT88.4 R156, [R225+0x3080] ;  /* 0x00308000e19c783b */ /* 0x000ee60000004200 */
[--C-:B-1----:R-:W-:Y:S01]  /*13200*/  FFMA.FTZ R138, R219, c[0x0][0x2d0], -R143.reuse ;  /* 0x0000b400db8a7a23 */ /* 0x102fe2000001088f */
[----:B------:R-:W-:Y:S03]  /*13210*/  MOV R219, R187 ;  /* 0x000000bb00db7202 */ /* 0x000fe60000000f00 */
[-C--:B----4-:R-:W-:Y:S01]  /*13220*/  HMMA.16816.F32.BF16 R100, R144, R160.reuse, R100 ;  /* 0x000000a09064723c */ /* 0x090fe20000041864 */
[----:B------:R1:W-:Y:S03]  /*13230*/  MUFU.EX2 R205, R138 ;  /* 0x0000008a00cd7308 */ /* 0x0003e60000000800 */
[----:B--2---:R-:W-:Y:S04]  /*13240*/  F2FP.BF16.PACK_AB R142, R208, R209 ;  /* 0x000000d1d08e723e */ /* 0x004fe800000010ff */
[C---:B------:R-:W-:Y:S08]  /*13250*/  HMMA.16816.F32.BF16 R104, R152.reuse, R160, R104 ;  /* 0x000000a09868723c */ /* 0x040ff00000041868 */
[-C--:B------:R-:W-:Y:S08]  /*13260*/  HMMA.16816.F32.BF16 R108, R152, R162.reuse, R108 ;  /* 0x000000a2986c723c */ /* 0x080ff0000004186c */
[C---:B------:R-:W-:Y:S04]  /*13270*/  HMMA.16816.F32.BF16 R112, R144.reuse, R162, R112 ;  /* 0x000000a29070723c */ /* 0x040fe80000041870 */
[--C-:B-1----:R-:W-:Y:S01]  /*13280*/  FFMA.FTZ R138, R223, c[0x0][0x2d0], -R143.reuse ;  /* 0x0000b400df8a7a23 */ /* 0x102fe2000001088f */
[----:B------:R-:W-:Y:S03]  /*13290*/  MOV R223, R186 ;  /* 0x000000ba00df7202 */ /* 0x000fe60000000f00 */
[-C--:B------:R-:W-:Y:S01]  /*132a0*/  HMMA.16816.F32.BF16 R116, R144, R148.reuse, R116 ;  /* 0x000000949074723c */ /* 0x080fe20000041874 */
[----:B------:R1:W2:Y:S07]  /*132b0*/  MUFU.EX2 R204, R138 ;  /* 0x0000008a00cc7308 */ /* 0x0002ae0000000800 */
[C---:B------:R-:W-:Y:S08]  /*132c0*/  HMMA.16816.F32.BF16 R120, R152.reuse, R148, R120 ;  /* 0x000000949878723c */ /* 0x040ff00000041878 */
[-C--:B------:R-:W-:Y:S08]  /*132d0*/  HMMA.16816.F32.BF16 R124, R152, R150.reuse, R124 ;  /* 0x00000096987c723c */ /* 0x080ff0000004187c */
        /* <DEDUP_REMOVED lines=8> */
[----:B--2---:R-:W-:Y:S04]  /*13360*/  F2FP.BF16.PACK_AB R192, R204, R205 ;  /* 0x000000cdccc0723e */ /* 0x004fe800000010ff */
[----:B------:R2:W4:Y:S01]  /*13370*/  MUFU.EX2 R202, R143 ;  /* 0x0000008f00ca7308 */ /* 0x0005220000000800 */
[--C-:B-1----:R-:W-:Y:S01]  /*13380*/  FFMA.FTZ R138, R214, c[0x0][0x2d0], -R134.reuse ;  /* 0x0000b400d68a7a23 */ /* 0x102fe20000010886 */
[----:B------:R-:W-:Y:S08]  /*13390*/  MOV R214, R139 ;  /* 0x0000008b00d67202 */ /* 0x000ff00000000f00 */
[----:B------:R1:W-:Y:S01]  /*133a0*/  MUFU.EX2 R139, R138 ;  /* 0x0000008a008b7308 */ /* 0x0003e20000000800 */
[----:B--2---:R-:W-:Y:S02]  /*133b0*/  F2FP.BF16.PACK_AB R143, R206, R207 ;  /* 0x000000cfce8f723e */ /* 0x004fe400000010ff */
[----:B----4-:R-:W-:Y:S01]  /*133c0*/  F2FP.BF16.PACK_AB R194, R202, R203 ;  /* 0x000000cbcac2723e */ /* 0x010fe200000010ff */
[--C-:B-1----:R-:W-:Y:S01]  /*133d0*/  FFMA.FTZ R138, R212, c[0x0][0x2d0], -R134.reuse ;  /* 0x0000b400d48a7a23 */ /* 0x102fe20000010886 */
[----:B------:R-:W-:Y:S02]  /*133e0*/  MOV R212, R183 ;  /* 0x000000b700d47202 */ /* 0x000fe40000000f00 */
[----:B------:R-:W-:Y:S03]  /*133f0*/  MOV R183, R172 ;  /* 0x000000ac00b77202 */ /* 0x000fe60000000f00 */
[----:B------:R1:W2:Y:S02]  /*13400*/  MUFU.EX2 R200, R138 ;  /* 0x0000008a00c87308 */ /* 0x0002a40000000800 */
[--C-:B-1----:R-:W-:Y:S01]  /*13410*/  FFMA.FTZ R138, R213, c[0x0][0x2d0], -R134.reuse ;  /* 0x0000b400d58a7a23 */ /* 0x102fe20000010886 */
[----:B------:R-:W-:Y:S01]  /*13420*/  MOV R213, R182 ;  /* 0x000000b600d57202 */ /* 0x000fe20000000f00 */
[----:B------:R-:W-:Y:S01]  /*13430*/  FFMA.FTZ R134, R140, c[0x0][0x2d0], -R134 ;  /* 0x0000b4008c867a23 */ /* 0x000fe20000010886 */
[----:B------:R-:W-:Y:S02]  /*13440*/  MOV R182, R175 ;  /* 0x000000af00b67202 */ /* 0x000fe40000000f00 */
[----:B------:R-:W1:Y:S03]  /*13450*/  LDSM.16.MT88.4 R172, [R226+0x3080] ;  /* 0x00308000e2ac783b */ /* 0x000e660000004200 */
[----:B------:R-:W-:Y:S01]  /*13460*/  MUFU.EX2 R138, R138 ;  /* 0x0000008a008a7308 */ /* 0x000fe20000000800 */
[----:B------:R-:W-:Y:S02]  /*13470*/  F2FP.BF16.PACK_AB R140, R218, R215 ;  /* 0x000000d7da8c723e */ /* 0x000fe400000010ff */
[----:B--2---:R-:W-:Y:S05]  /*13480*/  F2FP.BF16.PACK_AB R193, R200, R139 ;  /* 0x0000008bc8c1723e */ /* 0x004fea00000010ff */
[-C--:B---3--:R-:W-:Y:S01]  /*13490*/  HMMA.16816.F32.BF16 R144, R140, R156.reuse, R4 ;  /* 0x0000009c8c90723c */ /* 0x088fe20000041804 */
[----:B------:R-:W2:Y:S01]  /*134a0*/  LDSM.16.MT88.4 R4, [R225+0x4880] ;  /* 0x00488000e104783b */ /* 0x000ea20000004200 */
        /* <DEDUP_REMOVED lines=8> */
[-C--:B-1----:R-:W-:Y:S01]  /*13530*/  HMMA.16816.F32.BF16 R160, R140, R172.reuse, R20 ;  /* 0x000000ac8ca0723c */ /* 0x082fe20000041814 */
[----:B------:R-:W5:Y:S06]  /*13540*/  LDL.LU R20, [R1+0x10] ;  /* 0x0000100001147983 */ /* 0x000f6c0000300800 */
[----:B------:R-:W-:Y:S01]  /*13550*/  MOV R21, R183 ;  /* 0x000000b700157202 */ /* 0x000fe20000000f00 */
[C---:B------:R-:W-:Y:S04]  /*13560*/  HMMA.16816.F32.BF16 R164, R192.reuse, R172, R24 ;  /* 0x000000acc0a4723c */ /* 0x040fe80000041818 */
[----:B------:R-:W-:Y:S02]  /*13570*/  MOV R23, R185 ;  /* 0x000000b900177202 */ /* 0x000fe40000000f00 */
[----:B------:R-:W-:Y:S02]  /*13580*/  MOV R22, R184 ;  /* 0x000000b800167202 */ /* 0x000fe40000000f00 */
[----:B------:R-:W-:Y:S04]  /*13590*/  MOV R24, R169 ;  /* 0x000000a900187202 */ /* 0x000fe80000000f00 */
[----:B------:R-:W-:Y:S02]  /*135a0*/  MOV R25, R168 ;  /* 0x000000a800197202 */ /* 0x000fe40000000f00 */
[-C--:B------:R-:W-:Y:S01]  /*135b0*/  HMMA.16816.F32.BF16 R168, R192, R174.reuse, R28 ;  /* 0x000000aec0a8723c */ /* 0x080fe2000004181c */
[----:B------:R-:W5:Y:S02]  /*135c0*/  LDL.LU R28, [R1+0x8] ;  /* 0x00000800011c7983 */ /* 0x000f640000300800 */
[----:B------:R-:W-:Y:S02]  /*135d0*/  MOV R27, R182 ;  /* 0x000000b6001b7202 */ /* 0x000fe40000000f00 */
[----:B------:R-:W-:Y:S02]  /*135e0*/  MOV R26, R181 ;  /* 0x000000b5001a7202 */ /* 0x000fe40000000f00 */
[----:B------:R-:W-:Y:S01]  /*135f0*/  MOV R30, R179 ;  /* 0x000000b3001e7202 */ /* 0x000fe20000000f00 */
[C---:B------:R-:W-:Y:S01]  /*13600*/  HMMA.16816.F32.BF16 R172, R140.reuse, R174, R32 ;  /* 0x000000ae8cac723c */ /* 0x040fe20000041820 */
[----:B------:R-:W5:Y:S03]  /*13610*/  LDL.LU R33, [R1+0xc] ;  /* 0x00000c0001217983 */ /* 0x000f660000300800 */
[----:B------:R-:W-:Y:S01]  /*13620*/  MOV R31, R178 ;  /* 0x000000b2001f7202 */ /* 0x000fe20000000f00 */
[----:B------:R-:W5:Y:S01]  /*13630*/  LDL.LU R35, [R1+0x4] ;  /* 0x0000040001237983 */ /* 0x000f620000300800 */
[----:B------:R-:W-:Y:S02]  /*13640*/  MOV R29, R180 ;  /* 0x000000b4001d7202 */ /* 0x000fe40000000f00 */
[----:B------:R-:W-:Y:S04]  /*13650*/  MOV R32, R177 ;  /* 0x000000b100207202 */ /* 0x000fe80000000f00 */
[----:B------:R-:W-:Y:S02]  /*13660*/  MOV R34, R176 ;  /* 0x000000b000227202 */ /* 0x000fe40000000f00 */
        /* <DEDUP_REMOVED lines=8> */
[-C--:B--2---:R-:W-:Y:S08]  /*136f0*/  HMMA.16816.F32.BF16 R68, R140, R4.reuse, R68 ;  /* 0x000000048c44723c */ /* 0x084ff00000041844 */
        /* <DEDUP_REMOVED lines=15> */
[----:B------:R-:W-:Y:S04]  /*137f0*/  FFMA.FTZ R4, R2, R28, R29 ;  /* 0x0000001c02047223 */ /* 0x000fe8000001001d */
        /* <DEDUP_REMOVED lines=44> */
[----:B------:R-:W-:Y:S01]  /*13ac0*/  FADD.FTZ R4, R203, R4 ;  /* 0x00000004cb047221 */ /* 0x000fe20000010000 */
[----:B------:R1:W-:Y:S01]  /*13ad0*/  STL [R1+0xc], R0 ;  /* 0x00000c0001007387 */ /* 0x0003e20000100800 */
[----:B------:R-:W-:Y:S02]  /*13ae0*/  FADD.FTZ R2, R200, R2 ;  /* 0x00000002c8027221 */ /* 0x000fe40000010000 */
[----:B------:R-:W-:Y:S01]  /*13af0*/  FADD.FTZ R4, R202, R4 ;  /* 0x00000004ca047221 */ /* 0x000fe20000010000 */
[----:B------:R2:W-:Y:S01]  /*13b00*/  STL [R1+0x4], R5 ;  /* 0x0000040501007387 */ /* 0x0005e20000100800 */
[----:B------:R-:W-:Y:S01]  /*13b10*/  FADD.FTZ R2, R138, R2 ;  /* 0x000000028a027221 */ /* 0x000fe20000010000 */
[----:B------:R-:W-:Y:S02]  /*13b20*/  MOV R138, R135 ;  /* 0x00000087008a7202 */ /* 0x000fe40000000f00 */
[----:B------:R2:W-:Y:S01]  /*13b30*/  STL [R1+0x8], R4 ;  /* 0x0000080401007387 */ /* 0x0005e20000100800 */
[----:B------:R-:W-:Y:S01]  /*13b40*/  FADD.FTZ R2, R134, R2 ;  /* 0x0000000286027221 */ /* 0x000fe20000010000 */
[----:B------:R-:W-:Y:S04]  /*13b50*/  MOV R134, R136 ;  /* 0x0000008800867202 */ /* 0x000fe80000000f00 */
[----:B------:R2:W-:Y:S01]  /*13b60*/  STL [R1+0x10], R2 ;  /* 0x0000100201007387 */ /* 0x0005e20000100800 */
[----:B-1----:R-:W-:Y:S04]  /*13b70*/  IADD3 R0, R242, -0x1, RZ ;  /* 0xfffffffff2007810 */ /* 0x002fe80007ffe0ff */
[----:B------:R-:W-:Y:S01]  /*13b80*/  MOV R242, R0 ;  /* 0x0000000000f27202 */ /* 0x000fe20000000f00 */
[----:B------:R-:W-:-:S05]  /*13b90*/  @P0 BRA `(.L_x_941) ;  /* 0xffffb53000000947 */ /* 0x000fca000383ffff */
.L_x_924:
[----:B-123--:R-:W2:Y:S04]  /*13ba0*/  LDL.LU R0, [R1+0xc] ;  /* 0x00000c0001007983 */ /* 0x00eea80000300800 */
        /* <DEDUP_REMOVED lines=26> */
[----:B------:R-:W-:Y:S01]  /*13d50*/  FSETP.NE.FTZ.AND P2, PT, R9, RZ, PT ;  /* 0x000000ff0900720b */ /* 0x000fe20003f55000 */
[----:B----4-:R-:W-:-:S03]  /*13d60*/  FADD.FTZ R8, R2, R8 ;  /* 0x0000000802087221 */ /* 0x010fc60000010000 */
[----:B------:R-:W-:Y:S02]  /*13d70*/  FSETP.NE.FTZ.AND P1, PT, R6, RZ, PT ;  /* 0x000000ff0600720b */ /* 0x000fe40003f35000 */
[----:B------:R-:W-:-:S03]  /*13d80*/  MOV R2, RZ ;  /* 0x000000ff00027202 */ /* 0x000fc60000000f00 */
[----:B------:R-:W1:Y:S01]  /*13d90*/  @P3 MUFU.RCP R0, R5 ;  /* 0x0000000500003308 */ /* 0x000e620000001000 */
[----:B------:R-:W-:-:S07]  /*13da0*/  FSETP.NE.FTZ.AND P0, PT, R8, RZ, PT ;  /* 0x000000ff0800720b */ /* 0x000fce0003f15000 */
[----:B------:R-:W-:Y:S01]  /*13db0*/  @P2 MUFU.RCP R4, R9 ;  /* 0x0000000900042308 */ /* 0x000fe20000001000 */
[----:B-1----:R-:W-:-:S07]  /*13dc0*/  FMUL.FTZ R144, R0, R144 ;  /* 0x0000009000907220 */ /* 0x002fce0000410000 */
        /* <DEDUP_REMOVED lines=19> */
[C---:B------:R-:W-:Y:S01]  /*13f00*/  FMUL.FTZ R68, R0.reuse, R68 ;  /* 0x0000004400447220 */ /* 0x040fe20000410000 */
[----:B------:R-:W-:Y:S01]  /*13f10*/  @P0 MUFU.LG2 R6, R8 ;  /* 0x0000000800060308 */ /* 0x000fe20000000c00 */
        /* <DEDUP_REMOVED lines=16> */
[----:B-1----:R-:W-:-:S02]  /*14020*/  FMUL.FTZ R148, R2, R148 ;  /* 0x0000009402947220 */ /* 0x002fc40000410000 */
[C---:B------:R-:W-:Y:S02]  /*14030*/  FMUL.FTZ R149, R2.reuse, R149 ;  /* 0x0000009502957220 */ /* 0x040fe40000410000 */
[C---:B------:R-:W-:Y:S01]  /*14040*/  FMUL.FTZ R152, R2.reuse, R152 ;  /* 0x0000009802987220 */ /* 0x040fe20000410000 */
[----:B------:R1:W2:Y:S01]  /*14050*/  @P0 MUFU.RCP R0, R8 ;  /* 0x0000000800000308 */ /* 0x0002a20000001000 */
[C---:B------:R-:W-:Y:S02]  /*14060*/  FMUL.FTZ R153, R2.reuse, R153 ;  /* 0x0000009902997220 */ /* 0x040fe40000410000 */
[C---:B------:R-:W-:Y:S02]  /*14070*/  FMUL.FTZ R164, R2.reuse, R164 ;  /* 0x000000a402a47220 */ /* 0x040fe40000410000 */
[C---:B------:R-:W-:Y:S02]  /*14080*/  FMUL.FTZ R165, R2.reuse, R165 ;  /* 0x000000a502a57220 */ /* 0x040fe40000410000 */
[----:B------:R-:W-:-:S02]  /*14090*/  FMUL.FTZ R168, R2, R168 ;  /* 0x000000a802a87220 */ /* 0x000fc40000410000 */
[C---:B------:R-:W-:Y:S02]  /*140a0*/  FMUL.FTZ R169, R2.reuse, R169 ;  /* 0x000000a902a97220 */ /* 0x040fe40000410000 */
[C---:B------:R-:W-:Y:S02]  /*140b0*/  FMUL.FTZ R180, R2.reuse, R180 ;  /* 0x000000b402b47220 */ /* 0x040fe40000410000 */
[C---:B------:R-:W-:Y:S02]  /*140c0*/  FMUL.FTZ R181, R2.reuse, R181 ;  /* 0x000000b502b57220 */ /* 0x040fe40000410000 */
[C---:B------:R-:W-:Y:S01]  /*140d0*/  FMUL.FTZ R184, R2.reuse, R184 ;  /* 0x000000b802b87220 */ /* 0x040fe20000410000 */
[----:B-1----:R-:W-:Y:S01]  /*140e0*/  @P0 MOV R8, 0x3f317218 ;  /* 0x3f31721800080802 */ /* 0x002fe20000000f00 */
        /* <DEDUP_REMOVED lines=55> */
[C---:B--2---:R-:W-:Y:S02]  /*14460*/  FMUL.FTZ R150, R0.reuse, R150 ;  /* 0x0000009600967220 */ /* 0x044fe40000410000 */
        /* <DEDUP_REMOVED lines=30> */
[----:B------:R-:W-:Y:S01]  /*14650*/  FMUL.FTZ R127, R0, R127 ;  /* 0x0000007f007f7220 */ /* 0x000fe20000410000 */
[----:B------:R-:W-:Y:S01]  /*14660*/  @P1 MOV R0, 0x3f317218 ;  /* 0x3f31721800001802 */ /* 0x000fe20000000f00 */
[----:B------:R-:W-:-:S02]  /*14670*/  @P2 FMUL.FTZ R5, R2, c[0x0][0x2d0] ;  /* 0x0000b40002052a20 */ /* 0x000fc40000410000 */
[----:B------:R-:W-:Y:S02]  /*14680*/  @P3 FMUL.FTZ R10, R4, c[0x0][0x2d0] ;  /* 0x0000b400040a3a20 */ /* 0x000fe40000410000 */
[----:B------:R-:W-:Y:S02]  /*14690*/  @P1 FMUL.FTZ R2, R0, c[0x0][0x2d0] ;  /* 0x0000b40000021a20 */ /* 0x000fe40000410000 */
[----:B------:R-:W-:Y:S02]  /*146a0*/  @P3 FMUL.FTZ R11, R11, 0.69314718246459960938 ;  /* 0x3f3172180b0b3820 */ /* 0x000fe40000410000 */
[----:B------:R-:W-:Y:S02]  /*146b0*/  @P2 FMUL.FTZ R9, R9, 0.69314718246459960938 ;  /* 0x3f31721809092820 */ /* 0x000fe40000410000 */
[----:B------:R-:W-:Y:S02]  /*146c0*/  @P1 FMUL.FTZ R7, R7, 0.69314718246459960938 ;  /* 0x3f31721807071820 */ /* 0x000fe40000410000 */
[----:B------:R-:W-:-:S02]  /*146d0*/  @P0 FMUL.FTZ R4, R6, 0.69314718246459960938 ;  /* 0x3f31721806040820 */ /* 0x000fc40000410000 */
[----:B------:R-:W-:Y:S02]  /*146e0*/  @P0 FMUL.FTZ R0, R8, c[0x0][0x2d0] ;  /* 0x0000b40008000a20 */ /* 0x000fe40000410000 */
[----:B------:R-:W-:Y:S02]  /*146f0*/  @P3 FFMA.FTZ R38, R10, R137, R11 ;  /* 0x000000890a263223 */ /* 0x000fe4000001000b */
[----:B------:R-:W-:Y:S02]  /*14700*/  @P2 FFMA.FTZ R39, R5, R136, R9 ;  /* 0x0000008805272223 */ /* 0x000fe40000010009 */
[----:B------:R-:W-:Y:S02]  /*14710*/  @P1 FFMA.FTZ R40, R2, R135, R7 ;  /* 0x0000008702281223 */ /* 0x000fe40000010007 */
[----:B------:R-:W-:Y:S02]  /*14720*/  @P0 FFMA.FTZ R41, R0, R3, R4 ;  /* 0x0000000300290223 */ /* 0x000fe40000010004 */
.L_x_880:
[----:B------:R-:W-:Y:S05]  /*14730*/  @P4 BRA `(.L_x_942) ;  /* 0x00001ae000004947 */ /* 0x000fea0003800000 */
[----:B------:R-:W1:Y:S01]  /*14740*/  S2R R13, SR_TID.X ;  /* 0x00000000000d7919 */ /* 0x000e620000002100 */
[----:B------:R-:W-:Y:S01]  /*14750*/  F2FP.BF16.PACK_AB R43, R43, R52 ;  /* 0x000000342b2b723e */ /* 0x000fe200000010ff */
[----:B------:R-:W-:Y:S01]  /*14760*/  BSSY B0, `(.L_x_943) ;  /* 0x0000134000007945 */ /* 0x000fe20003800000 */
[----:B------:R-:W-:Y:S01]  /*14770*/  F2FP.BF16.PACK_AB R36, R36, R80 ;  /* 0x000000502424723e */ /* 0x000fe200000010ff */
[----:B------:R-:W2:Y:S01]  /*14780*/  S2R R20, SR_CTAID.Y ;  /* 0x0000000000147919 */ /* 0x000ea20000002600 */
[----:B------:R-:W-:Y:S01]  /*14790*/  F2FP.BF16.PACK_AB R54, R55, R54 ;  /* 0x000000363736723e */ /* 0x000fe200000010ff */
[----:B------:R-:W-:Y:S01]  /*147a0*/  IMAD.MOV.U32 R55, RZ, RZ, c[0x0][0x4e8] ;  /* 0x00013a00ff377624 */ /* 0x000fe200078e00ff */
[----:B------:R-:W-:Y:S01]  /*147b0*/  F2FP.BF16.PACK_AB R47, R47, R144 ;  /* 0x000000902f2f723e */ /* 0x000fe200000010ff */
[----:B------:R-:W3:Y:S01]  /*147c0*/  S2R R14, SR_CTAID.Z ;  /* 0x00000000000e7919 */ /* 0x000ee20000002700 */
[----:B------:R-:W-:-:S02]  /*147d0*/  F2FP.BF16.PACK_AB R146, R147, R146 ;  /* 0x000000929392723e */ /* 0x000fc400000010ff */
[C---:B------:R-:W-:Y:S01]  /*147e0*/  ISETP.NE.AND P0, PT, R55.reuse, 0x1, PT ;  /* 0x000000013700780c */ /* 0x040fe20003f05270 */
[----:B------:R-:W4:Y:S01]  /*147f0*/  S2R R80, SR_CTAID.X ;  /* 0x0000000000507919 */ /* 0x000f220000002500 */
[----:B------:R-:W-:Y:S01]  /*14800*/  IMAD R55, R55, c[0x0][0x388], RZ ;  /* 0x0000e20037377a24 */ /* 0x000fe200078e02ff */
[----:B------:R-:W-:Y:S02]  /*14810*/  F2FP.BF16.PACK_AB R45, R45, R156 ;  /* 0x0000009c2d2d723e */ /* 0x000fe400000010ff */
[----:B------:R-:W-:Y:S01]  /*14820*/  BAR.SYNC.DEFER_BLOCKING 0x1, 0x80 ;  /* 0x0042000000007b1d */ /* 0x000fe20000010000 */
[----:B------:R-:W-:Y:S02]  /*14830*/  F2FP.BF16.PACK_AB R158, R159, R158 ;  /* 0x0000009e9f9e723e */ /* 0x000fe400000010ff */
[----:B------:R-:W-:Y:S02]  /*14840*/  F2FP.BF16.PACK_AB R148, R149, R148 ;  /* 0x000000949594723e */ /* 0x000fe400000010ff */
[----:B------:R-:W-:-:S02]  /*14850*/  F2FP.BF16.PACK_AB R150, R151, R150 ;  /* 0x000000969796723e */ /* 0x000fc400000010ff */
[----:B------:R-:W-:Y:S02]  /*14860*/  F2FP.BF16.PACK_AB R152, R153, R152 ;  /* 0x000000989998723e */ /* 0x000fe400000010ff */
[----:B-1----:R-:W-:Y:S02]  /*14870*/  SHF.R.S32.HI R19, RZ, 0x1f, R13 ;  /* 0x0000001fff137819 */ /* 0x002fe4000001140d */
[----:B------:R-:W-:Y:S01]  /*14880*/  F2FP.BF16.PACK_AB R154, R155, R154 ;  /* 0x0000009a9b9a723e */ /* 0x000fe200000010ff */
[----:B--2---:R-:W-:Y:S01]  /*14890*/  IMAD.WIDE.U32 R16, R20, c[0x0][0x490], RZ ;  /* 0x0001240014107a25 */ /* 0x004fe200078e00ff */
[----:B------:R-:W-:Y:S02]  /*148a0*/  SHF.R.S32.HI R0, RZ, 0x1f, R20 ;  /* 0x0000001fff007819 */ /* 0x000fe40000011414 */
[CC--:B------:R-:W-:Y:S02]  /*148b0*/  LEA.HI R2, R19.reuse, R13.reuse, RZ, 0x2 ;  /* 0x0000000d13027211 */ /* 0x0c0fe400078f10ff */
[CC--:B------:R-:W-:Y:S01]  /*148c0*/  LEA.HI R7, R19.reuse, R13.reuse, RZ, 0x5 ;  /* 0x0000000d13077211 */ /* 0x0c0fe200078f28ff */
[C---:B------:R-:W-:Y:S01]  /*148d0*/  IMAD R4, R0.reuse, c[0x0][0x490], RZ ;  /* 0x0001240000047a24 */ /* 0x040fe200078e02ff */
[----:B------:R-:W-:Y:S01]  /*148e0*/  LEA.HI R10, R19, R13, RZ, 0x3 ;  /* 0x0000000d130a7211 */ /* 0x000fe200078f18ff */
[----:B------:R-:W-:Y:S01]  /*148f0*/  IMAD R3, R0, c[0x0][0x3e8], RZ ;  /* 0x0000fa0000037a24 */ /* 0x000fe200078e02ff */
[----:B------:R-:W-:Y:S01]  /*14900*/  SHF.R.S32.HI R8, RZ, 0x2, R2 ;  /* 0x00000002ff087819 */ /* 0x000fe20000011402 */
[C---:B------:R-:W-:Y:S01]  /*14910*/  IMAD R4, R20.reuse, c[0x0][0x494], R4 ;  /* 0x0001250014047a24 */ /* 0x040fe200078e0204 */
[----:B------:R-:W-:Y:S01]  /*14920*/  SHF.R.S32.HI R0, RZ, 0x1f, R2 ;  /* 0x0000001fff007819 */ /* 0x000fe20000011402 */
[----:B------:R-:W-:Y:S01]  /*14930*/  IMAD R3, R20, c[0x0][0x3ec], R3 ;  /* 0x0000fb0014037a24 */ /* 0x000fe200078e0203 */
[----:B------:R-:W-:Y:S01]  /*14940*/  LOP3.LUT R11, R7, 0xffffffe0, RZ, 0xc0, !PT ;  /* 0xffffffe0070b7812 */ /* 0x000fe200078ec0ff */
[----:B------:R-:W-:Y:S01]  /*14950*/  IMAD.IADD R5, R17, 0x1, R4 ;  /* 0x0000000111057824 */ /* 0x000fe200078e0204 */
[----:B------:R-:W-:Y:S01]  /*14960*/  LOP3.LUT R12, R10, 0xfffffff8, RZ, 0xc0, !PT ;  /* 0xfffffff80a0c7812 */ /* 0x000fe200078ec0ff */
[----:B------:R-:W-:Y:S01]  /*14970*/  IMAD.MOV.U32 R4, RZ, RZ, R16 ;  /* 0x000000ffff047224 */ /* 0x000fe200078e0010 */
[----:B------:R-:W-:Y:S01]  /*14980*/  LEA.HI R6, R0, R8, RZ, 0x3 ;  /* 0x0000000800067211 */ /* 0x000fe200078f18ff */
[C---:B------:R-:W-:Y:S01]  /*14990*/  IMAD.IADD R0, R13.reuse, 0x1, -R11 ;  /* 0x000000010d007824 */ /* 0x040fe200078e0a0b */
[----:B------:R-:W-:Y:S01]  /*149a0*/  LOP3.LUT R2, R2, 0xfffffffc, RZ, 0xc0, !PT ;  /* 0xfffffffc02027812 */ /* 0x000fe200078ec0ff */
[----:B------:R-:W-:Y:S01]  /*149b0*/  IMAD.IADD R11, R13, 0x1, -R12 ;  /* 0x000000010d0b7824 */ /* 0x000fe200078e0a0c */
[----:B------:R-:W-:Y:S01]  /*149c0*/  LOP3.LUT R6, R6, 0xfffffff8, RZ, 0xc0, !PT ;  /* 0xfffffff806067812 */ /* 0x000fe200078ec0ff */
[----:B------:R-:W-:Y:S01]  /*149d0*/  IMAD.WIDE.U32 R20, R20, c[0x0][0x3e8], RZ ;  /* 0x0000fa0014147a25 */ /* 0x000fe200078e00ff */
[----:B------:R-:W-:-:S02]  /*149e0*/  SHF.R.S32.HI R12, RZ, 0x1f, R0 ;  /* 0x0000001fff0c7819 */ /* 0x000fc40000011400 */
[----:B------:R-:W-:Y:S01]  /*149f0*/  LEA.HI R19, R19, R13, RZ, 0x6 ;  /* 0x0000000d13137211 */ /* 0x000fe200078f30ff */
[----:B------:R-:W-:Y:S01]  /*14a00*/  IMAD.IADD R9, R13, 0x1, -R2 ;  /* 0x000000010d097824 */ /* 0x000fe200078e0a02 */
[----:B---3--:R-:W-:Y:S01]  /*14a10*/  SHF.R.S32.HI R13, RZ, 0x1f, R14 ;  /* 0x0000001fff0d7819 */ /* 0x008fe2000001140e */
[----:B------:R-:W-:Y:S01]  /*14a20*/  IMAD.IADD R8, R8, 0x1, -R6 ;  /* 0x0000000108087824 */ /* 0x000fe200078e0a06 */
[----:B------:R-:W-:Y:S01]  /*14a30*/  LOP3.LUT P3, RZ, R0, 0x3, RZ, 0xc0, !PT ;  /* 0x0000000300ff7812 */ /* 0x000fe2000786c0ff */
[----:B------:R-:W-:Y:S01]  /*14a40*/  IMAD.IADD R3, R21, 0x1, R3 ;  /* 0x0000000115037824 */ /* 0x000fe200078e0203 */
[----:B------:R-:W-:Y:S01]  /*14a50*/  LEA.HI R16, R12, R0, RZ, 0x2 ;  /* 0x000000000c107211 */ /* 0x000fe200078f10ff */
[C---:B------:R-:W-:Y:S01]  /*14a60*/  IMAD R22, R13.reuse, c[0x0][0x498], RZ ;  /* 0x000126000d167a24 */ /* 0x040fe200078e02ff */
[--C-:B------:R-:W-:Y:S01]  /*14a70*/  SHF.R.S32.HI R6, RZ, 0x5, R7.reuse ;  /* 0x00000005ff067819 */ /* 0x100fe20000011407 */
[----:B------:R-:W-:Y:S01]  /*14a80*/  IMAD R17, R13, c[0x0][0x3f0], RZ ;  /* 0x0000fc000d117a24 */ /* 0x000fe200078e02ff */
[----:B------:R-:W-:Y:S01]  /*14a90*/  SHF.R.S32.HI R0, RZ, 0x1f, R7 ;  /* 0x0000001fff007819 */ /* 0x000fe20000011407 */
[----:B------:R-:W-:Y:S01]  /*14aa0*/  IMAD.MOV.U32 R2, RZ, RZ, R20 ;  /* 0x000000ffff027224 */ /* 0x000fe200078e0014 */
[----:B------:R-:W-:Y:S01]  /*14ab0*/  SHF.R.S32.HI R52, RZ, 0x3, R10 ;  /* 0x00000003ff347819 */ /* 0x000fe2000001140a */
[----:B------:R-:W-:Y:S01]  /*14ac0*/  IMAD.WIDE.U32 R20, R14, c[0x0][0x498], R4 ;  /* 0x000126000e147a25 */ /* 0x000fe200078e0004 */
[----:B------:R-:W-:-:S02]  /*14ad0*/  LEA.HI R0, R0, R6, RZ, 0x2 ;  /* 0x0000000600007211 */ /* 0x000fc400078f10ff */
[----:B------:R-:W-:Y:S01]  /*14ae0*/  F2FP.BF16.PACK_AB R49, R49, R160 ;  /* 0x000000a03131723e */ /* 0x000fe200000010ff */
[----:B------:R-:W-:Y:S01]  /*14af0*/  IMAD.SHL.U32 R4, R52, 0x40, RZ ;  /* 0x0000004034047824 */ /* 0x000fe200078e00ff */
[----:B------:R-:W-:Y:S01]  /*14b00*/  F2FP.BF16.PACK_AB R162, R163, R162 ;  /* 0x000000a2a3a2723e */ /* 0x000fe200000010ff */
[----:B------:R-:W-:Y:S01]  /*14b10*/  IMAD R22, R14, c[0x0][0x49c], R22 ;  /* 0x000127000e167a24 */ /* 0x000fe200078e0216 */
[----:B------:R-:W-:Y:S01]  /*14b20*/  F2FP.BF16.PACK_AB R48, R48, R172 ;  /* 0x000000ac3030723e */ /* 0x000fe200000010ff */
[C---:B------:R-:W-:Y:S01]  /*14b30*/  IMAD R17, R14.reuse, c[0x0][0x3f4], R17 ;  /* 0x0000fd000e117a24 */ /* 0x040fe200078e0211 */
[----:B------:R-:W-:Y:S01]  /*14b40*/  F2FP.BF16.PACK_AB R174, R175, R174 ;  /* 0x000000aeafae723e */ /* 0x000fe200000010ff */
[----:B------:R-:W-:Y:S01]  /*14b50*/  IMAD.WIDE.U32 R14, R14, c[0x0][0x3f0], R2 ;  /* 0x0000fc000e0e7a25 */ /* 0x000fe200078e0002 */
[----:B------:R-:W-:Y:S02]  /*14b60*/  LOP3.LUT R3, R0, 0xffffffc, RZ, 0xc0, !PT ;  /* 0x0ffffffc00037812 */ /* 0x000fe400078ec0ff */
[----:B------:R-:W-:Y:S01]  /*14b70*/  LEA.HI R2, R9, R9, RZ, 0x1 ;  /* 0x0000000909027211 */ /* 0x000fe200078f08ff */
[----:B------:R-:W-:Y:S01]  /*14b80*/  IMAD.SHL.U32 R12, R11, 0x8, RZ ;  /* 0x000000080b0c7824 */ /* 0x000fe200078e00ff */
[----:B------:R-:W-:Y:S01]  /*14b90*/  LOP3.LUT R0, R4, 0x1c0, RZ, 0xc0, !PT ;  /* 0x000001c004007812 */ /* 0x000fe200078ec0ff */
[----:B------:R-:W-:Y:S01]  /*14ba0*/  IMAD.IADD R7, R6, 0x1, -R3 ;  /* 0x0000000106077824 */ /* 0x000fe200078e0a03 */
[----:B------:R-:W-:Y:S01]  /*14bb0*/  LOP3.LUT R4, R2, 0x1ffffffe, RZ, 0xc0, !PT ;  /* 0x1ffffffe02047812 */ /* 0x000fe200078ec0ff */
[----:B------:R-:W-:Y:S01]  /*14bc0*/  IMAD R18, R6, 0x200, R9 ;  /* 0x0000020006127824 */ /* 0x000fe200078e0209 */
[----:B------:R-:W-:Y:S01]  /*14bd0*/  SHF.R.U32.HI R5, RZ, 0x3, R0 ;  /* 0x00000003ff057819 */ /* 0x000fe20000011600 */
[----:B------:R-:W-:Y:S01]  /*14be0*/  IMAD.SHL.U32 R6, R8, 0x40, RZ ;  /* 0x0000004008067824 */ /* 0x000fe200078e00ff */
[----:B------:R-:W-:Y:S01]  /*14bf0*/  LOP3.LUT R3, R0, 0x38, R12, 0xf8, !PT ;  /* 0x0000003800037812 */ /* 0x000fe200078ef80c */
[----:B------:R-:W-:Y:S01]  /*14c00*/  IMAD.SHL.U32 R0, R2, 0x20, RZ ;  /* 0x0000002002007824 */ /* 0x000fe200078e00ff */
[----:B------:R-:W-:Y:S01]  /*14c10*/  F2FP.BF16.PACK_AB R164, R165, R164 ;  /* 0x000000a4a5a4723e */ /* 0x000fe200000010ff */
[----:B------:R-:W-:Y:S01]  /*14c20*/  IMAD.IADD R9, R9, 0x1, -R4 ;  /* 0x0000000109097824 */ /* 0x000fe200078e0a04 */
[----:B------:R-:W-:-:S02]  /*14c30*/  LOP3.LUT R4, R8, 0x1, RZ, 0xc0, !PT ;  /* 0x0000000108047812 */ /* 0x000fc400078ec0ff */
[----:B------:R-:W-:Y:S01]  /*14c40*/  LOP3.LUT R2, R0, 0xffffffc0, RZ, 0xc0, !PT ;  /* 0xffffffc000027812 */ /* 0x000fe200078ec0ff */
[----:B------:R-:W-:Y:S01]  /*14c50*/  IMAD R0, R11, 0x10, R52 ;  /* 0x000000100b007824 */ /* 0x000fe200078e0234 */
[----:B------:R-:W-:Y:S02]  /*14c60*/  ISETP.NE.U32.AND P4, PT, R4, 0x1, PT ;  /* 0x000000010400780c */ /* 0x000fe40003f85070 */
[----:B------:R-:W-:Y:S01]  /*14c70*/  LOP3.LUT R13, R3, R5, RZ, 0x3c, !PT ;  /* 0x00000005030d7212 */ /* 0x000fe200078e3cff */
[----:B----4-:R-:W-:Y:S01]  /*14c80*/  IMAD R4, R80, 0x80, R0 ;  /* 0x0000008050047824 */ /* 0x010fe200078e0200 */
[----:B------:R-:W-:Y:S01]  /*14c90*/  SHF.R.S32.HI R3, RZ, 0x2, R16 ;  /* 0x00000002ff037819 */ /* 0x000fe20000011410 */
[----:B------:R-:W-:Y:S01]  /*14ca0*/  IMAD R10, R9, 0x8, R2 ;  /* 0x00000008090a7824 */ /* 0x000fe200078e0202 */
[----:B------:R-:W-:Y:S01]  /*14cb0*/  R2P PR, R8, 0x6 ;  /* 0x0000000608007804 */ /* 0x000fe20000000000 */
[----:B------:R-:W-:Y:S01]  /*14cc0*/  @P0 IMAD.HI.U32 R8, R4, c[0x0][0x4ec], RZ ;  /* 0x00013b0004080a27 */ /* 0x000fe200078e00ff */
[----:B------:R-:W-:-:S02]  /*14cd0*/  LOP3.LUT R6, R6, 0x1c0, RZ, 0xc0, !PT ;  /* 0x000001c006067812 */ /* 0x000fc400078ec0ff */
[----:B------:R-:W-:Y:S01]  /*14ce0*/  F2FP.BF16.PACK_AB R166, R167, R166 ;  /* 0x000000a6a7a6723e */ /* 0x000fe200000010ff */
[----:B------:R-:W-:Y:S01]  /*14cf0*/  IMAD R5, R7, 0x10, R3 ;  /* 0x0000001007057824 */ /* 0x000fe200078e0203 */
[----:B------:R-:W-:Y:S01]  /*14d00*/  LEA.HI R9, R6, R6, RZ, 0x1d ;  /* 0x0000000606097211 */ /* 0x000fe200078fe8ff */
[----:B------:R-:W-:Y:S01]  /*14d10*/  IMAD.SHL.U32 R7, R19, 0x8, RZ ;  /* 0x0000000813077824 */ /* 0x000fe200078e00ff */
[----:B------:R-:W-:Y:S01]  /*14d20*/  F2FP.BF16.PACK_AB R168, R169, R168 ;  /* 0x000000a8a9a8723e */ /* 0x000fe200000010ff */
[----:B------:R-:W-:Y:S01]  /*14d30*/  IMAD.MOV.U32 R0, RZ, RZ, R4 ;  /* 0x000000ffff007224 */ /* 0x000fe200078e0004 */
[----:B------:R-:W-:Y:S01]  /*14d40*/  @P0 SHF.R.U32.HI R0, RZ, c[0x0][0x4f0], R8 ;  /* 0x00013c00ff000a19 */ /* 0x000fe20000011608 */
[----:B------:R-:W-:Y:S01]  /*14d50*/  IMAD.IADD R11, R5, 0x1, R10 ;  /* 0x00000001050b7824 */ /* 0x000fe200078e020a */
[----:B------:R-:W-:Y:S01]  /*14d60*/  LOP3.LUT R13, R13, 0x7ffffe00, R7, 0xf8, !PT ;  /* 0x7ffffe000d0d7812 */ /* 0x000fe200078ef807 */
[----:B------:R-:W-:Y:S01]  /*14d70*/  IMAD R5, R80, 0x80, R5 ;  /* 0x0000008050057824 */ /* 0x000fe200078e0205 */
[----:B------:R-:W-:Y:S01]  /*14d80*/  SHF.R.S32.HI R7, RZ, 0x1f, R0 ;  /* 0x0000001fff077819 */ /* 0x000fe20000011400 */
[----:B------:R-:W-:Y:S01]  /*14d90*/  IMAD.IADD R3, R15, 0x1, R17 ;  /* 0x000000010f037824 */ /* 0x000fe200078e0211 */
[----:B------:R-:W-:Y:S01]  /*14da0*/  F2FP.BF16.PACK_AB R170, R171, R170 ;  /* 0x000000aaabaa723e */ /* 0x000fe200000010ff */
[----:B------:R-:W-:Y:S01]  /*14db0*/  IMAD.MOV.U32 R2, RZ, RZ, R14 ;  /* 0x000000ffff027224 */ /* 0x000fe200078e000e */
[----:B------:R-:W-:Y:S01]  /*14dc0*/  IADD3 R8, R5, 0x8, RZ ;  /* 0x0000000805087810 */ /* 0x000fe20007ffe0ff */
[----:B------:R-:W-:Y:S01]  /*14dd0*/  IMAD R7, R7, c[0x0][0x3e0], RZ ;  /* 0x0000f80007077a24 */ /* 0x000fe200078e02ff */
[-C--:B------:R-:W-:Y:S01]  /*14de0*/  ISETP.GE.OR P6, PT, R5, R55.reuse, P3 ;  /* 0x000000370500720c */ /* 0x080fe20001fc6670 */
[----:B------:R-:W-:Y:S01]  /*14df0*/  IMAD.MOV R6, RZ, RZ, -R0 ;  /* 0x000000ffff067224 */ /* 0x000fe200078e0a00 */
[----:B------:R-:W-:Y:S01]  /*14e00*/  ISETP.GE.OR P5, PT, R8, R55, P3 ;  /* 0x000000370800720c */ /* 0x000fe20001fa6670 */
[----:B------:R-:W-:Y:S01]  /*14e10*/  IMAD.U32 R10, R18, 0x2, R9 ;  /* 0x00000002120a7824 */ /* 0x000fe200078e0009 */
[----:B------:R-:W-:Y:S01]  /*14e20*/  F2FP.BF16.PACK_AB R46, R46, R176 ;  /* 0x000000b02e2e723e */ /* 0x000fe200000010ff */
[----:B------:R-:W-:Y:S01]  /*14e30*/  IMAD.WIDE.U32 R8, R0, c[0x0][0x3e0], R2 ;  /* 0x0000f80000087a25 */ /* 0x000fe200078e0002 */
[----:B------:R-:W-:-:S02]  /*14e40*/  F2FP.BF16.PACK_AB R178, R179, R178 ;  /* 0x000000b2b3b2723e */ /* 0x000fc400000010ff */
[----:B------:R-:W-:Y:S01]  /*14e50*/  F2FP.BF16.PACK_AB R44, R44, R188 ;  /* 0x000000bc2c2c723e */ /* 0x000fe200000010ff */
[----:B------:R-:W-:Y:S01]  /*14e60*/  IMAD R7, R0, c[0x0][0x3e4], R7 ;  /* 0x0000f90000077a24 */ /* 0x000fe200078e0207 */
[----:B------:R-:W-:Y:S01]  /*14e70*/  F2FP.BF16.PACK_AB R190, R191, R190 ;  /* 0x000000bebfbe723e */ /* 0x000fe200000010ff */
[----:B------:R-:W-:Y:S01]  /*14e80*/  IMAD R18, R6, c[0x0][0x4e8], R4 ;  /* 0x00013a0006127a24 */ /* 0x000fe200078e0204 */
[----:B------:R-:W-:Y:S01]  /*14e90*/  F2FP.BF16.PACK_AB R180, R181, R180 ;  /* 0x000000b4b5b4723e */ /* 0x000fe200000010ff */
[----:B------:R-:W-:Y:S01]  /*14ea0*/  IMAD.SHL.U32 R0, R10, 0x2, RZ ;  /* 0x000000020a007824 */ /* 0x000fe200078e00ff */
[C---:B------:R-:W-:Y:S01]  /*14eb0*/  IADD3 R10, R5.reuse, 0x40, RZ ;  /* 0x00000040050a7810 */ /* 0x040fe20007ffe0ff */
[----:B------:R-:W-:Y:S01]  /*14ec0*/  IMAD R6, R80, 0x80, R11 ;  /* 0x0000008050067824 */ /* 0x000fe200078e020b */
[----:B------:R-:W-:Y:S02]  /*14ed0*/  IADD3 R5, R5, 0x48, RZ ;  /* 0x0000004805057810 */ /* 0x000fe40007ffe0ff */
[----:B------:R-:W-:Y:S01]  /*14ee0*/  IADD3 R11, R0, 0x80, RZ ;  /* 0x00000080000b7810 */ /* 0x000fe20007ffe0ff */
[----:B------:R-:W-:Y:S01]  /*14ef0*/  @P0 IMAD.HI.U32 R4, R6, c[0x0][0x4ec], RZ ;  /* 0x00013b0006040a27 */ /* 0x000fe200078e00ff */
[----:B------:R-:W-:Y:S01]  /*14f00*/  IADD3 R2, R0, 0x70, RZ ;  /* 0x0000007000027810 */ /* 0x000fe20007ffe0ff */
[----:B------:R-:W-:Y:S01]  /*14f10*/  STS [R0+0x80], R47 ;  /* 0x0000802f00007388 */ /* 0x000fe20000000800 */
[----:B------:R-:W-:Y:S01]  /*14f20*/  @P4 IADD3 R2, R11, 0x10, RZ ;  /* 0x000000100b024810 */ /* 0x000fe20007ffe0ff */
[----:B------:R-:W-:Y:S01]  /*14f30*/  IMAD.MOV.U32 R3, RZ, RZ, R6 ;  /* 0x000000ffff037224 */ /* 0x000fe200078e0006 */
[-C--:B------:R-:W-:Y:S01]  /*14f40*/  ISETP.GE.OR P4, PT, R10, R55.reuse, P3 ;  /* 0x000000370a00720c */ /* 0x080fe20001f86670 */
[----:B------:R-:W-:Y:S01]  /*14f50*/  STS [R0+0x480], R146 ;  /* 0x0004809200007388 */ /* 0x000fe20000000800 */
[----:B------:R-:W-:Y:S01]  /*14f60*/  @P0 SHF.R.U32.HI R3, RZ, c[0x0][0x4f0], R4 ;  /* 0x00013c00ff030a19 */ /* 0x000fe20000011604 */
[----:B------:R-:W-:Y:S01]  /*14f70*/  IMAD.MOV.U32 R4, RZ, RZ, R8 ;  /* 0x000000ffff047224 */ /* 0x000fe200078e0008 */
[----:B------:R-:W-:Y:S01]  /*14f80*/  ISETP.GE.OR P3, PT, R5, R55, P3 ;  /* 0x000000370500720c */ /* 0x000fe20001f66670 */
[----:B------:R-:W-:Y:S01]  /*14f90*/  IMAD.IADD R5, R9, 0x1, R7 ;  /* 0x0000000109057824 */ /* 0x000fe200078e0207 */
[----:B------:R-:W-:Y:S01]  /*14fa0*/  SHF.R.S32.HI R7, RZ, 0x1f, R18 ;  /* 0x0000001fff077819 */ /* 0x000fe20000011412 */
[--C-:B------:R-:W-:Y:S01]  /*14fb0*/  IMAD.MOV R8, RZ, RZ, -R3.reuse ;  /* 0x000000ffff087224 */ /* 0x100fe200078e0a03 */
[----:B------:R-:W-:Y:S01]  /*14fc0*/  SHF.R.S32.HI R9, RZ, 0x1f, R3 ;  /* 0x0000001fff097819 */ /* 0x000fe20000011403 */
[----:B------:R-:W-:Y:S01]  /*14fd0*/  STS [R2], R45 ;  /* 0x0000002d02007388 */ /* 0x000fe20000000800 */
[----:B------:R-:W-:Y:S01]  /*14fe0*/  IADD3 R10, P0, R3, R20, RZ ;  /* 0x00000014030a7210 */ /* 0x000fe20007f1e0ff */
[----:B------:R-:W-:Y:S01]  /*14ff0*/  IMAD R7, R7, c[0x0][0x3d8], RZ ;  /* 0x0000f60007077a24 */ /* 0x000fe200078e02ff */
[----:B------:R-:W-:Y:S01]  /*15000*/  F2FP.BF16.PACK_AB R182, R183, R182 ;  /* 0x000000b6b7b6723e */ /* 0x000fe200000010ff */
[----:B------:R-:W-:Y:S01]  /*15010*/  IMAD R8, R8, c[0x0][0x4e8], R6 ;  /* 0x00013a0008087a24 */ /* 0x000fe200078e0206 */
[----:B------:R-:W-:Y:S01]  /*15020*/  IADD3.X R11, R9, R21, R22, P0, !PT ;  /* 0x00000015090b7210 */ /* 0x000fe200007fe416 */
[C---:B------:R-:W-:Y:S01]  /*15030*/  IMAD R53, R18.reuse, c[0x0][0x3dc], R7 ;  /* 0x0000f70012357a24 */ /* 0x040fe200078e0207 */
[----:B------:R-:W-:Y:S01]  /*15040*/  STS [R2+0x400], R158 ;  /* 0x0004009e02007388 */ /* 0x000fe20000000800 */
[----:B------:R-:W-:Y:S01]  /*15050*/  IMAD.WIDE.U32 R18, R18, c[0x0][0x3d8], R4 ;  /* 0x0000f60012127a25 */ /* 0x000fe200078e0004 */
[----:B------:R-:W-:-:S02]  /*15060*/  SHF.R.S32.HI R4, RZ, 0x1f, R8 ;  /* 0x0000001fff047819 */ /* 0x000fc40000011408 */
[----:B------:R-:W-:Y:S01]  /*15070*/  STS [R0+0x2080], R148 ;  /* 0x0020809400007388 */ /* 0x000fe20000000800 */
[----:B------:R-:W-:Y:S01]  /*15080*/  IMAD.MOV.U32 R9, RZ, RZ, 0x20 ;  /* 0x00000020ff097424 */ /* 0x000fe200078e00ff */
[----:B------:R-:W-:Y:S01]  /*15090*/  F2FP.BF16.PACK_AB R184, R185, R184 ;  /* 0x000000b8b9b8723e */ /* 0x000fe200000010ff */
[----:B------:R-:W-:Y:S01]  /*150a0*/  IMAD R4, R4, c[0x0][0x488], RZ ;  /* 0x0001220004047a24 */ /* 0x000fe200078e02ff */
[----:B------:R-:W-:Y:S01]  /*150b0*/  STS [R0+0x2480], R150 ;  /* 0x0024809600007388 */ /* 0x000fe20000000800 */
[C---:B------:R-:W-:Y:S01]  /*150c0*/  IMAD.WIDE.U32 R6, R8.reuse, c[0x0][0x488], R10 ;  /* 0x0001220008067a25 */ /* 0x040fe200078e000a */
[----:B------:R-:W-:Y:S02]  /*150d0*/  SEL R9, R9, 0xffffffe0, !P1 ;  /* 0xffffffe009097807 */ /* 0x000fe40004800000 */
[----:B------:R-:W-:Y:S01]  /*150e0*/  STS [R2+0x2000], R152 ;  /* 0x0020009802007388 */ /* 0x000fe20000000800 */
[----:B------:R-:W-:Y:S01]  /*150f0*/  IMAD R8, R8, c[0x0][0x48c], R4 ;  /* 0x0001230008087a24 */ /* 0x000fe200078e0204 */
[----:B------:R-:W-:Y:S01]  /*15100*/  LEA R10, P0, R6, c[0x0][0x450], 0x2 ;  /* 0x00011400060a7a11 */ /* 0x000fe200078010ff */
[----:B------:R-:W-:Y:S01]  /*15110*/  IMAD.MOV.U32 R5, RZ, RZ, 0x40 ;  /* 0x00000040ff057424 */ /* 0x000fe200078e00ff */
[----:B------:R-:W-:Y:S01]  /*15120*/  STS [R2+0x2400], R154 ;  /* 0x0024009a02007388 */ /* 0x000fe20000000800 */
[----:B------:R-:W-:Y:S01]  /*15130*/  IMAD.IADD R8, R7, 0x1, R8 ;  /* 0x0000000107087824 */ /* 0x000fe200078e0208 */
[----:B------:R-:W-:Y:S01]  /*15140*/  F2FP.BF16.PACK_AB R186, R187, R186 ;  /* 0x000000babbba723e */ /* 0x000fe200000010ff */
[----:B------:R-:W-:Y:S01]  /*15150*/  IMAD.IADD R3, R0, 0x1, R9 ;  /* 0x0000000100037824 */ /* 0x000fe200078e0209 */
[----:B------:R-:W-:Y:S01]  /*15160*/  SEL R7, R5, 0xffffffc0, !P2 ;  /* 0xffffffc005077807 */ /* 0x000fe20005000000 */
[----:B------:R-:W-:Y:S01]  /*15170*/  IMAD.IADD R4, R9, 0x1, R2 ;  /* 0x0000000109047824 */ /* 0x000fe200078e0202 */
[----:B------:R-:W-:Y:S01]  /*15180*/  LEA.HI.X R9, R6, c[0x0][0x454], R8, 0x2, P0 ;  /* 0x0001150006097a11 */ /* 0x000fe200000f1408 */
[----:B------:R-:W-:Y:S01]  /*15190*/  SHFL.IDX PT, R16, R10, RZ, 0x1c1f ;  /* 0x001c1fff0a107589 */ /* 0x000fe200000e0000 */
[----:B------:R-:W-:Y:S01]  /*151a0*/  F2FP.BF16.PACK_AB R42, R42, R64 ;  /* 0x000000402a2a723e */ /* 0x000fe200000010ff */
[----:B------:R-:W-:Y:S01]  /*151b0*/  IMAD.IADD R6, R0, 0x1, R7 ;  /* 0x0000000100067824 */ /* 0x000fe200078e0207 */
[----:B------:R-:W-:Y:S01]  /*151c0*/  F2FP.BF16.PACK_AB R66, R67, R66 ;  /* 0x000000424342723e */ /* 0x000fe200000010ff */
[----:B------:R-:W-:Y:S01]  /*151d0*/  STS [R3+0x80], R49 ;  /* 0x0000803103007388 */ /* 0x000fe20000000800 */
[----:B------:R-:W-:Y:S01]  /*151e0*/  IMAD.IADD R8, R7, 0x1, R2 ;  /* 0x0000000107087824 */ /* 0x000fe200078e0202 */
[----:B------:R-:W-:Y:S01]  /*151f0*/  F2FP.BF16.PACK_AB R56, R57, R56 ;  /* 0x000000383938723e */ /* 0x000fe200000010ff */
[----:B------:R-:W-:Y:S01]  /*15200*/  IMAD.IADD R5, R7, 0x1, R3 ;  /* 0x0000000107057824 */ /* 0x000fe200078e0203 */
[----:B------:R-:W-:Y:S01]  /*15210*/  STS [R3+0x480], R162 ;  /* 0x000480a203007388 */ /* 0x000fe20000000800 */
[----:B------:R-:W-:Y:S01]  /*15220*/  IMAD.IADD R7, R4, 0x1, R7 ;  /* 0x0000000104077824 */ /* 0x000fe200078e0207 */
[----:B------:R-:W-:-:S02]  /*15230*/  F2FP.BF16.PACK_AB R58, R59, R58 ;  /* 0x0000003a3b3a723e */ /* 0x000fc400000010ff */
[----:B------:R-:W-:Y:S01]  /*15240*/  STS [R4], R48 ;  /* 0x0000003004007388 */ /* 0x000fe20000000800 */
[----:B------:R-:W-:Y:S02]  /*15250*/  F2FP.BF16.PACK_AB R60, R61, R60 ;  /* 0x0000003c3d3c723e */ /* 0x000fe400000010ff */
        /* <DEDUP_REMOVED lines=22> */
[----:B------:R-:W-:Y:S01]  /*153c0*/  STS [R8], R44 ;  /* 0x0000002c08007388 */ /* 0x000fe20000000800 */
        /* <DEDUP_REMOVED lines=42> */
[----:B-1----:R-:W-:Y:S01]  /*15670*/  IMAD.SHL.U32 R0, R13, 0x2, RZ ;  /* 0x000000020d007824 */ /* 0x002fe200078e00ff */
[----:B------:R-:W-:-:S02]  /*15680*/  LEA R13, P0, R18, c[0x0][0x380], 0x1 ;  /* 0x0000e000120d7a11 */ /* 0x000fc400078008ff */
        /* <DEDUP_REMOVED lines=16> */
[----:B-1----:R-:W-:-:S03]  /*15790*/  IMAD R6, R80, 0x80, R52 ;  /* 0x0000008050067824 */ /* 0x002fc600078e0234 */
[----:B------:R-:W-:Y:S04]  /*157a0*/  STS [R5+0x6080], R120 ;  /* 0x0060807805007388 */ /* 0x000fe80000000800 */
[----:B------:R-:W-:Y:S04]  /*157b0*/  STS [R5+0x6480], R122 ;  /* 0x0064807a05007388 */ /* 0x000fe80000000800 */
[----:B------:R-:W-:Y:S04]  /*157c0*/  STS [R7+0x6000], R124 ;  /* 0x0060007c07007388 */ /* 0x000fe80000000800 */
[----:B------:R-:W-:Y:S04]  /*157d0*/  STS [R7+0x6400], R126 ;  /* 0x0064007e07007388 */ /* 0x000fe80000000800 */
[----:B------:R-:W1:Y:S04]  /*157e0*/  SHFL.IDX PT, R17, R9, RZ, 0x1c1f ;  /* 0x001c1fff09117589 */ /* 0x000e6800000e0000 */
[----:B------:R-:W-:Y:S06]  /*157f0*/  BAR.SYNC.DEFER_BLOCKING 0x1, 0x80 ;  /* 0x0042000000007b1d */ /* 0x000fec0000010000 */
[----:B------:R-:W-:Y:S04]  /*15800*/  SHFL.IDX PT, R2, R10, 0x1, 0x1c1f ;  /* 0x003c1f000a027f89 */ /* 0x000fe800000e0000 */
[----:B------:R-:W2:Y:S04]  /*15810*/  SHFL.IDX PT, R3, R9, 0x1, 0x1c1f ;  /* 0x003c1f0009037f89 */ /* 0x000ea800000e0000 */
[----:B------:R-:W-:Y:S04]  /*15820*/  SHFL.IDX PT, R14, R10, 0x2, 0x1c1f ;  /* 0x005c1f000a0e7f89 */ /* 0x000fe800000e0000 */
[----:B------:R-:W3:Y:S04]  /*15830*/  SHFL.IDX PT, R15, R9, 0x2, 0x1c1f ;  /* 0x005c1f00090f7f89 */ /* 0x000ee800000e0000 */
[----:B------:R-:W-:Y:S04]  /*15840*/  SHFL.IDX PT, R10, R10, 0x3, 0x1c1f ;  /* 0x007c1f000a0a7f89 */ /* 0x000fe800000e0000 */
[----:B------:R-:W4:Y:S04]  /*15850*/  SHFL.IDX PT, R11, R9, 0x3, 0x1c1f ;  /* 0x007c1f00090b7f89 */ /* 0x000f2800000e0000 */
[----:B-1----:R-:W-:Y:S04]  /*15860*/  @!P6 ST.E [R16.64], R38 ;  /* 0x000000261000e985 */ /* 0x002fe8000c10190e */
[----:B--2---:R1:W-:Y:S04]  /*15870*/  @!P5 ST.E [R2.64], R39 ;  /* 0x000000270200d985 */ /* 0x0043e8000c10190e */
[----:B---3--:R2:W-:Y:S04]  /*15880*/  @!P4 ST.E [R14.64], R40 ;  /* 0x000000280e00c985 */ /* 0x0085e8000c10190e */
[----:B----4-:R2:W-:Y:S04]  /*15890*/  @!P3 ST.E [R10.64], R41 ;  /* 0x000000290a00b985 */ /* 0x0105e8000c10190e */
[----:B------:R2:W3:Y:S04]  /*158a0*/  LDS.128 R24, [R0+0x880] ;  /* 0x0008800000187984 */ /* 0x0004e80000000c00 */
[----:B------:R2:W4:Y:S01]  /*158b0*/  LDS.128 R32, [R0+0x1080] ;  /* 0x0010800000207984 */ /* 0x0005220000000c00 */
[----:B-1----:R-:W-:-:S03]  /*158c0*/  IMAD.IADD R2, R19, 0x1, R53 ;  /* 0x0000000113027824 */ /* 0x002fc600078e0235 */
[----:B------:R2:W1:Y:S04]  /*158d0*/  LDS.128 R40, [R0+0x1880] ;  /* 0x0018800000287984 */ /* 0x0004680000000c00 */
[----:B------:R2:W1:Y:S01]  /*158e0*/  LDS.128 R48, [R0+0x2080] ;  /* 0x0020800000307984 */ /* 0x0004620000000c00 */
[----:B------:R-:W-:Y:S02]  /*158f0*/  LEA.HI.X R7, R18, c[0x0][0x384], R2, 0x1, P0 ;  /* 0x0000e10012077a11 */ /* 0x000fe400000f0c02 */
[----:B------:R-:W-:Y:S01]  /*15900*/  ISETP.GE.AND P0, PT, R6, R55, PT ;  /* 0x000000370600720c */ /* 0x000fe20003f06270 */
[----:B------:R2:W1:Y:S04]  /*15910*/  LDS.128 R60, [R0+0x2880] ;  /* 0x00288000003c7984 */ /* 0x0004680000000c00 */
        /* <DEDUP_REMOVED lines=12> */
[----:B---34-:R-:W3:Y:S01]  /*159e0*/  LDS.128 R16, [R0+0x80] ;  /* 0x0000800000107984 */ /* 0x018ee20000000c00 */
[----:B------:R-:W-:-:S02]  /*159f0*/  IADD3 R4, R12, 0x40, RZ ;  /* 0x000000400c047810 */ /* 0x000fc40007ffe0ff */
[----:B------:R-:W-:Y:S01]  /*15a00*/  ISETP.GE.AND P1, PT, R12, c[0x0][0x3c8], PT ;  /* 0x0000f2000c007a0c */ /* 0x000fe20003f26270 */
[----:B--2---:R2:W4:Y:S01]  /*15a10*/  LDS.128 R8, [R0+0x4080] ;  /* 0x0040800000087984 */ /* 0x0045220000000c00 */
[----:B------:R-:W-:-:S13]  /*15a20*/  ISETP.GE.AND P0, PT, R4, c[0x0][0x3c8], PT ;  /* 0x0000f20004007a0c */ /* 0x000fda0003f06270 */
[----:B--2---:R-:W-:-:S04]  /*15a30*/  @!P0 SHF.R.S32.HI R0, RZ, 0x1f, R4 ;  /* 0x0000001fff008819 */ /* 0x004fc80000011404 */
[----:B------:R-:W-:Y:S01]  /*15a40*/  @!P0 LEA.HI R0, R0, R4, RZ, 0x3 ;  /* 0x0000000400008211 */ /* 0x000fe200078f18ff */
[----:B-1----:R-:W-:-:S03]  /*15a50*/  @!P1 IMAD.WIDE R4, R12, 0x2, R2 ;  /* 0x000000020c049825 */ /* 0x002fc600078e0202 */
[----:B------:R-:W-:-:S05]  /*15a60*/  @!P0 LOP3.LUT R0, R0, 0xfffffff8, RZ, 0xc0, !PT ;  /* 0xfffffff800008812 */ /* 0x000fca00078ec0ff */
[----:B------:R-:W-:Y:S01]  /*15a70*/  @!P0 IMAD.WIDE R2, R0, 0x2, R2 ;  /* 0x0000000200028825 */ /* 0x000fe200078e0202 */
[----:B---3--:R1:W-:Y:S04]  /*15a80*/  @!P1 ST.E.128 [R4.64], R16 ;  /* 0x0000001004009985 */ /* 0x0083e8000c101d0e */
[----:B----4-:R1:W-:Y:S02]  /*15a90*/  @!P0 ST.E.128 [R2.64], R8 ;  /* 0x0000000802008985 */ /* 0x0103e4000c101d0e */
.L_x_944:
[----:B---34-:R-:W-:Y:S05]  /*15aa0*/  BSYNC B0 ;  /* 0x0000000000007941 */ /* 0x018fea0003800000 */
.L_x_943:
[----:B--2---:R-:W-:Y:S01]  /*15ab0*/  IADD3 R0, R6, 0x10, RZ ;  /* 0x0000001006007810 */ /* 0x004fe20007ffe0ff */
[----:B-1----:R1:W2:Y:S01]  /*15ac0*/  SHFL.IDX PT, R3, R7, 0x1, 0x181f ;  /* 0x00381f0007037f89 */ /* 0x0022a200000e0000 */
        /* <DEDUP_REMOVED lines=14> */
.L_x_946:
[----:B------:R-:W-:Y:S05]  /*15bb0*/  BSYNC B0 ;  /* 0x0000000000007941 */ /* 0x000fea0003800000 */
.L_x_945:
        /* <DEDUP_REMOVED lines=16> */
.L_x_948:
[----:B------:R-:W-:Y:S05]  /*15cc0*/  BSYNC B0 ;  /* 0x0000000000007941 */ /* 0x000fea0003800000 */
.L_x_947:
        /* <DEDUP_REMOVED lines=16> */
.L_x_950:
[----:B------:R-:W-:Y:S05]  /*15dd0*/  BSYNC B0 ;  /* 0x0000000000007941 */ /* 0x000fea0003800000 */
.L_x_949:
        /* <DEDUP_REMOVED lines=16> */
.L_x_952:
[----:B------:R-:W-:Y:S05]  /*15ee0*/  BSYNC B0 ;  /* 0x0000000000007941 */ /* 0x000fea0003800000 */
.L_x_951:
        /* <DEDUP_REMOVED lines=16> */
.L_x_954:
[----:B------:R-:W-:Y:S05]  /*15ff0*/  BSYNC B0 ;  /* 0x0000000000007941 */ /* 0x000fea0003800000 */
.L_x_953:
        /* <DEDUP_REMOVED lines=16> */
.L_x_956:
[----:B------:R-:W-:Y:S05]  /*16100*/  BSYNC B0 ;  /* 0x0000000000007941 */ /* 0x000fea0003800000 */
.L_x_955:
        /* <DEDUP_REMOVED lines=17> */
.L_x_942:
        /* <DEDUP_REMOVED lines=19> */
[----:B------:R-:W-:-:S04]  /*16350*/  IMAD R3, R3, c[0x0][0x490], RZ ;  /* 0x0001240003037a24 */ /* 0x000fc800078e02ff */
[----:B------:R-:W-:Y:S01]  /*16360*/  IMAD R2, R4, c[0x0][0x494], R3 ;  /* 0x0001250004027a24 */ /* 0x000fe200078e0203 */
[----:B------:R-:W-:-:S04]  /*16370*/  IADD3 R4, -R0, RZ, RZ ;  /* 0x000000ff00047210 */ /* 0x000fc80007ffe1ff */
[----:B------:R-:W-:Y:S01]  /*16380*/  IADD3 R3, R7, R2, RZ ;  /* 0x0000000207037210 */ /* 0x000fe20007ffe0ff */
[----:B------:R-:W-:Y:S02]  /*16390*/  IMAD.MOV.U32 R2, RZ, RZ, R6 ;  /* 0x000000ffff027224 */ /* 0x000fe400078e0006 */
        /* <DEDUP_REMOVED lines=16> */
.L_x_958:
[----:B------:R-:W-:Y:S05]  /*164a0*/  BSYNC B0 ;  /* 0x0000000000007941 */ /* 0x000fea0003800000 */
.L_x_957:
[----:B------:R-:W2:Y:S01]  /*164b0*/  S2R R6, SR_CTAID.Y ;  /* 0x0000000000067919 */ /* 0x000ea20000002600 */
[----:B-1----:R-:W-:Y:S01]  /*164c0*/  SHF.R.S32.HI R0, RZ, 0x1f, R11 ;  /* 0x0000001fff007819 */ /* 0x002fe2000001140b */
[----:B------:R-:W-:Y:S01]  /*164d0*/  BSSY B0, `(.L_x_959) ;  /* 0x0000036000007945 */ /* 0x000fe20003800000 */
[----:B------:R-:W-:Y:S01]  /*164e0*/  MOV R12, c[0x0][0x4e8] ;  /* 0x00013a00000c7a02 */ /* 0x000fe20000000f00 */
[----:B------:R-:W1:Y:S01]  /*164f0*/  S2R R13, SR_CTAID.X ;  /* 0x00000000000d7919 */ /* 0x000e620000002500 */
[----:B------:R-:W-:Y:S02]  /*16500*/  LEA.HI R0, R0, R11, RZ, 0x3 ;  /* 0x0000000b00007211 */ /* 0x000fe400078f18ff */
[C---:B------:R-:W-:Y:S01]  /*16510*/  ISETP.NE.AND P0, PT, R12.reuse, 0x1, PT ;  /* 0x000000010c00780c */ /* 0x040fe20003f05270 */
[----:B------:R-:W-:Y:S01]  /*16520*/  IMAD R12, R12, c[0x0][0x388], RZ ;  /* 0x0000e2000c0c7a24 */ /* 0x000fe200078e02ff */
[----:B------:R-:W-:Y:S02]  /*16530*/  LOP3.LUT R2, R0, 0xfffffff8, RZ, 0xc0, !PT ;  /* 0xfffffff800027812 */ /* 0x000fe400078ec0ff */
[----:B------:R-:W-:-:S03]  /*16540*/  SHF.R.S32.HI R8, RZ, 0x3, R0 ;  /* 0x00000003ff087819 */ /* 0x000fc60000011400 */
[----:B------:R-:W-:-:S05]  /*16550*/  IMAD.IADD R11, R11, 0x1, -R2 ;  /* 0x000000010b0b7824 */ /* 0x000fca00078e0a02 */
[----:B------:R-:W-:Y:S02]  /*16560*/  LEA R0, R11, R8, 0x4 ;  /* 0x000000080b007211 */ /* 0x000fe400078e20ff */
[----:B--2---:R-:W-:-:S03]  /*16570*/  SHF.R.S32.HI R3, RZ, 0x1f, R6 ;  /* 0x0000001fff037819 */ /* 0x004fc60000011406 */
[C---:B-1----:R-:W-:Y:S01]  /*16580*/  IMAD R5, R13.reuse, 0x80, R0 ;  /* 0x000000800d057824 */ /* 0x042fe200078e0200 */
[----:B------:R-:W-:Y:S01]  /*16590*/  LEA R8, R13, R8, 0x7 ;  /* 0x000000080d087211 */ /* 0x000fe200078e38ff */
[----:B------:R-:W-:Y:S02]  /*165a0*/  IMAD R2, R3, c[0x0][0x3e8], RZ ;  /* 0x0000fa0003027a24 */ /* 0x000fe400078e02ff */
[----:B------:R-:W-:-:S04]  /*165b0*/  @P0 IMAD.HI.U32 R4, R5, c[0x0][0x4ec], RZ ;  /* 0x00013b0005040a27 */ /* 0x000fc800078e00ff */
[C---:B------:R-:W-:Y:S02]  /*165c0*/  IMAD R2, R6.reuse, c[0x0][0x3ec], R2 ;  /* 0x0000fb0006027a24 */ /* 0x040fe400078e0202 */
[----:B------:R-:W-:-:S04]  /*165d0*/  IMAD.WIDE.U32 R6, R6, c[0x0][0x3e8], RZ ;  /* 0x0000fa0006067a25 */ /* 0x000fc800078e00ff */
[----:B------:R-:W-:Y:S01]  /*165e0*/  IMAD.MOV.U32 R0, RZ, RZ, R5 ;  /* 0x000000ffff007224 */ /* 0x000fe200078e0005 */
        /* <DEDUP_REMOVED lines=14> */
[----:B------:R-:W-:-:S04]  /*166d0*/  SHF.L.U32 R6, R11, 0x3, RZ ;  /* 0x000000030b067819 */ /* 0x000fc800000006ff */
        /* <DEDUP_REMOVED lines=21> */
.L_x_960:
[----:B------:R-:W-:Y:S05]  /*16830*/  BSYNC B0 ;  /* 0x0000000000007941 */ /* 0x000fea0003800000 */
.L_x_959:
        /* <DEDUP_REMOVED lines=15> */
.L_x_962:
[----:B------:R-:W-:Y:S05]  /*16930*/  BSYNC B0 ;  /* 0x0000000000007941 */ /* 0x000fea0003800000 */
.L_x_961:
        /* <DEDUP_REMOVED lines=15> */
.L_x_964:
[----:B------:R-:W-:Y:S05]  /*16a30*/  BSYNC B0 ;  /* 0x0000000000007941 */ /* 0x000fea0003800000 */
.L_x_963:
        /* <DEDUP_REMOVED lines=15> */
.L_x_966:
[----:B------:R-:W-:Y:S05]  /*16b30*/  BSYNC B0 ;  /* 0x0000000000007941 */ /* 0x000fea0003800000 */
.L_x_965:
        /* <DEDUP_REMOVED lines=15> */
.L_x_968:
[----:B------:R-:W-:Y:S05]  /*16c30*/  BSYNC B0 ;  /* 0x0000000000007941 */ /* 0x000fea0003800000 */
.L_x_967:
        /* <DEDUP_REMOVED lines=15> */
.L_x_970:
[----:B------:R-:W-:Y:S05]  /*16d30*/  BSYNC B0 ;  /* 0x0000000000007941 */ /* 0x000fea0003800000 */
.L_x_969:
        /* <DEDUP_REMOVED lines=15> */
.L_x_972:
[----:B------:R-:W-:Y:S05]  /*16e30*/  BSYNC B0 ;  /* 0x0000000000007941 */ /* 0x000fea0003800000 */
.L_x_971:
        /* <DEDUP_REMOVED lines=16> */
.L_x_973:
        /* <DEDUP_REMOVED lines=12> */
.L_x_1838:


//--------------------- .text._ZN7cutlass13device_kernelIN5flash19enable_sm80_to_sm89INS1_16FlashAttnFwdSm80INS1_25CollectiveMainloopFwdSm80ILi4ELi1ELb0EN4cute5tupleIJNS5_1CILi128EEENS7_ILi48EEES8_EEELi128ENS_10bfloat16_tEfNS_4arch4Sm80ELb0ELb1ELb1ELb1ELb0ELb0ELb1ELb0EEENS1_21CollectiveEpilogueFwdINS6_IJS8_S8_S9_EEENS6_IJNS7_ILi1EEESH_SH_EEESB_SD_Li128ELb1ELb1ELb0ELb0EEENS1_19SingleTileSchedulerILb1ELb0ELb1ELi128EEEEEEEEEvNT_6ParamsE --------------------------
	.section	.text._ZN7cutlass13device_kernelIN5flash19enable_sm80_to_sm89INS1_16FlashAttnFwdSm80INS1_25CollectiveMainloopFwdSm80ILi4ELi1ELb0EN4cute5tupleIJNS5_1CILi128EEENS7_ILi48EEES8_EEELi128ENS_10bfloat16_tEfNS_4arch4Sm80ELb0ELb1ELb1ELb1ELb0ELb0ELb1ELb0EEENS1_21CollectiveEpilogueFwdINS6_IJS8_S8_S9_EEENS6_IJNS7_ILi1EEESH_SH_EEESB_SD_Li128ELb1ELb1ELb0ELb0EEENS1_19SingleTileSchedulerILb1ELb0ELb1ELi128EEEEEEEEEvNT_6ParamsE,"ax",@progbits
	.sectioninfo	@"SHI_REGISTERS=255"
	.align	128
.text._ZN7cutlass13device_kernelIN5flash19enable_sm80_to_sm89INS1_16FlashAttnFwdSm80INS1_25CollectiveMainloopFwdSm80ILi4ELi1ELb0EN4cute5tupleIJNS5_1CILi128EEENS7_ILi48EEES8_EEELi128ENS_10bfloat16_tEfNS_4arch4Sm80ELb0ELb1ELb1ELb1ELb0ELb0ELb1ELb0EEENS1_21CollectiveEpilogueFwdINS6_IJS8_S8_S9_EEENS6_IJNS7_ILi1EEESH_SH_EEESB_SD_Li128ELb1ELb1ELb0ELb0EEENS1_19SingleTileSchedulerILb1ELb0ELb1ELi128EEEEEEEEEvNT_6ParamsE:
        .type           _ZN7cutlass13device_kernelIN5flash19enable_sm80_to_sm89INS1_16FlashAttnFwdSm80INS1_25CollectiveMainloopFwdSm80ILi4ELi1ELb0EN4cute5tupleIJNS5_1CILi128EEENS7_ILi48EEES8_EEELi128ENS_10bfloat16_tEfNS_4arch4Sm80ELb0ELb1ELb1ELb1ELb0ELb0ELb1ELb0EEENS1_21CollectiveEpilogueFwdINS6_IJS8_S8_S9_EEENS6_IJNS7_ILi1EEESH_SH_EEESB_SD_Li128ELb1ELb1ELb0ELb0EEENS1_19SingleTileSchedulerILb1ELb0ELb1ELi128EEEEEEEEEvNT_6ParamsE,@function
        .size           _ZN7cutlass13device_kernelIN5flash19enable_sm80_to_sm89INS1_16FlashAttnFwdSm80INS1_25CollectiveMainloopFwdSm80ILi4ELi1ELb0EN4cute5tupleIJNS5_1CILi128EEENS7_ILi48EEES8_EEELi128ENS_10bfloat16_tEfNS_4arch4Sm80ELb0ELb1ELb1ELb1ELb0ELb0ELb1ELb0EEENS1_21CollectiveEpilogueFwdINS6_IJS8_S8_S9_EEENS6_IJNS7_ILi1EEESH_SH_EEESB_SD_Li128ELb1ELb1ELb0ELb0EEENS1_19SingleTileSchedulerILb1ELb0ELb1ELi128EEEEEEEEEvNT_6ParamsE,(.L_x_1839 - _ZN7cutlass13device_kernelIN5flash19enable_sm80_to_sm89INS1_16FlashAttnFwdSm80INS1_25CollectiveMainloopFwdSm80ILi4ELi1ELb0EN4cute5tupleIJNS5_1CILi128EEENS7_ILi48EEES8_EEELi128ENS_10bfloat16_tEfNS_4arch4Sm80ELb0ELb1ELb1ELb1ELb0ELb0ELb1ELb0EEENS1_21CollectiveEpilogueFwdINS6_IJS8_S8_S9_EEENS6_IJNS7_ILi1EEESH_SH_EEESB_SD_Li128ELb1ELb1ELb0ELb0EEENS1_19SingleTileSchedulerILb1ELb0ELb1ELi128EEEEEEEEEvNT_6ParamsE)
        .other          _ZN7cutlass13device_kernelIN5flash19enable_sm80_to_sm89INS1_16FlashAttnFwdSm80INS1_25CollectiveMainloopFwdSm80ILi4ELi1ELb0EN4cute5tupleIJNS5_1CILi128EEENS7_ILi48EEES8_EEELi128ENS_10bfloat16_tEfNS_4arch4Sm80ELb0ELb1ELb1ELb1ELb0ELb0ELb1ELb0EEENS1_21CollectiveEpilogueFwdINS6_IJS8_S8_S9_EEENS6_IJNS7_ILi1EEESH_SH_EEESB_SD_Li128ELb1ELb1ELb0ELb0EEENS1_19SingleTileSchedulerILb1ELb0ELb1ELi128EEEEEEEEEvNT_6ParamsE,@"STO_CUDA_ENTRY STV_DEFAULT"
_ZN7cutlass13device_kernelIN5flash19enable_sm80_to_sm89INS1_16FlashAttnFwdSm80INS1_25CollectiveMainloopFwdSm80ILi4ELi1ELb0EN4cute5tupleIJNS5_1CILi128EEENS7_ILi48EEES8_EEELi128ENS_10bfloat16_tEfNS_4arch4Sm80ELb0ELb1ELb1ELb1ELb0ELb0ELb1ELb0EEENS1_21CollectiveEpilogueFwdINS6_IJS8_S8_S9_EEENS6_IJNS7_ILi1EEESH_SH_EEESB_SD_Li128ELb1ELb1ELb0ELb0EEENS1_19SingleTileSchedulerILb1ELb0ELb1ELi128EEEEEEEEEvNT_6ParamsE:
        /* <DEDUP_REMOVED lines=17> */
.L_x_975:
        /* <DEDUP_REMOVED lines=8> */
.L_x_977:
[----:B------:R-:W-:-:S04]  /*0190*/  MOV R0, c[0x0][0x54c] ;  /* 0x0001530000007a02 */ /* 0x000fc80000000f00 */
.L_x_976:
[----:B------:R-:W-:Y:S01]  /*01a0*/  USHF.L.U32 UR23, UR23, 0x7, URZ ;  /* 0x0000000717177899 */ /* 0x000fe2000800063f */
[----:B-----5:R-:W-:-:S05]  /*01b0*/  IMAD R0, R0, c[0x0][0x548], RZ ;  /* 0x0001520000007a24 */ /* 0x020fca00078e02ff */
[----:B------:R-:W-:-:S04]  /*01c0*/  ISETP.LE.AND P0, PT, R0, UR23, PT ;  /* 0x0000001700007c0c */ /* 0x000fc8000bf03270 */
[----:B------:R-:W-:-:S05]  /*01d0*/  SEL R0, R5, 0xffffffff, !P0 ;  /* 0xffffffff05007807 */ /* 0x000fca0004000000 */
[----:B------:R2:W-:Y:S01]  /*01e0*/  STL [R1+0x2c], R0 ;  /* 0x00002c0001007387 */ /* 0x0005e20000100800 */
[----:B------:R-:W-:Y:S05]  /*01f0*/  BRA `(.L_x_978) ;  /* 0x0000013000007947 */ /* 0x000fea0003800000 */
.L_x_974:
[----:B------:R-:W-:-:S04]  /*0200*/  ISETP.NE.U32.AND P0, PT, RZ, c[0x0][0x568], PT ;  /* 0x00015a00ff007a0c */ /* 0x000fc80003f05070 */
[----:B------:R-:W-:-:S13]  /*0210*/  ISETP.NE.AND.EX P0, PT, RZ, c[0x0][0x56c], PT, P0 ;  /* 0x00015b00ff007a0c */ /* 0x000fda0003f05300 */
[----:B------:R-:W-:Y:S05]  /*0220*/  @!P0 BRA `(.L_x_979) ;  /* 0x0000002000008947 */ /* 0x000fea0003800000 */
[----:B------:R1:W5:Y:S01]  /*0230*/  LDG.E R0, [R2.64] ;  /* 0x0000001402007981 */ /* 0x000362000c1e1900 */
[----:B------:R-:W-:Y:S05]  /*0240*/  BRA `(.L_x_980) ;  /* 0x0000009000007947 */ /* 0x000fea0003800000 */
.L_x_979:
        /* <DEDUP_REMOVED lines=8> */
.L_x_981:
[----:B------:R-:W-:-:S04]  /*02d0*/  MOV R0, c[0x0][0x54c] ;  /* 0x0001530000007a02 */ /* 0x000fc80000000f00 */
.L_x_980:
[----:B------:R-:W-:Y:S01]  /*02e0*/  USHF.L.U32 UR23, UR23, 0x7, URZ ;  /* 0x0000000717177899 */ /* 0x000fe2000800063f */
[----:B-----5:R-:W-:-:S05]  /*02f0*/  IMAD R0, R0, c[0x0][0x548], RZ ;  /* 0x0001520000007a24 */ /* 0x020fca00078e02ff */
[----:B------:R-:W-:-:S04]  /*0300*/  ISETP.LE.AND P0, PT, R0, UR23, PT ;  /* 0x0000001700007c0c */ /* 0x000fc8000bf03270 */
[----:B------:R-:W-:-:S05]  /*0310*/  SEL R0, R5, 0xffffffff, !P0 ;  /* 0xffffffff05007807 */ /* 0x000fca0004000000 */
[----:B------:R2:W-:Y:S04]  /*0320*/  STL [R1+0x2c], R0 ;  /* 0x00002c0001007387 */ /* 0x0005e80000100800 */
.L_x_978:
[----:B------:R-:W3:Y:S02]  /*0330*/  LDL R52, [R1+0x2c] ;  /* 0x00002c0001347983 */ /* 0x000ee40000100800 */
[----:B---3--:R-:W-:-:S13]  /*0340*/  ISETP.GE.AND P0, PT, R52, RZ, PT ;  /* 0x000000ff3400720c */ /* 0x008fda0003f06270 */
        /* <DEDUP_REMOVED lines=10> */
[----:B-1----:R-:W-:Y:S01]  /*03f0*/  @P0 IMAD.WIDE R2, R52, R9, c[0x0][0x360] ;  /* 0x0000d80034020625 */ /* 0x002fe200078e0209 */
[----:B------:R1:W3:Y:S01]  /*0400*/  @P1 LDG.E R8, [R4.64] ;  /* 0x0000001404081981 */ /* 0x0002e2000c1e1900 */
[----:B------:R-:W-:-:S03]  /*0410*/  CS2R R6, SRZ ;  /* 0x0000000000067805 */ /* 0x000fc6000001ff00 */
[----:B--2---:R2:W4:Y:S01]  /*0420*/  @P0 LDG.E R0, [R2.64] ;  /* 0x0000001402000981 */ /* 0x004522000c1e1900 */
[----:B-1----:R-:W-:-:S04]  /*0430*/  IMAD.WIDE R4, R52, R9, c[0x0][0x348] ;  /* 0x0000d20034047625 */ /* 0x002fc800078e0209 */
[----:B--2---:R-:W-:Y:S01]  /*0440*/  IMAD.WIDE R2, R52, R9, c[0x0][0x350] ;  /* 0x0000d40034027625 */ /* 0x004fe200078e0209 */
[----:B------:R1:W5:Y:S04]  /*0450*/  @P6 LDG.E R6, [R4.64] ;  /* 0x0000001404066981 */ /* 0x000368000c1e1900 */
[----:B------:R1:W5:Y:S01]  /*0460*/  @P5 LDG.E R7, [R2.64] ;  /* 0x0000001402075981 */ /* 0x000362000c1e1900 */
[----:B------:R-:W-:Y:S02]  /*0470*/  UMOV UR8, URZ ;  /* 0x0000003f00087c82 */ /* 0x000fe40008000000 */
[----:B------:R-:W-:Y:S02]  /*0480*/  ULDC UR15, c[0x0][0x168] ;  /* 0x00005a00000f7ab9 */ /* 0x000fe40000000800 */
[----:B------:R-:W-:Y:S01]  /*0490*/  ULDC UR9, c[0x0][0x1d0] ;  /* 0x0000740000097ab9 */ /* 0x000fe20000000800 */
[----:B---3--:R1:W2:Y:S08]  /*04a0*/  @P1 R2UR UR8, R8 ;  /* 0x00000000080813c2 */ /* 0x0082b000000e0000 */
[----:B----4-:R1:W3:Y:S02]  /*04b0*/  @P0 R2UR UR15, R0 ;  /* 0x00000000000f03c2 */ /* 0x0102e400000e0000 */
[----:B-12---:R-:W-:Y:S05]  /*04c0*/  @P0 BRA `(.L_x_982) ;  /* 0x0000006000000947 */ /* 0x006fea0003800000 */
[----:B------:R-:W-:Y:S05]  /*04d0*/  @!P6 BRA `(.L_x_982) ;  /* 0x000000500000e947 */ /* 0x000fea0003800000 */
[----:B------:R1:W2:Y:S04]  /*04e0*/  LDG.E R0, [R4.64] ;  /* 0x0000001404007981 */ /* 0x0002a8000c1e1900 */
[----:B-1----:R-:W4:Y:S01]  /*04f0*/  LDG.E R4, [R4.64+0x4] ;  /* 0x0000041404047981 */ /* 0x002f22000c1e1900 */
[----:B--23--:R-:W1:Y:S08]  /*0500*/  R2UR UR15, R0 ;  /* 0x00000000000f73c2 */ /* 0x00ce7000000e0000 */
[----:B----4-:R-:W1:Y:S02]  /*0510*/  R2UR UR4, R4 ;  /* 0x00000000040473c2 */ /* 0x010e6400000e0000 */
[----:B-1----:R-:W-:-:S06]  /*0520*/  UIADD3 UR15, -UR15, UR4, URZ ;  /* 0x000000040f0f7290 */ /* 0x002fcc000fffe13f */
.L_x_982:
[----:B------:R-:W-:-:S04]  /*0530*/  ISETP.NE.U32.AND P0, PT, RZ, c[0x0][0x368], PT ;  /* 0x0000da00ff007a0c */ /* 0x000fc80003f05070 */
[----:B------:R-:W-:-:S13]  /*0540*/  ISETP.NE.AND.EX P0, PT, RZ, c[0x0][0x36c], PT, P0 ;  /* 0x0000db00ff007a0c */ /* 0x000fda0003f05300 */
[----:B------:R-:W-:Y:S05]  /*0550*/  @!P0 BRA `(.L_x_983) ;  /* 0x0000004000008947 */ /* 0x000fea0003800000 */
[----:B------:R-:W-:-:S05]  /*0560*/  IMAD.WIDE R2, R52, R9, c[0x0][0x368] ;  /* 0x0000da0034027625 */ /* 0x000fca00078e0209 */
[----:B------:R-:W2:Y:S02]  /*0570*/  LDG.E R0, [R2.64] ;  /* 0x0000001402007981 */ /* 0x000ea4000c1e1900 */
[----:B--2---:R1:W2:Y:S02]  /*0580*/  R2UR UR9, R0 ;  /* 0x00000000000973c2 */ /* 0x0042a400000e0000 */
[----:B-12---:R-:W-:Y:S05]  /*0590*/  BRA `(.L_x_984) ;  /* 0x0000006000007947 */ /* 0x006fea0003800000 */
.L_x_983:
[----:B------:R-:W-:Y:S05]  /*05a0*/  @!P5 BRA `(.L_x_984) ;  /* 0x000000500000d947 */ /* 0x000fea0003800000 */
[----:B------:R1:W2:Y:S04]  /*05b0*/  LDG.E R0, [R2.64] ;  /* 0x0000001402007981 */ /* 0x0002a8000c1e1900 */
[----:B-1----:R-:W4:Y:S01]  /*05c0*/  LDG.E R2, [R2.64+0x4] ;  /* 0x0000041402027981 */ /* 0x002f22000c1e1900 */
[----:B--2---:R-:W1:Y:S08]  /*05d0*/  R2UR UR9, R0 ;  /* 0x00000000000973c2 */ /* 0x004e7000000e0000 */
[----:B----4-:R-:W1:Y:S02]  /*05e0*/  R2UR UR4, R2 ;  /* 0x00000000020473c2 */ /* 0x010e6400000e0000 */
[----:B-1----:R-:W-:-:S06]  /*05f0*/  UIADD3 UR9, -UR9, UR4, URZ ;  /* 0x0000000409097290 */ /* 0x002fcc000fffe13f */
.L_x_984:
[----:B------:R-:W-:Y:S01]  /*0600*/  ULDC UR4, c[0x0][0x2c4] ;  /* 0x0000b10000047ab9 */ /* 0x000fe20000000800 */
[----:B-----5:R-:W-:Y:S01]  /*0610*/  IADD3 R7, R7, UR8, RZ ;  /* 0x0000000807077c10 */ /* 0x020fe2000fffe0ff */
[----:B------:R-:W-:-:S02]  /*0620*/  UISETP.NE.AND UP0, UPT, UR4, 0x1, UPT ;  /* 0x000000010400788c */ /* 0x000fc4000bf05270 */
[----:B------:R-:W-:Y:S02]  /*0630*/  ULDC.64 UR6, c[0x0][0x2c8] ;  /* 0x0000b20000067ab9 */ /* 0x000fe40000000a00 */
[----:B------:R-:W-:Y:S02]  /*0640*/  UIADD3 UR10, UR23, 0x7f, URZ ;  /* 0x0000007f170a7890 */ /* 0x000fe4000fffe03f */
[----:B------:R-:W-:Y:S02]  /*0650*/  ULDC.64 UR4, c[0x0][0x328] ;  /* 0x0000ca0000047ab9 */ /* 0x000fe40000000a00 */
[----:B------:R-:W-:Y:S02]  /*0660*/  UP2UR UR17, UPR, URZ, 0x1 ;  /* 0x000000013f117883 */ /* 0x000fe40008000000 */
[----:B------:R-:W-:Y:S02]  /*0670*/  UIADD3 UR9, -UR8, UR9, URZ ;  /* 0x0000000908097290 */ /* 0x000fe4000fffe13f */
[----:B------:R-:W-:-:S04]  /*0680*/  @UP0 UIADD3 UR12, UR23, 0x7f, URZ ;  /* 0x0000007f170c0890 */ /* 0x000fc8000fffe03f */
[----:B------:R-:W-:Y:S02]  /*0690*/  UIMAD.WIDE.U32 UR12, UR12, UR6, URZ ;  /* 0x000000060c0c72a5 */ /* 0x000fe4000f8e003f */
[----:B---3--:R-:W-:-:S05]  /*06a0*/  UIADD3 UR6, UR9, 0x1, -UR15 ;  /* 0x0000000109067890 */ /* 0x008fca000fffe80f */
[----:B------:R-:W-:Y:S02]  /*06b0*/  @UP0 UMOV UR11, UR13 ;  /* 0x0000000d000b0c82 */ /* 0x000fe40008000000 */
[----:B------:R-:W-:Y:S02]  /*06c0*/  @UP0 USHF.R.U32.HI UR10, URZ, UR7, UR11 ;  /* 0x000000073f0a0299 */ /* 0x000fe4000801160b */
[----:B------:R-:W-:Y:S02]  /*06d0*/  UISETP.GE.AND UP0, UPT, UR5, 0x1, UPT ;  /* 0x000000010500788c */ /* 0x000fe4000bf06270 */
[----:B------:R-:W-:Y:S02]  /*06e0*/  UIADD3 UR6, UR6, UR10, URZ ;  /* 0x0000000a06067290 */ /* 0x000fe4000fffe03f */
[----:B------:R-:W-:Y:S02]  /*06f0*/  UP2UR UR16, UPR, URZ, 0x1 ;  /* 0x000000013f107883 */ /* 0x000fe40008000000 */
[----:B------:R-:W-:Y:S01]  /*0700*/  PLOP3.LUT P0, PT, PT, PT, UP0, 0x40, 0x0 ;  /* 0x000000000000781c */ /* 0x000fe20003f0e808 */
[----:B------:R-:W-:-:S12]  /*0710*/  UIADD3 UR4, UR6, UR4, URZ ;  /* 0x0000000406047290 */ /* 0x000fd8000fffe03f */
[----:B------:R-:W-:Y:S05]  /*0720*/  @P0 BRA `(.L_x_985) ;  /* 0x0000012000000947 */ /* 0x000fea0003800000 */
[----:B------:R-:W-:Y:S01]  /*0730*/  ISETP.LT.AND P0, PT, RZ, UR6, PT ;  /* 0x00000006ff007c0c */ /* 0x000fe2000bf01270 */
[----:B------:R-:W-:-:S12]  /*0740*/  UIADD3 UR8, UR6, -0x1, URZ ;  /* 0xffffffff06087890 */ /* 0x000fd8000fffe03f */
        /* <DEDUP_REMOVED lines=8> */
.L_x_986:
[----:B------:R-:W-:Y:S02]  /*07d0*/  UISETP.NE.AND UP0, UPT, UR5, 0x1, UPT ;  /* 0x000000010500788c */ /* 0x000fe4000bf05270 */
[----:B------:R-:W-:Y:S02]  /*07e0*/  ULDC.64 UR6, c[0x0][0x330] ;  /* 0x0000cc0000067ab9 */ /* 0x000fe40000000a00 */
[----:B------:R-:W-:-:S07]  /*07f0*/  UIMAD.WIDE.U32 UR10, UR8, UR6, URZ ;  /* 0x00000006080a72a5 */ /* 0x000fce000f8e003f */
[----:B------:R-:W-:Y:S02]  /*0800*/  @UP0 USHF.R.U32.HI UR8, URZ, UR7, UR11 ;  /* 0x000000073f080299 */ /* 0x000fe4000801160b */
.L_x_987:
[----:B------:R-:W-:Y:S02]  /*0810*/  ULDC UR6, c[0x0][0x32c] ;  /* 0x0000cb0000067ab9 */ /* 0x000fe40000000800 */
[----:B------:R-:W-:-:S04]  /*0820*/  UIMAD UR6, UR8, UR5, UR6 ;  /* 0x00000005080672a4 */ /* 0x000fc8000f8e0206 */
[----:B------:R-:W-:-:S04]  /*0830*/  UISETP.LT.AND UP0, UPT, UR4, UR6, UPT ;  /* 0x000000060400728c */ /* 0x000fc8000bf01270 */
[----:B------:R-:W-:Y:S02]  /*0840*/  USEL UR4, UR4, UR6, UP0 ;  /* 0x0000000604047287 */ /* 0x000fe40008000000 */
.L_x_985:
[----:B------:R-:W-:Y:S02]  /*0850*/  UISETP.NE.AND UP0, UPT, UR17, URZ, UPT ;  /* 0x0000003f1100728c */ /* 0x000fe4000bf05270 */
[----:B------:R-:W-:Y:S02]  /*0860*/  UIADD3 UR18, UR9, 0x2f, URZ ;  /* 0x0000002f09127890 */ /* 0x000fe4000fffe03f */
[----:B------:R-:W-:Y:S02]  /*0870*/  UIADD3 UR10, UR4, 0x2f, URZ ;  /* 0x0000002f040a7890 */ /* 0x000fe4000fffe03f */
[----:B------:R-:W-:Y:S02]  /*0880*/  ULDC.64 UR6, c[0x0][0x2c8] ;  /* 0x0000b20000067ab9 */ /* 0x000fe40000000a00 */
[----:B------:R-:W-:Y:S02]  /*0890*/  UISETP.GE.AND UP1, UPT, UR5, 0x1, UPT ;  /* 0x000000010500788c */ /* 0x000fe4000bf26270 */
[----:B------:R-:W-:-:S02]  /*08a0*/  UIMAD.WIDE.U32 UR12, UR23, UR6, URZ ;  /* 0x00000006170c72a5 */ /* 0x000fc4000f8e003f */
[----:B------:R-:W-:Y:S02]  /*08b0*/  UIMAD.WIDE UR18, UR18, 0x2aaaaaab, URZ ;  /* 0x2aaaaaab121278a5 */ /* 0x000fe4000f8e023f */
[----:B------:R-:W-:Y:S01]  /*08c0*/  UIMAD.WIDE UR10, UR10, 0x2aaaaaab, URZ ;  /* 0x2aaaaaab0a0a78a5 */ /* 0x000fe2000f8e023f */
[----:B------:R-:W-:Y:S01]  /*08d0*/  PLOP3.LUT P0, PT, PT, PT, UP1, 0x40, 0x0 ;  /* 0x000000000000781c */ /* 0x000fe20003f0e818 */
[----:B------:R-:W-:Y:S02]  /*08e0*/  UMOV UR4, UR23 ;  /* 0x0000001700047c82 */ /* 0x000fe40008000000 */
[----:B------:R-:W-:Y:S02]  /*08f0*/  @UP0 USHF.R.U32.HI UR4, URZ, UR7, UR13 ;  /* 0x000000073f040299 */ /* 0x000fe4000801160d */
[----:B------:R-:W-:Y:S02]  /*0900*/  USHF.R.U32.HI UR7, URZ, 0x1f, UR19 ;  /* 0x0000001f3f077899 */ /* 0x000fe40008011613 */
[----:B------:R-:W-:-:S02]  /*0910*/  USHF.R.U32.HI UR13, URZ, 0x1f, UR11 ;  /* 0x0000001f3f0d7899 */ /* 0x000fc4000801160b */
[----:B------:R-:W-:Y:S02]  /*0920*/  UIADD3 UR22, UR9, -UR15, URZ ;  /* 0x8000000f09167290 */ /* 0x000fe4000fffe03f */
[----:B------:R-:W-:Y:S02]  /*0930*/  ULEA.HI.SX32 UR7, UR19, UR7, 0x1d ;  /* 0x0000000713077291 */ /* 0x000fe4000f8fea3f */
[----:B------:R-:W-:Y:S02]  /*0940*/  ULEA.HI.SX32 UR13, UR11, UR13, 0x1d ;  /* 0x0000000d0b0d7291 */ /* 0x000fe4000f8fea3f */
[----:B------:R-:W-:Y:S02]  /*0950*/  UIADD3 UR4, UR22, UR4, URZ ;  /* 0x0000000416047290 */ /* 0x000fe4000fffe03f */
[----:B------:R-:W-:Y:S02]  /*0960*/  UISETP.LT.AND UP0, UPT, UR7, UR13, UPT ;  /* 0x0000000d0700728c */ /* 0x000fe4000bf01270 */
[----:B------:R-:W-:-:S02]  /*0970*/  ULDC UR6, c[0x0][0x324] ;  /* 0x0000c90000067ab9 */ /* 0x000fc40000000800 */
[----:B------:R-:W-:Y:S02]  /*0980*/  UIADD3 UR6, UR4, -UR6, URZ ;  /* 0x8000000604067290 */ /* 0x000fe4000fffe03f */
[----:B------:R-:W-:Y:S01]  /*0990*/  USEL UR13, UR7, UR13, UP0 ;  /* 0x0000000d070d7287 */ /* 0x000fe20008000000 */
[----:B------:R-:W-:Y:S05]  /*09a0*/  @P0 BRA `(.L_x_988) ;  /* 0x0000013000000947 */ /* 0x000fea0003800000 */
[----:B------:R-:W-:Y:S02]  /*09b0*/  UMOV UR7, UR4 ;  /* 0x0000000400077c82 */ /* 0x000fe40008000000 */
[----:B------:R-:W-:-:S06]  /*09c0*/  UISETP.GT.AND UP0, UPT, UR7, -0x1, UPT ;  /* 0xffffffff0700788c */ /* 0x000fcc000bf04270 */
[----:B------:R-:W-:-:S13]  /*09d0*/  PLOP3.LUT P0, PT, PT, PT, UP0, 0x80, 0x0 ;  /* 0x000000000000781c */ /* 0x000fda0003f0f008 */
[----:B------:R-:W-:Y:S05]  /*09e0*/  @P0 BRA `(.L_x_989) ;  /* 0x0000007000000947 */ /* 0x000fea0003800000 */
[----:B------:R-:W-:Y:S02]  /*09f0*/  UISETP.NE.AND UP0, UPT, UR5, 0x1, UPT ;  /* 0x000000010500788c */ /* 0x000fe4000bf05270 */
[----:B------:R-:W-:Y:S02]  /*0a00*/  ULOP3.LUT UR7, URZ, UR7, URZ, 0x33, !UPT ;  /* 0x000000073f077292 */ /* 0x000fe4000f8e333f */
[----:B------:R-:W-:Y:S02]  /*0a10*/  ULDC.64 UR4, c[0x0][0x330] ;  /* 0x0000cc0000047ab9 */ /* 0x000fe40000000a00 */
[----:B------:R-:W-:-:S05]  /*0a20*/  UIMAD.WIDE.U32 UR10, UR7, UR4, URZ ;  /* 0x00000004070a72a5 */ /* 0x000fca000f8e003f */
[----:B------:R-:W-:-:S04]  /*0a30*/  @UP0 USHF.R.U32.HI UR7, URZ, UR5, UR11 ;  /* 0x000000053f070299 */ /* 0x000fc8000801160b */
[----:B------:R-:W-:Y:S01]  /*0a40*/  ULOP3.LUT UR7, URZ, UR7, URZ, 0x33, !UPT ;  /* 0x000000073f077292 */ /* 0x000fe2000f8e333f */
[----:B------:R-:W-:Y:S05]  /*0a50*/  BRA `(.L_x_990) ;  /* 0x0000004000007947 */ /* 0x000fea0003800000 */
.L_x_989:
[----:B------:R-:W-:-:S03]  /*0a60*/  UISETP.NE.AND UP0, UPT, UR5, 0x1, UPT ;  /* 0x000000010500788c */ /* 0x000fc6000bf05270 */
[----:B------:R-:W-:Y:S02]  /*0a70*/  ULDC.64 UR4, c[0x0][0x330] ;  /* 0x0000cc0000047ab9 */ /* 0x000fe40000000a00 */
[----:B------:R-:W-:-:S06]  /*0a80*/  UIMAD.WIDE.U32 UR10, UR7, UR4, URZ ;  /* 0x00000004070a72a5 */ /* 0x000fcc000f8e003f */
[----:B------:R-:W-:Y:S02]  /*0a90*/  @UP0 USHF.R.U32.HI UR7, URZ, UR5, UR11 ;  /* 0x000000053f070299 */ /* 0x000fe4000801160b */
.L_x_990:
[----:B------:R-:W-:Y:S02]  /*0aa0*/  ULDC UR4, c[0x0][0x32c] ;  /* 0x0000cb0000047ab9 */ /* 0x000fe40000000800 */
[----:B------:R-:W-:-:S04]  /*0ab0*/  UIMAD UR4, UR7, UR4, URZ ;  /* 0x00000004070472a4 */ /* 0x000fc8000f8e023f */
[----:B------:R-:W-:-:S04]  /*0ac0*/  UISETP.LT.AND UP0, UPT, UR6, UR4, UPT ;  /* 0x000000040600728c */ /* 0x000fc8000bf01270 */
[----:B------:R-:W-:-:S04]  /*0ad0*/  USEL UR6, UR6, UR4, !UP0 ;  /* 0x0000000406067287 */ /* 0x000fc8000c000000 */
.L_x_988:
[----:B------:R-:W-:Y:S01]  /*0ae0*/  UIMAD.WIDE UR4, UR6, 0x2aaaaaab, URZ ;  /* 0x2aaaaaab060478a5 */ /* 0x000fe2000f8e023f */
[----:B------:R-:W-:Y:S01]  /*0af0*/  PLOP3.LUT P0, PT, PT, PT, PT, 0x80, 0x0 ;  /* 0x000000000000781c */ /* 0x000fe20003f0f070 */
[----:B------:R-:W-:Y:S01]  /*0b00*/  CS2R R14, SRZ ;  /* 0x00000000000e7805 */ /* 0x000fe2000001ff00 */
[----:B------:R-:W-:Y:S01]  /*0b10*/  IMAD.MOV.U32 R126, RZ, RZ, RZ ;  /* 0x000000ffff7e7224 */ /* 0x000fe200078e00ff */
[----:B------:R-:W-:Y:S01]  /*0b20*/  USHF.R.U32.HI UR4, URZ, 0x1f, UR5 ;  /* 0x0000001f3f047899 */ /* 0x000fe20008011605 */
[----:B------:R-:W-:Y:S01]  /*0b30*/  CS2R R124, SRZ ;  /* 0x00000000007c7805 */ /* 0x000fe2000001ff00 */
[----:B------:R-:W-:Y:S01]  /*0b40*/  CS2R R130, SRZ ;  /* 0x0000000000827805 */ /* 0x000fe2000001ff00 */
[----:B------:R-:W-:Y:S01]  /*0b50*/  CS2R R128, SRZ ;  /* 0x0000000000807805 */ /* 0x000fe2000001ff00 */
[----:B------:R-:W-:Y:S01]  /*0b60*/  ULEA.HI.SX32 UR4, UR5, UR4, 0x1d ;  /* 0x0000000405047291 */ /* 0x000fe2000f8fea3f */
[----:B------:R-:W-:Y:S01]  /*0b70*/  CS2R R16, SRZ ;  /* 0x0000000000107805 */ /* 0x000fe2000001ff00 */
[----:B------:R-:W-:Y:S01]  /*0b80*/  IMAD.MOV.U32 R122, RZ, RZ, RZ ;  /* 0x000000ffff7a7224 */ /* 0x000fe200078e00ff */
[----:B------:R-:W-:Y:S01]  /*0b90*/  CS2R R120, SRZ ;  /* 0x0000000000787805 */ /* 0x000fe2000001ff00 */
[----:B------:R-:W-:Y:S01]  /*0ba0*/  UISETP.LT.AND UP0, UPT, URZ, UR4, UPT ;  /* 0x000000043f00728c */ /* 0x000fe2000bf01270 */
[----:B------:R-:W-:Y:S01]  /*0bb0*/  CS2R R118, SRZ ;  /* 0x0000000000767805 */ /* 0x000fe2000001ff00 */
[----:B------:R-:W-:Y:S01]  /*0bc0*/  CS2R R116, SRZ ;  /* 0x0000000000747805 */ /* 0x000fe2000001ff00 */
[----:B------:R-:W-:Y:S01]  /*0bd0*/  MOV R110, RZ ;  /* 0x000000ff006e7202 */ /* 0x000fe20000000f00 */
[----:B------:R-:W-:Y:S01]  /*0be0*/  USEL UR8, URZ, UR4, !UP0 ;  /* 0x000000043f087287 */ /* 0x000fe2000c000000 */
[----:B------:R-:W-:Y:S01]  /*0bf0*/  CS2R R18, SRZ ;  /* 0x0000000000127805 */ /* 0x000fe2000001ff00 */
[----:B------:R-:W-:Y:S01]  /*0c00*/  IMAD.MOV.U32 R108, RZ, RZ, RZ ;  /* 0x000000ffff6c7224 */ /* 0x000fe200078e00ff */
[----:B------:R-:W-:Y:S01]  /*0c10*/  MOV R114, RZ ;  /* 0x000000ff00727202 */ /* 0x000fe20000000f00 */
[----:B------:R-:W-:Y:S01]  /*0c20*/  UISETP.GT.AND UP0, UPT, UR13, UR8, UPT ;  /* 0x000000080d00728c */ /* 0x000fe2000bf04270 */
[----:B------:R-:W-:Y:S01]  /*0c30*/  CS2R R112, SRZ ;  /* 0x0000000000707805 */ /* 0x000fe2000001ff00 */
[----:B------:R-:W-:Y:S01]  /*0c40*/  CS2R R20, SRZ ;  /* 0x0000000000147805 */ /* 0x000fe2000001ff00 */
[----:B------:R-:W-:Y:S01]  /*0c50*/  IMAD.MOV.U32 R106, RZ, RZ, RZ ;  /* 0x000000ffff6a7224 */ /* 0x000fe200078e00ff */
[----:B------:R-:W-:Y:S01]  /*0c60*/  CS2R R22, SRZ ;  /* 0x0000000000167805 */ /* 0x000fe2000001ff00 */
[----:B------:R-:W-:Y:S01]  /*0c70*/  MOV R104, RZ ;  /* 0x000000ff00687202 */ /* 0x000fe20000000f00 */
[----:B------:R-:W-:Y:S01]  /*0c80*/  IMAD.MOV.U32 R102, RZ, RZ, RZ ;  /* 0x000000ffff667224 */ /* 0x000fe200078e00ff */
[----:B------:R-:W-:Y:S01]  /*0c90*/  PLOP3.LUT P1, PT, PT, PT, UP0, 0x80, 0x0 ;  /* 0x000000000000781c */ /* 0x000fe20003f2f008 */
        /* <DEDUP_REMOVED lines=41> */
[----:B------:R-:W-:Y:S01]  /*0f30*/  IMAD.MOV.U32 R176, RZ, RZ, RZ ;  /* 0x000000ffffb07224 */ /* 0x000fe200078e00ff */
[----:B------:R-:W-:Y:S01]  /*0f40*/  CS2R R170, SRZ ;  /* 0x0000000000aa7805 */ /* 0x000fe2000001ff00 */
[----:B------:R-:W-:Y:S01]  /*0f50*/  CS2R R54, SRZ ;  /* 0x0000000000367805 */ /* 0x000fe2000001ff00 */
        /* <DEDUP_REMOVED lines=20> */
[----:B------:R-:W-:-:S03]  /*10a0*/  UISETP.NE.AND UP0, UPT, UR17, URZ, UPT ;  /* 0x0000003f1100728c */ /* 0x000fc6000bf05270 */
[----:B------:R-:W-:-:S13]  /*10b0*/  ISETP.NE.AND.EX P2, PT, RZ, c[0x0][0x344], PT, P2 ;  /* 0x0000d100ff007a0c */ /* 0x000fda0003f45320 */
[----:B------:R-:W-:-:S05]  /*10c0*/  @P2 IMAD.WIDE R2, R52, R9, c[0x0][0x340] ;  /* 0x0000d00034022625 */ /* 0x000fca00078e0209 */
[----:B------:R1:W2:Y:S01]  /*10d0*/  @P2 LDG.E R21, [R2.64] ;  /* 0x0000001402152981 */ /* 0x0002a2000c1e1900 */
[----:B------:R-:W-:Y:S01]  /*10e0*/  SHF.R.S32.HI R122, RZ, 0x1f, R123 ;  /* 0x0000001fff7a7819 */ /* 0x000fe2000001147b */
[----:B------:R-:W-:Y:S01]  /*10f0*/  ULDC UR4, c[0x0][0x2c4] ;  /* 0x0000b10000047ab9 */ /* 0x000fe20000000800 */
[----:B------:R-:W-:Y:S01]  /*1100*/  SHF.R.S32.HI R0, RZ, 0x1f, R6 ;  /* 0x0000001fff007819 */ /* 0x000fe20000011406 */
[----:B------:R-:W3:Y:S01]  /*1110*/  S2R R17, SR_CTAID.Y ;  /* 0x0000000000117919 */ /* 0x000ee20000002600 */
[----:B------:R-:W-:Y:S01]  /*1120*/  PLOP3.LUT P1, PT, PT, PT, UP0, 0x80, 0x0 ;  /* 0x000000000000781c */ /* 0x000fe20003f2f008 */
[----:B------:R-:W-:Y:S01]  /*1130*/  UIMAD UR4, UR15, UR4, URZ ;  /* 0x000000040f0472a4 */ /* 0x000fe2000f8e023f */
[----:B------:R-:W-:Y:S01]  /*1140*/  SHF.R.S32.HI R19, RZ, 0x1f, R52 ;  /* 0x0000001fff137819 */ /* 0x000fe20000011434 */
[----:B------:R-:W-:Y:S01]  /*1150*/  IMAD R0, R0, c[0x0][0x178], RZ ;  /* 0x00005e0000007a24 */ /* 0x000fe200078e02ff */
[----:B------:R-:W-:Y:S01]  /*1160*/  LEA.HI R27, R122, R123, RZ, 0x4 ;  /* 0x0000007b7a1b7211 */ /* 0x000fe200078f20ff */
[----:B------:R-:W-:Y:S01]  /*1170*/  BSSY B0, `(.L_x_992) ;  /* 0x0000077000007945 */ /* 0x000fe20003800000 */
[----:B------:R-:W-:Y:S01]  /*1180*/  SEL R10, R19, RZ, !P6 ;  /* 0x000000ff130a7207 */ /* 0x000fe20007000000 */
[----:B------:R-:W-:Y:S01]  /*1190*/  IMAD R0, R6, c[0x0][0x17c], R0 ;  /* 0x00005f0006007a24 */ /* 0x000fe200078e0200 */
[----:B------:R-:W-:-:S03]  /*11a0*/  MOV R24, 0x20 ;  /* 0x0000002000187802 */ /* 0x000fc60000000f00 */
[----:B------:R-:W-:Y:S01]  /*11b0*/  IMAD R10, R10, c[0x0][0x1c0], RZ ;  /* 0x000070000a0a7a24 */ /* 0x000fe200078e02ff */
[----:B-1----:R-:W-:Y:S02]  /*11c0*/  LEA.HI R2, R122, R123, RZ, 0x3 ;  /* 0x0000007b7a027211 */ /* 0x002fe400078f18ff */
[----:B---3--:R-:W-:Y:S02]  /*11d0*/  SHF.R.S32.HI R16, RZ, 0x1f, R17 ;  /* 0x0000001fff107819 */ /* 0x008fe40000011411 */
[----:B------:R-:W-:Y:S02]  /*11e0*/  SHF.R.S32.HI R20, RZ, 0x3, R2 ;  /* 0x00000003ff147819 */ /* 0x000fe40000011402 */
[----:B------:R-:W-:Y:S01]  /*11f0*/  LOP3.LUT R2, R2, 0xfffffff8, RZ, 0xc0, !PT ;  /* 0xfffffff802027812 */ /* 0x000fe200078ec0ff */
[----:B------:R-:W-:Y:S02]  /*1200*/  IMAD R8, R16, c[0x0][0x1b8], RZ ;  /* 0x00006e0010087a24 */ /* 0x000fe400078e02ff */
[----:B------:R-:W-:-:S02]  /*1210*/  IMAD.SHL.U32 R4, R20, 0x40, RZ ;  /* 0x0000004014047824 */ /* 0x000fc400078e00ff */
[----:B------:R-:W-:Y:S02]  /*1220*/  IMAD.IADD R25, R123, 0x1, -R2 ;  /* 0x000000017b197824 */ /* 0x000fe400078e0a02 */
[----:B------:R-:W-:Y:S01]  /*1230*/  IMAD.WIDE.U32 R2, R6, c[0x0][0x178], RZ ;  /* 0x00005e0006027a25 */ /* 0x000fe200078e00ff */
[----:B------:R-:W-:-:S03]  /*1240*/  LOP3.LUT R4, R4, 0x1c0, RZ, 0xc0, !PT ;  /* 0x000001c004047812 */ /* 0x000fc600078ec0ff */
[----:B------:R-:W-:Y:S01]  /*1250*/  IMAD.SHL.U32 R12, R25, 0x8, RZ ;  /* 0x00000008190c7824 */ /* 0x000fe200078e00ff */
[----:B------:R-:W-:Y:S01]  /*1260*/  IADD3 R3, R3, R0, RZ ;  /* 0x0000000003037210 */ /* 0x000fe20007ffe0ff */
[----:B------:R-:W-:Y:S02]  /*1270*/  IMAD R9, R25, 0x10, R20 ;  /* 0x0000001019097824 */ /* 0x000fe400078e0214 */
[C---:B------:R-:W-:Y:S01]  /*1280*/  IMAD R8, R17.reuse, c[0x0][0x1bc], R8 ;  /* 0x00006f0011087a24 */ /* 0x040fe200078e0208 */
[----:B------:R-:W-:Y:S01]  /*1290*/  LOP3.LUT R0, R4, 0x38, R12, 0xf8, !PT ;  /* 0x0000003804007812 */ /* 0x000fe200078ef80c */
[----:B------:R-:W-:Y:S01]  /*12a0*/  IMAD.WIDE.U32 R2, R17, c[0x0][0x1b8], R2 ;  /* 0x00006e0011027a25 */ /* 0x000fe200078e0002 */
[----:B------:R-:W-:Y:S02]  /*12b0*/  SHF.R.U32.HI R4, RZ, 0x3, R4 ;  /* 0x00000003ff047819 */ /* 0x000fe40000011604 */
[----:B------:R-:W-:Y:S01]  /*12c0*/  IADD3 R5, R12, 0x40, RZ ;  /* 0x000000400c057810 */ /* 0x000fe20007ffe0ff */
[----:B------:R-:W-:Y:S01]  /*12d0*/  IMAD.IADD R3, R3, 0x1, R8 ;  /* 0x0000000103037824 */ /* 0x000fe200078e0208 */
[----:B------:R-:W-:-:S02]  /*12e0*/  LOP3.LUT R22, R0, R4, RZ, 0x3c, !PT ;  /* 0x0000000400167212 */ /* 0x000fc400078e3cff */
[----:B------:R-:W-:Y:S02]  /*12f0*/  SHF.R.S32.HI R4, RZ, 0x1f, R7 ;  /* 0x0000001fff047819 */ /* 0x000fe40000011407 */
[----:B------:R-:W-:Y:S02]  /*1300*/  IADD3 R0, P0, R7, R20, RZ ;  /* 0x0000001407007210 */ /* 0x000fe40007f1e0ff */
[----:B------:R-:W-:Y:S02]  /*1310*/  IADD3 R9, R9, UR23, RZ ;  /* 0x0000001709097c10 */ /* 0x000fe4000fffe0ff */
[----:B------:R-:W-:Y:S02]  /*1320*/  LEA.HI.X.SX32 R4, R20, R4, 0x1, P0 ;  /* 0x0000000414047211 */ /* 0x000fe400000f0eff */
[----:B------:R-:W-:Y:S01]  /*1330*/  PLOP3.LUT P0, PT, PT, PT, UP0, 0x80, 0x0 ;  /* 0x000000000000781c */ /* 0x000fe20003f0f008 */
[----:B------:R-:W-:Y:S01]  /*1340*/  @P1 IMAD.HI.U32 R11, R9, c[0x0][0x2c8], RZ ;  /* 0x0000b200090b1a27 */ /* 0x000fe200078e00ff */
[----:B------:R-:W-:-:S02]  /*1350*/  ISETP.GE.AND P3, PT, R5, c[0x0][0x1d4], PT ;  /* 0x0000750005007a0c */ /* 0x000fc40003f66270 */
[----:B------:R-:W-:Y:S01]  /*1360*/  SHF.R.S32.HI R13, RZ, 0x1f, R12 ;  /* 0x0000001fff0d7819 */ /* 0x000fe2000001140c */
[----:B------:R-:W-:Y:S01]  /*1370*/  IMAD R5, R4, c[0x0][0x1e0], RZ ;  /* 0x0000780004057a24 */ /* 0x000fe200078e02ff */
[----:B------:R-:W-:Y:S01]  /*1380*/  SEL R8, R52, RZ, !P6 ;  /* 0x000000ff34087207 */ /* 0x000fe20007000000 */
[----:B------:R-:W-:Y:S01]  /*1390*/  IMAD R4, R4, c[0x0][0x208], RZ ;  /* 0x0000820004047a24 */ /* 0x000fe200078e02ff */
[----:B------:R-:W-:Y:S01]  /*13a0*/  ISETP.GE.AND P4, PT, R12, c[0x0][0x1d4], PT ;  /* 0x000075000c007a0c */ /* 0x000fe20003f86270 */
[C---:B------:R-:W-:Y:S02]  /*13b0*/  IMAD R14, R0.reuse, c[0x0][0x1e4], R5 ;  /* 0x00007900000e7a24 */ /* 0x040fe400078e0205 */
[C---:B------:R-:W-:Y:S02]  /*13c0*/  IMAD R15, R0.reuse, c[0x0][0x20c], R4 ;  /* 0x00008300000f7a24 */ /* 0x040fe400078e0204 */
[----:B------:R-:W-:-:S04]  /*13d0*/  IMAD.WIDE.U32 R6, R0, c[0x0][0x1e0], R12 ;  /* 0x0000780000067a25 */ /* 0x000fc800078e000c */
[----:B------:R-:W-:Y:S01]  /*13e0*/  IMAD.WIDE.U32 R4, R0, c[0x0][0x208], R12 ;  /* 0x0000820000047a25 */ /* 0x000fe200078e000c */
[----:B------:R-:W-:Y:S02]  /*13f0*/  MOV R0, R9 ;  /* 0x0000000900007202 */ /* 0x000fe40000000f00 */
[----:B------:R-:W-:Y:S01]  /*1400*/  @P0 SHF.R.U32.HI R0, RZ, c[0x0][0x2cc], R11 ;  /* 0x0000b300ff000a19 */ /* 0x000fe2000001160b */
[C---:B------:R-:W-:Y:S02]  /*1410*/  IMAD R11, R8.reuse, c[0x0][0x1c4], R10 ;  /* 0x00007100080b7a24 */ /* 0x040fe400078e020a */
[----:B------:R-:W-:Y:S01]  /*1420*/  IMAD.WIDE.U32 R2, R8, c[0x0][0x1c0], R2 ;  /* 0x0000700008027a25 */ /* 0x000fe200078e0002 */
[----:B------:R-:W-:Y:S02]  /*1430*/  IADD3 R10, -R0, RZ, RZ ;  /* 0x000000ff000a7210 */ /* 0x000fe40007ffe1ff */
[----:B------:R-:W-:Y:S01]  /*1440*/  SHF.R.S32.HI R8, RZ, 0x1f, R0 ;  /* 0x0000001fff087819 */ /* 0x000fe20000011400 */
[----:B------:R-:W-:-:S02]  /*1450*/  IMAD.IADD R3, R3, 0x1, R11 ;  /* 0x0000000103037824 */ /* 0x000fc400078e020b */
        /* <DEDUP_REMOVED lines=9> */
[----:B------:R-:W-:Y:S02]  /*14f0*/  IMAD.IADD R0, R123, 0x1, -R9 ;  /* 0x000000017b007824 */ /* 0x000fe400078e0a09 */
[----:B------:R-:W-:Y:S02]  /*1500*/  IMAD R11, R11, c[0x0][0x1a8], RZ ;  /* 0x00006a000b0b7a24 */ /* 0x000fe400078e02ff */
[----:B------:R-:W-:-:S04]  /*1510*/  IMAD.WIDE.U32 R8, R17, c[0x0][0x1e8], R6 ;  /* 0x00007a0011087a25 */ /* 0x000fc800078e0006 */
[----:B------:R-:W-:-:S04]  /*1520*/  IMAD.WIDE.U32 R6, R17, c[0x0][0x210], R4 ;  /* 0x0000840011067a25 */ /* 0x000fc800078e0004 */
[C---:B------:R-:W-:Y:S02]  /*1530*/  IMAD R14, R16.reuse, c[0x0][0x1e8], RZ ;  /* 0x00007a00100e7a24 */ /* 0x040fe400078e02ff */
[----:B------:R-:W-:Y:S01]  /*1540*/  IMAD R15, R16, c[0x0][0x210], RZ ;  /* 0x00008400100f7a24 */ /* 0x000fe200078e02ff */
[----:B------:R-:W-:Y:S01]  /*1550*/  SHF.R.S32.HI R16, RZ, 0x1f, R0 ;  /* 0x0000001fff107819 */ /* 0x000fe20000011400 */
[C---:B------:R-:W-:Y:S02]  /*1560*/  IMAD R11, R10.reuse, c[0x0][0x1ac], R11 ;  /* 0x00006b000a0b7a24 */ /* 0x040fe400078e020b */
[----:B------:R-:W-:Y:S01]  /*1570*/  IMAD.WIDE.U32 R4, R10, c[0x0][0x1a8], R2 ;  /* 0x00006a000a047a25 */ /* 0x000fe200078e0002 */
[----:B------:R-:W-:Y:S02]  /*1580*/  LEA.HI R26, R16, R0, RZ, 0x3 ;  /* 0x00000000101a7211 */ /* 0x000fe400078f18ff */
[----:B------:R-:W-:Y:S01]  /*1590*/  IADD3 R16, R20, UR23, RZ ;  /* 0x0000001714107c10 */ /* 0x000fe2000fffe0ff */
[----:B------:R-:W-:Y:S01]  /*15a0*/  IMAD R14, R17, c[0x0][0x1ec], R14 ;  /* 0x00007b00110e7a24 */ /* 0x000fe200078e020e */
[----:B------:R-:W-:Y:S01]  /*15b0*/  IADD3 R2, R5, R11, RZ ;  /* 0x0000000b05027210 */ /* 0x000fe20007ffe0ff */
[----:B------:R-:W-:Y:S01]  /*15c0*/  IMAD R15, R17, c[0x0][0x214], R15 ;  /* 0x00008500110f7a24 */ /* 0x000fe200078e020f */
[----:B------:R-:W-:Y:S01]  /*15d0*/  LEA R18, P0, R4, c[0x0][0x160], 0x1 ;  /* 0x0000580004127a11 */ /* 0x000fe200078008ff */
[----:B------:R-:W-:Y:S01]  /*15e0*/  IMAD.IADD R9, R9, 0x1, R14 ;  /* 0x0000000109097824 */ /* 0x000fe200078e020e */
[----:B------:R-:W-:Y:S01]  /*15f0*/  LOP3.LUT R10, R26, 0xfffffff8, RZ, 0xc0, !PT ;  /* 0xfffffff81a0a7812 */ /* 0x000fe200078ec0ff */
[----:B------:R-:W-:Y:S01]  /*1600*/  IMAD.IADD R7, R7, 0x1, R15 ;  /* 0x0000000107077824 */ /* 0x000fe200078e020f */
[----:B------:R-:W-:Y:S01]  /*1610*/  LEA.HI.X R17, R4, c[0x0][0x164], R2, 0x1, P0 ;  /* 0x0000590004117a11 */ /* 0x000fe200000f0c02 */
[----:B------:R-:W-:Y:S01]  /*1620*/  IMAD.SHL.U32 R15, R25, 0x8, RZ ;  /* 0x00000008190f7824 */ /* 0x000fe200078e00ff */
[----:B------:R-:W-:Y:S01]  /*1630*/  LEA.HI R14, R122, R123, RZ, 0x6 ;  /* 0x0000007b7a0e7211 */ /* 0x000fe200078f30ff */
[----:B------:R-:W-:Y:S01]  /*1640*/  IMAD.IADD R23, R0, 0x1, -R10 ;  /* 0x0000000100177824 */ /* 0x000fe200078e0a0a */
[----:B------:R1:W3:Y:S02]  /*1650*/  SHFL.IDX PT, R4, R18, RZ, 0x181f ;  /* 0x00181fff12047589 */ /* 0x0002e400000e0000 */
[----:B------:R-:W-:Y:S01]  /*1660*/  ISETP.GE.AND P6, PT, R15, c[0x0][0x198], PT ;  /* 0x000066000f007a0c */ /* 0x000fe20003fc6270 */
[----:B------:R-:W-:Y:S01]  /*1670*/  IMAD.SHL.U32 R14, R14, 0x8, RZ ;  /* 0x000000080e0e7824 */ /* 0x000fe200078e00ff */
[----:B------:R1:W4:Y:S04]  /*1680*/  SHFL.IDX PT, R5, R17, RZ, 0x181f ;  /* 0x00181fff11057589 */ /* 0x00032800000e0000 */
[----:B------:R-:W-:-:S02]  /*1690*/  LOP3.LUT R14, R22, 0xfffffe00, R14, 0xf8, !PT ;  /* 0xfffffe00160e7812 */ /* 0x000fc400078ef80e */
[--C-:B--2---:R-:W-:Y:S01]  /*16a0*/  @P2 SHF.R.S32.HI R3, RZ, 0x1f, R21.reuse ;  /* 0x0000001fff032819 */ /* 0x104fe20000011415 */
[----:B------:R-:W-:Y:S01]  /*16b0*/  @P2 IMAD.MOV.U32 R2, RZ, RZ, R21 ;  /* 0x000000ffff022224 */ /* 0x000fe200078e0015 */
[----:B------:R-:W-:Y:S01]  /*16c0*/  @!P2 MOV R2, R52 ;  /* 0x000000340002a202 */ /* 0x000fe20000000f00 */
[----:B------:R-:W-:Y:S01]  /*16d0*/  @!P2 IMAD.MOV.U32 R3, RZ, RZ, R19 ;  /* 0x000000ffff03a224 */ /* 0x000fe200078e0013 */
[----:B------:R-:W-:Y:S01]  /*16e0*/  IADD3 R19, R15, 0x40, RZ ;  /* 0x000000400f137810 */ /* 0x000fe20007ffe0ff */
[----:B------:R-:W-:Y:S01]  /*16f0*/  IMAD.MOV.U32 R21, RZ, RZ, 0x10 ;  /* 0x00000010ff157424 */ /* 0x000fe200078e00ff */
[----:B------:R-:W-:Y:S02]  /*1700*/  SEL R0, R2, RZ, !P5 ;  /* 0x000000ff02007207 */ /* 0x000fe40006800000 */
[----:B------:R-:W-:Y:S02]  /*1710*/  SEL R2, R3, RZ, !P5 ;  /* 0x000000ff03027207 */ /* 0x000fe40006800000 */
[----:B------:R-:W-:Y:S01]  /*1720*/  ISETP.GE.AND P5, PT, R16, UR4, PT ;  /* 0x0000000410007c0c */ /* 0x000fe2000bfa6270 */
[----:B------:R-:W-:Y:S01]  /*1730*/  IMAD.WIDE.U32 R30, R0, c[0x0][0x1f0], R8 ;  /* 0x00007c00001e7a25 */ /* 0x000fe200078e0008 */
[----:B------:R-:W-:-:S03]  /*1740*/  ISETP.GE.AND P0, PT, R19, c[0x0][0x198], PT ;  /* 0x0000660013007a0c */ /* 0x000fc60003f06270 */
[C---:B------:R-:W-:Y:S01]  /*1750*/  IMAD R3, R2.reuse, c[0x0][0x1f0], RZ ;  /* 0x00007c0002037a24 */ /* 0x040fe200078e02ff */
[----:B------:R1:W-:Y:S01]  /*1760*/  STL.64 [R1+0x38], R30 ;  /* 0x0000381e01007387 */ /* 0x0003e20000100a00 */
[----:B------:R-:W-:Y:S01]  /*1770*/  IMAD R2, R2, c[0x0][0x218], RZ ;  /* 0x0000860002027a24 */ /* 0x000fe200078e02ff */
[----:B------:R-:W-:Y:S01]  /*1780*/  R2P PR, R23, 0x6 ;  /* 0x0000000617007804 */ /* 0x000fe20000000000 */
[C---:B------:R-:W-:Y:S02]  /*1790*/  IMAD R11, R0.reuse, c[0x0][0x1f4], R3 ;  /* 0x00007d00000b7a24 */ /* 0x040fe400078e0203 */
[C---:B------:R-:W-:Y:S02]  /*17a0*/  IMAD R10, R0.reuse, c[0x0][0x21c], R2 ;  /* 0x00008700000a7a24 */ /* 0x040fe400078e0202 */
[----:B------:R-:W-:Y:S01]  /*17b0*/  IMAD.WIDE.U32 R74, R0, c[0x0][0x218], R6 ;  /* 0x00008600004a7a25 */ /* 0x000fe200078e0006 */
[----:B------:R-:W-:Y:S02]  /*17c0*/  IADD3 R33, R31, R11, RZ ;  /* 0x0000000b1f217210 */ /* 0x000fe40007ffe0ff */
[----:B------:R-:W-:Y:S01]  /*17d0*/  SEL R3, R21, 0xfffffff0, !P1 ;  /* 0xfffffff015037807 */ /* 0x000fe20004800000 */
[----:B------:R-:W-:Y:S01]  /*17e0*/  IMAD.IADD R29, R75, 0x1, R10 ;  /* 0x000000014b1d7824 */ /* 0x000fe200078e020a */
[----:B------:R1:W-:Y:S01]  /*17f0*/  STL.64 [R1+0x40], R74 ;  /* 0x0000404a01007387 */ /* 0x0003e20000100a00 */
[----:B------:R-:W-:-:S03]  /*1800*/  SEL R2, R24, 0xffffffe0, !P2 ;  /* 0xffffffe018027807 */ /* 0x000fc60005000000 */
[----:B------:R1:W-:Y:S04]  /*1810*/  STL [R1+0x24], R29 ;  /* 0x0000241d01007387 */ /* 0x0003e80000100800 */
[----:B------:R1:W-:Y:S01]  /*1820*/  STL [R1+0x34], R33 ;  /* 0x0000342101007387 */ /* 0x0003e20000100800 */
[----:B------:R-:W-:Y:S05]  /*1830*/  @P5 BRA `(.L_x_993) ;  /* 0x000000a000005947 */ /* 0x000fea0003800000 */
[----:B---34-:R-:W-:Y:S02]  /*1840*/  SHF.R.S32.HI R0, RZ, 0x1f, R19 ;  /* 0x0000001fff007819 */ /* 0x018fe40000011413 */
[C---:B------:R-:W-:Y:S02]  /*1850*/  LEA R6, P1, R15.reuse, R4, 0x1 ;  /* 0x000000040f067211 */ /* 0x040fe400078208ff */
[----:B------:R-:W-:Y:S02]  /*1860*/  LEA.HI R0, R0, R19, RZ, 0x3 ;  /* 0x0000001300007211 */ /* 0x000fe400078f18ff */
[----:B------:R-:W-:-:S02]  /*1870*/  LEA.HI.X R7, R15, R5, R13, 0x1, P1 ;  /* 0x000000050f077211 */ /* 0x000fc400008f0c0d */
[----:B------:R-:W-:Y:S01]  /*1880*/  LOP3.LUT R8, R0, 0xfffffff8, RZ, 0xc0, !PT ;  /* 0xfffffff800087812 */ /* 0x000fe200078ec0ff */
[----:B------:R-:W-:-:S04]  /*1890*/  IMAD.SHL.U32 R0, R14, 0x2, RZ ;  /* 0x000000020e007824 */ /* 0x000fc800078e00ff */
[----:B------:R-:W-:Y:S01]  /*18a0*/  IMAD.WIDE R4, R8, 0x2, R4 ;  /* 0x0000000208047825 */ /* 0x000fe200078e0204 */
[----:B------:R-:W-:Y:S01]  /*18b0*/  @!PT LDS RZ, [RZ] ;  /* 0x00000000fffff984 */ /* 0x000fe20000000800 */
[----:B------:R2:W-:Y:S04]  /*18c0*/  LDGSTS.E.BYPASS.LTC128B.128 [R0+0x8080], [R6.64], !P6 ;  /* 0x0808000006007fae */ /* 0x0005e8000f101d54 */
[----:B------:R2:W-:Y:S02]  /*18d0*/  LDGSTS.E.BYPASS.LTC128B.128 [R0+0xc080], [R4.64], !P0 ;  /* 0x0c08000004007fae */ /* 0x0005e4000c101d54 */
.L_x_993:
[----:B---34-:R-:W-:Y:S05]  /*18e0*/  BSYNC B0 ;  /* 0x0000000000007941 */ /* 0x018fea0003800000 */
.L_x_992:
[----:B--2---:R-:W-:Y:S01]  /*18f0*/  IADD3 R0, R16, 0x10, RZ ;  /* 0x0000001010007810 */ /* 0x004fe20007ffe0ff */
[----:B------:R2:W3:Y:S01]  /*1900*/  SHFL.IDX PT, R5, R17, 0x1, 0x181f ;  /* 0x00381f0011057f89 */ /* 0x0004e200000e0000 */
[----:B------:R-:W-:Y:S02]  /*1910*/  BSSY B0, `(.L_x_994) ;  /* 0x000000e000007945 */ /* 0x000fe40003800000 */
[----:B------:R-:W-:Y:S01]  /*1920*/  ISETP.GE.AND P1, PT, R0, UR4, PT ;  /* 0x0000000400007c0c */ /* 0x000fe2000bf26270 */
[----:B------:R2:W4:-:S12]  /*1930*/  SHFL.IDX PT, R4, R18, 0x1, 0x181f ;  /* 0x00381f0012047f89 */ /* 0x00051800000e0000 */
[----:B------:R-:W-:Y:S05]  /*1940*/  @P1 BRA `(.L_x_995) ;  /* 0x000000a000001947 */ /* 0x000fea0003800000 */
[----:B------:R-:W-:Y:S02]  /*1950*/  SHF.R.S32.HI R0, RZ, 0x1f, R19 ;  /* 0x0000001fff007819 */ /* 0x000fe40000011413 */
[C---:B----4-:R-:W-:Y:S02]  /*1960*/  LEA R6, P1, R15.reuse, R4, 0x1 ;  /* 0x000000040f067211 */ /* 0x050fe400078208ff */
        /* <DEDUP_REMOVED lines=8> */
.L_x_995:
[----:B------:R-:W-:Y:S05]  /*19f0*/  BSYNC B0 ;  /* 0x0000000000007941 */ /* 0x000fea0003800000 */
.L_x_994:
[----:B---3--:R-:W-:Y:S01]  /*1a00*/  IADD3 R0, R16, 0x20, RZ ;  /* 0x0000002010007810 */ /* 0x008fe20007ffe0ff */
[----:B------:R3:W1:Y:S01]  /*1a10*/  SHFL.IDX PT, R5, R17, 0x2, 0x181f ;  /* 0x00581f0011057f89 */ /* 0x00066200000e0000 */
[----:B------:R-:W-:Y:S02]  /*1a20*/  BSSY B0, `(.L_x_996) ;  /* 0x000000e000007945 */ /* 0x000fe40003800000 */
[----:B------:R-:W-:Y:S01]  /*1a30*/  ISETP.GE.AND P1, PT, R0, UR4, PT ;  /* 0x0000000400007c0c */ /* 0x000fe2000bf26270 */
[----:B----4-:R3:W4:-:S12]  /*1a40*/  SHFL.IDX PT, R4, R18, 0x2, 0x181f ;  /* 0x00581f0012047f89 */ /* 0x01071800000e0000 */
[----:B------:R-:W-:Y:S05]  /*1a50*/  @P1 BRA `(.L_x_997) ;  /* 0x000000a000001947 */ /* 0x000fea0003800000 */
[----:B------:R-:W-:Y:S02]  /*1a60*/  SHF.R.S32.HI R0, RZ, 0x1f, R19 ;  /* 0x0000001fff007819 */ /* 0x000fe40000011413 */
[C---:B----4-:R-:W-:Y:S02]  /*1a70*/  LEA R6, P1, R15.reuse, R4, 0x1 ;  /* 0x000000040f067211 */ /* 0x050fe400078208ff */
        /* <DEDUP_REMOVED lines=8> */
.L_x_997:
[----:B------:R-:W-:Y:S05]  /*1b00*/  BSYNC B0 ;  /* 0x0000000000007941 */ /* 0x000fea0003800000 */
.L_x_996:
[----:B-1----:R-:W-:Y:S01]  /*1b10*/  IADD3 R0, R16, 0x30, RZ ;  /* 0x0000003010007810 */ /* 0x002fe20007ffe0ff */
[----:B------:R1:W2:Y:S01]  /*1b20*/  SHFL.IDX PT, R5, R17, 0x3, 0x181f ;  /* 0x00781f0011057f89 */ /* 0x0002a200000e0000 */
[----:B------:R-:W-:Y:S02]  /*1b30*/  BSSY B0, `(.L_x_998) ;  /* 0x000000e000007945 */ /* 0x000fe40003800000 */
[----:B------:R-:W-:Y:S01]  /*1b40*/  ISETP.GE.AND P1, PT, R0, UR4, PT ;  /* 0x0000000400007c0c */ /* 0x000fe2000bf26270 */
[----:B----4-:R1:W4:-:S12]  /*1b50*/  SHFL.IDX PT, R4, R18, 0x3, 0x181f ;  /* 0x00781f0012047f89 */ /* 0x01031800000e0000 */
[----:B------:R-:W-:Y:S05]  /*1b60*/  @P1 BRA `(.L_x_999) ;  /* 0x000000a000001947 */ /* 0x000fea0003800000 */
[----:B------:R-:W-:Y:S02]  /*1b70*/  SHF.R.S32.HI R0, RZ, 0x1f, R19 ;  /* 0x0000001fff007819 */ /* 0x000fe40000011413 */
[C---:B----4-:R-:W-:Y:S02]  /*1b80*/  LEA R6, P1, R15.reuse, R4, 0x1 ;  /* 0x000000040f067211 */ /* 0x050fe400078208ff */
        /* <DEDUP_REMOVED lines=8> */
.L_x_999:
[----:B------:R-:W-:Y:S05]  /*1c10*/  BSYNC B0 ;  /* 0x0000000000007941 */ /* 0x000fea0003800000 */
.L_x_998:
[----:B--2---:R-:W-:Y:S01]  /*1c20*/  IADD3 R0, R16, 0x40, RZ ;  /* 0x0000004010007810 */ /* 0x004fe20007ffe0ff */
        /* <DEDUP_REMOVED lines=15> */
.L_x_1001:
[----:B------:R-:W-:Y:S05]  /*1d20*/  BSYNC B0 ;  /* 0x0000000000007941 */ /* 0x000fea0003800000 */
.L_x_1000:
        /* <DEDUP_REMOVED lines=16> */
.L_x_1003:
[----:B------:R-:W-:Y:S05]  /*1e30*/  BSYNC B0 ;  /* 0x0000000000007941 */ /* 0x000fea0003800000 */
.L_x_1002:
        /* <DEDUP_REMOVED lines=16> */
.L_x_1005:
[----:B------:R-:W-:Y:S05]  /*1f40*/  BSYNC B0 ;  /* 0x0000000000007941 */ /* 0x000fea0003800000 */
.L_x_1004:
[----:B-1----:R-:W-:Y:S01]  /*1f50*/  IADD3 R0, R16, 0x70, RZ ;  /* 0x0000007010007810 */ /* 0x002fe20007ffe0ff */
[----:B----4-:R-:W1:Y:S01]  /*1f60*/  SHFL.IDX PT, R4, R18, 0x7, 0x181f ;  /* 0x00f81f0012047f89 */ /* 0x010e6200000e0000 */
[----:B------:R-:W-:Y:S01]  /*1f70*/  UMOV UR25, 0x30 ;  /* 0x0000003000197882 */ /* 0x000fe20000000000 */
[----:B------:R-:W-:Y:S01]  /*1f80*/  IMAD.SHL.U32 R243, R14, 0x2, RZ ;  /* 0x000000020ef37824 */ /* 0x000fe200078e00ff */
[----:B------:R-:W-:Y:S01]  /*1f90*/  ISETP.GE.AND P1, PT, R0, UR4, PT ;  /* 0x0000000400007c0c */ /* 0x000fe2000bf26270 */
[----:B------:R-:W4:Y:S01]  /*1fa0*/  SHFL.IDX PT, R5, R17, 0x7, 0x181f ;  /* 0x00f81f0011057f89 */ /* 0x000f2200000e0000 */
[----:B------:R-:W-:Y:S01]  /*1fb0*/  UIMAD UR24, UR13, -0x30, UR25 ;  /* 0xffffffd00d1878a4 */ /* 0x000fe2000f8e0219 */
[----:B------:R-:W-:Y:S01]  /*1fc0*/  IMAD.MOV.U32 R124, RZ, RZ, R32 ;  /* 0x000000ffff7c7224 */ /* 0x000fe200078e0020 */
[----:B------:R-:W-:Y:S01]  /*1fd0*/  ULDC.64 UR4, c[0x0][0x1e0] ;  /* 0x0000780000047ab9 */ /* 0x000fe20000000a00 */
[----:B------:R-:W-:Y:S01]  /*1fe0*/  IMAD.MOV.U32 R125, RZ, RZ, R33 ;  /* 0x000000ffff7d7224 */ /* 0x000fe200078e0021 */
[----:B------:R-:W-:Y:S01]  /*1ff0*/  UIMAD.WIDE.U32 UR28, UR25, UR4, URZ ;  /* 0x00000004191c72a5 */ /* 0x000fe2000f8e003f */
[----:B------:R-:W-:Y:S01]  /*2000*/  IMAD.MOV.U32 R124, RZ, RZ, R30 ;  /* 0x000000ffff7c7224 */ /* 0x000fe200078e001e */
[----:B------:R-:W-:Y:S01]  /*2010*/  UIMAD UR25, UR25, UR5, URZ ;  /* 0x00000005191972a4 */ /* 0x000fe2000f8e023f */
[----:B------:R-:W-:Y:S01]  /*2020*/  IMAD.U32 R119, RZ, RZ, UR24 ;  /* 0x00000018ff777e24 */ /* 0x000fe2000f8e00ff */
[----:B------:R-:W-:Y:S01]  /*2030*/  UIADD3 UR14, UR13, -0x1, URZ ;  /* 0xffffffff0d0e7890 */ /* 0x000fe2000fffe03f */
[----:B------:R-:W-:Y:S01]  /*2040*/  SHF.R.S32.HI R11, RZ, 0x4, R27 ;  /* 0x00000004ff0b7819 */ /* 0x000fe2000001141b */
[----:B------:R-:W-:Y:S01]  /*2050*/  UIADD3 UR25, UR29, UR25, URZ ;  /* 0x000000191d197290 */ /* 0x000fe2000fffe03f */
[----:B------:R-:W-:Y:S01]  /*2060*/  @!P1 SHF.R.S32.HI R0, RZ, 0x1f, R19 ;  /* 0x0000001fff009819 */ /* 0x000fe20000011413 */
[----:B------:R-:W-:Y:S01]  /*2070*/  IMAD.U32 R8, RZ, RZ, UR28 ;  /* 0x0000001cff087e24 */ /* 0x000fe2000f8e00ff */
[----:B------:R-:W-:Y:S01]  /*2080*/  IADD3 R24, R119, UR9, -R20 ;  /* 0x0000000977187c10 */ /* 0x000fe2000fffe814 */
[----:B------:R-:W-:Y:S01]  /*2090*/  USHF.R.S32.HI UR11, URZ, 0x1f, UR14 ;  /* 0x0000001f3f0b7899 */ /* 0x000fe2000801140e */
[----:B------:R-:W-:Y:S01]  /*20a0*/  @!P1 LEA.HI R0, R0, R19, RZ, 0x3 ;  /* 0x0000001300009211 */ /* 0x000fe200078f18ff */
[----:B------:R-:W-:Y:S01]  /*20b0*/  UIMAD UR6, UR25, UR14, URZ ;  /* 0x0000000e190672a4 */ /* 0x000fe2000f8e023f */
[----:B------:R-:W-:Y:S01]  /*20c0*/  ISETP.GE.AND P5, PT, R24, 0x11, PT ;  /* 0x000000111800780c */ /* 0x000fe20003fa6270 */
[----:B------:R-:W-:Y:S01]  /*20d0*/  IMAD.MOV.U32 R118, RZ, RZ, R8 ;  /* 0x000000ffff767224 */ /* 0x000fe200078e0008 */
[C---:B-1----:R-:W-:Y:S01]  /*20e0*/  @!P1 LEA R6, P2, R15.reuse, R4, 0x1 ;  /* 0x000000040f069211 */ /* 0x042fe200078408ff */
[----:B------:R-:W-:Y:S01]  /*20f0*/  UIMAD UR6, UR11, UR28, UR6 ;  /* 0x0000001c0b0672a4 */ /* 0x000fe2000f8e0206 */
[----:B------:R-:W-:Y:S01]  /*2100*/  @!P1 LOP3.LUT R0, R0, 0xfffffff8, RZ, 0xc0, !PT ;  /* 0xfffffff800009812 */ /* 0x000fe200078ec0ff */
[----:B------:R-:W-:Y:S01]  /*2110*/  IMAD.U32 R9, RZ, RZ, UR29 ;  /* 0x0000001dff097e24 */ /* 0x000fe2000f8e00ff */
[----:B----4-:R-:W-:Y:S01]  /*2120*/  @!P1 LEA.HI.X R7, R15, R5, R13, 0x1, P2 ;  /* 0x000000050f079211 */ /* 0x010fe200010f0c0d */
[----:B------:R-:W-:Y:S01]  /*2130*/  UIMAD.WIDE.U32 UR18, UR4, 0x20, URZ ;  /* 0x00000020041278a5 */ /* 0x000fe2000f8e003f */
[----:B------:R-:W-:Y:S01]  /*2140*/  ISETP.GE.AND P2, PT, R24, 0x21, PT ;  /* 0x000000211800780c */ /* 0x000fe20003f46270 */
[----:B------:R-:W-:Y:S01]  /*2150*/  @!P1 IMAD.WIDE R4, R0, 0x2, R4 ;  /* 0x0000000200049825 */ /* 0x000fe200078e0204 */
[----:B------:R-:W-:Y:S01]  /*2160*/  USHF.L.U32 UR10, UR5, 0x5, URZ ;  /* 0x00000005050a7899 */ /* 0x000fe2000800063f */
[----:B------:R-:W-:Y:S01]  /*2170*/  @!PT LDS RZ, [RZ] ;  /* 0x00000000fffff984 */ /* 0x000fe20000000800 */
[----:B------:R1:W-:Y:S01]  /*2180*/  @!P1 LDGSTS.E.BYPASS.LTC128B.128 [R243+0xb880], [R6.64], !P6 ;  /* 0x0b88000006f39fae */ /* 0x0003e2000f101d54 */
[----:B------:R-:W-:Y:S01]  /*2190*/  ISETP.GE.AND P6, PT, R24, 0x1, PT ;  /* 0x000000011800780c */ /* 0x000fe20003fc6270 */
[----:B------:R-:W-:Y:S01]  /*21a0*/  IMAD.U32 R9, RZ, RZ, UR5 ;  /* 0x00000005ff097e24 */ /* 0x000fe2000f8e00ff */
[----:B------:R-:W-:Y:S01]  /*21b0*/  UIADD3 UR10, UR19, UR10, URZ ;  /* 0x0000000a130a7290 */ /* 0x000fe2000fffe03f */
[----:B------:R4:W-:Y:S01]  /*21c0*/  @!P1 LDGSTS.E.BYPASS.LTC128B.128 [R243+0xf880], [R4.64], !P0 ;  /* 0x0f88000004f39fae */ /* 0x0009e2000c101d54 */
[----:B------:R-:W-:Y:S01]  /*21d0*/  LEA.HI R12, R27, R11, RZ, 0x1 ;  /* 0x0000000b1b0c7211 */ /* 0x000fe200078f08ff */
[----:B------:R-:W-:Y:S01]  /*21e0*/  IMAD.MOV.U32 R72, RZ, RZ, R28 ;  /* 0x000000ffff487224 */ /* 0x000fe200078e001c */
[----:B------:R-:W-:Y:S01]  /*21f0*/  LEA.HI R121, R122, R123, RZ, 0x5 ;  /* 0x0000007b7a797211 */ /* 0x000fe200078f28ff */
[----:B------:R-:W0:Y:S01]  /*2200*/  LDGDEPBAR ;  /* 0x00000000000079af */ /* 0x000e220000000000 */
[----:B------:R-:W-:Y:S01]  /*2210*/  IMAD.MOV.U32 R73, RZ, RZ, R29 ;  /* 0x000000ffff497224 */ /* 0x000fe200078e001d */
[----:B------:R-:W-:Y:S01]  /*2220*/  UISETP.GT.AND UP0, UPT, UR14, UR8, UPT ;  /* 0x000000080e00728c */ /* 0x000fe2000bf04270 */
[----:B------:R-:W-:Y:S01]  /*2230*/  SHF.R.S32.HI R120, RZ, 0x5, R121 ;  /* 0x00000005ff787819 */ /* 0x000fe20000011479 */
[----:B------:R-:W-:Y:S01]  /*2240*/  IMAD.MOV.U32 R72, RZ, RZ, R74 ;  /* 0x000000ffff487224 */ /* 0x000fe200078e004a */
[----:B------:R-:W-:Y:S04]  /*2250*/  STL.64 [R1+0x30], R124 ;  /* 0x0000307c01007387 */ /* 0x000fe80000100a00 */
[----:B------:R-:W-:Y:S01]  /*2260*/  STL.64 [R1+0x20], R72 ;  /* 0x0000204801007387 */ /* 0x000fe20000100a00 */
[----:B-1----:R-:W-:-:S02]  /*2270*/  IMAD.U32 R6, RZ, RZ, UR4 ;  /* 0x00000004ff067e24 */ /* 0x002fc4000f8e00ff */
[----:B----4-:R-:W-:-:S05]  /*2280*/  IMAD.WIDE.U32 R4, R118, UR14, R124 ;  /* 0x0000000e76047c25 */ /* 0x010fca000f8e007c */
[----:B------:R-:W-:Y:S01]  /*2290*/  IADD3 R0, R5, UR6, RZ ;  /* 0x0000000605007c10 */ /* 0x000fe2000fffe0ff */
[----:B------:R-:W-:Y:S01]  /*22a0*/  ULDC.64 UR6, c[0x0][0x208] ;  /* 0x0000820000067ab9 */ /* 0x000fe20000000a00 */
[----:B------:R-:W-:Y:S01]  /*22b0*/  BAR.SYNC.DEFER_BLOCKING 0x0 ;  /* 0x0000000000007b1d */ /* 0x000fe20000010000 */
[----:B------:R-:W-:Y:S01]  /*22c0*/  @P5 LEA R7, P0, R6, R4, 0x4 ;  /* 0x0000000406075211 */ /* 0x000fe200078020ff */
[----:B------:R-:W-:Y:S01]  /*22d0*/  UIMAD UR11, UR11, UR6, URZ ;  /* 0x000000060b0b72a4 */ /* 0x000fe2000f8e023f */
[----:B------:R-:W-:Y:S01]  /*22e0*/  @P6 LEA R8, P1, R4, c[0x0][0x1c8], 0x1 ;  /* 0x0000720004086a11 */ /* 0x000fe200078208ff */
[----:B------:R-:W-:Y:S01]  /*22f0*/  UIMAD.WIDE.U32 UR26, UR14, UR6, URZ ;  /* 0x000000060e1a72a5 */ /* 0x000fe2000f8e003f */
[----:B------:R-:W-:Y:S01]  /*2300*/  @P5 LEA.HI.X R10, R6, R0, R9, 0x4, P0 ;  /* 0x00000000060a5211 */ /* 0x000fe200000f2409 */
[----:B------:R-:W-:Y:S01]  /*2310*/  UIMAD UR11, UR14, UR7, UR11 ;  /* 0x000000070e0b72a4 */ /* 0x000fe2000f8e020b */
[C---:B------:R-:W-:Y:S01]  /*2320*/  @P2 IADD3 R5, P0, R4.reuse, UR18, RZ ;  /* 0x0000001204052c10 */ /* 0x040fe2000ff1e0ff */
[----:B------:R-:W-:Y:S01]  /*2330*/  USHF.L.U32 UR12, UR6, 0x5, URZ ;  /* 0x00000005060c7899 */ /* 0x000fe2000800063f */
[----:B------:R-:W-:-:S02]  /*2340*/  @P6 LEA.HI.X R9, R4, c[0x0][0x1cc], R0, 0x1, P1 ;  /* 0x0000730004096a11 */ /* 0x000fc400008f0c00 */
[----:B------:R-:W-:Y:S02]  /*2350*/  @P5 LEA R6, P1, R7, c[0x0][0x1c8], 0x1 ;  /* 0x0000720007065a11 */ /* 0x000fe400078208ff */
[----:B------:R-:W-:Y:S02]  /*2360*/  @P2 IADD3.X R0, R0, UR10, RZ, P0, !PT ;  /* 0x0000000a00002c10 */ /* 0x000fe400087fe4ff */
[----:B------:R-:W-:Y:S02]  /*2370*/  @P2 LEA R4, P0, R5, c[0x0][0x1c8], 0x1 ;  /* 0x0000720005042a11 */ /* 0x000fe400078008ff */
[----:B------:R-:W-:Y:S02]  /*2380*/  @P5 LEA.HI.X R7, R7, c[0x0][0x1cc], R10, 0x1, P1 ;  /* 0x0000730007075a11 */ /* 0x000fe400008f0c0a */
[----:B------:R-:W-:Y:S01]  /*2390*/  @P2 LEA.HI.X R5, R5, c[0x0][0x1cc], R0, 0x1, P0 ;  /* 0x0000730005052a11 */ /* 0x000fe200000f0c00 */
[----:B------:R-:W-:Y:S01]  /*23a0*/  IMAD.SHL.U32 R0, R25, 0x40, RZ ;  /* 0x0000004019007824 */ /* 0x000fe200078e00ff */
[----:B------:R-:W-:-:S02]  /*23b0*/  LOP3.LUT R10, R12, 0xfffffffe, RZ, 0xc0, !PT ;  /* 0xfffffffe0c0a7812 */ /* 0x000fc400078ec0ff */
[----:B------:R-:W-:Y:S01]  /*23c0*/  LOP3.LUT P0, RZ, R25, 0x2, RZ, 0xc0, !PT ;  /* 0x0000000219ff7812 */ /* 0x000fe2000780c0ff */
[----:B------:R-:W-:Y:S01]  /*23d0*/  @!PT LDS RZ, [RZ] ;  /* 0x00000000fffff984 */ /* 0x000fe20000000800 */
[----:B------:R-:W-:Y:S01]  /*23e0*/  @!PT LDS RZ, [RZ] ;  /* 0x00000000fffff984 */ /* 0x000fe20000000800 */
[----:B------:R-:W-:Y:S01]  /*23f0*/  @!PT LDS RZ, [RZ] ;  /* 0x00000000fffff984 */ /* 0x000fe20000000800 */
[----:B------:R1:W-:Y:S01]  /*2400*/  @P6 LDGSTS.E.BYPASS.LTC128B.128 [R243+0x5080], [R8.64], !P4 ;  /* 0x0508000008f36fae */ /* 0x0003e2000e101d54 */
[----:B------:R-:W-:Y:S01]  /*2410*/  LOP3.LUT R0, R0, 0x1c0, RZ, 0xc0, !PT ;  /* 0x000001c000007812 */ /* 0x000fe200078ec0ff */
[----:B------:R-:W-:Y:S01]  /*2420*/  IMAD.IADD R10, R11, 0x1, -R10 ;  /* 0x000000010b0a7824 */ /* 0x000fe200078e0a0a */
[C---:B------:R-:W-:Y:S01]  /*2430*/  ISETP.LT.OR P1, PT, R24.reuse, 0x1, P4 ;  /* 0x000000011800780c */ /* 0x040fe20002721670 */
[----:B------:R1:W-:Y:S01]  /*2440*/  @P6 LDGSTS.E.BYPASS.LTC128B.128 [R243+0x6880], [R8.64+0x80], !P3 ;  /* 0x0688008008f36fae */ /* 0x0003e2000d901d54 */
[----:B------:R-:W-:-:S03]  /*2450*/  ISETP.LT.OR P6, PT, R24, 0x1, P3 ;  /* 0x000000011800780c */ /* 0x000fc60001fc1670 */
[----:B------:R4:W-:Y:S04]  /*2460*/  @P5 LDGSTS.E.BYPASS.LTC128B.128 [R243+0x5880], [R6.64], !P4 ;  /* 0x0588000006f35fae */ /* 0x0009e8000e101d54 */
[----:B------:R4:W-:Y:S04]  /*2470*/  @P5 LDGSTS.E.BYPASS.LTC128B.128 [R243+0x7080], [R6.64+0x80], !P3 ;  /* 0x0708008006f35fae */ /* 0x0009e8000d901d54 */
[----:B------:R5:W-:Y:S04]  /*2480*/  @P2 LDGSTS.E.BYPASS.LTC128B.128 [R243+0x6080], [R4.64], !P4 ;  /* 0x0608000004f32fae */ /* 0x000be8000e101d54 */
[----:B------:R5:W-:Y:S04]  /*2490*/  @P2 LDGSTS.E.BYPASS.LTC128B.128 [R243+0x7880], [R4.64+0x80], !P3 ;  /* 0x0788008004f32fae */ /* 0x000be8000d901d54 */
[----:B------:R-:W0:Y:S01]  /*24a0*/  LDGDEPBAR ;  /* 0x00000000000079af */ /* 0x000e220000000000 */
[----:B----4-:R-:W-:-:S02]  /*24b0*/  IMAD.SHL.U32 R6, R23, 0x40, RZ ;  /* 0x0000004017067824 */ /* 0x010fc400078e00ff */
[----:B------:R-:W-:-:S05]  /*24c0*/  IMAD.SHL.U32 R7, R20, 0x8, RZ ;  /* 0x0000000814077824 */ /* 0x000fca00078e00ff */
[----:B------:R-:W-:Y:S01]  /*24d0*/  LOP3.LUT R7, R0, 0x8, R7, 0xf8, !PT ;  /* 0x0000000800077812 */ /* 0x000fe200078ef807 */
[----:B-----5:R-:W-:Y:S01]  /*24e0*/  IMAD.SHL.U32 R5, R26, 0x40, RZ ;  /* 0x000000401a057824 */ /* 0x020fe200078e00ff */
[----:B------:R-:W-:-:S04]  /*24f0*/  DEPBAR.LE SB0, 0x1 ;  /* 0x000080400000791a */ /* 0x000fc80000000000 */
[----:B------:R-:W-:Y:S01]  /*2500*/  LOP3.LUT R4, R6, 0x1c0, RZ, 0xc0, !PT ;  /* 0x000001c006047812 */ /* 0x000fe200078ec0ff */
[----:B------:R-:W-:-:S04]  /*2510*/  DEPBAR.LE SB0, 0x0 ;  /* 0x000080000000791a */ /* 0x000fc80000000000 */
[----:B------:R-:W-:Y:S01]  /*2520*/  IMAD.SHL.U32 R6, R10, 0x8, RZ ;  /* 0x000000080a067824 */ /* 0x000fe200078e00ff */
[----:B------:R-:W-:Y:S02]  /*2530*/  LOP3.LUT R117, R5, 0xfffffe00, RZ, 0xc0, !PT ;  /* 0xfffffe0005757812 */ /* 0x000fe400078ec0ff */
[----:B------:R-:W-:Y:S02]  /*2540*/  SHF.R.U32.HI R0, RZ, 0x3, R0 ;  /* 0x00000003ff007819 */ /* 0x000fe40000011600 */
[----:B------:R-:W-:Y:S02]  /*2550*/  LOP3.LUT R5, R4, 0x8, R6, 0xf8, !PT ;  /* 0x0000000804057812 */ /* 0x000fe400078ef806 */
[----:B------:R-:W-:Y:S02]  /*2560*/  SHF.R.U32.HI R4, RZ, 0x3, R4 ;  /* 0x00000003ff047819 */ /* 0x000fe40000011604 */
[----:B------:R-:W-:Y:S02]  /*2570*/  LOP3.LUT R0, R7, R0, RZ, 0x3c, !PT ;  /* 0x0000000007007212 */ /* 0x000fe400078e3cff */
[----:B------:R-:W-:Y:S01]  /*2580*/  LOP3.LUT R116, R5, R4, RZ, 0x3c, !PT ;  /* 0x0000000405747212 */ /* 0x000fe200078e3cff */
[----:B------:R-:W-:-:S02]  /*2590*/  IMAD R4, R120, 0x400, R117 ;  /* 0x0000040078047824 */ /* 0x000fc400078e0275 */
[----:B------:R-:W-:Y:S02]  /*25a0*/  IMAD R0, R10, 0x200, R0 ;  /* 0x000002000a007824 */ /* 0x000fe400078e0200 */
[----:B------:R-:W-:Y:S02]  /*25b0*/  IMAD.IADD R4, R116, 0x1, R4 ;  /* 0x0000000174047824 */ /* 0x000fe400078e0204 */
[----:B------:R-:W-:Y:S01]  /*25c0*/  IMAD.SHL.U32 R224, R0, 0x2, RZ ;  /* 0x0000000200e07824 */ /* 0x000fe200078e00ff */
[----:B------:R-:W-:Y:S01]  /*25d0*/  BAR.SYNC.DEFER_BLOCKING 0x0 ;  /* 0x0000000000007b1d */ /* 0x000fe20000010000 */
[----:B------:R-:W-:-:S03]  /*25e0*/  IMAD.SHL.U32 R231, R4, 0x2, RZ ;  /* 0x0000000204e77824 */ /* 0x000fc600078e00ff */
[C---:B------:R-:W-:Y:S01]  /*25f0*/  IADD3 R0, R224.reuse, 0x5080, RZ ;  /* 0x00005080e0007810 */ /* 0x040fe20007ffe0ff */
[C-C-:B------:R-:W-:Y:S01]  /*2600*/  IMAD R233, R3.reuse, 0x2, R231.reuse ;  /* 0x0000000203e97824 */ /* 0x140fe200078e02e7 */
[----:B------:R-:W-:Y:S01]  /*2610*/  IADD3 R235, R224, 0x50a0, RZ ;  /* 0x000050a0e0eb7810 */ /* 0x000fe20007ffe0ff */
[----:B------:R-:W-:Y:S01]  /*2620*/  IMAD R232, R2, 0x2, R231 ;  /* 0x0000000202e87824 */ /* 0x000fe200078e02e7 */
[----:B------:R-:W-:Y:S01]  /*2630*/  @P0 IADD3 R235, R0, -0x20, RZ ;  /* 0xffffffe000eb0810 */ /* 0x000fe20007ffe0ff */
[----:B------:R-:W-:Y:S02]  /*2640*/  IMAD R234, R2, 0x2, R233 ;  /* 0x0000000202ea7824 */ /* 0x000fe400078e02e9 */
[----:B------:R-:W-:Y:S01]  /*2650*/  IMAD R236, R3, 0x2, R232 ;  /* 0x0000000203ec7824 */ /* 0x000fe200078e02e8 */
[C---:B------:R-:W-:Y:S02]  /*2660*/  IADD3 R241, R235.reuse, 0x800, RZ ;  /* 0x00000800ebf17810 */ /* 0x040fe40007ffe0ff */
[----:B------:R-:W-:-:S02]  /*2670*/  IADD3 R240, R235, 0x1000, RZ ;  /* 0x00001000ebf07810 */ /* 0x000fc40007ffe0ff */
[C---:B------:R-:W-:Y:S02]  /*2680*/  IADD3 R239, R235.reuse, 0x1800, RZ ;  /* 0x00001800ebef7810 */ /* 0x040fe40007ffe0ff */
[C---:B------:R-:W-:Y:S02]  /*2690*/  IADD3 R238, R235.reuse, 0x2000, RZ ;  /* 0x00002000ebee7810 */ /* 0x040fe40007ffe0ff */
[----:B------:R-:W-:Y:S01]  /*26a0*/  IADD3 R237, R235, 0x2800, RZ ;  /* 0x00002800ebed7810 */ /* 0x000fe20007ffe0ff */
[----:B-1----:R-:W-:Y:S04]  /*26b0*/  LDSM.16.M88.4 R8, [R231+0x8080] ;  /* 0x00808000e708783b */ /* 0x002fe80000000200 */
[----:B------:R-:W-:Y:S04]  /*26c0*/  LDSM.16.M88.4 R4, [R231+0xa080] ;  /* 0x00a08000e704783b */ /* 0x000fe80000000200 */
[----:B--23--:R-:W1:Y:S04]  /*26d0*/  LDSM.16.M88.4 R16, [R224+0x5880] ;  /* 0x00588000e010783b */ /* 0x00ce680000000200 */
[----:B------:R-:W2:Y:S04]  /*26e0*/  LDSM.16.M88.4 R12, [R224+0x5080] ;  /* 0x00508000e00c783b */ /* 0x000ea80000000200 */
[----:B------:R-:W3:Y:S04]  /*26f0*/  LDSM.16.M88.4 R20, [R224+0x6080] ;  /* 0x00608000e014783b */ /* 0x000ee80000000200 */
[----:B------:R-:W-:Y:S04]  /*2700*/  LDSM.16.M88.4 R36, [R235] ;  /* 0x00000000eb24783b */ /* 0x000fe80000000200 */
[----:B------:R-:W-:Y:S04]  /*2710*/  LDSM.16.M88.4 R48, [R235+0x1000] ;  /* 0x00100000eb30783b */ /* 0x000fe80000000200 */
[----:B------:R-:W-:Y:S01]  /*2720*/  LDSM.16.M88.4 R40, [R235+0x800] ;  /* 0x00080000eb28783b */ /* 0x000fe20000000200 */
[-C--:B-1----:R-:W-:Y:S08]  /*2730*/  HMMA.16816.F32.BF16 R64, R8, R16.reuse, RZ ;  /* 0x000000100840723c */ /* 0x082ff000000418ff */
[----:B------:R-:W-:Y:S07]  /*2740*/  HMMA.16816.F32.BF16 R44, R4, R16, RZ ;  /* 0x00000010042c723c */ /* 0x000fee00000418ff */
[----:B------:R-:W-:Y:S01]  /*2750*/  IMAD.U32 R16, RZ, RZ, UR26 ;  /* 0x0000001aff107e24 */ /* 0x000fe2000f8e00ff */
[----:B--2---:R-:W-:Y:S01]  /*2760*/  HMMA.16816.F32.BF16 R68, R8, R12, RZ ;  /* 0x0000000c0844723c */ /* 0x004fe200000418ff */
[----:B------:R-:W-:Y:S01]  /*2770*/  UIADD3 UR26, UR27, UR11, URZ ;  /* 0x0000000b1b1a7290 */ /* 0x000fe2000fffe03f */
[----:B------:R-:W-:-:S02]  /*2780*/  IMAD.U32 R17, RZ, RZ, UR27 ;  /* 0x0000001bff117e24 */ /* 0x000fc4000f8e00ff */
[----:B------:R-:W-:Y:S02]  /*2790*/  UMOV UR11, 0x5 ;  /* 0x00000005000b7882 */ /* 0x000fe40000000000 */
[----:B------:R-:W-:Y:S02]  /*27a0*/  UIMAD UR26, UR26, 0x30, URZ ;  /* 0x000000301a1a78a4 */ /* 0x000fe4000f8e023f */
[----:B------:R-:W-:Y:S01]  /*27b0*/  HMMA.16816.F32.BF16 R32, R4, R12, RZ ;  /* 0x0000000c0420723c */ /* 0x000fe200000418ff */
[----:B------:R-:W-:-:S07]  /*27c0*/  USHF.L.U64.HI UR11, UR6, UR11, UR7 ;  /* 0x0000000b060b7299 */ /* 0x000fce0008010207 */
[-C--:B------:R-:W-:Y:S08]  /*27d0*/  HMMA.16816.F32.BF16 R56, R4, R14.reuse, RZ ;  /* 0x0000000e0438723c */ /* 0x080ff000000418ff */
[----:B------:R-:W-:Y:S01]  /*27e0*/  HMMA.16816.F32.BF16 R88, R8, R14, RZ ;  /* 0x0000000e0858723c */ /* 0x000fe200000418ff */
[----:B------:R-:W1:Y:S07]  /*27f0*/  LDSM.16.M88.4 R12, [R233+0xa080] ;  /* 0x00a08000e90c783b */ /* 0x000e6e0000000200 */
[C---:B------:R-:W-:Y:S08]  /*2800*/  HMMA.16816.F32.BF16 R52, R4.reuse, R18, RZ ;  /* 0x000000120434723c */ /* 0x040ff000000418ff */
[C---:B---3--:R-:W-:Y:S08]  /*2810*/  HMMA.16816.F32.BF16 R28, R4.reuse, R20, RZ ;  /* 0x00000014041c723c */ /* 0x048ff000000418ff */
[----:B------:R-:W-:Y:S07]  /*2820*/  HMMA.16816.F32.BF16 R60, R4, R22, RZ ;  /* 0x00000016043c723c */ /* 0x000fee00000418ff */
[----:B------:R-:W-:Y:S01]  /*2830*/  IMAD.WIDE.U32 R6, R16, 0x30, R72 ;  /* 0x0000003010067825 */ /* 0x000fe200078e0048 */
[----:B------:R-:W-:Y:S01]  /*2840*/  HMMA.16816.F32.BF16 R92, R8, R18, RZ ;  /* 0x00000012085c723c */ /* 0x000fe200000418ff */
[----:B------:R-:W2:Y:S03]  /*2850*/  LDSM.16.M88.4 R16, [R233+0x8080] ;  /* 0x00808000e910783b */ /* 0x000ea60000000200 */
[----:B------:R-:W-:-:S02]  /*2860*/  LEA R4, P0, R6, c[0x0][0x1f8], 0x1 ;  /* 0x00007e0006047a11 */ /* 0x000fc400078008ff */
[----:B------:R-:W-:Y:S02]  /*2870*/  IADD3 R0, R7, UR26, RZ ;  /* 0x0000001a07007c10 */ /* 0x000fe4000fffe0ff */
[C---:B------:R-:W-:Y:S02]  /*2880*/  HMMA.16816.F32.BF16 R80, R8.reuse, R20, RZ ;  /* 0x000000140850723c */ /* 0x040fe400000418ff */
[----:B------:R-:W-:Y:S01]  /*2890*/  LEA.HI.X R5, R6, c[0x0][0x1fc], R0, 0x1, P0 ;  /* 0x00007f0006057a11 */ /* 0x000fe200000f0c00 */
[----:B------:R-:W-:Y:S01]  /*28a0*/  IMAD.U32 R0, RZ, RZ, UR12 ;  /* 0x0000000cff007e24 */ /* 0x000fe2000f8e00ff */
[----:B------:R-:W-:Y:S02]  /*28b0*/  IADD3 R6, P2, R4, UR12, RZ ;  /* 0x0000000c04067c10 */ /* 0x000fe4000ff5e0ff */
[----:B------:R-:W-:Y:S01]  /*28c0*/  ISETP.LT.OR P0, PT, R24, 0x11, P4 ;  /* 0x000000111800780c */ /* 0x000fe20002701670 */
[----:B------:R-:W-:Y:S01]  /*28d0*/  @!PT LDS RZ, [RZ] ;  /* 0x00000000fffff984 */ /* 0x000fe20000000800 */
[----:B------:R-:W-:Y:S01]  /*28e0*/  @!PT LDS RZ, [RZ] ;  /* 0x00000000fffff984 */ /* 0x000fe20000000800 */
[----:B------:R-:W-:Y:S01]  /*28f0*/  @!PT LDS RZ, [RZ] ;  /* 0x00000000fffff984 */ /* 0x000fe20000000800 */
[----:B------:R3:W-:Y:S01]  /*2900*/  LDGSTS.E.BYPASS.LTC128B.128 [R243+0x2080], [R4.64], !P1 ;  /* 0x0208000004f37fae */ /* 0x0007e2000c901d54 */
[----:B------:R-:W-:Y:S01]  /*2910*/  HMMA.16816.F32.BF16 R20, R8, R22, RZ ;  /* 0x000000160814723c */ /* 0x000fe200000418ff */
[----:B------:R-:W-:-:S02]  /*2920*/  IADD3.X R7, R5, UR11, RZ, P2, !PT ;  /* 0x0000000b05077c10 */ /* 0x000fc400097fe4ff */
[----:B------:R3:W-:Y:S01]  /*2930*/  LDGSTS.E.BYPASS.LTC128B.128 [R243+0x3880], [R4.64+0x80], !P6 ;  /* 0x0388008004f37fae */ /* 0x0007e2000f101d54 */
[----:B------:R-:W-:Y:S02]  /*2940*/  ISETP.LT.OR P6, PT, R24, 0x11, P3 ;  /* 0x000000111800780c */ /* 0x000fe40001fc1670 */
[----:B------:R-:W-:Y:S02]  /*2950*/  LOP3.LUT P1, RZ, R25, 0x4, RZ, 0xc0, !PT ;  /* 0x0000000419ff7812 */ /* 0x000fe4000782c0ff */
[----:B------:R-:W-:Y:S01]  /*2960*/  IADD3 R8, P5, P2, R0, 0x80, R4 ;  /* 0x0000008000087810 */ /* 0x000fe20007abe004 */
[----:B------:R-:W-:Y:S01]  /*2970*/  IMAD.MOV.U32 R0, RZ, RZ, 0x40 ;  /* 0x00000040ff007424 */ /* 0x000fe200078e00ff */
[----:B-1----:R-:W-:Y:S01]  /*2980*/  HMMA.16816.F32.BF16 R104, R12, R36, R32 ;  /* 0x000000240c68723c */ /* 0x002fe20000041820 */
[----:B------:R1:W-:Y:S01]  /*2990*/  LDGSTS.E.BYPASS.LTC128B.128 [R243+0x2880], [R6.64], !P0 ;  /* 0x0288000006f37fae */ /* 0x0003e2000c101d54 */
[----:B------:R-:W-:Y:S02]  /*29a0*/  IADD3.X R9, RZ, UR11, R5, P5, P2 ;  /* 0x0000000bff097c10 */ /* 0x000fe4000afe4405 */
[----:B------:R-:W-:-:S02]  /*29b0*/  ISETP.LT.OR P5, PT, R24, 0x21, P4 ;  /* 0x000000211800780c */ /* 0x000fc400027a1670 */
[----:B------:R-:W-:Y:S01]  /*29c0*/  ISETP.LT.OR P2, PT, R24, 0x21, P3 ;  /* 0x000000211800780c */ /* 0x000fe20001f41670 */
[----:B------:R4:W-:Y:S01]  /*29d0*/  LDGSTS.E.BYPASS.LTC128B.128 [R243+0x4080], [R8.64], !P6 ;  /* 0x0408000008f37fae */ /* 0x0009e2000f101d54 */
[----:B------:R-:W-:Y:S01]  /*29e0*/  SEL R0, R0, 0xffffffc0, !P1 ;  /* 0xffffffc000007807 */ /* 0x000fe20004800000 */
[C---:B------:R-:W-:Y:S04]  /*29f0*/  HMMA.16816.F32.BF16 R96, R12.reuse, R48, R28 ;  /* 0x000000300c60723c */ /* 0x040fe8000004181c */
[----:B------:R-:W-:Y:S02]  /*2a00*/  IMAD.IADD R230, R224, 0x1, R0 ;  /* 0x00000001e0e67824 */ /* 0x000fe400078e0200 */
[----:B------:R-:W-:Y:S01]  /*2a10*/  IMAD.IADD R229, R0, 0x1, R235 ;  /* 0x0000000100e57824 */ /* 0x000fe200078e02eb */
[----:B------:R-:W-:Y:S01]  /*2a20*/  LOP3.LUT R0, R116, R117, RZ, 0xfc, !PT ;  /* 0x0000007574007212 */ /* 0x000fe200078efcff */
[----:B------:R-:W-:Y:S01]  /*2a30*/  HMMA.16816.F32.BF16 R100, R12, R40, R44 ;  /* 0x000000280c64723c */ /* 0x000fe2000004182c */
[----:B---3--:R-:W-:-:S04]  /*2a40*/  IADD3 R4, P0, R6, UR12, RZ ;  /* 0x0000000c06047c10 */ /* 0x008fc8000ff1e0ff */
[----:B------:R-:W-:-:S03]  /*2a50*/  IADD3.X R5, R7, UR11, RZ, P0, !PT ;  /* 0x0000000b07057c10 */ /* 0x000fc600087fe4ff */
[C---:B------:R-:W-:Y:S01]  /*2a60*/  HMMA.16816.F32.BF16 R84, R12.reuse, R38, R56 ;  /* 0x000000260c54723c */ /* 0x040fe20000041838 */
[----:B------:R-:W-:Y:S01]  /*2a70*/  PLOP3.LUT P0, PT, PT, PT, UP0, 0x80, 0x0 ;  /* 0x000000000000781c */ /* 0x000fe20003f0f008 */
[----:B------:R1:W-:Y:S04]  /*2a80*/  LDGSTS.E.BYPASS.LTC128B.128 [R243+0x3080], [R4.64], !P5 ;  /* 0x0308000004f37fae */ /* 0x0003e8000e901d54 */
[----:B------:R1:W-:Y:S02]  /*2a90*/  LDGSTS.E.BYPASS.LTC128B.128 [R243+0x4880], [R4.64+0x80], !P2 ;  /* 0x0488008004f37fae */ /* 0x0003e4000d101d54 */
[C---:B------:R-:W-:Y:S02]  /*2aa0*/  HMMA.16816.F32.BF16 R76, R12.reuse, R42, R52 ;  /* 0x0000002a0c4c723c */ /* 0x040fe40000041834 */
[----:B----4-:R-:W-:Y:S04]  /*2ab0*/  LDSM.16.M88.4 R8, [R232+0xa080] ;  /* 0x00a08000e808783b */ /* 0x010fe80000000200 */
[----:B------:R-:W3:Y:S02]  /*2ac0*/  LDSM.16.M88.4 R24, [R230+0x5880] ;  /* 0x00588000e618783b */ /* 0x000ee40000000200 */
[----:B------:R-:W-:Y:S02]  /*2ad0*/  HMMA.16816.F32.BF16 R72, R12, R50, R60 ;  /* 0x000000320c48723c */ /* 0x000fe4000004183c */
[----:B------:R-:W4:Y:S04]  /*2ae0*/  LDSM.16.M88.4 R28, [R230+0x5080] ;  /* 0x00508000e61c783b */ /* 0x000f280000000200 */
[----:B------:R-:W5:Y:S02]  /*2af0*/  LDSM.16.M88.4 R32, [R230+0x6080] ;  /* 0x00608000e620783b */ /* 0x000f640000000200 */
[C---:B--2---:R-:W-:Y:S02]  /*2b00*/  HMMA.16816.F32.BF16 R68, R16.reuse, R36, R68 ;  /* 0x000000241044723c */ /* 0x044fe40000041844 */
[----:B------:R-:W2:Y:S04]  /*2b10*/  LDSM.16.M88.4 R12, [R232+0x8080] ;  /* 0x00808000e80c783b */ /* 0x000ea80000000200 */
[----:B------:R-:W-:Y:S02]  /*2b20*/  LDSM.16.M88.4 R60, [R229+0x800] ;  /* 0x00080000e53c783b */ /* 0x000fe40000000200 */
[C---:B------:R-:W-:Y:S02]  /*2b30*/  HMMA.16816.F32.BF16 R64, R16.reuse, R40, R64 ;  /* 0x000000281040723c */ /* 0x040fe40000041840 */
[----:B-1----:R-:W-:Y:S04]  /*2b40*/  LDSM.16.M88.4 R4, [R234+0xa080] ;  /* 0x00a08000ea04783b */ /* 0x002fe80000000200 */
[----:B------:R-:W-:Y:S02]  /*2b50*/  LDSM.16.M88.4 R56, [R229+0x1000] ;  /* 0x00100000e538783b */ /* 0x000fe40000000200 */
[C---:B------:R-:W-:Y:S02]  /*2b60*/  HMMA.16816.F32.BF16 R52, R16.reuse, R48, R80 ;  /* 0x000000301034723c */ /* 0x040fe40000041850 */
[----:B------:R-:W0:Y:S06]  /*2b70*/  LDGDEPBAR ;  /* 0x00000000000079af */ /* 0x000e2c0000000000 */
[C---:B------:R-:W-:Y:S01]  /*2b80*/  HMMA.16816.F32.BF16 R44, R16.reuse, R38, R88 ;  /* 0x00000026102c723c */ /* 0x040fe20000041858 */
[----:B------:R-:W1:Y:S07]  /*2b90*/  LDSM.16.M88.4 R36, [R229] ;  /* 0x00000000e524783b */ /* 0x000e6e0000000200 */
[C---:B------:R-:W-:Y:S08]  /*2ba0*/  HMMA.16816.F32.BF16 R40, R16.reuse, R42, R92 ;  /* 0x0000002a1028723c */ /* 0x040ff0000004185c */
[----:B------:R-:W-:Y:S01]  /*2bb0*/  HMMA.16816.F32.BF16 R48, R16, R50, R20 ;  /* 0x000000321030723c */ /* 0x000fe20000041814 */
[----:B------:R-:W1:Y:S04]  /*2bc0*/  LDSM.16.M88.4 R20, [R234+0x8080] ;  /* 0x00808000ea14783b */ /* 0x000e680000000200 */
[----:B------:R-:W-:Y:S03]  /*2bd0*/  LDSM.16.M88.4 R16, [R231+0xe080] ;  /* 0x00e08000e710783b */ /* 0x000fe60000000200 */
[C---:B---3--:R-:W-:Y:S08]  /*2be0*/  HMMA.16816.F32.BF16 R88, R8.reuse, R26, R76 ;  /* 0x0000001a0858723c */ /* 0x048ff0000004184c */
[C---:B----4-:R-:W-:Y:S08]  /*2bf0*/  HMMA.16816.F32.BF16 R80, R8.reuse, R28, R104 ;  /* 0x0000001c0850723c */ /* 0x050ff00000041868 */
[C---:B------:R-:W-:Y:S08]  /*2c00*/  HMMA.16816.F32.BF16 R92, R8.reuse, R24, R100 ;  /* 0x00000018085c723c */ /* 0x040ff00000041864 */
[C---:B-----5:R-:W-:Y:S08]  /*2c10*/  HMMA.16816.F32.BF16 R96, R8.reuse, R32, R96 ;  /* 0x000000200860723c */ /* 0x060ff00000041860 */
[C---:B------:R-:W-:Y:S08]  /*2c20*/  HMMA.16816.F32.BF16 R84, R8.reuse, R30, R84 ;  /* 0x0000001e0854723c */ /* 0x040ff00000041854 */
[----:B------:R-:W-:Y:S08]  /*2c30*/  HMMA.16816.F32.BF16 R76, R8, R34, R72 ;  /* 0x00000022084c723c */ /* 0x000ff00000041848 */
[C---:B--2---:R-:W-:Y:S08]  /*2c40*/  HMMA.16816.F32.BF16 R8, R12.reuse, R28, R68 ;  /* 0x0000001c0c08723c */ /* 0x044ff00000041844 */
[C---:B------:R-:W-:Y:S01]  /*2c50*/  HMMA.16816.F32.BF16 R68, R12.reuse, R30, R44 ;  /* 0x0000001e0c44723c */ /* 0x040fe2000004182c */
[----:B------:R-:W2:Y:S07]  /*2c60*/  LDSM.16.M88.4 R28, [R224+0x6880] ;  /* 0x00688000e01c783b */ /* 0x000eae0000000200 */
[C---:B------:R-:W-:Y:S08]  /*2c70*/  HMMA.16816.F32.BF16 R104, R12.reuse, R24, R64 ;  /* 0x000000180c68723c */ /* 0x040ff00000041840 */
[C---:B------:R-:W-:Y:S01]  /*2c80*/  HMMA.16816.F32.BF16 R112, R12.reuse, R26, R40 ;  /* 0x0000001a0c70723c */ /* 0x040fe20000041828 */
[----:B------:R-:W3:Y:S07]  /*2c90*/  LDSM.16.M88.4 R24, [R224+0x7080] ;  /* 0x00708000e018783b */ /* 0x000eee0000000200 */
[C---:B------:R-:W-:Y:S01]  /*2ca0*/  HMMA.16816.F32.BF16 R108, R12.reuse, R32, R52 ;  /* 0x000000200c6c723c */ /* 0x040fe20000041834 */
[----:B------:R-:W-:Y:S07]  /*2cb0*/  LDSM.16.M88.4 R52, [R235+0x1800] ;  /* 0x00180000eb34783b */ /* 0x000fee0000000200 */
[----:B------:R-:W-:Y:S01]  /*2cc0*/  HMMA.16816.F32.BF16 R44, R12, R34, R48 ;  /* 0x000000220c2c723c */ /* 0x000fe20000041830 */
[----:B------:R-:W4:Y:S04]  /*2cd0*/  LDSM.16.M88.4 R12, [R224+0x7880] ;  /* 0x00788000e00c783b */ /* 0x000f280000000200 */
[----:B------:R-:W-:Y:S03]  /*2ce0*/  LDSM.16.M88.4 R48, [R235+0x2000] ;  /* 0x00200000eb30783b */ /* 0x000fe60000000200 */
[C---:B-1----:R-:W-:Y:S08]  /*2cf0*/  HMMA.16816.F32.BF16 R40, R4.reuse, R36, R80 ;  /* 0x000000240428723c */ /* 0x042ff00000041850 */
[C---:B------:R-:W-:Y:S08]  /*2d00*/  HMMA.16816.F32.BF16 R64, R4.reuse, R60, R92 ;  /* 0x0000003c0440723c */ /* 0x040ff0000004185c */
[----:B------:R-:W-:Y:S08]  /*2d10*/  HMMA.16816.F32.BF16 R32, R4, R38, R84 ;  /* 0x000000260420723c */ /* 0x000ff00000041854 */
[----:B------:R-:W-:Y:S01]  /*2d20*/  HMMA.16816.F32.BF16 R92, R20, R36, R8 ;  /* 0x00000024145c723c */ /* 0x000fe20000041808 */
[----:B------:R-:W1:Y:S07]  /*2d30*/  LDSM.16.M88.4 R8, [R231+0xc080] ;  /* 0x00c08000e708783b */ /* 0x000e6e0000000200 */
[C---:B------:R-:W-:Y:S08]  /*2d40*/  HMMA.16816.F32.BF16 R72, R4.reuse, R62, R88 ;  /* 0x0000003e0448723c */ /* 0x040ff00000041858 */
[C---:B------:R-:W-:Y:S08]  /*2d50*/  HMMA.16816.F32.BF16 R100, R4.reuse, R56, R96 ;  /* 0x000000380464723c */ /* 0x040ff00000041860 */
[----:B------:R-:W-:Y:S01]  /*2d60*/  HMMA.16816.F32.BF16 R96, R4, R58, R76 ;  /* 0x0000003a0460723c */ /* 0x000fe2000004184c */
[----:B------:R-:W5:Y:S07]  /*2d70*/  LDSM.16.M88.4 R4, [R233+0xe080] ;  /* 0x00e08000e904783b */ /* 0x000f6e0000000200 */
[C---:B------:R-:W-:Y:S01]  /*2d80*/  HMMA.16816.F32.BF16 R84, R20.reuse, R38, R68 ;  /* 0x000000261454723c */ /* 0x040fe20000041844 */
[----:B------:R-:W1:Y:S07]  /*2d90*/  LDSM.16.M88.4 R68, [R235+0x2800] ;  /* 0x00280000eb44783b */ /* 0x000e6e0000000200 */
[C---:B------:R-:W-:Y:S08]  /*2da0*/  HMMA.16816.F32.BF16 R88, R20.reuse, R60, R104 ;  /* 0x0000003c1458723c */ /* 0x040ff00000041868 */
[C---:B------:R-:W-:Y:S08]  /*2db0*/  HMMA.16816.F32.BF16 R104, R20.reuse, R62, R112 ;  /* 0x0000003e1468723c */ /* 0x040ff00000041870 */
[C---:B------:R-:W-:Y:S08]  /*2dc0*/  HMMA.16816.F32.BF16 R108, R20.reuse, R56, R108 ;  /* 0x00000038146c723c */ /* 0x040ff0000004186c */
[----:B------:R-:W-:Y:S01]  /*2dd0*/  HMMA.16816.F32.BF16 R80, R20, R58, R44 ;  /* 0x0000003a1450723c */ /* 0x000fe2000004182c */
[----:B------:R-:W1:Y:S07]  /*2de0*/  LDSM.16.M88.4 R20, [R233+0xc080] ;  /* 0x00c08000e914783b */ /* 0x000e6e0000000200 */
[C---:B--2---:R-:W-:Y:S08]  /*2df0*/  HMMA.16816.F32.BF16 R76, R16.reuse, R28, R40 ;  /* 0x0000001c104c723c */ /* 0x044ff00000041828 */
[C---:B------:R-:W-:Y:S08]  /*2e00*/  HMMA.16816.F32.BF16 R44, R16.reuse, R30, R32 ;  /* 0x0000001e102c723c */ /* 0x040ff00000041820 */
[C---:B---3--:R-:W-:Y:S08]  /*2e10*/  HMMA.16816.F32.BF16 R40, R16.reuse, R24, R64 ;  /* 0x000000181028723c */ /* 0x048ff00000041840 */
[C---:B------:R-:W-:Y:S08]  /*2e20*/  HMMA.16816.F32.BF16 R36, R16.reuse, R26, R72 ;  /* 0x0000001a1024723c */ /* 0x040ff00000041848 */
[----:B----4-:R-:W-:Y:S08]  /*2e30*/  HMMA.16816.F32.BF16 R32, R16, R12, R100 ;  /* 0x0000000c1020723c */ /* 0x010ff00000041864 */
[C---:B-1----:R-:W-:Y:S08]  /*2e40*/  HMMA.16816.F32.BF16 R72, R8.reuse, R28, R92 ;  /* 0x0000001c0848723c */ /* 0x042ff0000004185c */
        /* <DEDUP_REMOVED lines=9> */
[C---:B-----5:R-:W-:Y:S01]  /*2ee0*/  HMMA.16816.F32.BF16 R108, R4.reuse, R48, R40 ;  /* 0x00000030046c723c */ /* 0x060fe20000041828 */
[----:B------:R-:W1:Y:S07]  /*2ef0*/  LDSM.16.M88.4 R40, [R230+0x6880] ;  /* 0x00688000e628783b */ /* 0x000e6e0000000200 */
[C---:B------:R-:W-:Y:S01]  /*2f00*/  HMMA.16816.F32.BF16 R104, R4.reuse, R50, R36 ;  /* 0x000000320468723c */ /* 0x040fe20000041824 */
[----:B------:R-:W2:Y:S07]  /*2f10*/  LDSM.16.M88.4 R36, [R230+0x7080] ;  /* 0x00708000e624783b */ /* 0x000eae0000000200 */
[C---:B------:R-:W-:Y:S01]  /*2f20*/  HMMA.16816.F32.BF16 R100, R4.reuse, R68, R32 ;  /* 0x000000440464723c */ /* 0x040fe20000041820 */
        /* <DEDUP_REMOVED lines=9> */
[----:B------:R-:W-:Y:S07]  /*2fc0*/  LDSM.16.M88.4 R28, [R229+0x1800] ;  /* 0x00180000e51c783b */ /* 0x000fee0000000200 */
[C---:B------:R-:W-:Y:S01]  /*2fd0*/  HMMA.16816.F32.BF16 R60, R20.reuse, R68, R24 ;  /* 0x00000044143c723c */ /* 0x040fe20000041818 */
[----:B------:R-:W-:Y:S07]  /*2fe0*/  LDSM.16.M88.4 R24, [R229+0x2000] ;  /* 0x00200000e518783b */ /* 0x000fee0000000200 */
[----:B------:R-:W-:Y:S01]  /*2ff0*/  HMMA.16816.F32.BF16 R56, R20, R70, R80 ;  /* 0x000000461438723c */ /* 0x000fe20000041850 */
[----:B------:R-:W4:Y:S01]  /*3000*/  LDSM.16.M88.4 R20, [R229+0x2800] ;  /* 0x00280000e514783b */ /* 0x000f220000000200 */
        /* <DEDUP_REMOVED lines=14> */
[C---:B------:R-:W-:Y:S08]  /*30f0*/  HMMA.16816.F32.BF16 R80, R4.reuse, R28, R80 ;  /* 0x0000001c0450723c */ /* 0x040ff00000041850 */
[----:B------:R-:W-:Y:S08]  /*3100*/  HMMA.16816.F32.BF16 R76, R4, R30, R76 ;  /* 0x0000001e044c723c */ /* 0x000ff0000004184c */
[C---:B------:R-:W-:Y:S08]  /*3110*/  HMMA.16816.F32.BF16 R52, R8.reuse, R28, R48 ;  /* 0x0000001c0834723c */ /* 0x040ff00000041830 */
[----:B------:R-:W-:Y:S08]  /*3120*/  HMMA.16816.F32.BF16 R44, R8, R30, R44 ;  /* 0x0000001e082c723c */ /* 0x000ff0000004182c */
        /* <DEDUP_REMOVED lines=12> */
[----:B------:R-:W-:Y:S01]  /*31f0*/  IMAD.WIDE.U32 R8, R118, UR7, R124 ;  /* 0x0000000776087c25 */ /* 0x000fe2000f8e007c */
[----:B------:R-:W-:Y:S02]  /*3200*/  USHF.L.U32 UR7, UR4, 0x5, URZ ;  /* 0x0000000504077899 */ /* 0x000fe4000800063f */
[----:B------:R-:W-:Y:S02]  /*3210*/  UIMAD UR6, UR6, UR28, UR25 ;  /* 0x0000001c060672a4 */ /* 0x000fe4000f8e0219 */
[----:B------:R-:W-:Y:S01]  /*3220*/  LEA R4, P0, R8, c[0x0][0x1c8], 0x1 ;  /* 0x0000720008047a11 */ /* 0x000fe200078008ff */
[----:B------:R-:W-:Y:S01]  /*3230*/  USHF.L.U64.HI UR4, UR4, 0x5, UR5 ;  /* 0x0000000504047899 */ /* 0x000fe20008010205 */
[----:B------:R-:W-:-:S02]  /*3240*/  IMAD.U32 R7, RZ, RZ, UR7 ;  /* 0x00000007ff077e24 */ /* 0x000fc4000f8e00ff */
[----:B------:R-:W-:Y:S02]  /*3250*/  IADD3 R5, R9, UR6, RZ ;  /* 0x0000000609057c10 */ /* 0x000fe4000fffe0ff */
[----:B------:R-:W-:Y:S02]  /*3260*/  IADD3 R6, P5, R4, UR7, RZ ;  /* 0x0000000704067c10 */ /* 0x000fe4000ffbe0ff */
[----:B------:R-:W-:Y:S02]  /*3270*/  LEA.HI.X R5, R8, c[0x0][0x1cc], R5, 0x1, P0 ;  /* 0x0000730008057a11 */ /* 0x000fe400000f0c05 */
[----:B------:R-:W-:Y:S02]  /*3280*/  IADD3 R10, P2, P1, R7, 0x80, R4 ;  /* 0x00000080070a7810 */ /* 0x000fe4000795e004 */
[----:B------:R-:W-:Y:S01]  /*3290*/  IADD3 R8, P0, R6, UR7, RZ ;  /* 0x0000000706087c10 */ /* 0x000fe2000ff1e0ff */
[----:B------:R-:W-:Y:S01]  /*32a0*/  @!PT LDS RZ, [RZ] ;  /* 0x00000000fffff984 */ /* 0x000fe20000000800 */
[----:B------:R-:W-:Y:S01]  /*32b0*/  @!PT LDS RZ, [RZ] ;  /* 0x00000000fffff984 */ /* 0x000fe20000000800 */
[----:B------:R-:W-:Y:S01]  /*32c0*/  @!PT LDS RZ, [RZ] ;  /* 0x00000000fffff984 */ /* 0x000fe20000000800 */
[----:B------:R1:W-:Y:S01]  /*32d0*/  LDGSTS.E.BYPASS.LTC128B.128 [R243+0x5080], [R4.64], !P4 ;  /* 0x0508000004f37fae */ /* 0x0003e2000e101d54 */
[----:B------:R-:W-:-:S02]  /*32e0*/  IADD3.X R7, R5, UR4, RZ, P5, !PT ;  /* 0x0000000405077c10 */ /* 0x000fc4000affe4ff */
[----:B------:R-:W-:Y:S01]  /*32f0*/  IADD3.X R11, RZ, UR4, R5, P2, P1 ;  /* 0x00000004ff0b7c10 */ /* 0x000fe200097e2405 */
[----:B------:R1:W-:Y:S01]  /*3300*/  LDGSTS.E.BYPASS.LTC128B.128 [R243+0x6880], [R4.64+0x80], !P3 ;  /* 0x0688008004f37fae */ /* 0x0003e2000d901d54 */
[----:B------:R-:W-:-:S03]  /*3310*/  IADD3.X R9, R7, UR4, RZ, P0, !PT ;  /* 0x0000000407097c10 */ /* 0x000fc600087fe4ff */
[----:B------:R1:W-:Y:S04]  /*3320*/  LDGSTS.E.BYPASS.LTC128B.128 [R243+0x5880], [R6.64], !P4 ;  /* 0x0588000006f37fae */ /* 0x0003e8000e101d54 */
[----:B------:R1:W-:Y:S04]  /*3330*/  LDGSTS.E.BYPASS.LTC128B.128 [R243+0x7080], [R10.64], !P3 ;  /* 0x070800000af37fae */ /* 0x0003e8000d901d54 */
[----:B------:R1:W-:Y:S04]  /*3340*/  LDGSTS.E.BYPASS.LTC128B.128 [R243+0x6080], [R8.64], !P4 ;  /* 0x0608000008f37fae */ /* 0x0003e8000e101d54 */
[----:B------:R1:W-:Y:S02]  /*3350*/  LDGSTS.E.BYPASS.LTC128B.128 [R243+0x7880], [R8.64+0x80], !P3 ;  /* 0x0788008008f37fae */ /* 0x0003e4000d901d54 */
.L_x_1006:
[----:B-1----:R-:W-:Y:S01]  /*3360*/  FMUL.FTZ R4, R53, c[0x0][0x320] ;  /* 0x0000c80035047a20 */ /* 0x002fe20000410000 */
[----:B------:R-:W-:Y:S01]  /*3370*/  SHF.R.S32.HI R7, RZ, 0x1f, R120 ;  /* 0x0000001fff077819 */ /* 0x000fe20000011478 */
[----:B------:R-:W-:Y:S01]  /*3380*/  FMUL.FTZ R5, R40, c[0x0][0x320] ;  /* 0x0000c80028057a20 */ /* 0x000fe20000410000 */
[----:B------:R-:W-:Y:S01]  /*3390*/  LEA.HI R6, R122, R123, RZ, 0x2 ;  /* 0x0000007b7a067211 */ /* 0x000fe200078f10ff */
[----:B------:R1:W2:Y:S01]  /*33a0*/  MUFU.TANH R49, R4 ;  /* 0x0000000400317308 */ /* 0x0002a20000002400 */
[----:B------:R-:W-:Y:S01]  /*33b0*/  UISETP.NE.AND UP1, UPT, UR17, URZ, UPT ;  /* 0x0000003f1100728c */ /* 0x000fe2000bf25270 */
[----:B------:R-:W-:Y:S01]  /*33c0*/  FMUL.FTZ R10, R36, c[0x0][0x320] ;  /* 0x0000c800240a7a20 */ /* 0x000fe20000410000 */
[----:B------:R-:W-:Y:S01]  /*33d0*/  LOP3.LUT R6, R6, 0xfffffffc, RZ, 0xc0, !PT ;  /* 0xfffffffc06067812 */ /* 0x000fe200078ec0ff */
[----:B------:R-:W-:Y:S01]  /*33e0*/  UIADD3 UR4, UR9, 0x1, UR24 ;  /* 0x0000000109047890 */ /* 0x000fe2000fffe018 */
[----:B------:R-:W0:Y:S01]  /*33f0*/  LDGDEPBAR ;  /* 0x00000000000079af */ /* 0x000e220000000000 */
[----:B------:R-:W-:Y:S01]  /*3400*/  UISETP.NE.AND UP0, UPT, UR16, URZ, UPT ;  /* 0x0000003f1000728c */ /* 0x000fe2000bf05270 */
[----:B------:R-:W-:Y:S01]  /*3410*/  PLOP3.LUT P1, PT, PT, PT, UP1, 0x80, 0x0 ;  /* 0x000000000000781c */ /* 0x000fe20003f2f018 */
[----:B------:R3:W4:Y:S01]  /*3420*/  MUFU.TANH R40, R5 ;  /* 0x0000000500287308 */ /* 0x0007220000002400 */
[----:B------:R-:W-:Y:S01]  /*3430*/  IMAD.IADD R6, R123, 0x1, -R6 ;  /* 0x000000017b067824 */ /* 0x000fe200078e0a06 */
[----:B------:R-:W-:Y:S01]  /*3440*/  PLOP3.LUT P0, PT, PT, PT, UP1, 0x80, 0x0 ;  /* 0x000000000000781c */ /* 0x000fe20003f0f018 */
[----:B------:R-:W-:-:S02]  /*3450*/  ULDC UR14, c[0x0][0x324] ;  /* 0x0000c900000e7ab9 */ /* 0x000fc40000000800 */
[----:B------:R-:W-:Y:S01]  /*3460*/  ULOP3.LUT UR14, URZ, UR14, URZ, 0x33, !UPT ;  /* 0x0000000e3f0e7292 */ /* 0x000fe2000f8e333f */
[----:B-1----:R-:W-:Y:S02]  /*3470*/  FMUL.FTZ R4, R44, c[0x0][0x320] ;  /* 0x0000c8002c047a20 */ /* 0x002fe40000410000 */
        /* <DEDUP_REMOVED lines=20> */
[----:B------:R-:W-:Y:S01]  /*35c0*/  LOP3.LUT R5, R7, 0xffffffc0, RZ, 0xc0, !PT ;  /* 0xffffffc007057812 */ /* 0x000fe200078ec0ff */
[----:B------:R-:W-:Y:S02]  /*35d0*/  FMUL.FTZ R7, R29, c[0x0][0x320] ;  /* 0x0000c8001d077a20 */ /* 0x000fe40000410000 */
[----:B------:R-:W-:Y:S02]  /*35e0*/  IMAD.IADD R6, R6, 0x1, -R8 ;  /* 0x0000000106067824 */ /* 0x000fe400078e0a08 */
[----:B------:R-:W-:Y:S01]  /*35f0*/  IMAD.IADD R5, R5, 0x1, R11 ;  /* 0x0000000105057824 */ /* 0x000fe200078e020b */
[----:B------:R-:W3:Y:S03]  /*3600*/  MUFU.TANH R10, R7 ;  /* 0x00000007000a7308 */ /* 0x000ee60000002400 */
[----:B------:R-:W-:-:S02]  /*3610*/  IMAD R12, R6, 0x8, R5 ;  /* 0x00000008060c7824 */ /* 0x000fc400078e0205 */
[----:B------:R-:W-:Y:S02]  /*3620*/  FMUL.FTZ R5, R32, c[0x0][0x320] ;  /* 0x0000c80020057a20 */ /* 0x000fe40000410000 */
[----:B------:R-:W-:Y:S01]  /*3630*/  @P1 IMAD.HI.U32 R6, R12, c[0x0][0x2c8], RZ ;  /* 0x0000b2000c061a27 */ /* 0x000fe200078e00ff */
[----:B------:R5:W-:Y:S01]  /*3640*/  STL [R1+0x28], R12 ;  /* 0x0000280c01007387 */ /* 0x000be20000100800 */
[----:B------:R1:W1:Y:S02]  /*3650*/  MUFU.TANH R25, R5 ;  /* 0x0000000500197308 */ /* 0x0002640000002400 */
[----:B-1----:R-:W-:-:S06]  /*3660*/  FMUL.FTZ R5, R33, c[0x0][0x320] ;  /* 0x0000c80021057a20 */ /* 0x002fcc0000410000 */
[----:B------:R1:W1:Y:S01]  /*3670*/  MUFU.TANH R24, R5 ;  /* 0x0000000500187308 */ /* 0x0002620000002400 */
[----:B-----5:R-:W-:Y:S02]  /*3680*/  @P0 SHF.R.U32.HI R12, RZ, c[0x0][0x2cc], R6 ;  /* 0x0000b300ff0c0a19 */ /* 0x020fe40000011606 */
[----:B------:R-:W-:-:S03]  /*3690*/  PLOP3.LUT P0, PT, PT, PT, UP0, 0x40, 0x0 ;  /* 0x000000000000781c */ /* 0x000fc60003f0e808 */
[----:B------:R-:W5:Y:S01]  /*36a0*/  SHFL.IDX PT, R6, R12, RZ, 0x1c1f ;  /* 0x001c1fff0c067589 */ /* 0x000f6200000e0000 */
[----:B-1----:R-:W-:-:S04]  /*36b0*/  FMUL.FTZ R5, R28, c[0x0][0x320] ;  /* 0x0000c8001c057a20 */ /* 0x002fc80000410000 */
[----:B------:R1:W1:Y:S02]  /*36c0*/  MUFU.TANH R11, R5 ;  /* 0x00000005000b7308 */ /* 0x0002640000002400 */
[----:B-1----:R-:W-:-:S04]  /*36d0*/  LOP3.LUT R5, R9, 0x7ffffffc, RZ, 0xc0, !PT ;  /* 0x7ffffffc09057812 */ /* 0x002fc800078ec0ff */
[----:B------:R-:W-:Y:S01]  /*36e0*/  IADD3 R5, R4, -R5, RZ ;  /* 0x8000000504057210 */ /* 0x000fe20007ffe0ff */
[----:B------:R-:W-:-:S04]  /*36f0*/  IMAD.U32 R4, RZ, RZ, UR4 ;  /* 0x00000004ff047e24 */ /* 0x000fc8000f8e00ff */
[----:B------:R-:W-:Y:S02]  /*3700*/  IMAD.SHL.U32 R8, R5, 0x2, RZ ;  /* 0x0000000205087824 */ /* 0x000fe400078e00ff */
[----:B------:R-:W-:-:S03]  /*3710*/  FMUL.FTZ R5, R52, c[0x0][0x320] ;  /* 0x0000c80034057a20 */ /* 0x000fc60000410000 */
[----:B------:R1:W-:Y:S01]  /*3720*/  STL [R1+0x4], R8 ;  /* 0x0000040801007387 */ /* 0x0003e20000100800 */
[----:B------:R-:W-:Y:S01]  /*3730*/  IADD3 R4, R4, -UR15, -R8 ;  /* 0x8000000f04047c10 */ /* 0x000fe2000fffe808 */
[----:B------:R2:W1:Y:S01]  /*3740*/  MUFU.TANH R9, R5 ;  /* 0x0000000500097308 */ /* 0x0004620000002400 */
[----:B------:R-:W-:Y:S02]  /*3750*/  IADD3 R14, -R8, UR9, R119 ;  /* 0x00000009080e7c10 */ /* 0x000fe4000fffe177 */
[C---:B------:R-:W-:Y:S02]  /*3760*/  IADD3 R13, R4.reuse, c[0x0][0x328], RZ ;  /* 0x0000ca00040d7a10 */ /* 0x040fe40007ffe0ff */
[----:B------:R-:W-:Y:S02]  /*3770*/  IADD3 R15, R4, UR14, RZ ;  /* 0x0000000e040f7c10 */ /* 0x000fe4000fffe0ff */
[----:B------:R-:W-:-:S03]  /*3780*/  IADD3 R16, -R8, UR24, RZ ;  /* 0x0000001808107c10 */ /* 0x000fc6000fffe1ff */
[----:B-----5:R-:W-:Y:S01]  /*3790*/  IMAD.IADD R4, R15, 0x1, R6 ;  /* 0x000000010f047824 */ /* 0x020fe200078e0206 */
[----:B--2---:R-:W-:-:S04]  /*37a0*/  IADD3 R5, R13, R6, RZ ;  /* 0x000000060d057210 */ /* 0x004fc80007ffe0ff */
[----:B------:R-:W-:Y:S01]  /*37b0*/  IMNMX R5, R5, R14, PT ;  /* 0x0000000e05057217 */ /* 0x000fe20003800200 */
[----:B------:R-:W-:Y:S05]  /*37c0*/  @P0 BRA `(.L_x_1007) ;  /* 0x0000015000000947 */ /* 0x000fea0003800000 */
[----:B---34-:R-:W-:Y:S01]  /*37d0*/  IMAD.U32 R7, RZ, RZ, UR15 ;  /* 0x0000000fff077e24 */ /* 0x018fe2000f8e00ff */
[----:B------:R-:W-:Y:S04]  /*37e0*/  BSSY B0, `(.L_x_1008) ;  /* 0x000000f000007945 */ /* 0x000fe80003800000 */
[----:B------:R-:W-:-:S04]  /*37f0*/  IADD3 R6, -R7, UR9, R6 ;  /* 0x0000000907067c10 */ /* 0x000fc8000fffe106 */
        /* <DEDUP_REMOVED lines=9> */
.L_x_1009:
[----:B------:R-:W-:-:S04]  /*3890*/  MOV R7, c[0x0][0x32c] ;  /* 0x0000cb0000077a02 */ /* 0x000fc80000000f00 */
[----:B------:R-:W-:-:S13]  /*38a0*/  ISETP.NE.AND P0, PT, R7, 0x1, PT ;  /* 0x000000010700780c */ /* 0x000fda0003f05270 */
[----:B------:R-:W-:-:S05]  /*38b0*/  @P0 IMAD.HI.U32 R7, R6, c[0x0][0x330], RZ ;  /* 0x0000cc0006070a27 */ /* 0x000fca00078e00ff */
[----:B------:R-:W-:Y:S02]  /*38c0*/  @P0 SHF.R.U32.HI R6, RZ, c[0x0][0x334], R7 ;  /* 0x0000cd00ff060a19 */ /* 0x000fe40000011607 */
.L_x_1010:
[----:B------:R-:W-:Y:S05]  /*38d0*/  BSYNC B0 ;  /* 0x0000000000007941 */ /* 0x000fea0003800000 */
.L_x_1008:
[----:B------:R-:W-:-:S05]  /*38e0*/  IMAD R6, R6, c[0x0][0x32c], R16 ;  /* 0x0000cb0006067a24 */ /* 0x000fca00078e0210 */
[----:B------:R-:W-:Y:S02]  /*38f0*/  IADD3 R7, R6, c[0x0][0x32c], RZ ;  /* 0x0000cb0006077a10 */ /* 0x000fe40007ffe0ff */
[----:B------:R-:W-:Y:S02]  /*3900*/  IMNMX R4, R4, R6, !PT ;  /* 0x0000000604047217 */ /* 0x000fe40007800200 */
[----:B------:R-:W-:Y:S02]  /*3910*/  IMNMX R5, R5, R7, PT ;  /* 0x0000000705057217 */ /* 0x000fe40003800200 */
.L_x_1007:
[----:B---34-:R-:W-:Y:S01]  /*3920*/  FMUL.FTZ R6, R39, c[0x0][0x320] ;  /* 0x0000c80027067a20 */ /* 0x018fe20000410000 */
[----:B------:R-:W-:Y:S01]  /*3930*/  UISETP.GE.AND UP2, UPT, UR24, 0x9, UPT ;  /* 0x000000091800788c */ /* 0x000fe2000bf46270 */
[----:B------:R-:W-:Y:S01]  /*3940*/  FMUL.FTZ R7, R38, c[0x0][0x320] ;  /* 0x0000c80026077a20 */ /* 0x000fe20000410000 */
[----:B------:R-:W-:Y:S01]  /*3950*/  UISETP.GE.AND UP4, UPT, UR24, 0x1, UPT ;  /* 0x000000011800788c */ /* 0x000fe2000bf86270 */
[----:B------:R2:W3:Y:S01]  /*3960*/  MUFU.TANH R44, R6 ;  /* 0x00000006002c7308 */ /* 0x0004e20000002400 */
[----:B------:R-:W-:Y:S01]  /*3970*/  UISETP.GE.AND UP3, UPT, UR24, 0x2, UPT ;  /* 0x000000021800788c */ /* 0x000fe2000bf66270 */
[----:B-1----:R-:W-:Y:S01]  /*3980*/  FMUL.FTZ R8, R47, c[0x0][0x320] ;  /* 0x0000c8002f087a20 */ /* 0x002fe20000410000 */
[----:B------:R-:W-:Y:S01]  /*3990*/  PLOP3.LUT P0, PT, PT, PT, UP2, 0x40, 0x0 ;  /* 0x000000000000781c */ /* 0x000fe20003f0e828 */
[----:B------:R-:W-:Y:S01]  /*39a0*/  UP2UR UR25, UPR, URZ, 0x10 ;  /* 0x000000103f197883 */ /* 0x000fe20008000000 */
[----:B------:R-:W-:Y:S01]  /*39b0*/  PLOP3.LUT P2, PT, PT, PT, UP4, 0x40, 0x0 ;  /* 0x000000000000781c */ /* 0x000fe20003f4e848 */
[----:B------:R-:W-:Y:S01]  /*39c0*/  UISETP.GE.AND UP4, UPT, UR24, 0x1a, UPT ;  /* 0x0000001a1800788c */ /* 0x000fe2000bf86270 */
[----:B------:R-:W-:Y:S01]  /*39d0*/  PLOP3.LUT P1, PT, PT, PT, UP3, 0x40, 0x0 ;  /* 0x000000000000781c */ /* 0x000fe20003f2e838 */
[----:B------:R-:W-:Y:S01]  /*39e0*/  UISETP.GE.AND UP1, UPT, UR24, 0xa, UPT ;  /* 0x0000000a1800788c */ /* 0x000fe2000bf26270 */
[C---:B------:R-:W-:Y:S01]  /*39f0*/  ISETP.GT.AND P0, PT, R4.reuse, 0x8, P0 ;  /* 0x000000080400780c */ /* 0x040fe20000704270 */
[----:B------:R-:W-:Y:S01]  /*3a00*/  UISETP.GE.AND UP0, UPT, UR24, 0x11, UPT ;  /* 0x000000111800788c */ /* 0x000fe2000bf06270 */
[C---:B------:R-:W-:Y:S01]  /*3a10*/  ISETP.GT.AND P2, PT, R4.reuse, RZ, P2 ;  /* 0x000000ff0400720c */ /* 0x040fe20001744270 */
[----:B------:R-:W-:Y:S01]  /*3a20*/  UISETP.GE.AND UP6, UPT, UR24, 0x12, UPT ;  /* 0x000000121800788c */ /* 0x000fe2000bfc6270 */
[----:B------:R-:W-:Y:S01]  /*3a30*/  ISETP.GT.AND P1, PT, R4, 0x1, P1 ;  /* 0x000000010400780c */ /* 0x000fe20000f24270 */
[----:B------:R-:W-:Y:S01]  /*3a40*/  UISETP.GE.AND UP5, UPT, UR24, 0x19, UPT ;  /* 0x000000191800788c */ /* 0x000fe2000bfa6270 */
[C---:B------:R-:W-:Y:S01]  /*3a50*/  ISETP.LT.OR P0, PT, R5.reuse, 0x9, P0 ;  /* 0x000000090500780c */ /* 0x040fe20000701670 */
[----:B--2---:R-:W-:Y:S01]  /*3a60*/  FMUL.FTZ R6, R54, c[0x0][0x320] ;  /* 0x0000c80036067a20 */ /* 0x004fe20000410000 */
[C---:B------:R-:W-:Y:S01]  /*3a70*/  ISETP.LT.OR P2, PT, R5.reuse, 0x1, P2 ;  /* 0x000000010500780c */ /* 0x040fe20001741670 */
[----:B------:R-:W-:Y:S01]  /*3a80*/  UP2UR UR26, UPR, URZ, 0x40 ;  /* 0x000000403f1a7883 */ /* 0x000fe20008000000 */
[----:B------:R-:W-:Y:S01]  /*3a90*/  ISETP.LT.OR P1, PT, R5, 0x2, P1 ;  /* 0x000000020500780c */ /* 0x000fe20000f21670 */
[----:B------:R1:W2:Y:S01]  /*3aa0*/  MUFU.TANH R23, R6 ;  /* 0x0000000600177308 */ /* 0x0002a20000002400 */
[----:B------:R-:W-:Y:S01]  /*3ab0*/  FSEL R41, R48, -INF , !P0 ;  /* 0xff80000030297808 */ /* 0x000fe20004000000 */
[----:B------:R-:W-:Y:S01]  /*3ac0*/  UP2UR UR7, UPR, URZ, 0x8 ;  /* 0x000000083f077883 */ /* 0x000fe20008000000 */
[----:B------:R-:W-:Y:S01]  /*3ad0*/  FSEL R38, R9, -INF , !P2 ;  /* 0xff80000009267808 */ /* 0x000fe20005000000 */
[----:B------:R-:W-:Y:S01]  /*3ae0*/  UP2UR UR6, UPR, URZ, 0x4 ;  /* 0x000000043f067883 */ /* 0x000fe20008000000 */
[----:B------:R-:W-:Y:S01]  /*3af0*/  FSEL R39, R49, -INF , !P1 ;  /* 0xff80000031277808 */ /* 0x000fe20004800000 */
[----:B------:R-:W-:Y:S01]  /*3b00*/  UP2UR UR5, UPR, URZ, 0x2 ;  /* 0x000000023f057883 */ /* 0x000fe20008000000 */
[----:B------:R-:W-:Y:S01]  /*3b10*/  PLOP3.LUT P0, PT, PT, PT, UP4, 0x40, 0x0 ;  /* 0x000000000000781c */ /* 0x000fe20003f0e848 */
[----:B------:R-:W-:Y:S01]  /*3b20*/  UP2UR UR4, UPR, URZ, 0x1 ;  /* 0x000000013f047883 */ /* 0x000fe20008000000 */
[----:B------:R-:W-:Y:S01]  /*3b30*/  PLOP3.LUT P6, PT, PT, PT, UP1, 0x40, 0x0 ;  /* 0x000000000000781c */ /* 0x000fe20003fce818 */
[----:B------:R-:W-:Y:S01]  /*3b40*/  UISETP.GE.AND UP3, UPT, UR24, 0x21, UPT ;  /* 0x000000211800788c */ /* 0x000fe2000bf66270 */
[----:B------:R-:W-:Y:S01]  /*3b50*/  PLOP3.LUT P5, PT, PT, PT, UP0, 0x40, 0x0 ;  /* 0x000000000000781c */ /* 0x000fe20003fae808 */
[----:B------:R-:W-:Y:S01]  /*3b60*/  UISETP.GE.AND UP2, UPT, UR24, 0x22, UPT ;  /* 0x000000221800788c */ /* 0x000fe2000bf46270 */
[----:B------:R-:W-:Y:S01]  /*3b70*/  PLOP3.LUT P2, PT, PT, PT, UP6, 0x40, 0x0 ;  /* 0x000000000000781c */ /* 0x000fe20003f4e868 */
[----:B------:R-:W-:Y:S01]  /*3b80*/  UISETP.NE.AND UP6, UPT, UR16, URZ, UPT ;  /* 0x0000003f1000728c */ /* 0x000fe2000bfc5270 */
[----:B------:R-:W-:Y:S01]  /*3b90*/  PLOP3.LUT P1, PT, PT, PT, UP5, 0x40, 0x0 ;  /* 0x000000000000781c */ /* 0x000fe20003f2e858 */
[----:B-1----:R-:W-:Y:S01]  /*3ba0*/  FMUL.FTZ R6, R55, c[0x0][0x320] ;  /* 0x0000c80037067a20 */ /* 0x002fe20000410000 */
[C---:B------:R-:W-:Y:S01]  /*3bb0*/  ISETP.GT.AND P0, PT, R4.reuse, 0x19, P0 ;  /* 0x000000190400780c */ /* 0x040fe20000704270 */
[----:B------:R-:W-:Y:S01]  /*3bc0*/  UISETP.GE.AND UP1, UPT, UR24, 0x29, UPT ;  /* 0x000000291800788c */ /* 0x000fe2000bf26270 */
[C---:B------:R-:W-:Y:S01]  /*3bd0*/  ISETP.GT.AND P6, PT, R4.reuse, 0x9, P6 ;  /* 0x000000090400780c */ /* 0x040fe200037c4270 */
[----:B------:R1:W4:Y:S01]  /*3be0*/  MUFU.TANH R20, R6 ;  /* 0x0000000600147308 */ /* 0x0003220000002400 */
[C---:B------:R-:W-:Y:S01]  /*3bf0*/  ISETP.GT.AND P5, PT, R4.reuse, 0x10, P5 ;  /* 0x000000100400780c */ /* 0x040fe20002fa4270 */
[----:B------:R-:W-:Y:S01]  /*3c00*/  UISETP.GE.AND UP0, UPT, UR24, 0x2a, UPT ;  /* 0x0000002a1800788c */ /* 0x000fe2000bf06270 */
[----:B------:R-:W-:-:S02]  /*3c10*/  ISETP.GT.AND P2, PT, R4, 0x11, P2 ;  /* 0x000000110400780c */ /* 0x000fc40001744270 */
[----:B------:R-:W-:Y:S02]  /*3c20*/  ISETP.GT.AND P1, PT, R4, 0x18, P1 ;  /* 0x000000180400780c */ /* 0x000fe40000f24270 */
[C---:B------:R-:W-:Y:S01]  /*3c30*/  ISETP.LT.OR P0, PT, R5.reuse, 0x1a, P0 ;  /* 0x0000001a0500780c */ /* 0x040fe20000701670 */
[----:B------:R-:W2:Y:S01]  /*3c40*/  MUFU.TANH R18, R8 ;  /* 0x0000000800127308 */ /* 0x000ea20000002400 */
[C---:B------:R-:W-:Y:S02]  /*3c50*/  ISETP.LT.OR P6, PT, R5.reuse, 0xa, P6 ;  /* 0x0000000a0500780c */ /* 0x040fe400037c1670 */
[C---:B------:R-:W-:Y:S02]  /*3c60*/  ISETP.LT.OR P5, PT, R5.reuse, 0x11, P5 ;  /* 0x000000110500780c */ /* 0x040fe40002fa1670 */
[C---:B------:R-:W-:Y:S02]  /*3c70*/  ISETP.LT.OR P2, PT, R5.reuse, 0x12, P2 ;  /* 0x000000120500780c */ /* 0x040fe40001741670 */
[----:B------:R-:W-:Y:S01]  /*3c80*/  ISETP.LT.OR P1, PT, R5, 0x19, P1 ;  /* 0x000000190500780c */ /* 0x000fe20000f21670 */
[----:B-1----:R-:W-:Y:S01]  /*3c90*/  FMUL.FTZ R6, R34, c[0x0][0x320] ;  /* 0x0000c80022067a20 */ /* 0x002fe20000410000 */
[----:B------:R-:W-:-:S02]  /*3ca0*/  FSEL R50, R26, -INF , !P0 ;  /* 0xff8000001a327808 */ /* 0x000fc40004000000 */
[----:B------:R-:W-:Y:S01]  /*3cb0*/  FSEL R48, R27, -INF , !P2 ;  /* 0xff8000001b307808 */ /* 0x000fe20005000000 */
[----:B------:R1:W1:Y:S01]  /*3cc0*/  MUFU.TANH R37, R6 ;  /* 0x0000000600257308 */ /* 0x0002620000002400 */
[----:B------:R-:W-:Y:S02]  /*3cd0*/  FSEL R51, R17, -INF , !P1 ;  /* 0xff80000011337808 */ /* 0x000fe40004800000 */
[----:B------:R-:W-:Y:S01]  /*3ce0*/  PLOP3.LUT P0, PT, PT, PT, UP6, 0x40, 0x0 ;  /* 0x000000000000781c */ /* 0x000fe20003f0e868 */
[----:B------:R-:W-:Y:S01]  /*3cf0*/  UISETP.NE.AND UP6, UPT, UR26, URZ, UPT ;  /* 0x0000003f1a00728c */ /* 0x000fe2000bfc5270 */
[----:B------:R-:W-:Y:S02]  /*3d00*/  PLOP3.LUT P2, PT, PT, PT, UP1, 0x40, 0x0 ;  /* 0x000000000000781c */ /* 0x000fe40003f4e818 */
[----:B------:R-:W-:Y:S01]  /*3d10*/  PLOP3.LUT P1, PT, PT, PT, UP0, 0x40, 0x0 ;  /* 0x000000000000781c */ /* 0x000fe20003f2e808 */
[----:B------:R-:W2:Y:S01]  /*3d20*/  MUFU.TANH R17, R7 ;  /* 0x0000000700117308 */ /* 0x000ea20000002400 */
[----:B------:R-:W-:-:S02]  /*3d30*/  ISETP.GT.AND P2, PT, R4, 0x28, P2 ;  /* 0x000000280400780c */ /* 0x000fc40001744270 */
[----:B------:R-:W-:Y:S02]  /*3d40*/  ISETP.GT.AND P1, PT, R4, 0x29, P1 ;  /* 0x000000290400780c */ /* 0x000fe40000f24270 */
[C---:B------:R-:W-:Y:S02]  /*3d50*/  ISETP.LT.OR P2, PT, R5.reuse, 0x29, P2 ;  /* 0x000000290500780c */ /* 0x040fe40001741670 */
[----:B------:R-:W-:Y:S01]  /*3d60*/  ISETP.LT.OR P1, PT, R5, 0x2a, P1 ;  /* 0x0000002a0500780c */ /* 0x000fe20000f21670 */
[----:B-1----:R-:W-:Y:S01]  /*3d70*/  FMUL.FTZ R6, R35, c[0x0][0x320] ;  /* 0x0000c80023067a20 */ /* 0x002fe20000410000 */
[----:B------:R-:W-:Y:S02]  /*3d80*/  FSEL R176, R11, -INF , !P2 ;  /* 0xff8000000bb07808 */ /* 0x000fe40005000000 */
[----:B------:R-:W-:Y:S01]  /*3d90*/  FSEL R177, R10, -INF , !P1 ;  /* 0xff8000000ab17808 */ /* 0x000fe20004800000 */
[----:B------:R1:W1:Y:S02]  /*3da0*/  MUFU.TANH R36, R6 ;  /* 0x0000000600247308 */ /* 0x0002640000002400 */
[----:B-1----:R-:W-:Y:S01]  /*3db0*/  FMUL.FTZ R6, R42, c[0x0][0x320] ;  /* 0x0000c8002a067a20 */ /* 0x002fe20000410000 */
[----:B------:R-:W-:-:S02]  /*3dc0*/  FSEL R42, R45, -INF , !P6 ;  /* 0xff8000002d2a7808 */ /* 0x000fc40007000000 */
[----:B------:R-:W-:-:S03]  /*3dd0*/  PLOP3.LUT P6, PT, PT, PT, UP3, 0x40, 0x0 ;  /* 0x000000000000781c */ /* 0x000fc60003fce838 */
[----:B------:R1:W1:Y:S01]  /*3de0*/  MUFU.TANH R21, R6 ;  /* 0x0000000600157308 */ /* 0x0002620000002400 */
[----:B------:R-:W-:-:S04]  /*3df0*/  ISETP.GT.AND P6, PT, R4, 0x20, P6 ;  /* 0x000000200400780c */ /* 0x000fc800037c4270 */
[----:B------:R-:W-:-:S04]  /*3e00*/  ISETP.LT.OR P6, PT, R5, 0x21, P6 ;  /* 0x000000210500780c */ /* 0x000fc800037c1670 */
[----:B------:R-:W-:Y:S01]  /*3e10*/  FSEL R175, R25, -INF , !P6 ;  /* 0xff80000019af7808 */ /* 0x000fe20007000000 */
[----:B-1----:R-:W-:-:S04]  /*3e20*/  FMUL.FTZ R6, R43, c[0x0][0x320] ;  /* 0x0000c8002b067a20 */ /* 0x002fc80000410000 */
[----:B------:R1:W1:Y:S02]  /*3e30*/  MUFU.TANH R22, R6 ;  /* 0x0000000600167308 */ /* 0x0002640000002400 */
[----:B-1----:R-:W-:-:S06]  /*3e40*/  FMUL.FTZ R6, R30, c[0x0][0x320] ;  /* 0x0000c8001e067a20 */ /* 0x002fcc0000410000 */
[----:B------:R1:W1:Y:S02]  /*3e50*/  MUFU.TANH R35, R6 ;  /* 0x0000000600237308 */ /* 0x0002640000002400 */
[----:B-1----:R-:W-:-:S06]  /*3e60*/  FMUL.FTZ R6, R31, c[0x0][0x320] ;  /* 0x0000c8001f067a20 */ /* 0x002fcc0000410000 */
[----:B------:R1:W1:Y:S02]  /*3e70*/  MUFU.TANH R33, R6 ;  /* 0x0000000600217308 */ /* 0x0002640000002400 */
[----:B-1----:R-:W-:Y:S01]  /*3e80*/  FMUL.FTZ R6, R46, c[0x0][0x320] ;  /* 0x0000c8002e067a20 */ /* 0x002fe20000410000 */
[----:B------:R-:W-:Y:S02]  /*3e90*/  FSEL R46, R40, -INF , !P5 ;  /* 0xff800000282e7808 */ /* 0x000fe40006800000 */
[----:B------:R-:W-:-:S03]  /*3ea0*/  PLOP3.LUT P5, PT, PT, PT, UP2, 0x40, 0x0 ;  /* 0x000000000000781c */ /* 0x000fc60003fae828 */
[----:B------:R1:W1:Y:S01]  /*3eb0*/  MUFU.TANH R19, R6 ;  /* 0x0000000600137308 */ /* 0x0002620000002400 */
[----:B------:R-:W-:-:S04]  /*3ec0*/  ISETP.GT.AND P5, PT, R4, 0x21, P5 ;  /* 0x000000210400780c */ /* 0x000fc80002fa4270 */
[----:B------:R-:W-:-:S04]  /*3ed0*/  ISETP.LT.OR P5, PT, R5, 0x22, P5 ;  /* 0x000000220500780c */ /* 0x000fc80002fa1670 */
[----:B------:R-:W-:Y:S01]  /*3ee0*/  FSEL R171, R24, -INF , !P5 ;  /* 0xff80000018ab7808 */ /* 0x000fe20006800000 */
[----:B-1----:R-:W1:Y:S02]  /*3ef0*/  SHFL.IDX PT, R6, R12, 0x1, 0x1c1f ;  /* 0x003c1f000c067f89 */ /* 0x002e6400000e0000 */
[--C-:B-1----:R-:W-:Y:S02]  /*3f00*/  IMAD.IADD R5, R13, 0x1, R6.reuse ;  /* 0x000000010d057824 */ /* 0x102fe400078e0206 */
[----:B------:R-:W-:-:S03]  /*3f10*/  IMAD.IADD R4, R15, 0x1, R6 ;  /* 0x000000010f047824 */ /* 0x000fc600078e0206 */
[----:B------:R-:W-:Y:S01]  /*3f20*/  IMNMX R5, R5, R14, PT ;  /* 0x0000000e05057217 */ /* 0x000fe20003800200 */
[----:B------:R-:W-:Y:S05]  /*3f30*/  @P0 BRA `(.L_x_1011) ;  /* 0x0000015000000947 */ /* 0x000fea0003800000 */
[----:B--234-:R-:W-:Y:S01]  /*3f40*/  IMAD.U32 R7, RZ, RZ, UR15 ;  /* 0x0000000fff077e24 */ /* 0x01cfe2000f8e00ff */
        /* <DEDUP_REMOVED lines=11> */
.L_x_1013:
[----:B------:R-:W-:-:S04]  /*4000*/  MOV R7, c[0x0][0x32c] ;  /* 0x0000cb0000077a02 */ /* 0x000fc80000000f00 */
[----:B------:R-:W-:-:S13]  /*4010*/  ISETP.NE.AND P0, PT, R7, 0x1, PT ;  /* 0x000000010700780c */ /* 0x000fda0003f05270 */
[----:B------:R-:W-:-:S05]  /*4020*/  @P0 IMAD.HI.U32 R7, R6, c[0x0][0x330], RZ ;  /* 0x0000cc0006070a27 */ /* 0x000fca00078e00ff */
[----:B------:R-:W-:Y:S02]  /*4030*/  @P0 SHF.R.U32.HI R6, RZ, c[0x0][0x334], R7 ;  /* 0x0000cd00ff060a19 */ /* 0x000fe40000011607 */
.L_x_1014:
[----:B------:R-:W-:Y:S05]  /*4040*/  BSYNC B0 ;  /* 0x0000000000007941 */ /* 0x000fea0003800000 */
.L_x_1012:
[----:B------:R-:W-:-:S05]  /*4050*/  IMAD R6, R6, c[0x0][0x32c], R16 ;  /* 0x0000cb0006067a24 */ /* 0x000fca00078e0210 */
[----:B------:R-:W-:Y:S02]  /*4060*/  IADD3 R7, R6, c[0x0][0x32c], RZ ;  /* 0x0000cb0006077a10 */ /* 0x000fe40007ffe0ff */
[----:B------:R-:W-:Y:S02]  /*4070*/  IMNMX R4, R4, R6, !PT ;  /* 0x0000000604047217 */ /* 0x000fe40007800200 */
[----:B------:R-:W-:Y:S02]  /*4080*/  IMNMX R5, R5, R7, PT ;  /* 0x0000000705057217 */ /* 0x000fe40003800200 */
.L_x_1011:
[----:B--234-:R-:W-:Y:S01]  /*4090*/  FMUL.FTZ R6, R77, c[0x0][0x320] ;  /* 0x0000c8004d067a20 */ /* 0x01cfe20000410000 */
[----:B------:R-:W-:Y:S01]  /*40a0*/  UP2UR UR28, UPR, URZ, 0x8 ;  /* 0x000000083f1c7883 */ /* 0x000fe20008000000 */
[----:B------:R-:W-:Y:S01]  /*40b0*/  FMUL.FTZ R11, R64, c[0x0][0x320] ;  /* 0x0000c800400b7a20 */ /* 0x000fe20000410000 */
[----:B------:R-:W-:Y:S01]  /*40c0*/  UISETP.NE.AND UP3, UPT, UR7, URZ, UPT ;  /* 0x0000003f0700728c */ /* 0x000fe2000bf65270 */
[----:B------:R1:W2:Y:S01]  /*40d0*/  MUFU.TANH R32, R6 ;  /* 0x0000000600207308 */ /* 0x0002a20000002400 */
[----:B------:R-:W-:Y:S01]  /*40e0*/  UP2UR UR27, UPR, URZ, 0x4 ;  /* 0x000000043f1b7883 */ /* 0x000fe20008000000 */
[----:B------:R-:W-:Y:S01]  /*40f0*/  FMUL.FTZ R8, R65, c[0x0][0x320] ;  /* 0x0000c80041087a20 */ /* 0x000fe20000410000 */
[----:B------:R-:W-:Y:S01]  /*4100*/  UP2UR UR29, UPR, URZ, 0x10 ;  /* 0x000000103f1d7883 */ /* 0x000fe20008000000 */
[----:B------:R-:W-:Y:S01]  /*4110*/  FMUL.FTZ R7, R72, c[0x0][0x320] ;  /* 0x0000c80048077a20 */ /* 0x000fe20000410000 */
[----:B------:R-:W-:Y:S01]  /*4120*/  UISETP.NE.AND UP2, UPT, UR6, URZ, UPT ;  /* 0x0000003f0600728c */ /* 0x000fe2000bf45270 */
[----:B------:R-:W-:Y:S01]  /*4130*/  PLOP3.LUT P1, PT, PT, PT, UP3, 0x40, 0x0 ;  /* 0x000000000000781c */ /* 0x000fe20003f2e838 */
[----:B------:R-:W-:Y:S01]  /*4140*/  UISETP.NE.AND UP4, UPT, UR25, URZ, UPT ;  /* 0x0000003f1900728c */ /* 0x000fe2000bf85270 */
[----:B------:R-:W-:Y:S01]  /*4150*/  FMUL.FTZ R10, R60, c[0x0][0x320] ;  /* 0x0000c8003c0a7a20 */ /* 0x000fe20000410000 */
[----:B------:R-:W-:Y:S01]  /*4160*/  UP2UR UR26, UPR, URZ, 0x2 ;  /* 0x000000023f1a7883 */ /* 0x000fe20008000000 */
[----:B------:R-:W-:Y:S01]  /*4170*/  ISETP.GT.AND P1, PT, R4, 0x1, P1 ;  /* 0x000000010400780c */ /* 0x000fe20000f24270 */
[----:B------:R-:W-:Y:S01]  /*4180*/  UP2UR UR24, UPR, URZ, 0x1 ;  /* 0x000000013f187883 */ /* 0x000fe20008000000 */
[----:B------:R-:W-:Y:S01]  /*4190*/  PLOP3.LUT P0, PT, PT, PT, UP2, 0x40, 0x0 ;  /* 0x000000000000781c */ /* 0x000fe20003f0e828 */
[----:B------:R-:W-:Y:S01]  /*41a0*/  UISETP.NE.AND UP1, UPT, UR5, URZ, UPT ;  /* 0x0000003f0500728c */ /* 0x000fe2000bf25270 */
[----:B------:R-:W-:Y:S01]  /*41b0*/  PLOP3.LUT P2, PT, PT, PT, UP4, 0x40, 0x0 ;  /* 0x000000000000781c */ /* 0x000fe20003f4e848 */
[----:B------:R-:W-:Y:S01]  /*41c0*/  UISETP.NE.AND UP4, UPT, UR29, URZ, UPT ;  /* 0x0000003f1d00728c */ /* 0x000fe2000bf85270 */
[----:B-1----:R-:W-:Y:S01]  /*41d0*/  FMUL.FTZ R6, R68, c[0x0][0x320] ;  /* 0x0000c80044067a20 */ /* 0x002fe20000410000 */
[C---:B------:R-:W-:Y:S01]  /*41e0*/  ISETP.GT.AND P0, PT, R4.reuse, 0x8, P0 ;  /* 0x000000080400780c */ /* 0x040fe20000704270 */
[----:B------:R-:W-:Y:S01]  /*41f0*/  UISETP.NE.AND UP0, UPT, UR4, URZ, UPT ;  /* 0x0000003f0400728c */ /* 0x000fe2000bf05270 */
[----:B------:R-:W-:Y:S01]  /*4200*/  ISETP.GT.AND P2, PT, R4, RZ, P2 ;  /* 0x000000ff0400720c */ /* 0x000fe20001744270 */
[----:B------:R1:W3:Y:S01]  /*4210*/  MUFU.TANH R30, R6 ;  /* 0x00000006001e7308 */ /* 0x0002e20000002400 */
[C---:B------:R-:W-:Y:S01]  /*4220*/  ISETP.LT.OR P1, PT, R5.reuse, 0x2, P1 ;  /* 0x000000020500780c */ /* 0x040fe20000f21670 */
[----:B------:R-:W-:Y:S01]  /*4230*/  UISETP.NE.AND UP3, UPT, UR28, URZ, UPT ;  /* 0x0000003f1c00728c */ /* 0x000fe2000bf65270 */
[C---:B------:R-:W-:Y:S01]  /*4240*/  ISETP.LT.OR P0, PT, R5.reuse, 0x9, P0 ;  /* 0x000000090500780c */ /* 0x040fe20000701670 */
[----:B------:R-:W-:Y:S01]  /*4250*/  UISETP.NE.AND UP2, UPT, UR27, URZ, UPT ;  /* 0x0000003f1b00728c */ /* 0x000fe2000bf45270 */
[----:B------:R-:W-:Y:S01]  /*4260*/  ISETP.LT.OR P2, PT, R5, 0x1, P2 ;  /* 0x000000010500780c */ /* 0x000fe20001741670 */
[----:B------:R-:W-:Y:S01]  /*4270*/  FMUL.FTZ R9, R61, c[0x0][0x320] ;  /* 0x0000c8003d097a20 */ /* 0x000fe20000410000 */
[----:B------:R-:W-:Y:S01]  /*4280*/  FSEL R31, R20, -INF , !P1 ;  /* 0xff800000141f7808 */ /* 0x000fe20004800000 */
[----:B------:R-:W4:Y:S01]  /*4290*/  MUFU.TANH R27, R11 ;  /* 0x0000000b001b7308 */ /* 0x000f220000002400 */
[----:B------:R-:W-:-:S02]  /*42a0*/  FSEL R34, R19, -INF , !P0 ;  /* 0xff80000013227808 */ /* 0x000fc40004000000 */
[----:B------:R-:W-:Y:S02]  /*42b0*/  FSEL R29, R23, -INF , !P2 ;  /* 0xff800000171d7808 */ /* 0x000fe40005000000 */
[----:B------:R-:W-:Y:S02]  /*42c0*/  PLOP3.LUT P0, PT, PT, PT, UP4, 0x40, 0x0 ;  /* 0x000000000000781c */ /* 0x000fe40003f0e848 */
[----:B------:R-:W-:Y:S01]  /*42d0*/  PLOP3.LUT P6, PT, PT, PT, UP1, 0x40, 0x0 ;  /* 0x000000000000781c */ /* 0x000fe20003fce818 */
[----:B-1----:R-:W-:Y:S01]  /*42e0*/  FMUL.FTZ R6, R69, c[0x0][0x320] ;  /* 0x0000c80045067a20 */ /* 0x002fe20000410000 */
[----:B------:R-:W-:Y:S01]  /*42f0*/  PLOP3.LUT P5, PT, PT, PT, UP0, 0x40, 0x0 ;  /* 0x000000000000781c */ /* 0x000fe20003fae808 */
[----:B------:R-:W-:Y:S01]  /*4300*/  UISETP.NE.AND UP0, UPT, UR24, URZ, UPT ;  /* 0x0000003f1800728c */ /* 0x000fe2000bf05270 */
[----:B------:R-:W-:Y:S01]  /*4310*/  PLOP3.LUT P2, PT, PT, PT, UP6, 0x40, 0x0 ;  /* 0x000000000000781c */ /* 0x000fe20003f4e868 */
[----:B------:R1:W1:Y:S01]  /*4320*/  MUFU.TANH R28, R6 ;  /* 0x00000006001c7308 */ /* 0x0002620000002400 */
[----:B------:R-:W-:Y:S01]  /*4330*/  PLOP3.LUT P1, PT, PT, PT, UP5, 0x40, 0x0 ;  /* 0x000000000000781c */ /* 0x000fe20003f2e858 */
[----:B------:R-:W-:Y:S01]  /*4340*/  UP2UR UR24, UPR, URZ, 0x40 ;  /* 0x000000403f187883 */ /* 0x000fe20008000000 */
[C---:B------:R-:W-:Y:S01]  /*4350*/  ISETP.GT.AND P0, PT, R4.reuse, 0x19, P0 ;  /* 0x000000190400780c */ /* 0x040fe20000704270 */
[----:B------:R-:W-:Y:S01]  /*4360*/  UISETP.NE.AND UP6, UPT, UR16, URZ, UPT ;  /* 0x0000003f1000728c */ /* 0x000fe2000bfc5270 */
[C---:B------:R-:W-:Y:S01]  /*4370*/  ISETP.GT.AND P6, PT, R4.reuse, 0x9, P6 ;  /* 0x000000090400780c */ /* 0x040fe200037c4270 */
[----:B------:R-:W-:Y:S01]  /*4380*/  UISETP.NE.AND UP1, UPT, UR26, URZ, UPT ;  /* 0x0000003f1a00728c */ /* 0x000fe2000bf25270 */
[C---:B------:R-:W-:Y:S01]  /*4390*/  ISETP.GT.AND P5, PT, R4.reuse, 0x10, P5 ;  /* 0x000000100400780c */ /* 0x040fe20002fa4270 */
[----:B------:R-:W2:Y:S01]  /*43a0*/  MUFU.TANH R26, R8 ;  /* 0x00000008001a7308 */ /* 0x000ea20000002400 */
[----:B------:R-:W-:-:S02]  /*43b0*/  ISETP.GT.AND P2, PT, R4, 0x11, P2 ;  /* 0x000000110400780c */ /* 0x000fc40001744270 */
[----:B------:R-:W-:Y:S02]  /*43c0*/  ISETP.GT.AND P1, PT, R4, 0x18, P1 ;  /* 0x000000180400780c */ /* 0x000fe40000f24270 */
[C---:B------:R-:W-:Y:S02]  /*43d0*/  ISETP.LT.OR P0, PT, R5.reuse, 0x1a, P0 ;  /* 0x0000001a0500780c */ /* 0x040fe40000701670 */
[C---:B------:R-:W-:Y:S01]  /*43e0*/  ISETP.LT.OR P6, PT, R5.reuse, 0xa, P6 ;  /* 0x0000000a0500780c */ /* 0x040fe200037c1670 */
[----:B-1----:R-:W-:Y:S01]  /*43f0*/  FMUL.FTZ R6, R80, c[0x0][0x320] ;  /* 0x0000c80050067a20 */ /* 0x002fe20000410000 */
[C---:B------:R-:W-:Y:S01]  /*4400*/  ISETP.LT.OR P5, PT, R5.reuse, 0x11, P5 ;  /* 0x000000110500780c */ /* 0x040fe20002fa1670 */
[----:B------:R-:W1:Y:S01]  /*4410*/  MUFU.TANH R23, R7 ;  /* 0x0000000700177308 */ /* 0x000e620000002400 */
[C---:B------:R-:W-:Y:S02]  /*4420*/  ISETP.LT.OR P2, PT, R5.reuse, 0x12, P2 ;  /* 0x000000120500780c */ /* 0x040fe40001741670 */
[----:B------:R-:W-:-:S02]  /*4430*/  ISETP.LT.OR P1, PT, R5, 0x19, P1 ;  /* 0x000000190500780c */ /* 0x000fc40000f21670 */
[----:B------:R-:W-:Y:S02]  /*4440*/  FSEL R57, R44, -INF , !P0 ;  /* 0xff8000002c397808 */ /* 0x000fe40004000000 */
[----:B------:R-:W-:Y:S01]  /*4450*/  FSEL R40, R18, -INF , !P6 ;  /* 0xff80000012287808 */ /* 0x000fe20007000000 */
[----:B------:R5:W1:Y:S01]  /*4460*/  MUFU.TANH R25, R6 ;  /* 0x0000000600197308 */ /* 0x000a620000002400 */
[----:B------:R-:W-:Y:S02]  /*4470*/  FSEL R43, R21, -INF , !P5 ;  /* 0xff800000152b7808 */ /* 0x000fe40006800000 */
[----:B------:R-:W-:Y:S02]  /*4480*/  FSEL R45, R22, -INF , !P2 ;  /* 0xff800000162d7808 */ /* 0x000fe40005000000 */
[----:B------:R-:W-:Y:S02]  /*4490*/  FSEL R47, R17, -INF , !P1 ;  /* 0xff800000112f7808 */ /* 0x000fe40004800000 */
[----:B------:R-:W-:Y:S01]  /*44a0*/  PLOP3.LUT P0, PT, PT, PT, UP6, 0x40, 0x0 ;  /* 0x000000000000781c */ /* 0x000fe20003f0e868 */
[----:B------:R-:W1:Y:S01]  /*44b0*/  MUFU.TANH R21, R10 ;  /* 0x0000000a00157308 */ /* 0x000e620000002400 */
[----:B------:R-:W-:Y:S01]  /*44c0*/  PLOP3.LUT P6, PT, PT, PT, UP3, 0x40, 0x0 ;  /* 0x000000000000781c */ /* 0x000fe20003fce838 */
[----:B------:R-:W-:Y:S01]  /*44d0*/  UISETP.NE.AND UP6, UPT, UR24, URZ, UPT ;  /* 0x0000003f1800728c */ /* 0x000fe2000bfc5270 */
[----:B------:R-:W-:-:S02]  /*44e0*/  PLOP3.LUT P5, PT, PT, PT, UP2, 0x40, 0x0 ;  /* 0x000000000000781c */ /* 0x000fc40003fae828 */
[----:B------:R-:W-:Y:S02]  /*44f0*/  PLOP3.LUT P2, PT, PT, PT, UP1, 0x40, 0x0 ;  /* 0x000000000000781c */ /* 0x000fe40003f4e818 */
[----:B------:R-:W-:Y:S01]  /*4500*/  PLOP3.LUT P1, PT, PT, PT, UP0, 0x40, 0x0 ;  /* 0x000000000000781c */ /* 0x000fe20003f2e808 */
[----:B-----5:R-:W-:Y:S01]  /*4510*/  FMUL.FTZ R6, R81, c[0x0][0x320] ;  /* 0x0000c80051067a20 */ /* 0x020fe20000410000 */
[----:B------:R-:W1:Y:S01]  /*4520*/  MUFU.TANH R19, R9 ;  /* 0x0000000900137308 */ /* 0x000e620000002400 */
[C---:B------:R-:W-:Y:S02]  /*4530*/  ISETP.GT.AND P6, PT, R4.reuse, 0x20, P6 ;  /* 0x000000200400780c */ /* 0x040fe400037c4270 */
[C---:B------:R-:W-:Y:S02]  /*4540*/  ISETP.GT.AND P5, PT, R4.reuse, 0x21, P5 ;  /* 0x000000210400780c */ /* 0x040fe40002fa4270 */
[C---:B------:R-:W-:Y:S02]  /*4550*/  ISETP.GT.AND P2, PT, R4.reuse, 0x28, P2 ;  /* 0x000000280400780c */ /* 0x040fe40001744270 */
[----:B------:R-:W-:Y:S01]  /*4560*/  ISETP.GT.AND P1, PT, R4, 0x29, P1 ;  /* 0x000000290400780c */ /* 0x000fe20000f24270 */
[----:B------:R5:W1:Y:S01]  /*4570*/  MUFU.TANH R24, R6 ;  /* 0x0000000600187308 */ /* 0x000a620000002400 */
[C---:B------:R-:W-:Y:S01]  /*4580*/  ISETP.LT.OR P6, PT, R5.reuse, 0x21, P6 ;  /* 0x000000210500780c */ /* 0x040fe200037c1670 */
[----:B------:R-:W-:Y:S01]  /*4590*/  FMUL.FTZ R4, R76, c[0x0][0x320] ;  /* 0x0000c8004c047a20 */ /* 0x000fe20000410000 */
[----:B------:R-:W-:-:S02]  /*45a0*/  ISETP.LT.OR P5, PT, R5, 0x22, P5 ;  /* 0x000000220500780c */ /* 0x000fc40002fa1670 */
[C---:B------:R-:W-:Y:S02]  /*45b0*/  ISETP.LT.OR P2, PT, R5.reuse, 0x29, P2 ;  /* 0x000000290500780c */ /* 0x040fe40001741670 */
[----:B------:R-:W-:Y:S01]  /*45c0*/  ISETP.LT.OR P1, PT, R5, 0x2a, P1 ;  /* 0x0000002a0500780c */ /* 0x000fe20000f21670 */
[----:B------:R-:W1:Y:S01]  /*45d0*/  MUFU.TANH R18, R4 ;  /* 0x0000000400127308 */ /* 0x000e620000002400 */
[----:B------:R-:W-:Y:S02]  /*45e0*/  FSEL R167, R37, -INF , !P6 ;  /* 0xff80000025a77808 */ /* 0x000fe40007000000 */
[----:B------:R-:W-:Y:S02]  /*45f0*/  FSEL R168, R36, -INF , !P5 ;  /* 0xff80000024a87808 */ /* 0x000fe40006800000 */
[----:B------:R-:W-:Y:S02]  /*4600*/  FSEL R170, R35, -INF , !P2 ;  /* 0xff80000023aa7808 */ /* 0x000fe40005000000 */
[----:B------:R-:W-:Y:S01]  /*4610*/  FSEL R169, R33, -INF , !P1 ;  /* 0xff80000021a97808 */ /* 0x000fe20004800000 */
[----:B-----5:R-:W-:-:S04]  /*4620*/  FMUL.FTZ R6, R73, c[0x0][0x320] ;  /* 0x0000c80049067a20 */ /* 0x020fc80000410000 */
[----:B------:R5:W1:Y:S02]  /*4630*/  MUFU.TANH R20, R6 ;  /* 0x0000000600147308 */ /* 0x000a640000002400 */
[----:B-----5:R-:W5:Y:S02]  /*4640*/  SHFL.IDX PT, R6, R12, 0x2, 0x1c1f ;  /* 0x005c1f000c067f89 */ /* 0x020f6400000e0000 */
[--C-:B-----5:R-:W-:Y:S02]  /*4650*/  IMAD.IADD R5, R13, 0x1, R6.reuse ;  /* 0x000000010d057824 */ /* 0x120fe400078e0206 */
[----:B------:R-:W-:-:S03]  /*4660*/  IMAD.IADD R4, R15, 0x1, R6 ;  /* 0x000000010f047824 */ /* 0x000fc600078e0206 */
[----:B------:R-:W-:Y:S01]  /*4670*/  IMNMX R5, R5, R14, PT ;  /* 0x0000000e05057217 */ /* 0x000fe20003800200 */
[----:B------:R-:W-:Y:S05]  /*4680*/  @P0 BRA `(.L_x_1015) ;  /* 0x0000015000000947 */ /* 0x000fea0003800000 */
[----:B-1234-:R-:W-:Y:S01]  /*4690*/  IMAD.U32 R7, RZ, RZ, UR15 ;  /* 0x0000000fff077e24 */ /* 0x01efe2000f8e00ff */
        /* <DEDUP_REMOVED lines=11> */
.L_x_1017:
[----:B------:R-:W-:-:S04]  /*4750*/  MOV R7, c[0x0][0x32c] ;  /* 0x0000cb0000077a02 */ /* 0x000fc80000000f00 */
[----:B------:R-:W-:-:S13]  /*4760*/  ISETP.NE.AND P0, PT, R7, 0x1, PT ;  /* 0x000000010700780c */ /* 0x000fda0003f05270 */
[----:B------:R-:W-:-:S05]  /*4770*/  @P0 IMAD.HI.U32 R7, R6, c[0x0][0x330], RZ ;  /* 0x0000cc0006070a27 */ /* 0x000fca00078e00ff */
[----:B------:R-:W-:Y:S02]  /*4780*/  @P0 SHF.R.U32.HI R6, RZ, c[0x0][0x334], R7 ;  /* 0x0000cd00ff060a19 */ /* 0x000fe40000011607 */
.L_x_1018:
[----:B------:R-:W-:Y:S05]  /*4790*/  BSYNC B0 ;  /* 0x0000000000007941 */ /* 0x000fea0003800000 */
.L_x_1016:
[----:B------:R-:W-:-:S05]  /*47a0*/  IMAD R6, R6, c[0x0][0x32c], R16 ;  /* 0x0000cb0006067a24 */ /* 0x000fca00078e0210 */
[----:B------:R-:W-:Y:S02]  /*47b0*/  IADD3 R7, R6, c[0x0][0x32c], RZ ;  /* 0x0000cb0006077a10 */ /* 0x000fe40007ffe0ff */
[----:B------:R-:W-:Y:S02]  /*47c0*/  IMNMX R4, R4, R6, !PT ;  /* 0x0000000604047217 */ /* 0x000fe40007800200 */
[----:B------:R-:W-:Y:S02]  /*47d0*/  IMNMX R5, R5, R7, PT ;  /* 0x0000000705057217 */ /* 0x000fe40003800200 */
.L_x_1015:
[----:B-1234-:R-:W-:Y:S01]  /*47e0*/  FMUL.FTZ R6, R67, c[0x0][0x320] ;  /* 0x0000c80043067a20 */ /* 0x01efe20000410000 */
        /* <DEDUP_REMOVED lines=11> */
[----:B------:R-:W3:Y:S01]  /*48a0*/  MUFU.TANH R56, R7 ;  /* 0x0000000700387308 */ /* 0x000ee20000002400 */
[----:B------:R-:W-:Y:S01]  /*48b0*/  UP2UR UR26, UPR, URZ, 0x2 ;  /* 0x000000023f1a7883 */ /* 0x000fe20008000000 */
[C---:B------:R-:W-:Y:S01]  /*48c0*/  ISETP.GT.AND P0, PT, R4.reuse, 0x8, P0 ;  /* 0x000000080400780c */ /* 0x040fe20000704270 */
[----:B------:R-:W-:Y:S01]  /*48d0*/  UP2UR UR24, UPR, URZ, 0x1 ;  /* 0x000000013f187883 */ /* 0x000fe20008000000 */
[----:B------:R-:W-:Y:S01]  /*48e0*/  PLOP3.LUT P2, PT, PT, PT, UP4, 0x40, 0x0 ;  /* 0x000000000000781c */ /* 0x000fe20003f4e848 */
[----:B------:R-:W-:Y:S01]  /*48f0*/  UISETP.NE.AND UP4, UPT, UR29, URZ, UPT ;  /* 0x0000003f1d00728c */ /* 0x000fe2000bf85270 */
[----:B------:R-:W-:Y:S01]  /*4900*/  PLOP3.LUT P1, PT, PT, PT, UP3, 0x40, 0x0 ;  /* 0x000000000000781c */ /* 0x000fe20003f2e838 */
[----:B------:R-:W-:Y:S01]  /*4910*/  UISETP.NE.AND UP1, UPT, UR5, URZ, UPT ;  /* 0x0000003f0500728c */ /* 0x000fe2000bf25270 */
[----:B-1----:R-:W-:Y:S01]  /*4920*/  FMUL.FTZ R6, R83, c[0x0][0x320] ;  /* 0x0000c80053067a20 */ /* 0x002fe20000410000 */
[C---:B------:R-:W-:Y:S01]  /*4930*/  ISETP.GT.AND P2, PT, R4.reuse, RZ, P2 ;  /* 0x000000ff0400720c */ /* 0x040fe20001744270 */
[----:B------:R-:W-:Y:S01]  /*4940*/  UISETP.NE.AND UP0, UPT, UR4, URZ, UPT ;  /* 0x0000003f0400728c */ /* 0x000fe2000bf05270 */
[----:B------:R-:W-:Y:S01]  /*4950*/  ISETP.GT.AND P1, PT, R4, 0x1, P1 ;  /* 0x000000010400780c */ /* 0x000fe20000f24270 */
[----:B------:R1:W4:Y:S01]  /*4960*/  MUFU.TANH R22, R6 ;  /* 0x0000000600167308 */ /* 0x0003220000002400 */
[C---:B------:R-:W-:Y:S01]  /*4970*/  ISETP.LT.OR P0, PT, R5.reuse, 0x9, P0 ;  /* 0x000000090500780c */ /* 0x040fe20000701670 */
[----:B------:R-:W-:Y:S01]  /*4980*/  UISETP.NE.AND UP3, UPT, UR28, URZ, UPT ;  /* 0x0000003f1c00728c */ /* 0x000fe2000bf65270 */
[C---:B------:R-:W-:Y:S01]  /*4990*/  ISETP.LT.OR P2, PT, R5.reuse, 0x1, P2 ;  /* 0x000000010500780c */ /* 0x040fe20001741670 */
[----:B------:R-:W-:Y:S01]  /*49a0*/  UISETP.NE.AND UP2, UPT, UR27, URZ, UPT ;  /* 0x0000003f1b00728c */ /* 0x000fe2000bf45270 */
[----:B------:R-:W-:Y:S01]  /*49b0*/  ISETP.LT.OR P1, PT, R5, 0x2, P1 ;  /* 0x000000020500780c */ /* 0x000fe20000f21670 */
[----:B------:R-:W-:Y:S01]  /*49c0*/  FMUL.FTZ R9, R66, c[0x0][0x320] ;  /* 0x0000c80042097a20 */ /* 0x000fe20000410000 */
[----:B------:R-:W-:Y:S01]  /*49d0*/  FSEL R121, R18, -INF , !P0 ;  /* 0xff80000012797808 */ /* 0x000fe20004000000 */
[----:B------:R-:W2:Y:S01]  /*49e0*/  MUFU.TANH R11, R11 ;  /* 0x0000000b000b7308 */ /* 0x000ea20000002400 */
[----:B------:R-:W-:Y:S01]  /*49f0*/  PLOP3.LUT P0, PT, PT, PT, UP4, 0x40, 0x0 ;  /* 0x000000000000781c */ /* 0x000fe20003f0e848 */
[----:B------:R-:W-:Y:S01]  /*4a00*/  FMUL.FTZ R8, R78, c[0x0][0x320] ;  /* 0x0000c8004e087a20 */ /* 0x000fe20000410000 */
[----:B------:R-:W-:-:S02]  /*4a10*/  FSEL R120, R25, -INF , !P2 ;  /* 0xff80000019787808 */ /* 0x000fc40005000000 */
[----:B------:R-:W-:Y:S02]  /*4a20*/  FSEL R63, R24, -INF , !P1 ;  /* 0xff800000183f7808 */ /* 0x000fe40004800000 */
        /* <DEDUP_REMOVED lines=24> */
[----:B------:R-:W-:Y:S01]  /*4bb0*/  PLOP3.LUT P0, PT, PT, PT, UP6, 0x40, 0x0 ;  /* 0x000000000000781c */ /* 0x000fe20003f0e868 */
[----:B------:R5:W1:Y:S01]  /*4bc0*/  MUFU.TANH R17, R6 ;  /* 0x0000000600117308 */ /* 0x000a620000002400 */
[----:B------:R-:W-:Y:S01]  /*4bd0*/  FSEL R122, R32, -INF , !P6 ;  /* 0xff800000207a7808 */ /* 0x000fe20007000000 */
[----:B------:R-:W-:Y:S01]  /*4be0*/  UISETP.NE.AND UP6, UPT, UR24, URZ, UPT ;  /* 0x0000003f1800728c */ /* 0x000fe2000bfc5270 */
[----:B------:R-:W-:Y:S02]  /*4bf0*/  FSEL R123, R23, -INF , !P5 ;  /* 0xff800000177b7808 */ /* 0x000fe40006800000 */
[----:B------:R-:W-:Y:S02]  /*4c00*/  FSEL R132, R20, -INF , !P2 ;  /* 0xff80000014847808 */ /* 0x000fe40005000000 */
[----:B------:R-:W-:Y:S01]  /*4c10*/  FSEL R134, R30, -INF , !P1 ;  /* 0xff8000001e867808 */ /* 0x000fe20004800000 */
[----:B------:R-:W1:Y:S01]  /*4c20*/  MUFU.TANH R10, R8 ;  /* 0x00000008000a7308 */ /* 0x000e620000002400 */
[----:B------:R-:W-:-:S02]  /*4c30*/  PLOP3.LUT P6, PT, PT, PT, UP3, 0x40, 0x0 ;  /* 0x000000000000781c */ /* 0x000fc40003fce838 */
[----:B------:R-:W-:Y:S02]  /*4c40*/  PLOP3.LUT P5, PT, PT, PT, UP2, 0x40, 0x0 ;  /* 0x000000000000781c */ /* 0x000fe40003fae828 */
[----:B------:R-:W-:Y:S02]  /*4c50*/  PLOP3.LUT P2, PT, PT, PT, UP1, 0x40, 0x0 ;  /* 0x000000000000781c */ /* 0x000fe40003f4e818 */
[----:B------:R-:W-:Y:S01]  /*4c60*/  PLOP3.LUT P1, PT, PT, PT, UP0, 0x40, 0x0 ;  /* 0x000000000000781c */ /* 0x000fe20003f2e808 */
[----:B-----5:R-:W-:Y:S01]  /*4c70*/  FMUL.FTZ R6, R74, c[0x0][0x320] ;  /* 0x0000c8004a067a20 */ /* 0x020fe20000410000 */
[C---:B------:R-:W-:Y:S02]  /*4c80*/  ISETP.GT.AND P6, PT, R4.reuse, 0x20, P6 ;  /* 0x000000200400780c */ /* 0x040fe400037c4270 */
[C---:B------:R-:W-:Y:S01]  /*4c90*/  ISETP.GT.AND P5, PT, R4.reuse, 0x21, P5 ;  /* 0x000000210400780c */ /* 0x040fe20002fa4270 */
[----:B------:R5:W1:Y:S01]  /*4ca0*/  MUFU.TANH R49, R6 ;  /* 0x0000000600317308 */ /* 0x000a620000002400 */
[----:B------:R-:W-:-:S02]  /*4cb0*/  ISETP.GT.AND P2, PT, R4, 0x28, P2 ;  /* 0x000000280400780c */ /* 0x000fc40001744270 */
[----:B------:R-:W-:Y:S02]  /*4cc0*/  ISETP.GT.AND P1, PT, R4, 0x29, P1 ;  /* 0x000000290400780c */ /* 0x000fe40000f24270 */
[C---:B------:R-:W-:Y:S02]  /*4cd0*/  ISETP.LT.OR P6, PT, R5.reuse, 0x21, P6 ;  /* 0x000000210500780c */ /* 0x040fe400037c1670 */
[C---:B------:R-:W-:Y:S02]  /*4ce0*/  ISETP.LT.OR P5, PT, R5.reuse, 0x22, P5 ;  /* 0x000000220500780c */ /* 0x040fe40002fa1670 */
[C---:B------:R-:W-:Y:S02]  /*4cf0*/  ISETP.LT.OR P2, PT, R5.reuse, 0x29, P2 ;  /* 0x000000290500780c */ /* 0x040fe40001741670 */
[----:B------:R-:W-:Y:S02]  /*4d00*/  ISETP.LT.OR P1, PT, R5, 0x2a, P1 ;  /* 0x0000002a0500780c */ /* 0x000fe40000f21670 */
[----:B------:R-:W-:-:S02]  /*4d10*/  FSEL R172, R27, -INF , !P6 ;  /* 0xff8000001bac7808 */ /* 0x000fc40007000000 */
[----:B------:R-:W-:Y:S01]  /*4d20*/  FSEL R173, R26, -INF , !P5 ;  /* 0xff8000001aad7808 */ /* 0x000fe20006800000 */
[----:B-----5:R-:W-:Y:S01]  /*4d30*/  FMUL.FTZ R6, R79, c[0x0][0x320] ;  /* 0x0000c8004f067a20 */ /* 0x020fe20000410000 */
[----:B------:R-:W-:Y:S02]  /*4d40*/  FSEL R174, R21, -INF , !P2 ;  /* 0xff80000015ae7808 */ /* 0x000fe40005000000 */
[----:B------:R-:W-:Y:S01]  /*4d50*/  FSEL R180, R19, -INF , !P1 ;  /* 0xff80000013b47808 */ /* 0x000fe20004800000 */
[----:B------:R5:W1:Y:S02]  /*4d60*/  MUFU.TANH R44, R6 ;  /* 0x00000006002c7308 */ /* 0x000a640000002400 */
[----:B-----5:R-:W-:-:S06]  /*4d70*/  FMUL.FTZ R6, R62, c[0x0][0x320] ;  /* 0x0000c8003e067a20 */ /* 0x020fcc0000410000 */
        /* <DEDUP_REMOVED lines=18> */
.L_x_1021:
[----:B------:R-:W-:-:S04]  /*4ea0*/  MOV R5, c[0x0][0x32c] ;  /* 0x0000cb0000057a02 */ /* 0x000fc80000000f00 */
[----:B------:R-:W-:-:S13]  /*4eb0*/  ISETP.NE.AND P0, PT, R5, 0x1, PT ;  /* 0x000000010500780c */ /* 0x000fda0003f05270 */
[----:B------:R-:W-:-:S05]  /*4ec0*/  @P0 IMAD.HI.U32 R5, R4, c[0x0][0x330], RZ ;  /* 0x0000cc0004050a27 */ /* 0x000fca00078e00ff */
[----:B------:R-:W-:Y:S02]  /*4ed0*/  @P0 SHF.R.U32.HI R4, RZ, c[0x0][0x334], R5 ;  /* 0x0000cd00ff040a19 */ /* 0x000fe40000011605 */
.L_x_1022:
[----:B------:R-:W-:Y:S05]  /*4ee0*/  BSYNC B0 ;  /* 0x0000000000007941 */ /* 0x000fea0003800000 */
.L_x_1020:
[----:B------:R-:W-:-:S05]  /*4ef0*/  IMAD R4, R4, c[0x0][0x32c], R16 ;  /* 0x0000cb0004047a24 */ /* 0x000fca00078e0210 */
[----:B------:R-:W-:Y:S02]  /*4f00*/  IADD3 R5, R4, c[0x0][0x32c], RZ ;  /* 0x0000cb0004057a10 */ /* 0x000fe40007ffe0ff */
[----:B------:R-:W-:Y:S02]  /*4f10*/  IMNMX R8, R8, R4, !PT ;  /* 0x0000000408087217 */ /* 0x000fe40007800200 */
[----:B------:R-:W-:Y:S02]  /*4f20*/  IMNMX R9, R9, R5, PT ;  /* 0x0000000509097217 */ /* 0x000fe40003800200 */
.L_x_1019:
[----:B-1234-:R-:W-:Y:S01]  /*4f30*/  FMNMX.FTZ R5, R38, R39, !PT ;  /* 0x0000002726057209 */ /* 0x01efe20007810000 */
[----:B------:R-:W-:Y:S01]  /*4f40*/  UP2UR UR24, UPR, URZ, 0x10 ;  /* 0x000000103f187883 */ /* 0x000fe20008000000 */
[----:B------:R-:W-:Y:S01]  /*4f50*/  FMNMX.FTZ R4, R29, R31, !PT ;  /* 0x0000001f1d047209 */ /* 0x000fe20007810000 */
[----:B------:R-:W-:Y:S01]  /*4f60*/  UISETP.NE.AND UP4, UPT, UR25, URZ, UPT ;  /* 0x0000003f1900728c */ /* 0x000fe2000bf85270 */
[----:B------:R-:W-:Y:S01]  /*4f70*/  FMNMX.FTZ R5, R41, R5, !PT ;  /* 0x0000000529057209 */ /* 0x000fe20007810000 */
[----:B------:R-:W-:Y:S01]  /*4f80*/  UP2UR UR25, UPR, URZ, 0x8 ;  /* 0x000000083f197883 */ /* 0x000fe20008000000 */
[----:B------:R-:W-:Y:S01]  /*4f90*/  FMNMX.FTZ R4, R34, R4, !PT ;  /* 0x0000000422047209 */ /* 0x000fe20007810000 */
[----:B------:R-:W-:Y:S01]  /*4fa0*/  UISETP.NE.AND UP3, UPT, UR7, URZ, UPT ;  /* 0x0000003f0700728c */ /* 0x000fe2000bf65270 */
[----:B------:R-:W-:Y:S01]  /*4fb0*/  FMNMX.FTZ R137, R42, R5, !PT ;  /* 0x000000052a897209 */ /* 0x000fe20007810000 */
[----:B------:R-:W-:Y:S01]  /*4fc0*/  IMAD.SHL.U32 R225, R0, 0x2, RZ ;  /* 0x0000000200e17824 */ /* 0x000fe200078e00ff */
[----:B------:R-:W-:Y:S01]  /*4fd0*/  FMNMX.FTZ R4, R40, R4, !PT ;  /* 0x0000000428047209 */ /* 0x000fe20007810000 */
[----:B------:R-:W-:Y:S01]  /*4fe0*/  STL [R1+0x6c], R237 ;  /* 0x00006ced01007387 */ /* 0x000fe20000100800 */
[----:B------:R-:W-:Y:S01]  /*4ff0*/  FMNMX.FTZ R137, R46, R137, !PT ;  /* 0x000000892e897209 */ /* 0x000fe20007810000 */
[----:B------:R-:W-:Y:S01]  /*5000*/  UP2UR UR7, UPR, URZ, 0x4 ;  /* 0x000000043f077883 */ /* 0x000fe20008000000 */
[----:B------:R-:W-:Y:S01]  /*5010*/  FMNMX.FTZ R4, R43, R4, !PT ;  /* 0x000000042b047209 */ /* 0x000fe20007810000 */
[----:B------:R-:W-:Y:S01]  /*5020*/  STL [R1+0x68], R236 ;  /* 0x000068ec01007387 */ /* 0x000fe20000100800 */
[----:B------:R-:W-:Y:S01]  /*5030*/  FMNMX.FTZ R137, R48, R137, !PT ;  /* 0x0000008930897209 */ /* 0x000fe20007810000 */
[----:B------:R-:W-:Y:S01]  /*5040*/  UISETP.NE.AND UP2, UPT, UR6, URZ, UPT ;  /* 0x0000003f0600728c */ /* 0x000fe2000bf45270 */
        /* <DEDUP_REMOVED lines=9> */
[----:B------:R-:W-:Y:S01]  /*50e0*/  UP2UR UR5, UPR, URZ, 0x1 ;  /* 0x000000013f057883 */ /* 0x000fe20008000000 */
[----:B------:R-:W-:Y:S01]  /*50f0*/  FMNMX.FTZ R137, R175, R137, !PT ;  /* 0x00000089af897209 */ /* 0x000fe20007810000 */
[----:B------:R-:W-:Y:S01]  /*5100*/  UISETP.NE.AND UP0, UPT, UR4, URZ, UPT ;  /* 0x0000003f0400728c */ /* 0x000fe2000bf05270 */
[----:B------:R-:W-:Y:S01]  /*5110*/  FMNMX.FTZ R4, R167, R4, !PT ;  /* 0x00000004a7047209 */ /* 0x000fe20007810000 */
[----:B------:R-:W-:Y:S01]  /*5120*/  IMAD R226, R3, 0x2, R225 ;  /* 0x0000000203e27824 */ /* 0x000fe200078e02e1 */
[----:B------:R-:W-:Y:S01]  /*5130*/  FMNMX.FTZ R137, R171, R137, !PT ;  /* 0x00000089ab897209 */ /* 0x000fe20007810000 */
[----:B------:R-:W-:Y:S01]  /*5140*/  STL [R1+0x5c], R233 ;  /* 0x00005ce901007387 */ /* 0x000fe20000100800 */
[----:B------:R-:W-:Y:S01]  /*5150*/  FMNMX.FTZ R4, R168, R4, !PT ;  /* 0x00000004a8047209 */ /* 0x000fe20007810000 */
[----:B------:R-:W-:Y:S01]  /*5160*/  IMAD R227, R2, 0x2, R226 ;  /* 0x0000000202e37824 */ /* 0x000fe200078e02e2 */
[----:B------:R-:W-:Y:S01]  /*5170*/  FMNMX.FTZ R137, R176, R137, !PT ;  /* 0x00000089b0897209 */ /* 0x000fe20007810000 */
[----:B------:R-:W-:Y:S01]  /*5180*/  STL [R1+0x58], R232 ;  /* 0x000058e801007387 */ /* 0x000fe20000100800 */
[----:B------:R-:W-:-:S02]  /*5190*/  FMNMX.FTZ R4, R170, R4, !PT ;  /* 0x00000004aa047209 */ /* 0x000fc40007810000 */
[----:B------:R-:W-:Y:S01]  /*51a0*/  FMNMX.FTZ R137, R177, R137, !PT ;  /* 0x00000089b1897209 */ /* 0x000fe20007810000 */
[----:B------:R-:W-:Y:S01]  /*51b0*/  STL [R1+0x54], R231 ;  /* 0x000054e701007387 */ /* 0x000fe20000100800 */
[----:B------:R-:W-:Y:S02]  /*51c0*/  FMNMX.FTZ R136, R169, R4, !PT ;  /* 0x00000004a9887209 */ /* 0x000fe40007810000 */
[----:B------:R-:W-:Y:S01]  /*51d0*/  PLOP3.LUT P0, PT, PT, PT, UP3, 0x40, 0x0 ;  /* 0x000000000000781c */ /* 0x000fe20003f0e838 */
[----:B------:R-:W1:Y:S01]  /*51e0*/  SHFL.BFLY PT, R4, R137, 0x2, 0x1f ;  /* 0x0c401f0089047f89 */ /* 0x000e6200000e0000 */
[----:B------:R-:W-:Y:S01]  /*51f0*/  PLOP3.LUT P1, PT, PT, PT, UP4, 0x40, 0x0 ;  /* 0x000000000000781c */ /* 0x000fe20003f2e848 */
[----:B------:R-:W-:Y:S01]  /*5200*/  UISETP.NE.AND UP4, UPT, UR24, URZ, UPT ;  /* 0x0000003f1800728c */ /* 0x000fe2000bf85270 */
[C---:B------:R-:W-:Y:S01]  /*5210*/  ISETP.GT.AND P0, PT, R8.reuse, 0x1, P0 ;  /* 0x000000010800780c */ /* 0x040fe20000704270 */
[----:B------:R-:W2:Y:S01]  /*5220*/  SHFL.BFLY PT, R5, R136, 0x2, 0x1f ;  /* 0x0c401f0088057f89 */ /* 0x000ea200000e0000 */
[----:B------:R-:W-:Y:S01]  /*5230*/  PLOP3.LUT P6, PT, PT, PT, UP2, 0x40, 0x0 ;  /* 0x000000000000781c */ /* 0x000fe20003fce828 */
[----:B------:R-:W-:Y:S01]  /*5240*/  UISETP.NE.AND UP3, UPT, UR25, URZ, UPT ;  /* 0x0000003f1900728c */ /* 0x000fe2000bf65270 */
[----:B------:R-:W-:Y:S01]  /*5250*/  ISETP.LT.OR P0, PT, R9, 0x2, P0 ;  /* 0x000000020900780c */ /* 0x000fe20000701670 */
[----:B------:R-:W-:Y:S01]  /*5260*/  UISETP.NE.AND UP2, UPT, UR7, URZ, UPT ;  /* 0x0000003f0700728c */ /* 0x000fe2000bf45270 */
[----:B------:R-:W-:Y:S01]  /*5270*/  ISETP.GT.AND P1, PT, R8, RZ, P1 ;  /* 0x000000ff0800720c */ /* 0x000fe20000f24270 */
[----:B------:R-:W-:Y:S01]  /*5280*/  STL [R1+0x50], R230 ;  /* 0x000050e601007387 */ /* 0x000fe20000100800 */
[----:B------:R-:W-:-:S02]  /*5290*/  FSEL R61, R22, -INF , !P0 ;  /* 0xff800000163d7808 */ /* 0x000fc40004000000 */
[----:B------:R-:W-:Y:S01]  /*52a0*/  PLOP3.LUT P5, PT, PT, PT, UP1, 0x40, 0x0 ;  /* 0x000000000000781c */ /* 0x000fe20003fae818 */
[----:B------:R-:W-:Y:S01]  /*52b0*/  UISETP.NE.AND UP1, UPT, UR6, URZ, UPT ;  /* 0x0000003f0600728c */ /* 0x000fe2000bf25270 */
[----:B------:R-:W-:Y:S01]  /*52c0*/  ISETP.LT.OR P1, PT, R9, 0x1, P1 ;  /* 0x000000010900780c */ /* 0x000fe20000f21670 */
[----:B------:R-:W-:Y:S01]  /*52d0*/  STL [R1+0x4c], R229 ;  /* 0x00004ce501007387 */ /* 0x000fe20000100800 */
[C---:B------:R-:W-:Y:S02]  /*52e0*/  ISETP.GT.AND P6, PT, R8.reuse, 0x8, P6 ;  /* 0x000000080800780c */ /* 0x040fe400037c4270 */
[----:B------:R-:W-:Y:S01]  /*52f0*/  PLOP3.LUT P2, PT, PT, PT, UP0, 0x40, 0x0 ;  /* 0x000000000000781c */ /* 0x000fe20003f4e808 */
[----:B------:R-:W-:Y:S01]  /*5300*/  UISETP.NE.AND UP0, UPT, UR5, URZ, UPT ;  /* 0x0000003f0500728c */ /* 0x000fe2000bf05270 */
[----:B------:R-:W-:Y:S01]  /*5310*/  FSEL R62, R17, -INF , !P1 ;  /* 0xff800000113e7808 */ /* 0x000fe20004800000 */
[----:B------:R-:W-:Y:S01]  /*5320*/  LDSM.16.MT88.4 R20, [R226+0x2080] ;  /* 0x00208000e214783b */ /* 0x000fe20000004200 */
[----:B------:R-:W-:Y:S01]  /*5330*/  ISETP.LT.OR P6, PT, R9, 0x9, P6 ;  /* 0x000000090900780c */ /* 0x000fe200037c1670 */
[----:B------:R-:W-:Y:S01]  /*5340*/  ULDC.64 UR4, c[0x0][0x2c8] ;  /* 0x0000b20000047ab9 */ /* 0x000fe20000000a00 */
[----:B-1----:R-:W-:Y:S01]  /*5350*/  FMNMX.FTZ R137, R137, R4, !PT ;  /* 0x0000000489897209 */ /* 0x002fe20007810000 */
[----:B------:R-:W-:Y:S01]  /*5360*/  LDSM.16.MT88.4 R52, [R225+0x3880] ;  /* 0x00388000e134783b */ /* 0x000fe20000004200 */
[----:B------:R-:W-:-:S02]  /*5370*/  ISETP.GT.AND P5, PT, R8, 0x9, P5 ;  /* 0x000000090800780c */ /* 0x000fc40002fa4270 */
[----:B--2---:R-:W-:Y:S01]  /*5380*/  FMNMX.FTZ R136, R136, R5, !PT ;  /* 0x0000000588887209 */ /* 0x004fe20007810000 */
[----:B------:R-:W1:Y:S01]  /*5390*/  SHFL.BFLY PT, R4, R137, 0x1, 0x1f ;  /* 0x0c201f0089047f89 */ /* 0x000e6200000e0000 */
[----:B------:R-:W-:Y:S01]  /*53a0*/  PLOP3.LUT P1, PT, PT, PT, UP6, 0x40, 0x0 ;  /* 0x000000000000781c */ /* 0x000fe20003f2e868 */
[----:B------:R-:W-:Y:S01]  /*53b0*/  UISETP.NE.AND UP6, UPT, UR16, URZ, UPT ;  /* 0x0000003f1000728c */ /* 0x000fe2000bfc5270 */
[----:B------:R-:W-:Y:S01]  /*53c0*/  FSEL R16, R10, -INF , !P6 ;  /* 0xff8000000a107808 */ /* 0x000fe20007000000 */
[----:B------:R-:W2:Y:S01]  /*53d0*/  SHFL.BFLY PT, R5, R136, 0x1, 0x1f ;  /* 0x0c201f0088057f89 */ /* 0x000ea200000e0000 */
[----:B------:R-:W-:Y:S02]  /*53e0*/  ISETP.LT.OR P5, PT, R9, 0xa, P5 ;  /* 0x0000000a0900780c */ /* 0x000fe40002fa1670 */
[----:B------:R-:W-:Y:S01]  /*53f0*/  ISETP.GT.AND P2, PT, R8, 0x10, P2 ;  /* 0x000000100800780c */ /* 0x000fe20001744270 */
[----:B------:R-:W-:Y:S01]  /*5400*/  LDSM.16.MT88.4 R76, [R226+0x3880] ;  /* 0x00388000e24c783b */ /* 0x000fe20000004200 */
[----:B------:R-:W-:-:S02]  /*5410*/  FMNMX.FTZ R3, R62, R61, !PT ;  /* 0x0000003d3e037209 */ /* 0x000fc40007810000 */
[----:B------:R-:W-:Y:S01]  /*5420*/  FSEL R17, R44, -INF , !P5 ;  /* 0xff8000002c117808 */ /* 0x000fe20006800000 */
[----:B------:R-:W-:Y:S01]  /*5430*/  LDSM.16.MT88.4 R124, [R227+0x3880] ;  /* 0x00388000e37c783b */ /* 0x000fe20000004200 */
[----:B------:R-:W-:Y:S02]  /*5440*/  ISETP.GT.AND P1, PT, R8, 0x11, P1 ;  /* 0x000000110800780c */ /* 0x000fe40000f24270 */
[----:B------:R-:W-:Y:S01]  /*5450*/  ISETP.LT.OR P2, PT, R9, 0x11, P2 ;  /* 0x000000110900780c */ /* 0x000fe20001741670 */
[----:B------:R-:W-:Y:S01]  /*5460*/  STL [R1+0x48], R224 ;  /* 0x000048e001007387 */ /* 0x000fe20000100800 */
[----:B------:R-:W-:Y:S02]  /*5470*/  FMNMX.FTZ R3, R16, R3, !PT ;  /* 0x0000000310037209 */ /* 0x000fe40007810000 */
[----:B------:R-:W-:Y:S01]  /*5480*/  LEA R228, R2, R225, 0x1 ;  /* 0x000000e102e47211 */ /* 0x000fe200078e08ff */
[----:B------:R-:W-:Y:S01]  /*5490*/  LDSM.16.MT88.4 R68, [R226+0x4080] ;  /* 0x00408000e244783b */ /* 0x000fe20000004200 */
[----:B------:R-:W-:-:S02]  /*54a0*/  PLOP3.LUT P6, PT, PT, PT, UP4, 0x40, 0x0 ;  /* 0x000000000000781c */ /* 0x000fc40003fce848 */
[----:B------:R-:W-:Y:S01]  /*54b0*/  ISETP.LT.OR P1, PT, R9, 0x12, P1 ;  /* 0x000000120900780c */ /* 0x000fe20000f21670 */
[----:B------:R-:W-:Y:S01]  /*54c0*/  LDSM.16.MT88.4 R112, [R228+0x3880] ;  /* 0x00388000e470783b */ /* 0x000fe20000004200 */
[----:B-1----:R-:W-:Y:S02]  /*54d0*/  FMNMX.FTZ R137, R137, R4, !PT ;  /* 0x0000000489897209 */ /* 0x002fe40007810000 */
[----:B------:R-:W-:Y:S01]  /*54e0*/  FSEL R18, R49, -INF , !P2 ;  /* 0xff80000031127808 */ /* 0x000fe20005000000 */
[----:B------:R-:W-:Y:S01]  /*54f0*/  LDSM.16.MT88.4 R72, [R225+0x2880] ;  /* 0x00288000e148783b */ /* 0x000fe20000004200 */
[----:B--2---:R-:W-:Y:S01]  /*5500*/  FMNMX.FTZ R136, R136, R5, !PT ;  /* 0x0000000588887209 */ /* 0x004fe20007810000 */
[C---:B------:R-:W-:Y:S01]  /*5510*/  FMUL.FTZ R13, R137.reuse, c[0x0][0x2d0] ;  /* 0x0000b400890d7a20 */ /* 0x040fe20000410000 */
[----:B------:R-:W-:Y:S02]  /*5520*/  FSETP.NEU.FTZ.AND P0, PT, R137, -INF , PT ;  /* 0xff8000008900780b */ /* 0x000fe40003f1d000 */
[----:B------:R-:W-:Y:S01]  /*5530*/  FMNMX.FTZ R3, R17, R3, !PT ;  /* 0x0000000311037209 */ /* 0x000fe20007810000 */
[----:B------:R-:W-:Y:S01]  /*5540*/  FMUL.FTZ R12, R136, c[0x0][0x2d0] ;  /* 0x0000b400880c7a20 */ /* 0x000fe20000410000 */
[----:B------:R-:W-:-:S02]  /*5550*/  FSEL R13, R13, RZ, P0 ;  /* 0x000000ff0d0d7208 */ /* 0x000fc40000000000 */
[----:B------:R-:W-:Y:S02]  /*5560*/  FSETP.NEU.FTZ.AND P0, PT, R136, -INF , PT ;  /* 0xff8000008800780b */ /* 0x000fe40003f1d000 */
[----:B------:R-:W-:Y:S01]  /*5570*/  PLOP3.LUT P5, PT, PT, PT, UP3, 0x40, 0x0 ;  /* 0x000000000000781c */ /* 0x000fe20003fae838 */
[--C-:B------:R-:W-:Y:S01]  /*5580*/  FFMA.FTZ R2, R46, c[0x0][0x2d0], -R13.reuse ;  /* 0x0000b4002e027a23 */ /* 0x100fe2000001080d */
[----:B------:R-:W-:Y:S01]  /*5590*/  FSEL R12, R12, RZ, P0 ;  /* 0x000000ff0c0c7208 */ /* 0x000fe20000000000 */
[----:B------:R-:W-:Y:S01]  /*55a0*/  FFMA.FTZ R4, R38, c[0x0][0x2d0], -R13 ;  /* 0x0000b40026047a23 */ /* 0x000fe2000001080d */
[----:B------:R-:W-:Y:S01]  /*55b0*/  PLOP3.LUT P0, PT, PT, PT, UP5, 0x40, 0x0 ;  /* 0x000000000000781c */ /* 0x000fe20003f0e858 */
[----:B------:R-:W-:Y:S01]  /*55c0*/  MUFU.EX2 R194, R2 ;  /* 0x0000000200c27308 */ /* 0x000fe20000000800 */
[----:B------:R-:W-:Y:S01]  /*55d0*/  FSEL R19, R11, -INF , !P1 ;  /* 0xff8000000b137808 */ /* 0x000fe20004800000 */
[----:B------:R-:W-:Y:S01]  /*55e0*/  FFMA.FTZ R0, R31, c[0x0][0x2d0], -R12 ;  /* 0x0000b4001f007a23 */ /* 0x000fe2000001080c */
[C---:B------:R-:W-:Y:S01]  /*55f0*/  ISETP.GT.AND P0, PT, R8.reuse, 0x18, P0 ;  /* 0x000000180800780c */ /* 0x040fe20000704270 */
[----:B------:R-:W-:Y:S01]  /*5600*/  UISETP.NE.AND UP5, UPT, UR17, URZ, UPT ;  /* 0x0000003f1100728c */ /* 0x000fe2000bfa5270 */
[----:B------:R-:W-:-:S02]  /*5610*/  ISETP.GT.AND P6, PT, R8, 0x19, P6 ;  /* 0x000000190800780c */ /* 0x000fc400037c4270 */
[C---:B------:R-:W-:Y:S01]  /*5620*/  ISETP.LT.OR P0, PT, R9.reuse, 0x19, P0 ;  /* 0x000000190900780c */ /* 0x040fe20000701670 */
[----:B------:R1:W-:Y:S01]  /*5630*/  MUFU.EX2 R182, R0 ;  /* 0x0000000000b67308 */ /* 0x0003e20000000800 */
[----:B------:R-:W-:Y:S02]  /*5640*/  FMNMX.FTZ R3, R18, R3, !PT ;  /* 0x0000000312037209 */ /* 0x000fe40007810000 */
[----:B------:R-:W-:Y:S02]  /*5650*/  PLOP3.LUT P2, PT, PT, PT, UP2, 0x40, 0x0 ;  /* 0x000000000000781c */ /* 0x000fe40003f4e828 */
[----:B------:R-:W-:Y:S02]  /*5660*/  FSEL R60, R56, -INF , !P0 ;  /* 0xff800000383c7808 */ /* 0x000fe40004000000 */
[----:B------:R-:W-:Y:S01]  /*5670*/  ISETP.GT.AND P5, PT, R8, 0x20, P5 ;  /* 0x000000200800780c */ /* 0x000fe20002fa4270 */
[----:B------:R2:W-:Y:S01]  /*5680*/  MUFU.EX2 R229, R4 ;  /* 0x0000000400e57308 */ /* 0x0005e20000000800 */
[----:B------:R-:W-:-:S02]  /*5690*/  ISETP.LT.OR P6, PT, R9, 0x1a, P6 ;  /* 0x0000001a0900780c */ /* 0x000fc400037c1670 */
[----:B------:R-:W-:Y:S02]  /*56a0*/  FMNMX.FTZ R3, R19, R3, !PT ;  /* 0x0000000313037209 */ /* 0x000fe40007810000 */
[----:B------:R-:W-:Y:S02]  /*56b0*/  PLOP3.LUT P1, PT, PT, PT, UP1, 0x40, 0x0 ;  /* 0x000000000000781c */ /* 0x000fe40003f2e818 */
[----:B------:R-:W-:Y:S01]  /*56c0*/  ISETP.GT.AND P2, PT, R8, 0x21, P2 ;  /* 0x000000210800780c */ /* 0x000fe20001744270 */
[----:B-1----:R-:W-:Y:S01]  /*56d0*/  FFMA.FTZ R0, R34, c[0x0][0x2d0], -R12 ;  /* 0x0000b40022007a23 */ /* 0x002fe2000001080c */
[----:B------:R-:W-:Y:S01]  /*56e0*/  ISETP.LT.OR P5, PT, R9, 0x21, P5 ;  /* 0x000000210900780c */ /* 0x000fe20002fa1670 */
[----:B------:R-:W-:Y:S01]  /*56f0*/  LDSM.16.MT88.4 R32, [R228+0x2080] ;  /* 0x00208000e420783b */ /* 0x000fe20000004200 */
[----:B------:R-:W-:Y:S01]  /*5700*/  FSEL R15, R58, -INF , !P6 ;  /* 0xff8000003a0f7808 */ /* 0x000fe20007000000 */
[----:B------:R1:W-:Y:S01]  /*5710*/  MUFU.EX2 R202, R0 ;  /* 0x0000000000ca7308 */ /* 0x0003e20000000800 */
[----:B------:R-:W-:-:S02]  /*5720*/  FMNMX.FTZ R3, R60, R3, !PT ;  /* 0x000000033c037209 */ /* 0x000fc40007810000 */
[----:B------:R-:W-:Y:S01]  /*5730*/  PLOP3.LUT P0, PT, PT, PT, UP0, 0x40, 0x0 ;  /* 0x000000000000781c */ /* 0x000fe20003f0e808 */
[----:B--2---:R-:W-:Y:S01]  /*5740*/  FFMA.FTZ R4, R39, c[0x0][0x2d0], -R13 ;  /* 0x0000b40027047a23 */ /* 0x004fe2000001080d */
[----:B------:R-:W-:Y:S01]  /*5750*/  ISETP.GT.AND P1, PT, R8, 0x28, P1 ;  /* 0x000000280800780c */ /* 0x000fe20000f24270 */
[----:B------:R-:W2:Y:S01]  /*5760*/  LDSM.16.MT88.4 R36, [R225+0x2080] ;  /* 0x00208000e124783b */ /* 0x000ea20000004200 */
[C---:B------:R-:W-:Y:S01]  /*5770*/  ISETP.LT.OR P2, PT, R9.reuse, 0x22, P2 ;  /* 0x000000220900780c */ /* 0x040fe20001741670 */
[----:B------:R3:W-:Y:S01]  /*5780*/  MUFU.EX2 R183, R4 ;  /* 0x0000000400b77308 */ /* 0x0007e20000000800 */
[----:B------:R-:W-:Y:S02]  /*5790*/  FSEL R139, R24, -INF , !P5 ;  /* 0xff800000188b7808 */ /* 0x000fe40006800000 */
[----:B------:R-:W-:Y:S02]  /*57a0*/  ISETP.GT.AND P0, PT, R8, 0x29, P0 ;  /* 0x000000290800780c */ /* 0x000fe40000704270 */
[----:B------:R-:W-:-:S02]  /*57b0*/  ISETP.LT.OR P1, PT, R9, 0x29, P1 ;  /* 0x000000290900780c */ /* 0x000fc40000f21670 */
[----:B------:R-:W-:Y:S01]  /*57c0*/  FSEL R164, R64, -INF , !P2 ;  /* 0xff80000040a47808 */ /* 0x000fe20005000000 */
[----:B-1----:R-:W-:Y:S01]  /*57d0*/  FFMA.FTZ R0, R40, c[0x0][0x2d0], -R12 ;  /* 0x0000b40028007a23 */ /* 0x002fe2000001080c */
[----:B------:R-:W-:Y:S01]  /*57e0*/  ISETP.LT.OR P0, PT, R9, 0x2a, P0 ;  /* 0x0000002a0900780c */ /* 0x000fe20000701670 */
[----:B------:R-:W-:Y:S01]  /*57f0*/  LDSM.16.MT88.4 R64, [R226+0x2880] ;  /* 0x00288000e240783b */ /* 0x000fe20000004200 */
[----:B------:R-:W-:Y:S01]  /*5800*/  FSEL R165, R59, -INF , !P1 ;  /* 0xff8000003ba57808 */ /* 0x000fe20004800000 */
[----:B------:R1:W4:Y:S01]  /*5810*/  MUFU.EX2 R234, R0 ;  /* 0x0000000000ea7308 */ /* 0x0003220000000800 */
[----:B------:R-:W-:Y:S02]  /*5820*/  FSEL R166, R25, -INF , !P0 ;  /* 0xff80000019a67808 */ /* 0x000fe40004000000 */
[----:B------:R-:W-:Y:S01]  /*5830*/  LDSM.16.MT88.4 R24, [R227+0x4080] ;  /* 0x00408000e318783b */ /* 0x000fe20000004200 */
[----:B---3--:R-:W-:-:S04]  /*5840*/  FFMA.FTZ R4, R41, c[0x0][0x2d0], -R13 ;  /* 0x0000b40029047a23 */ /* 0x008fc8000001080d */
[----:B------:R3:W-:Y:S01]  /*5850*/  MUFU.EX2 R203, R4 ;  /* 0x0000000400cb7308 */ /* 0x0007e20000000800 */
[----:B-1----:R-:W-:Y:S02]  /*5860*/  FMNMX.FTZ R0, R120, R63, !PT ;  /* 0x0000003f78007209 */ /* 0x002fe40007810000 */
[----:B----4-:R-:W-:Y:S02]  /*5870*/  F2FP.BF16.PACK_AB R7, R234, R202 ;  /* 0x000000caea07723e */ /* 0x010fe400000010ff */
[----:B------:R-:W-:-:S04]  /*5880*/  FMNMX.FTZ R0, R121, R0, !PT ;  /* 0x0000000079007209 */ /* 0x000fc80007810000 */
[----:B------:R-:W-:Y:S01]  /*5890*/  FMNMX.FTZ R0, R122, R0, !PT ;  /* 0x000000007a007209 */ /* 0x000fe20007810000 */
[----:B---3--:R-:W-:-:S03]  /*58a0*/  FFMA.FTZ R4, R42, c[0x0][0x2d0], -R13 ;  /* 0x0000b4002a047a23 */ /* 0x008fc6000001080d */
[----:B------:R-:W-:Y:S01]  /*58b0*/  FMNMX.FTZ R0, R123, R0, !PT ;  /* 0x000000007b007209 */ /* 0x000fe20007810000 */
[----:B------:R-:W1:Y:S03]  /*58c0*/  MUFU.EX2 R232, R4 ;  /* 0x0000000400e87308 */ /* 0x000e660000000800 */
[----:B------:R-:W-:-:S04]  /*58d0*/  FMNMX.FTZ R0, R132, R0, !PT ;  /* 0x0000000084007209 */ /* 0x000fc80007810000 */
[----:B------:R-:W-:-:S04]  /*58e0*/  FMNMX.FTZ R0, R134, R0, !PT ;  /* 0x0000000086007209 */ /* 0x000fc80007810000 */
[----:B------:R-:W-:-:S04]  /*58f0*/  FMNMX.FTZ R0, R133, R0, !PT ;  /* 0x0000000085007209 */ /* 0x000fc80007810000 */
[----:B------:R-:W-:Y:S01]  /*5900*/  FMNMX.FTZ R2, R172, R0, !PT ;  /* 0x00000000ac027209 */ /* 0x000fe20007810000 */
[----:B------:R-:W-:Y:S01]  /*5910*/  FFMA.FTZ R0, R48, c[0x0][0x2d0], -R13 ;  /* 0x0000b40030007a23 */ /* 0x000fe2000001080d */
[----:B-1----:R-:W-:Y:S01]  /*5920*/  F2FP.BF16.PACK_AB R6, R232, R203 ;  /* 0x000000cbe806723e */ /* 0x002fe200000010ff */
[----:B------:R-:W-:Y:S01]  /*5930*/  FFMA.FTZ R4, R29, c[0x0][0x2d0], -R12 ;  /* 0x0000b4001d047a23 */ /* 0x000fe2000001080c */
[----:B------:R-:W-:Y:S01]  /*5940*/  FMNMX.FTZ R2, R173, R2, !PT ;  /* 0x00000002ad027209 */ /* 0x000fe20007810000 */
[----:B------:R1:W-:Y:S01]  /*5950*/  MUFU.EX2 R192, R0 ;  /* 0x0000000000c07308 */ /* 0x0003e20000000800 */
[----:B------:R-:W-:Y:S02]  /*5960*/  LDSM.16.MT88.4 R28, [R227+0x2080] ;  /* 0x00208000e31c783b */ /* 0x000fe40000004200 */
[----:B------:R-:W-:-:S04]  /*5970*/  FMNMX.FTZ R2, R174, R2, !PT ;  /* 0x00000002ae027209 */ /* 0x000fc80007810000 */
[----:B------:R-:W-:Y:S01]  /*5980*/  FMNMX.FTZ R2, R180, R2, !PT ;  /* 0x00000002b4027209 */ /* 0x000fe20007810000 */
[----:B------:R3:W4:Y:S04]  /*5990*/  MUFU.EX2 R230, R4 ;  /* 0x0000000400e67308 */ /* 0x0007280000000800 */
[----:B------:R-:W2:Y:S01]  /*59a0*/  SHFL.BFLY PT, R9, R2, 0x2, 0x1f ;  /* 0x0c401f0002097f89 */ /* 0x000ea200000e0000 */
[----:B-1----:R-:W-:-:S04]  /*59b0*/  FFMA.FTZ R0, R51, c[0x0][0x2d0], -R13 ;  /* 0x0000b40033007a23 */ /* 0x002fc8000001080d */
[----:B------:R1:W-:Y:S01]  /*59c0*/  MUFU.EX2 R200, R0 ;  /* 0x0000000000c87308 */ /* 0x0003e20000000800 */
[----:B---3--:R-:W-:Y:S02]  /*59d0*/  F2FP.BF16.PACK_AB R4, R183, R229 ;  /* 0x000000e5b704723e */ /* 0x008fe400000010ff */
[----:B----4-:R-:W-:-:S07]  /*59e0*/  F2FP.BF16.PACK_AB R5, R182, R230 ;  /* 0x000000e6b605723e */ /* 0x010fce00000010ff */
[C---:B--2---:R-:W-:Y:S01]  /*59f0*/  HMMA.16816.F32.BF16 R160, R4.reuse, R36, RZ ;  /* 0x0000002404a0723c */ /* 0x044fe200000418ff */
[----:B-1----:R-:W-:Y:S01]  /*5a00*/  FMNMX.FTZ R0, R15, R3, !PT ;  /* 0x000000030f007209 */ /* 0x002fe20007810000 */
[----:B------:R-:W-:Y:S01]  /*5a10*/  FFMA.FTZ R3, R50, c[0x0][0x2d0], -R13 ;  /* 0x0000b40032037a23 */ /* 0x000fe2000001080d */
[----:B------:R-:W-:Y:S01]  /*5a20*/  FMNMX.FTZ R2, R2, R9, !PT ;  /* 0x0000000902027209 */ /* 0x000fe20007810000 */
[----:B------:R-:W-:Y:S01]  /*5a30*/  LDSM.16.MT88.4 R48, [R227+0x2880] ;  /* 0x00288000e330783b */ /* 0x000fe20000004200 */
[----:B------:R-:W-:Y:S01]  /*5a40*/  FMNMX.FTZ R0, R139, R0, !PT ;  /* 0x000000008b007209 */ /* 0x000fe20007810000 */
[----:B------:R1:W2:Y:S02]  /*5a50*/  MUFU.EX2 R235, R3 ;  /* 0x0000000300eb7308 */ /* 0x0002a40000000800 */
[----:B------:R-:W-:Y:S01]  /*5a60*/  HMMA.16816.F32.BF16 R156, R4, R20, RZ ;  /* 0x00000014049c723c */ /* 0x000fe200000418ff */
[----:B------:R-:W3:Y:S01]  /*5a70*/  SHFL.BFLY PT, R14, R2, 0x1, 0x1f ;  /* 0x0c201f00020e7f89 */ /* 0x000ee200000e0000 */
[----:B------:R-:W-:-:S04]  /*5a80*/  FMNMX.FTZ R0, R164, R0, !PT ;  /* 0x00000000a4007209 */ /* 0x000fc80007810000 */
[----:B------:R-:W-:Y:S02]  /*5a90*/  FMNMX.FTZ R0, R165, R0, !PT ;  /* 0x00000000a5007209 */ /* 0x000fe40007810000 */
[----:B------:R-:W-:Y:S02]  /*5aa0*/  HMMA.16816.F32.BF16 R152, R4, R32, RZ ;  /* 0x000000200498723c */ /* 0x000fe400000418ff */
[----:B------:R-:W-:-:S05]  /*5ab0*/  FMNMX.FTZ R0, R166, R0, !PT ;  /* 0x00000000a6007209 */ /* 0x000fca0007810000 */
[----:B------:R-:W4:Y:S01]  /*5ac0*/  SHFL.BFLY PT, R8, R0, 0x2, 0x1f ;  /* 0x0c401f0000087f89 */ /* 0x000f2200000e0000 */
[----:B-1----:R-:W-:Y:S01]  /*5ad0*/  FFMA.FTZ R3, R43, c[0x0][0x2d0], -R12 ;  /* 0x0000b4002b037a23 */ /* 0x002fe2000001080c */
[C---:B------:R-:W-:Y:S01]  /*5ae0*/  HMMA.16816.F32.BF16 R148, R4.reuse, R28, RZ ;  /* 0x0000001c0494723c */ /* 0x040fe200000418ff */
[----:B--2---:R-:W-:Y:S01]  /*5af0*/  F2FP.BF16.PACK_AB R10, R235, R200 ;  /* 0x000000c8eb0a723e */ /* 0x004fe200000010ff */
[----:B------:R-:W-:Y:S01]  /*5b00*/  LDSM.16.MT88.4 R40, [R228+0x4080] ;  /* 0x00408000e428783b */ /* 0x000fe20000004200 */
[----:B------:R1:W-:Y:S05]  /*5b10*/  MUFU.EX2 R193, R3 ;  /* 0x0000000300c17308 */ /* 0x0003ea0000000800 */
[----:B------:R-:W-:Y:S01]  /*5b20*/  HMMA.16816.F32.BF16 R144, R4, R52, RZ ;  /* 0x000000340490723c */ /* 0x000fe200000418ff */
[----:B---3--:R-:W-:-:S04]  /*5b30*/  FMNMX.FTZ R135, R2, R14, !PT ;  /* 0x0000000e02877209 */ /* 0x008fc80007810000 */
[----:B------:R-:W-:-:S03]  /*5b40*/  FSETP.NEU.FTZ.AND P0, PT, R135, -INF , PT ;  /* 0xff8000008700780b */ /* 0x000fc60003f1d000 */
[----:B------:R-:W-:Y:S01]  /*5b50*/  HMMA.16816.F32.BF16 R140, R4, R76, RZ ;  /* 0x0000004c048c723c */ /* 0x000fe200000418ff */
[----:B-1----:R-:W-:-:S04]  /*5b60*/  FFMA.FTZ R3, R45, c[0x0][0x2d0], -R12 ;  /* 0x0000b4002d037a23 */ /* 0x002fc8000001080c */
[----:B------:R1:W2:Y:S03]  /*5b70*/  MUFU.EX2 R205, R3 ;  /* 0x0000000300cd7308 */ /* 0x0002a60000000800 */
[C---:B------:R-:W-:Y:S08]  /*5b80*/  HMMA.16816.F32.BF16 R128, R4.reuse, R112, RZ ;  /* 0x000000700480723c */ /* 0x040ff000000418ff */
[----:B------:R-:W-:Y:S01]  /*5b90*/  HMMA.16816.F32.BF16 R116, R4, R124, RZ ;  /* 0x0000007c0474723c */ /* 0x000fe200000418ff */
[----:B-1----:R-:W-:-:S07]  /*5ba0*/  FFMA.FTZ R3, R47, c[0x0][0x2d0], -R12 ;  /* 0x0000b4002f037a23 */ /* 0x002fce000001080c */
[C---:B------:R-:W-:Y:S01]  /*5bb0*/  HMMA.16816.F32.BF16 R108, R4.reuse, R38, RZ ;  /* 0x00000026046c723c */ /* 0x040fe200000418ff */
[----:B------:R-:W1:Y:S01]  /*5bc0*/  LDSM.16.MT88.4 R44, [R228+0x2880] ;  /* 0x00288000e42c783b */ /* 0x000e620000004200 */
[----:B--2---:R-:W-:Y:S01]  /*5bd0*/  F2FP.BF16.PACK_AB R9, R205, R193 ;  /* 0x000000c1cd09723e */ /* 0x004fe200000010ff */
[----:B------:R2:W-:Y:S05]  /*5be0*/  MUFU.EX2 R224, R3 ;  /* 0x0000000300e07308 */ /* 0x0005ea0000000800 */
[C---:B------:R-:W-:Y:S08]  /*5bf0*/  HMMA.16816.F32.BF16 R104, R4.reuse, R22, RZ ;  /* 0x000000160468723c */ /* 0x040ff000000418ff */
[----:B------:R-:W-:Y:S01]  /*5c00*/  HMMA.16816.F32.BF16 R100, R4, R34, RZ ;  /* 0x000000220464723c */ /* 0x000fe200000418ff */
[----:B--2---:R-:W-:-:S02]  /*5c10*/  FFMA.FTZ R3, R57, c[0x0][0x2d0], -R12 ;  /* 0x0000b40039037a23 */ /* 0x004fc4000001080c */
[----:B------:R-:W-:Y:S02]  /*5c20*/  LDSM.16.MT88.4 R56, [R225+0x4080] ;  /* 0x00408000e138783b */ /* 0x000fe40000004200 */
[----:B------:R4:W2:Y:S03]  /*5c30*/  MUFU.EX2 R237, R3 ;  /* 0x0000000300ed7308 */ /* 0x0008a60000000800 */
[C---:B------:R-:W-:Y:S08]  /*5c40*/  HMMA.16816.F32.BF16 R96, R4.reuse, R30, RZ ;  /* 0x0000001e0460723c */ /* 0x040ff000000418ff */
[----:B------:R-:W-:Y:S01]  /*5c50*/  HMMA.16816.F32.BF16 R92, R4, R54, RZ ;  /* 0x00000036045c723c */ /* 0x000fe200000418ff */
[----:B----4-:R-:W-:-:S07]  /*5c60*/  FMNMX.FTZ R3, R0, R8, !PT ;  /* 0x0000000800037209 */ /* 0x010fce0007810000 */
[----:B------:R-:W-:Y:S01]  /*5c70*/  HMMA.16816.F32.BF16 R88, R4, R78, RZ ;  /* 0x0000004e0458723c */ /* 0x000fe200000418ff */
[----:B------:R-:W-:Y:S01]  /*5c80*/  F2FP.BF16.PACK_AB R8, R192, R194 ;  /* 0x000000c2c008723e */ /* 0x000fe200000010ff */
[----:B------:R-:W-:Y:S01]  /*5c90*/  FMUL.FTZ R0, R135, c[0x0][0x2d0] ;  /* 0x0000b40087007a20 */ /* 0x000fe20000410000 */
[----:B--2---:R-:W-:-:S04]  /*5ca0*/  F2FP.BF16.PACK_AB R11, R237, R224 ;  /* 0x000000e0ed0b723e */ /* 0x004fc800000010ff */
[----:B------:R-:W-:Y:S01]  /*5cb0*/  FSEL R0, R0, RZ, P0 ;  /* 0x000000ff00007208 */ /* 0x000fe20000000000 */
[----:B------:R-:W-:Y:S04]  /*5cc0*/  HMMA.16816.F32.BF16 R84, R4, R114, RZ ;  /* 0x000000720454723c */ /* 0x000fe800000418ff */
[----:B------:R-:W-:-:S04]  /*5cd0*/  FFMA.FTZ R2, R120, c[0x0][0x2d0], -R0 ;  /* 0x0000b40078027a23 */ /* 0x000fc80000010800 */
[----:B------:R-:W-:Y:S01]  /*5ce0*/  HMMA.16816.F32.BF16 R80, R4, R126, RZ ;  /* 0x0000007e0450723c */ /* 0x000fe200000418ff */
[----:B------:R-:W2:Y:S01]  /*5cf0*/  SHFL.BFLY PT, R4, R3, 0x1, 0x1f ;  /* 0x0c201f0003047f89 */ /* 0x000ea200000e0000 */
[----:B------:R3:W-:Y:S06]  /*5d00*/  MUFU.EX2 R181, R2 ;  /* 0x0000000200b57308 */ /* 0x0007ec0000000800 */
[C---:B------:R-:W-:Y:S08]  /*5d10*/  HMMA.16816.F32.BF16 R188, R8.reuse, R64, R156 ;  /* 0x0000004008bc723c */ /* 0x040ff0000004189c */
[----:B-1----:R-:W-:Y:S01]  /*5d20*/  HMMA.16816.F32.BF16 R156, R8, R44, R152 ;  /* 0x0000002c089c723c */ /* 0x002fe20000041898 */
[----:B---3--:R-:W-:-:S04]  /*5d30*/  FFMA.FTZ R2, R63, c[0x0][0x2d0], -R0 ;  /* 0x0000b4003f027a23 */ /* 0x008fc80000010800 */
[----:B------:R1:W-:Y:S03]  /*5d40*/  MUFU.EX2 R14, R2 ;  /* 0x00000002000e7308 */ /* 0x0003e60000000800 */
[----:B------:R-:W-:Y:S01]  /*5d50*/  HMMA.16816.F32.BF16 R148, R8, R48, R148 ;  /* 0x000000300894723c */ /* 0x000fe20000041894 */
[----:B--2---:R-:W-:-:S04]  /*5d60*/  FMNMX.FTZ R3, R3, R4, !PT ;  /* 0x0000000403037209 */ /* 0x004fc80007810000 */
[----:B------:R-:W-:-:S03]  /*5d70*/  FSETP.NEU.FTZ.AND P0, PT, R3, -INF , PT ;  /* 0xff8000000300780b */ /* 0x000fc60003f1d000 */
[C---:B------:R-:W-:Y:S01]  /*5d80*/  HMMA.16816.F32.BF16 R4, R8.reuse, R40, R128 ;  /* 0x000000280804723c */ /* 0x040fe20000041880 */
[----:B------:R-:W-:Y:S01]  /*5d90*/  IMAD.MOV.U32 R187, RZ, RZ, R188 ;  /* 0x000000ffffbb7224 */ /* 0x000fe200078e00bc */
[----:B------:R-:W-:Y:S01]  /*5da0*/  MOV R186, R189 ;  /* 0x000000bd00ba7202 */ /* 0x000fe20000000f00 */
[----:B------:R-:W-:Y:S02]  /*5db0*/  IMAD.MOV.U32 R185, RZ, RZ, R190 ;  /* 0x000000ffffb97224 */ /* 0x000fe400078e00be */
[----:B------:R-:W-:Y:S02]  /*5dc0*/  IMAD.MOV.U32 R184, RZ, RZ, R191 ;  /* 0x000000ffffb87224 */ /* 0x000fe400078e00bf */
[----:B-1----:R-:W-:Y:S01]  /*5dd0*/  FFMA.FTZ R2, R121, c[0x0][0x2d0], -R0 ;  /* 0x0000b40079027a23 */ /* 0x002fe20000010800 */
[----:B------:R-:W-:Y:S01]  /*5de0*/  HMMA.16816.F32.BF16 R140, R8, R68, R140 ;  /* 0x00000044088c723c */ /* 0x000fe2000004188c */
[----:B------:R-:W-:Y:S01]  /*5df0*/  MOV R153, R157 ;  /* 0x0000009d00997202 */ /* 0x000fe20000000f00 */
[----:B------:R-:W-:Y:S01]  /*5e00*/  IMAD.MOV.U32 R152, RZ, RZ, R156 ;  /* 0x000000ffff987224 */ /* 0x000fe200078e009c */
[----:B------:R1:W-:Y:S01]  /*5e10*/  MUFU.EX2 R231, R2 ;  /* 0x0000000200e77308 */ /* 0x0003e20000000800 */
[----:B------:R-:W-:Y:S01]  /*5e20*/  IMAD.MOV.U32 R178, RZ, RZ, R158 ;  /* 0x000000ffffb27224 */ /* 0x000fe200078e009e */
[----:B------:R-:W-:-:S03]  /*5e30*/  MOV R179, R159 ;  /* 0x0000009f00b37202 */ /* 0x000fc60000000f00 */
[----:B------:R-:W-:Y:S01]  /*5e40*/  IMAD.MOV.U32 R204, RZ, RZ, R151 ;  /* 0x000000ffffcc7224 */ /* 0x000fe200078e0097 */
[----:B------:R-:W-:Y:S01]  /*5e50*/  MOV R242, R149 ;  /* 0x0000009500f27202 */ /* 0x000fe20000000f00 */
[----:B------:R-:W-:Y:S01]  /*5e60*/  IMAD.MOV.U32 R252, RZ, RZ, R150 ;  /* 0x000000fffffc7224 */ /* 0x000fe200078e0096 */
[----:B------:R-:W-:Y:S01]  /*5e70*/  HMMA.16816.F32.BF16 R160, R8, R72, R160 ;  /* 0x0000004808a0723c */ /* 0x000fe200000418a0 */
[----:B------:R-:W-:-:S04]  /*5e80*/  IMAD.MOV.U32 R155, RZ, RZ, R148 ;  /* 0x000000ffff9b7224 */ /* 0x000fc800078e0094 */
[----:B------:R-:W-:Y:S01]  /*5e90*/  IMAD.MOV.U32 R128, RZ, RZ, R4 ;  /* 0x000000ffff807224 */ /* 0x000fe200078e0004 */
[----:B------:R-:W-:Y:S01]  /*5ea0*/  MOV R129, R7 ;  /* 0x0000000700817202 */ /* 0x000fe20000000f00 */
[----:B------:R-:W-:Y:S01]  /*5eb0*/  FFMA.FTZ R4, R122, c[0x0][0x2d0], -R0 ;  /* 0x0000b4007a047a23 */ /* 0x000fe20000010800 */
[C---:B------:R-:W-:Y:S01]  /*5ec0*/  HMMA.16816.F32.BF16 R148, R8.reuse, R56, R144 ;  /* 0x000000380894723c */ /* 0x040fe20000041890 */
[----:B-1----:R-:W-:Y:S02]  /*5ed0*/  FMUL.FTZ R2, R3, c[0x0][0x2d0] ;  /* 0x0000b40003027a20 */ /* 0x002fe40000410000 */
[----:B------:R1:W2:Y:S01]  /*5ee0*/  MUFU.EX2 R236, R4 ;  /* 0x0000000400ec7308 */ /* 0x0002a20000000800 */
[----:B------:R-:W-:Y:S01]  /*5ef0*/  IMAD.MOV.U32 R131, RZ, RZ, R5 ;  /* 0x000000ffff837224 */ /* 0x000fe200078e0005 */
[----:B------:R-:W-:Y:S01]  /*5f00*/  MOV R199, R142 ;  /* 0x0000008e00c77202 */ /* 0x000fe20000000f00 */
[----:B------:R-:W-:Y:S01]  /*5f10*/  IMAD.MOV.U32 R198, RZ, RZ, R143 ;  /* 0x000000ffffc67224 */ /* 0x000fe200078e008f */
[----:B------:R-:W-:Y:S01]  /*5f20*/  FSEL R2, R2, RZ, P0 ;  /* 0x000000ff02027208 */ /* 0x000fe20000000000 */
[----:B------:R-:W-:Y:S01]  /*5f30*/  HMMA.16816.F32.BF16 R116, R8, R24, R116 ;  /* 0x000000180874723c */ /* 0x000fe20000041874 */
[----:B------:R-:W-:Y:S01]  /*5f40*/  MOV R196, R140 ;  /* 0x0000008c00c47202 */ /* 0x000fe20000000f00 */
[----:B------:R-:W-:-:S02]  /*5f50*/  IMAD.MOV.U32 R197, RZ, RZ, R141 ;  /* 0x000000ffffc57224 */ /* 0x000fc400078e008d */
[----:B------:R-:W-:-:S04]  /*5f60*/  IMAD.MOV.U32 R130, RZ, RZ, R6 ;  /* 0x000000ffff827224 */ /* 0x000fc800078e0006 */
[----:B------:R-:W-:Y:S01]  /*5f70*/  HMMA.16816.F32.BF16 R156, R8, R74, R108 ;  /* 0x0000004a089c723c */ /* 0x000fe2000004186c */
[----:B-1----:R-:W-:Y:S01]  /*5f80*/  FFMA.FTZ R4, R62, c[0x0][0x2d0], -R2 ;  /* 0x0000b4003e047a23 */ /* 0x002fe20000010802 */
[----:B--2---:R-:W-:-:S03]  /*5f90*/  F2FP.BF16.PACK_AB R6, R236, R231 ;  /* 0x000000e7ec06723e */ /* 0x004fc600000010ff */
[----:B------:R1:W-:Y:S03]  /*5fa0*/  MUFU.EX2 R143, R4 ;  /* 0x00000004008f7308 */ /* 0x0003e60000000800 */
[----:B------:R-:W-:Y:S01]  /*5fb0*/  HMMA.16816.F32.BF16 R248, R8, R66, R104 ;  /* 0x0000004208f8723c */ /* 0x000fe20000041868 */
[----:B------:R-:W-:Y:S01]  /*5fc0*/  IMAD.MOV.U32 R147, RZ, RZ, R149 ;  /* 0x000000ffff937224 */ /* 0x000fe200078e0095 */
[----:B------:R-:W-:Y:S01]  /*5fd0*/  MOV R146, R150 ;  /* 0x0000009600927202 */ /* 0x000fe20000000f00 */
[----:B------:R-:W-:Y:S02]  /*5fe0*/  IMAD.MOV.U32 R145, RZ, RZ, R151 ;  /* 0x000000ffff917224 */ /* 0x000fe400078e0097 */
[----:B------:R-:W-:-:S03]  /*5ff0*/  IMAD.MOV.U32 R144, RZ, RZ, R148 ;  /* 0x000000ffff907224 */ /* 0x000fc600078e0094 */
[----:B------:R-:W-:Y:S01]  /*6000*/  HMMA.16816.F32.BF16 R188, R8, R46, R100 ;  /* 0x0000002e08bc723c */ /* 0x000fe20000041864 */
[----:B-1----:R-:W-:-:S07]  /*6010*/  FFMA.FTZ R4, R61, c[0x0][0x2d0], -R2 ;  /* 0x0000b4003d047a23 */ /* 0x002fce0000010802 */
[C---:B------:R-:W-:Y:S01]  /*6020*/  HMMA.16816.F32.BF16 R244, R8.reuse, R50, R96 ;  /* 0x0000003208f4723c */ /* 0x040fe20000041860 */
[----:B------:R1:W2:Y:S07]  /*6030*/  MUFU.EX2 R142, R4 ;  /* 0x00000004008e7308 */ /* 0x0002ae0000000800 */
[C---:B------:R-:W-:Y:S08]  /*6040*/  HMMA.16816.F32.BF16 R220, R8.reuse, R58, R92 ;  /* 0x0000003a08dc723c */ /* 0x040ff0000004185c */
[----:B------:R-:W-:Y:S01]  /*6050*/  HMMA.16816.F32.BF16 R216, R8, R70, R88 ;  /* 0x0000004608d8723c */ /* 0x000fe20000041858 */
[----:B-1----:R-:W-:Y:S01]  /*6060*/  FFMA.FTZ R4, R16, c[0x0][0x2d0], -R2 ;  /* 0x0000b40010047a23 */ /* 0x002fe20000010802 */
[----:B--2---:R-:W-:-:S03]  /*6070*/  F2FP.BF16.PACK_AB R5, R142, R143 ;  /* 0x0000008f8e05723e */ /* 0x004fc600000010ff */
[----:B------:R1:W-:Y:S03]  /*6080*/  MUFU.EX2 R140, R4 ;  /* 0x00000004008c7308 */ /* 0x0003e60000000800 */
[C---:B------:R-:W-:Y:S08]  /*6090*/  HMMA.16816.F32.BF16 R212, R8.reuse, R42, R84 ;  /* 0x0000002a08d4723c */ /* 0x040ff00000041854 */
[----:B------:R-:W-:Y:S07]  /*60a0*/  HMMA.16816.F32.BF16 R208, R8, R26, R80 ;  /* 0x0000001a08d0723c */ /* 0x000fee0000041850 */
[----:B------:R-:W-:-:S02]  /*60b0*/  FFMA.FTZ R8, R123, c[0x0][0x2d0], -R0 ;  /* 0x0000b4007b087a23 */ /* 0x000fc40000010800 */
[----:B-1----:R-:W-:Y:S02]  /*60c0*/  FFMA.FTZ R4, R17, c[0x0][0x2d0], -R2 ;  /* 0x0000b40011047a23 */ /* 0x002fe40000010802 */
[----:B------:R1:W-:Y:S08]  /*60d0*/  MUFU.EX2 R154, R8 ;  /* 0x00000008009a7308 */ /* 0x0003f00000000800 */
[----:B------:R2:W3:Y:S01]  /*60e0*/  MUFU.EX2 R141, R4 ;  /* 0x00000004008d7308 */ /* 0x0004e20000000800 */
[----:B-1----:R-:W-:-:S07]  /*60f0*/  FFMA.FTZ R8, R132, c[0x0][0x2d0], -R0 ;  /* 0x0000b40084087a23 */ /* 0x002fce0000010800 */
[----:B------:R1:W4:Y:S01]  /*6100*/  MUFU.EX2 R201, R8 ;  /* 0x0000000800c97308 */ /* 0x0003220000000800 */
[----:B--2---:R-:W-:Y:S02]  /*6110*/  F2FP.BF16.PACK_AB R4, R14, R181 ;  /* 0x000000b50e04723e */ /* 0x004fe400000010ff */
[----:B---3--:R-:W-:-:S07]  /*6120*/  F2FP.BF16.PACK_AB R7, R141, R140 ;  /* 0x0000008c8d07723e */ /* 0x008fce00000010ff */
[----:B------:R-:W-:Y:S01]  /*6130*/  HMMA.16816.F32.BF16 R108, R4, R36, RZ ;  /* 0x00000024046c723c */ /* 0x000fe200000418ff */
[----:B-1----:R-:W-:-:S04]  /*6140*/  FFMA.FTZ R8, R134, c[0x0][0x2d0], -R0 ;  /* 0x0000b40086087a23 */ /* 0x002fc80000010800 */
[----:B------:R1:W-:Y:S03]  /*6150*/  MUFU.EX2 R233, R8 ;  /* 0x0000000800e97308 */ /* 0x0003e60000000800 */
[C---:B------:R-:W-:Y:S08]  /*6160*/  HMMA.16816.F32.BF16 R100, R4.reuse, R20, RZ ;  /* 0x000000140464723c */ /* 0x040ff000000418ff */
[----:B------:R-:W-:Y:S01]  /*6170*/  HMMA.16816.F32.BF16 R80, R4, R28, RZ ;  /* 0x0000001c0450723c */ /* 0x000fe200000418ff */
[----:B-1----:R-:W-:-:S07]  /*6180*/  FFMA.FTZ R8, R133, c[0x0][0x2d0], -R0 ;  /* 0x0000b40085087a23 */ /* 0x002fce0000010800 */
[C---:B------:R-:W-:Y:S01]  /*6190*/  HMMA.16816.F32.BF16 R84, R4.reuse, R30, RZ ;  /* 0x0000001e0454723c */ /* 0x040fe200000418ff */
[----:B------:R1:W2:Y:S07]  /*61a0*/  MUFU.EX2 R120, R8 ;  /* 0x0000000800787308 */ /* 0x0002ae0000000800 */
        /* <DEDUP_REMOVED lines=8> */
[----:B------:R1:W3:Y:S07]  /*6230*/  MUFU.EX2 R138, R8 ;  /* 0x00000008008a7308 */ /* 0x0002ee0000000800 */
[C---:B------:R-:W-:Y:S08]  /*6240*/  HMMA.16816.F32.BF16 R20, R4.reuse, R76, RZ ;  /* 0x0000004c0414723c */ /* 0x040ff000000418ff */
[----:B------:R-:W-:Y:S01]  /*6250*/  HMMA.16816.F32.BF16 R36, R4, R78, RZ ;  /* 0x0000004e0424723c */ /* 0x000fe200000418ff */
[----:B------:R-:W-:Y:S01]  /*6260*/  LDSM.16.MT88.4 R76, [R225+0x4880] ;  /* 0x00488000e14c783b */ /* 0x000fe20000004200 */
[----:B-1----:R-:W-:-:S04]  /*6270*/  FFMA.FTZ R8, R60, c[0x0][0x2d0], -R2 ;  /* 0x0000b4003c087a23 */ /* 0x002fc80000010802 */
[----:B------:R1:W-:Y:S02]  /*6280*/  MUFU.EX2 R134, R8 ;  /* 0x0000000800867308 */ /* 0x0003e40000000800 */
[C---:B------:R-:W-:Y:S08]  /*6290*/  HMMA.16816.F32.BF16 R60, R4.reuse, R54, RZ ;  /* 0x00000036043c723c */ /* 0x040ff000000418ff */
[----:B------:R-:W-:Y:S01]  /*62a0*/  HMMA.16816.F32.BF16 R32, R4, R114, RZ ;  /* 0x000000720420723c */ /* 0x000fe200000418ff */
[----:B-1----:R-:W-:-:S07]  /*62b0*/  FFMA.FTZ R8, R15, c[0x0][0x2d0], -R2 ;  /* 0x0000b4000f087a23 */ /* 0x002fce0000010802 */
[C---:B------:R-:W-:Y:S01]  /*62c0*/  HMMA.16816.F32.BF16 R16, R4.reuse, R124, RZ ;  /* 0x0000007c0410723c */ /* 0x040fe200000418ff */
[----:B------:R-:W-:Y:S01]  /*62d0*/  MOV R115, R193 ;  /* 0x000000c100737202 */ /* 0x000fe20000000f00 */
[----:B------:R-:W-:Y:S01]  /*62e0*/  IMAD.MOV.U32 R15, RZ, RZ, R200 ;  /* 0x000000ffff0f7224 */ /* 0x000fe200078e00c8 */
[----:B------:R1:W1:Y:S04]  /*62f0*/  MUFU.EX2 R132, R8 ;  /* 0x0000000800847308 */ /* 0x0002680000000800 */
[----:B------:R-:W-:Y:S01]  /*6300*/  IMAD.MOV.U32 R124, RZ, RZ, R202 ;  /* 0x000000ffff7c7224 */ /* 0x000fe200078e00ca */
[C---:B------:R-:W-:Y:S08]  /*6310*/  HMMA.16816.F32.BF16 R52, R4.reuse, R126, RZ ;  /* 0x0000007e0434723c */ /* 0x040ff000000418ff */
[----:B-1----:R-:W-:Y:S07]  /*6320*/  HMMA.16816.F32.BF16 R8, R4, R112, RZ ;  /* 0x000000700408723c */ /* 0x002fee00000418ff */
[----:B----4-:R-:W-:Y:S01]  /*6330*/  F2FP.BF16.PACK_AB R4, R201, R154 ;  /* 0x0000009ac904723e */ /* 0x010fe200000010ff */
[----:B------:R-:W-:Y:S01]  /*6340*/  IMAD.MOV.U32 R113, RZ, RZ, R194 ;  /* 0x000000ffff717224 */ /* 0x000fe200078e00c2 */
[----:B--2---:R-:W-:-:S02]  /*6350*/  F2FP.BF16.PACK_AB R6, R120, R233 ;  /* 0x000000e97806723e */ /* 0x004fc400000010ff */
[----:B---3--:R-:W-:Y:S02]  /*6360*/  F2FP.BF16.PACK_AB R5, R138, R133 ;  /* 0x000000858a05723e */ /* 0x008fe400000010ff */
[----:B------:R-:W-:-:S07]  /*6370*/  F2FP.BF16.PACK_AB R7, R132, R134 ;  /* 0x000000868407723e */ /* 0x000fce00000010ff */
[C---:B------:R-:W-:Y:S01]  /*6380*/  HMMA.16816.F32.BF16 R148, R4.reuse, R72, R108 ;  /* 0x000000480494723c */ /* 0x040fe2000004186c */
[----:B------:R-:W-:Y:S06]  /*6390*/  LDSM.16.MT88.4 R108, [R228+0x4880] ;  /* 0x00488000e46c783b */ /* 0x000fec0000004200 */
[----:B------:R-:W-:Y:S01]  /*63a0*/  IMAD.MOV.U32 R72, RZ, RZ, R120 ;  /* 0x000000ffff487224 */ /* 0x000fe200078e0078 */
[----:B------:R-:W-:Y:S01]  /*63b0*/  HMMA.16816.F32.BF16 R104, R4, R74, R104 ;  /* 0x0000004a0468723c */ /* 0x000fe20000041868 */
[----:B------:R-:W-:-:S06]  /*63c0*/  IMAD.MOV.U32 R73, RZ, RZ, R203 ;  /* 0x000000ffff497224 */ /* 0x000fcc00078e00cb */
[----:B------:R-:W-:Y:S01]  /*63d0*/  MOV R74, R252 ;  /* 0x000000fc004a7202 */ /* 0x000fe20000000f00 */
[C---:B------:R-:W-:Y:S07]  /*63e0*/  HMMA.16816.F32.BF16 R120, R4.reuse, R64, R100 ;  /* 0x000000400478723c */ /* 0x040fee0000041864 */
[----:B------:R-:W-:Y:S01]  /*63f0*/  IMAD.MOV.U32 R64, RZ, RZ, R192 ;  /* 0x000000ffff407224 */ /* 0x000fe200078e00c0 */
[----:B------:R-:W-:Y:S01]  /*6400*/  MOV R65, R154 ;  /* 0x0000009a00417202 */ /* 0x000fe20000000f00 */
[----:B------:R-:W-:Y:S01]  /*6410*/  HMMA.16816.F32.BF16 R192, R4, R48, R80 ;  /* 0x0000003004c0723c */ /* 0x000fe20000041850 */
[----:B------:R-:W-:Y:S01]  /*6420*/  IMAD.MOV.U32 R101, RZ, RZ, R131 ;  /* 0x000000ffff657224 */ /* 0x000fe200078e0083 */
[----:B------:R-:W-:Y:S01]  /*6430*/  MOV R102, R130 ;  /* 0x0000008200667202 */ /* 0x000fe20000000f00 */
[----:B------:R-:W-:-:S02]  /*6440*/  IMAD.MOV.U32 R103, RZ, RZ, R129 ;  /* 0x000000ffff677224 */ /* 0x000fc400078e0081 */
[----:B------:R-:W-:Y:S02]  /*6450*/  IMAD.MOV.U32 R100, RZ, RZ, R128 ;  /* 0x000000ffff647224 */ /* 0x000fe400078e0080 */
[----:B------:R-:W-:Y:S01]  /*6460*/  MOV R82, R201 ;  /* 0x000000c900527202 */ /* 0x000fe20000000f00 */
[----:B------:R-:W-:Y:S01]  /*6470*/  HMMA.16816.F32.BF16 R88, R4, R44, R88 ;  /* 0x0000002c0458723c */ /* 0x000fe20000041858 */
[----:B------:R-:W-:Y:S01]  /*6480*/  MOV R83, R205 ;  /* 0x000000cd00537202 */ /* 0x000fe20000000f00 */
[----:B------:R-:W-:Y:S01]  /*6490*/  IMAD.MOV.U32 R81, RZ, RZ, R198 ;  /* 0x000000ffff517224 */ /* 0x000fe200078e00c6 */
[----:B------:R-:W-:-:S05]  /*64a0*/  MOV R80, R199 ;  /* 0x000000c700507202 */ /* 0x000fca0000000f00 */
[C---:B------:R-:W-:Y:S07]  /*64b0*/  HMMA.16816.F32.BF16 R200, R4.reuse, R40, R8 ;  /* 0x0000002804c8723c */ /* 0x040fee0000041808 */
[----:B------:R-:W-:Y:S01]  /*64c0*/  FFMA.FTZ R8, R175, c[0x0][0x2d0], -R13 ;  /* 0x0000b400af087a23 */ /* 0x000fe2000001080d */
[----:B------:R-:W-:Y:S01]  /*64d0*/  HMMA.16816.F32.BF16 R28, R4, R56, R28 ;  /* 0x00000038041c723c */ /* 0x000fe2000004181c */
[----:B------:R-:W-:Y:S01]  /*64e0*/  IMAD.MOV.U32 R175, RZ, RZ, R204 ;  /* 0x000000ffffaf7224 */ /* 0x000fe200078e00cc */
[----:B------:R-:W-:Y:S01]  /*64f0*/  MOV R41, R145 ;  /* 0x0000009100297202 */ /* 0x000fe20000000f00 */
[----:B------:R1:W-:Y:S01]  /*6500*/  MUFU.EX2 R126, R8 ;  /* 0x00000008007e7308 */ /* 0x0003e20000000800 */
[----:B------:R-:W-:-:S03]  /*6510*/  IMAD.MOV.U32 R40, RZ, RZ, R146 ;  /* 0x000000ffff287224 */ /* 0x000fc600078e0092 */
[----:B------:R-:W-:Y:S01]  /*6520*/  IMAD.MOV.U32 R57, RZ, RZ, R197 ;  /* 0x000000ffff397224 */ /* 0x000fe200078e00c5 */
[----:B------:R-:W-:Y:S01]  /*6530*/  HMMA.16816.F32.BF16 R204, R4, R24, R16 ;  /* 0x0000001804cc723c */ /* 0x000fe20000041810 */
[----:B------:R-:W-:-:S07]  /*6540*/  MOV R56, R196 ;  /* 0x000000c400387202 */ /* 0x000fce0000000f00 */
[----:B------:R-:W-:Y:S01]  /*6550*/  HMMA.16816.F32.BF16 R16, R4, R66, R96 ;  /* 0x000000420410723c */ /* 0x000fe20000041860 */
[----:B-1----:R-:W-:-:S04]  /*6560*/  FFMA.FTZ R8, R171, c[0x0][0x2d0], -R13 ;  /* 0x0000b400ab087a23 */ /* 0x002fc8000001080d */
[----:B------:R1:W2:Y:S02]  /*6570*/  MUFU.EX2 R125, R8 ;  /* 0x00000008007d7308 */ /* 0x0002a40000000800 */
[----:B------:R-:W-:Y:S01]  /*6580*/  IMAD.MOV.U32 R98, RZ, RZ, R155 ;  /* 0x000000ffff627224 */ /* 0x000fe200078e009b */
[C---:B------:R-:W-:Y:S01]  /*6590*/  HMMA.16816.F32.BF16 R44, R4.reuse, R46, R92 ;  /* 0x0000002e042c723c */ /* 0x040fe2000004185c */
[----:B------:R-:W-:Y:S01]  /*65a0*/  IMAD.MOV.U32 R97, RZ, RZ, R153 ;  /* 0x000000ffff617224 */ /* 0x000fe200078e0099 */
[----:B------:R-:W-:Y:S01]  /*65b0*/  LDSM.16.MT88.4 R92, [R226+0x4880] ;  /* 0x00488000e25c783b */ /* 0x000fe20000004200 */
[----:B------:R-:W-:Y:S02]  /*65c0*/  IMAD.MOV.U32 R99, RZ, RZ, R242 ;  /* 0x000000ffff637224 */ /* 0x000fe400078e00f2 */
[----:B------:R-:W-:Y:S02]  /*65d0*/  IMAD.MOV.U32 R96, RZ, RZ, R74 ;  /* 0x000000ffff607224 */ /* 0x000fe400078e004a */
[----:B------:R-:W-:Y:S01]  /*65e0*/  IMAD.MOV.U32 R66, RZ, RZ, R98 ;  /* 0x000000ffff427224 */ /* 0x000fe200078e0062 */
[C---:B------:R-:W-:Y:S01]  /*65f0*/  HMMA.16816.F32.BF16 R196, R4.reuse, R68, R20 ;  /* 0x0000004404c4723c */ /* 0x040fe20000041814 */
[----:B------:R-:W-:Y:S01]  /*6600*/  MOV R67, R99 ;  /* 0x0000006300437202 */ /* 0x000fe20000000f00 */
[----:B------:R-:W-:Y:S01]  /*6610*/  IMAD.MOV.U32 R99, RZ, RZ, R41 ;  /* 0x000000ffff637224 */ /* 0x000fe200078e0029 */
[----:B------:R-:W-:Y:S01]  /*6620*/  MOV R98, R40 ;  /* 0x0000002800627202 */ /* 0x000fe20000000f00 */
[----:B------:R-:W-:Y:S01]  /*6630*/  IMAD.MOV.U32 R74, RZ, RZ, R56 ;  /* 0x000000ffff4a7224 */ /* 0x000fe200078e0038 */
[----:B------:R-:W-:Y:S01]  /*6640*/  MOV R56, R82 ;  /* 0x0000005200387202 */ /* 0x000fe20000000f00 */
[----:B-1----:R-:W-:Y:S01]  /*6650*/  FFMA.FTZ R8, R176, c[0x0][0x2d0], -R13 ;  /* 0x0000b400b0087a23 */ /* 0x002fe2000001080d */
[----:B--2---:R-:W-:Y:S01]  /*6660*/  F2FP.BF16.PACK_AB R128, R125, R126 ;  /* 0x0000007e7d80723e */ /* 0x004fe200000010ff */
[----:B------:R-:W-:Y:S01]  /*6670*/  IMAD.MOV.U32 R176, RZ, RZ, R152 ;  /* 0x000000ffffb07224 */ /* 0x000fe200078e0098 */
[----:B------:R-:W-:Y:S01]  /*6680*/  HMMA.16816.F32.BF16 R48, R4, R50, R84 ;  /* 0x000000320430723c */ /* 0x000fe20000041854 */
[----:B------:R1:W-:Y:S01]  /*6690*/  MUFU.EX2 R114, R8 ;  /* 0x0000000800727308 */ /* 0x0003e20000000800 */
[----:B------:R-:W2:Y:S01]  /*66a0*/  LDSM.16.MT88.4 R152, [R225+0x3080] ;  /* 0x00308000e198783b */ /* 0x000ea20000004200 */
[----:B------:R-:W-:Y:S01]  /*66b0*/  IMAD.MOV.U32 R41, RZ, RZ, R81 ;  /* 0x000000ffff297224 */ /* 0x000fe200078e0051 */
[----:B------:R-:W-:Y:S01]  /*66c0*/  MOV R81, R115 ;  /* 0x0000007300517202 */ /* 0x000fe20000000f00 */
[----:B------:R-:W-:-:S02]  /*66d0*/  IMAD.MOV.U32 R69, RZ, RZ, R147 ;  /* 0x000000ffff457224 */ /* 0x000fc400078e0093 */
[----:B------:R-:W-:Y:S01]  /*66e0*/  MOV R84, R187 ;  /* 0x000000bb00547202 */ /* 0x000fe20000000f00 */
[----:B------:R-:W-:Y:S01]  /*66f0*/  IMAD.MOV.U32 R85, RZ, RZ, R186 ;  /* 0x000000ffff557224 */ /* 0x000fe200078e00ba */
[----:B------:R-:W-:Y:S01]  /*6700*/  MOV R87, R184 ;  /* 0x000000b800577202 */ /* 0x000fe20000000f00 */
[----:B------:R-:W-:Y:S01]  /*6710*/  IMAD.MOV.U32 R86, RZ, RZ, R185 ;  /* 0x000000ffff567224 */ /* 0x000fe200078e00b9 */
[----:B------:R-:W-:Y:S01]  /*6720*/  HMMA.16816.F32.BF16 R20, R4, R58, R60 ;  /* 0x0000003a0414723c */ /* 0x000fe2000004183c */
[----:B------:R-:W-:Y:S01]  /*6730*/  LDSM.16.MT88.4 R184, [R228+0x3080] ;  /* 0x00308000e4b8783b */ /* 0x000fe20000004200 */
[----:B------:R-:W-:Y:S02]  /*6740*/  IMAD.MOV.U32 R68, RZ, RZ, R144 ;  /* 0x000000ffff447224 */ /* 0x000fe400078e0090 */
[----:B------:R-:W-:Y:S01]  /*6750*/  IMAD.MOV.U32 R40, RZ, RZ, R80 ;  /* 0x000000ffff287224 */ /* 0x000fe200078e0050 */
[----:B------:R-:W-:Y:S01]  /*6760*/  LDSM.16.MT88.4 R60, [R227+0x3080] ;  /* 0x00308000e33c783b */ /* 0x000fe20000004200 */
[----:B-1----:R-:W-:-:S02]  /*6770*/  FFMA.FTZ R8, R177, c[0x0][0x2d0], -R13 ;  /* 0x0000b400b1087a23 */ /* 0x002fc4000001080d */
[C---:B------:R-:W-:Y:S01]  /*6780*/  HMMA.16816.F32.BF16 R36, R4.reuse, R70, R36 ;  /* 0x000000460424723c */ /* 0x040fe20000041824 */
[----:B------:R-:W-:Y:S01]  /*6790*/  IMAD.MOV.U32 R177, RZ, RZ, R97 ;  /* 0x000000ffffb17224 */ /* 0x000fe200078e0061 */
[----:B------:R1:W3:Y:S01]  /*67a0*/  MUFU.EX2 R75, R8 ;  /* 0x00000008004b7308 */ /* 0x0002e20000000800 */
[----:B------:R-:W-:Y:S01]  /*67b0*/  IMAD.MOV.U32 R97, RZ, RZ, R175 ;  /* 0x000000ffff617224 */ /* 0x000fe200078e00af */
[----:B------:R-:W-:Y:S01]  /*67c0*/  MOV R175, R57 ;  /* 0x0000003900af7202 */ /* 0x000fe20000000f00 */
[----:B------:R-:W-:Y:S02]  /*67d0*/  IMAD.MOV.U32 R57, RZ, RZ, R83 ;  /* 0x000000ffff397224 */ /* 0x000fe400078e0053 */
[----:B------:R-:W-:Y:S01]  /*67e0*/  IMAD.MOV.U32 R80, RZ, RZ, R64 ;  /* 0x000000ffff507224 */ /* 0x000fe200078e0040 */
[----:B------:R-:W-:Y:S01]  /*67f0*/  HMMA.16816.F32.BF16 R32, R4, R42, R32 ;  /* 0x0000002a0420723c */ /* 0x000fe20000041820 */
[----:B------:R-:W-:Y:S02]  /*6800*/  IMAD.MOV.U32 R83, RZ, RZ, R237 ;  /* 0x000000ffff537224 */ /* 0x000fe400078e00ed */
[----:B------:R-:W-:-:S05]  /*6810*/  IMAD.MOV.U32 R82, RZ, RZ, R113 ;  /* 0x000000ffff527224 */ /* 0x000fca00078e0071 */
[----:B------:R-:W-:Y:S01]  /*6820*/  HMMA.16816.F32.BF16 R24, R4, R26, R52 ;  /* 0x0000001a0418723c */ /* 0x000fe20000041834 */
[----:B-1----:R-:W-:Y:S01]  /*6830*/  FFMA.FTZ R8, R167, c[0x0][0x2d0], -R12 ;  /* 0x0000b400a7087a23 */ /* 0x002fe2000001080c */
[----:B---3--:R-:W-:Y:S01]  /*6840*/  F2FP.BF16.PACK_AB R130, R75, R114 ;  /* 0x000000724b82723e */ /* 0x008fe200000010ff */
[----:B------:R-:W-:Y:S01]  /*6850*/  IMAD.MOV.U32 R70, RZ, RZ, R98 ;  /* 0x000000ffff467224 */ /* 0x000fe200078e0062 */
[----:B------:R-:W-:Y:S01]  /*6860*/  MOV R115, R236 ;  /* 0x000000ec00737202 */ /* 0x000fe20000000f00 */
[----:B------:R1:W-:Y:S01]  /*6870*/  MUFU.EX2 R127, R8 ;  /* 0x00000008007f7308 */ /* 0x0003e20000000800 */
[----:B------:R-:W-:Y:S01]  /*6880*/  IMAD.MOV.U32 R71, RZ, RZ, R99 ;  /* 0x000000ffff477224 */ /* 0x000fe200078e0063 */
[----:B------:R3:W5:Y:S01]  /*6890*/  LDL.LU R237, [R1+0x6c] ;  /* 0x00006c0001ed7983 */ /* 0x0007620000300800 */
[----:B-1----:R-:W-:Y:S02]  /*68a0*/  FFMA.FTZ R8, R168, c[0x0][0x2d0], -R12 ;  /* 0x0000b400a8087a23 */ /* 0x002fe4000001080c */
[----:B------:R-:W-:Y:S01]  /*68b0*/  FFMA.FTZ R4, R172, c[0x0][0x2d0], -R0 ;  /* 0x0000b400ac047a23 */ /* 0x000fe20000010800 */
[----:B------:R-:W-:-:S02]  /*68c0*/  MOV R99, R80 ;  /* 0x0000005000637202 */ /* 0x000fc40000000f00 */
[----:B------:R1:W4:Y:S01]  /*68d0*/  MUFU.EX2 R112, R8 ;  /* 0x0000000800707308 */ /* 0x0003220000000800 */
[----:B------:R-:W-:Y:S02]  /*68e0*/  IMAD.MOV.U32 R98, RZ, RZ, R57 ;  /* 0x000000ffff627224 */ /* 0x000fe400078e0039 */
[----:B------:R-:W-:Y:S01]  /*68f0*/  IMAD.MOV.U32 R64, RZ, RZ, R235 ;  /* 0x000000ffff407224 */ /* 0x000fe200078e00eb */
[----:B------:R-:W-:Y:S01]  /*6900*/  MOV R55, R97 ;  /* 0x0000006100377202 */ /* 0x000fe20000000f00 */
[----:B------:R-:W-:Y:S01]  /*6910*/  IMAD.MOV.U32 R53, RZ, RZ, R67 ;  /* 0x000000ffff357224 */ /* 0x000fe200078e0043 */
[----:B------:R-:W-:Y:S01]  /*6920*/  MOV R52, R66 ;  /* 0x0000004200347202 */ /* 0x000fe20000000f00 */
[----:B------:R-:W-:Y:S01]  /*6930*/  IMAD.MOV.U32 R54, RZ, RZ, R96 ;  /* 0x000000ffff367224 */ /* 0x000fe200078e0060 */
[----:B------:R3:W5:Y:S01]  /*6940*/  LDL.LU R236, [R1+0x68] ;  /* 0x0000680001ec7983 */ /* 0x0007620000300800 */
[----:B-1----:R-:W-:Y:S01]  /*6950*/  FFMA.FTZ R8, R170, c[0x0][0x2d0], -R12 ;  /* 0x0000b400aa087a23 */ /* 0x002fe2000001080c */
[----:B----4-:R-:W-:Y:S01]  /*6960*/  F2FP.BF16.PACK_AB R129, R112, R127 ;  /* 0x0000007f7081723e */ /* 0x010fe200000010ff */
[----:B------:R-:W-:Y:S01]  /*6970*/  MUFU.EX2 R43, R4 ;  /* 0x00000004002b7308 */ /* 0x000fe20000000800 */
[----:B------:R-:W-:-:S02]  /*6980*/  MOV R57, R83 ;  /* 0x0000005300397202 */ /* 0x000fc40000000f00 */
[----:B------:R-:W-:Y:S01]  /*6990*/  MOV R80, R232 ;  /* 0x000000e800507202 */ /* 0x000fe20000000f00 */
[----:B------:R-:W-:Y:S01]  /*69a0*/  IMAD.MOV.U32 R97, RZ, RZ, R56 ;  /* 0x000000ffff617224 */ /* 0x000fe200078e0038 */
[----:B------:R3:W5:Y:S03]  /*69b0*/  LDL.LU R235, [R1+0x64] ;  /* 0x0000640001eb7983 */ /* 0x0007660000300800 */
[----:B------:R1:W-:Y:S02]  /*69c0*/  MUFU.EX2 R252, R8 ;  /* 0x0000000800fc7308 */ /* 0x0003e40000000800 */
[----:B-1----:R-:W-:Y:S02]  /*69d0*/  FFMA.FTZ R8, R169, c[0x0][0x2d0], -R12 ;  /* 0x0000b400a9087a23 */ /* 0x002fe4000001080c */
[----:B------:R-:W1:Y:S04]  /*69e0*/  LDSM.16.MT88.4 R168, [R226+0x3080] ;  /* 0x00308000e2a8783b */ /* 0x000e680000004200 */
[----:B------:R4:W2:Y:S01]  /*69f0*/  MUFU.EX2 R242, R8 ;  /* 0x0000000800f27308 */ /* 0x0008a20000000800 */
[----:B------:R-:W-:Y:S01]  /*6a00*/  FFMA.FTZ R4, R173, c[0x0][0x2d0], -R0 ;  /* 0x0000b400ad047a23 */ /* 0x000fe20000010800 */
[----:B----4-:R-:W4:Y:S01]  /*6a10*/  LDSM.16.MT88.4 R8, [R227+0x4880] ;  /* 0x00488000e308783b */ /* 0x010f220000004200 */
[----:B--2---:R-:W-:-:S05]  /*6a20*/  F2FP.BF16.PACK_AB R131, R242, R252 ;  /* 0x000000fcf283723e */ /* 0x004fca00000010ff */
[----:B------:R2:W1:Y:S02]  /*6a30*/  MUFU.EX2 R42, R4 ;  /* 0x00000004002a7308 */ /* 0x0004640000000800 */
[----:B------:R-:W-:Y:S01]  /*6a40*/  HMMA.16816.F32.BF16 R144, R128, R152, R160 ;  /* 0x000000988090723c */ /* 0x000fe200000418a0 */
[----:B--2---:R-:W-:-:S07]  /*6a50*/  FFMA.FTZ R4, R174, c[0x0][0x2d0], -R0 ;  /* 0x0000b400ae047a23 */ /* 0x004fce0000010800 */
[----:B-1----:R-:W-:Y:S01]  /*6a60*/  HMMA.16816.F32.BF16 R160, R128, R168, R84 ;  /* 0x000000a880a0723c */ /* 0x002fe20000041854 */
[----:B------:R-:W-:-:S06]  /*6a70*/  FFMA.FTZ R0, R180, c[0x0][0x2d0], -R0 ;  /* 0x0000b400b4007a23 */ /* 0x000fcc0000010800 */
[----:B------:R-:W-:Y:S01]  /*6a80*/  MOV R84, R74 ;  /* 0x0000004a00547202 */ /* 0x000fe20000000f00 */
[----:B------:R-:W-:Y:S02]  /*6a90*/  IMAD.MOV.U32 R86, RZ, RZ, R40 ;  /* 0x000000ffff567224 */ /* 0x000fe400078e0028 */
[----:B------:R-:W-:Y:S02]  /*6aa0*/  IMAD.MOV.U32 R74, RZ, RZ, R81 ;  /* 0x000000ffff4a7224 */ /* 0x000fe400078e0051 */
[----:B------:R-:W-:-:S03]  /*6ab0*/  IMAD.MOV.U32 R40, RZ, RZ, R233 ;  /* 0x000000ffff287224 */ /* 0x000fc600078e00e9 */
[----:B------:R-:W-:Y:S02]  /*6ac0*/  MOV R12, R74 ;  /* 0x0000004a000c7202 */ /* 0x000fe40000000f00 */
[----:B------:R-:W-:Y:S02]  /*6ad0*/  MOV R74, R40 ;  /* 0x00000028004a7202 */ /* 0x000fe40000000f00 */
[----:B------:R1:W-:Y:S01]  /*6ae0*/  MUFU.EX2 R40, R0 ;  /* 0x0000000000287308 */ /* 0x0003e20000000800 */
[----:B------:R-:W-:Y:S01]  /*6af0*/  IMAD.MOV.U32 R85, RZ, RZ, R175 ;  /* 0x000000ffff557224 */ /* 0x000fe200078e00af */
[----:B------:R-:W-:Y:S01]  /*6b00*/  MOV R83, R229 ;  /* 0x000000e500537202 */ /* 0x000fe20000000f00 */
[----:B------:R-:W-:Y:S02]  /*6b10*/  IMAD.MOV.U32 R175, RZ, RZ, R82 ;  /* 0x000000ffffaf7224 */ /* 0x000fe400078e0052 */
[----:B------:R-:W-:Y:S02]  /*6b20*/  IMAD.MOV.U32 R81, RZ, RZ, R231 ;  /* 0x000000ffff517224 */ /* 0x000fe400078e00e7 */
[----:B------:R-:W-:Y:S01]  /*6b30*/  IMAD.MOV.U32 R82, RZ, RZ, R230 ;  /* 0x000000ffff527224 */ /* 0x000fe200078e00e6 */
[----:B------:R-:W-:Y:S01]  /*6b40*/  MOV R87, R41 ;  /* 0x0000002900577202 */ /* 0x000fe20000000f00 */
[----:B-1----:R-:W-:-:S04]  /*6b50*/  FFMA.FTZ R0, R139, c[0x0][0x2d0], -R2 ;  /* 0x0000b4008b007a23 */ /* 0x002fc80000010802 */
[----:B------:R1:W-:Y:S01]  /*6b60*/  MUFU.EX2 R5, R0 ;  /* 0x0000000000057308 */ /* 0x0003e20000000800 */
[----:B------:R-:W-:Y:S01]  /*6b70*/  IMAD.MOV.U32 R113, RZ, RZ, R234 ;  /* 0x000000ffff717224 */ /* 0x000fe200078e00ea */
[----:B------:R-:W-:Y:S01]  /*6b80*/  MOV R7, R81 ;  /* 0x0000005100077202 */ /* 0x000fe20000000f00 */
[----:B------:R-:W-:Y:S01]  /*6b90*/  IMAD.MOV.U32 R56, RZ, RZ, R64 ;  /* 0x000000ffff387224 */ /* 0x000fe200078e0040 */
[----:B------:R-:W-:Y:S01]  /*6ba0*/  MOV R59, R83 ;  /* 0x00000053003b7202 */ /* 0x000fe20000000f00 */
[----:B------:R-:W-:Y:S02]  /*6bb0*/  IMAD.MOV.U32 R64, RZ, RZ, R224 ;  /* 0x000000ffff407224 */ /* 0x000fe400078e00e0 */
[----:B------:R-:W-:Y:S01]  /*6bc0*/  IMAD.MOV.U32 R6, RZ, RZ, R80 ;  /* 0x000000ffff067224 */ /* 0x000fe200078e0050 */
[----:B------:R-:W2:Y:S01]  /*6bd0*/  MUFU.EX2 R41, R4 ;  /* 0x0000000400297308 */ /* 0x000ea20000000800 */
[----:B------:R-:W-:Y:S02]  /*6be0*/  IMAD.MOV.U32 R58, RZ, RZ, R82 ;  /* 0x000000ffff3a7224 */ /* 0x000fe400078e0052 */
[----:B------:R-:W-:-:S02]  /*6bf0*/  IMAD.MOV.U32 R13, RZ, RZ, R97 ;  /* 0x000000ffff0d7224 */ /* 0x000fc400078e0061 */
[----:B-1----:R-:W-:Y:S01]  /*6c00*/  FFMA.FTZ R0, R164, c[0x0][0x2d0], -R2 ;  /* 0x0000b400a4007a23 */ /* 0x002fe20000010802 */
[C---:B------:R-:W-:Y:S01]  /*6c10*/  HMMA.16816.F32.BF16 R80, R128.reuse, R78, R220 ;  /* 0x0000004e8050723c */ /* 0x040fe200000418dc */
[----:B------:R-:W-:Y:S01]  /*6c20*/  IMAD.MOV.U32 R180, RZ, RZ, R175 ;  /* 0x000000ffffb47224 */ /* 0x000fe200078e00af */
[----:B------:R-:W-:Y:S01]  /*6c30*/  MOV R139, R65 ;  /* 0x00000041008b7202 */ /* 0x000fe20000000f00 */
[----:B------:R1:W1:Y:S01]  /*6c40*/  MUFU.EX2 R4, R0 ;  /* 0x0000000000047308 */ /* 0x0002620000000800 */
[----:B------:R-:W-:Y:S01]  /*6c50*/  IMAD.MOV.U32 R167, RZ, RZ, R64 ;  /* 0x000000ffffa77224 */ /* 0x000fe200078e0040 */
[----:B------:R3:W5:Y:S02]  /*6c60*/  LDL.LU R234, [R1+0x60] ;  /* 0x0000600001ea7983 */ /* 0x0007640000300800 */
[----:B------:R-:W-:Y:S01]  /*6c70*/  IMAD.MOV.U32 R221, RZ, RZ, R98 ;  /* 0x000000ffffdd7224 */ /* 0x000fe200078e0062 */
[----:B------:R-:W-:Y:S01]  /*6c80*/  MOV R220, R99 ;  /* 0x0000006300dc7202 */ /* 0x000fe20000000f00 */
[----:B------:R-:W-:Y:S01]  /*6c90*/  HMMA.16816.F32.BF16 R172, R128, R170, R248 ;  /* 0x000000aa80ac723c */ /* 0x000fe200000418f8 */
[----:B-1----:R-:W-:-:S07]  /*6ca0*/  FFMA.FTZ R0, R165, c[0x0][0x2d0], -R2 ;  /* 0x0000b400a5007a23 */ /* 0x002fce0000010802 */
[----:B------:R-:W-:Y:S01]  /*6cb0*/  HMMA.16816.F32.BF16 R96, R128, R94, R216 ;  /* 0x0000005e8060723c */ /* 0x000fe200000418d8 */
[----:B------:R-:W-:-:S07]  /*6cc0*/  FFMA.FTZ R2, R166, c[0x0][0x2d0], -R2 ;  /* 0x0000b400a6027a23 */ /* 0x000fce0000010802 */
[C---:B------:R-:W-:Y:S01]  /*6cd0*/  HMMA.16816.F32.BF16 R176, R128.reuse, R184, R176 ;  /* 0x000000b880b0723c */ /* 0x040fe200000418b0 */
[----:B------:R-:W-:Y:S01]  /*6ce0*/  IMAD.MOV.U32 R251, RZ, RZ, R114 ;  /* 0x000000fffffb7224 */ /* 0x000fe200078e0072 */
[----:B------:R-:W-:Y:S01]  /*6cf0*/  MOV R217, R115 ;  /* 0x0000007300d97202 */ /* 0x000fe20000000f00 */
[----:B------:R-:W-:Y:S01]  /*6d00*/  IMAD.MOV.U32 R250, RZ, RZ, R112 ;  /* 0x000000fffffa7224 */ /* 0x000fe200078e0070 */
[----:B------:R-:W-:Y:S01]  /*6d10*/  MOV R216, R113 ;  /* 0x0000007100d87202 */ /* 0x000fe20000000f00 */
[----:B------:R-:W-:Y:S03]  /*6d20*/  MUFU.EX2 R0, R0 ;  /* 0x0000000000007308 */ /* 0x000fe60000000800 */
[C---:B------:R-:W-:Y:S08]  /*6d30*/  HMMA.16816.F32.BF16 R52, R128.reuse, R60, R52 ;  /* 0x0000003c8034723c */ /* 0x040ff00000041834 */
[C---:B------:R-:W-:Y:S01]  /*6d40*/  HMMA.16816.F32.BF16 R68, R128.reuse, R76, R68 ;  /* 0x0000004c8044723c */ /* 0x040fe20000041844 */
[----:B------:R-:W1:Y:S07]  /*6d50*/  MUFU.EX2 R2, R2 ;  /* 0x0000000200027308 */ /* 0x000e6e0000000800 */
[C---:B------:R-:W-:Y:S08]  /*6d60*/  HMMA.16816.F32.BF16 R84, R128.reuse, R92, R84 ;  /* 0x0000005c8054723c */ /* 0x040ff00000041854 */
[C---:B------:R-:W-:Y:S08]  /*6d70*/  HMMA.16816.F32.BF16 R100, R128.reuse, R108, R100 ;  /* 0x0000006c8064723c */ /* 0x040ff00000041864 */
[C---:B----4-:R-:W-:Y:S08]  /*6d80*/  HMMA.16816.F32.BF16 R116, R128.reuse, R8, R116 ;  /* 0x000000088074723c */ /* 0x050ff00000041874 */
[C---:B------:R-:W-:Y:S08]  /*6d90*/  HMMA.16816.F32.BF16 R156, R128.reuse, R154, R156 ;  /* 0x0000009a809c723c */ /* 0x040ff0000004189c */
[C---:B------:R-:W-:Y:S08]  /*6da0*/  HMMA.16816.F32.BF16 R188, R128.reuse, R186, R188 ;  /* 0x000000ba80bc723c */ /* 0x040ff000000418bc */
[C---:B------:R-:W-:Y:S01]  /*6db0*/  HMMA.16816.F32.BF16 R64, R128.reuse, R62, R244 ;  /* 0x0000003e8040723c */ /* 0x040fe200000418f4 */
[----:B------:R-:W-:Y:S01]  /*6dc0*/  IMAD.MOV.U32 R222, RZ, RZ, R167 ;  /* 0x000000ffffde7224 */ /* 0x000fe200078e00a7 */
[----:B------:R-:W-:Y:S01]  /*6dd0*/  MOV R223, R74 ;  /* 0x0000004a00df7202 */ /* 0x000fe20000000f00 */
[----:B------:R3:W5:Y:S05]  /*6de0*/  LDL.LU R233, [R1+0x5c] ;  /* 0x00005c0001e97983 */ /* 0x00076a0000300800 */
[----:B------:R-:W-:Y:S01]  /*6df0*/  HMMA.16816.F32.BF16 R112, R128, R110, R212 ;  /* 0x0000006e8070723c */ /* 0x000fe200000418d4 */
[----:B------:R-:W-:Y:S01]  /*6e00*/  MOV R218, R180 ;  /* 0x000000b400da7202 */ /* 0x000fe20000000f00 */
[----:B------:R-:W-:Y:S01]  /*6e10*/  IMAD.MOV.U32 R219, RZ, RZ, R139 ;  /* 0x000000ffffdb7224 */ /* 0x000fe200078e008b */
[----:B------:R-:W-:Y:S01]  /*6e20*/  MOV R247, R126 ;  /* 0x0000007e00f77202 */ /* 0x000fe20000000f00 */
[----:B------:R-:W-:-:S02]  /*6e30*/  IMAD.MOV.U32 R248, RZ, RZ, R127 ;  /* 0x000000fffff87224 */ /* 0x000fc400078e007f */
[----:B------:R-:W-:Y:S01]  /*6e40*/  IMAD.MOV.U32 R249, RZ, RZ, R125 ;  /* 0x000000fffff97224 */ /* 0x000fe200078e007d */
[----:B------:R-:W-:Y:S01]  /*6e50*/  MOV R214, R7 ;  /* 0x0000000700d67202 */ /* 0x000fe20000000f00 */
[----:B------:R-:W-:Y:S01]  /*6e60*/  IMAD.MOV.U32 R215, RZ, RZ, R6 ;  /* 0x000000ffffd77224 */ /* 0x000fe200078e0006 */
[----:B------:R-:W-:Y:S01]  /*6e70*/  HMMA.16816.F32.BF16 R128, R128, R10, R208 ;  /* 0x0000000a8080723c */ /* 0x000fe200000418d0 */
[----:B------:R-:W-:Y:S01]  /*6e80*/  MOV R6, R59 ;  /* 0x0000003b00067202 */ /* 0x000fe20000000f00 */
[----:B------:R-:W-:Y:S01]  /*6e90*/  IMAD.MOV.U32 R7, RZ, RZ, R58 ;  /* 0x000000ffff077224 */ /* 0x000fe200078e003a */
[----:B------:R-:W-:Y:S01]  /*6ea0*/  MOV R213, R124 ;  /* 0x0000007c00d57202 */ /* 0x000fe20000000f00 */
[----:B------:R-:W-:Y:S01]  /*6eb0*/  IMAD.MOV.U32 R245, RZ, RZ, R57 ;  /* 0x000000fffff57224 */ /* 0x000fe200078e0039 */
[----:B------:R-:W-:Y:S01]  /*6ec0*/  MOV R244, R56 ;  /* 0x0000003800f47202 */ /* 0x000fe20000000f00 */
[----:B------:R3:W5:Y:S01]  /*6ed0*/  LDL.LU R232, [R1+0x58] ;  /* 0x0000580001e87983 */ /* 0x0007620000300800 */
[----:B------:R-:W-:Y:S01]  /*6ee0*/  MOV R209, R183 ;  /* 0x000000b700d17202 */ /* 0x000fe20000000f00 */
[----:B------:R-:W-:Y:S01]  /*6ef0*/  IMAD.MOV.U32 R210, RZ, RZ, R182 ;  /* 0x000000ffffd27224 */ /* 0x000fe200078e00b6 */
[----:B------:R-:W-:Y:S01]  /*6f00*/  MOV R211, R181 ;  /* 0x000000b500d37202 */ /* 0x000fe20000000f00 */
[----:B------:R-:W-:Y:S01]  /*6f10*/  IMAD.MOV.U32 R212, RZ, RZ, R73 ;  /* 0x000000ffffd47224 */ /* 0x000fe200078e0049 */
[----:B------:R-:W-:Y:S01]  /*6f20*/  F2FP.BF16.PACK_AB R124, R42, R43 ;  /* 0x0000002b2a7c723e */ /* 0x000fe200000010ff */
[----:B------:R-:W-:Y:S01]  /*6f30*/  FADD.FTZ R6, R6, R209 ;  /* 0x000000d106067221 */ /* 0x000fe20000010000 */
[----:B--2---:R-:W-:Y:S01]  /*6f40*/  F2FP.BF16.PACK_AB R126, R40, R41 ;  /* 0x00000029287e723e */ /* 0x004fe200000010ff */
[----:B------:R-:W-:Y:S01]  /*6f50*/  FADD.FTZ R7, R7, R210 ;  /* 0x000000d207077221 */ /* 0x000fe20000010000 */
[----:B------:R-:W-:Y:S01]  /*6f60*/  F2FP.BF16.PACK_AB R125, R4, R5 ;  /* 0x00000005047d723e */ /* 0x000fe200000010ff */
[----:B------:R-:W-:Y:S01]  /*6f70*/  FADD.FTZ R14, R211, R14 ;  /* 0x0000000ed30e7221 */ /* 0x000fe20000010000 */
[----:B-1----:R-:W-:Y:S01]  /*6f80*/  F2FP.BF16.PACK_AB R127, R2, R0 ;  /* 0x00000000027f723e */ /* 0x002fe200000010ff */
[----:B------:R-:W-:Y:S01]  /*6f90*/  FADD.FTZ R6, R212, R6 ;  /* 0x00000006d4067221 */ /* 0x000fe20000010000 */
[----:B------:R-:W-:Y:S01]  /*6fa0*/  MOV R246, R72 ;  /* 0x0000004800f67202 */ /* 0x000fe20000000f00 */
[----:B------:R-:W-:Y:S01]  /*6fb0*/  FADD.FTZ R7, R213, R7 ;  /* 0x00000007d5077221 */ /* 0x000fe20000010000 */
[----:B------:R3:W5:Y:S01]  /*6fc0*/  LDL.LU R231, [R1+0x54] ;  /* 0x0000540001e77983 */ /* 0x0007620000300800 */
[----:B------:R-:W-:-:S02]  /*6fd0*/  FADD.FTZ R14, R214, R14 ;  /* 0x0000000ed60e7221 */ /* 0x000fc40000010000 */
[----:B------:R-:W-:Y:S01]  /*6fe0*/  FADD.FTZ R6, R215, R6 ;  /* 0x00000006d7067221 */ /* 0x000fe20000010000 */
[C---:B------:R-:W-:Y:S01]  /*6ff0*/  HMMA.16816.F32.BF16 R164, R124.reuse, R168, R120 ;  /* 0x000000a87ca4723c */ /* 0x040fe20000041878 */
[----:B------:R-:W-:Y:S01]  /*7000*/  FADD.FTZ R7, R216, R7 ;  /* 0x00000007d8077221 */ /* 0x000fe20000010000 */
[----:B------:R3:W5:Y:S01]  /*7010*/  LDL.LU R230, [R1+0x50] ;  /* 0x0000500001e67983 */ /* 0x0007620000300800 */
[----:B------:R-:W-:Y:S02]  /*7020*/  FADD.FTZ R14, R217, R14 ;  /* 0x0000000ed90e7221 */ /* 0x000fe40000010000 */
[----:B------:R-:W-:Y:S01]  /*7030*/  FADD.FTZ R6, R218, R6 ;  /* 0x00000006da067221 */ /* 0x000fe20000010000 */
[----:B------:R3:W5:Y:S01]  /*7040*/  LDL.LU R229, [R1+0x4c] ;  /* 0x00004c0001e57983 */ /* 0x0007620000300800 */
[----:B------:R-:W-:Y:S02]  /*7050*/  FADD.FTZ R12, R12, R7 ;  /* 0x000000070c0c7221 */ /* 0x000fe40000010000 */
[----:B------:R-:W-:Y:S01]  /*7060*/  FADD.FTZ R14, R219, R14 ;  /* 0x0000000edb0e7221 */ /* 0x000fe20000010000 */
[----:B------:R-:W-:Y:S01]  /*7070*/  HMMA.16816.F32.BF16 R120, R124, R8, R204 ;  /* 0x000000087c78723c */ /* 0x000fe200000418cc */
[----:B------:R-:W-:Y:S01]  /*7080*/  FADD.FTZ R7, R143, R142 ;  /* 0x0000008e8f077221 */ /* 0x000fe20000010000 */
[----:B------:R3:W5:Y:S01]  /*7090*/  LDL.LU R224, [R1+0x48] ;  /* 0x0000480001e07983 */ /* 0x0007620000300800 */
        /* <DEDUP_REMOVED lines=17> */
[----:B------:R-:W-:Y:S03]  /*71b0*/  HMMA.16816.F32.BF16 R148, R124, R152, R148 ;  /* 0x000000987c94723c */ /* 0x000fe60000041894 */
[----:B------:R-:W-:-:S02]  /*71c0*/  FADD.FTZ R6, R132, R6 ;  /* 0x0000000684067221 */ /* 0x000fc40000010000 */
[----:B------:R-:W-:Y:S02]  /*71d0*/  IMAD.MOV.U32 R139, RZ, RZ, R75 ;  /* 0x000000ffff8b7224 */ /* 0x000fe400078e004b */
[----:B------:R-:W-:Y:S01]  /*71e0*/  FADD.FTZ R5, R5, R6 ;  /* 0x0000000605057221 */ /* 0x000fe20000010000 */
[----:B------:R-:W-:Y:S01]  /*71f0*/  HMMA.16816.F32.BF16 R152, R124, R154, R104 ;  /* 0x0000009a7c98723c */ /* 0x000fe20000041868 */
[----:B------:R-:W-:Y:S02]  /*7200*/  FADD.FTZ R9, R251, R9 ;  /* 0x00000009fb097221 */ /* 0x000fe40000010000 */
[----:B------:R-:W-:-:S05]  /*7210*/  FADD.FTZ R4, R4, R5 ;  /* 0x0000000504047221 */ /* 0x000fca0000010000 */
[----:B------:R-:W-:Y:S01]  /*7220*/  HMMA.16816.F32.BF16 R180, R124, R184, R88 ;  /* 0x000000b87cb4723c */ /* 0x000fe20000041858 */
[----:B------:R-:W-:-:S07]  /*7230*/  FADD.FTZ R7, R250, R8 ;  /* 0x00000008fa077221 */ /* 0x000fce0000010000 */
[----:B------:R-:W-:Y:S01]  /*7240*/  HMMA.16816.F32.BF16 R56, R124, R60, R192 ;  /* 0x0000003c7c38723c */ /* 0x000fe200000418c0 */
[----:B------:R-:W-:-:S07]  /*7250*/  FADD.FTZ R4, R0, R4 ;  /* 0x0000000400047221 */ /* 0x000fce0000010000 */
[C---:B------:R-:W-:Y:S08]  /*7260*/  HMMA.16816.F32.BF16 R72, R124.reuse, R76, R28 ;  /* 0x0000004c7c48723c */ /* 0x040ff0000004181c */
[C---:B------:R-:W-:Y:S08]  /*7270*/  HMMA.16816.F32.BF16 R88, R124.reuse, R92, R196 ;  /* 0x0000005c7c58723c */ /* 0x040ff000000418c4 */
[----:B------:R-:W-:Y:S01]  /*7280*/  HMMA.16816.F32.BF16 R104, R124, R108, R200 ;  /* 0x0000006c7c68723c */ /* 0x000fe200000418c8 */
[----:B------:R-:W-:-:S07]  /*7290*/  FADD.FTZ R0, R139, R9 ;  /* 0x000000098b007221 */ /* 0x000fce0000010000 */
        /* <DEDUP_REMOVED lines=8> */
[----:B------:R-:W-:-:S04]  /*7320*/  FADD.FTZ R10, R43, R13 ;  /* 0x0000000d2b0a7221 */ /* 0x000fc80000010000 */
[----:B------:R-:W-:Y:S01]  /*7330*/  FADD.FTZ R8, R42, R10 ;  /* 0x0000000a2a087221 */ /* 0x000fe20000010000 */
[----:B------:R1:W-:Y:S01]  /*7340*/  STL [R1+0xc], R0 ;  /* 0x00000c0001007387 */ /* 0x0003e20000100800 */
[----:B------:R-:W-:Y:S02]  /*7350*/  FADD.FTZ R7, R242, R7 ;  /* 0x00000007f2077221 */ /* 0x000fe40000010000 */
[----:B------:R-:W-:-:S04]  /*7360*/  FADD.FTZ R6, R41, R8 ;  /* 0x0000000829067221 */ /* 0x000fc80000010000 */
[----:B------:R-:W-:Y:S01]  /*7370*/  FADD.FTZ R5, R40, R6 ;  /* 0x0000000628057221 */ /* 0x000fe20000010000 */
[----:B------:R3:W-:Y:S01]  /*7380*/  STL [R1+0x8], R7 ;  /* 0x0000080701007387 */ /* 0x0007e20000100800 */
[----:B------:R-:W-:Y:S01]  /*7390*/  UIMAD.WIDE.U32 UR6, UR23, UR4, URZ ;  /* 0x00000004170672a5 */ /* 0x000fe2000f8e003f */
[----:B------:R-:W-:Y:S01]  /*73a0*/  PLOP3.LUT P0, PT, PT, PT, UP6, 0x40, 0x0 ;  /* 0x000000000000781c */ /* 0x000fe20003f0e868 */
[----:B-1----:R-:W-:-:S05]  /*73b0*/  FADD.FTZ R0, R2, R4 ;  /* 0x0000000402007221 */ /* 0x002fca0000010000 */
[----:B------:R3:W-:Y:S04]  /*73c0*/  STL [R1+0x14], R0 ;  /* 0x0000140001007387 */ /* 0x0007e80000100800 */
[----:B------:R3:W-:Y:S01]  /*73d0*/  STL [R1+0x10], R5 ;  /* 0x0000100501007387 */ /* 0x0007e20000100800 */
[----:B------:R-:W-:-:S04]  /*73e0*/  @UP5 USHF.R.U32.HI UR23, URZ, UR5, UR7 ;  /* 0x000000053f175299 */ /* 0x000fc80008011607 */
[----:B------:R-:W-:Y:S02]  /*73f0*/  UIADD3 UR23, UR22, UR23, URZ ;  /* 0x0000001716177290 */ /* 0x000fe4000fffe03f */
[----:B------:R-:W-:Y:S02]  /*7400*/  ULDC UR7, c[0x0][0x328] ;  /* 0x0000ca0000077ab9 */ /* 0x000fe40000000800 */
[----:B------:R-:W-:Y:S02]  /*7410*/  UIADD3 UR13, UR13, -0x2, URZ ;  /* 0xfffffffe0d0d7890 */ /* 0x000fe4000fffe03f */
[----:B------:R-:W-:Y:S01]  /*7420*/  UIADD3 UR7, UR23, UR7, URZ ;  /* 0x0000000717077290 */ /* 0x000fe2000fffe03f */
[----:B------:R-:W-:Y:S05]  /*7430*/  @P0 BRA `(.L_x_1023) ;  /* 0x0000015000000947 */ /* 0x000fea0003800000 */
[----:B------:R-:W-:Y:S01]  /*7440*/  ISETP.LT.AND P0, PT, RZ, UR23, PT ;  /* 0x00000017ff007c0c */ /* 0x000fe2000bf01270 */
[----:B------:R-:W-:Y:S02]  /*7450*/  UIADD3 UR22, UR23, -0x1, URZ ;  /* 0xffffffff17167890 */ /* 0x000fe4000fffe03f */
[----:B------:R-:W-:-:S10]  /*7460*/  ULDC UR6, c[0x0][0x32c] ;  /* 0x0000cb0000067ab9 */ /* 0x000fd40000000800 */
[----:B------:R-:W-:Y:S05]  /*7470*/  @P0 BRA `(.L_x_1024) ;  /* 0x0000008000000947 */ /* 0x000fea0003800000 */
[----:B------:R-:W-:Y:S02]  /*7480*/  UISETP.NE.AND UP0, UPT, UR6, 0x1, UPT ;  /* 0x000000010600788c */ /* 0x000fe4000bf05270 */
[----:B------:R-:W-:Y:S02]  /*7490*/  UIADD3 UR22, -UR23, URZ, URZ ;  /* 0x0000003f17167290 */ /* 0x000fe4000fffe13f */
[----:B------:R-:W-:Y:S02]  /*74a0*/  ULDC.64 UR4, c[0x0][0x330] ;  /* 0x0000cc0000047ab9 */ /* 0x000fe40000000a00 */
[----:B------:R-:W-:-:S07]  /*74b0*/  UIMAD.WIDE.U32 UR24, UR22, UR4, URZ ;  /* 0x00000004161872a5 */ /* 0x000fce000f8e003f */
[----:B------:R-:W-:Y:S02]  /*74c0*/  @UP0 UMOV UR23, UR25 ;  /* 0x0000001900170c82 */ /* 0x000fe40008000000 */
[----:B------:R-:W-:-:S04]  /*74d0*/  @UP0 USHF.R.U32.HI UR22, URZ, UR5, UR23 ;  /* 0x000000053f160299 */ /* 0x000fc80008011617 */
[----:B------:R-:W-:Y:S01]  /*74e0*/  ULOP3.LUT UR22, URZ, UR22, URZ, 0x33, !UPT ;  /* 0x000000163f167292 */ /* 0x000fe2000f8e333f */
[----:B------:R-:W-:Y:S05]  /*74f0*/  BRA `(.L_x_1025) ;  /* 0x0000005000007947 */ /* 0x000fea0003800000 */
.L_x_1024:
[----:B------:R-:W-:Y:S02]  /*7500*/  UISETP.NE.AND UP0, UPT, UR6, 0x1, UPT ;  /* 0x000000010600788c */ /* 0x000fe4000bf05270 */
[----:B------:R-:W-:Y:S02]  /*7510*/  ULDC.64 UR4, c[0x0][0x330] ;  /* 0x0000cc0000047ab9 */ /* 0x000fe40000000a00 */
[----:B------:R-:W-:-:S07]  /*7520*/  UIMAD.WIDE.U32 UR24, UR22, UR4, URZ ;  /* 0x00000004161872a5 */ /* 0x000fce000f8e003f */
[----:B------:R-:W-:Y:S02]  /*7530*/  @UP0 UMOV UR23, UR25 ;  /* 0x0000001900170c82 */ /* 0x000fe40008000000 */
[----:B------:R-:W-:Y:S02]  /*7540*/  @UP0 USHF.R.U32.HI UR22, URZ, UR5, UR23 ;  /* 0x000000053f160299 */ /* 0x000fe40008011617 */
.L_x_1025:
[----:B------:R-:W-:Y:S02]  /*7550*/  ULDC UR4, c[0x0][0x32c] ;  /* 0x0000cb0000047ab9 */ /* 0x000fe40000000800 */
[----:B------:R-:W-:-:S04]  /*7560*/  UIMAD UR4, UR22, UR6, UR4 ;  /* 0x00000006160472a4 */ /* 0x000fc8000f8e0204 */
[----:B------:R-:W-:-:S04]  /*7570*/  UISETP.LT.AND UP0, UPT, UR7, UR4, UPT ;  /* 0x000000040700728c */ /* 0x000fc8000bf01270 */
[----:B------:R-:W-:-:S04]  /*7580*/  USEL UR7, UR7, UR4, UP0 ;  /* 0x0000000407077287 */ /* 0x000fc80008000000 */
.L_x_1023:
[----:B------:R-:W-:-:S04]  /*7590*/  UIMAD.WIDE UR4, UR7, 0x2aaaaaab, URZ ;  /* 0x2aaaaaab070478a5 */ /* 0x000fc8000f8e023f */
[----:B------:R-:W-:-:S04]  /*75a0*/  USHF.R.U32.HI UR4, URZ, 0x1f, UR5 ;  /* 0x0000001f3f047899 */ /* 0x000fc80008011605 */
[----:B------:R-:W-:-:S04]  /*75b0*/  ULEA.HI.SX32 UR4, UR5, UR4, 0x1d ;  /* 0x0000000405047291 */ /* 0x000fc8000f8fea3f */
[----:B------:R-:W-:-:S04]  /*75c0*/  UISETP.LT.AND UP0, UPT, UR8, UR4, UPT ;  /* 0x000000040800728c */ /* 0x000fc8000bf01270 */
[----:B------:R-:W-:-:S04]  /*75d0*/  USEL UR22, UR8, UR4, !UP0 ;  /* 0x0000000408167287 */ /* 0x000fc8000c000000 */
[----:B------:R-:W-:-:S06]  /*75e0*/  UISETP.GE.AND UP0, UPT, UR13, UR22, UPT ;  /* 0x000000160d00728c */ /* 0x000fcc000bf06270 */
[----:B------:R-:W-:-:S13]  /*75f0*/  PLOP3.LUT P0, PT, PT, PT, UP0, 0x80, 0x0 ;  /* 0x000000000000781c */ /* 0x000fda0003f0f008 */
[----:B------:R-:W-:Y:S05]  /*7600*/  @!P0 BRA `(.L_x_1026) ;  /* 0x0000503000008947 */ /* 0x000fea0003800000 */
[----:B---3--:R-:W2:Y:S01]  /*7610*/  LDL R0, [R1+0x28] ;  /* 0x0000280001007983 */ /* 0x008ea20000100800 */
[----:B------:R-:W-:Y:S01]  /*7620*/  UISETP.NE.AND UP0, UPT, UR17, URZ, UPT ;  /* 0x0000003f1100728c */ /* 0x000fe2000bf05270 */
[----:B------:R-:W-:Y:S01]  /*7630*/  IMAD.MOV.U32 R134, RZ, RZ, R136 ;  /* 0x000000ffff867224 */ /* 0x000fe200078e0088 */
[----:B------:R-:W-:Y:S01]  /*7640*/  MOV R139, R3 ;  /* 0x00000003008b7202 */ /* 0x000fe20000000f00 */
[----:B------:R-:W-:Y:S01]  /*7650*/  IMAD.MOV.U32 R132, RZ, RZ, R137 ;  /* 0x000000ffff847224 */ /* 0x000fe200078e0089 */
[----:B------:R-:W-:Y:S01]  /*7660*/  ULDC.64 UR6, c[0x0][0x208] ;  /* 0x0000820000067ab9 */ /* 0x000fe20000000a00 */
[----:B------:R-:W-:Y:S01]  /*7670*/  IMAD.MOV.U32 R138, RZ, RZ, R135 ;  /* 0x000000ffff8a7224 */ /* 0x000fe200078e0087 */
[----:B------:R-:W-:Y:S01]  /*7680*/  PLOP3.LUT P1, PT, PT, PT, UP0, 0x80, 0x0 ;  /* 0x000000000000781c */ /* 0x000fe20003f2f008 */
[----:B------:R-:W-:Y:S01]  /*7690*/  ULDC.64 UR4, c[0x0][0x1e0] ;  /* 0x0000780000047ab9 */ /* 0x000fe20000000a00 */
[----:B------:R-:W-:-:S11]  /*76a0*/  PLOP3.LUT P0, PT, PT, PT, UP0, 0x80, 0x0 ;  /* 0x000000000000781c */ /* 0x000fd60003f0f008 */
[----:B--2---:R-:W-:-:S05]  /*76b0*/  @P1 IMAD.HI.U32 R0, R0, c[0x0][0x2c8], RZ ;  /* 0x0000b20000001a27 */ /* 0x004fca00078e00ff */
[----:B------:R-:W-:-:S05]  /*76c0*/  @P0 SHF.R.U32.HI R0, RZ, c[0x0][0x2cc], R0 ;  /* 0x0000b300ff000a19 */ /* 0x000fca0000011600 */
[----:B------:R1:W-:Y:S02]  /*76d0*/  @P0 STL [R1], R0 ;  /* 0x0000000001000387 */ /* 0x0003e40000100800 */
.L_x_1043:
[----:B------:R-:W2:Y:S01]  /*76e0*/  LDL.64 R12, [R1+0x20] ;  /* 0x00002000010c7983 */ /* 0x000ea20000100a00 */
[----:B------:R-:W-:Y:S04]  /*76f0*/  DEPBAR.LE SB0, 0x0 ;  /* 0x000080000000791a */ /* 0x000fe80000000000 */
[----:B------:R-:W-:Y:S01]  /*7700*/  UISETP.GT.AND UP0, UPT, UR8, UR13, UPT ;  /* 0x0000000d0800728c */ /* 0x000fe2000bf04270 */
[----:B-1----:R-:W2:Y:S01]  /*7710*/  LDL.64 R2, [R1+0x40] ;  /* 0x0000400001027983 */ /* 0x002ea20000100a00 */
[----:B------:R-:W-:Y:S05]  /*7720*/  UISETP.NE.AND UP1, UPT, UR17, URZ, UPT ;  /* 0x0000003f1100728c */ /* 0x000fea000bf25270 */
[----:B------:R-:W-:Y:S01]  /*7730*/  BAR.SYNC.DEFER_BLOCKING 0x0 ;  /* 0x0000000000007b1d */ /* 0x000fe20000010000 */
[----:B------:R-:W-:Y:S03]  /*7740*/  PLOP3.LUT P0, PT, PT, PT, UP0, 0x80, 0x0 ;  /* 0x000000000000781c */ /* 0x000fe60003f0f008 */
[----:B------:R-:W-:Y:S02]  /*7750*/  @!UP0 USHF.R.S32.HI UR23, URZ, 0x1f, UR13 ;  /* 0x0000001f3f178899 */ /* 0x000fe4000801140d */
[----:B------:R-:W-:Y:S02]  /*7760*/  @!UP0 UIMAD.WIDE.U32 UR24, UR13, UR6, URZ ;  /* 0x000000060d1882a5 */ /* 0x000fe4000f8e003f */
[----:B------:R-:W-:Y:S04]  /*7770*/  @!UP0 UIMAD UR23, UR23, UR6, URZ ;  /* 0x00000006171782a4 */ /* 0x000fe8000f8e023f */
[----:B------:R-:W-:Y:S01]  /*7780*/  @!UP0 UIMAD UR23, UR13, UR7, UR23 ;  /* 0x000000070d1782a4 */ /* 0x000fe2000f8e0217 */
[----:B-1----:R-:W-:Y:S03]  /*7790*/  MOV R0, UR24 ;  /* 0x0000001800007c02 */ /* 0x002fe60008000f00 */
[----:B------:R-:W-:Y:S04]  /*77a0*/  @!UP0 UIADD3 UR23, UR25, UR23, URZ ;  /* 0x0000001719178290 */ /* 0x000fe8000fffe03f */
[----:B------:R-:W-:Y:S02]  /*77b0*/  @!UP0 UIMAD UR23, UR23, 0x30, URZ ;  /* 0x00000030171788a4 */ /* 0x000fe4000f8e023f */
[----:B------:R-:W-:Y:S01]  /*77c0*/  UISETP.GT.AND UP0, UPT, UR13, UR8, UPT ;  /* 0x000000080d00728c */ /* 0x000fe2000bf04270 */
[----:B-----5:R-:W-:Y:S08]  /*77d0*/  LDSM.16.M88.4 R48, [R231+0x8080] ;  /* 0x00808000e730783b */ /* 0x020ff00000000200 */
[----:B------:R-:W1:Y:S02]  /*77e0*/  LDSM.16.M88.4 R16, [R224+0x5080] ;  /* 0x00508000e010783b */ /* 0x000e640000000200 */
[----:B------:R-:W-:Y:S04]  /*77f0*/  @UP0 UIADD3 UR24, UR13, -0x1, URZ ;  /* 0xffffffff0d180890 */ /* 0x000fe8000fffe03f */
[----:B------:R-:W-:Y:S02]  /*7800*/  @UP0 UIMAD.WIDE.U32 UR26, UR24, UR4, URZ ;  /* 0x00000004181a02a5 */ /* 0x000fe4000f8e003f */
[----:B------:R-:W3:Y:S08]  /*7810*/  LDSM.16.M88.4 R44, [R231+0xa080] ;  /* 0x00a08000e72c783b */ /* 0x000ef00000000200 */
[----:B------:R-:W4:Y:S08]  /*7820*/  LDSM.16.M88.4 R32, [R224+0x5880] ;  /* 0x00588000e020783b */ /* 0x000f300000000200 */
[----:B------:R-:W2:Y:S08]  /*7830*/  LDSM.16.M88.4 R140, [R224+0x6080] ;  /* 0x00608000e08c783b */ /* 0x000eb00000000200 */
[----:B------:R-:W-:Y:S01]  /*7840*/  LDSM.16.M88.4 R192, [R233+0x8080] ;  /* 0x00808000e9c0783b */ /* 0x000fe20000000200 */
[-C--:B-1----:R-:W-:Y:S07]  /*7850*/  HMMA.16816.F32.BF16 R4, R48, R16.reuse, RZ ;  /* 0x000000103004723c */ /* 0x082fee00000418ff */
[----:B------:R-:W1:Y:S01]  /*7860*/  LDSM.16.M88.4 R196, [R235] ;  /* 0x00000000ebc4783b */ /* 0x000e620000000200 */
[C---:B---3--:R-:W-:Y:S07]  /*7870*/  HMMA.16816.F32.BF16 R8, R44.reuse, R16, RZ ;  /* 0x000000102c08723c */ /* 0x048fee00000418ff */
[----:B------:R-:W3:Y:S08]  /*7880*/  LDSM.16.M88.4 R200, [R233+0xa080] ;  /* 0x00a08000e9c8783b */ /* 0x000ef00000000200 */
[----:B------:R-:W1:Y:S08]  /*7890*/  LDSM.16.M88.4 R204, [R241] ;  /* 0x00000000f1cc783b */ /* 0x000e700000000200 */
[----:B------:R-:W1:Y:S08]  /*78a0*/  LDSM.16.M88.4 R208, [R240] ;  /* 0x00000000f0d0783b */ /* 0x000e700000000200 */
[----:B------:R-:W3:Y:S06]  /*78b0*/  LDL.64 R246, [R1+0x30] ;  /* 0x0000300001f67983 */ /* 0x000eec0000100a00 */
[----:B------:R-:W3:Y:S01]  /*78c0*/  LDL.64 R244, [R1+0x38] ;  /* 0x0000380001f47983 */ /* 0x000ee20000100a00 */
[----:B--2---:R-:W-:Y:S02]  /*78d0*/  @!P0 MOV R3, R13 ;  /* 0x0000000d00038202 */ /* 0x004fe40000000f00 */
[-C--:B------:R-:W-:Y:S03]  /*78e0*/  HMMA.16816.F32.BF16 R12, R44, R18.reuse, RZ ;  /* 0x000000122c0c723c */ /* 0x080fe600000418ff */
[----:B------:R-:W-:Y:S05]  /*78f0*/  @!P0 IMAD.WIDE.U32 R2, R0, 0x30, R2 ;  /* 0x0000003000028825 */ /* 0x000fea00078e0002 */
[C---:B------:R-:W-:Y:S04]  /*7900*/  HMMA.16816.F32.BF16 R16, R48.reuse, R18, RZ ;  /* 0x000000123010723c */ /* 0x040fe800000418ff */
[----:B------:R-:W-:Y:S01]  /*7910*/  @!P0 IADD3 R3, R3, UR23, RZ ;  /* 0x0000001703038c10 */ /* 0x000fe2000fffe0ff */
[----:B------:R-:W-:Y:S01]  /*7920*/  @UP0 USHF.R.S32.HI UR23, URZ, 0x1f, UR24 ;  /* 0x0000001f3f170899 */ /* 0x000fe20008011418 */
[C---:B------:R-:W-:Y:S02]  /*7930*/  @!P0 SHF.L.U32 R0, R2.reuse, 0x1, RZ ;  /* 0x0000000102008819 */ /* 0x040fe400000006ff */
[-C--:B----4-:R-:W-:Y:S01]  /*7940*/  HMMA.16816.F32.BF16 R20, R48, R32.reuse, RZ ;  /* 0x000000203014723c */ /* 0x090fe200000418ff */
[----:B------:R-:W-:Y:S01]  /*7950*/  @!P0 SHF.L.U64.HI R3, R2, 0x1, R3 ;  /* 0x0000000102038819 */ /* 0x000fe20000010203 */
[----:B------:R-:W-:Y:S02]  /*7960*/  @UP0 UIMAD UR23, UR23, UR4, URZ ;  /* 0x00000004171702a4 */ /* 0x000fe4000f8e023f */
[C---:B------:R-:W-:Y:S02]  /*7970*/  @!P0 IADD3 R28, P1, R0.reuse, c[0x0][0x1f8], RZ ;  /* 0x00007e00001c8a10 */ /* 0x040fe40007f3e0ff */
[----:B------:R-:W-:Y:S01]  /*7980*/  @!P0 IADD3 R0, P6, R0, 0x80, RZ ;  /* 0x0000008000008810 */ /* 0x000fe20007fde0ff */
[----:B------:R-:W-:Y:S01]  /*7990*/  @UP0 UIMAD UR23, UR24, UR5, UR23 ;  /* 0x00000005181702a4 */ /* 0x000fe2000f8e0217 */
[C---:B------:R-:W-:Y:S01]  /*79a0*/  HMMA.16816.F32.BF16 R24, R44.reuse, R32, RZ ;  /* 0x000000202c18723c */ /* 0x040fe200000418ff */
[----:B------:R-:W-:Y:S02]  /*79b0*/  @UP0 USHF.L.U64.HI UR24, UR4, 0x5, UR5 ;  /* 0x0000000504180899 */ /* 0x000fe40008010205 */
[----:B------:R-:W-:Y:S01]  /*79c0*/  @UP0 UIADD3 UR23, UR27, UR23, URZ ;  /* 0x000000171b170290 */ /* 0x000fe2000fffe03f */
[----:B------:R-:W-:Y:S02]  /*79d0*/  @!P0 IADD3.X R29, R3, c[0x0][0x1fc], RZ, P1, !PT ;  /* 0x00007f00031d8a10 */ /* 0x000fe40000ffe4ff */
[----:B------:R-:W-:Y:S01]  /*79e0*/  @!P0 IADD3 R38, P5, R0, c[0x0][0x1f8], RZ ;  /* 0x00007e0000268a10 */ /* 0x000fe20007fbe0ff */
[----:B------:R-:W-:Y:S01]  /*79f0*/  @UP0 UIMAD UR23, UR23, 0x30, URZ ;  /* 0x00000030171708a4 */ /* 0x000fe2000f8e023f */
[----:B------:R-:W-:Y:S01]  /*7a00*/  @!P0 IADD3 R2, P2, R28, UR12, RZ ;  /* 0x0000000c1c028c10 */ /* 0x000fe2000ff5e0ff */
[----:B------:R-:W-:Y:S01]  /*7a10*/  @!PT LDS RZ, [RZ] ;  /* 0x00000000fffff984 */ /* 0x000fe20000000800 */
[----:B------:R-:W-:Y:S01]  /*7a20*/  @!PT LDS RZ, [RZ] ;  /* 0x00000000fffff984 */ /* 0x000fe20000000800 */
[----:B------:R-:W-:Y:S01]  /*7a30*/  @!PT LDS RZ, [RZ] ;  /* 0x00000000fffff984 */ /* 0x000fe20000000800 */
[----:B------:R2:W-:Y:S03]  /*7a40*/  @!P0 LDGSTS.E.BYPASS.LTC128B.128 [R243+0x2080], [R28.64], !P4 ;  /* 0x020800001cf38fae */ /* 0x0005e6000e101d54 */
[----:B------:R-:W-:Y:S02]  /*7a50*/  @!P0 IADD3.X R39, RZ, c[0x0][0x1fc], R3, P5, P6 ;  /* 0x00007f00ff278a10 */ /* 0x000fe40002fec403 */
[----:B------:R-:W-:Y:S02]  /*7a60*/  @!P0 IADD3.X R3, R29, UR11, RZ, P2, !PT ;  /* 0x0000000b1d038c10 */ /* 0x000fe400097fe4ff */
[----:B------:R-:W-:Y:S01]  /*7a70*/  @!P0 IADD3 R36, P1, R2, UR12, RZ ;  /* 0x0000000c02248c10 */ /* 0x000fe2000ff3e0ff */
[----:B------:R4:W-:Y:S01]  /*7a80*/  @!P0 LDGSTS.E.BYPASS.LTC128B.128 [R243+0x3880], [R38.64], !P3 ;  /* 0x0388000026f38fae */ /* 0x0009e2000d901d54 */
[----:B------:R-:W-:Y:S02]  /*7a90*/  MOV R0, UR26 ;  /* 0x0000001a00007c02 */ /* 0x000fe40008000f00 */
[----:B------:R-:W-:Y:S02]  /*7aa0*/  @!P0 IADD3.X R37, R3, UR11, RZ, P1, !PT ;  /* 0x0000000b03258c10 */ /* 0x000fe40008ffe4ff */
[----:B------:R-:W-:Y:S03]  /*7ab0*/  PLOP3.LUT P1, PT, PT, PT, UP0, 0x80, 0x0 ;  /* 0x000000000000781c */ /* 0x000fe60003f2f008 */
[----:B------:R3:W-:Y:S08]  /*7ac0*/  @!P0 LDGSTS.E.BYPASS.LTC128B.128 [R243+0x2880], [R2.64], !P4 ;  /* 0x0288000002f38fae */ /* 0x0007f0000e101d54 */
[----:B------:R3:W-:Y:S01]  /*7ad0*/  @!P0 LDGSTS.E.BYPASS.LTC128B.128 [R243+0x4080], [R2.64+0x80], !P3 ;  /* 0x0408008002f38fae */ /* 0x0007e2000d901d54 */
[-C--:B--2---:R-:W-:Y:S07]  /*7ae0*/  HMMA.16816.F32.BF16 R28, R44, R34.reuse, RZ ;  /* 0x000000222c1c723c */ /* 0x084fee00000418ff */
[----:B------:R4:W-:Y:S01]  /*7af0*/  @!P0 LDGSTS.E.BYPASS.LTC128B.128 [R243+0x3080], [R36.64], !P4 ;  /* 0x0308000024f38fae */ /* 0x0009e2000e101d54 */
[C---:B------:R-:W-:Y:S07]  /*7b00*/  HMMA.16816.F32.BF16 R32, R48.reuse, R34, RZ ;  /* 0x000000223020723c */ /* 0x040fee00000418ff */
[----:B------:R4:W-:Y:S08]  /*7b10*/  @!P0 LDGSTS.E.BYPASS.LTC128B.128 [R243+0x4880], [R36.64+0x80], !P3 ;  /* 0x0488008024f38fae */ /* 0x0009f0000d901d54 */
[----:B------:R-:W-:Y:S08]  /*7b20*/  LDSM.16.M88.4 R212, [R232+0x8080] ;  /* 0x00808000e8d4783b */ /* 0x000ff00000000200 */
[----:B------:R-:W0:Y:S08]  /*7b30*/  LDGDEPBAR ;  /* 0x00000000000079af */ /* 0x000e300000000000 */
[----:B------:R-:W2:Y:S01]  /*7b40*/  LDSM.16.M88.4 R216, [R230+0x5080] ;  /* 0x00508000e6d8783b */ /* 0x000ea20000000200 */
[-C--:B----4-:R-:W-:Y:S07]  /*7b50*/  HMMA.16816.F32.BF16 R36, R48, R140.reuse, RZ ;  /* 0x0000008c3024723c */ /* 0x090fee00000418ff */
[----:B------:R-:W4:Y:S01]  /*7b60*/  LDSM.16.M88.4 R220, [R232+0xa080] ;  /* 0x00a08000e8dc783b */ /* 0x000f220000000200 */
[C---:B------:R-:W-:Y:S04]  /*7b70*/  HMMA.16816.F32.BF16 R40, R44.reuse, R140, RZ ;  /* 0x0000008c2c28723c */ /* 0x040fe800000418ff */
[----:B---3--:R-:W-:Y:S02]  /*7b80*/  @P1 MOV R3, R247 ;  /* 0x000000f700031202 */ /* 0x008fe40000000f00 */
[----:B------:R-:W-:Y:S02]  /*7b90*/  @P1 MOV R2, R244 ;  /* 0x000000f400021202 */ /* 0x000fe40000000f00 */
[-C--:B------:R-:W-:Y:S04]  /*7ba0*/  HMMA.16816.F32.BF16 R44, R44, R142.reuse, RZ ;  /* 0x0000008e2c2c723c */ /* 0x080fe800000418ff */
[----:B------:R-:W-:Y:S04]  /*7bb0*/  @P1 IMAD.WIDE.U32 R2, R0, 0x30, R2 ;  /* 0x0000003000021825 */ /* 0x000fe800078e0002 */
[----:B------:R-:W-:Y:S01]  /*7bc0*/  HMMA.16816.F32.BF16 R48, R48, R142, RZ ;  /* 0x0000008e3030723c */ /* 0x000fe200000418ff */
[----:B------:R-:W3:Y:S03]  /*7bd0*/  LDSM.16.M88.4 R140, [R230+0x5880] ;  /* 0x00588000e68c783b */ /* 0x000ee60000000200 */
[----:B------:R-:W-:Y:S01]  /*7be0*/  @P1 IADD3 R0, R3, UR23, RZ ;  /* 0x0000001703001c10 */ /* 0x000fe2000fffe0ff */
[----:B------:R-:W-:Y:S01]  /*7bf0*/  @UP0 USHF.L.U32 UR23, UR4, 0x5, URZ ;  /* 0x0000000504170899 */ /* 0x000fe2000800063f */
[C---:B------:R-:W-:Y:S02]  /*7c00*/  @P1 SHF.L.U32 R3, R2.reuse, 0x1, RZ ;  /* 0x0000000102031819 */ /* 0x040fe400000006ff */
[-C--:B-1----:R-:W-:Y:S05]  /*7c10*/  HMMA.16816.F32.BF16 R4, R192, R196.reuse, R4 ;  /* 0x000000c4c004723c */ /* 0x082fea0000041804 */
[----:B------:R-:W-:Y:S02]  /*7c20*/  @P1 SHF.L.U64.HI R0, R2, 0x1, R0 ;  /* 0x0000000102001819 */ /* 0x000fe40000010200 */
[----:B------:R-:W-:Y:S01]  /*7c30*/  @P1 IADD3 R2, P0, R3, c[0x0][0x1c8], RZ ;  /* 0x0000720003021a10 */ /* 0x000fe20007f1e0ff */
        /* <DEDUP_REMOVED lines=14> */
[----:B------:R-:W1:Y:S07]  /*7d20*/  LDSM.16.M88.4 R192, [R234+0x8080] ;  /* 0x00808000eac0783b */ /* 0x000e6e0000000200 */
[-C--:B--2---:R-:W-:Y:S01]  /*7d30*/  HMMA.16816.F32.BF16 R4, R212, R216.reuse, R4 ;  /* 0x000000d8d404723c */ /* 0x084fe20000041804 */
[----:B------:R-:W2:Y:S07]  /*7d40*/  LDSM.16.M88.4 R208, [R229+0x800] ;  /* 0x00080000e5d0783b */ /* 0x000eae0000000200 */
[C---:B----4-:R-:W-:Y:S08]  /*7d50*/  HMMA.16816.F32.BF16 R8, R220.reuse, R216, R8 ;  /* 0x000000d8dc08723c */ /* 0x050ff00000041808 */
[-C--:B------:R-:W-:Y:S08]  /*7d60*/  HMMA.16816.F32.BF16 R12, R220, R218.reuse, R12 ;  /* 0x000000dadc0c723c */ /* 0x080ff0000004180c */
[C---:B------:R-:W-:Y:S01]  /*7d70*/  HMMA.16816.F32.BF16 R16, R212.reuse, R218, R16 ;  /* 0x000000dad410723c */ /* 0x040fe20000041810 */
[----:B------:R-:W4:Y:S07]  /*7d80*/  LDSM.16.M88.4 R216, [R229+0x1000] ;  /* 0x00100000e5d8783b */ /* 0x000f2e0000000200 */
[-C--:B---3--:R-:W-:Y:S08]  /*7d90*/  HMMA.16816.F32.BF16 R20, R212, R140.reuse, R20 ;  /* 0x0000008cd414723c */ /* 0x088ff00000041814 */
[C---:B------:R-:W-:Y:S08]  /*7da0*/  HMMA.16816.F32.BF16 R24, R220.reuse, R140, R24 ;  /* 0x0000008cdc18723c */ /* 0x040ff00000041818 */
[-C--:B------:R-:W-:Y:S08]  /*7db0*/  HMMA.16816.F32.BF16 R28, R220, R142.reuse, R28 ;  /* 0x0000008edc1c723c */ /* 0x080ff0000004181c */
[C---:B------:R-:W-:Y:S01]  /*7dc0*/  HMMA.16816.F32.BF16 R32, R212.reuse, R142, R32 ;  /* 0x0000008ed420723c */ /* 0x040fe20000041820 */
[----:B------:R-:W-:Y:S07]  /*7dd0*/  LDSM.16.M88.4 R140, [R231+0xc080] ;  /* 0x00c08000e78c783b */ /* 0x000fee0000000200 */
[-C--:B-1----:R-:W-:Y:S08]  /*7de0*/  HMMA.16816.F32.BF16 R36, R212, R196.reuse, R36 ;  /* 0x000000c4d424723c */ /* 0x082ff00000041824 */
[C---:B------:R-:W-:Y:S08]  /*7df0*/  HMMA.16816.F32.BF16 R40, R220.reuse, R196, R40 ;  /* 0x000000c4dc28723c */ /* 0x040ff00000041828 */
[-C--:B------:R-:W-:Y:S01]  /*7e00*/  HMMA.16816.F32.BF16 R44, R220, R198.reuse, R44 ;  /* 0x000000c6dc2c723c */ /* 0x080fe2000004182c */
[----:B------:R-:W-:Y:S07]  /*7e10*/  LDSM.16.M88.4 R220, [R238] ;  /* 0x00000000eedc783b */ /* 0x000fee0000000200 */
[----:B------:R-:W-:Y:S01]  /*7e20*/  HMMA.16816.F32.BF16 R48, R212, R198, R48 ;  /* 0x000000c6d430723c */ /* 0x000fe20000041830 */
[----:B------:R-:W1:Y:S07]  /*7e30*/  LDSM.16.M88.4 R196, [R224+0x6880] ;  /* 0x00688000e0c4783b */ /* 0x000e6e0000000200 */
[-C--:B------:R-:W-:Y:S01]  /*7e40*/  HMMA.16816.F32.BF16 R4, R192, R200.reuse, R4 ;  /* 0x000000c8c004723c */ /* 0x080fe20000041804 */
[----:B------:R-:W3:Y:S07]  /*7e50*/  LDSM.16.M88.4 R212, [R231+0xe080] ;  /* 0x00e08000e7d4783b */ /* 0x000eee0000000200 */
[C---:B------:R-:W-:Y:S08]  /*7e60*/  HMMA.16816.F32.BF16 R8, R204.reuse, R200, R8 ;  /* 0x000000c8cc08723c */ /* 0x040ff00000041808 */
[-C--:B------:R-:W-:Y:S08]  /*7e70*/  HMMA.16816.F32.BF16 R12, R204, R202.reuse, R12 ;  /* 0x000000cacc0c723c */ /* 0x080ff0000004180c */
[C---:B------:R-:W-:Y:S01]  /*7e80*/  HMMA.16816.F32.BF16 R16, R192.reuse, R202, R16 ;  /* 0x000000cac010723c */ /* 0x040fe20000041810 */
[----:B------:R-:W1:Y:S07]  /*7e90*/  LDSM.16.M88.4 R200, [R224+0x7080] ;  /* 0x00708000e0c8783b */ /* 0x000e6e0000000200 */
[-C--:B--2---:R-:W-:Y:S08]  /*7ea0*/  HMMA.16816.F32.BF16 R20, R192, R208.reuse, R20 ;  /* 0x000000d0c014723c */ /* 0x084ff00000041814 */
[C---:B------:R-:W-:Y:S08]  /*7eb0*/  HMMA.16816.F32.BF16 R24, R204.reuse, R208, R24 ;  /* 0x000000d0cc18723c */ /* 0x040ff00000041818 */
[-C--:B------:R-:W-:Y:S08]  /*7ec0*/  HMMA.16816.F32.BF16 R28, R204, R210.reuse, R28 ;  /* 0x000000d2cc1c723c */ /* 0x080ff0000004181c */
[C---:B------:R-:W-:Y:S01]  /*7ed0*/  HMMA.16816.F32.BF16 R32, R192.reuse, R210, R32 ;  /* 0x000000d2c020723c */ /* 0x040fe20000041820 */
[----:B------:R-:W-:Y:S07]  /*7ee0*/  LDSM.16.M88.4 R208, [R239] ;  /* 0x00000000efd0783b */ /* 0x000fee0000000200 */
[-C--:B----4-:R-:W-:Y:S08]  /*7ef0*/  HMMA.16816.F32.BF16 R36, R192, R216.reuse, R36 ;  /* 0x000000d8c024723c */ /* 0x090ff00000041824 */
[C---:B------:R-:W-:Y:S08]  /*7f00*/  HMMA.16816.F32.BF16 R40, R204.reuse, R216, R40 ;  /* 0x000000d8cc28723c */ /* 0x040ff00000041828 */
[-C--:B------:R-:W-:Y:S01]  /*7f10*/  HMMA.16816.F32.BF16 R44, R204, R218.reuse, R44 ;  /* 0x000000dacc2c723c */ /* 0x080fe2000004182c */
[----:B------:R-:W2:Y:S07]  /*7f20*/  LDSM.16.M88.4 R204, [R224+0x7880] ;  /* 0x00788000e0cc783b */ /* 0x000eae0000000200 */
[----:B------:R-:W-:Y:S01]  /*7f30*/  HMMA.16816.F32.BF16 R48, R192, R218, R48 ;  /* 0x000000dac030723c */ /* 0x000fe20000041830 */
[----:B------:R-:W4:Y:S07]  /*7f40*/  LDSM.16.M88.4 R192, [R233+0xc080] ;  /* 0x00c08000e9c0783b */ /* 0x000f2e0000000200 */
[-C--:B-1----:R-:W-:Y:S01]  /*7f50*/  HMMA.16816.F32.BF16 R4, R140, R196.reuse, R4 ;  /* 0x000000c48c04723c */ /* 0x082fe20000041804 */
[----:B------:R-:W1:Y:S07]  /*7f60*/  LDSM.16.M88.4 R216, [R233+0xe080] ;  /* 0x00e08000e9d8783b */ /* 0x000e6e0000000200 */
[C---:B---3--:R-:W-:Y:S08]  /*7f70*/  HMMA.16816.F32.BF16 R8, R212.reuse, R196, R8 ;  /* 0x000000c4d408723c */ /* 0x048ff00000041808 */
[-C--:B------:R-:W-:Y:S08]  /*7f80*/  HMMA.16816.F32.BF16 R12, R212, R198.reuse, R12 ;  /* 0x000000c6d40c723c */ /* 0x080ff0000004180c */
[C---:B------:R-:W-:Y:S01]  /*7f90*/  HMMA.16816.F32.BF16 R16, R140.reuse, R198, R16 ;  /* 0x000000c68c10723c */ /* 0x040fe20000041810 */
[----:B------:R-:W3:Y:S07]  /*7fa0*/  LDSM.16.M88.4 R196, [R237] ;  /* 0x00000000edc4783b */ /* 0x000eee0000000200 */
[-C--:B------:R-:W-:Y:S08]  /*7fb0*/  HMMA.16816.F32.BF16 R20, R140, R200.reuse, R20 ;  /* 0x000000c88c14723c */ /* 0x080ff00000041814 */
        /* <DEDUP_REMOVED lines=9> */
[----:B------:R-:W2:Y:S07]  /*8050*/  LDSM.16.M88.4 R140, [R232+0xc080] ;  /* 0x00c08000e88c783b */ /* 0x000eae0000000200 */
[-C--:B----4-:R-:W-:Y:S01]  /*8060*/  HMMA.16816.F32.BF16 R4, R192, R208.reuse, R4 ;  /* 0x000000d0c004723c */ /* 0x090fe20000041804 */
[----:B------:R-:W4:Y:S07]  /*8070*/  LDSM.16.M88.4 R204, [R232+0xe080] ;  /* 0x00e08000e8cc783b */ /* 0x000f2e0000000200 */
[C---:B-1----:R-:W-:Y:S08]  /*8080*/  HMMA.16816.F32.BF16 R8, R216.reuse, R208, R8 ;  /* 0x000000d0d808723c */ /* 0x042ff00000041808 */
        /* <DEDUP_REMOVED lines=8> */
[-C--:B---3--:R-:W-:Y:S08]  /*8110*/  HMMA.16816.F32.BF16 R36, R192, R196.reuse, R36 ;  /* 0x000000c4c024723c */ /* 0x088ff00000041824 */
[C---:B------:R-:W-:Y:S08]  /*8120*/  HMMA.16816.F32.BF16 R40, R216.reuse, R196, R40 ;  /* 0x000000c4d828723c */ /* 0x040ff00000041828 */
[-C--:B------:R-:W-:Y:S01]  /*8130*/  HMMA.16816.F32.BF16 R44, R216, R198.reuse, R44 ;  /* 0x000000c6d82c723c */ /* 0x080fe2000004182c */
[----:B------:R-:W3:Y:S07]  /*8140*/  LDSM.16.M88.4 R216, [R234+0xc080] ;  /* 0x00c08000ead8783b */ /* 0x000eee0000000200 */
[----:B------:R-:W-:Y:S01]  /*8150*/  HMMA.16816.F32.BF16 R48, R192, R198, R48 ;  /* 0x000000c6c030723c */ /* 0x000fe20000041830 */
[----:B------:R-:W3:Y:S07]  /*8160*/  LDSM.16.M88.4 R192, [R236+0xe080] ;  /* 0x00e08000ecc0783b */ /* 0x000eee0000000200 */
[-C--:B--2---:R-:W-:Y:S08]  /*8170*/  HMMA.16816.F32.BF16 R4, R140, R200.reuse, R4 ;  /* 0x000000c88c04723c */ /* 0x084ff00000041804 */
[C---:B----4-:R-:W-:Y:S08]  /*8180*/  HMMA.16816.F32.BF16 R8, R204.reuse, R200, R8 ;  /* 0x000000c8cc08723c */ /* 0x050ff00000041808 */
[-C--:B------:R-:W-:Y:S08]  /*8190*/  HMMA.16816.F32.BF16 R12, R204, R202.reuse, R12 ;  /* 0x000000cacc0c723c */ /* 0x080ff0000004180c */
[C---:B------:R-:W-:Y:S08]  /*81a0*/  HMMA.16816.F32.BF16 R16, R140.reuse, R202, R16 ;  /* 0x000000ca8c10723c */ /* 0x040ff00000041810 */
[-C--:B-1----:R-:W-:Y:S08]  /*81b0*/  HMMA.16816.F32.BF16 R20, R140, R208.reuse, R20 ;  /* 0x000000d08c14723c */ /* 0x082ff00000041814 */
        /* <DEDUP_REMOVED lines=35> */
[----:B------:R-:W2:Y:S10]  /*83f0*/  MUFU.TANH R201, R13 ;  /* 0x0000000d00c97308 */ /* 0x000eb40000002400 */
[----:B------:R-:W2:Y:S01]  /*8400*/  MUFU.TANH R220, R14 ;  /* 0x0000000e00dc7308 */ /* 0x000ea20000002400 */
[----:B-1----:R-:W1:Y:S01]  /*8410*/  LDSM.16.M88.4 R8, [R229+0x2800] ;  /* 0x00280000e508783b */ /* 0x002e620000000200 */
[----:B------:R-:W-:Y:S04]  /*8420*/  DEPBAR.LE SB0, 0x0 ;  /* 0x000080000000791a */ /* 0x000fe80000000000 */
[-C--:B----4-:R-:W-:Y:S04]  /*8430*/  HMMA.16816.F32.BF16 R20, R216, R4.reuse, R20 ;  /* 0x00000004d814723c */ /* 0x090fe80000041814 */
[----:B------:R-:W4:Y:S01]  /*8440*/  MUFU.TANH R221, R15 ;  /* 0x0000000f00dd7308 */ /* 0x000f220000002400 */
[----:B------:R-:W-:Y:S03]  /*8450*/  BAR.SYNC.DEFER_BLOCKING 0x0 ;  /* 0x0000000000007b1d */ /* 0x000fe60000010000 */
[C---:B------:R-:W-:Y:S06]  /*8460*/  HMMA.16816.F32.BF16 R24, R192.reuse, R4, R24 ;  /* 0x00000004c018723c */ /* 0x040fec0000041818 */
[----:B------:R-:W1:Y:S01]  /*8470*/  MUFU.TANH R142, R18 ;  /* 0x00000012008e7308 */ /* 0x000e620000002400 */
[----:B------:R-:W2:Y:S04]  /*8480*/  LDL R5, [R1] ;  /* 0x0000000001057983 */ /* 0x000ea80000100800 */
[----:B------:R2:W2:Y:S01]  /*8490*/  LDL R4, [R1+0x28] ;  /* 0x0000280001047983 */ /* 0x0004a20000100800 */
[-C--:B------:R-:W-:Y:S04]  /*84a0*/  HMMA.16816.F32.BF16 R28, R192, R6.reuse, R28 ;  /* 0x00000006c01c723c */ /* 0x080fe8000004181c */
[----:B------:R-:W2:Y:S01]  /*84b0*/  MUFU.TANH R196, R19 ;  /* 0x0000001300c47308 */ /* 0x000ea20000002400 */
[----:B------:R-:W-:Y:S03]  /*84c0*/  FMUL.FTZ R23, R23, c[0x0][0x320] ;  /* 0x0000c80017177a20 */ /* 0x000fe60000410000 */
[C---:B------:R-:W-:Y:S04]  /*84d0*/  HMMA.16816.F32.BF16 R32, R216.reuse, R6, R32 ;  /* 0x00000006d820723c */ /* 0x040fe80000041820 */
[----:B------:R-:W-:Y:S02]  /*84e0*/  FMUL.FTZ R20, R20, c[0x0][0x320] ;  /* 0x0000c80014147a20 */ /* 0x000fe40000410000 */
[----:B------:R3:W2:Y:S01]  /*84f0*/  MUFU.TANH R140, R23 ;  /* 0x00000017008c7308 */ /* 0x0006a20000002400 */
[----:B------:R-:W-:Y:S01]  /*8500*/  @P1 IADD3 R6, P5, R3, 0x80, RZ ;  /* 0x0000008003061810 */ /* 0x000fe20007fbe0ff */
[----:B------:R-:W-:Y:S01]  /*8510*/  FMUL.FTZ R21, R21, c[0x0][0x320] ;  /* 0x0000c80015157a20 */ /* 0x000fe20000410000 */
[----:B------:R-:W-:Y:S01]  /*8520*/  @P1 IADD3.X R3, R0, c[0x0][0x1cc], RZ, P0, !PT ;  /* 0x0000730000031a10 */ /* 0x000fe200007fe4ff */
[-C--:B-1----:R-:W-:Y:S01]  /*8530*/  HMMA.16816.F32.BF16 R36, R216, R8.reuse, R36 ;  /* 0x00000008d824723c */ /* 0x082fe20000041824 */
[----:B------:R-:W-:Y:S01]  /*8540*/  PLOP3.LUT P0, PT, PT, PT, UP1, 0x80, 0x0 ;  /* 0x000000000000781c */ /* 0x000fe20003f0f018 */
[----:B------:R-:W-:Y:S01]  /*8550*/  UISETP.NE.AND UP1, UPT, UR16, URZ, UPT ;  /* 0x0000003f1000728c */ /* 0x000fe2000bf25270 */
[----:B------:R-:W-:Y:S01]  /*8560*/  @P1 IADD3 R6, P2, R6, c[0x0][0x1c8], RZ ;  /* 0x0000720006061a10 */ /* 0x000fe20007f5e0ff */
[----:B------:R-:W-:Y:S01]  /*8570*/  @!PT LDS RZ, [RZ] ;  /* 0x00000000fffff984 */ /* 0x000fe20000000800 */
[----:B------:R-:W-:Y:S01]  /*8580*/  @!PT LDS RZ, [RZ] ;  /* 0x00000000fffff984 */ /* 0x000fe20000000800 */
[----:B------:R-:W-:Y:S01]  /*8590*/  @!PT LDS RZ, [RZ] ;  /* 0x00000000fffff984 */ /* 0x000fe20000000800 */
[----:B------:R1:W-:Y:S01]  /*85a0*/  @P1 LDGSTS.E.BYPASS.LTC128B.128 [R243+0x5080], [R2.64], !P4 ;  /* 0x0508000002f31fae */ /* 0x0003e2000e101d54 */
[----:B------:R-:W-:Y:S01]  /*85b0*/  FMUL.FTZ R22, R22, c[0x0][0x320] ;  /* 0x0000c80016167a20 */ /* 0x000fe20000410000 */
[----:B------:R-:W1:Y:S01]  /*85c0*/  MUFU.TANH R135, R20 ;  /* 0x0000001400877308 */ /* 0x000e620000002400 */
[----:B------:R-:W-:Y:S01]  /*85d0*/  @P1 IADD3.X R7, RZ, c[0x0][0x1cc], R0, P2, P5 ;  /* 0x00007300ff071a10 */ /* 0x000fe200017ea400 */
[C---:B------:R-:W-:Y:S04]  /*85e0*/  HMMA.16816.F32.BF16 R40, R192.reuse, R8, R40 ;  /* 0x00000008c028723c */ /* 0x040fe80000041828 */
[----:B------:R2:W-:Y:S01]  /*85f0*/  @P1 LDGSTS.E.BYPASS.LTC128B.128 [R243+0x6880], [R6.64], !P3 ;  /* 0x0688000006f31fae */ /* 0x0005e2000d901d54 */
[----:B------:R-:W-:Y:S02]  /*8600*/  FMUL.FTZ R24, R24, c[0x0][0x320] ;  /* 0x0000c80018187a20 */ /* 0x000fe40000410000 */
[----:B------:R-:W-:Y:S01]  /*8610*/  FMUL.FTZ R25, R25, c[0x0][0x320] ;  /* 0x0000c80019197a20 */ /* 0x000fe20000410000 */
[----:B------:R4:W2:Y:S01]  /*8620*/  MUFU.TANH R133, R21 ;  /* 0x0000001500857308 */ /* 0x0008a20000002400 */
[-C--:B------:R-:W-:Y:S03]  /*8630*/  HMMA.16816.F32.BF16 R44, R192, R10.reuse, R44 ;  /* 0x0000000ac02c723c */ /* 0x080fe6000004182c */
[----:B---3--:R-:W-:Y:S02]  /*8640*/  FMUL.FTZ R23, R32, c[0x0][0x320] ;  /* 0x0000c80020177a20 */ /* 0x008fe40000410000 */
[----:B------:R-:W3:Y:S01]  /*8650*/  LDL R32, [R1+0x4] ;  /* 0x0000040001207983 */ /* 0x000ee20000100800 */
[----:B------:R-:W-:Y:S02]  /*8660*/  FMUL.FTZ R26, R26, c[0x0][0x320] ;  /* 0x0000c8001a1a7a20 */ /* 0x000fe40000410000 */
[----:B------:R-:W-:Y:S01]  /*8670*/  FMUL.FTZ R27, R27, c[0x0][0x320] ;  /* 0x0000c8001b1b7a20 */ /* 0x000fe20000410000 */
[----:B------:R4:W2:Y:S01]  /*8680*/  MUFU.TANH R141, R22 ;  /* 0x00000016008d7308 */ /* 0x0008a20000002400 */
[----:B------:R-:W-:Y:S04]  /*8690*/  HMMA.16816.F32.BF16 R48, R216, R10, R48 ;  /* 0x0000000ad830723c */ /* 0x000fe80000041830 */
[----:B-1----:R-:W-:Y:S01]  /*86a0*/  @P1 IADD3 R2, P2, R2, UR23, RZ ;  /* 0x0000001702021c10 */ /* 0x002fe2000ff5e0ff */
[----:B------:R-:W-:Y:S02]  /*86b0*/  FMUL.FTZ R28, R28, c[0x0][0x320] ;  /* 0x0000c8001c1c7a20 */ /* 0x000fe40000410000 */
[----:B------:R-:W-:Y:S01]  /*86c0*/  FMUL.FTZ R29, R29, c[0x0][0x320] ;  /* 0x0000c8001d1d7a20 */ /* 0x000fe20000410000 */
[----:B------:R-:W-:Y:S01]  /*86d0*/  @P1 IADD3.X R3, R3, UR24, RZ, P2, !PT ;  /* 0x0000001803031c10 */ /* 0x000fe200097fe4ff */
[----:B------:R1:W1:Y:S03]  /*86e0*/  MUFU.TANH R197, R24 ;  /* 0x0000001800c57308 */ /* 0x0002660000002400 */
[----:B------:R-:W-:Y:S01]  /*86f0*/  FMUL.FTZ R15, R17, c[0x0][0x320] ;  /* 0x0000c800110f7a20 */ /* 0x000fe20000410000 */
[----:B------:R2:W-:Y:S01]  /*8700*/  @P1 LDGSTS.E.BYPASS.LTC128B.128 [R243+0x5880], [R2.64], !P4 ;  /* 0x0588000002f31fae */ /* 0x0005e2000e101d54 */
[----:B------:R-:W-:Y:S02]  /*8710*/  FMUL.FTZ R30, R30, c[0x0][0x320] ;  /* 0x0000c8001e1e7a20 */ /* 0x000fe40000410000 */
[----:B------:R-:W-:Y:S02]  /*8720*/  FMUL.FTZ R31, R31, c[0x0][0x320] ;  /* 0x0000c8001f1f7a20 */ /* 0x000fe40000410000 */
[----:B----4-:R-:W-:Y:S01]  /*8730*/  FMUL.FTZ R21, R33, c[0x0][0x320] ;  /* 0x0000c80021157a20 */ /* 0x010fe20000410000 */
[----:B------:R4:W2:Y:S01]  /*8740*/  MUFU.TANH R143, R25 ;  /* 0x00000019008f7308 */ /* 0x0008a20000002400 */
[----:B------:R-:W-:Y:S01]  /*8750*/  FMUL.FTZ R19, R36, c[0x0][0x320] ;  /* 0x0000c80024137a20 */ /* 0x000fe20000410000 */
[----:B------:R2:W-:Y:S01]  /*8760*/  @P1 LDGSTS.E.BYPASS.LTC128B.128 [R243+0x7080], [R2.64+0x80], !P3 ;  /* 0x0708008002f31fae */ /* 0x0005e2000d901d54 */
[----:B------:R-:W-:Y:S02]  /*8770*/  FMUL.FTZ R14, R37, c[0x0][0x320] ;  /* 0x0000c800250e7a20 */ /* 0x000fe40000410000 */
[----:B------:R-:W-:Y:S02]  /*8780*/  FMUL.FTZ R22, R39, c[0x0][0x320] ;  /* 0x0000c80027167a20 */ /* 0x000fe40000410000 */
        /* <DEDUP_REMOVED lines=8> */
[----:B------:R1:W1:Y:S01]  /*8810*/  MUFU.TANH R213, R27 ;  /* 0x0000001b00d57308 */ /* 0x0002620000002400 */
[----:B------:R-:W-:Y:S02]  /*8820*/  FMUL.FTZ R9, R49, c[0x0][0x320] ;  /* 0x0000c80031097a20 */ /* 0x000fe40000410000 */
[----:B------:R-:W-:Y:S02]  /*8830*/  FMUL.FTZ R18, R50, c[0x0][0x320] ;  /* 0x0000c80032127a20 */ /* 0x000fe40000410000 */
[----:B----4-:R-:W-:Y:S02]  /*8840*/  FMUL.FTZ R25, R44, c[0x0][0x320] ;  /* 0x0000c8002c197a20 */ /* 0x010fe40000410000 */
[----:B------:R-:W-:Y:S03]  /*8850*/  FMUL.FTZ R13, R51, c[0x0][0x320] ;  /* 0x0000c800330d7a20 */ /* 0x000fe60000410000 */
[----:B------:R4:W2:Y:S01]  /*8860*/  MUFU.TANH R137, R28 ;  /* 0x0000001c00897308 */ /* 0x0008a20000002400 */
[----:B------:R-:W-:Y:S09]  /*8870*/  FMUL.FTZ R26, R41, c[0x0][0x320] ;  /* 0x0000c800291a7a20 */ /* 0x000ff20000410000 */
[----:B------:R4:W2:Y:S01]  /*8880*/  MUFU.TANH R136, R29 ;  /* 0x0000001d00887308 */ /* 0x0008a20000002400 */
[----:B-1----:R-:W-:Y:S09]  /*8890*/  FMUL.FTZ R27, R35, c[0x0][0x320] ;  /* 0x0000c800231b7a20 */ /* 0x002ff20000410000 */
[----:B------:R1:W1:Y:S01]  /*88a0*/  MUFU.TANH R202, R12 ;  /* 0x0000000c00ca7308 */ /* 0x0002620000002400 */
[----:B----4-:R-:W-:Y:S09]  /*88b0*/  FMUL.FTZ R28, R34, c[0x0][0x320] ;  /* 0x0000c800221c7a20 */ /* 0x010ff20000410000 */
[----:B------:R-:W4:Y:S01]  /*88c0*/  MUFU.TANH R16, R16 ;  /* 0x0000001000107308 */ /* 0x000f220000002400 */
[----:B------:R-:W-:Y:S09]  /*88d0*/  FMUL.FTZ R29, R40, c[0x0][0x320] ;  /* 0x0000c800281d7a20 */ /* 0x000ff20000410000 */
        /* <DEDUP_REMOVED lines=18> */
[----:B------:R-:W-:Y:S01]  /*8a00*/  @P1 IADD3 R6, P0, R2, UR23, RZ ;  /* 0x0000001702061c10 */ /* 0x000fe2000ff1e0ff */
[----:B------:R-:W-:Y:S06]  /*8a10*/  UIMAD UR23, UR13, -0x30, URZ ;  /* 0xffffffd00d1778a4 */ /* 0x000fec000f8e023f */
[----:B------:R-:W2:Y:S01]  /*8a20*/  MUFU.TANH R46, R46 ;  /* 0x0000002e002e7308 */ /* 0x000ea20000002400 */
[----:B------:R-:W-:Y:S01]  /*8a30*/  @P1 IADD3.X R7, R3, UR24, RZ, P0, !PT ;  /* 0x0000001803071c10 */ /* 0x000fe200087fe4ff */
[----:B------:R-:W1:Y:S01]  /*8a40*/  SHFL.IDX PT, R8, R4, RZ, 0x1c1f ;  /* 0x001c1fff04087589 */ /* 0x000e6200000e0000 */
[----:B------:R-:W-:Y:S02]  /*8a50*/  PLOP3.LUT P0, PT, PT, PT, UP1, 0x40, 0x0 ;  /* 0x000000000000781c */ /* 0x000fe40003f0e818 */
[----:B------:R-:W-:Y:S05]  /*8a60*/  MOV R0, UR23 ;  /* 0x0000001700007c02 */ /* 0x000fea0008000f00 */
[----:B------:R-:W1:Y:S01]  /*8a70*/  MUFU.TANH R47, R47 ;  /* 0x0000002f002f7308 */ /* 0x000e620000002400 */
[----:B------:R1:W-:Y:S08]  /*8a80*/  @P1 LDGSTS.E.BYPASS.LTC128B.128 [R243+0x6080], [R6.64], !P4 ;  /* 0x0608000006f31fae */ /* 0x0003f0000e101d54 */
[----:B------:R1:W-:Y:S01]  /*8a90*/  @P1 LDGSTS.E.BYPASS.LTC128B.128 [R243+0x7880], [R6.64+0x80], !P3 ;  /* 0x0788008006f31fae */ /* 0x0003e2000d901d54 */
[----:B------:R-:W1:Y:S07]  /*8aa0*/  MUFU.TANH R10, R10 ;  /* 0x0000000a000a7308 */ /* 0x000e6e0000002400 */
[----:B------:R-:W0:Y:S03]  /*8ab0*/  LDGDEPBAR ;  /* 0x00000000000079af */ /* 0x000e260000000000 */
[----:B------:R-:W2:Y:S01]  /*8ac0*/  MUFU.TANH R9, R9 ;  /* 0x0000000900097308 */ /* 0x000ea20000002400 */
[----:B---3--:R-:W-:Y:S09]  /*8ad0*/  IADD3 R0, -R32, 0x1, R0 ;  /* 0x0000000120007810 */ /* 0x008ff20007ffe100 */
[----:B------:R-:W3:Y:S01]  /*8ae0*/  MUFU.TANH R18, R18 ;  /* 0x0000001200127308 */ /* 0x000ee20000002400 */
[----:B-1----:R-:W-:Y:S09]  /*8af0*/  MOV R6, UR15 ;  /* 0x0000000f00067c02 */ /* 0x002ff20008000f00 */
[----:B------:R-:W1:Y:S01]  /*8b00*/  MUFU.TANH R13, R13 ;  /* 0x0000000d000d7308 */ /* 0x000e620000002400 */
[----:B------:R-:W-:Y:S04]  /*8b10*/  IADD3 R6, -R6, UR9, R0 ;  /* 0x0000000906067c10 */ /* 0x000fe8000fffe100 */
[C---:B------:R-:W-:Y:S02]  /*8b20*/  IADD3 R5, R6.reuse, c[0x0][0x328], RZ ;  /* 0x0000ca0006057a10 */ /* 0x040fe40007ffe0ff */
[----:B------:R-:W-:Y:S02]  /*8b30*/  IADD3 R6, R6, UR14, RZ ;  /* 0x0000000e06067c10 */ /* 0x000fe4000fffe0ff */
[----:B------:R-:W-:Y:S02]  /*8b40*/  IADD3 R2, R5, R8, RZ ;  /* 0x0000000805027210 */ /* 0x000fe40007ffe0ff */
[----:B------:R-:W-:Y:S01]  /*8b50*/  IADD3 R0, R8, R6, RZ ;  /* 0x0000000608007210 */ /* 0x000fe20007ffe0ff */
[----:B------:R-:W-:-:S05]  /*8b60*/  @P0 BRA `(.L_x_1027) ;  /* 0x0000019000000947 */ /* 0x000fca0003800000 */
[----:B--2-4-:R-:W-:Y:S01]  /*8b70*/  IMAD.U32 R3, RZ, RZ, UR15 ;  /* 0x0000000fff037e24 */ /* 0x014fe2000f8e00ff */
[----:B------:R-:W-:Y:S04]  /*8b80*/  BSSY B0, `(.L_x_1028) ;  /* 0x0000012000007945 */ /* 0x000fe80003800000 */
[----:B------:R-:W-:Y:S04]  /*8b90*/  IADD3 R3, -R3, UR9, R8 ;  /* 0x0000000903037c10 */ /* 0x000fe8000fffe108 */
        /* <DEDUP_REMOVED lines=11> */
.L_x_1029:
[----:B------:R-:W-:Y:S04]  /*8c50*/  MOV R7, c[0x0][0x32c] ;  /* 0x0000cb0000077a02 */ /* 0x000fe80000000f00 */
[----:B------:R-:W-:Y:S11]  /*8c60*/  ISETP.NE.AND P0, PT, R7, 0x1, PT ;  /* 0x000000010700780c */ /* 0x000ff60003f05270 */
[----:B------:R-:W-:Y:S02]  /*8c70*/  @!UPT UIADD3 URZ, URZ, URZ, URZ ;  /* 0x0000003f3f3ff290 */ /* 0x000fe4000fffe03f */
[----:B------:R-:W-:Y:S05]  /*8c80*/  @P0 IMAD.HI.U32 R7, R3, c[0x0][0x330], RZ ;  /* 0x0000cc0003070a27 */ /* 0x000fea00078e00ff */
[----:B------:R-:W-:Y:S02]  /*8c90*/  @P0 SHF.R.U32.HI R3, RZ, c[0x0][0x334], R7 ;  /* 0x0000cd00ff030a19 */ /* 0x000fe40000011607 */
.L_x_1030:
[----:B------:R-:W-:Y:S05]  /*8ca0*/  BSYNC B0 ;  /* 0x0000000000007941 */ /* 0x000fea0003800000 */
.L_x_1028:
[----:B------:R-:W-:Y:S05]  /*8cb0*/  IADD3 R7, -R32, UR23, RZ ;  /* 0x0000001720077c10 */ /* 0x000fea000fffe1ff */
[----:B------:R-:W-:Y:S05]  /*8cc0*/  IMAD R3, R3, c[0x0][0x32c], R7 ;  /* 0x0000cb0003037a24 */ /* 0x000fea00078e0207 */
[----:B------:R-:W-:Y:S02]  /*8cd0*/  IADD3 R7, R3, c[0x0][0x32c], RZ ;  /* 0x0000cb0003077a10 */ /* 0x000fe40007ffe0ff */
[----:B------:R-:W-:Y:S02]  /*8ce0*/  IMNMX R0, R0, R3, !PT ;  /* 0x0000000300007217 */ /* 0x000fe40007800200 */
[----:B------:R-:W-:Y:S02]  /*8cf0*/  IMNMX R2, R2, R7, PT ;  /* 0x0000000702027217 */ /* 0x000fe40003800200 */
.L_x_1027:
[----:B--2-4-:R-:W-:Y:S01]  /*8d00*/  UISETP.GE.AND UP2, UPT, UR23, 0x9, UPT ;  /* 0x000000091700788c */ /* 0x014fe2000bf46270 */
[----:B------:R-:W2:Y:S01]  /*8d10*/  SHFL.IDX PT, R3, R4, 0x1, 0x1c1f ;  /* 0x003c1f0004037f89 */ /* 0x000ea200000e0000 */
[----:B------:R-:W-:Y:S02]  /*8d20*/  UISETP.GE.AND UP0, UPT, UR23, 0x1, UPT ;  /* 0x000000011700788c */ /* 0x000fe4000bf06270 */
[----:B------:R-:W-:Y:S02]  /*8d30*/  UISETP.GE.AND UP3, UPT, UR23, 0x2, UPT ;  /* 0x000000021700788c */ /* 0x000fe4000bf66270 */
[----:B------:R-:W-:Y:S01]  /*8d40*/  PLOP3.LUT P0, PT, PT, PT, UP2, 0x40, 0x0 ;  /* 0x000000000000781c */ /* 0x000fe20003f0e828 */
[----:B------:R-:W-:Y:S01]  /*8d50*/  UISETP.GE.AND UP4, UPT, UR23, 0x1a, UPT ;  /* 0x0000001a1700788c */ /* 0x000fe2000bf86270 */
[----:B------:R-:W-:Y:S01]  /*8d60*/  PLOP3.LUT P2, PT, PT, PT, UP0, 0x40, 0x0 ;  /* 0x000000000000781c */ /* 0x000fe20003f4e808 */
[----:B------:R-:W-:Y:S01]  /*8d70*/  UISETP.GE.AND UP1, UPT, UR23, 0xa, UPT ;  /* 0x0000000a1700788c */ /* 0x000fe2000bf26270 */
[----:B------:R-:W-:Y:S01]  /*8d80*/  PLOP3.LUT P1, PT, PT, PT, UP3, 0x40, 0x0 ;  /* 0x000000000000781c */ /* 0x000fe20003f2e838 */
[----:B------:R-:W-:Y:S01]  /*8d90*/  UP2UR UR28, UPR, URZ, 0x1 ;  /* 0x000000013f1c7883 */ /* 0x000fe20008000000 */
[C---:B------:R-:W-:Y:S01]  /*8da0*/  ISETP.GT.AND P0, PT, R0.reuse, 0x8, P0 ;  /* 0x000000080000780c */ /* 0x040fe20000704270 */
[----:B------:R-:W-:Y:S01]  /*8db0*/  UISETP.GE.AND UP0, UPT, UR23, 0x11, UPT ;  /* 0x000000111700788c */ /* 0x000fe2000bf06270 */
[C---:B------:R-:W-:Y:S01]  /*8dc0*/  ISETP.GT.AND P2, PT, R0.reuse, RZ, P2 ;  /* 0x000000ff0000720c */ /* 0x040fe20001744270 */
[----:B------:R-:W-:Y:S01]  /*8dd0*/  UISETP.GE.AND UP6, UPT, UR23, 0x12, UPT ;  /* 0x000000121700788c */ /* 0x000fe2000bfc6270 */
[----:B------:R-:W-:Y:S01]  /*8de0*/  ISETP.GT.AND P1, PT, R0, 0x1, P1 ;  /* 0x000000010000780c */ /* 0x000fe20000f24270 */
[----:B------:R-:W-:Y:S01]  /*8df0*/  UISETP.GE.AND UP5, UPT, UR23, 0x19, UPT ;  /* 0x000000191700788c */ /* 0x000fe2000bfa6270 */
[C---:B------:R-:W-:Y:S01]  /*8e00*/  ISETP.LT.OR P0, PT, R2.reuse, 0x9, P0 ;  /* 0x000000090200780c */ /* 0x040fe20000701670 */
[----:B------:R-:W-:Y:S01]  /*8e10*/  UP2UR UR29, UPR, URZ, 0x40 ;  /* 0x000000403f1d7883 */ /* 0x000fe20008000000 */
[C---:B------:R-:W-:Y:S01]  /*8e20*/  ISETP.LT.OR P2, PT, R2.reuse, 0x1, P2 ;  /* 0x000000010200780c */ /* 0x040fe20001741670 */
[----:B------:R-:W-:Y:S01]  /*8e30*/  UP2UR UR27, UPR, URZ, 0x8 ;  /* 0x000000083f1b7883 */ /* 0x000fe20008000000 */
[----:B------:R-:W-:Y:S01]  /*8e40*/  ISETP.LT.OR P1, PT, R2, 0x2, P1 ;  /* 0x000000020200780c */ /* 0x000fe20000f21670 */
        /* <DEDUP_REMOVED lines=9> */
[----:B------:R-:W-:Y:S01]  /*8ee0*/  FSEL R12, R199, -INF , !P2 ;  /* 0xff800000c70c7808 */ /* 0x000fe20005000000 */
[----:B------:R-:W-:Y:S01]  /*8ef0*/  UISETP.GE.AND UP1, UPT, UR23, 0x29, UPT ;  /* 0x000000291700788c */ /* 0x000fe2000bf26270 */
[----:B------:R-:W-:Y:S01]  /*8f00*/  PLOP3.LUT P2, PT, PT, PT, UP6, 0x40, 0x0 ;  /* 0x000000000000781c */ /* 0x000fe20003f4e868 */
[----:B------:R-:W-:Y:S01]  /*8f10*/  UISETP.NE.AND UP6, UPT, UR16, URZ, UPT ;  /* 0x0000003f1000728c */ /* 0x000fe2000bfc5270 */
[----:B------:R-:W-:Y:S01]  /*8f20*/  FSEL R17, R198, -INF , !P1 ;  /* 0xff800000c6117808 */ /* 0x000fe20004800000 */
[----:B------:R-:W-:Y:S01]  /*8f30*/  UISETP.GE.AND UP0, UPT, UR23, 0x2a, UPT ;  /* 0x0000002a1700788c */ /* 0x000fe2000bf06270 */
[----:B------:R-:W-:Y:S02]  /*8f40*/  PLOP3.LUT P1, PT, PT, PT, UP5, 0x40, 0x0 ;  /* 0x000000000000781c */ /* 0x000fe40003f2e858 */
[C---:B------:R-:W-:Y:S02]  /*8f50*/  ISETP.GT.AND P0, PT, R0.reuse, 0x19, P0 ;  /* 0x000000190000780c */ /* 0x040fe40000704270 */
[C---:B------:R-:W-:Y:S02]  /*8f60*/  ISETP.GT.AND P6, PT, R0.reuse, 0x9, P6 ;  /* 0x000000090000780c */ /* 0x040fe400037c4270 */
[C---:B------:R-:W-:Y:S02]  /*8f70*/  ISETP.GT.AND P5, PT, R0.reuse, 0x10, P5 ;  /* 0x000000100000780c */ /* 0x040fe40002fa4270 */
[C---:B------:R-:W-:Y:S02]  /*8f80*/  ISETP.GT.AND P2, PT, R0.reuse, 0x11, P2 ;  /* 0x000000110000780c */ /* 0x040fe40001744270 */
[----:B------:R-:W-:Y:S02]  /*8f90*/  ISETP.GT.AND P1, PT, R0, 0x18, P1 ;  /* 0x000000180000780c */ /* 0x000fe40000f24270 */
[C---:B------:R-:W-:Y:S02]  /*8fa0*/  ISETP.LT.OR P0, PT, R2.reuse, 0x1a, P0 ;  /* 0x0000001a0200780c */ /* 0x040fe40000701670 */
[C---:B------:R-:W-:Y:S02]  /*8fb0*/  ISETP.LT.OR P6, PT, R2.reuse, 0xa, P6 ;  /* 0x0000000a0200780c */ /* 0x040fe400037c1670 */
[C---:B------:R-:W-:Y:S02]  /*8fc0*/  ISETP.LT.OR P5, PT, R2.reuse, 0x11, P5 ;  /* 0x000000110200780c */ /* 0x040fe40002fa1670 */
[C---:B------:R-:W-:Y:S02]  /*8fd0*/  ISETP.LT.OR P2, PT, R2.reuse, 0x12, P2 ;  /* 0x000000120200780c */ /* 0x040fe40001741670 */
[----:B------:R-:W-:Y:S02]  /*8fe0*/  ISETP.LT.OR P1, PT, R2, 0x19, P1 ;  /* 0x000000190200780c */ /* 0x000fe40000f21670 */
[----:B------:R-:W-:Y:S02]  /*8ff0*/  FSEL R206, R21, -INF , !P0 ;  /* 0xff80000015ce7808 */ /* 0x000fe40004000000 */
[----:B------:R-:W-:Y:S01]  /*9000*/  PLOP3.LUT P0, PT, PT, PT, UP6, 0x40, 0x0 ;  /* 0x000000000000781c */ /* 0x000fe20003f0e868 */
[----:B------:R-:W-:Y:S01]  /*9010*/  UISETP.NE.AND UP6, UPT, UR29, URZ, UPT ;  /* 0x0000003f1d00728c */ /* 0x000fe2000bfc5270 */
[----:B------:R-:W-:Y:S02]  /*9020*/  FSEL R15, R15, -INF , !P6 ;  /* 0xff8000000f0f7808 */ /* 0x000fe40007000000 */
[----:B------:R-:W-:Y:S02]  /*9030*/  PLOP3.LUT P6, PT, PT, PT, UP3, 0x40, 0x0 ;  /* 0x000000000000781c */ /* 0x000fe40003fce838 */
[----:B------:R-:W-:Y:S02]  /*9040*/  FSEL R198, R135, -INF , !P5 ;  /* 0xff80000087c67808 */ /* 0x000fe40006800000 */
[----:B------:R-:W-:Y:S02]  /*9050*/  PLOP3.LUT P5, PT, PT, PT, UP2, 0x40, 0x0 ;  /* 0x000000000000781c */ /* 0x000fe40003fae828 */
[----:B------:R-:W-:Y:S02]  /*9060*/  FSEL R199, R133, -INF , !P2 ;  /* 0xff80000085c77808 */ /* 0x000fe40005000000 */
[----:B------:R-:W-:Y:S02]  /*9070*/  PLOP3.LUT P2, PT, PT, PT, UP1, 0x40, 0x0 ;  /* 0x000000000000781c */ /* 0x000fe40003f4e818 */
[----:B------:R-:W-:Y:S02]  /*9080*/  FSEL R203, R23, -INF , !P1 ;  /* 0xff80000017cb7808 */ /* 0x000fe40004800000 */
[----:B------:R-:W-:Y:S02]  /*9090*/  PLOP3.LUT P1, PT, PT, PT, UP0, 0x40, 0x0 ;  /* 0x000000000000781c */ /* 0x000fe40003f2e808 */
[C---:B------:R-:W-:Y:S02]  /*90a0*/  ISETP.GT.AND P6, PT, R0.reuse, 0x20, P6 ;  /* 0x000000200000780c */ /* 0x040fe400037c4270 */
[C---:B------:R-:W-:Y:S02]  /*90b0*/  ISETP.GT.AND P5, PT, R0.reuse, 0x21, P5 ;  /* 0x000000210000780c */ /* 0x040fe40002fa4270 */
[C---:B------:R-:W-:Y:S02]  /*90c0*/  ISETP.GT.AND P2, PT, R0.reuse, 0x28, P2 ;  /* 0x000000280000780c */ /* 0x040fe40001744270 */
[----:B------:R-:W-:Y:S01]  /*90d0*/  ISETP.GT.AND P1, PT, R0, 0x29, P1 ;  /* 0x000000290000780c */ /* 0x000fe20000f24270 */
[--C-:B--2---:R-:W-:Y:S01]  /*90e0*/  IMAD.IADD R0, R6, 0x1, R3.reuse ;  /* 0x0000000106007824 */ /* 0x104fe200078e0203 */
[C---:B------:R-:W-:Y:S02]  /*90f0*/  ISETP.LT.OR P6, PT, R2.reuse, 0x21, P6 ;  /* 0x000000210200780c */ /* 0x040fe400037c1670 */
[C---:B------:R-:W-:Y:S02]  /*9100*/  ISETP.LT.OR P5, PT, R2.reuse, 0x22, P5 ;  /* 0x000000220200780c */ /* 0x040fe40002fa1670 */
[C---:B------:R-:W-:Y:S02]  /*9110*/  ISETP.LT.OR P2, PT, R2.reuse, 0x29, P2 ;  /* 0x000000290200780c */ /* 0x040fe40001741670 */
[----:B------:R-:W-:Y:S01]  /*9120*/  ISETP.LT.OR P1, PT, R2, 0x2a, P1 ;  /* 0x0000002a0200780c */ /* 0x000fe20000f21670 */
[----:B------:R-:W-:Y:S01]  /*9130*/  IMAD.IADD R2, R5, 0x1, R3 ;  /* 0x0000000105027824 */ /* 0x000fe200078e0203 */
[----:B------:R-:W-:Y:S02]  /*9140*/  FSEL R242, R19, -INF , !P6 ;  /* 0xff80000013f27808 */ /* 0x000fe40007000000 */
[----:B------:R-:W-:Y:S02]  /*9150*/  FSEL R245, R14, -INF , !P5 ;  /* 0xff8000000ef57808 */ /* 0x000fe40006800000 */
[----:B------:R-:W-:Y:S02]  /*9160*/  FSEL R250, R10, -INF , !P2 ;  /* 0xff8000000afa7808 */ /* 0x000fe40005000000 */
[----:B------:R-:W-:Y:S01]  /*9170*/  FSEL R251, R9, -INF , !P1 ;  /* 0xff80000009fb7808 */ /* 0x000fe20004800000 */
[----:B------:R-:W-:-:S05]  /*9180*/  @P0 BRA `(.L_x_1031) ;  /* 0x0000019000000947 */ /* 0x000fca0003800000 */
[----:B------:R-:W-:Y:S01]  /*9190*/  IMAD.U32 R7, RZ, RZ, UR15 ;  /* 0x0000000fff077e24 */ /* 0x000fe2000f8e00ff */
        /* <DEDUP_REMOVED lines=13> */
.L_x_1033:
[----:B------:R-:W-:Y:S04]  /*9270*/  MOV R7, c[0x0][0x32c] ;  /* 0x0000cb0000077a02 */ /* 0x000fe80000000f00 */
[----:B------:R-:W-:Y:S11]  /*9280*/  ISETP.NE.AND P0, PT, R7, 0x1, PT ;  /* 0x000000010700780c */ /* 0x000ff60003f05270 */
[----:B------:R-:W-:Y:S02]  /*9290*/  @!UPT UIADD3 URZ, URZ, URZ, URZ ;  /* 0x0000003f3f3ff290 */ /* 0x000fe4000fffe03f */
[----:B------:R-:W-:Y:S05]  /*92a0*/  @P0 IMAD.HI.U32 R7, R3, c[0x0][0x330], RZ ;  /* 0x0000cc0003070a27 */ /* 0x000fea00078e00ff */
[----:B------:R-:W-:Y:S02]  /*92b0*/  @P0 SHF.R.U32.HI R3, RZ, c[0x0][0x334], R7 ;  /* 0x0000cd00ff030a19 */ /* 0x000fe40000011607 */
.L_x_1034:
[----:B------:R-:W-:Y:S05]  /*92c0*/  BSYNC B0 ;  /* 0x0000000000007941 */ /* 0x000fea0003800000 */
.L_x_1032:
[----:B------:R-:W-:Y:S05]  /*92d0*/  IADD3 R7, -R32, UR23, RZ ;  /* 0x0000001720077c10 */ /* 0x000fea000fffe1ff */
[----:B------:R-:W-:Y:S05]  /*92e0*/  IMAD R3, R3, c[0x0][0x32c], R7 ;  /* 0x0000cb0003037a24 */ /* 0x000fea00078e0207 */
[----:B------:R-:W-:Y:S02]  /*92f0*/  IADD3 R7, R3, c[0x0][0x32c], RZ ;  /* 0x0000cb0003077a10 */ /* 0x000fe40007ffe0ff */
[----:B------:R-:W-:Y:S02]  /*9300*/  IMNMX R0, R0, R3, !PT ;  /* 0x0000000300007217 */ /* 0x000fe40007800200 */
[----:B------:R-:W-:Y:S02]  /*9310*/  IMNMX R2, R2, R7, PT ;  /* 0x0000000702027217 */ /* 0x000fe40003800200 */
.L_x_1031:
[----:B------:R-:W-:Y:S01]  /*9320*/  UP2UR UR31, UPR, URZ, 0x4 ;  /* 0x000000043f1f7883 */ /* 0x000fe20008000000 */
[----:B------:R-:W2:Y:S01]  /*9330*/  SHFL.IDX PT, R3, R4, 0x2, 0x1c1f ;  /* 0x005c1f0004037f89 */ /* 0x000ea200000e0000 */
[----:B------:R-:W-:Y:S02]  /*9340*/  UISETP.NE.AND UP2, UPT, UR26, URZ, UPT ;  /* 0x0000003f1a00728c */ /* 0x000fe4000bf45270 */
[----:B------:R-:W-:Y:S02]  /*9350*/  UP2UR UR33, UPR, URZ, 0x10 ;  /* 0x000000103f217883 */ /* 0x000fe40008000000 */
[----:B------:R-:W-:Y:S02]  /*9360*/  UISETP.NE.AND UP4, UPT, UR28, URZ, UPT ;  /* 0x0000003f1c00728c */ /* 0x000fe4000bf85270 */
[----:B------:R-:W-:Y:S01]  /*9370*/  PLOP3.LUT P0, PT, PT, PT, UP2, 0x40, 0x0 ;  /* 0x000000000000781c */ /* 0x000fe20003f0e828 */
[----:B------:R-:W-:Y:S02]  /*9380*/  UP2UR UR32, UPR, URZ, 0x8 ;  /* 0x000000083f207883 */ /* 0x000fe40008000000 */
[----:B------:R-:W-:Y:S01]  /*9390*/  UISETP.NE.AND UP3, UPT, UR27, URZ, UPT ;  /* 0x0000003f1b00728c */ /* 0x000fe2000bf65270 */
[----:B------:R-:W-:Y:S01]  /*93a0*/  PLOP3.LUT P2, PT, PT, PT, UP4, 0x40, 0x0 ;  /* 0x000000000000781c */ /* 0x000fe20003f4e848 */
[----:B------:R-:W-:Y:S01]  /*93b0*/  UISETP.NE.AND UP4, UPT, UR33, URZ, UPT ;  /* 0x0000003f2100728c */ /* 0x000fe2000bf85270 */
[C---:B------:R-:W-:Y:S01]  /*93c0*/  ISETP.GT.AND P0, PT, R0.reuse, 0x8, P0 ;  /* 0x000000080000780c */ /* 0x040fe20000704270 */
[----:B------:R-:W-:Y:S01]  /*93d0*/  UP2UR UR30, UPR, URZ, 0x2 ;  /* 0x000000023f1e7883 */ /* 0x000fe20008000000 */
[----:B------:R-:W-:Y:S01]  /*93e0*/  ISETP.GT.AND P2, PT, R0, RZ, P2 ;  /* 0x000000ff0000720c */ /* 0x000fe20001744270 */
[----:B------:R-:W-:Y:S01]  /*93f0*/  UISETP.NE.AND UP1, UPT, UR25, URZ, UPT ;  /* 0x0000003f1900728c */ /* 0x000fe2000bf25270 */
[----:B------:R-:W-:Y:S01]  /*9400*/  PLOP3.LUT P1, PT, PT, PT, UP3, 0x40, 0x0 ;  /* 0x000000000000781c */ /* 0x000fe20003f2e838 */
[----:B------:R-:W-:Y:S01]  /*9410*/  UP2UR UR29, UPR, URZ, 0x1 ;  /* 0x000000013f1d7883 */ /* 0x000fe20008000000 */
[----:B------:R-:W-:Y:S01]  /*9420*/  ISETP.LT.OR P0, PT, R2, 0x9, P0 ;  /* 0x000000090200780c */ /* 0x000fe20000701670 */
[----:B------:R-:W-:Y:S01]  /*9430*/  UISETP.NE.AND UP0, UPT, UR24, URZ, UPT ;  /* 0x0000003f1800728c */ /* 0x000fe2000bf05270 */
[----:B------:R-:W-:Y:S01]  /*9440*/  ISETP.GT.AND P1, PT, R0, 0x1, P1 ;  /* 0x000000010000780c */ /* 0x000fe20000f24270 */
[----:B------:R-:W-:Y:S01]  /*9450*/  UISETP.NE.AND UP3, UPT, UR32, URZ, UPT ;  /* 0x0000003f2000728c */ /* 0x000fe2000bf65270 */
[C---:B------:R-:W-:Y:S01]  /*9460*/  ISETP.LT.OR P2, PT, R2.reuse, 0x1, P2 ;  /* 0x000000010200780c */ /* 0x040fe20001741670 */
[----:B------:R-:W-:Y:S01]  /*9470*/  UISETP.NE.AND UP2, UPT, UR31, URZ, UPT ;  /* 0x0000003f1f00728c */ /* 0x000fe2000bf45270 */
[----:B------:R-:W-:Y:S02]  /*9480*/  ISETP.LT.OR P1, PT, R2, 0x2, P1 ;  /* 0x000000020200780c */ /* 0x000fe40000f21670 */
[----:B------:R-:W-:Y:S02]  /*9490*/  FSEL R14, R142, -INF , !P0 ;  /* 0xff8000008e0e7808 */ /* 0x000fe40004000000 */
[----:B------:R-:W-:Y:S02]  /*94a0*/  PLOP3.LUT P0, PT, PT, PT, UP4, 0x40, 0x0 ;  /* 0x000000000000781c */ /* 0x000fe40003f0e848 */
[----:B------:R-:W-:Y:S01]  /*94b0*/  PLOP3.LUT P6, PT, PT, PT, UP1, 0x40, 0x0 ;  /* 0x000000000000781c */ /* 0x000fe20003fce818 */
[----:B------:R-:W-:Y:S01]  /*94c0*/  UISETP.NE.AND UP1, UPT, UR30, URZ, UPT ;  /* 0x0000003f1e00728c */ /* 0x000fe2000bf25270 */
[----:B------:R-:W-:Y:S01]  /*94d0*/  PLOP3.LUT P5, PT, PT, PT, UP0, 0x40, 0x0 ;  /* 0x000000000000781c */ /* 0x000fe20003fae808 */
[----:B------:R-:W-:Y:S01]  /*94e0*/  UISETP.NE.AND UP0, UPT, UR29, URZ, UPT ;  /* 0x0000003f1d00728c */ /* 0x000fe2000bf05270 */
[----:B------:R-:W-:Y:S01]  /*94f0*/  FSEL R8, R204, -INF , !P2 ;  /* 0xff800000cc087808 */ /* 0x000fe20005000000 */
[----:B------:R-:W-:Y:S01]  /*9500*/  UP2UR UR29, UPR, URZ, 0x40 ;  /* 0x000000403f1d7883 */ /* 0x000fe20008000000 */
[----:B------:R-:W-:Y:S01]  /*9510*/  PLOP3.LUT P2, PT, PT, PT, UP6, 0x40, 0x0 ;  /* 0x000000000000781c */ /* 0x000fe20003f4e868 */
[----:B------:R-:W-:Y:S01]  /*9520*/  UISETP.NE.AND UP6, UPT, UR16, URZ, UPT ;  /* 0x0000003f1000728c */ /* 0x000fe2000bfc5270 */
[----:B------:R-:W-:Y:S02]  /*9530*/  FSEL R11, R200, -INF , !P1 ;  /* 0xff800000c80b7808 */ /* 0x000fe40004800000 */
        /* <DEDUP_REMOVED lines=34> */
[----:B---3--:R-:W-:Y:S02]  /*9760*/  FSEL R247, R18, -INF , !P2 ;  /* 0xff80000012f77808 */ /* 0x008fe40005000000 */
[----:B-1----:R-:W-:Y:S01]  /*9770*/  FSEL R249, R13, -INF , !P1 ;  /* 0xff8000000df97808 */ /* 0x002fe20004800000 */
        /* <DEDUP_REMOVED lines=15> */
.L_x_1037:
[----:B------:R-:W-:Y:S04]  /*9870*/  MOV R7, c[0x0][0x32c] ;  /* 0x0000cb0000077a02 */ /* 0x000fe80000000f00 */
[----:B------:R-:W-:Y:S11]  /*9880*/  ISETP.NE.AND P0, PT, R7, 0x1, PT ;  /* 0x000000010700780c */ /* 0x000ff60003f05270 */
[----:B------:R-:W-:Y:S02]  /*9890*/  @!UPT UIADD3 URZ, URZ, URZ, URZ ;  /* 0x0000003f3f3ff290 */ /* 0x000fe4000fffe03f */
[----:B------:R-:W-:Y:S05]  /*98a0*/  @P0 IMAD.HI.U32 R7, R3, c[0x0][0x330], RZ ;  /* 0x0000cc0003070a27 */ /* 0x000fea00078e00ff */
[----:B------:R-:W-:Y:S02]  /*98b0*/  @P0 SHF.R.U32.HI R3, RZ, c[0x0][0x334], R7 ;  /* 0x0000cd00ff030a19 */ /* 0x000fe40000011607 */
.L_x_1038:
[----:B------:R-:W-:Y:S05]  /*98c0*/  BSYNC B0 ;  /* 0x0000000000007941 */ /* 0x000fea0003800000 */
.L_x_1036:
[----:B------:R-:W-:Y:S05]  /*98d0*/  IADD3 R7, -R32, UR23, RZ ;  /* 0x0000001720077c10 */ /* 0x000fea000fffe1ff */
[----:B------:R-:W-:Y:S05]  /*98e0*/  IMAD R3, R3, c[0x0][0x32c], R7 ;  /* 0x0000cb0003037a24 */ /* 0x000fea00078e0207 */
[----:B------:R-:W-:Y:S02]  /*98f0*/  IADD3 R7, R3, c[0x0][0x32c], RZ ;  /* 0x0000cb0003077a10 */ /* 0x000fe40007ffe0ff */
[----:B------:R-:W-:Y:S02]  /*9900*/  IMNMX R0, R0, R3, !PT ;  /* 0x0000000300007217 */ /* 0x000fe40007800200 */
[----:B------:R-:W-:Y:S02]  /*9910*/  IMNMX R2, R2, R7, PT ;  /* 0x0000000702027217 */ /* 0x000fe40003800200 */
.L_x_1035:
[----:B------:R-:W-:Y:S01]  /*9920*/  UP2UR UR31, UPR, URZ, 0x4 ;  /* 0x000000043f1f7883 */ /* 0x000fe20008000000 */
[----:B------:R-:W1:Y:S01]  /*9930*/  SHFL.IDX PT, R3, R4, 0x3, 0x1c1f ;  /* 0x007c1f0004037f89 */ /* 0x000e6200000e0000 */
        /* <DEDUP_REMOVED lines=58> */
[--C-:B-1----:R-:W-:Y:S01]  /*9ce0*/  IMAD.IADD R0, R6, 0x1, R3.reuse ;  /* 0x0000000106007824 */ /* 0x102fe200078e0203 */
        /* <DEDUP_REMOVED lines=24> */
.L_x_1041:
[----:B------:R-:W-:Y:S04]  /*9e70*/  MOV R4, c[0x0][0x32c] ;  /* 0x0000cb0000047a02 */ /* 0x000fe80000000f00 */
[----:B------:R-:W-:Y:S11]  /*9e80*/  ISETP.NE.AND P0, PT, R4, 0x1, PT ;  /* 0x000000010400780c */ /* 0x000ff60003f05270 */
[----:B------:R-:W-:Y:S02]  /*9e90*/  @!UPT UIADD3 URZ, URZ, URZ, URZ ;  /* 0x0000003f3f3ff290 */ /* 0x000fe4000fffe03f */
[----:B------:R-:W-:Y:S05]  /*9ea0*/  @P0 IMAD.HI.U32 R4, R3, c[0x0][0x330], RZ ;  /* 0x0000cc0003040a27 */ /* 0x000fea00078e00ff */
[----:B------:R-:W-:Y:S02]  /*9eb0*/  @P0 SHF.R.U32.HI R3, RZ, c[0x0][0x334], R4 ;  /* 0x0000cd00ff030a19 */ /* 0x000fe40000011604 */
.L_x_1042:
[----:B------:R-:W-:Y:S05]  /*9ec0*/  BSYNC B0 ;  /* 0x0000000000007941 */ /* 0x000fea0003800000 */
.L_x_1040:
[----:B------:R-:W-:Y:S05]  /*9ed0*/  IADD3 R4, -R32, UR23, RZ ;  /* 0x0000001720047c10 */ /* 0x000fea000fffe1ff */
[----:B------:R-:W-:Y:S05]  /*9ee0*/  IMAD R3, R3, c[0x0][0x32c], R4 ;  /* 0x0000cb0003037a24 */ /* 0x000fea00078e0204 */
[----:B------:R-:W-:Y:S02]  /*9ef0*/  IADD3 R4, R3, c[0x0][0x32c], RZ ;  /* 0x0000cb0003047a10 */ /* 0x000fe40007ffe0ff */
[----:B------:R-:W-:Y:S02]  /*9f00*/  IMNMX R0, R0, R3, !PT ;  /* 0x0000000300007217 */ /* 0x000fe40007800200 */
[----:B------:R-:W-:Y:S02]  /*9f10*/  IMNMX R2, R2, R4, PT ;  /* 0x0000000402027217 */ /* 0x000fe40003800200 */
.L_x_1039:
[----:B------:R-:W-:Y:S01]  /*9f20*/  FMNMX.FTZ R3, R8, R134, !PT ;  /* 0x0000008608037209 */ /* 0x000fe20007810000 */
        /* <DEDUP_REMOVED lines=20> */
[----:B------:R-:W-:Y:S01]  /*a070*/  LDSM.16.MT88.4 R36, [R226+0x2080] ;  /* 0x00208000e224783b */ /* 0x000fe20000004200 */
[----:B------:R-:W-:Y:S02]  /*a080*/  FMNMX.FTZ R137, R199, R137, !PT ;  /* 0x00000089c7897209 */ /* 0x000fe40007810000 */
        /* <DEDUP_REMOVED lines=12> */
[----:B------:R-:W-:Y:S01]  /*a150*/  PLOP3.LUT P6, PT, PT, PT, UP4, 0x40, 0x0 ;  /* 0x000000000000781c */ /* 0x000fe20003fce848 */
[----:B------:R-:W1:Y:S01]  /*a160*/  SHFL.BFLY PT, R18, R3, 0x2, 0x1f ;  /* 0x0c401f0003127f89 */ /* 0x000e6200000e0000 */
[----:B------:R-:W-:Y:S01]  /*a170*/  PLOP3.LUT P5, PT, PT, PT, UP3, 0x40, 0x0 ;  /* 0x000000000000781c */ /* 0x000fe20003fae838 */
[----:B------:R-:W-:Y:S01]  /*a180*/  UISETP.NE.AND UP4, UPT, UR23, URZ, UPT ;  /* 0x0000003f1700728c */ /* 0x000fe2000bf85270 */
[C---:B------:R-:W-:Y:S01]  /*a190*/  ISETP.GT.AND P6, PT, R0.reuse, RZ, P6 ;  /* 0x000000ff0000720c */ /* 0x040fe200037c4270 */
[----:B------:R-:W-:Y:S01]  /*a1a0*/  UISETP.NE.AND UP3, UPT, UR28, URZ, UPT ;  /* 0x0000003f1c00728c */ /* 0x000fe2000bf65270 */
[----:B------:R-:W-:Y:S02]  /*a1b0*/  ISETP.GT.AND P5, PT, R0, 0x1, P5 ;  /* 0x000000010000780c */ /* 0x000fe40002fa4270 */
[----:B------:R-:W-:Y:S01]  /*a1c0*/  PLOP3.LUT P2, PT, PT, PT, UP2, 0x40, 0x0 ;  /* 0x000000000000781c */ /* 0x000fe20003f4e828 */
[----:B------:R-:W2:Y:S01]  /*a1d0*/  SHFL.BFLY PT, R6, R137, 0x2, 0x1f ;  /* 0x0c401f0089067f89 */ /* 0x000ea200000e0000 */
[C---:B------:R-:W-:Y:S01]  /*a1e0*/  ISETP.LT.OR P6, PT, R2.reuse, 0x1, P6 ;  /* 0x000000010200780c */ /* 0x040fe200037c1670 */
[----:B------:R-:W-:Y:S01]  /*a1f0*/  UISETP.NE.AND UP2, UPT, UR27, URZ, UPT ;  /* 0x0000003f1b00728c */ /* 0x000fe2000bf45270 */
[----:B------:R-:W-:Y:S02]  /*a200*/  ISETP.LT.OR P5, PT, R2, 0x2, P5 ;  /* 0x000000020200780c */ /* 0x000fe40002fa1670 */
[----:B------:R-:W-:Y:S02]  /*a210*/  FSEL R5, R214, -INF , !P6 ;  /* 0xff800000d6057808 */ /* 0x000fe40007000000 */
[----:B------:R-:W-:Y:S02]  /*a220*/  ISETP.GT.AND P2, PT, R0, 0x8, P2 ;  /* 0x000000080000780c */ /* 0x000fe40001744270 */
[----:B------:R-:W-:Y:S01]  /*a230*/  PLOP3.LUT P1, PT, PT, PT, UP1, 0x40, 0x0 ;  /* 0x000000000000781c */ /* 0x000fe20003f2e818 */
[----:B------:R-:W-:Y:S01]  /*a240*/  UISETP.NE.AND UP1, UPT, UR26, URZ, UPT ;  /* 0x0000003f1a00728c */ /* 0x000fe2000bf25270 */
[----:B------:R-:W-:Y:S02]  /*a250*/  FSEL R20, R212, -INF , !P5 ;  /* 0xff800000d4147808 */ /* 0x000fe40006800000 */
[----:B------:R-:W-:Y:S02]  /*a260*/  FMNMX.FTZ R4, R7, R138, !PT ;  /* 0x0000008a07047209 */ /* 0x000fe40007810000 */
[----:B------:R-:W-:Y:S02]  /*a270*/  ISETP.GT.AND P1, PT, R0, 0x9, P1 ;  /* 0x000000090000780c */ /* 0x000fe40000f24270 */
[----:B------:R-:W-:Y:S01]  /*a280*/  PLOP3.LUT P0, PT, PT, PT, UP0, 0x40, 0x0 ;  /* 0x000000000000781c */ /* 0x000fe20003f0e808 */
[----:B------:R-:W-:Y:S01]  /*a290*/  UISETP.NE.AND UP0, UPT, UR25, URZ, UPT ;  /* 0x0000003f1900728c */ /* 0x000fe2000bf05270 */
[----:B------:R-:W-:Y:S02]  /*a2a0*/  ISETP.LT.OR P2, PT, R2, 0x9, P2 ;  /* 0x000000090200780c */ /* 0x000fe40001741670 */
[----:B------:R-:W-:Y:S02]  /*a2b0*/  FMNMX.FTZ R4, R10, R4, !PT ;  /* 0x000000040a047209 */ /* 0x000fe40007810000 */
[----:B------:R-:W-:Y:S02]  /*a2c0*/  ISETP.GT.AND P0, PT, R0, 0x10, P0 ;  /* 0x000000100000780c */ /* 0x000fe40000704270 */
[----:B-1----:R-:W-:Y:S02]  /*a2d0*/  FMNMX.FTZ R3, R3, R18, !PT ;  /* 0x0000001203037209 */ /* 0x002fe40007810000 */
[----:B--2---:R-:W-:Y:S02]  /*a2e0*/  FMNMX.FTZ R137, R137, R6, !PT ;  /* 0x0000000689897209 */ /* 0x004fe40007810000 */
[----:B------:R-:W-:Y:S01]  /*a2f0*/  FSEL R18, R220, -INF , !P2 ;  /* 0xff800000dc127808 */ /* 0x000fe20005000000 */
[----:B------:R-:W1:Y:S01]  /*a300*/  SHFL.BFLY PT, R136, R3, 0x1, 0x1f ;  /* 0x0c201f0003887f89 */ /* 0x000e6200000e0000 */
[----:B------:R-:W-:Y:S02]  /*a310*/  PLOP3.LUT P6, PT, PT, PT, UP6, 0x40, 0x0 ;  /* 0x000000000000781c */ /* 0x000fe40003fce868 */
[C---:B------:R-:W-:Y:S02]  /*a320*/  ISETP.LT.OR P1, PT, R2.reuse, 0xa, P1 ;  /* 0x0000000a0200780c */ /* 0x040fe40000f21670 */
[----:B------:R-:W-:Y:S02]  /*a330*/  ISETP.LT.OR P0, PT, R2, 0x11, P0 ;  /* 0x000000110200780c */ /* 0x000fe40000701670 */
[----:B------:R-:W-:Y:S01]  /*a340*/  FMNMX.FTZ R4, R9, R4, !PT ;  /* 0x0000000409047209 */ /* 0x000fe20007810000 */
[----:B------:R-:W2:Y:S01]  /*a350*/  SHFL.BFLY PT, R6, R137, 0x1, 0x1f ;  /* 0x0c201f0089067f89 */ /* 0x000ea200000e0000 */
[C---:B------:R-:W-:Y:S02]  /*a360*/  ISETP.GT.AND P6, PT, R0.reuse, 0x11, P6 ;  /* 0x000000110000780c */ /* 0x040fe400037c4270 */
[----:B------:R-:W-:Y:S02]  /*a370*/  PLOP3.LUT P5, PT, PT, PT, UP5, 0x40, 0x0 ;  /* 0x000000000000781c */ /* 0x000fe40003fae858 */
[----:B------:R-:W-:Y:S02]  /*a380*/  FSEL R197, R215, -INF , !P0 ;  /* 0xff800000d7c57808 */ /* 0x000fe40004000000 */
[----:B------:R-:W-:Y:S02]  /*a390*/  FMNMX.FTZ R4, R13, R4, !PT ;  /* 0x000000040d047209 */ /* 0x000fe40007810000 */
[----:B------:R-:W-:Y:S02]  /*a3a0*/  ISETP.GT.AND P5, PT, R0, 0x18, P5 ;  /* 0x000000180000780c */ /* 0x000fe40002fa4270 */
[----:B------:R-:W-:Y:S02]  /*a3b0*/  PLOP3.LUT P0, PT, PT, PT, UP3, 0x40, 0x0 ;  /* 0x000000000000781c */ /* 0x000fe40003f0e838 */
[----:B------:R-:W-:Y:S02]  /*a3c0*/  ISETP.LT.OR P6, PT, R2, 0x12, P6 ;  /* 0x000000120200780c */ /* 0x000fe400037c1670 */
[----:B------:R-:W-:Y:S02]  /*a3d0*/  ISETP.GT.AND P0, PT, R0, 0x20, P0 ;  /* 0x000000200000780c */ /* 0x000fe40000704270 */
[----:B-1----:R-:W-:Y:S02]  /*a3e0*/  FMNMX.FTZ R136, R3, R136, !PT ;  /* 0x0000008803887209 */ /* 0x002fe40007810000 */
[----:B------:R-:W-:Y:S02]  /*a3f0*/  FMNMX.FTZ R3, R5, R139, !PT ;  /* 0x0000008b05037209 */ /* 0x000fe40007810000 */
[----:B------:R-:W-:Y:S01]  /*a400*/  FMNMX.FTZ R4, R204, R4, !PT ;  /* 0x00000004cc047209 */ /* 0x000fe20007810000 */
[----:B------:R-:W-:Y:S01]  /*a410*/  FMUL.FTZ R142, R136, c[0x0][0x2d0] ;  /* 0x0000b400888e7a20 */ /* 0x000fe20000410000 */
[----:B------:R-:W-:Y:S02]  /*a420*/  FMNMX.FTZ R3, R20, R3, !PT ;  /* 0x0000000314037209 */ /* 0x000fe40007810000 */
[----:B--2---:R-:W-:Y:S02]  /*a430*/  FMNMX.FTZ R137, R137, R6, !PT ;  /* 0x0000000689897209 */ /* 0x004fe40007810000 */
[----:B------:R-:W-:Y:S02]  /*a440*/  FSEL R6, R221, -INF , !P1 ;  /* 0xff800000dd067808 */ /* 0x000fe40004800000 */
[----:B------:R-:W-:Y:S01]  /*a450*/  FMNMX.FTZ R3, R18, R3, !PT ;  /* 0x0000000312037209 */ /* 0x000fe20007810000 */
[----:B------:R-:W-:Y:S01]  /*a460*/  FMUL.FTZ R141, R137, c[0x0][0x2d0] ;  /* 0x0000b400898d7a20 */ /* 0x000fe20000410000 */
[----:B------:R-:W-:Y:S02]  /*a470*/  PLOP3.LUT P1, PT, PT, PT, UP4, 0x40, 0x0 ;  /* 0x000000000000781c */ /* 0x000fe40003f2e848 */
[----:B------:R-:W-:Y:S02]  /*a480*/  FMNMX.FTZ R3, R6, R3, !PT ;  /* 0x0000000306037209 */ /* 0x000fe40007810000 */
[----:B------:R-:W-:Y:S02]  /*a490*/  ISETP.GT.AND P1, PT, R0, 0x19, P1 ;  /* 0x000000190000780c */ /* 0x000fe40000f24270 */
[----:B------:R-:W-:Y:S02]  /*a4a0*/  FMNMX.FTZ R3, R197, R3, !PT ;  /* 0x00000003c5037209 */ /* 0x000fe40007810000 */
[----:B------:R-:W-:Y:S02]  /*a4b0*/  FSEL R201, R213, -INF , !P6 ;  /* 0xff800000d5c97808 */ /* 0x000fe40007000000 */
[----:B------:R-:W-:Y:S02]  /*a4c0*/  ISETP.LT.OR P5, PT, R2, 0x19, P5 ;  /* 0x000000190200780c */ /* 0x000fe40002fa1670 */
[----:B------:R-:W-:Y:S02]  /*a4d0*/  FMNMX.FTZ R4, R209, R4, !PT ;  /* 0x00000004d1047209 */ /* 0x000fe40007810000 */
[----:B------:R-:W-:Y:S02]  /*a4e0*/  FSEL R202, R30, -INF , !P5 ;  /* 0xff8000001eca7808 */ /* 0x000fe40006800000 */
[----:B------:R-:W-:Y:S02]  /*a4f0*/  FMNMX.FTZ R3, R201, R3, !PT ;  /* 0x00000003c9037209 */ /* 0x000fe40007810000 */
[----:B------:R-:W-:Y:S02]  /*a500*/  PLOP3.LUT P6, PT, PT, PT, UP2, 0x40, 0x0 ;  /* 0x000000000000781c */ /* 0x000fe40003fce828 */
[C---:B------:R-:W-:Y:S02]  /*a510*/  ISETP.LT.OR P1, PT, R2.reuse, 0x1a, P1 ;  /* 0x0000001a0200780c */ /* 0x040fe40000f21670 */
[----:B------:R-:W-:Y:S02]  /*a520*/  ISETP.LT.OR P0, PT, R2, 0x21, P0 ;  /* 0x000000210200780c */ /* 0x000fe40000701670 */
[----:B------:R-:W-:Y:S02]  /*a530*/  FMNMX.FTZ R3, R202, R3, !PT ;  /* 0x00000003ca037209 */ /* 0x000fe40007810000 */
[----:B------:R-:W-:Y:S02]  /*a540*/  FSEL R208, R31, -INF , !P1 ;  /* 0xff8000001fd07808 */ /* 0x000fe40004800000 */
[----:B------:R-:W-:Y:S02]  /*a550*/  FSEL R213, R42, -INF , !P0 ;  /* 0xff8000002ad57808 */ /* 0x000fe40004000000 */
[----:B------:R-:W-:Y:S02]  /*a560*/  ISETP.GT.AND P6, PT, R0, 0x21, P6 ;  /* 0x000000210000780c */ /* 0x000fe400037c4270 */
[----:B------:R-:W-:Y:S02]  /*a570*/  FMNMX.FTZ R4, R210, R4, !PT ;  /* 0x00000004d2047209 */ /* 0x000fe40007810000 */
[----:B------:R-:W-:Y:S02]  /*a580*/  PLOP3.LUT P5, PT, PT, PT, UP1, 0x40, 0x0 ;  /* 0x000000000000781c */ /* 0x000fe40003fae818 */
[----:B------:R-:W-:Y:S01]  /*a590*/  PLOP3.LUT P0, PT, PT, PT, UP0, 0x40, 0x0 ;  /* 0x000000000000781c */ /* 0x000fe20003f0e808 */
[----:B------:R-:W-:Y:S01]  /*a5a0*/  UISETP.GT.AND UP0, UPT, UR13, UR22, UPT ;  /* 0x000000160d00728c */ /* 0x000fe2000bf04270 */
[----:B------:R-:W-:Y:S01]  /*a5b0*/  FMNMX.FTZ R4, R211, R4, !PT ;  /* 0x00000004d3047209 */ /* 0x000fe20007810000 */
[----:B------:R-:W-:Y:S01]  /*a5c0*/  UIADD3 UR13, UR13, -0x1, URZ ;  /* 0xffffffff0d0d7890 */ /* 0x000fe2000fffe03f */
[C---:B------:R-:W-:Y:S02]  /*a5d0*/  ISETP.GT.AND P5, PT, R0.reuse, 0x28, P5 ;  /* 0x000000280000780c */ /* 0x040fe40002fa4270 */
[----:B------:R-:W-:Y:S02]  /*a5e0*/  ISETP.GT.AND P0, PT, R0, 0x29, P0 ;  /* 0x000000290000780c */ /* 0x000fe40000704270 */
[----:B------:R-:W-:Y:S02]  /*a5f0*/  FMNMX.FTZ R0, R208, R3, !PT ;  /* 0x00000003d0007209 */ /* 0x000fe40007810000 */
[C---:B------:R-:W-:Y:S02]  /*a600*/  ISETP.LT.OR P6, PT, R2.reuse, 0x22, P6 ;  /* 0x000000220200780c */ /* 0x040fe400037c1670 */
[----:B------:R-:W-:Y:S02]  /*a610*/  ISETP.LT.OR P5, PT, R2, 0x29, P5 ;  /* 0x000000290200780c */ /* 0x000fe40002fa1670 */
[----:B------:R-:W-:Y:S02]  /*a620*/  FSEL R212, R43, -INF , !P6 ;  /* 0xff8000002bd47808 */ /* 0x000fe40007000000 */
[----:B------:R-:W-:Y:S02]  /*a630*/  FMNMX.FTZ R0, R213, R0, !PT ;  /* 0x00000000d5007209 */ /* 0x000fe40007810000 */
[----:B------:R-:W-:Y:S02]  /*a640*/  FMNMX.FTZ R4, R223, R4, !PT ;  /* 0x00000004df047209 */ /* 0x000fe40007810000 */
[----:B------:R-:W-:Y:S02]  /*a650*/  FSETP.NEU.FTZ.AND P1, PT, R136, -INF , PT ;  /* 0xff8000008800780b */ /* 0x000fe40003f3d000 */
[----:B------:R-:W-:Y:S02]  /*a660*/  FSEL R214, R46, -INF , !P5 ;  /* 0xff8000002ed67808 */ /* 0x000fe40006800000 */
[----:B------:R-:W-:Y:S02]  /*a670*/  FMNMX.FTZ R0, R212, R0, !PT ;  /* 0x00000000d4007209 */ /* 0x000fe40007810000 */
[----:B------:R-:W-:Y:S02]  /*a680*/  FMNMX.FTZ R4, R244, R4, !PT ;  /* 0x00000004f4047209 */ /* 0x000fe40007810000 */
[----:B------:R-:W-:Y:S02]  /*a690*/  ISETP.LT.OR P0, PT, R2, 0x2a, P0 ;  /* 0x0000002a0200780c */ /* 0x000fe40000701670 */
[----:B------:R-:W-:Y:S02]  /*a6a0*/  FSEL R142, R142, RZ, P1 ;  /* 0x000000ff8e8e7208 */ /* 0x000fe40000800000 */
[----:B------:R-:W-:Y:S02]  /*a6b0*/  FMNMX.FTZ R4, R246, R4, !PT ;  /* 0x00000004f6047209 */ /* 0x000fe40007810000 */
[----:B------:R-:W-:Y:S01]  /*a6c0*/  FSEL R140, R47, -INF , !P0 ;  /* 0xff8000002f8c7808 */ /* 0x000fe20004000000 */
[--C-:B------:R-:W-:Y:S01]  /*a6d0*/  FFMA.FTZ R3, R21, c[0x0][0x2d0], -R142.reuse ;  /* 0x0000b40015037a23 */ /* 0x100fe2000001088e */
[----:B------:R-:W-:Y:S01]  /*a6e0*/  FMNMX.FTZ R0, R214, R0, !PT ;  /* 0x00000000d6007209 */ /* 0x000fe20007810000 */
[--C-:B------:R-:W-:Y:S01]  /*a6f0*/  FFMA.FTZ R8, R8, c[0x0][0x2d0], -R142.reuse ;  /* 0x0000b40008087a23 */ /* 0x100fe2000001088e */
[----:B------:R-:W-:Y:S01]  /*a700*/  FMNMX.FTZ R4, R248, R4, !PT ;  /* 0x00000004f8047209 */ /* 0x000fe20007810000 */
[----:B------:R1:W-:Y:S01]  /*a710*/  MUFU.EX2 R35, R3 ;  /* 0x0000000300237308 */ /* 0x0003e20000000800 */
[----:B------:R-:W-:Y:S01]  /*a720*/  FMNMX.FTZ R0, R140, R0, !PT ;  /* 0x000000008c007209 */ /* 0x000fe20007810000 */
[--C-:B------:R-:W-:Y:S01]  /*a730*/  FFMA.FTZ R11, R11, c[0x0][0x2d0], -R142.reuse ;  /* 0x0000b4000b0b7a23 */ /* 0x100fe2000001088e */
[----:B------:R-:W-:Y:S01]  /*a740*/  FSETP.NEU.FTZ.AND P2, PT, R137, -INF , PT ;  /* 0xff8000008900780b */ /* 0x000fe20003f5d000 */
[----:B------:R-:W2:Y:S01]  /*a750*/  SHFL.BFLY PT, R19, R4, 0x2, 0x1f ;  /* 0x0c401f0004137f89 */ /* 0x000ea200000e0000 */
[----:B------:R-:W-:Y:S02]  /*a760*/  FFMA.FTZ R14, R14, c[0x0][0x2d0], -R142 ;  /* 0x0000b4000e0e7a23 */ /* 0x000fe4000001088e */
[----:B------:R-:W-:Y:S03]  /*a770*/  FSEL R141, R141, RZ, P2 ;  /* 0x000000ff8d8d7208 */ /* 0x000fe60001000000 */
[----:B------:R-:W-:Y:S02]  /*a780*/  MUFU.EX2 R49, R8 ;  /* 0x0000000800317308 */ /* 0x000fe40000000800 */
[----:B------:R-:W1:Y:S01]  /*a790*/  SHFL.BFLY PT, R2, R0, 0x2, 0x1f ;  /* 0x0c401f0000027f89 */ /* 0x000e6200000e0000 */
[--C-:B------:R-:W-:Y:S02]  /*a7a0*/  FFMA.FTZ R16, R16, c[0x0][0x2d0], -R141.reuse ;  /* 0x0000b40010107a23 */ /* 0x100fe4000001088d */
[--C-:B------:R-:W-:Y:S02]  /*a7b0*/  FFMA.FTZ R15, R15, c[0x0][0x2d0], -R141.reuse ;  /* 0x0000b4000f0f7a23 */ /* 0x100fe4000001088d */
[--C-:B------:R-:W-:Y:S02]  /*a7c0*/  FFMA.FTZ R12, R12, c[0x0][0x2d0], -R141.reuse ;  /* 0x0000b4000c0c7a23 */ /* 0x100fe4000001088d */
[----:B------:R-:W-:Y:S01]  /*a7d0*/  FFMA.FTZ R17, R17, c[0x0][0x2d0], -R141 ;  /* 0x0000b40011117a23 */ /* 0x000fe2000001088d */
[----:B------:R-:W-:Y:S01]  /*a7e0*/  MUFU.EX2 R221, R16 ;  /* 0x0000001000dd7308 */ /* 0x000fe20000000800 */
[----:B--2---:R-:W-:Y:S09]  /*a7f0*/  FMNMX.FTZ R4, R4, R19, !PT ;  /* 0x0000001304047209 */ /* 0x004ff20007810000 */
[----:B------:R-:W2:Y:S01]  /*a800*/  MUFU.EX2 R45, R15 ;  /* 0x0000000f002d7308 */ /* 0x000ea20000000800 */
[----:B------:R-:W3:Y:S01]  /*a810*/  SHFL.BFLY PT, R135, R4, 0x1, 0x1f ;  /* 0x0c201f0004877f89 */ /* 0x000ee200000e0000 */
[----:B-1----:R-:W-:Y:S02]  /*a820*/  FMNMX.FTZ R3, R0, R2, !PT ;  /* 0x0000000200037209 */ /* 0x002fe40007810000 */
[----:B------:R-:W-:Y:S02]  /*a830*/  FSEL R0, R137, RZ, P2 ;  /* 0x000000ff89007208 */ /* 0x000fe40001000000 */
[----:B------:R-:W-:Y:S04]  /*a840*/  FSEL R2, R136, RZ, P1 ;  /* 0x000000ff88027208 */ /* 0x000fe80000800000 */
[----:B------:R-:W-:Y:S01]  /*a850*/  MUFU.EX2 R50, R12 ;  /* 0x0000000c00327308 */ /* 0x000fe20000000800 */
[----:B------:R-:W-:Y:S02]  /*a860*/  FADD.FTZ R0, -R0, R132 ;  /* 0x0000008400007221 */ /* 0x000fe40000010100 */
[----:B------:R-:W-:Y:S02]  /*a870*/  FADD.FTZ R2, -R2, R134 ;  /* 0x0000008602027221 */ /* 0x000fe40000010100 */
[----:B------:R-:W-:Y:S02]  /*a880*/  FMUL.FTZ R0, R0, c[0x0][0x2d0] ;  /* 0x0000b40000007a20 */ /* 0x000fe40000410000 */
[----:B------:R-:W-:Y:S03]  /*a890*/  FMUL.FTZ R2, R2, c[0x0][0x2d0] ;  /* 0x0000b40002027a20 */ /* 0x000fe60000410000 */
[----:B------:R1:W4:Y:S01]  /*a8a0*/  MUFU.EX2 R133, R0 ;  /* 0x0000000000857308 */ /* 0x0003220000000800 */
[----:B--2---:R-:W-:Y:S02]  /*a8b0*/  F2FP.BF16.PACK_AB R194, R45, R221 ;  /* 0x000000dd2dc2723e */ /* 0x004fe400000010ff */
[----:B---3--:R-:W-:Y:S02]  /*a8c0*/  FMNMX.FTZ R135, R4, R135, !PT ;  /* 0x0000008704877209 */ /* 0x008fe40007810000 */
[----:B------:R-:W2:Y:S02]  /*a8d0*/  SHFL.BFLY PT, R4, R3, 0x1, 0x1f ;  /* 0x0c201f0003047f89 */ /* 0x000ea400000e0000 */
[C---:B------:R-:W-:Y:S03]  /*a8e0*/  FSETP.NEU.FTZ.AND P0, PT, R135.reuse, -INF , PT ;  /* 0xff8000008700780b */ /* 0x040fe60003f1d000 */
[----:B------:R-:W-:Y:S01]  /*a8f0*/  MUFU.EX2 R132, R2 ;  /* 0x0000000200847308 */ /* 0x000fe20000000800 */
[----:B------:R-:W-:Y:S05]  /*a900*/  FMUL.FTZ R143, R135, c[0x0][0x2d0] ;  /* 0x0000b400878f7a20 */ /* 0x000fea0000410000 */
[----:B------:R-:W-:Y:S04]  /*a910*/  FSEL R143, R143, RZ, P0 ;  /* 0x000000ff8f8f7208 */ /* 0x000fe80000000000 */
[----:B------:R-:W3:Y:S01]  /*a920*/  MUFU.EX2 R51, R17 ;  /* 0x0000001100337308 */ /* 0x000ee20000000800 */
[--C-:B------:R-:W-:Y:S01]  /*a930*/  FFMA.FTZ R7, R7, c[0x0][0x2d0], -R143.reuse ;  /* 0x0000b40007077a23 */ /* 0x100fe2000001088f */
[----:B-1----:R-:W-:Y:S01]  /*a940*/  FSEL R0, R135, RZ, P0 ;  /* 0x000000ff87007208 */ /* 0x002fe20000000000 */
[----:B----4-:R-:W-:Y:S01]  /*a950*/  FMUL.FTZ R33, R133, R173 ;  /* 0x000000ad85217220 */ /* 0x010fe20000410000 */
[----:B------:R-:W-:Y:S01]  /*a960*/  MOV R173, R45 ;  /* 0x0000002d00ad7202 */ /* 0x000fe20000000f00 */
[----:B------:R-:W-:Y:S02]  /*a970*/  FFMA.FTZ R9, R9, c[0x0][0x2d0], -R143 ;  /* 0x0000b40009097a23 */ /* 0x000fe4000001088f */
[----:B------:R-:W-:Y:S02]  /*a980*/  FADD.FTZ R0, -R0, R138 ;  /* 0x0000008a00007221 */ /* 0x000fe40000010100 */
[----:B------:R-:W-:Y:S01]  /*a990*/  FFMA.FTZ R138, R198, c[0x0][0x2d0], -R141 ;  /* 0x0000b400c68a7a23 */ /* 0x000fe2000001088d */
[----:B--2---:R-:W-:Y:S01]  /*a9a0*/  FMNMX.FTZ R3, R3, R4, !PT ;  /* 0x0000000403037209 */ /* 0x004fe20007810000 */
[----:B------:R-:W-:Y:S01]  /*a9b0*/  FMUL.FTZ R0, R0, c[0x0][0x2d0] ;  /* 0x0000b40000007a20 */ /* 0x000fe20000410000 */
[----:B------:R-:W1:Y:S01]  /*a9c0*/  MUFU.EX2 R42, R11 ;  /* 0x0000000b002a7308 */ /* 0x000e620000000800 */
[--C-:B------:R-:W-:Y:S01]  /*a9d0*/  FFMA.FTZ R13, R13, c[0x0][0x2d0], -R143.reuse ;  /* 0x0000b4000d0d7a23 */ /* 0x100fe2000001088f */
[C---:B------:R-:W-:Y:S01]  /*a9e0*/  FSETP.NEU.FTZ.AND P0, PT, R3.reuse, -INF , PT ;  /* 0xff8000000300780b */ /* 0x040fe20003f1d000 */
[----:B------:R-:W-:Y:S02]  /*a9f0*/  FMUL.FTZ R134, R3, c[0x0][0x2d0] ;  /* 0x0000b40003867a20 */ /* 0x000fe40000410000 */
[----:B------:R-:W-:Y:S02]  /*aa00*/  FFMA.FTZ R10, R10, c[0x0][0x2d0], -R143 ;  /* 0x0000b4000a0a7a23 */ /* 0x000fe4000001088f */
[C---:B------:R-:W-:Y:S01]  /*aa10*/  FMUL.FTZ R4, R133.reuse, R144 ;  /* 0x0000009085047220 */ /* 0x040fe20000410000 */
[----:B------:R-:W-:Y:S01]  /*aa20*/  FSEL R134, R134, RZ, P0 ;  /* 0x000000ff86867208 */ /* 0x000fe20000000000 */
[----:B------:R-:W-:Y:S01]  /*aa30*/  FMUL.FTZ R16, R133, R156 ;  /* 0x0000009c85107220 */ /* 0x000fe20000410000 */
[----:B------:R2:W4:Y:S01]  /*aa40*/  MUFU.EX2 R2, R0 ;  /* 0x0000000000027308 */ /* 0x0005220000000800 */
[----:B---3--:R-:W-:Y:S01]  /*aa50*/  F2FP.BF16.PACK_AB R192, R51, R50 ;  /* 0x0000003233c0723e */ /* 0x008fe200000010ff */
[----:B------:R-:W-:Y:S02]  /*aa60*/  FMUL.FTZ R17, R133, R157 ;  /* 0x0000009d85117220 */ /* 0x000fe40000410000 */
[--C-:B------:R-:W-:Y:S02]  /*aa70*/  FFMA.FTZ R5, R5, c[0x0][0x2d0], -R134.reuse ;  /* 0x0000b40005057a23 */ /* 0x100fe40000010886 */
[--C-:B------:R-:W-:Y:S02]  /*aa80*/  FFMA.FTZ R6, R6, c[0x0][0x2d0], -R134.reuse ;  /* 0x0000b40006067a23 */ /* 0x100fe40000010886 */
[--C-:B------:R-:W-:Y:S02]  /*aa90*/  FFMA.FTZ R18, R18, c[0x0][0x2d0], -R134.reuse ;  /* 0x0000b40012127a23 */ /* 0x100fe40000010886 */
[----:B------:R-:W3:Y:S01]  /*aaa0*/  MUFU.EX2 R40, R14 ;  /* 0x0000000e00287308 */ /* 0x000ee20000000800 */
[C---:B------:R-:W-:Y:S02]  /*aab0*/  FMUL.FTZ R19, R132.reuse, R159 ;  /* 0x0000009f84137220 */ /* 0x040fe40000410000 */
[----:B------:R-:W-:Y:S01]  /*aac0*/  FMUL.FTZ R34, R132, R174 ;  /* 0x000000ae84227220 */ /* 0x000fe20000410000 */
[----:B-1----:R-:W-:Y:S01]  /*aad0*/  F2FP.BF16.PACK_AB R193, R42, R49 ;  /* 0x000000312ac1723e */ /* 0x002fe200000010ff */
[C---:B------:R-:W-:Y:S01]  /*aae0*/  FMUL.FTZ R32, R133.reuse, R172 ;  /* 0x000000ac85207220 */ /* 0x040fe20000410000 */
[----:B------:R-:W-:Y:S01]  /*aaf0*/  MOV R174, R35 ;  /* 0x0000002300ae7202 */ /* 0x000fe20000000f00 */
[C---:B------:R-:W-:Y:S02]  /*ab00*/  FMUL.FTZ R52, R133.reuse, R52 ;  /* 0x0000003485347220 */ /* 0x040fe40000410000 */
[----:B------:R-:W-:Y:S01]  /*ab10*/  FMUL.FTZ R53, R133, R53 ;  /* 0x0000003585357220 */ /* 0x000fe20000410000 */
[----:B------:R1:W-:Y:S01]  /*ab20*/  MUFU.EX2 R252, R7 ;  /* 0x0000000700fc7308 */ /* 0x0003e20000000800 */
[C---:B------:R-:W-:Y:S02]  /*ab30*/  FMUL.FTZ R54, R132.reuse, R54 ;  /* 0x0000003684367220 */ /* 0x040fe40000410000 */
[----:B------:R-:W-:Y:S02]  /*ab40*/  FMUL.FTZ R55, R132, R55 ;  /* 0x0000003784377220 */ /* 0x000fe40000410000 */
[----:B--2---:R-:W-:Y:S02]  /*ab50*/  FFMA.FTZ R0, R20, c[0x0][0x2d0], -R134 ;  /* 0x0000b40014007a23 */ /* 0x004fe40000010886 */
[C---:B----4-:R-:W-:Y:S01]  /*ab60*/  FMUL.FTZ R45, R2.reuse, R185 ;  /* 0x000000b9022d7220 */ /* 0x050fe20000410000 */
[----:B------:R-:W2:Y:S01]  /*ab70*/  LDSM.16.MT88.4 R20, [R225+0x2080] ;  /* 0x00208000e114783b */ /* 0x000ea20000004200 */
[C---:B------:R-:W-:Y:S01]  /*ab80*/  FMUL.FTZ R41, R2.reuse, R181 ;  /* 0x000000b502297220 */ /* 0x040fe20000410000 */
[----:B------:R4:W-:Y:S01]  /*ab90*/  MUFU.EX2 R216, R0 ;  /* 0x0000000000d87308 */ /* 0x0009e20000000800 */
[----:B------:R-:W-:Y:S01]  /*aba0*/  MOV R181, R42 ;  /* 0x0000002a00b57202 */ /* 0x000fe20000000f00 */
[C---:B------:R-:W-:Y:S01]  /*abb0*/  FMUL.FTZ R8, R2.reuse, R148 ;  /* 0x0000009402087220 */ /* 0x040fe20000410000 */
[----:B---3--:R-:W-:Y:S01]  /*abc0*/  F2FP.BF16.PACK_AB R195, R35, R40 ;  /* 0x0000002823c3723e */ /* 0x008fe200000010ff */
[----:B------:R-:W-:Y:S02]  /*abd0*/  FMUL.FTZ R12, R2, R152 ;  /* 0x00000098020c7220 */ /* 0x000fe40000410000 */
[----:B------:R-:W-:Y:S01]  /*abe0*/  FMUL.FTZ R35, R132, R175 ;  /* 0x000000af84237220 */ /* 0x000fe20000410000 */
[----:B------:R-:W-:Y:S01]  /*abf0*/  MOV R175, R40 ;  /* 0x0000002800af7202 */ /* 0x000fe20000000f00 */
[C---:B------:R-:W-:Y:S02]  /*ac00*/  FMUL.FTZ R40, R2.reuse, R180 ;  /* 0x000000b402287220 */ /* 0x040fe40000410000 */
[----:B------:R3:W5:Y:S01]  /*ac10*/  MUFU.EX2 R215, R5 ;  /* 0x0000000500d77308 */ /* 0x0007620000000800 */
[C---:B------:R-:W-:Y:S02]  /*ac20*/  FMUL.FTZ R24, R2.reuse, R164 ;  /* 0x000000a402187220 */ /* 0x040fe40000410000 */
[----:B------:R-:W-:Y:S02]  /*ac30*/  FMUL.FTZ R25, R2, R165 ;  /* 0x000000a502197220 */ /* 0x000fe40000410000 */
[----:B-1----:R-:W-:Y:S02]  /*ac40*/  FMUL.FTZ R7, R132, R147 ;  /* 0x0000009384077220 */ /* 0x002fe40000410000 */
[C---:B------:R-:W-:Y:S02]  /*ac50*/  FMUL.FTZ R28, R2.reuse, R168 ;  /* 0x000000a8021c7220 */ /* 0x040fe40000410000 */
[C---:B------:R-:W-:Y:S01]  /*ac60*/  FMUL.FTZ R29, R2.reuse, R169 ;  /* 0x000000a9021d7220 */ /* 0x040fe20000410000 */
[----:B------:R1:W-:Y:S01]  /*ac70*/  MUFU.EX2 R219, R6 ;  /* 0x0000000600db7308 */ /* 0x0003e20000000800 */
[C---:B------:R-:W-:Y:S01]  /*ac80*/  FMUL.FTZ R56, R2.reuse, R56 ;  /* 0x0000003802387220 */ /* 0x040fe20000410000 */
[----:B------:R-:W-:Y:S01]  /*ac90*/  MOV R169, R221 ;  /* 0x000000dd00a97202 */ /* 0x000fe20000000f00 */
[C---:B------:R-:W-:Y:S01]  /*aca0*/  FMUL.FTZ R57, R2.reuse, R57 ;  /* 0x0000003902397220 */ /* 0x040fe20000410000 */
[----:B----4-:R-:W-:Y:S01]  /*acb0*/  FSEL R0, R3, RZ, P0 ;  /* 0x000000ff03007208 */ /* 0x010fe20000000000 */
[C---:B------:R-:W-:Y:S01]  /*acc0*/  FMUL.FTZ R60, R2.reuse, R60 ;  /* 0x0000003c023c7220 */ /* 0x040fe20000410000 */
[----:B------:R-:W-:Y:S01]  /*acd0*/  PLOP3.LUT P0, PT, PT, PT, UP0, 0x80, 0x0 ;  /* 0x000000000000781c */ /* 0x000fe20003f0f008 */
[----:B------:R-:W-:Y:S02]  /*ace0*/  FMUL.FTZ R61, R2, R61 ;  /* 0x0000003d023d7220 */ /* 0x000fe40000410000 */
[----:B------:R-:W-:Y:S01]  /*acf0*/  FADD.FTZ R0, -R0, R139 ;  /* 0x0000008b00007221 */ /* 0x000fe20000010100 */
[----:B------:R4:W4:Y:S01]  /*ad00*/  MUFU.EX2 R44, R9 ;  /* 0x00000009002c7308 */ /* 0x0009220000000800 */
[C---:B------:R-:W-:Y:S02]  /*ad10*/  FMUL.FTZ R64, R133.reuse, R64 ;  /* 0x0000004085407220 */ /* 0x040fe40000410000 */
[----:B------:R-:W-:Y:S02]  /*ad20*/  FMUL.FTZ R0, R0, c[0x0][0x2d0] ;  /* 0x0000b40000007a20 */ /* 0x000fe40000410000 */
[C---:B---3--:R-:W-:Y:S01]  /*ad30*/  FMUL.FTZ R5, R133.reuse, R145 ;  /* 0x0000009185057220 */ /* 0x048fe20000410000 */
[----:B-----5:R-:W-:Y:S01]  /*ad40*/  F2FP.BF16.PACK_AB R145, R216, R215 ;  /* 0x000000d7d891723e */ /* 0x020fe200000010ff */
[C---:B------:R-:W-:Y:S02]  /*ad50*/  FMUL.FTZ R65, R133.reuse, R65 ;  /* 0x0000004185417220 */ /* 0x040fe40000410000 */
[C---:B------:R-:W-:Y:S01]  /*ad60*/  FMUL.FTZ R66, R132.reuse, R66 ;  /* 0x0000004284427220 */ /* 0x040fe20000410000 */
[----:B------:R-:W3:Y:S01]  /*ad70*/  MUFU.EX2 R0, R0 ;  /* 0x0000000000007308 */ /* 0x000ee20000000800 */
[C---:B------:R-:W-:Y:S02]  /*ad80*/  FMUL.FTZ R67, R132.reuse, R67 ;  /* 0x0000004384437220 */ /* 0x040fe40000410000 */
[C---:B------:R-:W-:Y:S02]  /*ad90*/  FMUL.FTZ R68, R133.reuse, R68 ;  /* 0x0000004485447220 */ /* 0x040fe40000410000 */
[C---:B-1----:R-:W-:Y:S02]  /*ada0*/  FMUL.FTZ R6, R132.reuse, R146 ;  /* 0x0000009284067220 */ /* 0x042fe40000410000 */
[C---:B------:R-:W-:Y:S02]  /*adb0*/  FMUL.FTZ R69, R133.reuse, R69 ;  /* 0x0000004585457220 */ /* 0x040fe40000410000 */
[C---:B------:R-:W-:Y:S01]  /*adc0*/  FMUL.FTZ R70, R132.reuse, R70 ;  /* 0x0000004684467220 */ /* 0x040fe20000410000 */
[----:B------:R-:W1:Y:S01]  /*add0*/  MUFU.EX2 R48, R13 ;  /* 0x0000000d00307308 */ /* 0x000e620000000800 */
[----:B------:R-:W-:Y:S01]  /*ade0*/  FMUL.FTZ R71, R132, R71 ;  /* 0x0000004784477220 */ /* 0x000fe20000410000 */
[-C--:B--2---:R-:W-:Y:S05]  /*adf0*/  HMMA.16816.F32.BF16 R4, R192, R20.reuse, R4 ;  /* 0x00000014c004723c */ /* 0x084fea0000041804 */
[C---:B----4-:R-:W-:Y:S01]  /*ae00*/  FMUL.FTZ R9, R2.reuse, R149 ;  /* 0x0000009502097220 */ /* 0x050fe20000410000 */
[----:B------:R-:W-:Y:S01]  /*ae10*/  MOV R172, R44 ;  /* 0x0000002c00ac7202 */ /* 0x000fe20000000f00 */
[C---:B------:R-:W-:Y:S01]  /*ae20*/  FMUL.FTZ R72, R2.reuse, R72 ;  /* 0x0000004802487220 */ /* 0x040fe20000410000 */
[----:B------:R-:W2:Y:S01]  /*ae30*/  MUFU.EX2 R220, R10 ;  /* 0x0000000a00dc7308 */ /* 0x000ea20000000800 */
[----:B------:R-:W-:Y:S03]  /*ae40*/  FMUL.FTZ R73, R2, R73 ;  /* 0x0000004902497220 */ /* 0x000fe60000410000 */
[C---:B---3--:R-:W-:Y:S02]  /*ae50*/  FMUL.FTZ R43, R0.reuse, R183 ;  /* 0x000000b7002b7220 */ /* 0x048fe40000410000 */
[C---:B------:R-:W-:Y:S02]  /*ae60*/  FMUL.FTZ R46, R0.reuse, R186 ;  /* 0x000000ba002e7220 */ /* 0x040fe40000410000 */
[C---:B------:R-:W-:Y:S02]  /*ae70*/  FMUL.FTZ R42, R0.reuse, R182 ;  /* 0x000000b6002a7220 */ /* 0x040fe40000410000 */
[----:B------:R3:W-:Y:S01]  /*ae80*/  MUFU.EX2 R183, R138 ;  /* 0x0000008a00b77308 */ /* 0x0007e20000000800 */
[C---:B------:R-:W-:Y:S02]  /*ae90*/  FMUL.FTZ R11, R0.reuse, R151 ;  /* 0x00000097000b7220 */ /* 0x040fe40000410000 */
[----:B------:R-:W-:Y:S01]  /*aea0*/  FMUL.FTZ R14, R0, R154 ;  /* 0x0000009a000e7220 */ /* 0x000fe20000410000 */
[----:B-1----:R-:W-:Y:S01]  /*aeb0*/  F2FP.BF16.PACK_AB R146, R48, R44 ;  /* 0x0000002c3092723e */ /* 0x002fe200000010ff */
[----:B------:R-:W-:Y:S01]  /*aec0*/  FMUL.FTZ R13, R2, R153 ;  /* 0x00000099020d7220 */ /* 0x000fe20000410000 */
[----:B------:R-:W-:Y:S01]  /*aed0*/  MOV R182, R48 ;  /* 0x0000003000b67202 */ /* 0x000fe20000000f00 */
[----:B------:R-:W-:Y:S02]  /*aee0*/  FMUL.FTZ R48, R133, R188 ;  /* 0x000000bc85307220 */ /* 0x000fe40000410000 */
[C---:B------:R-:W-:Y:S01]  /*aef0*/  FMUL.FTZ R15, R0.reuse, R155 ;  /* 0x0000009b000f7220 */ /* 0x040fe20000410000 */
[----:B------:R-:W1:Y:S01]  /*af00*/  MUFU.EX2 R218, R18 ;  /* 0x0000001200da7308 */ /* 0x000e620000000800 */
[C---:B------:R-:W-:Y:S01]  /*af10*/  FMUL.FTZ R26, R0.reuse, R166 ;  /* 0x000000a6001a7220 */ /* 0x040fe20000410000 */
[----:B------:R-:W-:Y:S01]  /*af20*/  LDSM.16.MT88.4 R152, [R227+0x2080] ;  /* 0x00208000e398783b */ /* 0x000fe20000004200 */
[----:B------:R-:W-:Y:S01]  /*af30*/  FMUL.FTZ R27, R0, R167 ;  /* 0x000000a7001b7220 */ /* 0x000fe20000410000 */
[----:B--2---:R-:W-:Y:S01]  /*af40*/  F2FP.BF16.PACK_AB R144, R220, R252 ;  /* 0x000000fcdc90723e */ /* 0x004fe200000010ff */
[C---:B------:R-:W-:Y:S01]  /*af50*/  FMUL.FTZ R10, R0.reuse, R150 ;  /* 0x00000096000a7220 */ /* 0x040fe20000410000 */
[----:B------:R-:W-:Y:S01]  /*af60*/  MOV R168, R220 ;  /* 0x000000dc00a87202 */ /* 0x000fe20000000f00 */
[----:B------:R-:W-:Y:S02]  /*af70*/  FMUL.FTZ R30, R0, R170 ;  /* 0x000000aa001e7220 */ /* 0x000fe40000410000 */
[----:B------:R-:W-:Y:S01]  /*af80*/  FMUL.FTZ R44, R2, R184 ;  /* 0x000000b8022c7220 */ /* 0x000fe20000410000 */
[----:B------:R-:W2:Y:S01]  /*af90*/  LDSM.16.MT88.4 R148, [R228+0x2080] ;  /* 0x00208000e494783b */ /* 0x000ea20000004200 */
[C---:B------:R-:W-:Y:S02]  /*afa0*/  FMUL.FTZ R47, R0.reuse, R187 ;  /* 0x000000bb002f7220 */ /* 0x040fe40000410000 */
[C---:B------:R-:W-:Y:S02]  /*afb0*/  FMUL.FTZ R31, R0.reuse, R171 ;  /* 0x000000ab001f7220 */ /* 0x040fe40000410000 */
[--C-:B---3--:R-:W-:Y:S02]  /*afc0*/  FFMA.FTZ R138, R199, c[0x0][0x2d0], -R141.reuse ;  /* 0x0000b400c78a7a23 */ /* 0x108fe4000001088d */
[C---:B------:R-:W-:Y:S01]  /*afd0*/  FMUL.FTZ R58, R0.reuse, R58 ;  /* 0x0000003a003a7220 */ /* 0x040fe20000410000 */
[----:B------:R-:W-:Y:S01]  /*afe0*/  LDSM.16.MT88.4 R164, [R227+0x2880] ;  /* 0x00288000e3a4783b */ /* 0x000fe20000004200 */
[----:B------:R3:W-:Y:S01]  /*aff0*/  MUFU.EX2 R185, R138 ;  /* 0x0000008a00b97308 */ /* 0x0007e20000000800 */
[C---:B------:R-:W-:Y:S02]  /*b000*/  FMUL.FTZ R59, R0.reuse, R59 ;  /* 0x0000003b003b7220 */ /* 0x040fe40000410000 */
[----:B------:R-:W-:Y:S01]  /*b010*/  FMUL.FTZ R62, R0, R62 ;  /* 0x0000003e003e7220 */ /* 0x000fe20000410000 */
[----:B-1----:R-:W-:Y:S01]  /*b020*/  F2FP.BF16.PACK_AB R147, R219, R218 ;  /* 0x000000dadb93723e */ /* 0x002fe200000010ff */
[----:B------:R-:W-:Y:S02]  /*b030*/  FMUL.FTZ R18, R132, R158 ;  /* 0x0000009e84127220 */ /* 0x000fe40000410000 */
[----:B------:R-:W-:Y:S01]  /*b040*/  LDSM.16.MT88.4 R156, [R226+0x2880] ;  /* 0x00288000e29c783b */ /* 0x000fe20000004200 */
[C---:B------:R-:W-:Y:S02]  /*b050*/  FMUL.FTZ R63, R0.reuse, R63 ;  /* 0x0000003f003f7220 */ /* 0x040fe40000410000 */
[C---:B------:R-:W-:Y:S01]  /*b060*/  FMUL.FTZ R74, R0.reuse, R74 ;  /* 0x0000004a004a7220 */ /* 0x040fe20000410000 */
[C---:B------:R-:W-:Y:S04]  /*b070*/  HMMA.16816.F32.BF16 R8, R144.reuse, R20, R8 ;  /* 0x000000149008723c */ /* 0x040fe80000041808 */
[----:B------:R-:W-:Y:S02]  /*b080*/  FMUL.FTZ R75, R0, R75 ;  /* 0x0000004b004b7220 */ /* 0x000fe40000410000 */
[----:B------:R-:W-:Y:S02]  /*b090*/  FMUL.FTZ R76, R2, R76 ;  /* 0x0000004c024c7220 */ /* 0x000fe40000410000 */
[-C--:B------:R-:W-:Y:S04]  /*b0a0*/  HMMA.16816.F32.BF16 R12, R144, R22.reuse, R12 ;  /* 0x00000016900c723c */ /* 0x080fe8000004180c */
[--C-:B---3--:R-:W-:Y:S02]  /*b0b0*/  FFMA.FTZ R138, R196, c[0x0][0x2d0], -R142.reuse ;  /* 0x0000b400c48a7a23 */ /* 0x108fe4000001088e */
[C---:B------:R-:W-:Y:S02]  /*b0c0*/  FMUL.FTZ R20, R133.reuse, R160 ;  /* 0x000000a085147220 */ /* 0x040fe40000410000 */
[C---:B------:R-:W-:Y:S01]  /*b0d0*/  HMMA.16816.F32.BF16 R16, R192.reuse, R22, R16 ;  /* 0x00000016c010723c */ /* 0x040fe20000041810 */
[----:B------:R1:W-:Y:S03]  /*b0e0*/  MUFU.EX2 R139, R138 ;  /* 0x0000008a008b7308 */ /* 0x0003e60000000800 */
[C---:B------:R-:W-:Y:S02]  /*b0f0*/  FMUL.FTZ R21, R133.reuse, R161 ;  /* 0x000000a185157220 */ /* 0x040fe40000410000 */
[----:B------:R-:W-:Y:S02]  /*b100*/  FMUL.FTZ R77, R2, R77 ;  /* 0x0000004d024d7220 */ /* 0x000fe40000410000 */
[C---:B------:R-:W-:Y:S04]  /*b110*/  FMUL.FTZ R22, R132.reuse, R162 ;  /* 0x000000a284167220 */ /* 0x040fe80000410000 */
[----:B------:R-:W-:Y:S02]  /*b120*/  FMUL.FTZ R23, R132, R163 ;  /* 0x000000a384177220 */ /* 0x000fe40000410000 */
[----:B------:R-:W-:Y:S01]  /*b130*/  LDSM.16.MT88.4 R160, [R228+0x2880] ;  /* 0x00288000e4a0783b */ /* 0x000fe20000004200 */
[C---:B------:R-:W-:Y:S02]  /*b140*/  FMUL.FTZ R78, R0.reuse, R78 ;  /* 0x0000004e004e7220 */ /* 0x040fe40000410000 */
[----:B------:R-:W-:Y:S02]  /*b150*/  FMUL.FTZ R79, R0, R79 ;  /* 0x0000004f004f7220 */ /* 0x000fe40000410000 */
[-C--:B------:R-:W-:Y:S03]  /*b160*/  HMMA.16816.F32.BF16 R20, R192, R36.reuse, R20 ;  /* 0x00000024c014723c */ /* 0x080fe60000041814 */
[C---:B------:R-:W-:Y:S02]  /*b170*/  FMUL.FTZ R80, R133.reuse, R80 ;  /* 0x0000005085507220 */ /* 0x040fe40000410000 */
[C---:B------:R-:W-:Y:S02]  /*b180*/  FMUL.FTZ R81, R133.reuse, R81 ;  /* 0x0000005185517220 */ /* 0x040fe40000410000 */
[--C-:B-1----:R-:W-:Y:S01]  /*b190*/  FFMA.FTZ R138, R200, c[0x0][0x2d0], -R142.reuse ;  /* 0x0000b400c88a7a23 */ /* 0x102fe2000001088e */
[C---:B------:R-:W-:Y:S03]  /*b1a0*/  HMMA.16816.F32.BF16 R24, R144.reuse, R36, R24 ;  /* 0x000000249018723c */ /* 0x040fe60000041818 */
[----:B------:R1:W-:Y:S01]  /*b1b0*/  MUFU.EX2 R186, R138 ;  /* 0x0000008a00ba7308 */ /* 0x0003e20000000800 */
[C---:B------:R-:W-:Y:S02]  /*b1c0*/  FMUL.FTZ R82, R132.reuse, R82 ;  /* 0x0000005284527220 */ /* 0x040fe40000410000 */
[C---:B------:R-:W-:Y:S02]  /*b1d0*/  FMUL.FTZ R83, R132.reuse, R83 ;  /* 0x0000005384537220 */ /* 0x040fe40000410000 */
[-C--:B------:R-:W-:Y:S04]  /*b1e0*/  HMMA.16816.F32.BF16 R28, R144, R38.reuse, R28 ;  /* 0x00000026901c723c */ /* 0x080fe8000004181c */
[C---:B------:R-:W-:Y:S01]  /*b1f0*/  FMUL.FTZ R36, R133.reuse, R176 ;  /* 0x000000b085247220 */ /* 0x040fe20000410000 */
[----:B------:R-:W-:Y:S01]  /*b200*/  MOV R176, R49 ;  /* 0x0000003100b07202 */ /* 0x000fe20000000f00 */
[C---:B------:R-:W-:Y:S02]  /*b210*/  FMUL.FTZ R49, R133.reuse, R189 ;  /* 0x000000bd85317220 */ /* 0x040fe40000410000 */
[C---:B------:R-:W-:Y:S04]  /*b220*/  HMMA.16816.F32.BF16 R32, R192.reuse, R38, R32 ;  /* 0x00000026c020723c */ /* 0x040fe80000041820 */
[----:B------:R-:W-:Y:S01]  /*b230*/  FMUL.FTZ R37, R133, R177 ;  /* 0x000000b185257220 */ /* 0x000fe20000410000 */
[----:B------:R-:W-:Y:S01]  /*b240*/  MOV R177, R50 ;  /* 0x0000003200b17202 */ /* 0x000fe20000000f00 */
[C---:B------:R-:W-:Y:S02]  /*b250*/  FMUL.FTZ R50, R132.reuse, R190 ;  /* 0x000000be84327220 */ /* 0x040fe40000410000 */
[C---:B------:R-:W-:Y:S01]  /*b260*/  FMUL.FTZ R39, R132.reuse, R179 ;  /* 0x000000b384277220 */ /* 0x040fe20000410000 */
[----:B------:R-:W-:Y:S03]  /*b270*/  MOV R179, R252 ;  /* 0x000000fc00b37202 */ /* 0x000fe60000000f00 */
[--C-:B-1----:R-:W-:Y:S02]  /*b280*/  FFMA.FTZ R138, R203, c[0x0][0x2d0], -R141.reuse ;  /* 0x0000b400cb8a7a23 */ /* 0x102fe4000001088d */
[C---:B------:R-:W-:Y:S01]  /*b290*/  FMUL.FTZ R38, R132.reuse, R178 ;  /* 0x000000b284267220 */ /* 0x040fe20000410000 */
[----:B------:R-:W-:Y:S01]  /*b2a0*/  MOV R178, R51 ;  /* 0x0000003300b27202 */ /* 0x000fe20000000f00 */
[----:B------:R1:W-:Y:S01]  /*b2b0*/  MUFU.EX2 R188, R138 ;  /* 0x0000008a00bc7308 */ /* 0x0003e20000000800 */
[C---:B------:R-:W-:Y:S02]  /*b2c0*/  FMUL.FTZ R51, R132.reuse, R191 ;  /* 0x000000bf84337220 */ /* 0x040fe40000410000 */
[C---:B------:R-:W-:Y:S02]  /*b2d0*/  FMUL.FTZ R84, R133.reuse, R84 ;  /* 0x0000005485547220 */ /* 0x040fe40000410000 */
        /* <DEDUP_REMOVED lines=8> */
[----:B-1----:R-:W-:Y:S02]  /*b360*/  FFMA.FTZ R138, R206, c[0x0][0x2d0], -R141 ;  /* 0x0000b400ce8a7a23 */ /* 0x002fe4000001088d */
[C---:B------:R-:W-:Y:S02]  /*b370*/  FMUL.FTZ R90, R0.reuse, R90 ;  /* 0x0000005a005a7220 */ /* 0x040fe40000410000 */
[C---:B------:R-:W-:Y:S01]  /*b380*/  HMMA.16816.F32.BF16 R48, R192.reuse, R150, R48 ;  /* 0x00000096c030723c */ /* 0x040fe20000041830 */
[----:B------:R1:W-:Y:S01]  /*b390*/  MUFU.EX2 R180, R138 ;  /* 0x0000008a00b47308 */ /* 0x0003e20000000800 */
[----:B------:R-:W2:Y:S02]  /*b3a0*/  LDSM.16.MT88.4 R148, [R225+0x3880] ;  /* 0x00388000e194783b */ /* 0x000ea40000004200 */
[----:B------:R-:W-:Y:S02]  /*b3b0*/  FMUL.FTZ R91, R0, R91 ;  /* 0x0000005b005b7220 */ /* 0x000fe40000410000 */
[C---:B------:R-:W-:Y:S02]  /*b3c0*/  FMUL.FTZ R92, R2.reuse, R92 ;  /* 0x0000005c025c7220 */ /* 0x040fe40000410000 */
[-C--:B------:R-:W-:Y:S04]  /*b3d0*/  HMMA.16816.F32.BF16 R52, R192, R152.reuse, R52 ;  /* 0x00000098c034723c */ /* 0x080fe80000041834 */
[----:B------:R-:W-:Y:S02]  /*b3e0*/  FMUL.FTZ R93, R2, R93 ;  /* 0x0000005d025d7220 */ /* 0x000fe40000410000 */
[C---:B------:R-:W-:Y:S02]  /*b3f0*/  FMUL.FTZ R94, R0.reuse, R94 ;  /* 0x0000005e005e7220 */ /* 0x040fe40000410000 */
[C---:B------:R-:W-:Y:S04]  /*b400*/  HMMA.16816.F32.BF16 R56, R144.reuse, R152, R56 ;  /* 0x000000989038723c */ /* 0x040fe80000041838 */
[----:B------:R-:W-:Y:S02]  /*b410*/  FMUL.FTZ R95, R0, R95 ;  /* 0x0000005f005f7220 */ /* 0x000fe40000410000 */
[----:B------:R-:W-:Y:S02]  /*b420*/  FMUL.FTZ R96, R133, R96 ;  /* 0x0000006085607220 */ /* 0x000fe40000410000 */
[-C--:B------:R-:W-:Y:S04]  /*b430*/  HMMA.16816.F32.BF16 R60, R144, R154.reuse, R60 ;  /* 0x0000009a903c723c */ /* 0x080fe8000004183c */
[--C-:B-1----:R-:W-:Y:S02]  /*b440*/  FFMA.FTZ R138, R205, c[0x0][0x2d0], -R142.reuse ;  /* 0x0000b400cd8a7a23 */ /* 0x102fe4000001088e */
[C---:B------:R-:W-:Y:S02]  /*b450*/  FMUL.FTZ R97, R133.reuse, R97 ;  /* 0x0000006185617220 */ /* 0x040fe40000410000 */
[C---:B------:R-:W-:Y:S01]  /*b460*/  HMMA.16816.F32.BF16 R64, R192.reuse, R154, R64 ;  /* 0x0000009ac040723c */ /* 0x040fe20000041840 */
[----:B------:R1:W-:Y:S01]  /*b470*/  MUFU.EX2 R189, R138 ;  /* 0x0000008a00bd7308 */ /* 0x0003e20000000800 */
[----:B------:R-:W3:Y:S02]  /*b480*/  LDSM.16.MT88.4 R152, [R226+0x3880] ;  /* 0x00388000e298783b */ /* 0x000ee40000004200 */
[C---:B------:R-:W-:Y:S02]  /*b490*/  FMUL.FTZ R98, R132.reuse, R98 ;  /* 0x0000006284627220 */ /* 0x040fe40000410000 */
[C---:B------:R-:W-:Y:S02]  /*b4a0*/  FMUL.FTZ R99, R132.reuse, R99 ;  /* 0x0000006384637220 */ /* 0x040fe40000410000 */
[C---:B------:R-:W-:Y:S01]  /*b4b0*/  FMUL.FTZ R100, R133.reuse, R100 ;  /* 0x0000006485647220 */ /* 0x040fe20000410000 */
[-C--:B--2---:R-:W-:Y:S03]  /*b4c0*/  HMMA.16816.F32.BF16 R68, R192, R148.reuse, R68 ;  /* 0x00000094c044723c */ /* 0x084fe60000041844 */
[----:B------:R-:W-:Y:S02]  /*b4d0*/  FMUL.FTZ R101, R133, R101 ;  /* 0x0000006585657220 */ /* 0x000fe40000410000 */
        /* <DEDUP_REMOVED lines=13> */
[-C--:B---3--:R-:W-:Y:S04]  /*b5b0*/  HMMA.16816.F32.BF16 R84, R192, R152.reuse, R84 ;  /* 0x00000098c054723c */ /* 0x088fe80000041854 */
[----:B------:R-:W-:Y:S02]  /*b5c0*/  FMUL.FTZ R109, R2, R109 ;  /* 0x0000006d026d7220 */ /* 0x000fe40000410000 */
[C---:B------:R-:W-:Y:S02]  /*b5d0*/  FMUL.FTZ R110, R0.reuse, R110 ;  /* 0x0000006e006e7220 */ /* 0x040fe40000410000 */
[C---:B------:R-:W-:Y:S04]  /*b5e0*/  HMMA.16816.F32.BF16 R88, R144.reuse, R152, R88 ;  /* 0x000000989058723c */ /* 0x040fe80000041858 */
[----:B------:R-:W-:Y:S02]  /*b5f0*/  FMUL.FTZ R111, R0, R111 ;  /* 0x0000006f006f7220 */ /* 0x000fe40000410000 */
[C---:B------:R-:W-:Y:S02]  /*b600*/  FMUL.FTZ R112, R133.reuse, R112 ;  /* 0x0000007085707220 */ /* 0x040fe40000410000 */
[-C--:B------:R-:W-:Y:S04]  /*b610*/  HMMA.16816.F32.BF16 R92, R144, R154.reuse, R92 ;  /* 0x0000009a905c723c */ /* 0x080fe8000004185c */
[--C-:B-1----:R-:W-:Y:S02]  /*b620*/  FFMA.FTZ R138, R204, c[0x0][0x2d0], -R143.reuse ;  /* 0x0000b400cc8a7a23 */ /* 0x102fe4000001088f */
[----:B------:R-:W-:Y:S02]  /*b630*/  FMUL.FTZ R113, R133, R113 ;  /* 0x0000007185717220 */ /* 0x000fe40000410000 */
[C---:B------:R-:W-:Y:S01]  /*b640*/  HMMA.16816.F32.BF16 R96, R192.reuse, R154, R96 ;  /* 0x0000009ac060723c */ /* 0x040fe20000041860 */
[----:B------:R1:W-:Y:S01]  /*b650*/  MUFU.EX2 R184, R138 ;  /* 0x0000008a00b87308 */ /* 0x0003e20000000800 */
[----:B------:R-:W3:Y:S02]  /*b660*/  LDSM.16.MT88.4 R152, [R227+0x3880] ;  /* 0x00388000e398783b */ /* 0x000ee40000004200 */
[C---:B------:R-:W-:Y:S02]  /*b670*/  FMUL.FTZ R114, R132.reuse, R114 ;  /* 0x0000007284727220 */ /* 0x040fe40000410000 */
[----:B------:R-:W-:Y:S02]  /*b680*/  FMUL.FTZ R115, R132, R115 ;  /* 0x0000007384737220 */ /* 0x000fe40000410000 */
        /* <DEDUP_REMOVED lines=9> */
[--C-:B-1----:R-:W-:Y:S02]  /*b720*/  FFMA.FTZ R138, R209, c[0x0][0x2d0], -R143.reuse ;  /* 0x0000b400d18a7a23 */ /* 0x102fe4000001088f */
[----:B------:R-:W-:Y:S02]  /*b730*/  FMUL.FTZ R126, R0, R126 ;  /* 0x0000007e007e7220 */ /* 0x000fe40000410000 */
[C---:B------:R-:W-:Y:S01]  /*b740*/  HMMA.16816.F32.BF16 R112, R192.reuse, R150, R112 ;  /* 0x00000096c070723c */ /* 0x040fe20000041870 */
[----:B------:R1:W2:Y:S01]  /*b750*/  MUFU.EX2 R187, R138 ;  /* 0x0000008a00bb7308 */ /* 0x0002a20000000800 */
[----:B------:R-:W4:Y:S02]  /*b760*/  LDSM.16.MT88.4 R148, [R225+0x2880] ;  /* 0x00288000e194783b */ /* 0x000f240000004200 */
[C---:B------:R-:W-:Y:S02]  /*b770*/  FMUL.FTZ R116, R133.reuse, R116 ;  /* 0x0000007485747220 */ /* 0x040fe40000410000 */
[C---:B------:R-:W-:Y:S02]  /*b780*/  FMUL.FTZ R117, R133.reuse, R117 ;  /* 0x0000007585757220 */ /* 0x040fe40000410000 */
[C---:B------:R-:W-:Y:S04]  /*b790*/  FMUL.FTZ R118, R132.reuse, R118 ;  /* 0x0000007684767220 */ /* 0x040fe80000410000 */
[----:B------:R-:W-:Y:S02]  /*b7a0*/  FMUL.FTZ R119, R132, R119 ;  /* 0x0000007784777220 */ /* 0x000fe40000410000 */
[----:B------:R-:W-:Y:S02]  /*b7b0*/  FMUL.FTZ R127, R0, R127 ;  /* 0x0000007f007f7220 */ /* 0x000fe40000410000 */
[C---:B------:R-:W-:Y:S02]  /*b7c0*/  FMUL.FTZ R128, R133.reuse, R128 ;  /* 0x0000008085807220 */ /* 0x040fe40000410000 */
[----:B------:R-:W-:Y:S01]  /*b7d0*/  FMUL.FTZ R129, R133, R129 ;  /* 0x0000008185817220 */ /* 0x000fe20000410000 */
[-C--:B---3--:R-:W-:Y:S03]  /*b7e0*/  HMMA.16816.F32.BF16 R116, R192, R152.reuse, R116 ;  /* 0x00000098c074723c */ /* 0x088fe60000041874 */
[C---:B------:R-:W-:Y:S02]  /*b7f0*/  FMUL.FTZ R130, R132.reuse, R130 ;  /* 0x0000008284827220 */ /* 0x040fe40000410000 */
[----:B------:R-:W-:Y:S02]  /*b800*/  FMUL.FTZ R131, R132, R131 ;  /* 0x0000008384837220 */ /* 0x000fe40000410000 */
[--C-:B-1----:R-:W-:Y:S01]  /*b810*/  FFMA.FTZ R138, R210, c[0x0][0x2d0], -R143.reuse ;  /* 0x0000b400d28a7a23 */ /* 0x102fe2000001088f */
[C---:B------:R-:W-:Y:S03]  /*b820*/  HMMA.16816.F32.BF16 R120, R144.reuse, R152, R120 ;  /* 0x000000989078723c */ /* 0x040fe60000041878 */
[----:B------:R1:W-:Y:S04]  /*b830*/  MUFU.EX2 R171, R138 ;  /* 0x0000008a00ab7308 */ /* 0x0003e80000000800 */
[----:B--2---:R-:W-:Y:S01]  /*b840*/  F2FP.BF16.PACK_AB R152, R187, R184 ;  /* 0x000000b8bb98723e */ /* 0x004fe200000010ff */
[-C--:B------:R-:W-:Y:S07]  /*b850*/  HMMA.16816.F32.BF16 R124, R144, R154.reuse, R124 ;  /* 0x0000009a907c723c */ /* 0x080fee000004187c */
[----:B------:R-:W-:Y:S01]  /*b860*/  F2FP.BF16.PACK_AB R146, R180, R188 ;  /* 0x000000bcb492723e */ /* 0x000fe200000010ff */
[----:B------:R-:W-:Y:S04]  /*b870*/  HMMA.16816.F32.BF16 R128, R192, R154, R128 ;  /* 0x0000009ac080723c */ /* 0x000fe80000041880 */
[----:B------:R-:W-:Y:S02]  /*b880*/  F2FP.BF16.PACK_AB R147, R170, R189 ;  /* 0x000000bdaa93723e */ /* 0x000fe400000010ff */
[----:B------:R-:W-:Y:S02]  /*b890*/  F2FP.BF16.PACK_AB R144, R185, R183 ;  /* 0x000000b7b990723e */ /* 0x000fe400000010ff */
[----:B------:R-:W-:Y:S01]  /*b8a0*/  F2FP.BF16.PACK_AB R145, R186, R139 ;  /* 0x0000008bba91723e */ /* 0x000fe200000010ff */
[----:B-1----:R-:W-:Y:S06]  /*b8b0*/  FFMA.FTZ R138, R211, c[0x0][0x2d0], -R143 ;  /* 0x0000b400d38a7a23 */ /* 0x002fec000001088f */
[-C--:B----4-:R-:W-:Y:S01]  /*b8c0*/  HMMA.16816.F32.BF16 R4, R144, R148.reuse, R4 ;  /* 0x000000949004723c */ /* 0x090fe20000041804 */
[----:B------:R1:W2:Y:S04]  /*b8d0*/  MUFU.EX2 R252, R138 ;  /* 0x0000008a00fc7308 */ /* 0x0002a80000000800 */
[--C-:B-1----:R-:W-:Y:S01]  /*b8e0*/  FFMA.FTZ R138, R197, c[0x0][0x2d0], -R134.reuse ;  /* 0x0000b400c58a7a23 */ /* 0x102fe20000010886 */
[-C--:B--2---:R-:W-:Y:S01]  /*b8f0*/  F2FP.BF16.PACK_AB R154, R252, R171.reuse ;  /* 0x000000abfc9a723e */ /* 0x084fe200000010ff */
[----:B------:R-:W-:Y:S04]  /*b900*/  LDSM.16.MT88.4 R196, [R227+0x3080] ;  /* 0x00308000e3c4783b */ /* 0x000fe80000004200 */
[----:B------:R1:W-:Y:S02]  /*b910*/  MUFU.EX2 R204, R138 ;  /* 0x0000008a00cc7308 */ /* 0x0003e40000000800 */
[--C-:B-1----:R-:W-:Y:S08]  /*b920*/  FFMA.FTZ R138, R201, c[0x0][0x2d0], -R134.reuse ;  /* 0x0000b400c98a7a23 */ /* 0x102ff00000010886 */
        /* <DEDUP_REMOVED lines=30> */
[----:B------:R1:W5:Y:S07]  /*bb10*/  MUFU.EX2 R220, R138 ;  /* 0x0000008a00dc7308 */ /* 0x00036e0000000800 */
        /* <DEDUP_REMOVED lines=89> */
[----:B------:R-:W5:Y:S01]  /*c0b0*/  LDL.LU R28, [R1+0x10] ;  /* 0x00001000011c7983 */ /* 0x000f620000300800 */
[----:B------:R-:W-:Y:S02]  /*c0c0*/  MOV R24, R181 ;  /* 0x000000b500187202 */ /* 0x000fe40000000f00 */
[C---:B------:R-:W-:Y:S01]  /*c0d0*/  HMMA.16816.F32.BF16 R172, R140.reuse, R174, R32 ;  /* 0x000000ae8cac723c */ /* 0x040fe20000041820 */
[----:B------:R-:W5:Y:S03]  /*c0e0*/  LDL.LU R34, [R1+0xc] ;  /* 0x00000c0001227983 */ /* 0x000f660000300800 */
[----:B------:R-:W-:Y:S02]  /*c0f0*/  MOV R30, R179 ;  /* 0x000000b3001e7202 */ /* 0x000fe40000000f00 */
        /* <DEDUP_REMOVED lines=27> */
[----:B------:R-:W-:Y:S02]  /*c2b0*/  FFMA.FTZ R132, R132, R29, R35 ;  /* 0x0000001d84847223 */ /* 0x000fe40000010023 */
[----:B------:R-:W-:Y:S02]  /*c2c0*/  FFMA.FTZ R4, R2, R28, R30 ;  /* 0x0000001c02047223 */ /* 0x000fe4000001001e */
[----:B------:R-:W-:Y:S04]  /*c2d0*/  FADD.FTZ R132, R24, R132 ;  /* 0x0000008418847221 */ /* 0x000fe80000010000 */
[----:B------:R-:W-:Y:S02]  /*c2e0*/  FFMA.FTZ R133, R133, R34, R33 ;  /* 0x0000002285857223 */ /* 0x000fe40000010021 */
[----:B------:R-:W-:Y:S02]  /*c2f0*/  FADD.FTZ R4, R25, R4 ;  /* 0x0000000419047221 */ /* 0x000fe40000010000 */
        /* <DEDUP_REMOVED lines=39> */
[----:B------:R-:W-:Y:S01]  /*c570*/  FADD.FTZ R4, R210, R6 ;  /* 0x00000006d2047221 */ /* 0x000fe20000010000 */
[----:B------:R1:W-:Y:S01]  /*c580*/  STL [R1+0xc], R5 ;  /* 0x00000c0501007387 */ /* 0x0003e20000100800 */
[----:B------:R-:W-:Y:S02]  /*c590*/  FADD.FTZ R2, R206, R2 ;  /* 0x00000002ce027221 */ /* 0x000fe40000010000 */
[----:B------:R-:W-:Y:S02]  /*c5a0*/  FADD.FTZ R4, R209, R4 ;  /* 0x00000004d1047221 */ /* 0x000fe40000010000 */
[----:B------:R-:W-:Y:S02]  /*c5b0*/  FADD.FTZ R2, R205, R2 ;  /* 0x00000002cd027221 */ /* 0x000fe40000010000 */
[----:B------:R-:W-:Y:S01]  /*c5c0*/  FADD.FTZ R0, R138, R0 ;  /* 0x000000008a007221 */ /* 0x000fe20000010000 */
[----:B------:R1:W-:Y:S01]  /*c5d0*/  STL [R1+0x8], R4 ;  /* 0x0000080401007387 */ /* 0x0003e20000100800 */
[----:B------:R-:W-:Y:S02]  /*c5e0*/  MOV R138, R135 ;  /* 0x00000087008a7202 */ /* 0x000fe40000000f00 */
[----:B------:R-:W-:Y:S01]  /*c5f0*/  FADD.FTZ R0, R134, R0 ;  /* 0x0000000086007221 */ /* 0x000fe20000010000 */
[----:B------:R1:W-:Y:S01]  /*c600*/  STL [R1+0x10], R2 ;  /* 0x0000100201007387 */ /* 0x0003e20000100800 */
[----:B------:R-:W-:Y:S03]  /*c610*/  MOV R134, R136 ;  /* 0x0000008800867202 */ /* 0x000fe60000000f00 */
[----:B------:R1:W-:Y:S01]  /*c620*/  STL [R1+0x14], R0 ;  /* 0x0000140001007387 */ /* 0x0003e20000100800 */
[----:B------:R-:W-:-:S05]  /*c630*/  @P0 BRA `(.L_x_1043) ;  /* 0xffffb0a000000947 */ /* 0x000fca000383ffff */
.L_x_1026:
[----:B------:R-:W2:Y:S01]  /*c640*/  S2UR UR6, SR_CTAID.X ;  /* 0x00000000000679c3 */ /* 0x000ea20000002500 */
[----:B------:R-:W-:-:S02]  /*c650*/  UISETP.NE.AND UP1, UPT, UR17, URZ, UPT ;  /* 0x0000003f1100728c */ /* 0x000fc4000bf25270 */
[----:B------:R-:W-:Y:S02]  /*c660*/  ULDC.64 UR4, c[0x0][0x2c8] ;  /* 0x0000b20000047ab9 */ /* 0x000fe40000000a00 */
[----:B------:R-:W-:-:S06]  /*c670*/  UISETP.NE.AND UP0, UPT, UR16, URZ, UPT ;  /* 0x0000003f1000728c */ /* 0x000fcc000bf05270 */
[----:B------:R-:W-:Y:S01]  /*c680*/  PLOP3.LUT P0, PT, PT, PT, UP0, 0x40, 0x0 ;  /* 0x000000000000781c */ /* 0x000fe20003f0e808 */
[----:B--2---:R-:W-:-:S04]  /*c690*/  ULEA UR6, UR6, 0x7f, 0x7 ;  /* 0x0000007f06067891 */ /* 0x004fc8000f8e383f */
[----:B------:R-:W-:Y:S02]  /*c6a0*/  UIMAD.WIDE.U32 UR22, UR6, UR4, URZ ;  /* 0x00000004061672a5 */ /* 0x000fe4000f8e003f */
[----:B------:R-:W-:-:S05]  /*c6b0*/  UIADD3 UR4, UR9, 0x1, -UR15 ;  /* 0x0000000109047890 */ /* 0x000fca000fffe80f */
[----:B------:R-:W-:Y:S02]  /*c6c0*/  @UP1 UMOV UR7, UR23 ;  /* 0x0000001700071c82 */ /* 0x000fe40008000000 */
[----:B------:R-:W-:-:S04]  /*c6d0*/  @UP1 USHF.R.U32.HI UR6, URZ, UR5, UR7 ;  /* 0x000000053f061299 */ /* 0x000fc80008011607 */
[----:B------:R-:W-:-:S03]  /*c6e0*/  UIADD3 UR7, UR4, UR6, URZ ;  /* 0x0000000604077290 */ /* 0x000fc6000fffe03f */
        /* <DEDUP_REMOVED lines=14> */
.L_x_1045:
[----:B------:R-:W-:Y:S02]  /*c7d0*/  ULDC UR4, c[0x0][0x32c] ;  /* 0x0000cb0000047ab9 */ /* 0x000fe40000000800 */
[----:B------:R-:W-:-:S03]  /*c7e0*/  UISETP.NE.AND UP0, UPT, UR4, 0x1, UPT ;  /* 0x000000010400788c */ /* 0x000fc6000bf05270 */
[----:B------:R-:W-:Y:S02]  /*c7f0*/  ULDC.64 UR4, c[0x0][0x330] ;  /* 0x0000cc0000047ab9 */ /* 0x000fe40000000a00 */
[----:B------:R-:W-:-:S06]  /*c800*/  UIMAD.WIDE.U32 UR22, UR7, UR4, URZ ;  /* 0x00000004071672a5 */ /* 0x000fcc000f8e003f */
[----:B------:R-:W-:Y:S02]  /*c810*/  @UP0 USHF.R.U32.HI UR7, URZ, UR5, UR23 ;  /* 0x000000053f070299 */ /* 0x000fe40008011617 */
.L_x_1046:
[----:B------:R-:W-:Y:S02]  /*c820*/  ULDC UR4, c[0x0][0x32c] ;  /* 0x0000cb0000047ab9 */ /* 0x000fe40000000800 */
[----:B------:R-:W-:-:S04]  /*c830*/  UIMAD UR4, UR7, UR4, URZ ;  /* 0x00000004070472a4 */ /* 0x000fc8000f8e023f */
[----:B------:R-:W-:-:S04]  /*c840*/  UISETP.LT.AND UP0, UPT, UR6, UR4, UPT ;  /* 0x000000040600728c */ /* 0x000fc8000bf01270 */
[----:B------:R-:W-:-:S04]  /*c850*/  USEL UR6, UR6, UR4, !UP0 ;  /* 0x0000000406067287 */ /* 0x000fc8000c000000 */
.L_x_1044:
[----:B------:R-:W-:-:S04]  /*c860*/  UIADD3 UR6, UR6, 0x2f, URZ ;  /* 0x0000002f06067890 */ /* 0x000fc8000fffe03f */
        /* <DEDUP_REMOVED lines=8> */
[----:B------:R-:W-:Y:S01]  /*c8f0*/  IMAD.MOV.U32 R132, RZ, RZ, R136 ;  /* 0x000000ffff847224 */ /* 0x000fe200078e0088 */
[----:B------:R-:W-:Y:S01]  /*c900*/  MOV R139, R3 ;  /* 0x00000003008b7202 */ /* 0x000fe20000000f00 */
[----:B-1----:R-:W-:Y:S01]  /*c910*/  IMAD.MOV.U32 R2, RZ, RZ, R137 ;  /* 0x000000ffff027224 */ /* 0x002fe200078e0089 */
[----:B------:R-:W-:Y:S01]  /*c920*/  MOV R138, R135 ;  /* 0x00000087008a7202 */ /* 0x000fe20000000f00 */
[----:B------:R-:W-:Y:S02]  /*c930*/  UMOV UR23, UR13 ;  /* 0x0000000d00177c82 */ /* 0x000fe40008000000 */
[----:B------:R-:W-:Y:S02]  /*c940*/  ULDC.64 UR6, c[0x0][0x208] ;  /* 0x0000820000067ab9 */ /* 0x000fe40000000a00 */
[----:B------:R-:W-:Y:S02]  /*c950*/  ULDC.64 UR4, c[0x0][0x1e0] ;  /* 0x0000780000047ab9 */ /* 0x000fe40000000a00 */
.L_x_1048:
[----:B--2---:R-:W2:Y:S01]  /*c960*/  LDL.64 R14, [R1+0x20] ;  /* 0x00002000010e7983 */ /* 0x004ea20000100a00 */
[----:B------:R-:W-:Y:S04]  /*c970*/  DEPBAR.LE SB0, 0x0 ;  /* 0x000080000000791a */ /* 0x000fe80000000000 */
[----:B------:R-:W-:Y:S01]  /*c980*/  UISETP.GT.AND UP0, UPT, UR8, UR23, UPT ;  /* 0x000000170800728c */ /* 0x000fe2000bf04270 */
[----:B------:R-:W4:Y:S06]  /*c990*/  LDL.64 R12, [R1+0x40] ;  /* 0x00004000010c7983 */ /* 0x000f2c0000100a00 */
[----:B------:R-:W-:Y:S01]  /*c9a0*/  BAR.SYNC.DEFER_BLOCKING 0x0 ;  /* 0x0000000000007b1d */ /* 0x000fe20000010000 */
[----:B------:R-:W-:Y:S03]  /*c9b0*/  PLOP3.LUT P0, PT, PT, PT, UP0, 0x80, 0x0 ;  /* 0x000000000000781c */ /* 0x000fe60003f0f008 */
[----:B------:R-:W-:Y:S02]  /*c9c0*/  @!UP0 USHF.R.S32.HI UR13, URZ, 0x1f, UR23 ;  /* 0x0000001f3f0d8899 */ /* 0x000fe40008011417 */
[----:B------:R-:W-:Y:S02]  /*c9d0*/  @!UP0 UIMAD.WIDE.U32 UR24, UR23, UR6, URZ ;  /* 0x00000006171882a5 */ /* 0x000fe4000f8e003f */
[----:B------:R-:W-:Y:S04]  /*c9e0*/  @!UP0 UIMAD UR13, UR13, UR6, URZ ;  /* 0x000000060d0d82a4 */ /* 0x000fe8000f8e023f */
[----:B------:R-:W-:Y:S01]  /*c9f0*/  @!UP0 UIMAD UR13, UR23, UR7, UR13 ;  /* 0x00000007170d82a4 */ /* 0x000fe2000f8e020d */
[----:B---3--:R-:W-:Y:S03]  /*ca00*/  MOV R0, UR24 ;  /* 0x0000001800007c02 */ /* 0x008fe60008000f00 */
[----:B------:R-:W-:Y:S04]  /*ca10*/  @!UP0 UIADD3 UR13, UR25, UR13, URZ ;  /* 0x0000000d190d8290 */ /* 0x000fe8000fffe03f */
[----:B------:R-:W-:Y:S02]  /*ca20*/  @!UP0 UIMAD UR13, UR13, 0x30, URZ ;  /* 0x000000300d0d88a4 */ /* 0x000fe4000f8e023f */
[----:B------:R-:W-:Y:S01]  /*ca30*/  UISETP.GT.AND UP0, UPT, UR23, UR8, UPT ;  /* 0x000000081700728c */ /* 0x000fe2000bf04270 */
[----:B-----5:R-:W-:Y:S08]  /*ca40*/  LDSM.16.M88.4 R48, [R231+0x8080] ;  /* 0x00808000e730783b */ /* 0x020ff00000000200 */
[----:B------:R-:W1:Y:S02]  /*ca50*/  LDSM.16.M88.4 R16, [R224+0x5080] ;  /* 0x00508000e010783b */ /* 0x000e640000000200 */
[----:B------:R-:W-:Y:S06]  /*ca60*/  @UP0 USHF.L.U64.HI UR25, UR4, 0x5, UR5 ;  /* 0x0000000504190899 */ /* 0x000fec0008010205 */
[----:B------:R-:W3:Y:S08]  /*ca70*/  LDSM.16.M88.4 R44, [R231+0xa080] ;  /* 0x00a08000e72c783b */ /* 0x000ef00000000200 */
[----:B------:R-:W2:Y:S08]  /*ca80*/  LDSM.16.M88.4 R32, [R224+0x5880] ;  /* 0x00588000e020783b */ /* 0x000eb00000000200 */
[----:B------:R-:W2:Y:S08]  /*ca90*/  LDSM.16.M88.4 R140, [R224+0x6080] ;  /* 0x00608000e08c783b */ /* 0x000eb00000000200 */
[----:B------:R-:W-:Y:S01]  /*caa0*/  LDSM.16.M88.4 R192, [R233+0x8080] ;  /* 0x00808000e9c0783b */ /* 0x000fe20000000200 */
[-C--:B-1----:R-:W-:Y:S07]  /*cab0*/  HMMA.16816.F32.BF16 R4, R48, R16.reuse, RZ ;  /* 0x000000103004723c */ /* 0x082fee00000418ff */
[----:B------:R-:W1:Y:S01]  /*cac0*/  LDSM.16.M88.4 R196, [R235] ;  /* 0x00000000ebc4783b */ /* 0x000e620000000200 */
[C---:B---3--:R-:W-:Y:S07]  /*cad0*/  HMMA.16816.F32.BF16 R8, R44.reuse, R16, RZ ;  /* 0x000000102c08723c */ /* 0x048fee00000418ff */
[----:B------:R-:W3:Y:S08]  /*cae0*/  LDSM.16.M88.4 R200, [R233+0xa080] ;  /* 0x00a08000e9c8783b */ /* 0x000ef00000000200 */
[----:B------:R-:W1:Y:S08]  /*caf0*/  LDSM.16.M88.4 R204, [R241] ;  /* 0x00000000f1cc783b */ /* 0x000e700000000200 */
[----:B------:R-:W1:Y:S01]  /*cb00*/  LDSM.16.M88.4 R208, [R240] ;  /* 0x00000000f0d0783b */ /* 0x000e620000000200 */
[----:B--2---:R-:W-:Y:S02]  /*cb10*/  @!P0 MOV R21, R15 ;  /* 0x0000000f00158202 */ /* 0x004fe40000000f00 */
[----:B----4-:R-:W-:Y:S02]  /*cb20*/  @!P0 MOV R20, R12 ;  /* 0x0000000c00148202 */ /* 0x010fe40000000f00 */
[-C--:B------:R-:W-:Y:S03]  /*cb30*/  HMMA.16816.F32.BF16 R12, R44, R18.reuse, RZ ;  /* 0x000000122c0c723c */ /* 0x080fe600000418ff */
[----:B------:R-:W-:Y:S05]  /*cb40*/  @!P0 IMAD.WIDE.U32 R20, R0, 0x30, R20 ;  /* 0x0000003000148825 */ /* 0x000fea00078e0014 */
[C---:B------:R-:W-:Y:S04]  /*cb50*/  HMMA.16816.F32.BF16 R16, R48.reuse, R18, RZ ;  /* 0x000000123010723c */ /* 0x040fe800000418ff */
[----:B------:R-:W-:Y:S01]  /*cb60*/  @!P0 IADD3 R3, R21, UR13, RZ ;  /* 0x0000000d15038c10 */ /* 0x000fe2000fffe0ff */
[----:B------:R-:W-:Y:S01]  /*cb70*/  UIADD3 UR13, UR23, -0x1, URZ ;  /* 0xffffffff170d7890 */ /* 0x000fe2000fffe03f */
[C---:B------:R-:W-:Y:S02]  /*cb80*/  @!P0 SHF.L.U32 R0, R20.reuse, 0x1, RZ ;  /* 0x0000000114008819 */ /* 0x040fe400000006ff */
[----:B------:R-:W-:Y:S01]  /*cb90*/  @!P0 SHF.L.U64.HI R3, R20, 0x1, R3 ;  /* 0x0000000114038819 */ /* 0x000fe20000010203 */
[----:B------:R-:W-:Y:S01]  /*cba0*/  @UP0 UIMAD.WIDE.U32 UR26, UR13, UR4, URZ ;  /* 0x000000040d1a02a5 */ /* 0x000fe2000f8e003f */
[-C--:B------:R-:W-:Y:S01]  /*cbb0*/  HMMA.16816.F32.BF16 R20, R48, R32.reuse, RZ ;  /* 0x000000203014723c */ /* 0x080fe200000418ff */
[----:B------:R-:W-:Y:S01]  /*cbc0*/  @UP0 USHF.R.S32.HI UR24, URZ, 0x1f, UR13 ;  /* 0x0000001f3f180899 */ /* 0x000fe2000801140d */
[C---:B------:R-:W-:Y:S02]  /*cbd0*/  @!P0 IADD3 R28, P1, R0.reuse, c[0x0][0x1f8], RZ ;  /* 0x00007e00001c8a10 */ /* 0x040fe40007f3e0ff */
[----:B------:R-:W-:Y:S01]  /*cbe0*/  @!P0 IADD3 R0, P6, R0, 0x80, RZ ;  /* 0x0000008000008810 */ /* 0x000fe20007fde0ff */
[----:B------:R-:W-:Y:S01]  /*cbf0*/  @UP0 UIMAD UR24, UR24, UR4, URZ ;  /* 0x00000004181802a4 */ /* 0x000fe2000f8e023f */
[----:B------:R-:W-:Y:S02]  /*cc00*/  @!P0 IADD3.X R29, R3, c[0x0][0x1fc], RZ, P1, !PT ;  /* 0x00007f00031d8a10 */ /* 0x000fe40000ffe4ff */
[C---:B------:R-:W-:Y:S01]  /*cc10*/  HMMA.16816.F32.BF16 R24, R44.reuse, R32, RZ ;  /* 0x000000202c18723c */ /* 0x040fe200000418ff */
[----:B------:R-:W-:Y:S02]  /*cc20*/  @UP0 UIMAD UR24, UR13, UR5, UR24 ;  /* 0x000000050d1802a4 */ /* 0x000fe4000f8e0218 */
[----:B------:R-:W-:Y:S01]  /*cc30*/  @!PT LDS RZ, [RZ] ;  /* 0x00000000fffff984 */ /* 0x000fe20000000800 */
[----:B------:R-:W-:Y:S01]  /*cc40*/  @!PT LDS RZ, [RZ] ;  /* 0x00000000fffff984 */ /* 0x000fe20000000800 */
[----:B------:R-:W-:Y:S01]  /*cc50*/  @!PT LDS RZ, [RZ] ;  /* 0x00000000fffff984 */ /* 0x000fe20000000800 */
[----:B------:R2:W-:Y:S01]  /*cc60*/  @!P0 LDGSTS.E.BYPASS.LTC128B.128 [R243+0x2080], [R28.64], !P4 ;  /* 0x020800001cf38fae */ /* 0x0005e2000e101d54 */
[----:B------:R-:W-:Y:S01]  /*cc70*/  @!P0 IADD3 R40, P5, R0, c[0x0][0x1f8], RZ ;  /* 0x00007e0000288a10 */ /* 0x000fe20007fbe0ff */
[----:B------:R-:W-:Y:S01]  /*cc80*/  @UP0 UIADD3 UR24, UR27, UR24, URZ ;  /* 0x000000181b180290 */ /* 0x000fe2000fffe03f */
[----:B------:R-:W-:Y:S02]  /*cc90*/  @!P0 IADD3 R36, P2, R28, UR12, RZ ;  /* 0x0000000c1c248c10 */ /* 0x000fe4000ff5e0ff */
[----:B------:R-:W-:Y:S01]  /*cca0*/  @!P0 IADD3.X R41, RZ, c[0x0][0x1fc], R3, P5, P6 ;  /* 0x00007f00ff298a10 */ /* 0x000fe20002fec403 */
[----:B------:R-:W-:Y:S03]  /*ccb0*/  @UP0 UIMAD UR24, UR24, 0x30, URZ ;  /* 0x00000030181808a4 */ /* 0x000fe6000f8e023f */
[----:B------:R-:W-:Y:S01]  /*ccc0*/  @!P0 IADD3.X R37, R29, UR11, RZ, P2, !PT ;  /* 0x0000000b1d258c10 */ /* 0x000fe200097fe4ff */
[----:B------:R4:W-:Y:S01]  /*ccd0*/  @!P0 LDGSTS.E.BYPASS.LTC128B.128 [R243+0x3880], [R40.64], !P3 ;  /* 0x0388000028f38fae */ /* 0x0009e2000d901d54 */
[----:B------:R-:W-:Y:S04]  /*cce0*/  @!P0 IADD3 R38, P1, R36, UR12, RZ ;  /* 0x0000000c24268c10 */ /* 0x000fe8000ff3e0ff */
[----:B------:R-:W-:Y:S03]  /*ccf0*/  @!P0 IADD3.X R39, R37, UR11, RZ, P1, !PT ;  /* 0x0000000b25278c10 */ /* 0x000fe60008ffe4ff */
[----:B------:R1:W-:Y:S08]  /*cd00*/  @!P0 LDGSTS.E.BYPASS.LTC128B.128 [R243+0x2880], [R36.64], !P4 ;  /* 0x0288000024f38fae */ /* 0x0003f0000e101d54 */
[----:B------:R1:W-:Y:S01]  /*cd10*/  @!P0 LDGSTS.E.BYPASS.LTC128B.128 [R243+0x4080], [R36.64+0x80], !P3 ;  /* 0x0408008024f38fae */ /* 0x0003e2000d901d54 */
[-C--:B--2---:R-:W-:Y:S07]  /*cd20*/  HMMA.16816.F32.BF16 R28, R44, R34.reuse, RZ ;  /* 0x000000222c1c723c */ /* 0x084fee00000418ff */
[----:B------:R1:W-:Y:S01]  /*cd30*/  @!P0 LDGSTS.E.BYPASS.LTC128B.128 [R243+0x3080], [R38.64], !P4 ;  /* 0x0308000026f38fae */ /* 0x0003e2000e101d54 */
[C---:B------:R-:W-:Y:S07]  /*cd40*/  HMMA.16816.F32.BF16 R32, R48.reuse, R34, RZ ;  /* 0x000000223020723c */ /* 0x040fee00000418ff */
[----:B------:R1:W-:Y:S01]  /*cd50*/  @!P0 LDGSTS.E.BYPASS.LTC128B.128 [R243+0x4880], [R38.64+0x80], !P3 ;  /* 0x0488008026f38fae */ /* 0x0003e2000d901d54 */
[----:B------:R-:W-:Y:S07]  /*cd60*/  PLOP3.LUT P0, PT, PT, PT, UP0, 0x80, 0x0 ;  /* 0x000000000000781c */ /* 0x000fee0003f0f008 */
[----:B------:R-:W-:Y:S08]  /*cd70*/  LDSM.16.M88.4 R212, [R232+0x8080] ;  /* 0x00808000e8d4783b */ /* 0x000ff00000000200 */
[----:B------:R-:W0:Y:S08]  /*cd80*/  LDGDEPBAR ;  /* 0x00000000000079af */ /* 0x000e300000000000 */
[----:B------:R-:W2:Y:S01]  /*cd90*/  LDSM.16.M88.4 R216, [R230+0x5080] ;  /* 0x00508000e6d8783b */ /* 0x000ea20000000200 */
[-C--:B-1----:R-:W-:Y:S07]  /*cda0*/  HMMA.16816.F32.BF16 R36, R48, R140.reuse, RZ ;  /* 0x0000008c3024723c */ /* 0x082fee00000418ff */
[----:B------:R-:W1:Y:S01]  /*cdb0*/  LDSM.16.M88.4 R220, [R232+0xa080] ;  /* 0x00a08000e8dc783b */ /* 0x000e620000000200 */
[C---:B----4-:R-:W-:Y:S08]  /*cdc0*/  HMMA.16816.F32.BF16 R40, R44.reuse, R140, RZ ;  /* 0x0000008c2c28723c */ /* 0x050ff000000418ff */
[-C--:B------:R-:W-:Y:S08]  /*cdd0*/  HMMA.16816.F32.BF16 R44, R44, R142.reuse, RZ ;  /* 0x0000008e2c2c723c */ /* 0x080ff000000418ff */
[----:B------:R-:W-:Y:S01]  /*cde0*/  HMMA.16816.F32.BF16 R48, R48, R142, RZ ;  /* 0x0000008e3030723c */ /* 0x000fe200000418ff */
[----:B------:R-:W4:Y:S07]  /*cdf0*/  LDSM.16.M88.4 R140, [R230+0x5880] ;  /* 0x00588000e68c783b */ /* 0x000f2e0000000200 */
[-C--:B------:R-:W-:Y:S08]  /*ce00*/  HMMA.16816.F32.BF16 R4, R192, R196.reuse, R4 ;  /* 0x000000c4c004723c */ /* 0x080ff00000041804 */
[C---:B---3--:R-:W-:Y:S08]  /*ce10*/  HMMA.16816.F32.BF16 R8, R200.reuse, R196, R8 ;  /* 0x000000c4c808723c */ /* 0x048ff00000041808 */
[-C--:B------:R-:W-:Y:S08]  /*ce20*/  HMMA.16816.F32.BF16 R12, R200, R198.reuse, R12 ;  /* 0x000000c6c80c723c */ /* 0x080ff0000004180c */
[C---:B------:R-:W-:Y:S01]  /*ce30*/  HMMA.16816.F32.BF16 R16, R192.reuse, R198, R16 ;  /* 0x000000c6c010723c */ /* 0x040fe20000041810 */
[----:B------:R-:W3:Y:S07]  /*ce40*/  LDSM.16.M88.4 R196, [R230+0x6080] ;  /* 0x00608000e6c4783b */ /* 0x000eee0000000200 */
        /* <DEDUP_REMOVED lines=10> */
[----:B------:R-:W3:Y:S07]  /*cef0*/  LDSM.16.M88.4 R192, [R234+0x8080] ;  /* 0x00808000eac0783b */ /* 0x000eee0000000200 */
[-C--:B--2---:R-:W-:Y:S01]  /*cf00*/  HMMA.16816.F32.BF16 R4, R212, R216.reuse, R4 ;  /* 0x000000d8d404723c */ /* 0x084fe20000041804 */
[----:B------:R-:W2:Y:S07]  /*cf10*/  LDSM.16.M88.4 R208, [R229+0x800] ;  /* 0x00080000e5d0783b */ /* 0x000eae0000000200 */
[C---:B-1----:R-:W-:Y:S08]  /*cf20*/  HMMA.16816.F32.BF16 R8, R220.reuse, R216, R8 ;  /* 0x000000d8dc08723c */ /* 0x042ff00000041808 */
        /* <DEDUP_REMOVED lines=8> */
[-C--:B---3--:R-:W-:Y:S08]  /*cfb0*/  HMMA.16816.F32.BF16 R36, R212, R196.reuse, R36 ;  /* 0x000000c4d424723c */ /* 0x088ff00000041824 */
[C---:B------:R-:W-:Y:S08]  /*cfc0*/  HMMA.16816.F32.BF16 R40, R220.reuse, R196, R40 ;  /* 0x000000c4dc28723c */ /* 0x040ff00000041828 */
[-C--:B------:R-:W-:Y:S01]  /*cfd0*/  HMMA.16816.F32.BF16 R44, R220, R198.reuse, R44 ;  /* 0x000000c6dc2c723c */ /* 0x080fe2000004182c */
[----:B------:R-:W-:Y:S07]  /*cfe0*/  LDSM.16.M88.4 R220, [R238] ;  /* 0x00000000eedc783b */ /* 0x000fee0000000200 */
[----:B------:R-:W-:Y:S01]  /*cff0*/  HMMA.16816.F32.BF16 R48, R212, R198, R48 ;  /* 0x000000c6d430723c */ /* 0x000fe20000041830 */
[----:B------:R-:W3:Y:S07]  /*d000*/  LDSM.16.M88.4 R196, [R224+0x6880] ;  /* 0x00688000e0c4783b */ /* 0x000eee0000000200 */
[-C--:B------:R-:W-:Y:S01]  /*d010*/  HMMA.16816.F32.BF16 R4, R192, R200.reuse, R4 ;  /* 0x000000c8c004723c */ /* 0x080fe20000041804 */
[----:B------:R-:W4:Y:S07]  /*d020*/  LDSM.16.M88.4 R212, [R231+0xe080] ;  /* 0x00e08000e7d4783b */ /* 0x000f2e0000000200 */
[C---:B------:R-:W-:Y:S08]  /*d030*/  HMMA.16816.F32.BF16 R8, R204.reuse, R200, R8 ;  /* 0x000000c8cc08723c */ /* 0x040ff00000041808 */
[-C--:B------:R-:W-:Y:S08]  /*d040*/  HMMA.16816.F32.BF16 R12, R204, R202.reuse, R12 ;  /* 0x000000cacc0c723c */ /* 0x080ff0000004180c */
[C---:B------:R-:W-:Y:S01]  /*d050*/  HMMA.16816.F32.BF16 R16, R192.reuse, R202, R16 ;  /* 0x000000cac010723c */ /* 0x040fe20000041810 */
[----:B------:R-:W3:Y:S07]  /*d060*/  LDSM.16.M88.4 R200, [R224+0x7080] ;  /* 0x00708000e0c8783b */ /* 0x000eee0000000200 */
[-C--:B--2---:R-:W-:Y:S08]  /*d070*/  HMMA.16816.F32.BF16 R20, R192, R208.reuse, R20 ;  /* 0x000000d0c014723c */ /* 0x084ff00000041814 */
        /* <DEDUP_REMOVED lines=9> */
[----:B------:R-:W2:Y:S07]  /*d110*/  LDSM.16.M88.4 R192, [R233+0xc080] ;  /* 0x00c08000e9c0783b */ /* 0x000eae0000000200 */
[-C--:B---3--:R-:W-:Y:S01]  /*d120*/  HMMA.16816.F32.BF16 R4, R140, R196.reuse, R4 ;  /* 0x000000c48c04723c */ /* 0x088fe20000041804 */
[----:B------:R-:W3:Y:S07]  /*d130*/  LDSM.16.M88.4 R216, [R233+0xe080] ;  /* 0x00e08000e9d8783b */ /* 0x000eee0000000200 */
        /* <DEDUP_REMOVED lines=33> */
[C---:B--2---:R-:W-:Y:S08]  /*d350*/  HMMA.16816.F32.BF16 R8, R204.reuse, R200, R8 ;  /* 0x000000c8cc08723c */ /* 0x044ff00000041808 */
[-C--:B------:R-:W-:Y:S08]  /*d360*/  HMMA.16816.F32.BF16 R12, R204, R202.reuse, R12 ;  /* 0x000000cacc0c723c */ /* 0x080ff0000004180c */
[C---:B------:R-:W-:Y:S08]  /*d370*/  HMMA.16816.F32.BF16 R16, R140.reuse, R202, R16 ;  /* 0x000000ca8c10723c */ /* 0x040ff00000041810 */
[-C--:B---3--:R-:W-:Y:S08]  /*d380*/  HMMA.16816.F32.BF16 R20, R140, R208.reuse, R20 ;  /* 0x000000d08c14723c */ /* 0x088ff00000041814 */
        /* <DEDUP_REMOVED lines=66> */
[----:B------:R2:W3:Y:S01]  /*d7b0*/  MUFU.TANH R205, R21 ;  /* 0x0000001500cd7308 */ /* 0x0004e20000002400 */
[----:B------:R-:W-:Y:S01]  /*d7c0*/  FMUL.FTZ R28, R28, c[0x0][0x320] ;  /* 0x0000c8001c1c7a20 */ /* 0x000fe20000410000 */
[C---:B------:R-:W-:Y:S04]  /*d7d0*/  HMMA.16816.F32.BF16 R40, R192.reuse, R8, R40 ;  /* 0x00000008c028723c */ /* 0x040fe80000041828 */
        /* <DEDUP_REMOVED lines=12> */
[----:B--2---:R-:W2:Y:S01]  /*d8a0*/  LDL.64 R20, [R1+0x38] ;  /* 0x0000380001147983 */ /* 0x004ea20000100a00 */
[----:B------:R-:W-:Y:S01]  /*d8b0*/  FMUL.FTZ R38, R38, c[0x0][0x320] ;  /* 0x0000c80026267a20 */ /* 0x000fe20000410000 */
[----:B---3--:R-:W-:Y:S01]  /*d8c0*/  FMNMX.FTZ R137, R205, R137, !PT ;  /* 0x00000089cd897209 */ /* 0x008fe20007810000 */
[----:B------:R-:W-:Y:S03]  /*d8d0*/  FMUL.FTZ R39, R39, c[0x0][0x320] ;  /* 0x0000c80027277a20 */ /* 0x000fe60000410000 */
        /* <DEDUP_REMOVED lines=9> */
[----:B-1----:R-:W2:Y:S01]  /*d970*/  LDL.64 R22, [R1+0x30] ;  /* 0x0000300001167983 */ /* 0x002ea20000100a00 */
[----:B------:R-:W-:Y:S02]  /*d980*/  FMUL.FTZ R49, R49, c[0x0][0x320] ;  /* 0x0000c80031317a20 */ /* 0x000fe40000410000 */
[----:B------:R-:W-:Y:S02]  /*d990*/  FMUL.FTZ R50, R50, c[0x0][0x320] ;  /* 0x0000c80032327a20 */ /* 0x000fe40000410000 */
[----:B------:R-:W-:Y:S01]  /*d9a0*/  FMUL.FTZ R51, R51, c[0x0][0x320] ;  /* 0x0000c80033337a20 */ /* 0x000fe20000410000 */
[----:B------:R-:W1:Y:S01]  /*d9b0*/  MUFU.TANH R204, R33 ;  /* 0x0000002100cc7308 */ /* 0x000e620000002400 */
[----:B------:R-:W-:Y:S02]  /*d9c0*/  FMUL.FTZ R42, R42, c[0x0][0x320] ;  /* 0x0000c8002a2a7a20 */ /* 0x000fe40000410000 */
[----:B------:R-:W-:Y:S01]  /*d9d0*/  FMUL.FTZ R43, R43, c[0x0][0x320] ;  /* 0x0000c8002b2b7a20 */ /* 0x000fe20000410000 */
[----:B---3--:R-:W-:Y:S01]  /*d9e0*/  FMNMX.FTZ R137, R203, R137, !PT ;  /* 0x00000089cb897209 */ /* 0x008fe20007810000 */
[----:B------:R-:W-:Y:S02]  /*d9f0*/  FMUL.FTZ R46, R46, c[0x0][0x320] ;  /* 0x0000c8002e2e7a20 */ /* 0x000fe40000410000 */
[----:B------:R-:W-:Y:S02]  /*da00*/  FMUL.FTZ R34, R34, c[0x0][0x320] ;  /* 0x0000c80022227a20 */ /* 0x000fe40000410000 */
[----:B------:R-:W-:Y:S01]  /*da10*/  FMUL.FTZ R30, R30, c[0x0][0x320] ;  /* 0x0000c8001e1e7a20 */ /* 0x000fe20000410000 */
[----:B------:R-:W3:Y:S01]  /*da20*/  MUFU.TANH R220, R25 ;  /* 0x0000001900dc7308 */ /* 0x000ee20000002400 */
[----:B------:R-:W-:Y:S01]  /*da30*/  FMUL.FTZ R31, R31, c[0x0][0x320] ;  /* 0x0000c8001f1f7a20 */ /* 0x000fe20000410000 */
[----:B----4-:R-:W-:Y:S08]  /*da40*/  FMNMX.FTZ R0, R221, R0, !PT ;  /* 0x00000000dd007209 */ /* 0x010ff00007810000 */
[----:B------:R-:W4:Y:S01]  /*da50*/  MUFU.TANH R211, R36 ;  /* 0x0000002400d37308 */ /* 0x000f220000002400 */
[----:B-1----:R-:W-:Y:S09]  /*da60*/  FMNMX.FTZ R137, R204, R137, !PT ;  /* 0x00000089cc897209 */ /* 0x002ff20007810000 */
[----:B------:R-:W1:Y:S01]  /*da70*/  MUFU.TANH R222, R28 ;  /* 0x0000001c00de7308 */ /* 0x000e620000002400 */
[----:B---3--:R-:W-:Y:S09]  /*da80*/  FMNMX.FTZ R0, R220, R0, !PT ;  /* 0x00000000dc007209 */ /* 0x008ff20007810000 */
[----:B------:R-:W3:Y:S01]  /*da90*/  MUFU.TANH R248, R37 ;  /* 0x0000002500f87308 */ /* 0x000ee20000002400 */
[----:B----4-:R-:W-:Y:S09]  /*daa0*/  FMNMX.FTZ R137, R211, R137, !PT ;  /* 0x00000089d3897209 */ /* 0x010ff20007810000 */
        /* <DEDUP_REMOVED lines=9> */
[----:B---3--:R-:W-:Y:S05]  /*db40*/  FMNMX.FTZ R137, R217, R137, !PT ;  /* 0x00000089d9897209 */ /* 0x008fea0007810000 */
[----:B------:R-:W3:Y:S04]  /*db50*/  SHFL.BFLY PT, R4, R137, 0x2, 0x1f ;  /* 0x0c401f0089047f89 */ /* 0x000ee800000e0000 */
[----:B------:R-:W3:Y:S01]  /*db60*/  MUFU.TANH R247, R44 ;  /* 0x0000002c00f77308 */ /* 0x000ee20000002400 */
[----:B----4-:R-:W-:Y:S09]  /*db70*/  FMNMX.FTZ R0, R219, R0, !PT ;  /* 0x00000000db007209 */ /* 0x010ff20007810000 */
[----:B------:R-:W4:Y:S01]  /*db80*/  MUFU.TANH R19, R19 ;  /* 0x0000001300137308 */ /* 0x000f220000002400 */
[----:B-1----:R-:W-:Y:S09]  /*db90*/  FMNMX.FTZ R0, R246, R0, !PT ;  /* 0x00000000f6007209 */ /* 0x002ff20007810000 */
[----:B------:R-:W1:Y:S01]  /*dba0*/  MUFU.TANH R244, R45 ;  /* 0x0000002d00f47308 */ /* 0x000e620000002400 */
[----:B---3--:R-:W-:Y:S02]  /*dbb0*/  FMNMX.FTZ R137, R137, R4, !PT ;  /* 0x0000000489897209 */ /* 0x008fe40007810000 */
[----:B------:R-:W-:Y:S02]  /*dbc0*/  FMNMX.FTZ R0, R247, R0, !PT ;  /* 0x00000000f7007209 */ /* 0x000fe40007810000 */
[----:B------:R-:W-:Y:S01]  /*dbd0*/  FMNMX.FTZ R4, R201, R139, !PT ;  /* 0x0000008bc9047209 */ /* 0x000fe20007810000 */
[----:B------:R-:W3:Y:S04]  /*dbe0*/  SHFL.BFLY PT, R6, R137, 0x1, 0x1f ;  /* 0x0c201f0089067f89 */ /* 0x000ee800000e0000 */
[----:B------:R-:W3:Y:S01]  /*dbf0*/  MUFU.TANH R207, R34 ;  /* 0x0000002200cf7308 */ /* 0x000ee20000002400 */
[----:B------:R-:W-:Y:S02]  /*dc00*/  FMNMX.FTZ R4, R202, R4, !PT ;  /* 0x00000004ca047209 */ /* 0x000fe40007810000 */
[----:B----4-:R-:W-:Y:S04]  /*dc10*/  FMNMX.FTZ R3, R19, R3, !PT ;  /* 0x0000000313037209 */ /* 0x010fe80007810000 */
[----:B------:R-:W-:Y:S03]  /*dc20*/  FMNMX.FTZ R3, R214, R3, !PT ;  /* 0x00000003d6037209 */ /* 0x000fe60007810000 */
[----:B------:R-:W4:Y:S01]  /*dc30*/  MUFU.TANH R208, R35 ;  /* 0x0000002300d07308 */ /* 0x000f220000002400 */
[----:B------:R-:W-:Y:S02]  /*dc40*/  FMNMX.FTZ R3, R209, R3, !PT ;  /* 0x00000003d1037209 */ /* 0x000fe40007810000 */
[----:B-1----:R-:W-:Y:S05]  /*dc50*/  FMNMX.FTZ R0, R244, R0, !PT ;  /* 0x00000000f4007209 */ /* 0x002fea0007810000 */
[----:B------:R-:W1:Y:S02]  /*dc60*/  SHFL.BFLY PT, R135, R0, 0x2, 0x1f ;  /* 0x0c401f0000877f89 */ /* 0x000e6400000e0000 */
[----:B------:R-:W1:Y:S01]  /*dc70*/  MUFU.TANH R245, R38 ;  /* 0x0000002600f57308 */ /* 0x000e620000002400 */
[----:B---3--:R-:W-:Y:S02]  /*dc80*/  FMNMX.FTZ R137, R137, R6, !PT ;  /* 0x0000000689897209 */ /* 0x008fe40007810000 */
[----:B------:R-:W-:Y:S03]  /*dc90*/  FMNMX.FTZ R3, R207, R3, !PT ;  /* 0x00000003cf037209 */ /* 0x000fe60007810000 */
[----:B------:R-:W-:Y:S04]  /*dca0*/  FMUL.FTZ R142, R137, c[0x0][0x2d0] ;  /* 0x0000b400898e7a20 */ /* 0x000fe80000410000 */
[----:B------:R-:W3:Y:S01]  /*dcb0*/  MUFU.TANH R33, R39 ;  /* 0x0000002700217308 */ /* 0x000ee20000002400 */
[----:B----4-:R-:W-:Y:S09]  /*dcc0*/  FMNMX.FTZ R3, R208, R3, !PT ;  /* 0x00000003d0037209 */ /* 0x010ff20007810000 */
[----:B------:R-:W4:Y:S01]  /*dcd0*/  MUFU.TANH R14, R14 ;  /* 0x0000000e000e7308 */ /* 0x000f220000002400 */
[----:B-1----:R-:W-:Y:S02]  /*dce0*/  FMNMX.FTZ R135, R0, R135, !PT ;  /* 0x0000008700877209 */ /* 0x002fe40007810000 */
[----:B------:R-:W-:Y:S07]  /*dcf0*/  FMNMX.FTZ R3, R245, R3, !PT ;  /* 0x00000003f5037209 */ /* 0x000fee0007810000 */
        /* <DEDUP_REMOVED lines=9> */
[----:B----4-:R-:W-:Y:S05]  /*dd90*/  FMNMX.FTZ R3, R218, R3, !PT ;  /* 0x00000003da037209 */ /* 0x010fea0007810000 */
[----:B------:R-:W4:Y:S04]  /*dda0*/  SHFL.BFLY PT, R5, R3, 0x2, 0x1f ;  /* 0x0c401f0003057f89 */ /* 0x000f2800000e0000 */
[----:B------:R-:W4:Y:S01]  /*ddb0*/  MUFU.TANH R195, R30 ;  /* 0x0000001e00c37308 */ /* 0x000f220000002400 */
[----:B-1----:R-:W-:Y:S01]  /*ddc0*/  FMNMX.FTZ R4, R194, R0, !PT ;  /* 0x00000000c2047209 */ /* 0x002fe20007810000 */
[----:B------:R-:W-:Y:S08]  /*ddd0*/  FMUL.FTZ R0, R47, c[0x0][0x320] ;  /* 0x0000c8002f007a20 */ /* 0x000ff00000410000 */
[----:B------:R1:W-:Y:S01]  /*dde0*/  MUFU.TANH R141, R0 ;  /* 0x00000000008d7308 */ /* 0x0003e20000002400 */
[----:B---3--:R-:W-:Y:S09]  /*ddf0*/  FMNMX.FTZ R4, R193, R4, !PT ;  /* 0x00000004c1047209 */ /* 0x008ff20007810000 */
[----:B------:R-:W3:Y:S01]  /*de00*/  MUFU.TANH R215, R31 ;  /* 0x0000001f00d77308 */ /* 0x000ee20000002400 */
[----:B----4-:R-:W-:Y:S02]  /*de10*/  FMNMX.FTZ R3, R3, R5, !PT ;  /* 0x0000000503037209 */ /* 0x010fe40007810000 */
[----:B------:R-:W-:Y:S01]  /*de20*/  FMNMX.FTZ R4, R195, R4, !PT ;  /* 0x00000004c3047209 */ /* 0x000fe20007810000 */
[----:B------:R-:W4:Y:S06]  /*de30*/  SHFL.BFLY PT, R5, R135, 0x1, 0x1f ;  /* 0x0c201f0087057f89 */ /* 0x000f2c00000e0000 */
[----:B------:R-:W4:Y:S01]  /*de40*/  MUFU.TANH R32, R42 ;  /* 0x0000002a00207308 */ /* 0x000f220000002400 */
[----:B-1----:R-:W-:Y:S01]  /*de50*/  FADD.FTZ R0, -R137, R2 ;  /* 0x0000000289007221 */ /* 0x002fe20000010100 */
[----:B------:R-:W1:Y:S03]  /*de60*/  SHFL.BFLY PT, R136, R3, 0x1, 0x1f ;  /* 0x0c201f0003887f89 */ /* 0x000e6600000e0000 */
[----:B------:R-:W-:Y:S05]  /*de70*/  FMUL.FTZ R0, R0, c[0x0][0x2d0] ;  /* 0x0000b40000007a20 */ /* 0x000fea0000410000 */
[----:B------:R-:W2:Y:S01]  /*de80*/  MUFU.TANH R223, R43 ;  /* 0x0000002b00df7308 */ /* 0x000ea20000002400 */
[----:B---3--:R-:W-:Y:S01]  /*de90*/  FMNMX.FTZ R2, R215, R4, !PT ;  /* 0x00000004d7027209 */ /* 0x008fe20007810000 */
[----:B------:R-:W-:Y:S08]  /*dea0*/  FFMA.FTZ R4, R196, c[0x0][0x2d0], -R142 ;  /* 0x0000b400c4047a23 */ /* 0x000ff0000001088e */
[----:B------:R3:W3:Y:S01]  /*deb0*/  MUFU.EX2 R134, R0 ;  /* 0x0000000000867308 */ /* 0x0006e20000000800 */
[----:B----4-:R-:W-:Y:S02]  /*dec0*/  FMNMX.FTZ R135, R135, R5, !PT ;  /* 0x0000000587877209 */ /* 0x010fe40007810000 */
[----:B------:R-:W-:Y:S03]  /*ded0*/  FMNMX.FTZ R2, R32, R2, !PT ;  /* 0x0000000220027209 */ /* 0x000fe60007810000 */
[----:B------:R-:W-:Y:S01]  /*dee0*/  FMUL.FTZ R192, R135, c[0x0][0x2d0] ;  /* 0x0000b40087c07a20 */ /* 0x000fe20000410000 */
[----:B-1----:R-:W-:Y:S03]  /*def0*/  FMNMX.FTZ R136, R3, R136, !PT ;  /* 0x0000008803887209 */ /* 0x002fe60007810000 */
[----:B------:R-:W1:Y:S01]  /*df00*/  MUFU.TANH R140, R46 ;  /* 0x0000002e008c7308 */ /* 0x000e620000002400 */
[----:B--2---:R-:W-:Y:S09]  /*df10*/  @P0 MOV R5, R23 ;  /* 0x0000001700050202 */ /* 0x004ff20000000f00 */
[----:B------:R-:W-:Y:S01]  /*df20*/  MUFU.EX2 R251, R4 ;  /* 0x0000000400fb7308 */ /* 0x000fe20000000800 */
[----:B---3--:R-:W-:Y:S01]  /*df30*/  FMNMX.FTZ R0, R223, R2, !PT ;  /* 0x00000002df007209 */ /* 0x008fe20007810000 */
[----:B------:R-:W-:Y:S02]  /*df40*/  FADD.FTZ R2, -R136, R132 ;  /* 0x0000008488027221 */ /* 0x000fe40000010100 */
[----:B------:R-:W-:Y:S02]  /*df50*/  FMUL.FTZ R48, R134, R188 ;  /* 0x000000bc86307220 */ /* 0x000fe40000410000 */
[----:B------:R-:W-:Y:S02]  /*df60*/  FMUL.FTZ R2, R2, c[0x0][0x2d0] ;  /* 0x0000b40002027a20 */ /* 0x000fe40000410000 */
[----:B------:R-:W-:Y:S02]  /*df70*/  FMUL.FTZ R49, R134, R189 ;  /* 0x000000bd86317220 */ /* 0x000fe40000410000 */
[----:B------:R2:W3:Y:S01]  /*df80*/  MUFU.EX2 R133, R2 ;  /* 0x0000000200857308 */ /* 0x0004e20000000800 */
[----:B-1----:R-:W-:Y:S01]  /*df90*/  FMNMX.FTZ R0, R140, R0, !PT ;  /* 0x000000008c007209 */ /* 0x002fe20007810000 */
[C---:B------:R-:W-:Y:S02]  /*dfa0*/  FMUL.FTZ R52, R134.reuse, R52 ;  /* 0x0000003486347220 */ /* 0x040fe40000410000 */
[C---:B------:R-:W-:Y:S01]  /*dfb0*/  FMUL.FTZ R53, R134.reuse, R53 ;  /* 0x0000003586357220 */ /* 0x040fe20000410000 */
[----:B------:R-:W-:Y:S01]  /*dfc0*/  FMNMX.FTZ R0, R141, R0, !PT ;  /* 0x000000008d007209 */ /* 0x000fe20007810000 */
[C---:B------:R-:W-:Y:S02]  /*dfd0*/  FMUL.FTZ R64, R134.reuse, R64 ;  /* 0x0000004086407220 */ /* 0x040fe40000410000 */
[C---:B------:R-:W-:Y:S02]  /*dfe0*/  FMUL.FTZ R65, R134.reuse, R65 ;  /* 0x0000004186417220 */ /* 0x040fe40000410000 */
[----:B------:R-:W1:Y:S01]  /*dff0*/  SHFL.BFLY PT, R3, R0, 0x2, 0x1f ;  /* 0x0c401f0000037f89 */ /* 0x000e6200000e0000 */
[C---:B------:R-:W-:Y:S02]  /*e000*/  FMUL.FTZ R68, R134.reuse, R68 ;  /* 0x0000004486447220 */ /* 0x040fe40000410000 */
[C---:B------:R-:W-:Y:S02]  /*e010*/  FMUL.FTZ R69, R134.reuse, R69 ;  /* 0x0000004586457220 */ /* 0x040fe40000410000 */
        /* <DEDUP_REMOVED lines=8> */
[C---:B---3--:R-:W-:Y:S01]  /*e0a0*/  FMUL.FTZ R34, R133.reuse, R174 ;  /* 0x000000ae85227220 */ /* 0x048fe20000410000 */
[----:B------:R-:W-:Y:S01]  /*e0b0*/  MOV R174, R242 ;  /* 0x000000f200ae7202 */ /* 0x000fe20000000f00 */
[----:B------:R2:W3:Y:S01]  /*e0c0*/  MUFU.EX2 R132, R2 ;  /* 0x0000000200847308 */ /* 0x0004e20000000800 */
[----:B-1----:R-:W-:Y:S01]  /*e0d0*/  FMNMX.FTZ R0, R0, R3, !PT ;  /* 0x0000000300007209 */ /* 0x002fe20007810000 */
        /* <DEDUP_REMOVED lines=13> */
[----:B------:R1:W-:Y:S01]  /*e1b0*/  MUFU.EX2 R210, R2 ;  /* 0x0000000200d27308 */ /* 0x0003e20000000800 */
[----:B---3--:R-:W-:Y:S02]  /*e1c0*/  FMUL.FTZ R40, R132, R180 ;  /* 0x000000b484287220 */ /* 0x008fe40000410000 */
[--C-:B------:R-:W-:Y:S02]  /*e1d0*/  FFMA.FTZ R3, R198, c[0x0][0x2d0], -R143.reuse ;  /* 0x0000b400c6037a23 */ /* 0x100fe4000001088f */
[--C-:B------:R-:W-:Y:S02]  /*e1e0*/  FFMA.FTZ R4, R19, c[0x0][0x2d0], -R143.reuse ;  /* 0x0000b40013047a23 */ /* 0x100fe4000001088f */
[----:B------:R-:W-:Y:S02]  /*e1f0*/  FMUL.FTZ R19, R133, R159 ;  /* 0x0000009f85137220 */ /* 0x000fe40000410000 */
        /* <DEDUP_REMOVED lines=10> */
[--C-:B-1----:R-:W-:Y:S02]  /*e2a0*/  FFMA.FTZ R2, R16, c[0x0][0x2d0], -R142.reuse ;  /* 0x0000b40010027a23 */ /* 0x102fe4000001088e */
[----:B------:R-:W-:Y:S02]  /*e2b0*/  FMUL.FTZ R16, R134, R156 ;  /* 0x0000009c86107220 */ /* 0x000fe40000410000 */
[C---:B------:R-:W-:Y:S01]  /*e2c0*/  FMUL.FTZ R73, R132.reuse, R73 ;  /* 0x0000004984497220 */ /* 0x040fe20000410000 */
[----:B------:R1:W-:Y:S01]  /*e2d0*/  MUFU.EX2 R250, R2 ;  /* 0x0000000200fa7308 */ /* 0x0003e20000000800 */
[C---:B------:R-:W-:Y:S02]  /*e2e0*/  FMUL.FTZ R76, R132.reuse, R76 ;  /* 0x0000004c844c7220 */ /* 0x040fe40000410000 */
[C---:B------:R-:W-:Y:S02]  /*e2f0*/  FMUL.FTZ R77, R132.reuse, R77 ;  /* 0x0000004d844d7220 */ /* 0x040fe40000410000 */
[--C-:B--2---:R-:W-:Y:S02]  /*e300*/  FFMA.FTZ R3, R197, c[0x0][0x2d0], -R143.reuse ;  /* 0x0000b400c5037a23 */ /* 0x104fe4000001088f */
[C---:B------:R-:W-:Y:S02]  /*e310*/  FMUL.FTZ R86, R133.reuse, R86 ;  /* 0x0000005685567220 */ /* 0x040fe40000410000 */
[C---:B------:R-:W-:Y:S01]  /*e320*/  FMUL.FTZ R87, R133.reuse, R87 ;  /* 0x0000005785577220 */ /* 0x040fe20000410000 */
[----:B------:R2:W-:Y:S01]  /*e330*/  MUFU.EX2 R29, R3 ;  /* 0x00000003001d7308 */ /* 0x0005e20000000800 */
[C---:B------:R-:W-:Y:S02]  /*e340*/  FMUL.FTZ R88, R132.reuse, R88 ;  /* 0x0000005884587220 */ /* 0x040fe40000410000 */
[C---:B------:R-:W-:Y:S01]  /*e350*/  FMUL.FTZ R89, R132.reuse, R89 ;  /* 0x0000005984597220 */ /* 0x040fe20000410000 */
[----:B---3--:R-:W-:Y:S01]  /*e360*/  @P0 MOV R4, R20 ;  /* 0x0000001400040202 */ /* 0x008fe20000000f00 */
[C---:B------:R-:W-:Y:S02]  /*e370*/  FMUL.FTZ R92, R132.reuse, R92 ;  /* 0x0000005c845c7220 */ /* 0x040fe40000410000 */
[----:B------:R-:W-:Y:S02]  /*e380*/  FMUL.FTZ R93, R132, R93 ;  /* 0x0000005d845d7220 */ /* 0x000fe40000410000 */
[C---:B------:R-:W-:Y:S02]  /*e390*/  FMUL.FTZ R97, R134.reuse, R97 ;  /* 0x0000006186617220 */ /* 0x040fe40000410000 */
[C---:B------:R-:W-:Y:S02]  /*e3a0*/  FMUL.FTZ R98, R133.reuse, R98 ;  /* 0x0000006285627220 */ /* 0x040fe40000410000 */
[----:B------:R-:W-:Y:S02]  /*e3b0*/  FMUL.FTZ R99, R133, R99 ;  /* 0x0000006385637220 */ /* 0x000fe40000410000 */
[----:B-1----:R-:W-:Y:S02]  /*e3c0*/  FFMA.FTZ R2, R17, c[0x0][0x2d0], -R142 ;  /* 0x0000b40011027a23 */ /* 0x002fe4000001088e */
[C---:B------:R-:W-:Y:S02]  /*e3d0*/  FMUL.FTZ R17, R134.reuse, R157 ;  /* 0x0000009d86117220 */ /* 0x040fe40000410000 */
[----:B------:R1:W3:Y:S01]  /*e3e0*/  MUFU.EX2 R213, R2 ;  /* 0x0000000200d57308 */ /* 0x0002e20000000800 */
[C---:B------:R-:W-:Y:S02]  /*e3f0*/  FMUL.FTZ R100, R134.reuse, R100 ;  /* 0x0000006486647220 */ /* 0x040fe40000410000 */
[----:B------:R-:W-:Y:S02]  /*e400*/  FMUL.FTZ R101, R134, R101 ;  /* 0x0000006586657220 */ /* 0x000fe40000410000 */
[----:B--2---:R-:W-:Y:S02]  /*e410*/  FFMA.FTZ R3, R18, c[0x0][0x2d0], -R143 ;  /* 0x0000b40012037a23 */ /* 0x004fe4000001088f */
[C---:B------:R-:W-:Y:S02]  /*e420*/  FMUL.FTZ R18, R133.reuse, R158 ;  /* 0x0000009e85127220 */ /* 0x040fe40000410000 */
[C---:B------:R-:W-:Y:S01]  /*e430*/  FMUL.FTZ R102, R133.reuse, R102 ;  /* 0x0000006685667220 */ /* 0x040fe20000410000 */
[----:B------:R2:W-:Y:S01]  /*e440*/  MUFU.EX2 R249, R3 ;  /* 0x0000000300f97308 */ /* 0x0005e20000000800 */
[C---:B------:R-:W-:Y:S02]  /*e450*/  FMUL.FTZ R103, R133.reuse, R103 ;  /* 0x0000006785677220 */ /* 0x040fe40000410000 */
[C---:B------:R-:W-:Y:S02]  /*e460*/  FMUL.FTZ R104, R132.reuse, R104 ;  /* 0x0000006884687220 */ /* 0x040fe40000410000 */
[C---:B------:R-:W-:Y:S02]  /*e470*/  FMUL.FTZ R105, R132.reuse, R105 ;  /* 0x0000006984697220 */ /* 0x040fe40000410000 */
[C---:B------:R-:W-:Y:S02]  /*e480*/  FMUL.FTZ R108, R132.reuse, R108 ;  /* 0x0000006c846c7220 */ /* 0x040fe40000410000 */
[----:B------:R-:W-:Y:S02]  /*e490*/  FMUL.FTZ R109, R132, R109 ;  /* 0x0000006d846d7220 */ /* 0x000fe40000410000 */
[C---:B------:R-:W-:Y:S02]  /*e4a0*/  FMUL.FTZ R112, R134.reuse, R112 ;  /* 0x0000007086707220 */ /* 0x040fe40000410000 */
[C---:B------:R-:W-:Y:S01]  /*e4b0*/  FMUL.FTZ R113, R134.reuse, R113 ;  /* 0x0000007186717220 */ /* 0x040fe20000410000 */
[----:B-1----:R-:W2:Y:S01]  /*e4c0*/  SHFL.BFLY PT, R2, R0, 0x1, 0x1f ;  /* 0x0c201f0000027f89 */ /* 0x002ea200000e0000 */
[----:B---3--:R-:W-:Y:S01]  /*e4d0*/  MOV R197, R213 ;  /* 0x000000d500c57202 */ /* 0x008fe20000000f00 */
[C---:B------:R-:W-:Y:S02]  /*e4e0*/  FMUL.FTZ R114, R133.reuse, R114 ;  /* 0x0000007285727220 */ /* 0x040fe40000410000 */
[C---:B------:R-:W-:Y:S02]  /*e4f0*/  FMUL.FTZ R115, R133.reuse, R115 ;  /* 0x0000007385737220 */ /* 0x040fe40000410000 */
        /* <DEDUP_REMOVED lines=8> */
[----:B------:R-:W-:Y:S01]  /*e580*/  FMUL.FTZ R128, R134, R128 ;  /* 0x0000008086807220 */ /* 0x000fe20000410000 */
[----:B--2---:R-:W-:Y:S01]  /*e590*/  FMNMX.FTZ R3, R0, R2, !PT ;  /* 0x0000000200037209 */ /* 0x004fe20007810000 */
[----:B------:R-:W-:Y:S01]  /*e5a0*/  FMUL.FTZ R129, R134, R129 ;  /* 0x0000008186817220 */ /* 0x000fe20000410000 */
[----:B------:R-:W-:Y:S01]  /*e5b0*/  MOV R2, UR26 ;  /* 0x0000001a00027c02 */ /* 0x000fe20008000f00 */
[----:B------:R-:W-:Y:S02]  /*e5c0*/  FMUL.FTZ R130, R133, R130 ;  /* 0x0000008285827220 */ /* 0x000fe40000410000 */
[----:B------:R-:W-:Y:S01]  /*e5d0*/  FADD.FTZ R0, -R3, R139 ;  /* 0x0000008b03007221 */ /* 0x000fe20000010100 */
[----:B------:R-:W-:Y:S01]  /*e5e0*/  MOV R139, R246 ;  /* 0x000000f6008b7202 */ /* 0x000fe20000000f00 */
[----:B------:R-:W-:Y:S04]  /*e5f0*/  @P0 IMAD.WIDE.U32 R4, R2, 0x30, R4 ;  /* 0x0000003002040825 */ /* 0x000fe800078e0004 */
[--C-:B------:R-:W-:Y:S01]  /*e600*/  FFMA.FTZ R2, R200, c[0x0][0x2d0], -R192.reuse ;  /* 0x0000b400c8027a23 */ /* 0x100fe200000108c0 */
[----:B------:R-:W-:Y:S01]  /*e610*/  @P0 SHF.L.U32 R6, R4, 0x1, RZ ;  /* 0x0000000104060819 */ /* 0x000fe200000006ff */
[----:B------:R-:W-:Y:S01]  /*e620*/  FMUL.FTZ R0, R0, c[0x0][0x2d0] ;  /* 0x0000b40000007a20 */ /* 0x000fe20000410000 */
[----:B------:R-:W-:Y:S01]  /*e630*/  @P0 IADD3 R5, R5, UR24, RZ ;  /* 0x0000001805050c10 */ /* 0x000fe2000fffe0ff */
[----:B------:R1:W-:Y:S01]  /*e640*/  MUFU.EX2 R28, R2 ;  /* 0x00000002001c7308 */ /* 0x0003e20000000800 */
[C---:B------:R-:W-:Y:S01]  /*e650*/  @P0 IADD3 R8, P5, R6.reuse, 0x80, RZ ;  /* 0x0000008006080810 */ /* 0x040fe20007fbe0ff */
[----:B------:R-:W-:Y:S01]  /*e660*/  @UP0 USHF.L.U32 UR24, UR4, 0x5, URZ ;  /* 0x0000000504180899 */ /* 0x000fe2000800063f */
[----:B------:R-:W-:Y:S01]  /*e670*/  @P0 IADD3 R6, P1, R6, c[0x0][0x1c8], RZ ;  /* 0x0000720006060a10 */ /* 0x000fe20007f3e0ff */
[----:B------:R-:W-:Y:S01]  /*e680*/  FMUL.FTZ R131, R133, R131 ;  /* 0x0000008385837220 */ /* 0x000fe20000410000 */
[----:B------:R-:W-:Y:S01]  /*e690*/  @P0 SHF.L.U64.HI R5, R4, 0x1, R5 ;  /* 0x0000000104050819 */ /* 0x000fe20000010205 */
[----:B------:R-:W-:Y:S01]  /*e6a0*/  UISETP.GT.AND UP0, UPT, UR23, UR22, UPT ;  /* 0x000000161700728c */ /* 0x000fe2000bf04270 */
[----:B------:R-:W-:Y:S02]  /*e6b0*/  @P0 IADD3 R8, P2, R8, c[0x0][0x1c8], RZ ;  /* 0x0000720008080a10 */ /* 0x000fe40007f5e0ff */
[----:B------:R-:W-:Y:S01]  /*e6c0*/  @P0 IADD3.X R7, R5, c[0x0][0x1cc], RZ, P1, !PT ;  /* 0x0000730005070a10 */ /* 0x000fe20000ffe4ff */
[----:B------:R-:W2:Y:S01]  /*e6d0*/  MUFU.EX2 R0, R0 ;  /* 0x0000000000007308 */ /* 0x000ea20000000800 */
[----:B------:R-:W-:Y:S01]  /*e6e0*/  @P0 IADD3.X R9, RZ, c[0x0][0x1cc], R5, P2, P5 ;  /* 0x00007300ff090a10 */ /* 0x000fe200017ea405 */
[----:B------:R-:W-:Y:S01]  /*e6f0*/  UMOV UR23, UR13 ;  /* 0x0000000d00177c82 */ /* 0x000fe20008000000 */
[----:B------:R-:W-:Y:S01]  /*e700*/  @P0 IADD3 R4, P1, R6, UR24, RZ ;  /* 0x0000001806040c10 */ /* 0x000fe2000ff3e0ff */
[----:B------:R3:W-:Y:S01]  /*e710*/  @P0 LDGSTS.E.BYPASS.LTC128B.128 [R243+0x5080], [R6.64], !P4 ;  /* 0x0508000006f30fae */ /* 0x0007e2000e101d54 */
[----:B------:R-:W-:Y:S01]  /*e720*/  MOV R200, R32 ;  /* 0x0000002000c87202 */ /* 0x000fe20000000f00 */
[----:B------:R-:W-:Y:S01]  /*e730*/  FMUL.FTZ R32, R134, R172 ;  /* 0x000000ac86207220 */ /* 0x000fe20000410000 */
[----:B------:R-:W-:Y:S02]  /*e740*/  @P0 IADD3.X R5, R7, UR25, RZ, P1, !PT ;  /* 0x0000001907050c10 */ /* 0x000fe40008ffe4ff */
[----:B------:R-:W-:Y:S03]  /*e750*/  MOV R172, R245 ;  /* 0x000000f500ac7202 */ /* 0x000fe60000000f00 */
[----:B------:R4:W-:Y:S01]  /*e760*/  @P0 LDGSTS.E.BYPASS.LTC128B.128 [R243+0x6880], [R8.64], !P3 ;  /* 0x0688000008f30fae */ /* 0x0009e2000d901d54 */
[--C-:B-1----:R-:W-:Y:S04]  /*e770*/  FFMA.FTZ R2, R199, c[0x0][0x2d0], -R192.reuse ;  /* 0x0000b400c7027a23 */ /* 0x102fe800000108c0 */
[----:B------:R1:W-:Y:S03]  /*e780*/  MUFU.EX2 R25, R2 ;  /* 0x0000000200197308 */ /* 0x0003e60000000800 */
[----:B------:R1:W-:Y:S01]  /*e790*/  @P0 LDGSTS.E.BYPASS.LTC128B.128 [R243+0x5880], [R4.64], !P4 ;  /* 0x0588000004f30fae */ /* 0x0003e2000e101d54 */
[C---:B--2---:R-:W-:Y:S02]  /*e7a0*/  FMUL.FTZ R10, R0.reuse, R150 ;  /* 0x00000096000a7220 */ /* 0x044fe40000410000 */
[C---:B------:R-:W-:Y:S05]  /*e7b0*/  FMUL.FTZ R11, R0.reuse, R151 ;  /* 0x00000097000b7220 */ /* 0x040fea0000410000 */
[----:B------:R2:W-:Y:S01]  /*e7c0*/  @P0 LDGSTS.E.BYPASS.LTC128B.128 [R243+0x7080], [R4.64+0x80], !P3 ;  /* 0x0708008004f30fae */ /* 0x0005e2000d901d54 */
[C---:B------:R-:W-:Y:S01]  /*e7d0*/  FMUL.FTZ R26, R0.reuse, R166 ;  /* 0x000000a6001a7220 */ /* 0x040fe20000410000 */
[----:B------:R-:W-:Y:S01]  /*e7e0*/  MOV R166, R251 ;  /* 0x000000fb00a67202 */ /* 0x000fe20000000f00 */
[----:B------:R-:W-:Y:S01]  /*e7f0*/  FMUL.FTZ R27, R0, R167 ;  /* 0x000000a7001b7220 */ /* 0x000fe20000410000 */
[----:B---3--:R-:W-:Y:S01]  /*e800*/  @P0 IADD3 R6, P2, R4, UR24, RZ ;  /* 0x0000001804060c10 */ /* 0x008fe2000ff5e0ff */
[C---:B------:R-:W-:Y:S01]  /*e810*/  FMUL.FTZ R30, R0.reuse, R170 ;  /* 0x000000aa001e7220 */ /* 0x040fe20000410000 */
[----:B------:R-:W-:Y:S01]  /*e820*/  MOV R167, R28 ;  /* 0x0000001c00a77202 */ /* 0x000fe20000000f00 */
[C---:B------:R-:W-:Y:S01]  /*e830*/  FMUL.FTZ R31, R0.reuse, R171 ;  /* 0x000000ab001f7220 */ /* 0x040fe20000410000 */
[----:B------:R-:W-:Y:S01]  /*e840*/  @P0 IADD3.X R7, R5, UR25, RZ, P2, !PT ;  /* 0x0000001905070c10 */ /* 0x000fe200097fe4ff */
[----:B------:R-:W-:Y:S01]  /*e850*/  FMUL.FTZ R42, R0, R182 ;  /* 0x000000b6002a7220 */ /* 0x000fe20000410000 */
[----:B------:R-:W-:Y:S01]  /*e860*/  MOV R170, R248 ;  /* 0x000000f800aa7202 */ /* 0x000fe20000000f00 */
[----:B----4-:R-:W-:Y:S01]  /*e870*/  FMUL.FTZ R9, R132, R149 ;  /* 0x0000009584097220 */ /* 0x010fe20000410000 */
[----:B------:R-:W-:Y:S01]  /*e880*/  MOV R171, R247 ;  /* 0x000000f700ab7202 */ /* 0x000fe20000000f00 */
[----:B------:R3:W-:Y:S01]  /*e890*/  @P0 LDGSTS.E.BYPASS.LTC128B.128 [R243+0x6080], [R6.64], !P4 ;  /* 0x0608000006f30fae */ /* 0x0007e2000e101d54 */
[--C-:B-1----:R-:W-:Y:S02]  /*e8a0*/  FFMA.FTZ R2, R12, c[0x0][0x2d0], -R192.reuse ;  /* 0x0000b4000c027a23 */ /* 0x102fe400000108c0 */
[----:B------:R-:W-:Y:S02]  /*e8b0*/  FMUL.FTZ R12, R132, R152 ;  /* 0x00000098840c7220 */ /* 0x000fe40000410000 */
[----:B------:R1:W-:Y:S01]  /*e8c0*/  MUFU.EX2 R199, R2 ;  /* 0x0000000200c77308 */ /* 0x0003e20000000800 */
[C---:B------:R-:W-:Y:S01]  /*e8d0*/  FMUL.FTZ R43, R0.reuse, R183 ;  /* 0x000000b7002b7220 */ /* 0x040fe20000410000 */
[----:B------:R-:W-:Y:S01]  /*e8e0*/  MOV R183, R172 ;  /* 0x000000ac00b77202 */ /* 0x000fe20000000f00 */
[----:B------:R3:W-:Y:S01]  /*e8f0*/  @P0 LDGSTS.E.BYPASS.LTC128B.128 [R243+0x7880], [R6.64+0x80], !P3 ;  /* 0x0788008006f30fae */ /* 0x0007e2000d901d54 */
[C---:B------:R-:W-:Y:S01]  /*e900*/  FMUL.FTZ R46, R0.reuse, R186 ;  /* 0x000000ba002e7220 */ /* 0x040fe20000410000 */
[----:B------:R-:W-:Y:S01]  /*e910*/  MOV R172, R167 ;  /* 0x000000a700ac7202 */ /* 0x000fe20000000f00 */
[C---:B------:R-:W-:Y:S01]  /*e920*/  FMUL.FTZ R47, R0.reuse, R187 ;  /* 0x000000bb002f7220 */ /* 0x040fe20000410000 */
[----:B------:R-:W-:Y:S01]  /*e930*/  PLOP3.LUT P0, PT, PT, PT, UP0, 0x80, 0x0 ;  /* 0x000000000000781c */ /* 0x000fe20003f0f008 */
[----:B------:R-:W-:Y:S02]  /*e940*/  FMUL.FTZ R58, R0, R58 ;  /* 0x0000003a003a7220 */ /* 0x000fe40000410000 */
[----:B--2---:R-:W-:Y:S01]  /*e950*/  FMUL.FTZ R5, R134, R145 ;  /* 0x0000009186057220 */ /* 0x004fe20000410000 */
[----:B------:R-:W2:Y:S01]  /*e960*/  LDSM.16.MT88.4 R20, [R225+0x2080] ;  /* 0x00208000e114783b */ /* 0x000ea20000004200 */
[----:B------:R-:W-:Y:S01]  /*e970*/  F2FP.BF16.PACK_AB R145, R29, R252 ;  /* 0x000000fc1d91723e */ /* 0x000fe200000010ff */
[C---:B------:R-:W-:Y:S02]  /*e980*/  FMUL.FTZ R59, R0.reuse, R59 ;  /* 0x0000003b003b7220 */ /* 0x040fe40000410000 */
[C---:B------:R-:W-:Y:S02]  /*e990*/  FMUL.FTZ R62, R0.reuse, R62 ;  /* 0x0000003e003e7220 */ /* 0x040fe40000410000 */
[C---:B------:R-:W-:Y:S02]  /*e9a0*/  FMUL.FTZ R63, R0.reuse, R63 ;  /* 0x0000003f003f7220 */ /* 0x040fe40000410000 */
[----:B------:R-:W4:Y:S01]  /*e9b0*/  LDSM.16.MT88.4 R36, [R226+0x2080] ;  /* 0x00208000e224783b */ /* 0x000f220000004200 */
[C---:B------:R-:W-:Y:S02]  /*e9c0*/  FMUL.FTZ R74, R0.reuse, R74 ;  /* 0x0000004a004a7220 */ /* 0x040fe40000410000 */
[----:B------:R-:W-:Y:S02]  /*e9d0*/  FMUL.FTZ R75, R0, R75 ;  /* 0x0000004b004b7220 */ /* 0x000fe40000410000 */
[----:B-1----:R-:W-:Y:S02]  /*e9e0*/  FFMA.FTZ R2, R13, c[0x0][0x2d0], -R192 ;  /* 0x0000b4000d027a23 */ /* 0x002fe400000108c0 */
[----:B------:R-:W-:Y:S01]  /*e9f0*/  FMUL.FTZ R13, R132, R153 ;  /* 0x00000099840d7220 */ /* 0x000fe20000410000 */
[----:B------:R-:W-:Y:S01]  /*ea00*/  LDSM.16.MT88.4 R156, [R227+0x2080] ;  /* 0x00208000e39c783b */ /* 0x000fe20000004200 */
[----:B------:R-:W1:Y:S01]  /*ea10*/  MUFU.EX2 R196, R2 ;  /* 0x0000000200c47308 */ /* 0x000e620000000800 */
[----:B------:R-:W-:Y:S02]  /*ea20*/  FMUL.FTZ R78, R0, R78 ;  /* 0x0000004e004e7220 */ /* 0x000fe40000410000 */
[----:B---3--:R-:W-:Y:S01]  /*ea30*/  FMUL.FTZ R6, R133, R146 ;  /* 0x0000009285067220 */ /* 0x008fe20000410000 */
[----:B------:R-:W-:Y:S01]  /*ea40*/  F2FP.BF16.PACK_AB R146, R197, R250 ;  /* 0x000000fac592723e */ /* 0x000fe200000010ff */
[----:B------:R-:W-:Y:S01]  /*ea50*/  FMUL.FTZ R7, R133, R147 ;  /* 0x0000009385077220 */ /* 0x000fe20000410000 */
[----:B------:R-:W-:Y:S01]  /*ea60*/  F2FP.BF16.PACK_AB R147, R198, R249 ;  /* 0x000000f9c693723e */ /* 0x000fe200000010ff */
[C---:B------:R-:W-:Y:S01]  /*ea70*/  FMUL.FTZ R79, R0.reuse, R79 ;  /* 0x0000004f004f7220 */ /* 0x040fe20000410000 */
[----:B------:R-:W-:Y:S01]  /*ea80*/  LDSM.16.MT88.4 R188, [R228+0x3080] ;  /* 0x00308000e4bc783b */ /* 0x000fe20000004200 */
[C---:B------:R-:W-:Y:S02]  /*ea90*/  FMUL.FTZ R90, R0.reuse, R90 ;  /* 0x0000005a005a7220 */ /* 0x040fe40000410000 */
[C---:B------:R-:W-:Y:S02]  /*eaa0*/  FMUL.FTZ R91, R0.reuse, R91 ;  /* 0x0000005b005b7220 */ /* 0x040fe40000410000 */
[C---:B------:R-:W-:Y:S02]  /*eab0*/  FMUL.FTZ R94, R0.reuse, R94 ;  /* 0x0000005e005e7220 */ /* 0x040fe40000410000 */
[C---:B------:R-:W-:Y:S01]  /*eac0*/  FMUL.FTZ R95, R0.reuse, R95 ;  /* 0x0000005f005f7220 */ /* 0x040fe20000410000 */
[----:B------:R-:W0:Y:S01]  /*ead0*/  LDGDEPBAR ;  /* 0x00000000000079af */ /* 0x000e220000000000 */
[C---:B------:R-:W-:Y:S02]  /*eae0*/  FMUL.FTZ R106, R0.reuse, R106 ;  /* 0x0000006a006a7220 */ /* 0x040fe40000410000 */
[C---:B------:R-:W-:Y:S02]  /*eaf0*/  FMUL.FTZ R107, R0.reuse, R107 ;  /* 0x0000006b006b7220 */ /* 0x040fe40000410000 */
[C---:B------:R-:W-:Y:S02]  /*eb00*/  FMUL.FTZ R110, R0.reuse, R110 ;  /* 0x0000006e006e7220 */ /* 0x040fe40000410000 */
[----:B------:R-:W-:Y:S01]  /*eb10*/  FMUL.FTZ R111, R0, R111 ;  /* 0x0000006f006f7220 */ /* 0x000fe20000410000 */
[----:B-1----:R-:W-:Y:S01]  /*eb20*/  F2FP.BF16.PACK_AB R150, R196, R199 ;  /* 0x000000c7c496723e */ /* 0x002fe200000010ff */
[----:B------:R-:W-:Y:S02]  /*eb30*/  FMUL.FTZ R2, R3, c[0x0][0x2d0] ;  /* 0x0000b40003027a20 */ /* 0x000fe40000410000 */
[----:B------:R-:W-:Y:S02]  /*eb40*/  FMUL.FTZ R122, R0, R122 ;  /* 0x0000007a007a7220 */ /* 0x000fe40000410000 */
[--C-:B------:R-:W-:Y:S01]  /*eb50*/  FFMA.FTZ R4, R202, c[0x0][0x2d0], -R2.reuse ;  /* 0x0000b400ca047a23 */ /* 0x100fe20000010802 */
[----:B------:R-:W-:Y:S01]  /*eb60*/  MOV R202, R211 ;  /* 0x000000d300ca7202 */ /* 0x000fe20000000f00 */
[--C-:B------:R-:W-:Y:S01]  /*eb70*/  FFMA.FTZ R8, R201, c[0x0][0x2d0], -R2.reuse ;  /* 0x0000b400c9087a23 */ /* 0x100fe20000010802 */
[----:B------:R-:W-:Y:S01]  /*eb80*/  MOV R201, R210 ;  /* 0x000000d200c97202 */ /* 0x000fe20000000f00 */
[----:B------:R1:W-:Y:S01]  /*eb90*/  MUFU.EX2 R211, R4 ;  /* 0x0000000400d37308 */ /* 0x0003e20000000800 */
[----:B------:R-:W-:Y:S01]  /*eba0*/  MOV R181, R202 ;  /* 0x000000ca00b57202 */ /* 0x000fe20000000f00 */
[C---:B------:R-:W-:Y:S02]  /*ebb0*/  FMUL.FTZ R123, R0.reuse, R123 ;  /* 0x0000007b007b7220 */ /* 0x040fe40000410000 */
[C---:B------:R-:W-:Y:S02]  /*ebc0*/  FMUL.FTZ R126, R0.reuse, R126 ;  /* 0x0000007e007e7220 */ /* 0x040fe40000410000 */
[----:B------:R-:W-:Y:S02]  /*ebd0*/  FMUL.FTZ R127, R0, R127 ;  /* 0x0000007f007f7220 */ /* 0x000fe40000410000 */
[--C-:B------:R-:W-:Y:S02]  /*ebe0*/  FFMA.FTZ R140, R140, c[0x0][0x2d0], -R2.reuse ;  /* 0x0000b4008c8c7a23 */ /* 0x100fe40000010802 */
[----:B------:R-:W3:Y:S01]  /*ebf0*/  MUFU.EX2 R210, R8 ;  /* 0x0000000800d27308 */ /* 0x000ee20000000800 */
[--C-:B-1----:R-:W-:Y:S02]  /*ec00*/  FFMA.FTZ R4, R14, c[0x0][0x2d0], -R2.reuse ;  /* 0x0000b4000e047a23 */ /* 0x102fe40000010802 */
[----:B------:R-:W-:Y:S07]  /*ec10*/  FMUL.FTZ R14, R0, R154 ;  /* 0x0000009a000e7220 */ /* 0x000fee0000410000 */
[----:B------:R1:W-:Y:S01]  /*ec20*/  MUFU.EX2 R212, R4 ;  /* 0x0000000400d47308 */ /* 0x0003e20000000800 */
[----:B---3--:R-:W-:Y:S01]  /*ec30*/  F2FP.BF16.PACK_AB R149, R211, R210 ;  /* 0x000000d2d395723e */ /* 0x008fe200000010ff */
[C---:B------:R-:W-:Y:S01]  /*ec40*/  FMUL.FTZ R8, R132.reuse, R148 ;  /* 0x0000009484087220 */ /* 0x040fe20000410000 */
[----:B------:R-:W-:Y:S01]  /*ec50*/  F2FP.BF16.PACK_AB R148, R25, R28 ;  /* 0x0000001c1994723e */ /* 0x000fe200000010ff */
[----:B------:R-:W-:Y:S01]  /*ec60*/  FMUL.FTZ R28, R132, R168 ;  /* 0x000000a8841c7220 */ /* 0x000fe20000410000 */
[----:B------:R-:W-:Y:S01]  /*ec70*/  MOV R168, R250 ;  /* 0x000000fa00a87202 */ /* 0x000fe20000000f00 */
        /* <DEDUP_REMOVED lines=11> */
[----:B------:R-:W-:Y:S01]  /*ed30*/  MOV R161, R29 ;  /* 0x0000001d00a17202 */ /* 0x000fe20000000f00 */
[----:B------:R-:W-:Y:S01]  /*ed40*/  FMUL.FTZ R20, R134, R160 ;  /* 0x000000a086147220 */ /* 0x000fe20000410000 */
[----:B------:R-:W-:Y:S01]  /*ed50*/  MOV R160, R33 ;  /* 0x0000002100a07202 */ /* 0x000fe20000000f00 */
[----:B------:R-:W-:Y:S01]  /*ed60*/  FMUL.FTZ R29, R132, R169 ;  /* 0x000000a9841d7220 */ /* 0x000fe20000410000 */
[C---:B------:R-:W-:Y:S04]  /*ed70*/  HMMA.16816.F32.BF16 R16, R144.reuse, R22, R16 ;  /* 0x000000169010723c */ /* 0x040fe80000041810 */
[----:B------:R-:W-:Y:S01]  /*ed80*/  MOV R169, R249 ;  /* 0x000000f900a97202 */ /* 0x000fe20000000f00 */
[----:B------:R-:W-:Y:S01]  /*ed90*/  FMUL.FTZ R33, R134, R173 ;  /* 0x000000ad86217220 */ /* 0x000fe20000410000 */
[----:B------:R-:W-:Y:S01]  /*eda0*/  MOV R173, R244 ;  /* 0x000000f400ad7202 */ /* 0x000fe20000000f00 */
[C---:B------:R-:W-:Y:S01]  /*edb0*/  FMUL.FTZ R22, R133.reuse, R162 ;  /* 0x000000a285167220 */ /* 0x040fe20000410000 */
[----:B------:R-:W-:Y:S01]  /*edc0*/  MOV R162, R25 ;  /* 0x0000001900a27202 */ /* 0x000fe20000000f00 */
[C---:B------:R-:W-:Y:S03]  /*edd0*/  FMUL.FTZ R25, R132.reuse, R165 ;  /* 0x000000a584197220 */ /* 0x040fe60000410000 */
[----:B------:R-:W-:Y:S01]  /*ede0*/  MOV R165, R252 ;  /* 0x000000fc00a57202 */ /* 0x000fe20000000f00 */
[----:B------:R-:W-:Y:S01]  /*edf0*/  FMUL.FTZ R23, R133, R163 ;  /* 0x000000a385177220 */ /* 0x000fe20000410000 */
[----:B------:R1:W-:Y:S01]  /*ee00*/  MUFU.EX2 R252, R138 ;  /* 0x0000008a00fc7308 */ /* 0x0003e20000000800 */
[----:B------:R-:W-:Y:S01]  /*ee10*/  MOV R163, R24 ;  /* 0x0000001800a37202 */ /* 0x000fe20000000f00 */
[----:B------:R-:W-:Y:S01]  /*ee20*/  FMUL.FTZ R24, R132, R164 ;  /* 0x000000a484187220 */ /* 0x000fe20000410000 */
[----:B------:R-:W-:Y:S02]  /*ee30*/  MOV R164, R223 ;  /* 0x000000df00a47202 */ /* 0x000fe40000000f00 */
[----:B------:R-:W-:Y:S01]  /*ee40*/  MOV R180, R160 ;  /* 0x000000a000b47202 */ /* 0x000fe20000000f00 */
[-C--:B----4-:R-:W-:Y:S03]  /*ee50*/  HMMA.16816.F32.BF16 R20, R144, R36.reuse, R20 ;  /* 0x000000249014723c */ /* 0x090fe60000041814 */
[----:B------:R-:W-:Y:S02]  /*ee60*/  MOV R175, R164 ;  /* 0x000000a400af7202 */ /* 0x000fe40000000f00 */
[----:B------:R-:W-:Y:S02]  /*ee70*/  MOV R182, R180 ;  /* 0x000000b400b67202 */ /* 0x000fe40000000f00 */
[----:B------:R-:W-:Y:S01]  /*ee80*/  MOV R180, R218 ;  /* 0x000000da00b47202 */ /* 0x000fe20000000f00 */
[C---:B------:R-:W-:Y:S07]  /*ee90*/  HMMA.16816.F32.BF16 R24, R148.reuse, R36, R24 ;  /* 0x000000249418723c */ /* 0x040fee0000041818 */
[C---:B------:R-:W-:Y:S01]  /*eea0*/  FMUL.FTZ R36, R134.reuse, R176 ;  /* 0x000000b086247220 */ /* 0x040fe20000410000 */
[-C--:B------:R-:W-:Y:S04]  /*eeb0*/  HMMA.16816.F32.BF16 R28, R148, R38.reuse, R28 ;  /* 0x00000026941c723c */ /* 0x080fe8000004181c */
[--C-:B-1----:R-:W-:Y:S01]  /*eec0*/  FFMA.FTZ R138, R205, c[0x0][0x2d0], -R142.reuse ;  /* 0x0000b400cd8a7a23 */ /* 0x102fe2000001088e */
[----:B------:R-:W-:Y:S01]  /*eed0*/  MOV R176, R173 ;  /* 0x000000ad00b07202 */ /* 0x000fe20000000f00 */
[----:B------:R-:W-:Y:S01]  /*eee0*/  FMUL.FTZ R37, R134, R177 ;  /* 0x000000b186257220 */ /* 0x000fe20000410000 */
[----:B------:R-:W-:Y:S01]  /*eef0*/  MOV R173, R166 ;  /* 0x000000a600ad7202 */ /* 0x000fe20000000f00 */
[C---:B------:R-:W-:Y:S01]  /*ef00*/  HMMA.16816.F32.BF16 R32, R144.reuse, R38, R32 ;  /* 0x000000269020723c */ /* 0x040fe20000041820 */
[----:B------:R1:W2:Y:S03]  /*ef10*/  MUFU.EX2 R251, R138 ;  /* 0x0000008a00fb7308 */ /* 0x0002a60000000800 */
[----:B------:R-:W-:Y:S02]  /*ef20*/  MOV R177, R171 ;  /* 0x000000ab00b17202 */ /* 0x000fe40000000f00 */
[----:B------:R-:W-:Y:S01]  /*ef30*/  MOV R171, R161 ;  /* 0x000000a100ab7202 */ /* 0x000fe20000000f00 */
[C---:B------:R-:W-:Y:S01]  /*ef40*/  FMUL.FTZ R38, R133.reuse, R178 ;  /* 0x000000b285267220 */ /* 0x040fe20000410000 */
[----:B------:R-:W-:Y:S01]  /*ef50*/  MOV R178, R170 ;  /* 0x000000aa00b27202 */ /* 0x000fe20000000f00 */
[----:B------:R-:W-:Y:S03]  /*ef60*/  FMUL.FTZ R39, R133, R179 ;  /* 0x000000b385277220 */ /* 0x000fe60000410000 */
[----:B------:R-:W-:Y:S02]  /*ef70*/  MOV R179, R163 ;  /* 0x000000a300b37202 */ /* 0x000fe40000000f00 */
[----:B------:R-:W-:Y:S02]  /*ef80*/  MOV R170, R162 ;  /* 0x000000a200aa7202 */ /* 0x000fe40000000f00 */
[-C--:B------:R-:W-:Y:S01]  /*ef90*/  HMMA.16816.F32.BF16 R36, R144, R152.reuse, R36 ;  /* 0x000000989024723c */ /* 0x080fe20000041824 */
[----:B------:R-:W-:Y:S07]  /*efa0*/  LDSM.16.MT88.4 R160, [R226+0x2880] ;  /* 0x00288000e2a0783b */ /* 0x000fee0000004200 */
        /* <DEDUP_REMOVED lines=8> */
[----:B-1----:R-:W-:Y:S04]  /*f030*/  FFMA.FTZ R138, R204, c[0x0][0x2d0], -R142 ;  /* 0x0000b400cc8a7a23 */ /* 0x002fe8000001088e */
[-C--:B------:R-:W-:Y:S01]  /*f040*/  HMMA.16816.F32.BF16 R60, R148, R158.reuse, R60 ;  /* 0x0000009e943c723c */ /* 0x080fe2000004183c */
[----:B------:R1:W4:Y:S07]  /*f050*/  MUFU.EX2 R249, R138 ;  /* 0x0000008a00f97308 */ /* 0x00032e0000000800 */
[C---:B------:R-:W-:Y:S01]  /*f060*/  HMMA.16816.F32.BF16 R64, R144.reuse, R158, R64 ;  /* 0x0000009e9040723c */ /* 0x040fe20000041840 */
[----:B------:R-:W2:Y:S07]  /*f070*/  LDSM.16.MT88.4 R156, [R226+0x3880] ;  /* 0x00388000e29c783b */ /* 0x000eae0000004200 */
[-C--:B---3--:R-:W-:Y:S08]  /*f080*/  HMMA.16816.F32.BF16 R68, R144, R152.reuse, R68 ;  /* 0x000000989044723c */ /* 0x088ff00000041844 */
[C---:B------:R-:W-:Y:S04]  /*f090*/  HMMA.16816.F32.BF16 R72, R148.reuse, R152, R72 ;  /* 0x000000989448723c */ /* 0x040fe80000041848 */
[--C-:B-1----:R-:W-:Y:S04]  /*f0a0*/  FFMA.FTZ R138, R214, c[0x0][0x2d0], -R143.reuse ;  /* 0x0000b400d68a7a23 */ /* 0x102fe8000001088f */
[-C--:B------:R-:W-:Y:S01]  /*f0b0*/  HMMA.16816.F32.BF16 R76, R148, R154.reuse, R76 ;  /* 0x0000009a944c723c */ /* 0x080fe2000004184c */
[----:B------:R1:W-:Y:S07]  /*f0c0*/  MUFU.EX2 R248, R138 ;  /* 0x0000008a00f87308 */ /* 0x0003ee0000000800 */
[C---:B------:R-:W-:Y:S01]  /*f0d0*/  HMMA.16816.F32.BF16 R80, R144.reuse, R154, R80 ;  /* 0x0000009a9050723c */ /* 0x040fe20000041850 */
[----:B------:R-:W3:Y:S07]  /*f0e0*/  LDSM.16.MT88.4 R152, [R228+0x3880] ;  /* 0x00388000e498783b */ /* 0x000eee0000004200 */
[-C--:B--2---:R-:W-:Y:S08]  /*f0f0*/  HMMA.16816.F32.BF16 R84, R144, R156.reuse, R84 ;  /* 0x0000009c9054723c */ /* 0x084ff00000041854 */
[C---:B------:R-:W-:Y:S04]  /*f100*/  HMMA.16816.F32.BF16 R88, R148.reuse, R156, R88 ;  /* 0x0000009c9458723c */ /* 0x040fe80000041858 */
[--C-:B-1----:R-:W-:Y:S04]  /*f110*/  FFMA.FTZ R138, R209, c[0x0][0x2d0], -R143.reuse ;  /* 0x0000b400d18a7a23 */ /* 0x102fe8000001088f */
[-C--:B------:R-:W-:Y:S01]  /*f120*/  HMMA.16816.F32.BF16 R92, R148, R158.reuse, R92 ;  /* 0x0000009e945c723c */ /* 0x080fe2000004185c */
[----:B------:R1:W2:Y:S07]  /*f130*/  MUFU.EX2 R247, R138 ;  /* 0x0000008a00f77308 */ /* 0x0002ae0000000800 */
        /* <DEDUP_REMOVED lines=14> */
[----:B------:R-:W-:Y:S01]  /*f220*/  HMMA.16816.F32.BF16 R128, R144, R158, R128 ;  /* 0x0000009e9080723c */ /* 0x000fe20000041880 */
[----:B------:R-:W-:Y:S06]  /*f230*/  LDSM.16.MT88.4 R156, [R227+0x2880] ;  /* 0x00288000e39c783b */ /* 0x000fec0000004200 */
[----:B------:R-:W-:Y:S02]  /*f240*/  F2FP.BF16.PACK_AB R144, R251, R252 ;  /* 0x000000fcfb90723e */ /* 0x000fe400000010ff */
[----:B----4-:R-:W-:Y:S03]  /*f250*/  F2FP.BF16.PACK_AB R146, R249, R250 ;  /* 0x000000faf992723e */ /* 0x010fe600000010ff */
[----:B------:R-:W-:Y:S01]  /*f260*/  F2FP.BF16.PACK_AB R145, R247, R248 ;  /* 0x000000f8f791723e */ /* 0x000fe200000010ff */
[--C-:B-1----:R-:W-:Y:S01]  /*f270*/  FFMA.FTZ R138, R221, c[0x0][0x2d0], -R192.reuse ;  /* 0x0000b400dd8a7a23 */ /* 0x102fe200000108c0 */
[----:B--2---:R-:W-:Y:S03]  /*f280*/  F2FP.BF16.PACK_AB R147, R245, R246 ;  /* 0x000000f6f593723e */ /* 0x004fe600000010ff */
[----:B------:R1:W-:Y:S04]  /*f290*/  MUFU.EX2 R244, R138 ;  /* 0x0000008a00f47308 */ /* 0x0003e80000000800 */
[-C--:B---3--:R-:W-:Y:S03]  /*f2a0*/  HMMA.16816.F32.BF16 R4, R144, R152.reuse, R4 ;  /* 0x000000989004723c */ /* 0x088fe60000041804 */
[--C-:B-1----:R-:W-:Y:S04]  /*f2b0*/  FFMA.FTZ R138, R220, c[0x0][0x2d0], -R192.reuse ;  /* 0x0000b400dc8a7a23 */ /* 0x102fe800000108c0 */
[----:B------:R1:W2:Y:S02]  /*f2c0*/  MUFU.EX2 R242, R138 ;  /* 0x0000008a00f27308 */ /* 0x0002a40000000800 */
[--C-:B-1----:R-:W-:Y:S03]  /*f2d0*/  FFMA.FTZ R138, R222, c[0x0][0x2d0], -R192.reuse ;  /* 0x0000b400de8a7a23 */ /* 0x102fe600000108c0 */
[----:B--2---:R-:W-:Y:S05]  /*f2e0*/  F2FP.BF16.PACK_AB R148, R242, R244 ;  /* 0x000000f4f294723e */ /* 0x004fea00000010ff */
[----:B------:R1:W-:Y:S02]  /*f2f0*/  MUFU.EX2 R223, R138 ;  /* 0x0000008a00df7308 */ /* 0x0003e40000000800 */
[----:B-1----:R-:W-:Y:S01]  /*f300*/  FFMA.FTZ R138, R174, c[0x0][0x2d0], -R192 ;  /* 0x0000b400ae8a7a23 */ /* 0x002fe200000108c0 */
[----:B------:R-:W-:Y:S02]  /*f310*/  MOV R174, R165 ;  /* 0x000000a500ae7202 */ /* 0x000fe40000000f00 */
[----:B------:R-:W1:Y:S05]  /*f320*/  LDSM.16.MT88.4 R164, [R228+0x2880] ;  /* 0x00288000e4a4783b */ /* 0x000e6a0000004200 */
[----:B------:R2:W3:Y:S02]  /*f330*/  MUFU.EX2 R222, R138 ;  /* 0x0000008a00de7308 */ /* 0x0004e40000000800 */
[--C-:B--2---:R-:W-:Y:S01]  /*f340*/  FFMA.FTZ R138, R194, c[0x0][0x2d0], -R2.reuse ;  /* 0x0000b400c28a7a23 */ /* 0x104fe20000010802 */
[----:B---3--:R-:W-:Y:S07]  /*f350*/  F2FP.BF16.PACK_AB R150, R222, R223 ;  /* 0x000000dfde96723e */ /* 0x008fee00000010ff */
[----:B------:R2:W-:Y:S02]  /*f360*/  MUFU.EX2 R205, R138 ;  /* 0x0000008a00cd7308 */ /* 0x0005e40000000800 */
[--C-:B--2---:R-:W-:Y:S08]  /*f370*/  FFMA.FTZ R138, R193, c[0x0][0x2d0], -R2.reuse ;  /* 0x0000b400c18a7a23 */ /* 0x104ff00000010802 */
[----:B------:R2:W3:Y:S02]  /*f380*/  MUFU.EX2 R204, R138 ;  /* 0x0000008a00cc7308 */ /* 0x0004e40000000800 */
[--C-:B--2---:R-:W-:Y:S01]  /*f390*/  FFMA.FTZ R138, R195, c[0x0][0x2d0], -R2.reuse ;  /* 0x0000b400c38a7a23 */ /* 0x104fe20000010802 */
[----:B---3--:R-:W-:Y:S07]  /*f3a0*/  F2FP.BF16.PACK_AB R149, R204, R205 ;  /* 0x000000cdcc95723e */ /* 0x008fee00000010ff */
[----:B------:R2:W-:Y:S02]  /*f3b0*/  MUFU.EX2 R203, R138 ;  /* 0x0000008a00cb7308 */ /* 0x0005e40000000800 */
[----:B--2---:R-:W-:Y:S08]  /*f3c0*/  FFMA.FTZ R138, R215, c[0x0][0x2d0], -R2 ;  /* 0x0000b400d78a7a23 */ /* 0x004ff00000010802 */
[----:B------:R2:W3:Y:S02]  /*f3d0*/  MUFU.EX2 R202, R138 ;  /* 0x0000008a00ca7308 */ /* 0x0004e40000000800 */
[--C-:B--2---:R-:W-:Y:S01]  /*f3e0*/  FFMA.FTZ R138, R181, c[0x0][0x2d0], -R142.reuse ;  /* 0x0000b400b58a7a23 */ /* 0x104fe2000001088e */
[----:B------:R-:W-:Y:S02]  /*f3f0*/  MOV R181, R179 ;  /* 0x000000b300b57202 */ /* 0x000fe40000000f00 */
[----:B------:R-:W-:Y:S05]  /*f400*/  MOV R179, R219 ;  /* 0x000000db00b37202 */ /* 0x000fea0000000f00 */
[----:B------:R2:W-:Y:S01]  /*f410*/  MUFU.EX2 R221, R138 ;  /* 0x0000008a00dd7308 */ /* 0x0005e20000000800 */
[----:B---3--:R-:W-:Y:S07]  /*f420*/  F2FP.BF16.PACK_AB R151, R202, R203 ;  /* 0x000000cbca97723e */ /* 0x008fee00000010ff */
[C---:B------:R-:W-:Y:S08]  /*f430*/  HMMA.16816.F32.BF16 R8, R148.reuse, R152, R8 ;  /* 0x000000989408723c */ /* 0x040ff00000041808 */
[-C--:B------:R-:W-:Y:S08]  /*f440*/  HMMA.16816.F32.BF16 R12, R148, R154.reuse, R12 ;  /* 0x0000009a940c723c */ /* 0x080ff0000004180c */
[C---:B------:R-:W-:Y:S01]  /*f450*/  HMMA.16816.F32.BF16 R16, R144.reuse, R154, R16 ;  /* 0x0000009a9010723c */ /* 0x040fe20000041810 */
[----:B------:R-:W3:Y:S03]  /*f460*/  LDSM.16.MT88.4 R152, [R225+0x4080] ;  /* 0x00408000e198783b */ /* 0x000ee60000004200 */
[--C-:B--2---:R-:W-:Y:S01]  /*f470*/  FFMA.FTZ R138, R178, c[0x0][0x2d0], -R142.reuse ;  /* 0x0000b400b28a7a23 */ /* 0x104fe2000001088e */
[----:B------:R-:W-:Y:S01]  /*f480*/  MOV R178, R139 ;  /* 0x0000008b00b27202 */ /* 0x000fe20000000f00 */
[--C-:B------:R-:W-:Y:S02]  /*f490*/  FFMA.FTZ R139, R217, c[0x0][0x2d0], -R142.reuse ;  /* 0x0000b400d98b7a23 */ /* 0x100fe4000001088e */
[-C--:B------:R-:W-:Y:S01]  /*f4a0*/  HMMA.16816.F32.BF16 R20, R144, R160.reuse, R20 ;  /* 0x000000a09014723c */ /* 0x080fe20000041814 */
[----:B------:R2:W-:Y:S07]  /*f4b0*/  MUFU.EX2 R219, R138 ;  /* 0x0000008a00db7308 */ /* 0x0005ee0000000800 */
[C---:B------:R-:W-:Y:S03]  /*f4c0*/  HMMA.16816.F32.BF16 R24, R148.reuse, R160, R24 ;  /* 0x000000a09418723c */ /* 0x040fe60000041818 */
[----:B------:R4:W-:Y:S05]  /*f4d0*/  MUFU.EX2 R218, R139 ;  /* 0x0000008b00da7308 */ /* 0x0009ea0000000800 */
[-C--:B------:R-:W-:Y:S08]  /*f4e0*/  HMMA.16816.F32.BF16 R28, R148, R162.reuse, R28 ;  /* 0x000000a2941c723c */ /* 0x080ff0000004181c */
[C---:B------:R-:W-:Y:S01]  /*f4f0*/  HMMA.16816.F32.BF16 R32, R144.reuse, R162, R32 ;  /* 0x000000a29020723c */ /* 0x040fe20000041820 */
[----:B------:R-:W3:Y:S03]  /*f500*/  LDSM.16.MT88.4 R160, [R226+0x4080] ;  /* 0x00408000e2a0783b */ /* 0x000ee60000004200 */
[----:B--2---:R-:W-:Y:S04]  /*f510*/  FFMA.FTZ R138, R216, c[0x0][0x2d0], -R142 ;  /* 0x0000b400d88a7a23 */ /* 0x004fe8000001088e */
[-C--:B-1----:R-:W-:Y:S01]  /*f520*/  HMMA.16816.F32.BF16 R36, R144, R164.reuse, R36 ;  /* 0x000000a49024723c */ /* 0x082fe20000041824 */
[----:B------:R1:W2:Y:S03]  /*f530*/  MUFU.EX2 R220, R138 ;  /* 0x0000008a00dc7308 */ /* 0x0002a60000000800 */
[--C-:B----4-:R-:W-:Y:S01]  /*f540*/  FFMA.FTZ R139, R180, c[0x0][0x2d0], -R143.reuse ;  /* 0x0000b400b48b7a23 */ /* 0x110fe2000001088f */
[----:B------:R-:W-:Y:S03]  /*f550*/  MOV R180, R199 ;  /* 0x000000c700b47202 */ /* 0x000fe60000000f00 */
[C---:B------:R-:W-:Y:S03]  /*f560*/  HMMA.16816.F32.BF16 R40, R148.reuse, R164, R40 ;  /* 0x000000a49428723c */ /* 0x040fe60000041828 */
[----:B------:R-:W-:Y:S05]  /*f570*/  MUFU.EX2 R214, R139 ;  /* 0x0000008b00d67308 */ /* 0x000fea0000000800 */
[-C--:B------:R-:W-:Y:S05]  /*f580*/  HMMA.16816.F32.BF16 R44, R148, R166.reuse, R44 ;  /* 0x000000a6942c723c */ /* 0x080fea000004182c */
[----:B------:R4:W-:Y:S03]  /*f590*/  MUFU.EX2 R139, R140 ;  /* 0x0000008c008b7308 */ /* 0x0009e60000000800 */
[C---:B------:R-:W-:Y:S04]  /*f5a0*/  HMMA.16816.F32.BF16 R48, R144.reuse, R166, R48 ;  /* 0x000000a69030723c */ /* 0x040fe80000041830 */
[--C-:B-1----:R-:W-:Y:S01]  /*f5b0*/  FFMA.FTZ R138, R183, c[0x0][0x2d0], -R143.reuse ;  /* 0x0000b400b78a7a23 */ /* 0x102fe2000001088f */
[----:B------:R-:W-:Y:S02]  /*f5c0*/  MOV R183, R196 ;  /* 0x000000c400b77202 */ /* 0x000fe40000000f00 */
[----:B--2---:R-:W-:Y:S01]  /*f5d0*/  F2FP.BF16.PACK_AB R142, R218, R220 ;  /* 0x000000dcda8e723e */ /* 0x004fe200000010ff */
[-C--:B------:R-:W-:Y:S01]  /*f5e0*/  HMMA.16816.F32.BF16 R52, R144, R156.reuse, R52 ;  /* 0x0000009c9034723c */ /* 0x080fe20000041834 */
[----:B------:R1:W-:Y:S07]  /*f5f0*/  MUFU.EX2 R217, R138 ;  /* 0x0000008a00d97308 */ /* 0x0003ee0000000800 */
[C---:B------:R-:W-:Y:S04]  /*f600*/  HMMA.16816.F32.BF16 R56, R148.reuse, R156, R56 ;  /* 0x0000009c9438723c */ /* 0x040fe80000041838 */
[----:B----4-:R-:W-:Y:S04]  /*f610*/  F2FP.BF16.PACK_AB R140, R219, R221 ;  /* 0x000000dddb8c723e */ /* 0x010fe800000010ff */
[-C--:B------:R-:W-:Y:S08]  /*f620*/  HMMA.16816.F32.BF16 R60, R148, R158.reuse, R60 ;  /* 0x0000009e943c723c */ /* 0x080ff0000004183c */
[C---:B------:R-:W-:Y:S01]  /*f630*/  HMMA.16816.F32.BF16 R64, R144.reuse, R158, R64 ;  /* 0x0000009e9040723c */ /* 0x040fe20000041840 */
[----:B------:R-:W2:Y:S03]  /*f640*/  LDSM.16.MT88.4 R156, [R228+0x4080] ;  /* 0x00408000e49c783b */ /* 0x000ea60000004200 */
[--C-:B-1----:R-:W-:Y:S01]  /*f650*/  FFMA.FTZ R138, R182, c[0x0][0x2d0], -R143.reuse ;  /* 0x0000b400b68a7a23 */ /* 0x102fe2000001088f */
[----:B------:R-:W-:Y:S03]  /*f660*/  MOV R182, R198 ;  /* 0x000000c600b67202 */ /* 0x000fe60000000f00 */
[-C--:B---3--:R-:W-:Y:S01]  /*f670*/  HMMA.16816.F32.BF16 R68, R144, R152.reuse, R68 ;  /* 0x000000989044723c */ /* 0x088fe20000041844 */
[----:B------:R1:W-:Y:S07]  /*f680*/  MUFU.EX2 R215, R138 ;  /* 0x0000008a00d77308 */ /* 0x0003ee0000000800 */
[C---:B------:R-:W-:Y:S08]  /*f690*/  HMMA.16816.F32.BF16 R72, R148.reuse, R152, R72 ;  /* 0x000000989448723c */ /* 0x040ff00000041848 */
[-C--:B------:R-:W-:Y:S08]  /*f6a0*/  HMMA.16816.F32.BF16 R76, R148, R154.reuse, R76 ;  /* 0x0000009a944c723c */ /* 0x080ff0000004184c */
[C---:B------:R-:W-:Y:S01]  /*f6b0*/  HMMA.16816.F32.BF16 R80, R144.reuse, R154, R80 ;  /* 0x0000009a9050723c */ /* 0x040fe20000041850 */
[----:B------:R-:W3:Y:S03]  /*f6c0*/  LDSM.16.MT88.4 R152, [R227+0x4080] ;  /* 0x00408000e398783b */ /* 0x000ee60000004200 */
[----:B-1----:R-:W-:Y:S01]  /*f6d0*/  FFMA.FTZ R138, R181, c[0x0][0x2d0], -R143 ;  /* 0x0000b400b58a7a23 */ /* 0x002fe2000001088f */
[----:B------:R-:W-:Y:S03]  /*f6e0*/  MOV R181, R197 ;  /* 0x000000c500b57202 */ /* 0x000fe60000000f00 */
[-C--:B------:R-:W-:Y:S01]  /*f6f0*/  HMMA.16816.F32.BF16 R84, R144, R160.reuse, R84 ;  /* 0x000000a09054723c */ /* 0x080fe20000041854 */
[----:B------:R1:W4:Y:S01]  /*f700*/  MUFU.EX2 R216, R138 ;  /* 0x0000008a00d87308 */ /* 0x0003220000000800 */
[----:B------:R-:W-:Y:S06]  /*f710*/  LDSM.16.MT88.4 R196, [R227+0x3080] ;  /* 0x00308000e3c4783b */ /* 0x000fec0000004200 */
[C---:B------:R-:W-:Y:S08]  /*f720*/  HMMA.16816.F32.BF16 R88, R148.reuse, R160, R88 ;  /* 0x000000a09458723c */ /* 0x040ff00000041858 */
[-C--:B------:R-:W-:Y:S08]  /*f730*/  HMMA.16816.F32.BF16 R92, R148, R162.reuse, R92 ;  /* 0x000000a2945c723c */ /* 0x080ff0000004185c */
[C---:B------:R-:W-:Y:S01]  /*f740*/  HMMA.16816.F32.BF16 R96, R144.reuse, R162, R96 ;  /* 0x000000a29060723c */ /* 0x040fe20000041860 */
[----:B------:R-:W3:Y:S03]  /*f750*/  LDSM.16.MT88.4 R160, [R225+0x3080] ;  /* 0x00308000e1a0783b */ /* 0x000ee60000004200 */
[--C-:B-1----:R-:W-:Y:S01]  /*f760*/  FFMA.FTZ R138, R179, c[0x0][0x2d0], -R192.reuse ;  /* 0x0000b400b38a7a23 */ /* 0x102fe200000108c0 */
[----:B----4-:R-:W-:Y:S02]  /*f770*/  F2FP.BF16.PACK_AB R143, R214, R216 ;  /* 0x000000d8d68f723e */ /* 0x010fe400000010ff */
[----:B------:R-:W-:Y:S01]  /*f780*/  MOV R179, R201 ;  /* 0x000000c900b37202 */ /* 0x000fe20000000f00 */
[-C--:B--2---:R-:W-:Y:S01]  /*f790*/  HMMA.16816.F32.BF16 R100, R144, R156.reuse, R100 ;  /* 0x0000009c9064723c */ /* 0x084fe20000041864 */
[----:B------:R1:W-:Y:S07]  /*f7a0*/  MUFU.EX2 R209, R138 ;  /* 0x0000008a00d17308 */ /* 0x0003ee0000000800 */
[C---:B------:R-:W-:Y:S08]  /*f7b0*/  HMMA.16816.F32.BF16 R104, R148.reuse, R156, R104 ;  /* 0x0000009c9468723c */ /* 0x040ff00000041868 */
[-C--:B------:R-:W-:Y:S08]  /*f7c0*/  HMMA.16816.F32.BF16 R108, R148, R158.reuse, R108 ;  /* 0x0000009e946c723c */ /* 0x080ff0000004186c */
[C---:B------:R-:W-:Y:S04]  /*f7d0*/  HMMA.16816.F32.BF16 R112, R144.reuse, R158, R112 ;  /* 0x0000009e9070723c */ /* 0x040fe80000041870 */
[--C-:B-1----:R-:W-:Y:S01]  /*f7e0*/  FFMA.FTZ R138, R178, c[0x0][0x2d0], -R192.reuse ;  /* 0x0000b400b28a7a23 */ /* 0x102fe200000108c0 */
[----:B------:R-:W-:Y:S03]  /*f7f0*/  MOV R178, R172 ;  /* 0x000000ac00b27202 */ /* 0x000fe60000000f00 */
[-C--:B---3--:R-:W-:Y:S01]  /*f800*/  HMMA.16816.F32.BF16 R116, R144, R152.reuse, R116 ;  /* 0x000000989074723c */ /* 0x088fe20000041874 */
[----:B------:R1:W2:Y:S07]  /*f810*/  MUFU.EX2 R207, R138 ;  /* 0x0000008a00cf7308 */ /* 0x0002ae0000000800 */
[C---:B------:R-:W-:Y:S08]  /*f820*/  HMMA.16816.F32.BF16 R120, R148.reuse, R152, R120 ;  /* 0x000000989478723c */ /* 0x040ff00000041878 */
[-C--:B------:R-:W-:Y:S08]  /*f830*/  HMMA.16816.F32.BF16 R124, R148, R154.reuse, R124 ;  /* 0x0000009a947c723c */ /* 0x080ff0000004187c */
[----:B------:R-:W-:Y:S04]  /*f840*/  HMMA.16816.F32.BF16 R128, R144, R154, R128 ;  /* 0x0000009a9080723c */ /* 0x000fe80000041880 */
[--C-:B-1----:R-:W-:Y:S01]  /*f850*/  FFMA.FTZ R138, R177, c[0x0][0x2d0], -R192.reuse ;  /* 0x0000b400b18a7a23 */ /* 0x102fe200000108c0 */
[----:B------:R-:W-:Y:S03]  /*f860*/  MOV R177, R173 ;  /* 0x000000ad00b17202 */ /* 0x000fe60000000f00 */
[----:B------:R1:W-:Y:S04]  /*f870*/  MUFU.EX2 R208, R138 ;  /* 0x0000008a00d07308 */ /* 0x0003e80000000800 */
[----:B-1----:R-:W-:Y:S01]  /*f880*/  FFMA.FTZ R138, R176, c[0x0][0x2d0], -R192 ;  /* 0x0000b400b08a7a23 */ /* 0x002fe200000108c0 */
[----:B------:R-:W-:Y:S02]  /*f890*/  MOV R176, R174 ;  /* 0x000000ae00b07202 */ /* 0x000fe40000000f00 */
[----:B--2---:R-:W-:Y:S03]  /*f8a0*/  F2FP.BF16.PACK_AB R192, R207, R209 ;  /* 0x000000d1cfc0723e */ /* 0x004fe600000010ff */
        /* <DEDUP_REMOVED lines=29> */
[----:B------:R-:W-:Y:S02]  /*fa80*/  MOV R26, R168 ;  /* 0x000000a8001a7202 */ /* 0x000fe40000000f00 */
[-C--:B------:R-:W-:Y:S01]  /*fa90*/  HMMA.16816.F32.BF16 R168, R192, R174.reuse, R28 ;  /* 0x000000aec0a8723c */ /* 0x080fe2000004181c */
[----:B------:R-:W4:Y:S02]  /*faa0*/  LDL.LU R28, [R1+0x8] ;  /* 0x00000800011c7983 */ /* 0x000f240000300800 */
[----:B------:R-:W-:Y:S02]  /*fab0*/  MOV R20, R180 ;  /* 0x000000b400147202 */ /* 0x000fe40000000f00 */
[----:B------:R-:W4:Y:S02]  /*fac0*/  LDL.LU R30, [R1+0x10] ;  /* 0x00001000011e7983 */ /* 0x000f240000300800 */
[----:B------:R-:W-:Y:S01]  /*fad0*/  MOV R29, R178 ;  /* 0x000000b2001d7202 */ /* 0x000fe20000000f00 */
[C---:B------:R-:W-:Y:S01]  /*fae0*/  HMMA.16816.F32.BF16 R172, R140.reuse, R174, R32 ;  /* 0x000000ae8cac723c */ /* 0x040fe20000041820 */
[----:B------:R-:W4:Y:S04]  /*faf0*/  LDL.LU R31, [R1+0x14] ;  /* 0x00001400011f7983 */ /* 0x000f280000300800 */
[----:B------:R-:W4:Y:S02]  /*fb00*/  LDL.LU R34, [R1+0xc] ;  /* 0x00000c0001227983 */ /* 0x000f240000300800 */
[----:B------:R-:W-:Y:S02]  /*fb10*/  MOV R33, R177 ;  /* 0x000000b100217202 */ /* 0x000fe40000000f00 */
        /* <DEDUP_REMOVED lines=27> */
[----:B------:R-:W-:Y:S04]  /*fcd0*/  FFMA.FTZ R4, R0, R31, R210 ;  /* 0x0000001f00047223 */ /* 0x000fe800000100d2 */
[----:B------:R-:W-:Y:S02]  /*fce0*/  FADD.FTZ R0, R24, R133 ;  /* 0x0000008518007221 */ /* 0x000fe40000010000 */
[----:B------:R-:W-:Y:S02]  /*fcf0*/  FFMA.FTZ R134, R134, R34, R33 ;  /* 0x0000002286867223 */ /* 0x000fe40000010021 */
        /* <DEDUP_REMOVED lines=41> */
[----:B------:R-:W-:Y:S01]  /*ff90*/  FADD.FTZ R0, R201, R6 ;  /* 0x00000006c9007221 */ /* 0x000fe20000010000 */
[----:B------:R-:W-:Y:S01]  /*ffa0*/  STL [R1+0x8], R4 ;  /* 0x0000080401007387 */ /* 0x000fe20000100800 */
[----:B------:R-:W-:Y:S02]  /*ffb0*/  FADD.FTZ R2, R206, R2 ;  /* 0x00000002ce027221 */ /* 0x000fe40000010000 */
[----:B------:R-:W-:Y:S01]  /*ffc0*/  FADD.FTZ R0, R139, R0 ;  /* 0x000000008b007221 */ /* 0x000fe20000010000 */
[----:B------:R-:W-:Y:S02]  /*ffd0*/  MOV R139, R3 ;  /* 0x00000003008b7202 */ /* 0x000fe40000000f00 */
[----:B------:R1:W-:Y:S01]  /*ffe0*/  STL [R1+0x10], R2 ;  /* 0x0000100201007387 */ /* 0x0003e20000100800 */
[----:B------:R-:W-:Y:S01]  /*fff0*/  FADD.FTZ R0, R138, R0 ;  /* 0x000000008a007221 */ /* 0x000fe20000010000 */
[----:B------:R-:W-:Y:S04]  /*10000*/  MOV R138, R135 ;  /* 0x00000087008a7202 */ /* 0x000fe80000000f00 */
[----:B------:R2:W-:Y:S01]  /*10010*/  STL [R1+0x14], R0 ;  /* 0x0000140001007387 */ /* 0x0005e20000100800 */
[----:B-1----:R-:W-:Y:S01]  /*10020*/  MOV R2, R137 ;  /* 0x0000008900027202 */ /* 0x002fe20000000f00 */
[----:B------:R-:W-:-:S05]  /*10030*/  @P0 BRA `(.L_x_1048) ;  /* 0xffffc92000000947 */ /* 0x000fca000383ffff */
.L_x_1047:
[----:B------:R-:W-:-:S06]  /*10040*/  UISETP.GE.AND UP0, UPT, UR13, UR8, UPT ;  /* 0x000000080d00728c */ /* 0x000fcc000bf06270 */
[----:B------:R-:W-:-:S13]  /*10050*/  PLOP3.LUT P0, PT, PT, PT, UP0, 0x80, 0x0 ;  /* 0x000000000000781c */ /* 0x000fda0003f0f008 */
        /* <DEDUP_REMOVED lines=25> */
.L_x_1066:
[----:B-1----:R-:W3:Y:S01]  /*101f0*/  LDL.64 R2, [R1+0x20] ;  /* 0x0000200001027983 */ /* 0x002ee20000100a00 */
[----:B------:R-:W-:Y:S04]  /*10200*/  DEPBAR.LE SB0, 0x0 ;  /* 0x000080000000791a */ /* 0x000fe80000000000 */
[----:B------:R-:W-:Y:S01]  /*10210*/  USHF.R.S32.HI UR5, URZ, 0x1f, UR13 ;  /* 0x0000001f3f057899 */ /* 0x000fe2000801140d */
[----:B------:R-:W4:Y:S01]  /*10220*/  LDL.64 R12, [R1+0x18] ;  /* 0x00001800010c7983 */ /* 0x000f220000100a00 */
[----:B------:R-:W-:Y:S01]  /*10230*/  UIMAD UR4, UR25, UR13, URZ ;  /* 0x0000000d190472a4 */ /* 0x000fe2000f8e023f */
[----:B------:R-:W-:Y:S01]  /*10240*/  MOV R20, UR22 ;  /* 0x0000001600147c02 */ /* 0x000fe20008000f00 */
[----:B------:R-:W-:Y:S01]  /*10250*/  UISETP.GT.AND UP0, UPT, UR13, UR8, UPT ;  /* 0x000000080d00728c */ /* 0x000fe2000bf04270 */
[----:B------:R-:W-:Y:S01]  /*10260*/  MOV R21, UR23 ;  /* 0x0000001700157c02 */ /* 0x000fe20008000f00 */
[----:B------:R-:W-:Y:S01]  /*10270*/  UIMAD UR4, UR5, UR22, UR4 ;  /* 0x00000016050472a4 */ /* 0x000fe2000f8e0204 */
[----:B------:R-:W-:Y:S01]  /*10280*/  BAR.SYNC.DEFER_BLOCKING 0x0 ;  /* 0x0000000000007b1d */ /* 0x000fe20000010000 */
[----:B------:R-:W-:Y:S06]  /*10290*/  UISETP.NE.AND UP1, UPT, UR17, URZ, UPT ;  /* 0x0000003f1100728c */ /* 0x000fec000bf25270 */
[----:B------:R-:W-:Y:S01]  /*102a0*/  PLOP3.LUT P2, PT, PT, PT, UP1, 0x80, 0x0 ;  /* 0x000000000000781c */ /* 0x000fe20003f4f018 */
[----:B------:R-:W-:Y:S04]  /*102b0*/  @UP0 UIADD3 UR27, UR13, -0x1, URZ ;  /* 0xffffffff0d1b0890 */ /* 0x000fe8000fffe03f */
[----:B------:R-:W-:Y:S01]  /*102c0*/  @UP0 USHF.R.S32.HI UR26, URZ, 0x1f, UR27 ;  /* 0x0000001f3f1a0899 */ /* 0x000fe2000801141b */
        /* <DEDUP_REMOVED lines=15> */
[C---:B---3--:R-:W-:Y:S05]  /*103c0*/  IMAD.WIDE.U32 R2, R20.reuse, UR13, R2 ;  /* 0x0000000d14027c25 */ /* 0x048fea000f8e0002 */
[----:B------:R-:W-:Y:S01]  /*103d0*/  IADD3 R0, R3, UR4, RZ ;  /* 0x0000000403007c10 */ /* 0x000fe2000fffe0ff */
[----:B----4-:R-:W-:Y:S01]  /*103e0*/  IMAD.WIDE.U32 R20, R20, UR13, R12 ;  /* 0x0000000d14147c25 */ /* 0x010fe2000f8e000c */
[C---:B------:R-:W-:Y:S01]  /*103f0*/  LEA R24, P1, R2.reuse, c[0x0][0x1f8], 0x1 ;  /* 0x00007e0002187a11 */ /* 0x040fe200078208ff */
[-C--:B------:R-:W-:Y:S03]  /*10400*/  HMMA.16816.F32.BF16 R12, R44, R18.reuse, RZ ;  /* 0x000000122c0c723c */ /* 0x080fe600000418ff */
[----:B------:R-:W-:Y:S02]  /*10410*/  LEA.HI.X R25, R2, c[0x0][0x1fc], R0, 0x1, P1 ;  /* 0x00007f0002197a11 */ /* 0x000fe400008f0c00 */
[----:B------:R-:W-:Y:S01]  /*10420*/  IADD3 R3, R21, UR4, RZ ;  /* 0x0000000415037c10 */ /* 0x000fe2000fffe0ff */
[----:B------:R-:W-:Y:S01]  /*10430*/  ULDC.64 UR4, c[0x0][0x1e0] ;  /* 0x0000780000047ab9 */ /* 0x000fe20000000a00 */
[C---:B------:R-:W-:Y:S01]  /*10440*/  LEA R28, P0, R20.reuse, c[0x0][0x1f8], 0x1 ;  /* 0x00007e00141c7a11 */ /* 0x040fe200078008ff */
[C---:B------:R-:W-:Y:S01]  /*10450*/  HMMA.16816.F32.BF16 R16, R48.reuse, R18, RZ ;  /* 0x000000123010723c */ /* 0x040fe200000418ff */
[----:B------:R-:W-:Y:S01]  /*10460*/  @!PT LDS RZ, [RZ] ;  /* 0x00000000fffff984 */ /* 0x000fe20000000800 */
[----:B------:R-:W-:Y:S01]  /*10470*/  @!PT LDS RZ, [RZ] ;  /* 0x00000000fffff984 */ /* 0x000fe20000000800 */
[----:B------:R-:W-:Y:S01]  /*10480*/  @!PT LDS RZ, [RZ] ;  /* 0x00000000fffff984 */ /* 0x000fe20000000800 */
[----:B------:R3:W-:Y:S03]  /*10490*/  LDGSTS.E.BYPASS.LTC128B.128 [R243+0x2080], [R24.64], !P4 ;  /* 0x0208000018f37fae */ /* 0x0007e6000e101d54 */
[----:B------:R-:W-:Y:S01]  /*104a0*/  LEA.HI.X R29, R20, c[0x0][0x1fc], R3, 0x1, P0 ;  /* 0x00007f00141d7a11 */ /* 0x000fe200000f0c03 */
[----:B------:R-:W-:Y:S01]  /*104b0*/  @UP0 UIMAD.WIDE.U32 UR28, UR27, UR4, URZ ;  /* 0x000000041b1c02a5 */ /* 0x000fe2000f8e003f */
[----:B------:R-:W-:Y:S01]  /*104c0*/  IADD3 R2, P0, R24, UR12, RZ ;  /* 0x0000000c18027c10 */ /* 0x000fe2000ff1e0ff */
[----:B------:R-:W-:Y:S01]  /*104d0*/  @UP0 UIMAD UR26, UR26, UR4, URZ ;  /* 0x000000041a1a02a4 */ /* 0x000fe2000f8e023f */
[-C--:B------:R-:W-:Y:S01]  /*104e0*/  HMMA.16816.F32.BF16 R20, R48, R32.reuse, RZ ;  /* 0x000000203014723c */ /* 0x080fe200000418ff */
[----:B------:R4:W-:Y:S02]  /*104f0*/  LDGSTS.E.BYPASS.LTC128B.128 [R243+0x3880], [R28.64], !P3 ;  /* 0x038800001cf37fae */ /* 0x0009e4000d901d54 */
[----:B------:R-:W-:Y:S01]  /*10500*/  @UP0 UIMAD UR26, UR27, UR5, UR26 ;  /* 0x000000051b1a02a4 */ /* 0x000fe2000f8e021a */
[----:B------:R-:W-:Y:S02]  /*10510*/  IADD3.X R3, R25, UR11, RZ, P0, !PT ;  /* 0x0000000b19037c10 */ /* 0x000fe400087fe4ff */
[C---:B------:R-:W-:Y:S01]  /*10520*/  IADD3 R38, P1, R2.reuse, UR12, RZ ;  /* 0x0000000c02267c10 */ /* 0x040fe2000ff3e0ff */
[----:B------:R-:W-:Y:S01]  /*10530*/  @UP0 UIADD3 UR4, UR29, UR26, URZ ;  /* 0x0000001a1d040290 */ /* 0x000fe2000fffe03f */
[----:B------:R-:W-:Y:S01]  /*10540*/  IADD3 R36, P0, R2, UR19, RZ ;  /* 0x0000001302247c10 */ /* 0x000fe2000ff1e0ff */
[----:B------:R2:W-:Y:S01]  /*10550*/  LDGSTS.E.BYPASS.LTC128B.128 [R243+0x2880], [R2.64], !P4 ;  /* 0x0288000002f37fae */ /* 0x0005e2000e101d54 */
[----:B------:R-:W-:Y:S02]  /*10560*/  UIMAD UR29, UR13, -0x30, URZ ;  /* 0xffffffd00d1d78a4 */ /* 0x000fe4000f8e023f */
[C---:B------:R-:W-:Y:S01]  /*10570*/  IADD3.X R39, R3.reuse, UR11, RZ, P1, !PT ;  /* 0x0000000b03277c10 */ /* 0x040fe20008ffe4ff */
[----:B------:R-:W-:Y:S01]  /*10580*/  @UP0 UIMAD UR4, UR4, 0x30, URZ ;  /* 0x00000030040408a4 */ /* 0x000fe2000f8e023f */
[----:B------:R-:W-:Y:S02]  /*10590*/  IADD3.X R37, R3, UR24, RZ, P0, !PT ;  /* 0x0000001803257c10 */ /* 0x000fe400087fe4ff */
[----:B------:R-:W-:Y:S01]  /*105a0*/  PLOP3.LUT P1, PT, PT, PT, UP0, 0x80, 0x0 ;  /* 0x000000000000781c */ /* 0x000fe20003f2f008 */
[----:B------:R2:W-:Y:S01]  /*105b0*/  LDGSTS.E.BYPASS.LTC128B.128 [R243+0x4080], [R2.64+0x80], !P3 ;  /* 0x0408008002f37fae */ /* 0x0005e2000d901d54 */
[----:B------:R-:W-:Y:S01]  /*105c0*/  PLOP3.LUT P0, PT, PT, PT, UP1, 0x80, 0x0 ;  /* 0x000000000000781c */ /* 0x000fe20003f0f018 */
[----:B------:R-:W-:Y:S01]  /*105d0*/  UISETP.NE.AND UP0, UPT, UR16, URZ, UPT ;  /* 0x0000003f1000728c */ /* 0x000fe2000bf05270 */
[C---:B---3--:R-:W-:Y:S01]  /*105e0*/  HMMA.16816.F32.BF16 R24, R44.reuse, R32, RZ ;  /* 0x000000202c18723c */ /* 0x048fe200000418ff */
[----:B------:R-:W-:Y:S04]  /*105f0*/  MOV R0, UR28 ;  /* 0x0000001c00007c02 */ /* 0x000fe80008000f00 */
[----:B------:R3:W-:Y:S03]  /*10600*/  LDGSTS.E.BYPASS.LTC128B.128 [R243+0x3080], [R38.64], !P4 ;  /* 0x0308000026f37fae */ /* 0x0007e6000e101d54 */
[-C--:B----4-:R-:W-:Y:S05]  /*10610*/  HMMA.16816.F32.BF16 R28, R44, R34.reuse, RZ ;  /* 0x000000222c1c723c */ /* 0x090fea00000418ff */
[----:B------:R3:W-:Y:S03]  /*10620*/  LDGSTS.E.BYPASS.LTC128B.128 [R243+0x4880], [R36.64], !P3 ;  /* 0x0488000024f37fae */ /* 0x0007e6000d901d54 */
[C---:B------:R-:W-:Y:S05]  /*10630*/  HMMA.16816.F32.BF16 R32, R48.reuse, R34, RZ ;  /* 0x000000223020723c */ /* 0x040fea00000418ff */
[----:B------:R-:W-:Y:S08]  /*10640*/  LDSM.16.M88.4 R212, [R232+0x8080] ;  /* 0x00808000e8d4783b */ /* 0x000ff00000000200 */
[----:B------:R-:W0:Y:S08]  /*10650*/  LDGDEPBAR ;  /* 0x00000000000079af */ /* 0x000e300000000000 */
[----:B------:R-:W4:Y:S01]  /*10660*/  LDSM.16.M88.4 R216, [R230+0x5080] ;  /* 0x00508000e6d8783b */ /* 0x000f220000000200 */
[-C--:B---3--:R-:W-:Y:S07]  /*10670*/  HMMA.16816.F32.BF16 R36, R48, R140.reuse, RZ ;  /* 0x0000008c3024723c */ /* 0x088fee00000418ff */
[----:B------:R-:W3:Y:S01]  /*10680*/  LDSM.16.M88.4 R220, [R232+0xa080] ;  /* 0x00a08000e8dc783b */ /* 0x000ee20000000200 */
[C---:B------:R-:W-:Y:S08]  /*10690*/  HMMA.16816.F32.BF16 R40, R44.reuse, R140, RZ ;  /* 0x0000008c2c28723c */ /* 0x040ff000000418ff */
[-C--:B------:R-:W-:Y:S08]  /*106a0*/  HMMA.16816.F32.BF16 R44, R44, R142.reuse, RZ ;  /* 0x0000008e2c2c723c */ /* 0x080ff000000418ff */
[----:B------:R-:W-:Y:S01]  /*106b0*/  HMMA.16816.F32.BF16 R48, R48, R142, RZ ;  /* 0x0000008e3030723c */ /* 0x000fe200000418ff */
[----:B------:R-:W3:Y:S07]  /*106c0*/  LDSM.16.M88.4 R140, [R230+0x5880] ;  /* 0x00588000e68c783b */ /* 0x000eee0000000200 */
[-C--:B-1----:R-:W-:Y:S05]  /*106d0*/  HMMA.16816.F32.BF16 R4, R192, R196.reuse, R4 ;  /* 0x000000c4c004723c */ /* 0x082fea0000041804 */
[----:B--2---:R-:W-:Y:S02]  /*106e0*/  @P1 MOV R3, R247 ;  /* 0x000000f700031202 */ /* 0x004fe40000000f00 */
[----:B------:R-:W-:Y:S01]  /*106f0*/  @P1 MOV R2, R244 ;  /* 0x000000f400021202 */ /* 0x000fe20000000f00 */
[C---:B------:R-:W-:Y:S04]  /*10700*/  HMMA.16816.F32.BF16 R8, R200.reuse, R196, R8 ;  /* 0x000000c4c808723c */ /* 0x040fe80000041808 */
[----:B------:R-:W-:Y:S04]  /*10710*/  @P1 IMAD.WIDE.U32 R2, R0, 0x30, R2 ;  /* 0x0000003000021825 */ /* 0x000fe800078e0002 */
[-C--:B------:R-:W-:Y:S04]  /*10720*/  HMMA.16816.F32.BF16 R12, R200, R198.reuse, R12 ;  /* 0x000000c6c80c723c */ /* 0x080fe8000004180c */
[----:B------:R-:W-:Y:S01]  /*10730*/  @P2 IMAD.HI.U32 R0, R242, c[0x0][0x2c8], RZ ;  /* 0x0000b200f2002a27 */ /* 0x000fe200078e00ff */
[----:B------:R-:W-:Y:S03]  /*10740*/  @P1 IADD3 R3, R3, UR4, RZ ;  /* 0x0000000403031c10 */ /* 0x000fe6000fffe0ff */
[C---:B------:R-:W-:Y:S01]  /*10750*/  HMMA.16816.F32.BF16 R16, R192.reuse, R198, R16 ;  /* 0x000000c6c010723c */ /* 0x040fe20000041810 */
[----:B------:R-:W1:Y:S03]  /*10760*/  LDSM.16.M88.4 R196, [R230+0x6080] ;  /* 0x00608000e6c4783b */ /* 0x000e660000000200 */
[----:B------:R-:W-:Y:S04]  /*10770*/  @P1 SHF.L.U64.HI R3, R2, 0x1, R3 ;  /* 0x0000000102031819 */ /* 0x000fe80000010203 */
        /* <DEDUP_REMOVED lines=11> */
[-C--:B----4-:R-:W-:Y:S01]  /*10830*/  HMMA.16816.F32.BF16 R4, R212, R216.reuse, R4 ;  /* 0x000000d8d404723c */ /* 0x090fe20000041804 */
[----:B------:R-:W4:Y:S07]  /*10840*/  LDSM.16.M88.4 R208, [R229+0x800] ;  /* 0x00080000e5d0783b */ /* 0x000f2e0000000200 */
        /* <DEDUP_REMOVED lines=15> */
[-C--:B--2---:R-:W-:Y:S01]  /*10940*/  HMMA.16816.F32.BF16 R4, R192, R200.reuse, R4 ;  /* 0x000000c8c004723c */ /* 0x084fe20000041804 */
[----:B------:R-:W2:Y:S07]  /*10950*/  LDSM.16.M88.4 R212, [R231+0xe080] ;  /* 0x00e08000e7d4783b */ /* 0x000eae0000000200 */
        /* <DEDUP_REMOVED lines=8> */
[----:B------:R-:W-:Y:S07]  /*109e0*/  LDSM.16.M88.4 R208, [R239] ;  /* 0x00000000efd0783b */ /* 0x000fee0000000200 */
[-C--:B---3--:R-:W-:Y:S08]  /*109f0*/  HMMA.16816.F32.BF16 R36, R192, R216.reuse, R36 ;  /* 0x000000d8c024723c */ /* 0x088ff00000041824 */
[C---:B------:R-:W-:Y:S08]  /*10a00*/  HMMA.16816.F32.BF16 R40, R204.reuse, R216, R40 ;  /* 0x000000d8cc28723c */ /* 0x040ff00000041828 */
[-C--:B------:R-:W-:Y:S01]  /*10a10*/  HMMA.16816.F32.BF16 R44, R204, R218.reuse, R44 ;  /* 0x000000dacc2c723c */ /* 0x080fe2000004182c */
[----:B------:R-:W3:Y:S07]  /*10a20*/  LDSM.16.M88.4 R204, [R224+0x7880] ;  /* 0x00788000e0cc783b */ /* 0x000eee0000000200 */
[----:B------:R-:W-:Y:S01]  /*10a30*/  HMMA.16816.F32.BF16 R48, R192, R218, R48 ;  /* 0x000000dac030723c */ /* 0x000fe20000041830 */
[----:B------:R-:W4:Y:S07]  /*10a40*/  LDSM.16.M88.4 R192, [R233+0xc080] ;  /* 0x00c08000e9c0783b */ /* 0x000f2e0000000200 */
[-C--:B-1----:R-:W-:Y:S01]  /*10a50*/  HMMA.16816.F32.BF16 R4, R140, R196.reuse, R4 ;  /* 0x000000c48c04723c */ /* 0x082fe20000041804 */
[----:B------:R-:W1:Y:S07]  /*10a60*/  LDSM.16.M88.4 R216, [R233+0xe080] ;  /* 0x00e08000e9d8783b */ /* 0x000e6e0000000200 */
[C---:B--2---:R-:W-:Y:S08]  /*10a70*/  HMMA.16816.F32.BF16 R8, R212.reuse, R196, R8 ;  /* 0x000000c4d408723c */ /* 0x044ff00000041808 */
        /* <DEDUP_REMOVED lines=13> */
[----:B------:R-:W3:Y:S07]  /*10b50*/  LDSM.16.M88.4 R140, [R232+0xc080] ;  /* 0x00c08000e88c783b */ /* 0x000eee0000000200 */
        /* <DEDUP_REMOVED lines=14> */
[----:B------:R-:W2:Y:S07]  /*10c40*/  LDSM.16.M88.4 R216, [R234+0xc080] ;  /* 0x00c08000ead8783b */ /* 0x000eae0000000200 */
[----:B------:R-:W-:Y:S01]  /*10c50*/  HMMA.16816.F32.BF16 R48, R192, R198, R48 ;  /* 0x000000c6c030723c */ /* 0x000fe20000041830 */
[----:B------:R-:W2:Y:S07]  /*10c60*/  LDSM.16.M88.4 R192, [R236+0xe080] ;  /* 0x00e08000ecc0783b */ /* 0x000eae0000000200 */
[-C--:B---3--:R-:W-:Y:S08]  /*10c70*/  HMMA.16816.F32.BF16 R4, R140, R200.reuse, R4 ;  /* 0x000000c88c04723c */ /* 0x088ff00000041804 */
        /* <DEDUP_REMOVED lines=11> */
[-C--:B--2---:R-:W-:Y:S08]  /*10d30*/  HMMA.16816.F32.BF16 R4, R216, R220.reuse, R4 ;  /* 0x000000dcd804723c */ /* 0x084ff00000041804 */
        /* <DEDUP_REMOVED lines=21> */
[----:B------:R-:W1:Y:S10]  /*10e90*/  MUFU.TANH R206, R6 ;  /* 0x0000000600ce7308 */ /* 0x000e740000002400 */
[----:B------:R1:W1:Y:S01]  /*10ea0*/  MUFU.TANH R204, R7 ;  /* 0x0000000700cc7308 */ /* 0x0002620000002400 */
[----:B---3--:R-:W3:Y:S09]  /*10eb0*/  LDL R13, [R1+0x4] ;  /* 0x00000400010d7983 */ /* 0x008ef20000100800 */
        /* <DEDUP_REMOVED lines=13> */
[----:B------:R1:W1:Y:S01]  /*10f90*/  MUFU.TANH R142, R16 ;  /* 0x00000010008e7308 */ /* 0x0002620000002400 */
[----:B------:R-:W-:Y:S01]  /*10fa0*/  MOV R4, R242 ;  /* 0x000000f200047202 */ /* 0x000fe20000000f00 */
[-C--:B------:R-:W-:Y:S04]  /*10fb0*/  HMMA.16816.F32.BF16 R28, R192, R6.reuse, R28 ;  /* 0x00000006c01c723c */ /* 0x080fe8000004181c */
[----:B------:R-:W-:Y:S04]  /*10fc0*/  @P0 SHF.R.U32.HI R4, RZ, c[0x0][0x2cc], R0 ;  /* 0x0000b300ff040a19 */ /* 0x000fe80000011600 */
[----:B------:R-:W2:Y:S01]  /*10fd0*/  MUFU.TANH R197, R19 ;  /* 0x0000001300c57308 */ /* 0x000ea20000002400 */
[----:B------:R-:W-:Y:S01]  /*10fe0*/  MOV R0, UR29 ;  /* 0x0000001d00007c02 */ /* 0x000fe20008000f00 */
[C---:B------:R-:W-:Y:S04]  /*10ff0*/  HMMA.16816.F32.BF16 R32, R216.reuse, R6, R32 ;  /* 0x00000006d820723c */ /* 0x040fe80000041820 */
[----:B------:R-:W-:Y:S02]  /*11000*/  FMUL.FTZ R20, R20, c[0x0][0x320] ;  /* 0x0000c80014147a20 */ /* 0x000fe40000410000 */
[----:B------:R-:W-:Y:S02]  /*11010*/  FMUL.FTZ R21, R21, c[0x0][0x320] ;  /* 0x0000c80015157a20 */ /* 0x000fe40000410000 */
[----:B------:R-:W2:Y:S01]  /*11020*/  MUFU.TANH R196, R18 ;  /* 0x0000001200c47308 */ /* 0x000ea20000002400 */
[----:B------:R-:W-:Y:S03]  /*11030*/  @P1 SHF.L.U32 R6, R2, 0x1, RZ ;  /* 0x0000000102061819 */ /* 0x000fe600000006ff */
[----:B------:R-:W-:Y:S01]  /*11040*/  FMUL.FTZ R22, R22, c[0x0][0x320] ;  /* 0x0000c80016167a20 */ /* 0x000fe20000410000 */
[-C--:B-1----:R-:W-:Y:S03]  /*11050*/  HMMA.16816.F32.BF16 R36, R216, R8.reuse, R36 ;  /* 0x00000008d824723c */ /* 0x082fe60000041824 */
[----:B------:R-:W-:Y:S02]  /*11060*/  FMUL.FTZ R23, R23, c[0x0][0x320] ;  /* 0x0000c80017177a20 */ /* 0x000fe40000410000 */
[----:B------:R-:W-:Y:S01]  /*11070*/  FMUL.FTZ R24, R24, c[0x0][0x320] ;  /* 0x0000c80018187a20 */ /* 0x000fe20000410000 */
[----:B------:R1:W1:Y:S01]  /*11080*/  MUFU.TANH R135, R20 ;  /* 0x0000001400877308 */ /* 0x0002620000002400 */
[----:B------:R-:W-:Y:S01]  /*11090*/  FMUL.FTZ R25, R25, c[0x0][0x320] ;  /* 0x0000c80019197a20 */ /* 0x000fe20000410000 */
[C---:B------:R-:W-:Y:S04]  /*110a0*/  HMMA.16816.F32.BF16 R40, R192.reuse, R8, R40 ;  /* 0x00000008c028723c */ /* 0x040fe80000041828 */
[----:B------:R-:W-:Y:S02]  /*110b0*/  FMUL.FTZ R26, R26, c[0x0][0x320] ;  /* 0x0000c8001a1a7a20 */ /* 0x000fe40000410000 */
[----:B------:R-:W-:Y:S01]  /*110c0*/  FMUL.FTZ R27, R27, c[0x0][0x320] ;  /* 0x0000c8001b1b7a20 */ /* 0x000fe20000410000 */
[C---:B------:R-:W-:Y:S01]  /*110d0*/  @P1 IADD3 R8, P5, R6.reuse, 0x80, RZ ;  /* 0x0000008006081810 */ /* 0x040fe20007fbe0ff */
[----:B------:R-:W1:Y:S01]  /*110e0*/  MUFU.TANH R133, R21 ;  /* 0x0000001500857308 */ /* 0x000e620000002400 */
[----:B------:R-:W-:Y:S01]  /*110f0*/  @P1 IADD3 R6, P6, R6, c[0x0][0x1c8], RZ ;  /* 0x0000720006061a10 */ /* 0x000fe20007fde0ff */
[-C--:B------:R-:W-:Y:S03]  /*11100*/  HMMA.16816.F32.BF16 R44, R192, R10.reuse, R44 ;  /* 0x0000000ac02c723c */ /* 0x080fe6000004182c */
[----:B------:R-:W-:Y:S01]  /*11110*/  @P1 IADD3.X R7, R3, c[0x0][0x1cc], RZ, P6, !PT ;  /* 0x0000730003071a10 */ /* 0x000fe200037fe4ff */
[----:B------:R-:W-:Y:S01]  /*11120*/  FMUL.FTZ R28, R28, c[0x0][0x320] ;  /* 0x0000c8001c1c7a20 */ /* 0x000fe20000410000 */
[----:B------:R-:W-:Y:S01]  /*11130*/  @P1 IADD3 R8, P2, R8, c[0x0][0x1c8], RZ ;  /* 0x0000720008081a10 */ /* 0x000fe20007f5e0ff */
[----:B------:R-:W-:Y:S01]  /*11140*/  FMUL.FTZ R29, R29, c[0x0][0x320] ;  /* 0x0000c8001d1d7a20 */ /* 0x000fe20000410000 */
[----:B------:R-:W-:Y:S01]  /*11150*/  @P1 IADD3 R2, P0, R6, UR7, RZ ;  /* 0x0000000706021c10 */ /* 0x000fe2000ff1e0ff */
[----:B------:R2:W2:Y:S01]  /*11160*/  MUFU.TANH R141, R22 ;  /* 0x00000016008d7308 */ /* 0x0004a20000002400 */
[----:B------:R-:W-:Y:S01]  /*11170*/  @!PT LDS RZ, [RZ] ;  /* 0x00000000fffff984 */ /* 0x000fe20000000800 */
[----:B------:R-:W-:Y:S01]  /*11180*/  @!PT LDS RZ, [RZ] ;  /* 0x00000000fffff984 */ /* 0x000fe20000000800 */
[----:B------:R-:W-:Y:S01]  /*11190*/  @!PT LDS RZ, [RZ] ;  /* 0x00000000fffff984 */ /* 0x000fe20000000800 */
[----:B------:R4:W-:Y:S01]  /*111a0*/  @P1 LDGSTS.E.BYPASS.LTC128B.128 [R243+0x5080], [R6.64], !P4 ;  /* 0x0508000006f31fae */ /* 0x0009e2000e101d54 */
[----:B------:R-:W-:Y:S04]  /*111b0*/  HMMA.16816.F32.BF16 R48, R216, R10, R48 ;  /* 0x0000000ad830723c */ /* 0x000fe80000041830 */
[----:B------:R-:W-:Y:S01]  /*111c0*/  @P1 IADD3.X R9, RZ, c[0x0][0x1cc], R3, P2, P5 ;  /* 0x00007300ff091a10 */ /* 0x000fe200017ea403 */
[----:B------:R-:W-:Y:S01]  /*111d0*/  FMUL.FTZ R16, R17, c[0x0][0x320] ;  /* 0x0000c80011107a20 */ /* 0x000fe20000410000 */
[----:B------:R-:W-:Y:S01]  /*111e0*/  @P1 IADD3.X R3, R7, UR6, RZ, P0, !PT ;  /* 0x0000000607031c10 */ /* 0x000fe200087fe4ff */
[----:B------:R-:W-:Y:S01]  /*111f0*/  FMUL.FTZ R30, R30, c[0x0][0x320] ;  /* 0x0000c8001e1e7a20 */ /* 0x000fe20000410000 */
[----:B------:R4:W3:Y:S01]  /*11200*/  MUFU.TANH R140, R23 ;  /* 0x00000017008c7308 */ /* 0x0008e20000002400 */
[----:B------:R4:W-:Y:S03]  /*11210*/  @P1 LDGSTS.E.BYPASS.LTC128B.128 [R243+0x6880], [R8.64], !P3 ;  /* 0x0688000008f31fae */ /* 0x0009e6000d901d54 */
[----:B------:R-:W-:Y:S02]  /*11220*/  FMUL.FTZ R31, R31, c[0x0][0x320] ;  /* 0x0000c8001f1f7a20 */ /* 0x000fe40000410000 */
[----:B-1----:R-:W-:Y:S02]  /*11230*/  FMUL.FTZ R20, R33, c[0x0][0x320] ;  /* 0x0000c80021147a20 */ /* 0x002fe40000410000 */
[----:B------:R-:W-:Y:S01]  /*11240*/  FMUL.FTZ R15, R36, c[0x0][0x320] ;  /* 0x0000c800240f7a20 */ /* 0x000fe20000410000 */
[----:B------:R1:W-:Y:S01]  /*11250*/  @P1 LDGSTS.E.BYPASS.LTC128B.128 [R243+0x5880], [R2.64], !P4 ;  /* 0x0588000002f31fae */ /* 0x0003e2000e101d54 */
[----:B------:R1:W1:Y:S01]  /*11260*/  MUFU.TANH R198, R24 ;  /* 0x0000001800c67308 */ /* 0x0002620000002400 */
[----:B------:R-:W-:Y:S02]  /*11270*/  FMUL.FTZ R12, R37, c[0x0][0x320] ;  /* 0x0000c800250c7a20 */ /* 0x000fe40000410000 */
[----:B------:R-:W-:Y:S02]  /*11280*/  FMUL.FTZ R42, R42, c[0x0][0x320] ;  /* 0x0000c8002a2a7a20 */ /* 0x000fe40000410000 */
[----:B--2---:R-:W-:Y:S02]  /*11290*/  FMUL.FTZ R22, R39, c[0x0][0x320] ;  /* 0x0000c80027167a20 */ /* 0x004fe40000410000 */
[----:B------:R2:W-:Y:S01]  /*112a0*/  @P1 LDGSTS.E.BYPASS.LTC128B.128 [R243+0x7080], [R2.64+0x80], !P3 ;  /* 0x0708008002f31fae */ /* 0x0005e2000d901d54 */
[----:B----4-:R-:W-:Y:S01]  /*112b0*/  @P1 IADD3 R6, P0, R2, UR18, RZ ;  /* 0x0000001202061c10 */ /* 0x010fe2000ff1e0ff */
[----:B------:R-:W-:Y:S01]  /*112c0*/  FMUL.FTZ R43, R43, c[0x0][0x320] ;  /* 0x0000c8002b2b7a20 */ /* 0x000fe20000410000 */
[----:B------:R4:W2:Y:S01]  /*112d0*/  MUFU.TANH R143, R25 ;  /* 0x00000019008f7308 */ /* 0x0008a20000002400 */
[----:B------:R-:W-:Y:S01]  /*112e0*/  FMUL.FTZ R21, R45, c[0x0][0x320] ;  /* 0x0000c8002d157a20 */ /* 0x000fe20000410000 */
[----:B------:R-:W-:Y:S01]  /*112f0*/  @P1 IADD3.X R7, R3, UR10, RZ, P0, !PT ;  /* 0x0000000a03071c10 */ /* 0x000fe200087fe4ff */
[----:B------:R-:W-:Y:S01]  /*11300*/  FMUL.FTZ R46, R46, c[0x0][0x320] ;  /* 0x0000c8002e2e7a20 */ /* 0x000fe20000410000 */
[----:B------:R-:W-:Y:S01]  /*11310*/  PLOP3.LUT P0, PT, PT, PT, UP0, 0x40, 0x0 ;  /* 0x000000000000781c */ /* 0x000fe20003f0e808 */
[----:B------:R-:W-:Y:S02]  /*11320*/  FMUL.FTZ R23, R44, c[0x0][0x320] ;  /* 0x0000c8002c177a20 */ /* 0x000fe40000410000 */
[----:B------:R-:W-:Y:S01]  /*11330*/  FMUL.FTZ R47, R47, c[0x0][0x320] ;  /* 0x0000c8002f2f7a20 */ /* 0x000fe20000410000 */
[----:B------:R-:W-:Y:S01]  /*11340*/  @P1 IADD3 R8, P2, R2, UR7, RZ ;  /* 0x0000000702081c10 */ /* 0x000fe2000ff5e0ff */
[----:B------:R-:W-:Y:S01]  /*11350*/  FMUL.FTZ R11, R48, c[0x0][0x320] ;  /* 0x0000c800300b7a20 */ /* 0x000fe20000410000 */
[----:B------:R2:W2:Y:S01]  /*11360*/  MUFU.TANH R215, R26 ;  /* 0x0000001a00d77308 */ /* 0x0004a20000002400 */
[----:B------:R-:W-:Y:S01]  /*11370*/  FMUL.FTZ R10, R49, c[0x0][0x320] ;  /* 0x0000c800310a7a20 */ /* 0x000fe20000410000 */
[----:B------:R-:W-:Y:S01]  /*11380*/  @P1 IADD3.X R9, R3, UR6, RZ, P2, !PT ;  /* 0x0000000603091c10 */ /* 0x000fe200097fe4ff */
[----:B------:R-:W-:Y:S02]  /*11390*/  FMUL.FTZ R19, R50, c[0x0][0x320] ;  /* 0x0000c80032137a20 */ /* 0x000fe40000410000 */
[----:B-1----:R-:W-:Y:S02]  /*113a0*/  FMUL.FTZ R24, R38, c[0x0][0x320] ;  /* 0x0000c80026187a20 */ /* 0x002fe40000410000 */
[----:B------:R1:W-:Y:S01]  /*113b0*/  @P1 LDGSTS.E.BYPASS.LTC128B.128 [R243+0x6080], [R8.64], !P4 ;  /* 0x0608000008f31fae */ /* 0x0003e2000e101d54 */
[----:B------:R-:W-:Y:S02]  /*113c0*/  FMUL.FTZ R14, R51, c[0x0][0x320] ;  /* 0x0000c800330e7a20 */ /* 0x000fe40000410000 */
[----:B------:R1:W1:Y:S01]  /*113d0*/  MUFU.TANH R213, R27 ;  /* 0x0000001b00d57308 */ /* 0x0002620000002400 */
[----:B----4-:R-:W-:Y:S04]  /*113e0*/  FMUL.FTZ R25, R32, c[0x0][0x320] ;  /* 0x0000c80020197a20 */ /* 0x010fe80000410000 */
[----:B------:R4:W-:Y:S05]  /*113f0*/  @P1 LDGSTS.E.BYPASS.LTC128B.128 [R243+0x7880], [R6.64], !P3 ;  /* 0x0788000006f31fae */ /* 0x0009ea000d901d54 */
[----:B------:R4:W3:Y:S03]  /*11400*/  MUFU.TANH R137, R28 ;  /* 0x0000001c00897308 */ /* 0x0008e60000002400 */
[----:B------:R-:W0:Y:S01]  /*11410*/  LDGDEPBAR ;  /* 0x00000000000079af */ /* 0x000e220000000000 */
[----:B--2---:R-:W-:Y:S06]  /*11420*/  FMUL.FTZ R26, R41, c[0x0][0x320] ;  /* 0x0000c800291a7a20 */ /* 0x004fec0000410000 */
[----:B------:R2:W2:Y:S01]  /*11430*/  MUFU.TANH R136, R29 ;  /* 0x0000001d00887308 */ /* 0x0004a20000002400 */
[----:B------:R-:W3:Y:S01]  /*11440*/  SHFL.IDX PT, R3, R4, RZ, 0x1c1f ;  /* 0x001c1fff04037589 */ /* 0x000ee200000e0000 */
[----:B-1----:R-:W-:Y:S08]  /*11450*/  FMUL.FTZ R27, R35, c[0x0][0x320] ;  /* 0x0000c800231b7a20 */ /* 0x002ff00000410000 */
[----:B------:R-:W1:Y:S01]  /*11460*/  MUFU.TANH R16, R16 ;  /* 0x0000001000107308 */ /* 0x000e620000002400 */
[----:B----4-:R-:W-:Y:S01]  /*11470*/  MOV R6, UR15 ;  /* 0x0000000f00067c02 */ /* 0x010fe20008000f00 */
[----:B------:R-:W-:Y:S08]  /*11480*/  FMUL.FTZ R28, R34, c[0x0][0x320] ;  /* 0x0000c800221c7a20 */ /* 0x000ff00000410000 */
[----:B------:R-:W4:Y:S01]  /*11490*/  MUFU.TANH R30, R30 ;  /* 0x0000001e001e7308 */ /* 0x000f220000002400 */
[----:B--2---:R-:W-:Y:S09]  /*114a0*/  FMUL.FTZ R29, R40, c[0x0][0x320] ;  /* 0x0000c800281d7a20 */ /* 0x004ff20000410000 */
[----:B------:R-:W2:Y:S10]  /*114b0*/  MUFU.TANH R31, R31 ;  /* 0x0000001f001f7308 */ /* 0x000eb40000002400 */
        /* <DEDUP_REMOVED lines=8> */
[----:B------:R-:W-:Y:S02]  /*11540*/  IADD3 R7, -R13, UR29, RZ ;  /* 0x0000001d0d077c10 */ /* 0x000fe4000fffe1ff */
[----:B------:R-:W-:Y:S05]  /*11550*/  IADD3 R6, -R6, UR9, R0 ;  /* 0x0000000906067c10 */ /* 0x000fea000fffe100 */
[----:B------:R-:W3:Y:S01]  /*11560*/  MUFU.TANH R22, R22 ;  /* 0x0000001600167308 */ /* 0x000ee20000002400 */
[C---:B------:R-:W-:Y:S02]  /*11570*/  IADD3 R5, R6.reuse, c[0x0][0x328], RZ ;  /* 0x0000ca0006057a10 */ /* 0x040fe40007ffe0ff */
[----:B------:R-:W-:Y:S02]  /*11580*/  IADD3 R6, R6, UR14, RZ ;  /* 0x0000000e06067c10 */ /* 0x000fe4000fffe0ff */
[-C--:B------:R-:W-:Y:S02]  /*11590*/  IADD3 R2, R5, R3.reuse, RZ ;  /* 0x0000000305027210 */ /* 0x080fe40007ffe0ff */
[----:B------:R-:W-:Y:S03]  /*115a0*/  IADD3 R0, R6, R3, RZ ;  /* 0x0000000306007210 */ /* 0x000fe60007ffe0ff */
        /* <DEDUP_REMOVED lines=13> */
[----:B--234-:R-:W-:Y:S01]  /*11680*/  IMAD.U32 R8, RZ, RZ, UR15 ;  /* 0x0000000fff087e24 */ /* 0x01cfe2000f8e00ff */
        /* <DEDUP_REMOVED lines=13> */
.L_x_1052:
[----:B------:R-:W-:Y:S04]  /*11760*/  MOV R8, c[0x0][0x32c] ;  /* 0x0000cb0000087a02 */ /* 0x000fe80000000f00 */
[----:B------:R-:W-:Y:S11]  /*11770*/  ISETP.NE.AND P0, PT, R8, 0x1, PT ;  /* 0x000000010800780c */ /* 0x000ff60003f05270 */
[----:B------:R-:W-:Y:S02]  /*11780*/  @!UPT UIADD3 URZ, URZ, URZ, URZ ;  /* 0x0000003f3f3ff290 */ /* 0x000fe4000fffe03f */
[----:B------:R-:W-:Y:S05]  /*11790*/  @P0 IMAD.HI.U32 R8, R3, c[0x0][0x330], RZ ;  /* 0x0000cc0003080a27 */ /* 0x000fea00078e00ff */
[----:B------:R-:W-:Y:S02]  /*117a0*/  @P0 SHF.R.U32.HI R3, RZ, c[0x0][0x334], R8 ;  /* 0x0000cd00ff030a19 */ /* 0x000fe40000011608 */
.L_x_1053:
[----:B------:R-:W-:Y:S05]  /*117b0*/  BSYNC B0 ;  /* 0x0000000000007941 */ /* 0x000fea0003800000 */
.L_x_1051:
[----:B------:R-:W-:Y:S05]  /*117c0*/  IMAD R3, R3, c[0x0][0x32c], R7 ;  /* 0x0000cb0003037a24 */ /* 0x000fea00078e0207 */
[----:B------:R-:W-:Y:S02]  /*117d0*/  IADD3 R8, R3, c[0x0][0x32c], RZ ;  /* 0x0000cb0003087a10 */ /* 0x000fe40007ffe0ff */
[----:B------:R-:W-:Y:S02]  /*117e0*/  IMNMX R0, R0, R3, !PT ;  /* 0x0000000300007217 */ /* 0x000fe40007800200 */
[----:B------:R-:W-:Y:S02]  /*117f0*/  IMNMX R2, R2, R8, PT ;  /* 0x0000000802027217 */ /* 0x000fe40003800200 */
.L_x_1050:
[----:B--234-:R-:W-:Y:S01]  /*11800*/  UISETP.GE.AND UP2, UPT, UR29, 0x9, UPT ;  /* 0x000000091d00788c */ /* 0x01cfe2000bf46270 */
        /* <DEDUP_REMOVED lines=46> */
[----:B-1----:R-:W-:Y:S02]  /*11af0*/  FSEL R205, R20, -INF , !P0 ;  /* 0xff80000014cd7808 */ /* 0x002fe40004000000 */
        /* <DEDUP_REMOVED lines=39> */
.L_x_1056:
[----:B------:R-:W-:Y:S04]  /*11d70*/  MOV R8, c[0x0][0x32c] ;  /* 0x0000cb0000087a02 */ /* 0x000fe80000000f00 */
[----:B------:R-:W-:Y:S11]  /*11d80*/  ISETP.NE.AND P0, PT, R8, 0x1, PT ;  /* 0x000000010800780c */ /* 0x000ff60003f05270 */
[----:B------:R-:W-:Y:S02]  /*11d90*/  @!UPT UIADD3 URZ, URZ, URZ, URZ ;  /* 0x0000003f3f3ff290 */ /* 0x000fe4000fffe03f */
[----:B------:R-:W-:Y:S05]  /*11da0*/  @P0 IMAD.HI.U32 R8, R3, c[0x0][0x330], RZ ;  /* 0x0000cc0003080a27 */ /* 0x000fea00078e00ff */
[----:B------:R-:W-:Y:S02]  /*11db0*/  @P0 SHF.R.U32.HI R3, RZ, c[0x0][0x334], R8 ;  /* 0x0000cd00ff030a19 */ /* 0x000fe40000011608 */
.L_x_1057:
[----:B------:R-:W-:Y:S05]  /*11dc0*/  BSYNC B0 ;  /* 0x0000000000007941 */ /* 0x000fea0003800000 */
.L_x_1055:
[----:B------:R-:W-:Y:S05]  /*11dd0*/  IMAD R3, R3, c[0x0][0x32c], R7 ;  /* 0x0000cb0003037a24 */ /* 0x000fea00078e0207 */
[----:B------:R-:W-:Y:S02]  /*11de0*/  IADD3 R8, R3, c[0x0][0x32c], RZ ;  /* 0x0000cb0003087a10 */ /* 0x000fe40007ffe0ff */
[----:B------:R-:W-:Y:S02]  /*11df0*/  IMNMX R0, R0, R3, !PT ;  /* 0x0000000300007217 */ /* 0x000fe40007800200 */
[----:B------:R-:W-:Y:S02]  /*11e00*/  IMNMX R2, R2, R8, PT ;  /* 0x0000000802027217 */ /* 0x000fe40003800200 */
.L_x_1054:
        /* <DEDUP_REMOVED lines=85> */
.L_x_1060:
[----:B------:R-:W-:Y:S04]  /*12360*/  MOV R8, c[0x0][0x32c] ;  /* 0x0000cb0000087a02 */ /* 0x000fe80000000f00 */
[----:B------:R-:W-:Y:S11]  /*12370*/  ISETP.NE.AND P0, PT, R8, 0x1, PT ;  /* 0x000000010800780c */ /* 0x000ff60003f05270 */
[----:B------:R-:W-:Y:S02]  /*12380*/  @!UPT UIADD3 URZ, URZ, URZ, URZ ;  /* 0x0000003f3f3ff290 */ /* 0x000fe4000fffe03f */
[----:B------:R-:W-:Y:S05]  /*12390*/  @P0 IMAD.HI.U32 R8, R3, c[0x0][0x330], RZ ;  /* 0x0000cc0003080a27 */ /* 0x000fea00078e00ff */
[----:B------:R-:W-:Y:S02]  /*123a0*/  @P0 SHF.R.U32.HI R3, RZ, c[0x0][0x334], R8 ;  /* 0x0000cd00ff030a19 */ /* 0x000fe40000011608 */
.L_x_1061:
[----:B------:R-:W-:Y:S05]  /*123b0*/  BSYNC B0 ;  /* 0x0000000000007941 */ /* 0x000fea0003800000 */
.L_x_1059:
[----:B------:R-:W-:Y:S05]  /*123c0*/  IMAD R3, R3, c[0x0][0x32c], R7 ;  /* 0x0000cb0003037a24 */ /* 0x000fea00078e0207 */
[----:B------:R-:W-:Y:S02]  /*123d0*/  IADD3 R8, R3, c[0x0][0x32c], RZ ;  /* 0x0000cb0003087a10 */ /* 0x000fe40007ffe0ff */
[----:B------:R-:W-:Y:S02]  /*123e0*/  IMNMX R0, R0, R3, !PT ;  /* 0x0000000300007217 */ /* 0x000fe40007800200 */
[----:B------:R-:W-:Y:S02]  /*123f0*/  IMNMX R2, R2, R8, PT ;  /* 0x0000000802027217 */ /* 0x000fe40003800200 */
.L_x_1058:
        /* <DEDUP_REMOVED lines=85> */
.L_x_1064:
[----:B------:R-:W-:Y:S04]  /*12950*/  MOV R4, c[0x0][0x32c] ;  /* 0x0000cb0000047a02 */ /* 0x000fe80000000f00 */
[----:B------:R-:W-:Y:S11]  /*12960*/  ISETP.NE.AND P0, PT, R4, 0x1, PT ;  /* 0x000000010400780c */ /* 0x000ff60003f05270 */
[----:B------:R-:W-:Y:S02]  /*12970*/  @!UPT UIADD3 URZ, URZ, URZ, URZ ;  /* 0x0000003f3f3ff290 */ /* 0x000fe4000fffe03f */
[----:B------:R-:W-:Y:S05]  /*12980*/  @P0 IMAD.HI.U32 R4, R3, c[0x0][0x330], RZ ;  /* 0x0000cc0003040a27 */ /* 0x000fea00078e00ff */
[----:B------:R-:W-:Y:S02]  /*12990*/  @P0 SHF.R.U32.HI R3, RZ, c[0x0][0x334], R4 ;  /* 0x0000cd00ff030a19 */ /* 0x000fe40000011604 */
.L_x_1065:
[----:B------:R-:W-:Y:S05]  /*129a0*/  BSYNC B0 ;  /* 0x0000000000007941 */ /* 0x000fea0003800000 */
.L_x_1063:
[----:B------:R-:W-:Y:S05]  /*129b0*/  IMAD R7, R3, c[0x0][0x32c], R7 ;  /* 0x0000cb0003077a24 */ /* 0x000fea00078e0207 */
[----:B------:R-:W-:Y:S02]  /*129c0*/  IADD3 R3, R7, c[0x0][0x32c], RZ ;  /* 0x0000cb0007037a10 */ /* 0x000fe40007ffe0ff */
[----:B------:R-:W-:Y:S02]  /*129d0*/  IMNMX R0, R0, R7, !PT ;  /* 0x0000000700007217 */ /* 0x000fe40007800200 */
[----:B------:R-:W-:Y:S02]  /*129e0*/  IMNMX R2, R2, R3, PT ;  /* 0x0000000302027217 */ /* 0x000fe40003800200 */
.L_x_1062:
        /* <DEDUP_REMOVED lines=68> */
[----:B------:R-:W-:Y:S02]  /*12e30*/  ISETP.GT.AND P6, PT, R0, 0x11, P6 ;  /* 0x000000110000780c */ /* 0x000fe400037c4270 */
        /* <DEDUP_REMOVED lines=121> */
[C---:B------:R-:W-:Y:S01]  /*135d0*/  FMUL.FTZ R32, R133.reuse, R172 ;  /* 0x000000ac85207220 */ /* 0x040fe20000410000 */
[----:B------:R-:W-:Y:S01]  /*135e0*/  LDSM.16.MT88.4 R156, [R226+0x2880] ;  /* 0x00288000e29c783b */ /* 0x000fe20000004200 */
[C---:B------:R-:W-:Y:S01]  /*135f0*/  FMUL.FTZ R52, R133.reuse, R52 ;  /* 0x0000003485347220 */ /* 0x040fe20000410000 */
[----:B------:R1:W-:Y:S01]  /*13600*/  MUFU.EX2 R215, R5 ;  /* 0x0000000500d77308 */ /* 0x0003e20000000800 */
[----:B------:R-:W-:Y:S02]  /*13610*/  FMUL.FTZ R53, R133, R53 ;  /* 0x0000003585357220 */ /* 0x000fe40000410000 */
[----:B------:R-:W-:Y:S02]  /*13620*/  FMUL.FTZ R54, R132, R54 ;  /* 0x0000003684367220 */ /* 0x000fe40000410000 */
[----:B--2---:R-:W-:Y:S02]  /*13630*/  FFMA.FTZ R0, R21, c[0x0][0x2d0], -R134 ;  /* 0x0000b40015007a23 */ /* 0x004fe40000010886 */
[C---:B----4-:R-:W-:Y:S01]  /*13640*/  FMUL.FTZ R45, R2.reuse, R185 ;  /* 0x000000b9022d7220 */ /* 0x050fe20000410000 */
[----:B------:R-:W2:Y:S01]  /*13650*/  LDSM.16.MT88.4 R20, [R225+0x2080] ;  /* 0x00208000e114783b */ /* 0x000ea20000004200 */
[C---:B------:R-:W-:Y:S01]  /*13660*/  FMUL.FTZ R41, R2.reuse, R181 ;  /* 0x000000b502297220 */ /* 0x040fe20000410000 */
[----:B------:R4:W5:Y:S01]  /*13670*/  MUFU.EX2 R216, R0 ;  /* 0x0000000000d87308 */ /* 0x0009620000000800 */
[----:B------:R-:W-:Y:S01]  /*13680*/  MOV R181, R42 ;  /* 0x0000002a00b57202 */ /* 0x000fe20000000f00 */
[C---:B------:R-:W-:Y:S01]  /*13690*/  FMUL.FTZ R9, R2.reuse, R149 ;  /* 0x0000009502097220 */ /* 0x040fe20000410000 */
[----:B---3--:R-:W-:Y:S01]  /*136a0*/  F2FP.BF16.PACK_AB R195, R35, R40 ;  /* 0x0000002823c3723e */ /* 0x008fe200000010ff */
[C---:B------:R-:W-:Y:S02]  /*136b0*/  FMUL.FTZ R12, R2.reuse, R152 ;  /* 0x00000098020c7220 */ /* 0x040fe40000410000 */
[----:B------:R-:W-:Y:S02]  /*136c0*/  FMUL.FTZ R13, R2, R153 ;  /* 0x00000099020d7220 */ /* 0x000fe40000410000 */
[----:B------:R-:W-:Y:S02]  /*136d0*/  FMUL.FTZ R35, R132, R175 ;  /* 0x000000af84237220 */ /* 0x000fe40000410000 */
[----:B------:R3:W-:Y:S01]  /*136e0*/  MUFU.EX2 R218, R7 ;  /* 0x0000000700da7308 */ /* 0x0007e20000000800 */
[----:B------:R-:W-:Y:S01]  /*136f0*/  MOV R175, R40 ;  /* 0x0000002800af7202 */ /* 0x000fe20000000f00 */
[C---:B------:R-:W-:Y:S02]  /*13700*/  FMUL.FTZ R40, R2.reuse, R180 ;  /* 0x000000b402287220 */ /* 0x040fe40000410000 */
[----:B-1----:R-:W-:Y:S02]  /*13710*/  FMUL.FTZ R5, R133, R145 ;  /* 0x0000009185057220 */ /* 0x002fe40000410000 */
[C---:B------:R-:W-:Y:S02]  /*13720*/  FMUL.FTZ R24, R2.reuse, R164 ;  /* 0x000000a402187220 */ /* 0x040fe40000410000 */
[C---:B------:R-:W-:Y:S02]  /*13730*/  FMUL.FTZ R25, R2.reuse, R165 ;  /* 0x000000a502197220 */ /* 0x040fe40000410000 */
[----:B------:R-:W1:Y:S01]  /*13740*/  MUFU.EX2 R219, R6 ;  /* 0x0000000600db7308 */ /* 0x000e620000000800 */
[C---:B------:R-:W-:Y:S02]  /*13750*/  FMUL.FTZ R28, R2.reuse, R168 ;  /* 0x000000a8021c7220 */ /* 0x040fe40000410000 */
[----:B------:R-:W-:Y:S01]  /*13760*/  FMUL.FTZ R29, R2, R169 ;  /* 0x000000a9021d7220 */ /* 0x000fe20000410000 */
[----:B----4-:R-:W-:Y:S01]  /*13770*/  FSEL R0, R3, RZ, P0 ;  /* 0x000000ff03007208 */ /* 0x010fe20000000000 */
[----:B------:R-:W-:Y:S01]  /*13780*/  FMUL.FTZ R55, R132, R55 ;  /* 0x0000003784377220 */ /* 0x000fe20000410000 */
[----:B-----5:R-:W-:Y:S01]  /*13790*/  F2FP.BF16.PACK_AB R145, R216, R215 ;  /* 0x000000d7d891723e */ /* 0x020fe200000010ff */
[----:B------:R-:W-:Y:S01]  /*137a0*/  FMUL.FTZ R56, R2, R56 ;  /* 0x0000003802387220 */ /* 0x000fe20000410000 */
[----:B------:R-:W-:Y:S01]  /*137b0*/  MOV R169, R221 ;  /* 0x000000dd00a97202 */ /* 0x000fe20000000f00 */
[----:B------:R-:W-:Y:S01]  /*137c0*/  FADD.FTZ R0, -R0, R139 ;  /* 0x0000008b00007221 */ /* 0x000fe20000010100 */
[----:B------:R-:W4:Y:S01]  /*137d0*/  MUFU.EX2 R44, R10 ;  /* 0x0000000a002c7308 */ /* 0x000f220000000800 */
[----:B------:R-:W-:Y:S01]  /*137e0*/  FMUL.FTZ R57, R2, R57 ;  /* 0x0000003902397220 */ /* 0x000fe20000410000 */
[----:B------:R-:W-:Y:S01]  /*137f0*/  PLOP3.LUT P0, PT, PT, PT, UP0, 0x80, 0x0 ;  /* 0x000000000000781c */ /* 0x000fe20003f0f008 */
[----:B------:R-:W-:Y:S02]  /*13800*/  FMUL.FTZ R0, R0, c[0x0][0x2d0] ;  /* 0x0000b40000007a20 */ /* 0x000fe40000410000 */
[----:B---3--:R-:W-:Y:S02]  /*13810*/  FMUL.FTZ R7, R132, R147 ;  /* 0x0000009384077220 */ /* 0x008fe40000410000 */
[C---:B------:R-:W-:Y:S02]  /*13820*/  FMUL.FTZ R60, R2.reuse, R60 ;  /* 0x0000003c023c7220 */ /* 0x040fe40000410000 */
[----:B------:R-:W-:Y:S01]  /*13830*/  FMUL.FTZ R61, R2, R61 ;  /* 0x0000003d023d7220 */ /* 0x000fe20000410000 */
[----:B------:R-:W3:Y:S01]  /*13840*/  MUFU.EX2 R0, R0 ;  /* 0x0000000000007308 */ /* 0x000ee20000000800 */
[C---:B------:R-:W-:Y:S02]  /*13850*/  FMUL.FTZ R64, R133.reuse, R64 ;  /* 0x0000004085407220 */ /* 0x040fe40000410000 */
[----:B------:R-:W-:Y:S01]  /*13860*/  FMUL.FTZ R65, R133, R65 ;  /* 0x0000004185417220 */ /* 0x000fe20000410000 */
[----:B-1----:R-:W-:Y:S01]  /*13870*/  F2FP.BF16.PACK_AB R147, R219, R218 ;  /* 0x000000dadb93723e */ /* 0x002fe200000010ff */
[C---:B------:R-:W-:Y:S02]  /*13880*/  FMUL.FTZ R6, R132.reuse, R146 ;  /* 0x0000009284067220 */ /* 0x040fe40000410000 */
[C---:B------:R-:W-:Y:S02]  /*13890*/  FMUL.FTZ R66, R132.reuse, R66 ;  /* 0x0000004284427220 */ /* 0x040fe40000410000 */
[C---:B------:R-:W-:Y:S01]  /*138a0*/  FMUL.FTZ R67, R132.reuse, R67 ;  /* 0x0000004384437220 */ /* 0x040fe20000410000 */
[----:B------:R-:W1:Y:S01]  /*138b0*/  MUFU.EX2 R48, R14 ;  /* 0x0000000e00307308 */ /* 0x000e620000000800 */
[C---:B------:R-:W-:Y:S01]  /*138c0*/  FMUL.FTZ R68, R133.reuse, R68 ;  /* 0x0000004485447220 */ /* 0x040fe20000410000 */
[-C--:B--2---:R-:W-:Y:S05]  /*138d0*/  HMMA.16816.F32.BF16 R4, R192, R20.reuse, R4 ;  /* 0x00000014c004723c */ /* 0x084fea0000041804 */
[----:B----4-:R-:W-:Y:S01]  /*138e0*/  MOV R172, R44 ;  /* 0x0000002c00ac7202 */ /* 0x010fe20000000f00 */
[C---:B------:R-:W-:Y:S02]  /*138f0*/  FMUL.FTZ R69, R133.reuse, R69 ;  /* 0x0000004585457220 */ /* 0x040fe40000410000 */
[----:B------:R2:W-:Y:S01]  /*13900*/  MUFU.EX2 R252, R8 ;  /* 0x0000000800fc7308 */ /* 0x0005e20000000800 */
        /* <DEDUP_REMOVED lines=13> */
[----:B------:R1:W4:Y:S01]  /*139e0*/  MUFU.EX2 R220, R11 ;  /* 0x0000000b00dc7308 */ /* 0x0003220000000800 */
[C---:B------:R-:W-:Y:S02]  /*139f0*/  FMUL.FTZ R27, R0.reuse, R167 ;  /* 0x000000a7001b7220 */ /* 0x040fe40000410000 */
[----:B------:R-:W-:Y:S02]  /*13a00*/  FMUL.FTZ R30, R0, R170 ;  /* 0x000000aa001e7220 */ /* 0x000fe40000410000 */
[C---:B--2---:R-:W-:Y:S01]  /*13a10*/  FMUL.FTZ R8, R2.reuse, R148 ;  /* 0x0000009402087220 */ /* 0x044fe20000410000 */
[----:B------:R-:W-:Y:S01]  /*13a20*/  LDSM.16.MT88.4 R164, [R227+0x2880] ;  /* 0x00288000e3a4783b */ /* 0x000fe20000004200 */
[----:B------:R-:W-:Y:S02]  /*13a30*/  FMUL.FTZ R44, R2, R184 ;  /* 0x000000b8022c7220 */ /* 0x000fe40000410000 */
[C---:B------:R-:W-:Y:S02]  /*13a40*/  FMUL.FTZ R47, R0.reuse, R187 ;  /* 0x000000bb002f7220 */ /* 0x040fe40000410000 */
[C---:B------:R-:W-:Y:S02]  /*13a50*/  FMUL.FTZ R31, R0.reuse, R171 ;  /* 0x000000ab001f7220 */ /* 0x040fe40000410000 */
[----:B------:R-:W-:Y:S02]  /*13a60*/  FMUL.FTZ R58, R0, R58 ;  /* 0x0000003a003a7220 */ /* 0x000fe40000410000 */
[--C-:B---3--:R-:W-:Y:S02]  /*13a70*/  FFMA.FTZ R138, R200, c[0x0][0x2d0], -R141.reuse ;  /* 0x0000b400c88a7a23 */ /* 0x108fe4000001088d */
[C---:B------:R-:W-:Y:S02]  /*13a80*/  FMUL.FTZ R59, R0.reuse, R59 ;  /* 0x0000003b003b7220 */ /* 0x040fe40000410000 */
[----:B------:R2:W-:Y:S01]  /*13a90*/  MUFU.EX2 R185, R138 ;  /* 0x0000008a00b97308 */ /* 0x0005e20000000800 */
[C---:B------:R-:W-:Y:S02]  /*13aa0*/  FMUL.FTZ R62, R0.reuse, R62 ;  /* 0x0000003e003e7220 */ /* 0x040fe40000410000 */
[C---:B------:R-:W-:Y:S02]  /*13ab0*/  FMUL.FTZ R63, R0.reuse, R63 ;  /* 0x0000003f003f7220 */ /* 0x040fe40000410000 */
[----:B-1----:R-:W-:Y:S01]  /*13ac0*/  FMUL.FTZ R11, R0, R151 ;  /* 0x00000097000b7220 */ /* 0x002fe20000410000 */
[----:B----4-:R-:W-:Y:S01]  /*13ad0*/  F2FP.BF16.PACK_AB R144, R220, R252 ;  /* 0x000000fcdc90723e */ /* 0x010fe200000010ff */
[----:B------:R-:W1:Y:S01]  /*13ae0*/  LDSM.16.MT88.4 R148, [R228+0x2080] ;  /* 0x00208000e494783b */ /* 0x000e620000004200 */
[----:B------:R-:W-:Y:S01]  /*13af0*/  FMUL.FTZ R71, R132, R71 ;  /* 0x0000004784477220 */ /* 0x000fe20000410000 */
[----:B------:R-:W-:Y:S01]  /*13b00*/  MOV R168, R220 ;  /* 0x000000dc00a87202 */ /* 0x000fe20000000f00 */
[C---:B------:R-:W-:Y:S02]  /*13b10*/  FMUL.FTZ R72, R2.reuse, R72 ;  /* 0x0000004802487220 */ /* 0x040fe40000410000 */
[----:B------:R-:W-:Y:S01]  /*13b20*/  FMUL.FTZ R73, R2, R73 ;  /* 0x0000004902497220 */ /* 0x000fe20000410000 */
[C---:B------:R-:W-:Y:S04]  /*13b30*/  HMMA.16816.F32.BF16 R8, R144.reuse, R20, R8 ;  /* 0x000000149008723c */ /* 0x040fe80000041808 */
[C---:B------:R-:W-:Y:S02]  /*13b40*/  FMUL.FTZ R74, R0.reuse, R74 ;  /* 0x0000004a004a7220 */ /* 0x040fe40000410000 */
[----:B------:R-:W-:Y:S02]  /*13b50*/  FMUL.FTZ R75, R0, R75 ;  /* 0x0000004b004b7220 */ /* 0x000fe40000410000 */
[-C--:B------:R-:W-:Y:S04]  /*13b60*/  HMMA.16816.F32.BF16 R12, R144, R22.reuse, R12 ;  /* 0x00000016900c723c */ /* 0x080fe8000004180c */
[--C-:B--2---:R-:W-:Y:S02]  /*13b70*/  FFMA.FTZ R138, R196, c[0x0][0x2d0], -R142.reuse ;  /* 0x0000b400c48a7a23 */ /* 0x104fe4000001088e */
        /* <DEDUP_REMOVED lines=8> */
[----:B------:R-:W-:Y:S02]  /*13c00*/  FMUL.FTZ R77, R2, R77 ;  /* 0x0000004d024d7220 */ /* 0x000fe40000410000 */
[C---:B------:R-:W-:Y:S02]  /*13c10*/  FMUL.FTZ R78, R0.reuse, R78 ;  /* 0x0000004e004e7220 */ /* 0x040fe40000410000 */
[-C--:B------:R-:W-:Y:S03]  /*13c20*/  HMMA.16816.F32.BF16 R20, R192, R36.reuse, R20 ;  /* 0x00000024c014723c */ /* 0x080fe60000041814 */
[----:B------:R-:W-:Y:S02]  /*13c30*/  FMUL.FTZ R79, R0, R79 ;  /* 0x0000004f004f7220 */ /* 0x000fe40000410000 */
[----:B------:R-:W-:Y:S02]  /*13c40*/  FMUL.FTZ R80, R133, R80 ;  /* 0x0000005085507220 */ /* 0x000fe40000410000 */
[--C-:B--2---:R-:W-:Y:S01]  /*13c50*/  FFMA.FTZ R138, R197, c[0x0][0x2d0], -R142.reuse ;  /* 0x0000b400c58a7a23 */ /* 0x104fe2000001088e */
        /* <DEDUP_REMOVED lines=14> */
[--C-:B--2---:R-:W-:Y:S02]  /*13d40*/  FFMA.FTZ R138, R203, c[0x0][0x2d0], -R141.reuse ;  /* 0x0000b400cb8a7a23 */ /* 0x104fe4000001088d */
[C---:B------:R-:W-:Y:S01]  /*13d50*/  FMUL.FTZ R38, R132.reuse, R178 ;  /* 0x000000b284267220 */ /* 0x040fe20000410000 */
[----:B------:R-:W-:Y:S01]  /*13d60*/  MOV R178, R51 ;  /* 0x0000003300b27202 */ /* 0x000fe20000000f00 */
[----:B------:R2:W-:Y:S01]  /*13d70*/  MUFU.EX2 R188, R138 ;  /* 0x0000008a00bc7308 */ /* 0x0005e20000000800 */
[C---:B------:R-:W-:Y:S02]  /*13d80*/  FMUL.FTZ R51, R132.reuse, R191 ;  /* 0x000000bf84337220 */ /* 0x040fe40000410000 */
[C---:B------:R-:W-:Y:S02]  /*13d90*/  FMUL.FTZ R83, R132.reuse, R83 ;  /* 0x0000005384537220 */ /* 0x040fe40000410000 */
[-C--:B-1----:R-:W-:Y:S03]  /*13da0*/  HMMA.16816.F32.BF16 R36, R192, R148.reuse, R36 ;  /* 0x00000094c024723c */ /* 0x082fe60000041824 */
[C---:B------:R-:W-:Y:S02]  /*13db0*/  FMUL.FTZ R84, R133.reuse, R84 ;  /* 0x0000005485547220 */ /* 0x040fe40000410000 */
[----:B------:R-:W-:Y:S02]  /*13dc0*/  FMUL.FTZ R85, R133, R85 ;  /* 0x0000005585557220 */ /* 0x000fe40000410000 */
[C---:B------:R-:W-:Y:S01]  /*13dd0*/  FMUL.FTZ R86, R132.reuse, R86 ;  /* 0x0000005684567220 */ /* 0x040fe20000410000 */
[C---:B------:R-:W-:Y:S04]  /*13de0*/  HMMA.16816.F32.BF16 R40, R144.reuse, R148, R40 ;  /* 0x000000949028723c */ /* 0x040fe80000041828 */
[----:B------:R-:W-:Y:S02]  /*13df0*/  FMUL.FTZ R87, R132, R87 ;  /* 0x0000005784577220 */ /* 0x000fe40000410000 */
[C---:B------:R-:W-:Y:S02]  /*13e00*/  FMUL.FTZ R88, R2.reuse, R88 ;  /* 0x0000005802587220 */ /* 0x040fe40000410000 */
[-C--:B------:R-:W-:Y:S04]  /*13e10*/  HMMA.16816.F32.BF16 R44, R144, R150.reuse, R44 ;  /* 0x00000096902c723c */ /* 0x080fe8000004182c */
[----:B--2---:R-:W-:Y:S02]  /*13e20*/  FFMA.FTZ R138, R205, c[0x0][0x2d0], -R141 ;  /* 0x0000b400cd8a7a23 */ /* 0x004fe4000001088d */
[----:B------:R-:W-:Y:S02]  /*13e30*/  FMUL.FTZ R89, R2, R89 ;  /* 0x0000005902597220 */ /* 0x000fe40000410000 */
[C---:B------:R-:W-:Y:S01]  /*13e40*/  HMMA.16816.F32.BF16 R48, R192.reuse, R150, R48 ;  /* 0x00000096c030723c */ /* 0x040fe20000041830 */
[----:B------:R1:W-:Y:S01]  /*13e50*/  MUFU.EX2 R180, R138 ;  /* 0x0000008a00b47308 */ /* 0x0003e20000000800 */
[----:B------:R-:W2:Y:S02]  /*13e60*/  LDSM.16.MT88.4 R148, [R225+0x3880] ;  /* 0x00388000e194783b */ /* 0x000ea40000004200 */
[C---:B------:R-:W-:Y:S02]  /*13e70*/  FMUL.FTZ R90, R0.reuse, R90 ;  /* 0x0000005a005a7220 */ /* 0x040fe40000410000 */
[----:B------:R-:W-:Y:S02]  /*13e80*/  FMUL.FTZ R91, R0, R91 ;  /* 0x0000005b005b7220 */ /* 0x000fe40000410000 */
[-C--:B------:R-:W-:Y:S04]  /*13e90*/  HMMA.16816.F32.BF16 R52, R192, R152.reuse, R52 ;  /* 0x00000098c034723c */ /* 0x080fe80000041834 */
[C---:B------:R-:W-:Y:S02]  /*13ea0*/  FMUL.FTZ R92, R2.reuse, R92 ;  /* 0x0000005c025c7220 */ /* 0x040fe40000410000 */
[----:B------:R-:W-:Y:S02]  /*13eb0*/  FMUL.FTZ R93, R2, R93 ;  /* 0x0000005d025d7220 */ /* 0x000fe40000410000 */
[C---:B------:R-:W-:Y:S04]  /*13ec0*/  HMMA.16816.F32.BF16 R56, R144.reuse, R152, R56 ;  /* 0x000000989038723c */ /* 0x040fe80000041838 */
[C---:B------:R-:W-:Y:S02]  /*13ed0*/  FMUL.FTZ R94, R0.reuse, R94 ;  /* 0x0000005e005e7220 */ /* 0x040fe40000410000 */
        /* <DEDUP_REMOVED lines=11> */
[C---:B------:R-:W-:Y:S02]  /*13f90*/  FMUL.FTZ R100, R133.reuse, R100 ;  /* 0x0000006485647220 */ /* 0x040fe40000410000 */
[----:B------:R-:W-:Y:S02]  /*13fa0*/  FMUL.FTZ R101, R133, R101 ;  /* 0x0000006585657220 */ /* 0x000fe40000410000 */
[C---:B------:R-:W-:Y:S01]  /*13fb0*/  FMUL.FTZ R102, R132.reuse, R102 ;  /* 0x0000006684667220 */ /* 0x040fe20000410000 */
[C---:B------:R-:W-:Y:S04]  /*13fc0*/  HMMA.16816.F32.BF16 R72, R144.reuse, R148, R72 ;  /* 0x000000949048723c */ /* 0x040fe80000041848 */
[----:B------:R-:W-:Y:S02]  /*13fd0*/  FMUL.FTZ R103, R132, R103 ;  /* 0x0000006784677220 */ /* 0x000fe40000410000 */
[C---:B------:R-:W-:Y:S02]  /*13fe0*/  FMUL.FTZ R104, R2.reuse, R104 ;  /* 0x0000006802687220 */ /* 0x040fe40000410000 */
[-C--:B------:R-:W-:Y:S04]  /*13ff0*/  HMMA.16816.F32.BF16 R76, R144, R150.reuse, R76 ;  /* 0x00000096904c723c */ /* 0x080fe8000004184c */
[----:B-1----:R-:W-:Y:S02]  /*14000*/  FFMA.FTZ R138, R207, c[0x0][0x2d0], -R142 ;  /* 0x0000b400cf8a7a23 */ /* 0x002fe4000001088e */
[----:B------:R-:W-:Y:S02]  /*14010*/  FMUL.FTZ R105, R2, R105 ;  /* 0x0000006902697220 */ /* 0x000fe40000410000 */
[C---:B------:R-:W-:Y:S01]  /*14020*/  HMMA.16816.F32.BF16 R80, R192.reuse, R150, R80 ;  /* 0x00000096c050723c */ /* 0x040fe20000041850 */
[----:B------:R1:W-:Y:S01]  /*14030*/  MUFU.EX2 R170, R138 ;  /* 0x0000008a00aa7308 */ /* 0x0003e20000000800 */
[----:B------:R-:W2:Y:S02]  /*14040*/  LDSM.16.MT88.4 R148, [R228+0x3880] ;  /* 0x00388000e494783b */ /* 0x000ea40000004200 */
[C---:B------:R-:W-:Y:S02]  /*14050*/  FMUL.FTZ R106, R0.reuse, R106 ;  /* 0x0000006a006a7220 */ /* 0x040fe40000410000 */
[----:B------:R-:W-:Y:S02]  /*14060*/  FMUL.FTZ R107, R0, R107 ;  /* 0x0000006b006b7220 */ /* 0x000fe40000410000 */
[-C--:B---3--:R-:W-:Y:S04]  /*14070*/  HMMA.16816.F32.BF16 R84, R192, R152.reuse, R84 ;  /* 0x00000098c054723c */ /* 0x088fe80000041854 */
        /* <DEDUP_REMOVED lines=11> */
[----:B------:R-:W-:Y:S02]  /*14130*/  FMUL.FTZ R113, R133, R113 ;  /* 0x0000007185717220 */ /* 0x000fe40000410000 */
[C---:B------:R-:W-:Y:S02]  /*14140*/  FMUL.FTZ R114, R132.reuse, R114 ;  /* 0x0000007284727220 */ /* 0x040fe40000410000 */
[----:B------:R-:W-:Y:S01]  /*14150*/  FMUL.FTZ R115, R132, R115 ;  /* 0x0000007384737220 */ /* 0x000fe20000410000 */
        /* <DEDUP_REMOVED lines=17> */
[C---:B------:R-:W-:Y:S02]  /*14270*/  FMUL.FTZ R126, R0.reuse, R126 ;  /* 0x0000007e007e7220 */ /* 0x040fe40000410000 */
[----:B------:R-:W-:Y:S02]  /*14280*/  FMUL.FTZ R127, R0, R127 ;  /* 0x0000007f007f7220 */ /* 0x000fe40000410000 */
[C---:B------:R-:W-:Y:S01]  /*14290*/  FMUL.FTZ R128, R133.reuse, R128 ;  /* 0x0000008085807220 */ /* 0x040fe20000410000 */
[-C--:B---3--:R-:W-:Y:S03]  /*142a0*/  HMMA.16816.F32.BF16 R116, R192, R152.reuse, R116 ;  /* 0x00000098c074723c */ /* 0x088fe60000041874 */
[----:B------:R-:W-:Y:S02]  /*142b0*/  FMUL.FTZ R129, R133, R129 ;  /* 0x0000008185817220 */ /* 0x000fe40000410000 */
[----:B------:R-:W-:Y:S02]  /*142c0*/  FMUL.FTZ R130, R132, R130 ;  /* 0x0000008284827220 */ /* 0x000fe40000410000 */
[--C-:B-1----:R-:W-:Y:S01]  /*142d0*/  FFMA.FTZ R138, R210, c[0x0][0x2d0], -R143.reuse ;  /* 0x0000b400d28a7a23 */ /* 0x102fe2000001088f */
[C---:B------:R-:W-:Y:S03]  /*142e0*/  HMMA.16816.F32.BF16 R120, R144.reuse, R152, R120 ;  /* 0x000000989078723c */ /* 0x040fe60000041878 */
[----:B------:R1:W-:Y:S01]  /*142f0*/  MUFU.EX2 R171, R138 ;  /* 0x0000008a00ab7308 */ /* 0x0003e20000000800 */
[----:B------:R-:W-:Y:S03]  /*14300*/  FMUL.FTZ R131, R132, R131 ;  /* 0x0000008384837220 */ /* 0x000fe60000410000 */
        /* <DEDUP_REMOVED lines=224> */
.L_x_1049:
[----:B-123--:R-:W2:Y:S04]  /*15110*/  LDL.LU R0, [R1+0xc] ;  /* 0x00000c0001007983 */ /* 0x00eea80000300800 */
[----:B------:R-:W3:Y:S04]  /*15120*/  LDL.LU R4, [R1+0x8] ;  /* 0x0000080001047983 */ /* 0x000ee80000300800 */
[----:B------:R-:W4:Y:S04]  /*15130*/  LDL.LU R5, [R1+0x10] ;  /* 0x0000100001057983 */ /* 0x000f280000300800 */
[----:B------:R-:W4:Y:S01]  /*15140*/  LDL.LU R2, [R1+0x14] ;  /* 0x0000140001027983 */ /* 0x000f220000300800 */
[----:B------:R-:W-:-:S03]  /*15150*/  PLOP3.LUT P0, PT, PT, PT, PT, 0x8, 0x0 ;  /* 0x000000000000781c */ /* 0x000fc60003f0e170 */
        /* <DEDUP_REMOVED lines=21> */
[----:B------:R-:W-:-:S05]  /*152b0*/  FSETP.NE.FTZ.AND P2, PT, R7, RZ, PT ;  /* 0x000000ff0700720b */ /* 0x000fca0003f55000 */
[----:B------:R-:W1:Y:S01]  /*152c0*/  @P4 MUFU.RCP R0, R11 ;  /* 0x0000000b00004308 */ /* 0x000e620000001000 */
[----:B------:R-:W-:-:S07]  /*152d0*/  FSETP.NE.FTZ.AND P1, PT, R6, RZ, PT ;  /* 0x000000ff0600720b */ /* 0x000fce0003f35000 */
[----:B------:R-:W2:Y:S06]  /*152e0*/  @P3 MUFU.RCP R4, R9 ;  /* 0x0000000900043308 */ /* 0x000eac0000001000 */
[----:B------:R-:W-:Y:S01]  /*152f0*/  @P1 MOV R8, 0x3f317218 ;  /* 0x3f31721800081802 */ /* 0x000fe20000000f00 */
[C---:B-1----:R-:W-:Y:S01]  /*15300*/  FMUL.FTZ R144, R0.reuse, R144 ;  /* 0x0000009000907220 */ /* 0x042fe20000410000 */
[----:B------:R-:W1:Y:S01]  /*15310*/  @P2 MUFU.RCP R2, R7 ;  /* 0x0000000700022308 */ /* 0x000e620000001000 */
        /* <DEDUP_REMOVED lines=16> */
[C---:B------:R-:W-:Y:S01]  /*15420*/  FMUL.FTZ R24, R0.reuse, R64 ;  /* 0x0000004000187220 */ /* 0x040fe20000410000 */
[----:B------:R-:W-:Y:S01]  /*15430*/  MOV R64, 0xff800000 ;  /* 0xff80000000407802 */ /* 0x000fe20000000f00 */
[C---:B------:R-:W-:Y:S01]  /*15440*/  FMUL.FTZ R42, R0.reuse, R65 ;  /* 0x00000041002a7220 */ /* 0x040fe20000410000 */
[----:B------:R-:W-:Y:S01]  /*15450*/  MOV R65, 0xff800000 ;  /* 0xff80000000417802 */ /* 0x000fe20000000f00 */
[C---:B------:R-:W-:Y:S01]  /*15460*/  FMUL.FTZ R28, R0.reuse, R68 ;  /* 0x00000044001c7220 */ /* 0x040fe20000410000 */
[----:B------:R-:W-:Y:S01]  /*15470*/  MOV R68, 0xff800000 ;  /* 0xff80000000447802 */ /* 0x000fe20000000f00 */
        /* <DEDUP_REMOVED lines=15> */
[----:B------:R-:W-:Y:S01]  /*15570*/  MOV R0, RZ ;  /* 0x000000ff00007202 */ /* 0x000fe20000000f00 */
[C---:B--2---:R-:W-:Y:S02]  /*15580*/  FMUL.FTZ R15, R4.reuse, R54 ;  /* 0x00000036040f7220 */ /* 0x044fe40000410000 */
[----:B------:R-:W-:Y:S02]  /*15590*/  FMUL.FTZ R44, R4, R55 ;  /* 0x00000037042c7220 */ /* 0x000fe40000410000 */
[C---:B-1----:R-:W-:Y:S01]  /*155a0*/  FMUL.FTZ R148, R2.reuse, R148 ;  /* 0x0000009402947220 */ /* 0x042fe20000410000 */
[----:B------:R-:W1:Y:S01]  /*155b0*/  @P1 MUFU.RCP R0, R6 ;  /* 0x0000000600001308 */ /* 0x000e620000001000 */
[----:B------:R-:W-:-:S02]  /*155c0*/  FMUL.FTZ R149, R2, R149 ;  /* 0x0000009502957220 */ /* 0x000fc40000410000 */
[C---:B------:R-:W-:Y:S02]  /*155d0*/  FMUL.FTZ R152, R2.reuse, R152 ;  /* 0x0000009802987220 */ /* 0x040fe40000410000 */
[C---:B------:R-:W-:Y:S02]  /*155e0*/  FMUL.FTZ R153, R2.reuse, R153 ;  /* 0x0000009902997220 */ /* 0x040fe40000410000 */
[C---:B------:R-:W-:Y:S01]  /*155f0*/  FMUL.FTZ R164, R2.reuse, R164 ;  /* 0x000000a402a47220 */ /* 0x040fe20000410000 */
[----:B------:R-:W2:Y:S01]  /*15600*/  @P1 MUFU.LG2 R6, R6 ;  /* 0x0000000600061308 */ /* 0x000ea20000000c00 */
        /* <DEDUP_REMOVED lines=41> */
[C---:B------:R-:W-:Y:S01]  /*158a0*/  FMUL.FTZ R41, R4.reuse, R67 ;  /* 0x0000004304297220 */ /* 0x040fe20000410000 */
[----:B------:R-:W-:Y:S01]  /*158b0*/  MOV R67, 0xff800000 ;  /* 0xff80000000437802 */ /* 0x000fe20000000f00 */
        /* <DEDUP_REMOVED lines=51> */
[----:B------:R-:W-:Y:S02]  /*15bf0*/  @P4 FMUL.FTZ R10, R4, c[0x0][0x2d0] ;  /* 0x0000b400040a4a20 */ /* 0x000fe40000410000 */
[----:B------:R-:W-:Y:S02]  /*15c00*/  @P2 FMUL.FTZ R2, R0, c[0x0][0x2d0] ;  /* 0x0000b40000022a20 */ /* 0x000fe40000410000 */
[----:B------:R-:W-:Y:S02]  /*15c10*/  @P4 FMUL.FTZ R11, R11, 0.69314718246459960938 ;  /* 0x3f3172180b0b4820 */ /* 0x000fe40000410000 */
[----:B------:R-:W-:-:S02]  /*15c20*/  @P3 FMUL.FTZ R9, R9, 0.69314718246459960938 ;  /* 0x3f31721809093820 */ /* 0x000fc40000410000 */
[----:B------:R-:W-:Y:S02]  /*15c30*/  @P2 FMUL.FTZ R7, R7, 0.69314718246459960938 ;  /* 0x3f31721807072820 */ /* 0x000fe40000410000 */
[----:B--2---:R-:W-:Y:S02]  /*15c40*/  @P1 FMUL.FTZ R4, R6, 0.69314718246459960938 ;  /* 0x3f31721806041820 */ /* 0x004fe40000410000 */
[----:B------:R-:W-:Y:S02]  /*15c50*/  @P1 FMUL.FTZ R0, R8, c[0x0][0x2d0] ;  /* 0x0000b40008001a20 */ /* 0x000fe40000410000 */
[----:B------:R-:W-:Y:S02]  /*15c60*/  @P4 FFMA.FTZ R64, R10, R137, R11 ;  /* 0x000000890a404223 */ /* 0x000fe4000001000b */
[----:B------:R-:W-:Y:S02]  /*15c70*/  @P3 FFMA.FTZ R65, R5, R136, R9 ;  /* 0x0000008805413223 */ /* 0x000fe40000010009 */
[----:B------:R-:W-:-:S02]  /*15c80*/  @P2 FFMA.FTZ R67, R2, R135, R7 ;  /* 0x0000008702432223 */ /* 0x000fc40000010007 */
[----:B------:R-:W-:Y:S02]  /*15c90*/  @P1 FFMA.FTZ R68, R0, R3, R4 ;  /* 0x0000000300441223 */ /* 0x000fe40000010004 */
.L_x_991:
[----:B------:R-:W-:Y:S05]  /*15ca0*/  @P0 BRA `(.L_x_1067) ;  /* 0x00001c6000000947 */ /* 0x000fea0003800000 */
[----:B------:R-:W2:Y:S01]  /*15cb0*/  LDL R71, [R1+0x2c] ;  /* 0x00002c0001477983 */ /* 0x000ea20000100800 */
[----:B------:R-:W-:Y:S02]  /*15cc0*/  F2FP.BF16.PACK_AB R41, R41, R66 ;  /* 0x000000422929723e */ /* 0x000fe400000010ff */
[----:B------:R-:W-:Y:S01]  /*15cd0*/  F2FP.BF16.PACK_AB R62, R63, R62 ;  /* 0x0000003e3f3e723e */ /* 0x000fe200000010ff */
[----:B------:R-:W1:Y:S01]  /*15ce0*/  S2R R69, SR_TID.X ;  /* 0x0000000000457919 */ /* 0x000e620000002100 */
        /* <DEDUP_REMOVED lines=12> */
[----:B-1----:R-:W-:Y:S02]  /*15db0*/  SHF.R.S32.HI R66, RZ, 0x1f, R69 ;  /* 0x0000001fff427819 */ /* 0x002fe40000011445 */
[----:B------:R-:W-:Y:S02]  /*15dc0*/  F2FP.BF16.PACK_AB R8, R173, R172 ;  /* 0x000000acad08723e */ /* 0x000fe400000010ff */
[CC--:B------:R-:W-:Y:S02]  /*15dd0*/  LEA.HI R2, R66.reuse, R69.reuse, RZ, 0x2 ;  /* 0x0000004542027211 */ /* 0x0c0fe400078f10ff */
[----:B------:R-:W-:-:S02]  /*15de0*/  LEA.HI R63, R66, R69, RZ, 0x5 ;  /* 0x00000045423f7211 */ /* 0x000fc400078f28ff */
[--C-:B------:R-:W-:Y:S02]  /*15df0*/  SHF.R.S32.HI R4, RZ, 0x2, R2.reuse ;  /* 0x00000002ff047819 */ /* 0x100fe40000011402 */
[----:B------:R-:W-:Y:S02]  /*15e00*/  SHF.R.S32.HI R0, RZ, 0x1f, R2 ;  /* 0x0000001fff007819 */ /* 0x000fe40000011402 */
[----:B------:R-:W-:Y:S02]  /*15e10*/  SHF.R.S32.HI R59, RZ, 0x5, R63 ;  /* 0x00000005ff3b7819 */ /* 0x000fe4000001143f */
[----:B------:R-:W-:Y:S02]  /*15e20*/  LEA.HI R0, R0, R4, RZ, 0x3 ;  /* 0x0000000400007211 */ /* 0x000fe400078f18ff */
[----:B------:R-:W-:Y:S02]  /*15e30*/  F2FP.BF16.PACK_AB R55, R55, R164 ;  /* 0x000000a43737723e */ /* 0x000fe400000010ff */
[----:B------:R-:W-:-:S02]  /*15e40*/  LOP3.LUT R0, R0, 0xfffffff8, RZ, 0xc0, !PT ;  /* 0xfffffff800007812 */ /* 0x000fc400078ec0ff */
        /* <DEDUP_REMOVED lines=157> */
.L_x_1068:
        /* <DEDUP_REMOVED lines=151> */
.L_x_1070:
[----:B--234-:R-:W-:Y:S05]  /*17190*/  BSYNC B0 ;  /* 0x0000000000007941 */ /* 0x01cfea0003800000 */
.L_x_1069:
        /* <DEDUP_REMOVED lines=16> */
.L_x_1072:
[----:B------:R-:W-:Y:S05]  /*172a0*/  BSYNC B0 ;  /* 0x0000000000007941 */ /* 0x000fea0003800000 */
.L_x_1071:
        /* <DEDUP_REMOVED lines=16> */
.L_x_1074:
[----:B------:R-:W-:Y:S05]  /*173b0*/  BSYNC B0 ;  /* 0x0000000000007941 */ /* 0x000fea0003800000 */
.L_x_1073:
        /* <DEDUP_REMOVED lines=16> */
.L_x_1076:
[----:B------:R-:W-:Y:S05]  /*174c0*/  BSYNC B0 ;  /* 0x0000000000007941 */ /* 0x000fea0003800000 */
.L_x_1075:
        /* <DEDUP_REMOVED lines=16> */
.L_x_1078:
[----:B------:R-:W-:Y:S05]  /*175d0*/  BSYNC B0 ;  /* 0x0000000000007941 */ /* 0x000fea0003800000 */
.L_x_1077:
        /* <DEDUP_REMOVED lines=16> */
.L_x_1080:
[----:B------:R-:W-:Y:S05]  /*176e0*/  BSYNC B0 ;  /* 0x0000000000007941 */ /* 0x000fea0003800000 */
.L_x_1079:
        /* <DEDUP_REMOVED lines=16> */
.L_x_1082:
[----:B------:R-:W-:Y:S05]  /*177f0*/  BSYNC B0 ;  /* 0x0000000000007941 */ /* 0x000fea0003800000 */
.L_x_1081:
        /* <DEDUP_REMOVED lines=17> */
.L_x_1067:
        /* <DEDUP_REMOVED lines=19> */
.L_x_1083:
        /* <DEDUP_REMOVED lines=42> */
.L_x_1085:
[----:B------:R-:W-:Y:S05]  /*17ce0*/  BSYNC B0 ;  /* 0x0000000000007941 */ /* 0x000fea0003800000 */
.L_x_1084:
        /* <DEDUP_REMOVED lines=59> */
.L_x_1087:
[----:B------:R-:W-:Y:S05]  /*180a0*/  BSYNC B0 ;  /* 0x0000000000007941 */ /* 0x000fea0003800000 */
.L_x_1086:
        /* <DEDUP_REMOVED lines=15> */
.L_x_1089:
[----:B------:R-:W-:Y:S05]  /*181a0*/  BSYNC B0 ;  /* 0x0000000000007941 */ /* 0x000fea0003800000 */
.L_x_1088:
        /* <DEDUP_REMOVED lines=15> */
.L_x_1091:
[----:B------:R-:W-:Y:S05]  /*182a0*/  BSYNC B0 ;  /* 0x0000000000007941 */ /* 0x000fea0003800000 */
.L_x_1090:
        /* <DEDUP_REMOVED lines=15> */
.L_x_1093:
[----:B------:R-:W-:Y:S05]  /*183a0*/  BSYNC B0 ;  /* 0x0000000000007941 */ /* 0x000fea0003800000 */
.L_x_1092:
        /* <DEDUP_REMOVED lines=15> */
.L_x_1095:
[----:B------:R-:W-:Y:S05]  /*184a0*/  BSYNC B0 ;  /* 0x0000000000007941 */ /* 0x000fea0003800000 */
.L_x_1094:
        /* <DEDUP_REMOVED lines=15> */
.L_x_1097:
[----:B------:R-:W-:Y:S05]  /*185a0*/  BSYNC B0 ;  /* 0x0000000000007941 */ /* 0x000fea0003800000 */
.L_x_1096:
        /* <DEDUP_REMOVED lines=15> */
.L_x_1099:
[----:B------:R-:W-:Y:S05]  /*186a0*/  BSYNC B0 ;  /* 0x0000000000007941 */ /* 0x000fea0003800000 */
.L_x_1098:
        /* <DEDUP_REMOVED lines=16> */
.L_x_1100:
        /* <DEDUP_REMOVED lines=13> */
.L_x_1839:


//--------------------- .text._ZN7cutlass13device_kernelIN5flash19enable_sm80_to_sm89INS1_16FlashAttnFwdSm80INS1_25CollectiveMainloopFwdSm80ILi4ELi1ELb0EN4cute5tupleIJNS5_1CILi128EEENS7_ILi48EEES8_EEELi128ENS_10bfloat16_tEfNS_4arch4Sm80ELb0ELb1ELb1ELb1ELb0ELb1ELb1ELb0EEENS1_21CollectiveEpilogueFwdINS6_IJS8_S8_S9_EEENS6_IJNS7_ILi1EEESH_SH_EEESB_SD_Li128ELb1ELb1ELb0ELb0EEENS1_19SingleTileSchedulerILb1ELb0ELb1ELi128EEEEEEEEEvNT_6ParamsE --------------------------
	.section	.text._ZN7cutlass13device_kernelIN5flash19enable_sm80_to_sm89INS1_16FlashAttnFwdSm80INS1_25CollectiveMainloopFwdSm80ILi4ELi1ELb0EN4cute5tupleIJNS5_1CILi128EEENS7_ILi48EEES8_EEELi128ENS_10bfloat16_tEfNS_4arch4Sm80ELb0ELb1ELb1ELb1ELb0ELb1ELb1ELb0EEENS1_21CollectiveEpilogueFwdINS6_IJS8_S8_S9_EEENS6_IJNS7_ILi1EEESH_SH_EEESB_SD_Li128ELb1ELb1ELb0ELb0EEENS1_19SingleTileSchedulerILb1ELb0ELb1ELi128EEEEEEEEEvNT_6ParamsE,"ax",@progbits
	.sectioninfo	@"SHI_REGISTERS=255"
	.align	128
.text._ZN7cutlass13device_kernelIN5flash19enable_sm80_to_sm89INS1_16FlashAttnFwdSm80INS1_25CollectiveMainloopFwdSm80ILi4ELi1ELb0EN4cute5tupleIJNS5_1CILi128EEENS7_ILi48EEES8_EEELi128ENS_10bfloat16_tEfNS_4arch4Sm80ELb0ELb1ELb1ELb1ELb0ELb1ELb1ELb0EEENS1_21CollectiveEpilogueFwdINS6_IJS8_S8_S9_EEENS6_IJNS7_ILi1EEESH_SH_EEESB_SD_Li128ELb1ELb1ELb0ELb0EEENS1_19SingleTileSchedulerILb1ELb0ELb1ELi128EEEEEEEEEvNT_6ParamsE:
        .type           _ZN7cutlass13device_kernelIN5flash19enable_sm80_to_sm89INS1_16FlashAttnFwdSm80INS1_25CollectiveMainloopFwdSm80ILi4ELi1ELb0EN4cute5tupleIJNS5_1CILi128EEENS7_ILi48EEES8_EEELi128ENS_10bfloat16_tEfNS_4arch4Sm80ELb0ELb1ELb1ELb1ELb0ELb1ELb1ELb0EEENS1_21CollectiveEpilogueFwdINS6_IJS8_S8_S9_EEENS6_IJNS7_ILi1EEESH_SH_EEESB_SD_Li128ELb1ELb1ELb0ELb0EEENS1_19SingleTileSchedulerILb1ELb0ELb1ELi128EEEEEEEEEvNT_6ParamsE,@function
        .size           _ZN7cutlass13device_kernelIN5flash19enable_sm80_to_sm89INS1_16FlashAttnFwdSm80INS1_25CollectiveMainloopFwdSm80ILi4ELi1ELb0EN4cute5tupleIJNS5_1CILi128EEENS7_ILi48EEES8_EEELi128ENS_10bfloat16_tEfNS_4arch4Sm80ELb0ELb1ELb1ELb1ELb0ELb1ELb1ELb0EEENS1_21CollectiveEpilogueFwdINS6_IJS8_S8_S9_EEENS6_IJNS7_ILi1EEESH_SH_EEESB_SD_Li128ELb1ELb1ELb0ELb0EEENS1_19SingleTileSchedulerILb1ELb0ELb1ELi128EEEEEEEEEvNT_6ParamsE,(.L_x_1840 - _ZN7cutlass13device_kernelIN5flash19enable_sm80_to_sm89INS1_16FlashAttnFwdSm80INS1_25CollectiveMainloopFwdSm80ILi4ELi1ELb0EN4cute5tupleIJNS5_1CILi128EEENS7_ILi48EEES8_EEELi128ENS_10bfloat16_tEfNS_4arch4Sm80ELb0ELb1ELb1ELb1ELb0ELb1ELb1ELb0EEENS1_21CollectiveEpilogueFwdINS6_IJS8_S8_S9_EEENS6_IJNS7_ILi1EEESH_SH_EEESB_SD_Li128ELb1ELb1ELb0ELb0EEENS1_19SingleTileSchedulerILb1ELb0ELb1ELi128EEEEEEEEEvNT_6ParamsE)
        .other          _ZN7cutlass13device_kernelIN5flash19enable_sm80_to_sm89INS1_16FlashAttnFwdSm80INS1_25CollectiveMainloopFwdSm80ILi4ELi1ELb0EN4cute5tupleIJNS5_1CILi128EEENS7_ILi48EEES8_EEELi128ENS_10bfloat16_tEfNS_4arch4Sm80ELb0ELb1ELb1ELb1ELb0ELb1ELb1ELb0EEENS1_21CollectiveEpilogueFwdINS6_IJS8_S8_S9_EEENS6_IJNS7_ILi1EEESH_SH_EEESB_SD_Li128ELb1ELb1ELb0ELb0EEENS1_19SingleTileSchedulerILb1ELb0ELb1ELi128EEEEEEEEEvNT_6ParamsE,@"STO_CUDA_ENTRY STV_DEFAULT"
_ZN7cutlass13device_kernelIN5flash19enable_sm80_to_sm89INS1_16FlashAttnFwdSm80INS1_25CollectiveMainloopFwdSm80ILi4ELi1ELb0EN4cute5tupleIJNS5_1CILi128EEENS7_ILi48EEES8_EEELi128ENS_10bfloat16_tEfNS_4arch4Sm80ELb0ELb1ELb1ELb1ELb0ELb1ELb1ELb0EEENS1_21CollectiveEpilogueFwdINS6_IJS8_S8_S9_EEENS6_IJNS7_ILi1EEESH_SH_EEESB_SD_Li128ELb1ELb1ELb0ELb0EEENS1_19SingleTileSchedulerILb1ELb0ELb1ELi128EEEEEEEEEvNT_6ParamsE:
        /* <DEDUP_REMOVED lines=17> */
.L_x_1102:
        /* <DEDUP_REMOVED lines=8> */
.L_x_1104:
[----:B------:R-:W-:-:S05]  /*0190*/  MOV R0, c[0x0][0x54c] ;  /* 0x0001530000007a02 */ /* 0x000fca0000000f00 */
.L_x_1103:
[----:B-----5:R-:W-:Y:S01]  /*01a0*/  IMAD R0, R0, c[0x0][0x548], RZ ;  /* 0x0001520000007a24 */ /* 0x020fe200078e02ff */
[----:B------:R-:W-:-:S04]  /*01b0*/  SHF.L.U32 R141, R197, 0x7, RZ ;  /* 0x00000007c58d7819 */ /* 0x000fc800000006ff */
[----:B------:R-:W-:-:S04]  /*01c0*/  ISETP.GE.AND P0, PT, R141, R0, PT ;  /* 0x000000008d00720c */ /* 0x000fc80003f06270 */
[----:B------:R-:W-:-:S05]  /*01d0*/  SEL R0, R5, 0xffffffff, !P0 ;  /* 0xffffffff05007807 */ /* 0x000fca0004000000 */
[----:B------:R2:W-:Y:S01]  /*01e0*/  STL [R1+0xe0], R0 ;  /* 0x0000e00001007387 */ /* 0x0005e20000100800 */
[----:B------:R-:W-:Y:S05]  /*01f0*/  BRA `(.L_x_1105) ;  /* 0x0000013000007947 */ /* 0x000fea0003800000 */
.L_x_1101:
[----:B---3--:R-:W-:-:S04]  /*0200*/  ISETP.NE.U32.AND P0, PT, RZ, c[0x0][0x568], PT ;  /* 0x00015a00ff007a0c */ /* 0x008fc80003f05070 */
[----:B------:R-:W-:-:S13]  /*0210*/  ISETP.NE.AND.EX P0, PT, RZ, c[0x0][0x56c], PT, P0 ;  /* 0x00015b00ff007a0c */ /* 0x000fda0003f05300 */
[----:B------:R-:W-:Y:S05]  /*0220*/  @!P0 BRA `(.L_x_1106) ;  /* 0x0000002000008947 */ /* 0x000fea0003800000 */
[----:B------:R1:W5:Y:S01]  /*0230*/  LDG.E R0, [R2.64] ;  /* 0x0000000602007981 */ /* 0x000362000c1e1900 */
[----:B------:R-:W-:Y:S05]  /*0240*/  BRA `(.L_x_1107) ;  /* 0x0000009000007947 */ /* 0x000fea0003800000 */
.L_x_1106:
        /* <DEDUP_REMOVED lines=8> */
.L_x_1108:
[----:B------:R-:W-:-:S05]  /*02d0*/  MOV R0, c[0x0][0x54c] ;  /* 0x0001530000007a02 */ /* 0x000fca0000000f00 */
.L_x_1107:
[----:B-----5:R-:W-:Y:S01]  /*02e0*/  IMAD R0, R0, c[0x0][0x548], RZ ;  /* 0x0001520000007a24 */ /* 0x020fe200078e02ff */
[----:B------:R-:W-:-:S04]  /*02f0*/  SHF.L.U32 R141, R197, 0x7, RZ ;  /* 0x00000007c58d7819 */ /* 0x000fc800000006ff */
[----:B------:R-:W-:-:S04]  /*0300*/  ISETP.GE.AND P0, PT, R141, R0, PT ;  /* 0x000000008d00720c */ /* 0x000fc80003f06270 */
[----:B------:R-:W-:-:S05]  /*0310*/  SEL R0, R5, 0xffffffff, !P0 ;  /* 0xffffffff05007807 */ /* 0x000fca0004000000 */
[----:B------:R2:W-:Y:S04]  /*0320*/  STL [R1+0xe0], R0 ;  /* 0x0000e00001007387 */ /* 0x0005e80000100800 */
.L_x_1105:
[----:B------:R-:W3:Y:S02]  /*0330*/  LDL R38, [R1+0xe0] ;  /* 0x0000e00001267983 */ /* 0x000ee40000100800 */
[----:B---3--:R-:W-:-:S13]  /*0340*/  ISETP.GE.AND P0, PT, R38, RZ, PT ;  /* 0x000000ff2600720c */ /* 0x008fda0003f06270 */
[----:B------:R-:W-:Y:S05]  /*0350*/  @!P0 EXIT ;  /* 0x000000000000894d */ /* 0x000fea0003800000 */
[----:B------:R-:W-:Y:S01]  /*0360*/  ISETP.NE.U32.AND P0, PT, RZ, c[0x0][0x370], PT ;  /* 0x0000dc00ff007a0c */ /* 0x000fe20003f05070 */
[----:B------:R-:W-:Y:S01]  /*0370*/  IMAD.MOV.U32 R10, RZ, RZ, RZ ;  /* 0x000000ffff0a7224 */ /* 0x000fe200078e00ff */
[----:B------:R-:W-:Y:S01]  /*0380*/  ISETP.NE.U32.AND P1, PT, RZ, c[0x0][0x350], PT ;  /* 0x0000d400ff007a0c */ /* 0x000fe20003f25070 */
[----:B------:R-:W-:Y:S01]  /*0390*/  IMAD.MOV.U32 R12, RZ, RZ, RZ ;  /* 0x000000ffff0c7224 */ /* 0x000fe200078e00ff */
[----:B------:R-:W-:Y:S01]  /*03a0*/  ISETP.NE.AND.EX P0, PT, RZ, c[0x0][0x374], PT, P0 ;  /* 0x0000dd00ff007a0c */ /* 0x000fe20003f05300 */
[----:B------:R-:W-:Y:S01]  /*03b0*/  IMAD.WIDE R6, R38, R35, c[0x0][0x350] ;  /* 0x0000d40026067625 */ /* 0x000fe200078e0223 */
[----:B------:R-:W-:Y:S02]  /*03c0*/  ISETP.NE.U32.AND P2, PT, RZ, c[0x0][0x348], PT ;  /* 0x0000d200ff007a0c */ /* 0x000fe40003f45070 */
[----:B------:R-:W-:Y:S02]  /*03d0*/  ISETP.NE.U32.AND P4, PT, RZ, c[0x0][0x358], PT ;  /* 0x0000d600ff007a0c */ /* 0x000fe40003f85070 */
[----:B------:R-:W-:-:S02]  /*03e0*/  ISETP.NE.AND.EX P5, PT, RZ, c[0x0][0x354], PT, P1 ;  /* 0x0000d500ff007a0c */ /* 0x000fc40003fa5310 */
[----:B------:R-:W-:Y:S02]  /*03f0*/  ISETP.NE.AND.EX P1, PT, RZ, c[0x0][0x34c], PT, P2 ;  /* 0x0000d300ff007a0c */ /* 0x000fe40003f25320 */
[----:B------:R-:W-:-:S03]  /*0400*/  ISETP.NE.AND.EX P4, PT, RZ, c[0x0][0x35c], PT, P4 ;  /* 0x0000d700ff007a0c */ /* 0x000fc60003f85340 */
[----:B-1----:R-:W-:-:S04]  /*0410*/  @P0 IMAD.WIDE R2, R38, R35, c[0x0][0x370] ;  /* 0x0000dc0026020625 */ /* 0x002fc800078e0223 */
[----:B--2---:R-:W-:Y:S01]  /*0420*/  IMAD.MOV.U32 R0, RZ, RZ, RZ ;  /* 0x000000ffff007224 */ /* 0x004fe200078e00ff */
[----:B------:R1:W2:Y:S01]  /*0430*/  @P0 LDG.E R10, [R2.64] ;  /* 0x00000006020a0981 */ /* 0x0002a2000c1e1900 */
[----:B------:R-:W-:Y:S02]  /*0440*/  IMAD.MOV.U32 R14, RZ, RZ, RZ ;  /* 0x000000ffff0e7224 */ /* 0x000fe400078e00ff */
[CC--:B------:R-:W-:Y:S01]  /*0450*/  IMAD.WIDE R8, R38.reuse, R35.reuse, c[0x0][0x348] ;  /* 0x0000d20026087625 */ /* 0x0c0fe200078e0223 */
[----:B------:R-:W3:Y:S04]  /*0460*/  @P5 LDG.E R12, [R6.64] ;  /* 0x00000006060c5981 */ /* 0x000ee8000c1e1900 */
[----:B------:R-:W4:Y:S01]  /*0470*/  @P1 LDG.E R0, [R8.64] ;  /* 0x0000000608001981 */ /* 0x000f22000c1e1900 */
[----:B-1----:R-:W-:-:S05]  /*0480*/  IMAD.WIDE R2, R38, R35, c[0x0][0x358] ;  /* 0x0000d60026027625 */ /* 0x002fca00078e0223 */
[----:B------:R-:W3:Y:S01]  /*0490*/  @P4 LDG.E R14, [R2.64] ;  /* 0x00000006020e4981 */ /* 0x000ee2000c1e1900 */
[----:B------:R-:W-:-:S03]  /*04a0*/  ISETP.NE.U32.AND P0, PT, RZ, c[0x0][0x360], PT ;  /* 0x0000d800ff007a0c */ /* 0x000fc60003f05070 */
[----:B------:R-:W1:Y:S01]  /*04b0*/  S2R R15, SR_CTAID.Y ;  /* 0x00000000000f7919 */ /* 0x000e620000002600 */
[----:B------:R-:W-:Y:S02]  /*04c0*/  ISETP.NE.AND.EX P0, PT, RZ, c[0x0][0x364], PT, P0 ;  /* 0x0000d900ff007a0c */ /* 0x000fe40003f05300 */
[----:B------:R-:W-:-:S11]  /*04d0*/  MOV R18, c[0x0][0x168] ;  /* 0x00005a0000127a02 */ /* 0x000fd60000000f00 */
[----:B------:R-:W-:-:S05]  /*04e0*/  @P0 IMAD.WIDE R4, R38, R35, c[0x0][0x360] ;  /* 0x0000d80026040625 */ /* 0x000fca00078e0223 */
[----:B------:R3:W5:Y:S01]  /*04f0*/  @P0 LDG.E R18, [R4.64] ;  /* 0x0000000604120981 */ /* 0x000762000c1e1900 */
[----:B------:R-:W-:Y:S01]  /*0500*/  IMAD.MOV.U32 R11, RZ, RZ, c[0x0][0x1d0] ;  /* 0x00007400ff0b7624 */ /* 0x000fe200078e00ff */
[----:B-1----:R-:W-:Y:S02]  /*0510*/  SHF.R.S32.HI R13, RZ, 0x1f, R15 ;  /* 0x0000001fff0d7819 */ /* 0x002fe4000001140f */
[----:B--2---:R-:W-:Y:S04]  /*0520*/  STL [R1+0x48], R10 ;  /* 0x0000480a01007387 */ /* 0x004fe80000100800 */
[----:B----4-:R-:W-:Y:S01]  /*0530*/  STL [R1+0x4c], R0 ;  /* 0x00004c0001007387 */ /* 0x010fe20000100800 */
[----:B---3--:R-:W-:-:S03]  /*0540*/  IMAD.IADD R4, R12, 0x1, R10 ;  /* 0x000000010c047824 */ /* 0x008fc600078e020a */
[----:B------:R-:W-:Y:S04]  /*0550*/  STL [R1+0x54], R14 ;  /* 0x0000540e01007387 */ /* 0x000fe80000100800 */
[----:B------:R1:W-:Y:S02]  /*0560*/  STL [R1+0x50], R4 ;  /* 0x0000500401007387 */ /* 0x0003e40000100800 */
[----:B-1----:R-:W-:Y:S01]  /*0570*/  MOV R4, c[0x0][0x228] ;  /* 0x00008a0000047a02 */ /* 0x002fe20000000f00 */
[----:B------:R-:W-:Y:S05]  /*0580*/  @P0 BRA `(.L_x_1109) ;  /* 0x0000004000000947 */ /* 0x000fea0003800000 */
[----:B------:R-:W-:Y:S05]  /*0590*/  @!P1 BRA `(.L_x_1109) ;  /* 0x0000003000009947 */ /* 0x000fea0003800000 */
[----:B------:R1:W2:Y:S04]  /*05a0*/  LDG.E R0, [R8.64] ;  /* 0x0000000608007981 */ /* 0x0002a8000c1e1900 */
[----:B-1----:R-:W2:Y:S02]  /*05b0*/  LDG.E R8, [R8.64+0x4] ;  /* 0x0000040608087981 */ /* 0x002ea4000c1e1900 */
[----:B--2--5:R-:W-:-:S05]  /*05c0*/  IADD3 R18, -R0, R8, RZ ;  /* 0x0000000800127210 */ /* 0x024fca0007ffe1ff */
.L_x_1109:
[----:B-----5:R1:W-:Y:S01]  /*05d0*/  STL [R1+0x58], R18 ;  /* 0x0000581201007387 */ /* 0x0203e20000100800 */
[----:B------:R-:W-:-:S04]  /*05e0*/  ISETP.NE.U32.AND P0, PT, RZ, c[0x0][0x368], PT ;  /* 0x0000da00ff007a0c */ /* 0x000fc80003f05070 */
[----:B------:R-:W-:-:S13]  /*05f0*/  ISETP.NE.AND.EX P0, PT, RZ, c[0x0][0x36c], PT, P0 ;  /* 0x0000db00ff007a0c */ /* 0x000fda0003f05300 */
[----:B------:R-:W-:Y:S05]  /*0600*/  @!P0 BRA `(.L_x_1110) ;  /* 0x0000003000008947 */ /* 0x000fea0003800000 */
[----:B------:R-:W-:-:S05]  /*0610*/  IMAD.WIDE R6, R38, R35, c[0x0][0x368] ;  /* 0x0000da0026067625 */ /* 0x000fca00078e0223 */
[----:B------:R2:W5:Y:S01]  /*0620*/  LDG.E R11, [R6.64] ;  /* 0x00000006060b7981 */ /* 0x000562000c1e1900 */
[----:B------:R-:W-:Y:S05]  /*0630*/  BRA `(.L_x_1111) ;  /* 0x0000004000007947 */ /* 0x000fea0003800000 */
.L_x_1110:
[----:B------:R-:W-:Y:S05]  /*0640*/  @!P5 BRA `(.L_x_1111) ;  /* 0x000000300000d947 */ /* 0x000fea0003800000 */
[----:B------:R2:W3:Y:S04]  /*0650*/  LDG.E R0, [R6.64] ;  /* 0x0000000606007981 */ /* 0x0004e8000c1e1900 */
[----:B--2---:R-:W3:Y:S02]  /*0660*/  LDG.E R6, [R6.64+0x4] ;  /* 0x0000040606067981 */ /* 0x004ee4000c1e1900 */
[----:B---3--:R-:W-:Y:S02]  /*0670*/  IADD3 R11, -R0, R6, RZ ;  /* 0x00000006000b7210 */ /* 0x008fe40007ffe1ff */
.L_x_1111:
[----:B------:R-:W-:Y:S01]  /*0680*/  ISETP.NE.U32.AND P0, PT, RZ, c[0x0][0x378], PT ;  /* 0x0000de00ff007a0c */ /* 0x000fe20003f05070 */
[----:B------:R3:W4:Y:S03]  /*0690*/  @P4 LDG.E R5, [R2.64] ;  /* 0x0000000602054981 */ /* 0x000726000c1e1900 */
[----:B------:R-:W-:Y:S01]  /*06a0*/  ISETP.NE.AND.EX P0, PT, RZ, c[0x0][0x37c], PT, P0 ;  /* 0x0000df00ff007a0c */ /* 0x000fe20003f05300 */
[----:B------:R3:W4:Y:S01]  /*06b0*/  @P4 LDG.E R0, [R2.64+0x4] ;  /* 0x0000040602004981 */ /* 0x000722000c1e1900 */
[----:B-----5:R-:W-:-:S11]  /*06c0*/  IMAD.MOV.U32 R24, RZ, RZ, R11 ;  /* 0x000000ffff187224 */ /* 0x020fd600078e000b */
[----:B---3--:R-:W-:-:S05]  /*06d0*/  @P0 IMAD.WIDE R2, R38, R35, c[0x0][0x378] ;  /* 0x0000de0026020625 */ /* 0x008fca00078e0223 */
[----:B--2---:R3:W2:Y:S01]  /*06e0*/  @P0 LDG.E R24, [R2.64] ;  /* 0x0000000602180981 */ /* 0x0046a2000c1e1900 */
[----:B------:R-:W-:Y:S02]  /*06f0*/  IMAD.IADD R10, R11, 0x1, -R10 ;  /* 0x000000010b0a7824 */ /* 0x000fe400078e0a0a */
[----:B------:R-:W-:-:S03]  /*0700*/  IMAD.MOV.U32 R8, RZ, RZ, c[0x0][0x32c] ;  /* 0x0000cb00ff087624 */ /* 0x000fc600078e00ff */
[----:B------:R1:W-:Y:S01]  /*0710*/  STL [R1+0x5c], R10 ;  /* 0x00005c0a01007387 */ /* 0x0003e20000100800 */
[----:B---3--:R-:W-:-:S05]  /*0720*/  IMAD.MOV.U32 R2, RZ, RZ, c[0x0][0x2c4] ;  /* 0x0000b100ff027624 */ /* 0x008fca00078e00ff */
[----:B------:R-:W-:Y:S02]  /*0730*/  ISETP.NE.AND P1, PT, R2, 0x1, PT ;  /* 0x000000010200780c */ /* 0x000fe40003f25270 */
[----:B------:R-:W-:Y:S01]  /*0740*/  ISETP.GE.AND P2, PT, R8, 0x1, PT ;  /* 0x000000010800780c */ /* 0x000fe20003f46270 */
[----:B----4-:R-:W-:Y:S01]  /*0750*/  @P4 IMAD.IADD R4, R0, 0x1, -R5 ;  /* 0x0000000100044824 */ /* 0x010fe200078e0a05 */
[----:B------:R-:W-:-:S03]  /*0760*/  IADD3 R0, R141, 0x7f, RZ ;  /* 0x0000007f8d007810 */ /* 0x000fc60007ffe0ff */
[----:B------:R-:W-:-:S06]  /*0770*/  IMAD.IADD R5, R10, 0x1, R4 ;  /* 0x000000010a057824 */ /* 0x000fcc00078e0204 */
[----:B------:R-:W-:Y:S01]  /*0780*/  @P1 IMAD.HI.U32 R2, R0, c[0x0][0x2c8], RZ ;  /* 0x0000b20000021a27 */ /* 0x000fe200078e00ff */
[----:B------:R1:W-:Y:S01]  /*0790*/  STL.64 [R1+0x60], R4 ;  /* 0x0000600401007387 */ /* 0x0003e20000100a00 */
[----:B------:R-:W-:-:S03]  /*07a0*/  IADD3 R3, R5, 0x2f, RZ ;  /* 0x0000002f05037810 */ /* 0x000fc60007ffe0ff */
[----:B------:R-:W-:Y:S02]  /*07b0*/  @P1 SHF.R.U32.HI R0, RZ, c[0x0][0x2cc], R2 ;  /* 0x0000b300ff001a19 */ /* 0x000fe40000011602 */
[----:B------:R-:W-:Y:S02]  /*07c0*/  IMAD.HI R3, R3, 0x2aaaaaab, RZ ;  /* 0x2aaaaaab03037827 */ /* 0x000fe400078e02ff */
[----:B------:R-:W-:Y:S01]  /*07d0*/  IADD3 R0, R0, 0x1, R5 ;  /* 0x0000000100007810 */ /* 0x000fe20007ffe005 */
[----:B--2---:R1:W-:Y:S02]  /*07e0*/  STL [R1+0x68], R24 ;  /* 0x0000681801007387 */ /* 0x0043e40000100800 */
[----:B------:R-:W-:Y:S02]  /*07f0*/  SHF.R.U32.HI R6, RZ, 0x1f, R3 ;  /* 0x0000001fff067819 */ /* 0x000fe40000011603 */
[----:B------:R-:W-:Y:S02]  /*0800*/  IMAD.IADD R2, R0, 0x1, -R18 ;  /* 0x0000000100027824 */ /* 0x000fe400078e0a12 */
[----:B------:R-:W-:-:S03]  /*0810*/  LEA.HI.SX32 R7, R3, R6, 0x1d ;  /* 0x0000000603077211 */ /* 0x000fc600078feaff */
        /* <DEDUP_REMOVED lines=11> */
.L_x_1113:
[----:B------:R-:W-:-:S13]  /*08d0*/  ISETP.NE.AND P0, PT, R8, 0x1, PT ;  /* 0x000000010800780c */ /* 0x000fda0003f05270 */
[----:B------:R-:W-:-:S05]  /*08e0*/  @P0 IMAD.HI.U32 R2, R0, c[0x0][0x330], RZ ;  /* 0x0000cc0000020a27 */ /* 0x000fca00078e00ff */
[----:B------:R-:W-:-:S05]  /*08f0*/  @P0 SHF.R.U32.HI R0, RZ, c[0x0][0x334], R2 ;  /* 0x0000cd00ff000a19 */ /* 0x000fca0000011602 */
.L_x_1114:
[----:B------:R-:W-:-:S05]  /*0900*/  IMAD R0, R0, R8, c[0x0][0x32c] ;  /* 0x0000cb0000007624 */ /* 0x000fca00078e0208 */
[----:B------:R-:W-:Y:S02]  /*0910*/  IMNMX R6, R6, R0, PT ;  /* 0x0000000006067217 */ /* 0x000fe40003800200 */
.L_x_1112:
[----:B------:R-:W-:-:S04]  /*0920*/  @P1 IMAD.HI.U32 R2, R141, c[0x0][0x2c8], RZ ;  /* 0x0000b2008d021a27 */ /* 0x000fc800078e00ff */
[----:B------:R-:W-:Y:S01]  /*0930*/  IMAD.MOV.U32 R0, RZ, RZ, R141 ;  /* 0x000000ffff007224 */ /* 0x000fe200078e008d */
[----:B------:R-:W-:-:S04]  /*0940*/  @P1 SHF.R.U32.HI R0, RZ, c[0x0][0x2cc], R2 ;  /* 0x0000b300ff001a19 */ /* 0x000fc80000011602 */
[----:B------:R-:W-:-:S04]  /*0950*/  IADD3 R0, R0, R5, -R18 ;  /* 0x0000000500007210 */ /* 0x000fc80007ffe812 */
        /* <DEDUP_REMOVED lines=10> */
.L_x_1116:
[----:B------:R-:W-:-:S13]  /*0a00*/  ISETP.NE.AND P0, PT, R8, 0x1, PT ;  /* 0x000000010800780c */ /* 0x000fda0003f05270 */
[----:B------:R-:W-:-:S05]  /*0a10*/  @P0 IMAD.HI.U32 R2, R0, c[0x0][0x330], RZ ;  /* 0x0000cc0000020a27 */ /* 0x000fca00078e00ff */
[----:B------:R-:W-:-:S05]  /*0a20*/  @P0 SHF.R.U32.HI R0, RZ, c[0x0][0x334], R2 ;  /* 0x0000cd00ff000a19 */ /* 0x000fca0000011602 */
.L_x_1117:
[----:B------:R-:W-:-:S05]  /*0a30*/  IMAD R0, R0, c[0x0][0x32c], RZ ;  /* 0x0000cb0000007a24 */ /* 0x000fca00078e02ff */
[----:B------:R-:W-:-:S04]  /*0a40*/  IMNMX R3, R3, R0, !PT ;  /* 0x0000000003037217 */ /* 0x000fc80007800200 */
.L_x_1115:
        /* <DEDUP_REMOVED lines=15> */
[----:B------:R-:W-:-:S07]  /*0b40*/  SHF.R.U32.HI R131, RZ, 0x5, R3 ;  /* 0x00000005ff837819 */ /* 0x000fce0000011603 */
[----:B------:R-:W-:Y:S01]  /*0b50*/  @P0 IADD3 R2, R0, 0x2f, RZ ;  /* 0x0000002f00020810 */ /* 0x000fe20007ffe0ff */
[----:B------:R-:W-:-:S04]  /*0b60*/  IMAD.MOV.U32 R0, RZ, RZ, R131 ;  /* 0x000000ffff007224 */ /* 0x000fc800078e0083 */
[----:B------:R-:W-:-:S05]  /*0b70*/  @P0 IMAD.HI R2, R2, 0x2aaaaaab, RZ ;  /* 0x2aaaaaab02020827 */ /* 0x000fca00078e02ff */
[----:B------:R-:W-:-:S04]  /*0b80*/  @P0 SHF.R.U32.HI R3, RZ, 0x1f, R2 ;  /* 0x0000001fff030819 */ /* 0x000fc80000011602 */
[----:B------:R-:W-:-:S04]  /*0b90*/  @P0 LEA.HI.SX32 R0, R2, R3, 0x1d ;  /* 0x0000000302000211 */ /* 0x000fc800078feaff */
[----:B------:R-:W-:-:S13]  /*0ba0*/  ISETP.GT.AND P0, PT, R0, R131, PT ;  /* 0x000000830000720c */ /* 0x000fda0003f04270 */
[----:B------:R-:W-:Y:S05]  /*0bb0*/  @!P0 BRA `(.L_x_1118) ;  /* 0x0000578000008947 */ /* 0x000fea0003800000 */
[----:B------:R-:W-:-:S04]  /*0bc0*/  ISETP.NE.U32.AND P0, PT, RZ, c[0x0][0x340], PT ;  /* 0x0000d000ff007a0c */ /* 0x000fc80003f05070 */
[----:B------:R-:W-:-:S13]  /*0bd0*/  ISETP.NE.AND.EX P1, PT, RZ, c[0x0][0x344], PT, P0 ;  /* 0x0000d100ff007a0c */ /* 0x000fda0003f25300 */
[----:B------:R-:W-:-:S05]  /*0be0*/  @P1 IMAD.WIDE R2, R38, R35, c[0x0][0x340] ;  /* 0x0000d00026021625 */ /* 0x000fca00078e0223 */
[----:B------:R2:W3:Y:S01]  /*0bf0*/  @P1 LDG.E R25, [R2.64] ;  /* 0x0000000602191981 */ /* 0x0004e2000c1e1900 */
[----:B------:R-:W-:Y:S01]  /*0c00*/  IMAD.MOV.U32 R146, RZ, RZ, 0x30 ;  /* 0x00000030ff927424 */ /* 0x000fe200078e00ff */
[----:B------:R-:W-:Y:S01]  /*0c10*/  SHF.R.S32.HI R34, RZ, 0x1f, R196 ;  /* 0x0000001fff227819 */ /* 0x000fe200000114c4 */
[----:B------:R-:W-:Y:S01]  /*0c20*/  IMAD.WIDE.U32 R28, R15, c[0x0][0x1e8], RZ ;  /* 0x00007a000f1c7a25 */ /* 0x000fe200078e00ff */
[----:B------:R-:W-:Y:S01]  /*0c30*/  IADD3 R40, R0, -0x1, RZ ;  /* 0xffffffff00287810 */ /* 0x000fe20007ffe0ff */
[----:B------:R-:W-:Y:S01]  /*0c40*/  ULDC.U8 UR4, c[0x0][0x298] ;  /* 0x0000a60000047ab9 */ /* 0x000fe20000000000 */
[----:B------:R-:W-:Y:S01]  /*0c50*/  SEL R96, R38, RZ, !P4 ;  /* 0x000000ff26607207 */ /* 0x000fe20006000000 */
[----:B------:R-:W-:Y:S01]  /*0c60*/  IMAD.WIDE.U32 R150, R146, c[0x0][0x238], RZ ;  /* 0x00008e0092967a25 */ /* 0x000fe200078e00ff */
[----:B------:R-:W-:-:S03]  /*0c70*/  MOV R172, c[0x0][0x290] ;  /* 0x0000a40000ac7a02 */ /* 0x000fc60000000f00 */
[----:B------:R-:W-:Y:S01]  /*0c80*/  IMAD.IADD R30, R12, 0x1, R11 ;  /* 0x000000010c1e7824 */ /* 0x000fe200078e020b */
[----:B------:R-:W-:Y:S01]  /*0c90*/  SHF.R.S32.HI R12, RZ, 0x1f, R38 ;  /* 0x0000001fff0c7819 */ /* 0x000fe20000011426 */
[C---:B-1----:R-:W-:Y:S01]  /*0ca0*/  IMAD R5, R13.reuse, c[0x0][0x240], RZ ;  /* 0x000090000d057a24 */ /* 0x042fe200078e02ff */
[----:B------:R-:W-:Y:S01]  /*0cb0*/  SHF.L.U64.HI R143, R172, R35, c[0x0][0x294] ;  /* 0x0000a500ac8f7619 */ /* 0x000fe20000010223 */
[----:B------:R-:W-:Y:S01]  /*0cc0*/  IMAD R20, R13, c[0x0][0x260], RZ ;  /* 0x000098000d147a24 */ /* 0x000fe200078e02ff */
[----:B------:R-:W-:Y:S01]  /*0cd0*/  SEL R26, R12, RZ, !P4 ;  /* 0x000000ff0c1a7207 */ /* 0x000fe20006000000 */
[C---:B------:R-:W-:Y:S02]  /*0ce0*/  IMAD R5, R15.reuse, c[0x0][0x244], R5 ;  /* 0x000091000f057a24 */ /* 0x040fe400078e0205 */
[----:B------:R-:W-:Y:S02]  /*0cf0*/  IMAD R20, R15, c[0x0][0x264], R20 ;  /* 0x000099000f147a24 */ /* 0x000fe400078e0214 */
[----:B------:R-:W-:-:S02]  /*0d00*/  IMAD R22, R13, c[0x0][0x210], RZ ;  /* 0x000084000d167a24 */ /* 0x000fc400078e02ff */
[----:B------:R-:W-:Y:S02]  /*0d10*/  IMAD.MOV.U32 R142, RZ, RZ, c[0x0][0x238] ;  /* 0x00008e00ff8e7624 */ /* 0x000fe400078e00ff */
[----:B--2---:R-:W-:Y:S02]  /*0d20*/  IMAD R3, R146, c[0x0][0x23c], RZ ;  /* 0x00008f0092037a24 */ /* 0x004fe400078e02ff */
[----:B------:R-:W-:Y:S01]  /*0d30*/  IMAD R2, R13, c[0x0][0x1e8], RZ ;  /* 0x00007a000d027a24 */ /* 0x000fe200078e02ff */
[----:B------:R-:W-:Y:S01]  /*0d40*/  SHF.L.U32 R155, R142, 0x5, RZ ;  /* 0x000000058e9b7819 */ /* 0x000fe200000006ff */
[----:B------:R-:W-:Y:S01]  /*0d50*/  IMAD.IADD R169, R151, 0x1, R3 ;  /* 0x0000000197a97824 */ /* 0x000fe200078e0203 */
[----:B------:R-:W-:Y:S01]  /*0d60*/  LEA.HI R3, R34, R196, RZ, 0x3 ;  /* 0x000000c422037211 */ /* 0x000fe200078f18ff */
[----:B------:R-:W-:Y:S02]  /*0d70*/  IMAD R2, R15, c[0x0][0x1ec], R2 ;  /* 0x00007b000f027a24 */ /* 0x000fe400078e0202 */
[----:B------:R-:W-:Y:S01]  /*0d80*/  IMAD R0, R169, R40, RZ ;  /* 0x00000028a9007224 */ /* 0x000fe200078e02ff */
[----:B------:R-:W-:Y:S01]  /*0d90*/  LOP3.LUT R32, R3, 0xfffffff8, RZ, 0xc0, !PT ;  /* 0xfffffff803207812 */ /* 0x000fe200078ec0ff */
[----:B------:R-:W-:Y:S01]  /*0da0*/  IMAD R22, R15, c[0x0][0x214], R22 ;  /* 0x000085000f167a24 */ /* 0x000fe200078e0216 */
[----:B------:R-:W-:Y:S01]  /*0db0*/  IADD3 R29, R29, R2, RZ ;  /* 0x000000021d1d7210 */ /* 0x000fe20007ffe0ff */
[----:B------:R-:W-:Y:S01]  /*0dc0*/  IMAD.MOV.U32 R153, RZ, RZ, 0x5 ;  /* 0x00000005ff997424 */ /* 0x000fe200078e00ff */
[----:B------:R-:W-:Y:S01]  /*0dd0*/  SHF.R.S32.HI R2, RZ, 0x1f, R40 ;  /* 0x0000001fff027819 */ /* 0x000fe20000011428 */
[----:B------:R-:W-:Y:S01]  /*0de0*/  IMAD.IADD R32, R196, 0x1, -R32 ;  /* 0x00000001c4207824 */ /* 0x000fe200078e0a20 */
[----:B------:R-:W-:Y:S01]  /*0df0*/  SHF.R.S32.HI R89, RZ, 0x3, R3 ;  /* 0x00000003ff597819 */ /* 0x000fe20000011403 */
[----:B------:R-:W-:-:S02]  /*0e00*/  IMAD.MOV.U32 R71, RZ, RZ, c[0x0][0x27c] ;  /* 0x00009f00ff477624 */ /* 0x000fc400078e00ff */
[----:B------:R-:W-:Y:S01]  /*0e10*/  IMAD R27, R2, R150, R0 ;  /* 0x00000096021b7224 */ /* 0x000fe200078e0200 */
[----:B------:R-:W-:Y:S01]  /*0e20*/  SHF.L.U32 R36, R32, 0x3, RZ ;  /* 0x0000000320247819 */ /* 0x000fe200000006ff */
[--C-:B------:R-:W-:Y:S01]  /*0e30*/  IMAD R0, R40, -0x30, -R89.reuse ;  /* 0xffffffd028007824 */ /* 0x100fe200078e0a59 */
[----:B------:R-:W-:Y:S01]  /*0e40*/  SHF.R.S32.HI R31, RZ, 0x1f, R89 ;  /* 0x0000001fff1f7819 */ /* 0x000fe20000011459 */
[----:B------:R-:W-:Y:S01]  /*0e50*/  IMAD.SHL.U32 R32, R32, 0x4, RZ ;  /* 0x0000000420207824 */ /* 0x000fe200078e00ff */
[----:B------:R-:W-:Y:S01]  /*0e60*/  SHF.R.S32.HI R37, RZ, 0x1f, R36 ;  /* 0x0000001fff257819 */ /* 0x000fe20000011424 */
[----:B------:R-:W-:Y:S01]  /*0e70*/  IMAD.IADD R0, R0, 0x1, R4 ;  /* 0x0000000100007824 */ /* 0x000fe200078e0204 */
[----:B------:R-:W-:Y:S01]  /*0e80*/  IADD3 R125, P4, R89, R14, RZ ;  /* 0x0000000e597d7210 */ /* 0x000fe20007f9e0ff */
[----:B------:R-:W-:Y:S01]  /*0e90*/  IMAD R16, R31, c[0x0][0x280], RZ ;  /* 0x0000a0001f107a24 */ /* 0x000fe200078e02ff */
[----:B------:R-:W-:Y:S01]  /*0ea0*/  SHF.R.S32.HI R33, RZ, 0x1f, R32 ;  /* 0x0000001fff217819 */ /* 0x000fe20000011420 */
[----:B------:R-:W-:Y:S01]  /*0eb0*/  IMAD.WIDE.U32 R2, R15, c[0x0][0x240], R36 ;  /* 0x000090000f027a25 */ /* 0x000fe200078e0024 */
[----:B------:R-:W-:-:S02]  /*0ec0*/  ISETP.GE.AND P3, PT, R0, 0x1, PT ;  /* 0x000000010000780c */ /* 0x000fc40003f66270 */
[C---:B------:R-:W-:Y:S01]  /*0ed0*/  ISETP.GE.AND P2, PT, R0.reuse, 0x11, PT ;  /* 0x000000110000780c */ /* 0x040fe20003f46270 */
[----:B------:R-:W-:Y:S01]  /*0ee0*/  IMAD R16, R89, c[0x0][0x284], R16 ;  /* 0x0000a10059107a24 */ /* 0x000fe200078e0210 */
[----:B------:R-:W-:Y:S01]  /*0ef0*/  IADD3 R3, R3, R5, RZ ;  /* 0x0000000503037210 */ /* 0x000fe20007ffe0ff */
[----:B------:R-:W-:Y:S01]  /*0f00*/  IMAD.WIDE.U32 R8, R89, c[0x0][0x280], R32 ;  /* 0x0000a00059087a25 */ /* 0x000fe200078e0020 */
[----:B------:R-:W-:Y:S02]  /*0f10*/  ISETP.GT.AND P0, PT, R0, 0x20, PT ;  /* 0x000000200000780c */ /* 0x000fe40003f04270 */
[----:B------:R-:W-:Y:S01]  /*0f20*/  LEA.HI.X.SX32 R136, R14, R31, 0x1, P4 ;  /* 0x0000001f0e887211 */ /* 0x000fe200020f0eff */
[----:B------:R-:W-:Y:S01]  /*0f30*/  IMAD R0, R26, c[0x0][0x248], RZ ;  /* 0x000092001a007a24 */ /* 0x000fe200078e02ff */
[----:B------:R-:W-:Y:S01]  /*0f40*/  IADD3 R19, R9, R16, RZ ;  /* 0x0000001009137210 */ /* 0x000fe20007ffe0ff */
[----:B------:R-:W-:Y:S01]  /*0f50*/  IMAD.WIDE.U32 R2, R96, c[0x0][0x248], R2 ;  /* 0x0000920060027a25 */ /* 0x000fe200078e0002 */
[----:B------:R-:W-:-:S02]  /*0f60*/  ISETP.GE.AND P4, PT, R36, c[0x0][0x1d4], PT ;  /* 0x0000750024007a0c */ /* 0x000fc40003f86270 */
[----:B------:R-:W-:Y:S01]  /*0f70*/  IADD3 R88, R36, 0x40, RZ ;  /* 0x0000004024587810 */ /* 0x000fe20007ffe0ff */
[----:B------:R-:W-:Y:S01]  /*0f80*/  IMAD R0, R96, c[0x0][0x24c], R0 ;  /* 0x0000930060007a24 */ /* 0x000fe200078e0200 */
[----:B------:R-:W-:Y:S01]  /*0f90*/  P2R R124, PR, RZ, 0x10 ;  /* 0x00000010ff7c7803 */ /* 0x000fe20000000000 */
[----:B------:R-:W-:Y:S01]  /*0fa0*/  IMAD.MOV.U32 R18, RZ, RZ, R8 ;  /* 0x000000ffff127224 */ /* 0x000fe200078e0008 */
[----:B------:R-:W-:Y:S01]  /*0fb0*/  ISETP.GE.AND P6, PT, R88, c[0x0][0x1d4], PT ;  /* 0x0000750058007a0c */ /* 0x000fe20003fc6270 */
[C---:B------:R-:W-:Y:S01]  /*0fc0*/  IMAD.WIDE.U32 R8, R89.reuse, c[0x0][0x280], R36 ;  /* 0x0000a00059087a25 */ /* 0x040fe200078e0024 */
[C---:B------:R-:W-:Y:S02]  /*0fd0*/  IADD3 R139, R89.reuse, 0x20, RZ ;  /* 0x00000020598b7810 */ /* 0x040fe40007ffe0ff */
[----:B------:R-:W-:Y:S01]  /*0fe0*/  IADD3 R140, R89, 0x10, RZ ;  /* 0x00000010598c7810 */ /* 0x000fe20007ffe0ff */
[----:B------:R-:W-:Y:S01]  /*0ff0*/  IMAD.IADD R3, R3, 0x1, R0 ;  /* 0x0000000103037824 */ /* 0x000fe200078e0200 */
[----:B------:R-:W-:Y:S01]  /*1000*/  P2R R138, PR, RZ, 0x40 ;  /* 0x00000040ff8a7803 */ /* 0x000fe20000000000 */
[----:B------:R-:W-:Y:S01]  /*1010*/  IMAD.WIDE.U32 R6, R15, c[0x0][0x260], R36 ;  /* 0x000098000f067a25 */ /* 0x000fe200078e0024 */
[----:B------:R-:W-:-:S03]  /*1020*/  IADD3 R133, -R89, R4, RZ ;  /* 0x0000000459857210 */ /* 0x000fc60007ffe1ff */
[----:B------:R-:W-:Y:S02]  /*1030*/  IMAD R0, R136, c[0x0][0x238], RZ ;  /* 0x00008e0088007a24 */ /* 0x000fe400078e02ff */
[----:B------:R-:W-:Y:S01]  /*1040*/  IMAD.IADD R17, R16, 0x1, R9 ;  /* 0x0000000110117824 */ /* 0x000fe200078e0209 */
[----:B------:R-:W-:Y:S01]  /*1050*/  MOV R16, R8 ;  /* 0x0000000800107202 */ /* 0x000fe20000000f00 */
[----:B------:R-:W-:-:S04]  /*1060*/  IMAD.WIDE.U32 R122, R125, c[0x0][0x238], R2 ;  /* 0x00008e007d7a7a25 */ /* 0x000fc800078e0002 */
[----:B------:R-:W-:Y:S01]  /*1070*/  IMAD R13, R31, c[0x0][0x290], RZ ;  /* 0x0000a4001f0d7a24 */ /* 0x000fe200078e02ff */
[----:B------:R-:W-:Y:S01]  /*1080*/  MOV R120, R122 ;  /* 0x0000007a00787202 */ /* 0x000fe20000000f00 */
[----:B------:R-:W-:Y:S02]  /*1090*/  IMAD.IADD R21, R7, 0x1, R20 ;  /* 0x0000000107157824 */ /* 0x000fe400078e0214 */
[----:B------:R-:W-:Y:S02]  /*10a0*/  IMAD R0, R125, c[0x0][0x23c], R0 ;  /* 0x00008f007d007a24 */ /* 0x000fe400078e0200 */
[----:B------:R-:W-:Y:S02]  /*10b0*/  IMAD.MOV.U32 R20, RZ, RZ, R6 ;  /* 0x000000ffff147224 */ /* 0x000fe400078e0006 */
[----:B------:R-:W-:-:S04]  /*10c0*/  IMAD.WIDE.U32 R6, R15, c[0x0][0x210], R36 ;  /* 0x000084000f067a25 */ /* 0x000fc800078e0024 */
[----:B------:R-:W-:Y:S01]  /*10d0*/  IMAD R13, R89, c[0x0][0x294], R13 ;  /* 0x0000a500590d7a24 */ /* 0x000fe200078e020d */
[----:B------:R-:W-:Y:S01]  /*10e0*/  IADD3 R23, R7, R22, RZ ;  /* 0x0000001607177210 */ /* 0x000fe20007ffe0ff */
[----:B------:R-:W-:-:S04]  /*10f0*/  IMAD.WIDE.U32 R10, R89, c[0x0][0x290], R32 ;  /* 0x0000a400590a7a25 */ /* 0x000fc800078e0020 */
[----:B------:R-:W-:Y:S02]  /*1100*/  IMAD.IADD R121, R123, 0x1, R0 ;  /* 0x000000017b797824 */ /* 0x000fe400078e0200 */
[----:B------:R-:W-:Y:S02]  /*1110*/  IMAD.SHL.U32 R2, R89, 0x40, RZ ;  /* 0x0000004059027824 */ /* 0x000fe400078e00ff */
[----:B------:R-:W-:Y:S02]  /*1120*/  IMAD.IADD R15, R11, 0x1, R13 ;  /* 0x000000010b0f7824 */ /* 0x000fe400078e020d */
[----:B------:R-:W-:Y:S01]  /*1130*/  IMAD.MOV.U32 R14, RZ, RZ, R10 ;  /* 0x000000ffff0e7224 */ /* 0x000fe200078e000a */
[----:B------:R-:W-:Y:S01]  /*1140*/  LOP3.LUT R118, R2, 0x1c0, RZ, 0xc0, !PT ;  /* 0x000001c002767812 */ /* 0x000fe200078ec0ff */
[----:B------:R-:W-:Y:S01]  /*1150*/  IMAD.MOV.U32 R22, RZ, RZ, R6 ;  /* 0x000000ffff167224 */ /* 0x000fe200078e0006 */
[----:B------:R-:W-:Y:S01]  /*1160*/  LEA.HI R6, R34, R196, RZ, 0x6 ;  /* 0x000000c422067211 */ /* 0x000fe200078f30ff */
[----:B------:R-:W-:Y:S01]  /*1170*/  IMAD.WIDE.U32 R10, R40, R150, R120 ;  /* 0x00000096280a7225 */ /* 0x000fe200078e0078 */
[----:B------:R-:W-:-:S02]  /*1180*/  LOP3.LUT R72, R118, 0x38, R36, 0xf8, !PT ;  /* 0x0000003876487812 */ /* 0x000fc400078ef824 */
[----:B------:R-:W-:Y:S01]  /*1190*/  SHF.L.U32 R6, R6, 0x3, RZ ;  /* 0x0000000306067819 */ /* 0x000fe200000006ff */
[----:B------:R-:W-:Y:S01]  /*11a0*/  IMAD.WIDE.U32 R2, R89, c[0x0][0x290], R36 ;  /* 0x0000a40059027a25 */ /* 0x000fe200078e0024 */
[----:B------:R-:W-:Y:S02]  /*11b0*/  SHF.R.U32.HI R170, RZ, 0x3, R118 ;  /* 0x00000003ffaa7819 */ /* 0x000fe40000011676 */
[----:B------:R-:W-:Y:S01]  /*11c0*/  LOP3.LUT R6, R6, 0xfffffe00, RZ, 0xc0, !PT ;  /* 0xfffffe0006067812 */ /* 0x000fe200078ec0ff */
[----:B------:R-:W-:Y:S01]  /*11d0*/  IMAD.WIDE.U32 R102, R24, c[0x0][0x280], R16 ;  /* 0x0000a00018667a25 */ /* 0x000fe200078e0010 */
[----:B------:R-:W-:Y:S02]  /*11e0*/  IADD3 R3, R13, R3, RZ ;  /* 0x000000030d037210 */ /* 0x000fe40007ffe0ff */
[----:B------:R-:W-:Y:S01]  /*11f0*/  LOP3.LUT R72, R6, R72, R170, 0xf6, !PT ;  /* 0x0000004806487212 */ /* 0x000fe200078ef6aa */
[----:B------:R-:W-:Y:S01]  /*1200*/  IMAD.WIDE.U32 R100, R24, c[0x0][0x290], R14 ;  /* 0x0000a40018647a25 */ /* 0x000fe200078e000e */
[----:B------:R-:W-:-:S03]  /*1210*/  IADD3 R34, R32, 0x20, RZ ;  /* 0x0000002020227810 */ /* 0x000fc60007ffe0ff */
[----:B------:R-:W-:Y:S02]  /*1220*/  IMAD.SHL.U32 R72, R72, 0x2, RZ ;  /* 0x0000000248487824 */ /* 0x000fe400078e00ff */
[----:B------:R-:W-:-:S04]  /*1230*/  IMAD.WIDE.U32 R98, R24, c[0x0][0x290], R2 ;  /* 0x0000a40018627a25 */ /* 0x000fc800078e0002 */
[----:B------:R-:W-:-:S04]  /*1240*/  IMAD.WIDE.U32 R2, R142, 0x20, RZ ;  /* 0x000000208e027825 */ /* 0x000fc800078e00ff */
[----:B------:R-:W-:-:S04]  /*1250*/  IMAD.WIDE.U32 R104, R24, c[0x0][0x280], R18 ;  /* 0x0000a00018687a25 */ /* 0x000fc800078e0012 */
[----:B------:R-:W-:-:S04]  /*1260*/  IMAD.WIDE.U32 R156, R89, c[0x0][0x1e0], RZ ;  /* 0x00007800599c7a25 */ /* 0x000fc800078e00ff */
[C---:B------:R-:W-:Y:S02]  /*1270*/  IMAD R162, R146.reuse, c[0x0][0x294], RZ ;  /* 0x0000a50092a27a24 */ /* 0x040fe400078e02ff */
[C---:B------:R-:W-:Y:S02]  /*1280*/  IMAD R163, R146.reuse, c[0x0][0x284], RZ ;  /* 0x0000a10092a37a24 */ /* 0x040fe400078e02ff */
[C---:B------:R-:W-:Y:S02]  /*1290*/  IMAD R164, R146.reuse, c[0x0][0x1e4], RZ ;  /* 0x0000790092a47a24 */ /* 0x040fe400078e02ff */
[----:B------:R-:W-:-:S04]  /*12a0*/  IMAD.WIDE.U32 R148, R146, c[0x0][0x290], RZ ;  /* 0x0000a40092947a25 */ /* 0x000fc800078e00ff */
[----:B------:R-:W-:Y:S01]  /*12b0*/  IMAD.WIDE.U32 R158, R139, c[0x0][0x1e0], RZ ;  /* 0x000078008b9e7a25 */ /* 0x000fe200078e00ff */
[----:B------:R-:W-:-:S03]  /*12c0*/  IADD3 R162, R149, R162, RZ ;  /* 0x000000a295a27210 */ /* 0x000fc60007ffe0ff */
[----:B------:R-:W-:-:S04]  /*12d0*/  IMAD.WIDE.U32 R146, R146, c[0x0][0x280], RZ ;  /* 0x0000a00092927a25 */ /* 0x000fc800078e00ff */
[----:B------:R-:W-:-:S04]  /*12e0*/  IMAD.WIDE.U32 R160, R140, c[0x0][0x1e0], RZ ;  /* 0x000078008ca07a25 */ /* 0x000fc800078e00ff */
[----:B------:R-:W-:Y:S02]  /*12f0*/  IMAD.SHL.U32 R171, R172, 0x20, RZ ;  /* 0x00000020acab7824 */ /* 0x000fe400078e00ff */
[----:B------:R-:W-:Y:S02]  /*1300*/  IMAD.SHL.U32 R70, R71, 0x2, RZ ;  /* 0x0000000247467824 */ /* 0x000fe400078e00ff */
[----:B------:R-:W-:Y:S01]  /*1310*/  IMAD.IADD R163, R147, 0x1, R163 ;  /* 0x0000000193a37824 */ /* 0x000fe200078e02a3 */
[--C-:B---3--:R-:W-:Y:S01]  /*1320*/  @P1 SHF.R.S32.HI R9, RZ, 0x1f, R25.reuse ;  /* 0x0000001fff091819 */ /* 0x108fe20000011419 */
[----:B------:R-:W-:Y:S01]  /*1330*/  @P1 IMAD.MOV.U32 R8, RZ, RZ, R25 ;  /* 0x000000ffff081224 */ /* 0x000fe200078e0019 */
[----:B------:R-:W-:Y:S01]  /*1340*/  @!P1 MOV R8, R38 ;  /* 0x0000002600089202 */ /* 0x000fe20000000f00 */
[----:B------:R-:W-:Y:S01]  /*1350*/  @!P1 IMAD.MOV.U32 R9, RZ, RZ, R12 ;  /* 0x000000ffff099224 */ /* 0x000fe200078e000c */
[----:B------:R-:W-:Y:S01]  /*1360*/  ISETP.GE.AND P1, PT, R36, c[0x0][0x27c], PT ;  /* 0x00009f0024007a0c */ /* 0x000fe20003f26270 */
[----:B------:R-:W-:Y:S01]  /*1370*/  IMAD.IADD R25, R11, 0x1, R27 ;  /* 0x000000010b197824 */ /* 0x000fe200078e021b */
[----:B------:R-:W-:Y:S01]  /*1380*/  @P3 LEA R12, P4, R10, c[0x0][0x220], 0x1 ;  /* 0x000088000a0c3a11 */ /* 0x000fe200078808ff */
[----:B------:R-:W-:Y:S01]  /*1390*/  IMAD R11, R26, c[0x0][0x268], RZ ;  /* 0x00009a001a0b7a24 */ /* 0x000fe200078e02ff */
[----:B------:R-:W-:-:S02]  /*13a0*/  SEL R5, RZ, c[0x0][0x27c], !P1 ;  /* 0x00009f00ff057a07 */ /* 0x000fc40004800000 */
[----:B------:R-:W-:Y:S01]  /*13b0*/  @P3 LEA.HI.X R13, R10, c[0x0][0x224], R25, 0x1, P4 ;  /* 0x000089000a0d3a11 */ /* 0x000fe200020f0c19 */
[----:B------:R-:W-:Y:S01]  /*13c0*/  IMAD R107, R96, c[0x0][0x26c], R11 ;  /* 0x00009b00606b7a24 */ /* 0x000fe200078e020b */
[----:B------:R-:W-:Y:S01]  /*13d0*/  ISETP.NE.AND P4, PT, R124, RZ, PT ;  /* 0x000000ff7c00720c */ /* 0x000fe20003f85270 */
[----:B------:R-:W-:Y:S01]  /*13e0*/  IMAD.IADD R5, R36, 0x1, R5 ;  /* 0x0000000124057824 */ /* 0x000fe200078e0205 */
[----:B------:R-:W-:Y:S01]  /*13f0*/  SEL R14, R8, RZ, !P5 ;  /* 0x000000ff080e7207 */ /* 0x000fe20006800000 */
[----:B------:R-:W-:Y:S01]  /*1400*/  IMAD.WIDE.U32 R96, R96, c[0x0][0x268], R20 ;  /* 0x00009a0060607a25 */ /* 0x000fe200078e0014 */
[----:B------:R-:W-:Y:S02]  /*1410*/  MOV R21, c[0x0][0x23c] ;  /* 0x00008f0000157a02 */ /* 0x000fe40000000f00 */
[----:B------:R-:W-:Y:S01]  /*1420*/  SHF.R.S32.HI R7, RZ, 0x1f, R5 ;  /* 0x0000001fff077819 */ /* 0x000fe20000011405 */
[----:B------:R-:W-:-:S03]  /*1430*/  IMAD.WIDE.U32 R94, R14, c[0x0][0x218], R22 ;  /* 0x000086000e5e7a25 */ /* 0x000fc600078e0016 */
[-C--:B------:R-:W-:Y:S01]  /*1440*/  LEA.HI R0, R7, R5.reuse, RZ, 0x3 ;  /* 0x0000000507007211 */ /* 0x080fe200078f18ff */
[----:B------:R-:W-:Y:S01]  /*1450*/  IMAD.SHL.U32 R15, R21, 0x20, RZ ;  /* 0x00000020150f7824 */ /* 0x000fe200078e00ff */
[----:B------:R-:W-:Y:S01]  /*1460*/  LEA.HI R26, R7, R5, RZ, 0x6 ;  /* 0x00000005071a7211 */ /* 0x000fe200078f30ff */
[----:B------:R-:W-:Y:S01]  /*1470*/  @!PT LDS RZ, [RZ] ;  /* 0x00000000fffff984 */ /* 0x000fe20000000800 */
[----:B------:R-:W-:Y:S01]  /*1480*/  @!PT LDS RZ, [RZ] ;  /* 0x00000000fffff984 */ /* 0x000fe20000000800 */
[----:B------:R-:W-:Y:S01]  /*1490*/  @!PT LDS RZ, [RZ] ;  /* 0x00000000fffff984 */ /* 0x000fe20000000800 */
[----:B------:R1:W-:Y:S01]  /*14a0*/  @P3 LDGSTS.E.BYPASS.LTC128B.128 [R72+0x5080], [R12.64], !P4 ;  /* 0x050800000c483fae */ /* 0x0003e2000e101d46 */
[----:B------:R-:W-:Y:S01]  /*14b0*/  SHF.R.S32.HI R5, RZ, 0x1f, R24 ;  /* 0x0000001fff057819 */ /* 0x000fe20000011418 */
[----:B------:R-:W-:Y:S01]  /*14c0*/  IMAD.IADD R107, R97, 0x1, R107 ;  /* 0x00000001616b7824 */ /* 0x000fe200078e026b */
[----:B------:R-:W-:Y:S01]  /*14d0*/  LOP3.LUT R11, R118, 0x38, R0, 0xf8, !PT ;  /* 0x00000038760b7812 */ /* 0x000fe200078ef800 */
[----:B------:R1:W-:Y:S01]  /*14e0*/  @P3 LDGSTS.E.BYPASS.LTC128B.128 [R72+0x6880], [R12.64+0x80], !P6 ;  /* 0x068800800c483fae */ /* 0x0003e2000f101d46 */
[----:B------:R-:W-:Y:S01]  /*14f0*/  IADD3 R15, R3, R15, RZ ;  /* 0x0000000f030f7210 */ /* 0x000fe20007ffe0ff */
[C---:B------:R-:W-:Y:S01]  /*1500*/  IMAD R7, R5.reuse, c[0x0][0x280], RZ ;  /* 0x0000a00005077a24 */ /* 0x040fe200078e02ff */
[----:B------:R-:W-:Y:S01]  /*1510*/  IADD3 R137, P4, R2, 0x80, RZ ;  /* 0x0000008002897810 */ /* 0x000fe20007f9e0ff */
[----:B------:R-:W-:Y:S01]  /*1520*/  IMAD R5, R5, c[0x0][0x290], RZ ;  /* 0x0000a40005057a24 */ /* 0x000fe200078e02ff */
[----:B------:R-:W-:Y:S01]  /*1530*/  LOP3.LUT R108, R0, 0xfffffff8, RZ, 0xc0, !PT ;  /* 0xfffffff8006c7812 */ /* 0x000fe200078ec0ff */
[----:B------:R-:W-:Y:S01]  /*1540*/  IMAD R112, R24, c[0x0][0x284], R7 ;  /* 0x0000a10018707a24 */ /* 0x000fe200078e0207 */
[----:B------:R-:W-:Y:S01]  /*1550*/  @P2 LEA R7, P3, R142, R10, 0x4 ;  /* 0x0000000a8e072211 */ /* 0x000fe200078620ff */
[----:B------:R-:W-:Y:S01]  /*1560*/  IMAD R111, R24, c[0x0][0x294], R5 ;  /* 0x0000a500186f7a24 */ /* 0x000fe200078e0205 */
[----:B------:R-:W-:Y:S01]  /*1570*/  SHF.R.S32.HI R5, RZ, 0x6, R26 ;  /* 0x00000006ff057819 */ /* 0x000fe2000001141a */
[----:B------:R-:W-:Y:S01]  /*1580*/  IMAD.SHL.U32 R3, R140, 0x40, RZ ;  /* 0x000000408c037824 */ /* 0x000fe200078e00ff */
[----:B------:R-:W-:Y:S01]  /*1590*/  IADD3 R114, R105, R112, RZ ;  /* 0x0000007069727210 */ /* 0x000fe20007ffe0ff */
[----:B------:R-:W-:Y:S01]  /*15a0*/  IMAD.X R134, RZ, RZ, R15, P4 ;  /* 0x000000ffff867224 */ /* 0x000fe200020e060f */
[----:B------:R-:W-:Y:S01]  /*15b0*/  IADD3 R113, R101, R111, RZ ;  /* 0x0000006f65717210 */ /* 0x000fe20007ffe0ff */
[----:B------:R-:W-:Y:S01]  /*15c0*/  IMAD.IADD R112, R112, 0x1, R103 ;  /* 0x0000000170707824 */ /* 0x000fe200078e0267 */
[----:B------:R-:W-:Y:S01]  /*15d0*/  LOP3.LUT R117, R3, 0x1c0, RZ, 0xc0, !PT ;  /* 0x000001c003757812 */ /* 0x000fe200078ec0ff */
[----:B------:R-:W-:Y:S01]  /*15e0*/  IMAD.IADD R111, R111, 0x1, R99 ;  /* 0x000000016f6f7824 */ /* 0x000fe200078e0263 */
[----:B------:R-:W-:-:S02]  /*15f0*/  SHF.R.S32.HI R68, RZ, 0x3, R0 ;  /* 0x00000003ff447819 */ /* 0x000fc40000011400 */
[----:B------:R-:W-:Y:S02]  /*1600*/  SHF.R.U32.HI R168, RZ, 0x3, R117 ;  /* 0x00000003ffa87819 */ /* 0x000fe40000011675 */
[----:B------:R-:W-:Y:S02]  /*1610*/  LOP3.LUT R3, R117, 0x38, R0, 0xf8, !PT ;  /* 0x0000003875037812 */ /* 0x000fe400078ef800 */
[----:B------:R-:W-:Y:S02]  /*1620*/  SHF.R.S32.HI R115, RZ, 0x1f, R108 ;  /* 0x0000001fff737819 */ /* 0x000fe4000001146c */
[----:B-1----:R-:W-:Y:S01]  /*1630*/  LOP3.LUT R12, R11, R170, RZ, 0x3c, !PT ;  /* 0x000000aa0b0c7212 */ /* 0x002fe200078e3cff */
[----:B------:R-:W-:Y:S01]  /*1640*/  IMAD R13, R5, 0xc00, R6 ;  /* 0x00000c00050d7824 */ /* 0x000fe200078e0206 */
[----:B------:R-:W-:Y:S02]  /*1650*/  @P2 LEA.HI.X R11, R142, R25, R21, 0x4, P3 ;  /* 0x000000198e0b2211 */ /* 0x000fe400018f2415 */
[----:B------:R-:W-:Y:S01]  /*1660*/  @P2 LEA R16, P3, R7, c[0x0][0x220], 0x1 ;  /* 0x0000880007102a11 */ /* 0x000fe200078608ff */
[----:B------:R-:W-:Y:S01]  /*1670*/  IMAD.IADD R20, R13, 0x1, R12 ;  /* 0x000000010d147824 */ /* 0x000fe200078e020c */
[----:B------:R-:W-:-:S02]  /*1680*/  SHF.R.S32.HI R12, RZ, 0x1f, R139 ;  /* 0x0000001fff0c7819 */ /* 0x000fc4000001148b */
[----:B------:R-:W-:Y:S02]  /*1690*/  @P2 LEA.HI.X R17, R7, c[0x0][0x224], R11, 0x1, P3 ;  /* 0x0000890007112a11 */ /* 0x000fe400018f0c0b */
[----:B------:R-:W-:Y:S02]  /*16a0*/  SHF.R.S32.HI R11, RZ, 0x1f, R140 ;  /* 0x0000001fff0b7819 */ /* 0x000fe4000001148c */
[----:B------:R-:W-:Y:S02]  /*16b0*/  LEA.HI R12, R12, R139, RZ, 0x3 ;  /* 0x0000008b0c0c7211 */ /* 0x000fe400078f18ff */
[----:B------:R-:W-:Y:S01]  /*16c0*/  @P0 IADD3 R10, P3, R10, R2, RZ ;  /* 0x000000020a0a0210 */ /* 0x000fe20007f7e0ff */
[----:B------:R-:W-:Y:S01]  /*16d0*/  IMAD.SHL.U32 R2, R139, 0x40, RZ ;  /* 0x000000408b027824 */ /* 0x000fe200078e00ff */
[----:B------:R-:W-:Y:S01]  /*16e0*/  LEA.HI R11, R11, R140, RZ, 0x3 ;  /* 0x0000008c0b0b7211 */ /* 0x000fe200078f18ff */
[----:B------:R-:W-:Y:S01]  /*16f0*/  IMAD.SHL.U32 R12, R12, 0x40, RZ ;  /* 0x000000400c0c7824 */ /* 0x000fe200078e00ff */
[----:B------:R-:W-:-:S02]  /*1700*/  SEL R7, R9, RZ, !P5 ;  /* 0x000000ff09077207 */ /* 0x000fc40006800000 */
[----:B------:R-:W-:Y:S02]  /*1710*/  SHF.L.U32 R11, R11, 0x6, RZ ;  /* 0x000000060b0b7819 */ /* 0x000fe400000006ff */
[----:B------:R-:W-:Y:S02]  /*1720*/  LOP3.LUT R116, R2, 0x1c0, RZ, 0xc0, !PT ;  /* 0x000001c002747812 */ /* 0x000fe400078ec0ff */
[----:B------:R-:W-:Y:S02]  /*1730*/  LOP3.LUT R11, R11, 0xfffffe00, RZ, 0xc0, !PT ;  /* 0xfffffe000b0b7812 */ /* 0x000fe400078ec0ff */
[----:B------:R-:W-:Y:S02]  /*1740*/  LOP3.LUT R12, R12, 0xfffffe00, RZ, 0xc0, !PT ;  /* 0xfffffe000c0c7812 */ /* 0x000fe400078ec0ff */
[----:B------:R-:W-:Y:S01]  /*1750*/  ISETP.NE.AND P5, PT, R124, RZ, PT ;  /* 0x000000ff7c00720c */ /* 0x000fe20003fa5270 */
[C---:B------:R-:W-:Y:S01]  /*1760*/  IMAD R13, R5.reuse, 0xc00, R11 ;  /* 0x00000c00050d7824 */ /* 0x040fe200078e020b */
[----:B------:R-:W-:Y:S01]  /*1770*/  SHF.R.U32.HI R167, RZ, 0x3, R116 ;  /* 0x00000003ffa77819 */ /* 0x000fe20000011674 */
[----:B------:R-:W-:Y:S01]  /*1780*/  IMAD R8, R5, 0xc00, R12 ;  /* 0x00000c0005087824 */ /* 0x000fe200078e020c */
[----:B------:R-:W-:-:S02]  /*1790*/  LOP3.LUT R2, R116, 0x38, R0, 0xf8, !PT ;  /* 0x0000003874027812 */ /* 0x000fc400078ef800 */
[----:B------:R-:W-:Y:S01]  /*17a0*/  LOP3.LUT R9, R3, R168, RZ, 0x3c, !PT ;  /* 0x000000a803097212 */ /* 0x000fe200078e3cff */
[----:B------:R-:W-:Y:S01]  /*17b0*/  @P0 IMAD.X R3, R15, 0x1, R25, P3 ;  /* 0x000000010f030824 */ /* 0x000fe200018e0619 */
[----:B------:R-:W-:Y:S02]  /*17c0*/  LOP3.LUT R5, R2, R167, RZ, 0x3c, !PT ;  /* 0x000000a702057212 */ /* 0x000fe400078e3cff */
[C---:B------:R-:W-:Y:S02]  /*17d0*/  @P0 LEA R2, P3, R10.reuse, c[0x0][0x220], 0x1 ;  /* 0x000088000a020a11 */ /* 0x040fe400078608ff */
[----:B------:R-:W-:Y:S01]  /*17e0*/  IADD3 R19, R13, R9, RZ ;  /* 0x000000090d137210 */ /* 0x000fe20007ffe0ff */
[----:B------:R1:W-:Y:S01]  /*17f0*/  @P2 LDGSTS.E.BYPASS.LTC128B.128 [R72+0x5880], [R16.64], !P5 ;  /* 0x0588000010482fae */ /* 0x0003e2000e901d46 */
[----:B------:R-:W-:Y:S01]  /*1800*/  @P0 LEA.HI.X R3, R10, c[0x0][0x224], R3, 0x1, P3 ;  /* 0x000089000a030a11 */ /* 0x000fe200018f0c03 */
[----:B------:R-:W-:Y:S01]  /*1810*/  IMAD R13, R7, c[0x0][0x1f0], RZ ;  /* 0x00007c00070d7a24 */ /* 0x000fe200078e02ff */
[----:B------:R-:W-:Y:S01]  /*1820*/  SHF.L.U64.HI R142, R142, R153, c[0x0][0x23c] ;  /* 0x00008f008e8e7619 */ /* 0x000fe20000010299 */
[----:B------:R1:W-:Y:S01]  /*1830*/  @P2 LDGSTS.E.BYPASS.LTC128B.128 [R72+0x7080], [R16.64+0x80], !P6 ;  /* 0x0708008010482fae */ /* 0x0003e2000f101d46 */
[----:B------:R-:W-:Y:S01]  /*1840*/  IMAD.IADD R18, R8, 0x1, R5 ;  /* 0x0000000108127824 */ /* 0x000fe200078e0205 */
[----:B------:R-:W-:Y:S01]  /*1850*/  SHF.L.U32 R128, R20, 0x1, RZ ;  /* 0x0000000114807819 */ /* 0x000fe200000006ff */
[----:B------:R-:W-:Y:S01]  /*1860*/  IMAD.WIDE.U32 R8, R14, c[0x0][0x1f0], R28 ;  /* 0x00007c000e087a25 */ /* 0x000fe200078e001c */
[----:B------:R2:W-:Y:S01]  /*1870*/  @P0 LDGSTS.E.BYPASS.LTC128B.128 [R72+0x6080], [R2.64], !P5 ;  /* 0x0608000002480fae */ /* 0x0005e2000e901d46 */
[----:B------:R-:W-:-:S02]  /*1880*/  ISETP.GE.AND P5, PT, R36, c[0x0][0x1d4], PT ;  /* 0x0000750024007a0c */ /* 0x000fc40003fa6270 */
[----:B------:R-:W-:Y:S01]  /*1890*/  IMAD R5, R14, c[0x0][0x1f4], R13 ;  /* 0x00007d000e057a24 */ /* 0x000fe200078e020d */
[----:B------:R2:W-:Y:S01]  /*18a0*/  @P0 LDGSTS.E.BYPASS.LTC128B.128 [R72+0x7880], [R2.64+0x80], !P6 ;  /* 0x0788008002480fae */ /* 0x0005e2000f101d46 */
[----:B------:R-:W-:Y:S01]  /*18b0*/  ISETP.GE.AND P0, PT, R71, 0x1, PT ;  /* 0x000000014700780c */ /* 0x000fe20003f06270 */
[----:B------:R-:W-:Y:S01]  /*18c0*/  IMAD R7, R7, c[0x0][0x218], RZ ;  /* 0x0000860007077a24 */ /* 0x000fe200078e02ff */
[----:B------:R-:W-:Y:S01]  /*18d0*/  IADD3 R135, P0, R30, R89, RZ ;  /* 0x000000591e877210 */ /* 0x000fe20007f1e0ff */
[----:B------:R-:W0:Y:S01]  /*18e0*/  LDGDEPBAR ;  /* 0x00000000000079af */ /* 0x000e220000000000 */
[----:B------:R-:W-:Y:S01]  /*18f0*/  IADD3 R9, R9, R5, RZ ;  /* 0x0000000509097210 */ /* 0x000fe20007ffe0ff */
[----:B------:R-:W-:Y:S01]  /*1900*/  IMAD.MOV.U32 R5, RZ, RZ, c[0x0][0x1e0] ;  /* 0x00007800ff057624 */ /* 0x000fe200078e00ff */
[----:B------:R-:W-:Y:S01]  /*1910*/  SHF.L.U32 R126, R18, 0x1, RZ ;  /* 0x00000001127e7819 */ /* 0x000fe200000006ff */
[----:B------:R-:W-:Y:S02]  /*1920*/  IMAD R7, R14, c[0x0][0x21c], R7 ;  /* 0x000087000e077a24 */ /* 0x000fe400078e0207 */
[----:B------:R-:W-:Y:S01]  /*1930*/  IMAD.WIDE.U32 R90, R30, c[0x0][0x1e0], R8 ;  /* 0x000078001e5a7a25 */ /* 0x000fe200078e0008 */
[----:B------:R-:W-:-:S02]  /*1940*/  SHF.R.S32.HI R8, RZ, 0x1f, R139 ;  /* 0x0000001fff087819 */ /* 0x000fc4000001148b */
[C---:B------:R-:W-:Y:S01]  /*1950*/  SHF.L.U64.HI R165, R5.reuse, R153, c[0x0][0x1e4] ;  /* 0x0000790005a57619 */ /* 0x040fe20000010299 */
[C---:B------:R-:W-:Y:S01]  /*1960*/  IMAD.WIDE.U32 R144, R5.reuse, 0x30, RZ ;  /* 0x0000003005907825 */ /* 0x040fe200078e00ff */
[C---:B------:R-:W-:Y:S02]  /*1970*/  SHF.L.U64.HI R166, R5.reuse, R35, c[0x0][0x1e4] ;  /* 0x0000790005a67619 */ /* 0x040fe40000010223 */
[C---:B------:R-:W-:Y:S01]  /*1980*/  SHF.L.U32 R176, R5.reuse, 0x5, RZ ;  /* 0x0000000505b07819 */ /* 0x040fe200000006ff */
[----:B------:R-:W-:Y:S01]  /*1990*/  IMAD.SHL.U32 R175, R5, 0x10, RZ ;  /* 0x0000001005af7824 */ /* 0x000fe200078e00ff */
[----:B------:R-:W-:Y:S01]  /*19a0*/  IADD3 R164, R145, R164, RZ ;  /* 0x000000a491a47210 */ /* 0x000fe20007ffe0ff */
[----:B------:R-:W-:Y:S01]  /*19b0*/  IMAD.SHL.U32 R127, R19, 0x2, RZ ;  /* 0x00000002137f7824 */ /* 0x000fe200078e00ff */
[----:B------:R-:W-:Y:S02]  /*19c0*/  IADD3 R106, R95, R7, RZ ;  /* 0x000000075f6a7210 */ /* 0x000fe40007ffe0ff */
[----:B--2---:R-:W-:-:S04]  /*19d0*/  MOV R2, c[0x0][0x280] ;  /* 0x0000a00000027a02 */ /* 0x004fc80000000f00 */
[C---:B------:R-:W-:Y:S01]  /*19e0*/  SHF.L.U64.HI R152, R2.reuse, R153, c[0x0][0x284] ;  /* 0x0000a10002987619 */ /* 0x040fe20000010299 */
[C---:B------:R-:W-:Y:S01]  /*19f0*/  IMAD.SHL.U32 R174, R2.reuse, 0x20, RZ ;  /* 0x0000002002ae7824 */ /* 0x040fe200078e00ff */
[C---:B------:R-:W-:Y:S02]  /*1a00*/  SHF.L.U64.HI R154, R2.reuse, R35, c[0x0][0x284] ;  /* 0x0000a100029a7619 */ /* 0x040fe40000010223 */
[----:B------:R-:W-:Y:S02]  /*1a10*/  SHF.L.U32 R173, R2, 0x4, RZ ;  /* 0x0000000402ad7819 */ /* 0x000fe400000006ff */
[----:B------:R-:W-:Y:S02]  /*1a20*/  SHF.R.S32.HI R2, RZ, 0x1f, R30 ;  /* 0x0000001fff027819 */ /* 0x000fe4000001141e */
[C---:B------:R-:W-:Y:S02]  /*1a30*/  SHF.L.U64.HI R153, R172.reuse, R153, c[0x0][0x294] ;  /* 0x0000a500ac997619 */ /* 0x040fe40000010299 */
[----:B------:R-:W-:Y:S01]  /*1a40*/  SHF.L.U32 R172, R172, 0x4, RZ ;  /* 0x00000004acac7819 */ /* 0x000fe200000006ff */
[----:B------:R-:W-:-:S02]  /*1a50*/  IMAD R3, R2, c[0x0][0x1e0], RZ ;  /* 0x0000780002037a24 */ /* 0x000fc400078e02ff */
[----:B------:R-:W-:Y:S01]  /*1a60*/  IMAD.X R132, R2, 0x1, R31, P0 ;  /* 0x0000000102847824 */ /* 0x000fe200000e061f */
[----:B------:R-:W-:Y:S01]  /*1a70*/  BAR.SYNC.DEFER_BLOCKING 0x0 ;  /* 0x0000000000007b1d */ /* 0x000fe20000010000 */
[----:B------:R-:W-:Y:S01]  /*1a80*/  IMAD R92, R30, c[0x0][0x1e4], R3 ;  /* 0x000079001e5c7a24 */ /* 0x000fe200078e0203 */
[----:B------:R-:W-:Y:S01]  /*1a90*/  SHF.R.S32.HI R3, RZ, 0x1f, R140 ;  /* 0x0000001fff037819 */ /* 0x000fe2000001148c */
[----:B------:R-:W-:Y:S01]  /*1aa0*/  IMAD R2, R31, c[0x0][0x1e0], RZ ;  /* 0x000078001f027a24 */ /* 0x000fe200078e02ff */
[----:B------:R-:W-:Y:S01]  /*1ab0*/  IADD3 R110, P2, P0, R90, R156, R36 ;  /* 0x0000009c5a6e7210 */ /* 0x000fe2000785e024 */
[----:B------:R-:W-:Y:S02]  /*1ac0*/  IMAD.IADD R92, R91, 0x1, R92 ;  /* 0x000000015b5c7824 */ /* 0x000fe400078e025c */
[----:B------:R-:W-:Y:S02]  /*1ad0*/  IMAD R5, R89, c[0x0][0x1e4], R2 ;  /* 0x0000790059057a24 */ /* 0x000fe400078e0202 */
[----:B------:R-:W-:-:S02]  /*1ae0*/  IMAD R2, R8, c[0x0][0x1e0], RZ ;  /* 0x0000780008027a24 */ /* 0x000fc400078e02ff */
[----:B------:R-:W-:Y:S01]  /*1af0*/  IMAD R3, R3, c[0x0][0x1e0], RZ ;  /* 0x0000780003037a24 */ /* 0x000fe200078e02ff */
[----:B------:R-:W-:Y:S01]  /*1b00*/  IADD3 R119, R157, R5, RZ ;  /* 0x000000059d777210 */ /* 0x000fe20007ffe0ff */
[----:B------:R-:W-:Y:S02]  /*1b10*/  IMAD R2, R139, c[0x0][0x1e4], R2 ;  /* 0x000079008b027a24 */ /* 0x000fe400078e0202 */
[----:B------:R-:W-:Y:S01]  /*1b20*/  IMAD R3, R140, c[0x0][0x1e4], R3 ;  /* 0x000079008c037a24 */ /* 0x000fe200078e0203 */
[----:B------:R-:W-:Y:S02]  /*1b30*/  IADD3.X R109, R92, R119, R37, P2, P0 ;  /* 0x000000775c6d7210 */ /* 0x000fe400017e0425 */
[----:B------:R-:W-:Y:S01]  /*1b40*/  IADD3 R129, R159, R2, RZ ;  /* 0x000000029f817210 */ /* 0x000fe20007ffe0ff */
[----:B-1----:R-:W-:Y:S02]  /*1b50*/  IMAD.IADD R130, R161, 0x1, R3 ;  /* 0x00000001a1827824 */ /* 0x002fe400078e0203 */
.L_x_1153:
[----:B------:R-:W-:Y:S01]  /*1b60*/  SHF.R.S32.HI R93, RZ, 0x1f, R40 ;  /* 0x0000001fff5d7819 */ /* 0x000fe20000011428 */
[-C--:B------:R-:W-:Y:S01]  /*1b70*/  IMAD R0, R164, R40.reuse, RZ ;  /* 0x00000028a4007224 */ /* 0x080fe200078e02ff */
[----:B------:R-:W-:Y:S01]  /*1b80*/  ISETP.GE.AND P3, PT, R71, 0x1, PT ;  /* 0x000000014700780c */ /* 0x000fe20003f66270 */
[----:B------:R-:W-:Y:S01]  /*1b90*/  IMAD.WIDE.U32 R74, R144, R40, RZ ;  /* 0x00000028904a7225 */ /* 0x000fe200078e00ff */
[----:B------:R-:W-:Y:S04]  /*1ba0*/  DEPBAR.LE SB0, 0x0 ;  /* 0x000080000000791a */ /* 0x000fe80000000000 */
[----:B------:R-:W-:Y:S01]  /*1bb0*/  BAR.SYNC.DEFER_BLOCKING 0x0 ;  /* 0x0000000000007b1d */ /* 0x000fe20000010000 */
[C---:B-1----:R-:W-:Y:S01]  /*1bc0*/  IADD3 R2, P2, P0, R110.reuse, R74, R175 ;  /* 0x0000004a6e027210 */ /* 0x042fe2000785e0af */
[----:B------:R-:W-:Y:S04]  /*1bd0*/  IMAD R0, R93, R144, R0 ;  /* 0x000000905d007224 */ /* 0x000fe800078e0200 */
[----:B------:R-:W-:Y:S05]  /*1be0*/  IMAD.IADD R82, R75, 0x1, R0 ;  /* 0x000000014b527824 */ /* 0x000fea00078e0200 */
[C---:B------:R-:W-:Y:S02]  /*1bf0*/  IADD3.X R5, R109.reuse, R82, R166, P2, P0 ;  /* 0x000000526d057210 */ /* 0x040fe400017e04a6 */
[-C--:B------:R-:W-:Y:S04]  /*1c00*/  IADD3 R0, P2, R110, R74.reuse, RZ ;  /* 0x0000004a6e007210 */ /* 0x080fe80007f5e0ff */
[----:B------:R-:W-:Y:S01]  /*1c10*/  LEA R58, P0, R0, c[0x0][0x1c8], 0x1 ;  /* 0x00007200003a7a11 */ /* 0x000fe200078008ff */
[----:B------:R-:W-:Y:S05]  /*1c20*/  IMAD.X R3, R82, 0x1, R109, P2 ;  /* 0x0000000152037824 */ /* 0x000fea00010e066d */
[----:B------:R-:W-:Y:S01]  /*1c30*/  LEA.HI.X R59, R0, c[0x0][0x1cc], R3, 0x1, P0 ;  /* 0x00007300003b7a11 */ /* 0x000fe200000f0c03 */
[----:B------:R-:W-:Y:S01]  /*1c40*/  BSSY B2, `(.L_x_1119) ;  /* 0x00003d7000027945 */ /* 0x000fe20003800000 */
[----:B------:R-:W-:Y:S04]  /*1c50*/  IADD3 R0, P2, P0, R110, R74, R176 ;  /* 0x0000004a6e007210 */ /* 0x000fe8000785e0b0 */
[----:B------:R-:W-:Y:S02]  /*1c60*/  IADD3.X R3, R109, R82, R165, P2, P0 ;  /* 0x000000526d037210 */ /* 0x000fe400017e04a5 */
[----:B------:R-:W-:Y:S02]  /*1c70*/  LEA R66, P2, R2, c[0x0][0x1c8], 0x1 ;  /* 0x0000720002427a11 */ /* 0x000fe400078408ff */
[----:B------:R-:W-:Y:S02]  /*1c80*/  LEA R76, P0, R0, c[0x0][0x1c8], 0x1 ;  /* 0x00007200004c7a11 */ /* 0x000fe400078008ff */
[----:B------:R-:W-:Y:S02]  /*1c90*/  LEA.HI.X R67, R2, c[0x0][0x1cc], R5, 0x1, P2 ;  /* 0x0000730002437a11 */ /* 0x000fe400010f0c05 */
[----:B------:R-:W-:Y:S01]  /*1ca0*/  LEA.HI.X R77, R0, c[0x0][0x1cc], R3, 0x1, P0 ;  /* 0x00007300004d7a11 */ /* 0x000fe200000f0c03 */
[----:B------:R-:W-:-:S05]  /*1cb0*/  @!P3 BRA `(.L_x_1120) ;  /* 0x00003ae00000b947 */ /* 0x000fca0003800000 */
[-C--:B------:R-:W-:Y:S01]  /*1cc0*/  IMAD R3, R163, R40.reuse, RZ ;  /* 0x00000028a3037224 */ /* 0x080fe200078e02ff */
[----:B------:R-:W-:Y:S01]  /*1cd0*/  ISETP.NE.AND P0, PT, RZ, UR4, PT ;  /* 0x00000004ff007c0c */ /* 0x000fe2000bf05270 */
        /* <DEDUP_REMOVED lines=38> */
.L_x_1123:
[----:B------:R-:W-:Y:S05]  /*1f40*/  BSYNC B0 ;  /* 0x0000000000007941 */ /* 0x000fea0003800000 */
.L_x_1122:
[----:B------:R-:W-:Y:S01]  /*1f50*/  ISETP.GE.AND P4, PT, R140, R73, PT ;  /* 0x000000498c00720c */ /* 0x000fe20003f86270 */
[----:B-----5:R-:W-:Y:S01]  /*1f60*/  IMAD.MOV.U32 R0, RZ, RZ, R8 ;  /* 0x000000ffff007224 */ /* 0x020fe200078e0008 */
[----:B------:R-:W-:Y:S01]  /*1f70*/  MOV R10, R42 ;  /* 0x0000002a000a7202 */ /* 0x000fe20000000f00 */
[----:B------:R-:W-:Y:S01]  /*1f80*/  IMAD.MOV.U32 R7, RZ, RZ, R9 ;  /* 0x000000ffff077224 */ /* 0x000fe200078e0009 */
[----:B------:R-:W-:Y:S01]  /*1f90*/  BSSY B0, `(.L_x_1124) ;  /* 0x0000023000007945 */ /* 0x000fe20003800000 */
[----:B------:R-:W-:Y:S01]  /*1fa0*/  IMAD.MOV.U32 R5, RZ, RZ, R2 ;  /* 0x000000ffff057224 */ /* 0x000fe200078e0002 */
[----:B------:R-:W-:Y:S01]  /*1fb0*/  PRMT R52, R10, 0x7610, R52 ;  /* 0x000076100a347816 */ /* 0x000fe20000000034 */
[----:B-1----:R-:W-:Y:S01]  /*1fc0*/  CS2R R14, SRZ ;  /* 0x00000000000e7805 */ /* 0x002fe2000001ff00 */
        /* <DEDUP_REMOVED lines=31> */
.L_x_1125:
[----:B------:R-:W-:Y:S05]  /*21c0*/  BSYNC B0 ;  /* 0x0000000000007941 */ /* 0x000fea0003800000 */
.L_x_1124:
[----:B------:R-:W-:Y:S01]  /*21d0*/  ISETP.GE.AND P3, PT, R139, R73, PT ;  /* 0x000000498b00720c */ /* 0x000fe20003f66270 */
[----:B-----5:R-:W-:Y:S01]  /*21e0*/  IMAD.MOV.U32 R10, RZ, RZ, R20 ;  /* 0x000000ffff0a7224 */ /* 0x020fe200078e0014 */
[----:B------:R-:W-:Y:S01]  /*21f0*/  MOV R5, R14 ;  /* 0x0000000e00057202 */ /* 0x000fe20000000f00 */
        /* <DEDUP_REMOVED lines=13> */
[----:B------:R-:W-:Y:S02]  /*22d0*/  PRMT R54, R10, 0x5410, R7 ;  /* 0x000054100a367816 */ /* 0x000fe40000000007 */
[----:B------:R-:W-:Y:S01]  /*22e0*/  PRMT R53, R5, 0x5410, R0 ;  /* 0x0000541005357816 */ /* 0x000fe20000000000 */
[----:B------:R-:W-:-:S05]  /*22f0*/  @P3 BRA `(.L_x_1127) ;  /* 0x0000012000003947 */ /* 0x000fca0003800000 */
[----:B------:R-:W-:Y:S01]  /*2300*/  IADD3 R56, P2, P0, R104, R174, R56 ;  /* 0x000000ae68387210 */ /* 0x000fe2000785e038 */
[----:B------:R-:W-:Y:S01]  /*2310*/  CS2R R24, SRZ ;  /* 0x0000000000187805 */ /* 0x000fe2000001ff00 */
[----:B------:R-:W-:Y:S02]  /*2320*/  CS2R R50, SRZ ;  /* 0x0000000000327805 */ /* 0x000fe4000001ff00 */
[----:B------:R-:W-:Y:S02]  /*2330*/  IADD3.X R29, R114, R152, R29, P2, P0 ;  /* 0x00000098721d7210 */ /* 0x000fe400017e041d */
[----:B------:R-:W-:Y:S04]  /*2340*/  IADD3 R64, P2, P0, R100, R171, R64 ;  /* 0x000000ab64407210 */ /* 0x000fe8000785e040 */
[----:B------:R-:W-:Y:S02]  /*2350*/  IADD3.X R35, R113, R153, R35, P2, P0 ;  /* 0x0000009971237210 */ /* 0x000fe400017e0423 */
[C---:B-1----:R-:W-:Y:S04]  /*2360*/  LEA R18, P0, R56.reuse, c[0x0][0x270], 0x1 ;  /* 0x00009c0038127a11 */ /* 0x042fe800078008ff */
        /* <DEDUP_REMOVED lines=11> */
.L_x_1127:
[----:B------:R-:W-:Y:S05]  /*2420*/  BSYNC B0 ;  /* 0x0000000000007941 */ /* 0x000fea0003800000 */
.L_x_1126:
[----:B-----5:R-:W-:Y:S01]  /*2430*/  MOV R5, R22 ;  /* 0x0000001600057202 */ /* 0x020fe20000000f00 */
        /* <DEDUP_REMOVED lines=21> */
[C---:B------:R-:W-:Y:S02]  /*2590*/  @!P0 PRMT R0, R13.reuse, 0x5432, R0 ;  /* 0x000054320d008816 */ /* 0x040fe40000000000 */
[----:B------:R-:W-:Y:S02]  /*25a0*/  @!P0 SHF.R.U32.HI R7, RZ, 0x10, R3 ;  /* 0x00000010ff078819 */ /* 0x000fe40000011603 */
[----:B------:R-:W-:Y:S01]  /*25b0*/  @!P0 SHF.R.U32.HI R39, RZ, 0x10, R39 ;  /* 0x00000010ff278819 */ /* 0x000fe20000011627 */
[C---:B------:R-:W-:Y:S01]  /*25c0*/  @!P0 IMAD.U32 R10, R0.reuse, 0x10000, RZ ;  /* 0x00010000000a8824 */ /* 0x040fe200078e00ff */
[----:B------:R-:W-:Y:S01]  /*25d0*/  @!P0 PRMT R7, R13, 0x5410, R7 ;  /* 0x000054100d078816 */ /* 0x000fe20000000007 */
[C---:B------:R-:W-:Y:S01]  /*25e0*/  @!P0 IMAD.U32 R13, R35.reuse, 0x10000, RZ ;  /* 0x00010000230d8824 */ /* 0x040fe200078e00ff */
[----:B------:R-:W-:Y:S02]  /*25f0*/  @!P0 LOP3.LUT R35, R35, 0xffff0000, RZ, 0xc0, !PT ;  /* 0xffff000023238812 */ /* 0x000fe400078ec0ff */
[----:B------:R-:W-:Y:S02]  /*2600*/  @!P0 LOP3.LUT R5, R0, 0xffff0000, RZ, 0xc0, !PT ;  /* 0xffff000000058812 */ /* 0x000fe400078ec0ff */
[----:B------:R-:W-:Y:S01]  /*2610*/  @!P0 PRMT R39, R31, 0x5432, R39 ;  /* 0x000054321f278816 */ /* 0x000fe20000000027 */
[C---:B-1----:R-:W-:Y:S01]  /*2620*/  @!P0 IMAD.U32 R38, R17.reuse, 0x10000, RZ ;  /* 0x0001000011268824 */ /* 0x042fe200078e00ff */
[C---:B------:R-:W-:Y:S02]  /*2630*/  @!P0 LOP3.LUT R2, R16.reuse, 0xffff0000, RZ, 0xc0, !PT ;  /* 0xffff000010028812 */ /* 0x040fe400078ec0ff */
[----:B------:R-:W-:Y:S02]  /*2640*/  @!P0 LOP3.LUT R3, R17, 0xffff0000, RZ, 0xc0, !PT ;  /* 0xffff000011038812 */ /* 0x000fe400078ec0ff */
[----:B------:R-:W-:Y:S01]  /*2650*/  @!P0 SHF.L.U32 R31, R16, 0x10, RZ ;  /* 0x00000010101f8819 */ /* 0x000fe200000006ff */
[C---:B------:R-:W-:Y:S02]  /*2660*/  @!P0 FMUL.FTZ R41, R2.reuse, R13 ;  /* 0x0000000d02298220 */ /* 0x040fe40000410000 */
[-C--:B------:R-:W-:Y:S02]  /*2670*/  @!P0 FMUL.FTZ R0, R2, R10.reuse ;  /* 0x0000000a02008220 */ /* 0x080fe40000410000 */
[C---:B------:R-:W-:Y:S02]  /*2680*/  @!P0 FMUL.FTZ R57, R3.reuse, R35 ;  /* 0x0000002303398220 */ /* 0x040fe40000410000 */
[----:B------:R-:W-:Y:S01]  /*2690*/  @!P0 FMUL.FTZ R2, R3, R5 ;  /* 0x0000000503028220 */ /* 0x000fe20000410000 */
[C---:B------:R-:W-:Y:S01]  /*26a0*/  @!P0 LOP3.LUT R3, R18.reuse, 0xffff0000, RZ, 0xc0, !PT ;  /* 0xffff000012038812 */ /* 0x040fe200078ec0ff */
[----:B------:R-:W-:Y:S01]  /*26b0*/  @!P0 FFMA.FTZ R62, R31, R10, -R41 ;  /* 0x0000000a1f3e8223 */ /* 0x000fe20000010829 */
[----:B------:R-:W-:Y:S01]  /*26c0*/  @!P0 SHF.L.U32 R41, R19, 0x10, RZ ;  /* 0x0000001013298819 */ /* 0x000fe200000006ff */
        /* <DEDUP_REMOVED lines=26> */
.L_x_1131:
[----:B------:R-:W-:Y:S05]  /*2870*/  BSYNC B0 ;  /* 0x0000000000007941 */ /* 0x000fea0003800000 */
.L_x_1130:
        /* <DEDUP_REMOVED lines=10> */
[----:B------:R-:W-:Y:S01]  /*2920*/  @!P0 SHF.R.U32.HI R8, RZ, 0x10, R9 ;  /* 0x00000010ff088819 */ /* 0x000fe20000011609 */
[C---:B------:R-:W-:Y:S01]  /*2930*/  @!P0 IMAD.U32 R9, R13.reuse, 0x10000, RZ ;  /* 0x000100000d098824 */ /* 0x040fe200078e00ff */
[----:B------:R-:W-:Y:S01]  /*2940*/  @!P0 SHF.R.U32.HI R31, RZ, 0x10, R43 ;  /* 0x00000010ff1f8819 */ /* 0x000fe2000001162b */
[C---:B------:R-:W-:Y:S01]  /*2950*/  @!P0 IMAD.U32 R7, R0.reuse, 0x10000, RZ ;  /* 0x0001000000078824 */ /* 0x040fe200078e00ff */
[----:B------:R-:W-:Y:S02]  /*2960*/  @!P0 LOP3.LUT R13, R13, 0xffff0000, RZ, 0xc0, !PT ;  /* 0xffff00000d0d8812 */ /* 0x000fe400078ec0ff */
[----:B------:R-:W-:Y:S02]  /*2970*/  @!P0 LOP3.LUT R5, R0, 0xffff0000, RZ, 0xc0, !PT ;  /* 0xffff000000058812 */ /* 0x000fe400078ec0ff */
[----:B------:R-:W-:Y:S02]  /*2980*/  @!P0 PRMT R8, R26, 0x5410, R8 ;  /* 0x000054101a088816 */ /* 0x000fe40000000008 */
[----:B------:R-:W-:Y:S01]  /*2990*/  @!P0 PRMT R31, R52, 0x5432, R31 ;  /* 0x00005432341f8816 */ /* 0x000fe2000000001f */
[C---:B-1----:R-:W-:Y:S01]  /*29a0*/  @!P0 IMAD.U32 R26, R17.reuse, 0x10000, RZ ;  /* 0x00010000111a8824 */ /* 0x042fe200078e00ff */
[C---:B------:R-:W-:Y:S02]  /*29b0*/  @!P0 LOP3.LUT R2, R16.reuse, 0xffff0000, RZ, 0xc0, !PT ;  /* 0xffff000010028812 */ /* 0x040fe400078ec0ff */
[----:B------:R-:W-:Y:S02]  /*29c0*/  @!P0 LOP3.LUT R3, R17, 0xffff0000, RZ, 0xc0, !PT ;  /* 0xffff000011038812 */ /* 0x000fe400078ec0ff */
[----:B------:R-:W-:Y:S01]  /*29d0*/  @!P0 SHF.L.U32 R10, R16, 0x10, RZ ;  /* 0x00000010100a8819 */ /* 0x000fe200000006ff */
[C---:B------:R-:W-:Y:S02]  /*29e0*/  @!P0 FMUL.FTZ R35, R2.reuse, R9 ;  /* 0x0000000902238220 */ /* 0x040fe40000410000 */
[----:B------:R-:W-:Y:S02]  /*29f0*/  @!P0 FMUL.FTZ R0, R2, R7 ;  /* 0x0000000702008220 */ /* 0x000fe40000410000 */
[C---:B------:R-:W-:Y:S02]  /*2a00*/  @!P0 FMUL.FTZ R38, R3.reuse, R13 ;  /* 0x0000000d03268220 */ /* 0x040fe40000410000 */
[----:B------:R-:W-:Y:S01]  /*2a10*/  @!P0 FMUL.FTZ R2, R3, R5 ;  /* 0x0000000503028220 */ /* 0x000fe20000410000 */
[----:B------:R-:W-:Y:S01]  /*2a20*/  @!P0 LOP3.LUT R3, R18, 0xffff0000, RZ, 0xc0, !PT ;  /* 0xffff000012038812 */ /* 0x000fe200078ec0ff */
        /* <DEDUP_REMOVED lines=10> */
[C---:B------:R-:W-:Y:S01]  /*2ad0*/  @!P0 FMUL.FTZ R38, R3.reuse, R9 ;  /* 0x0000000903268220 */ /* 0x040fe20000410000 */
        /* <DEDUP_REMOVED lines=17> */
.L_x_1129:
[----:B------:R-:W-:Y:S05]  /*2bf0*/  BSYNC B1 ;  /* 0x0000000000017941 */ /* 0x000fea0003800000 */
.L_x_1128:
        /* <DEDUP_REMOVED lines=8> */
[--C-:B------:R-:W-:Y:S02]  /*2c80*/  @!P0 SHF.R.U64 R0, R14, 0x10, R15.reuse ;  /* 0x000000100e008819 */ /* 0x100fe4000000120f */
[----:B------:R-:W-:Y:S02]  /*2c90*/  @!P0 PRMT R10, R53, 0x5410, R10 ;  /* 0x00005410350a8816 */ /* 0x000fe4000000000a */
[C---:B------:R-:W-:Y:S02]  /*2ca0*/  @!P0 PRMT R0, R27.reuse, 0x5432, R0 ;  /* 0x000054321b008816 */ /* 0x040fe40000000000 */
[----:B------:R-:W-:Y:S01]  /*2cb0*/  @!P0 SHF.R.U32.HI R14, RZ, 0x10, R15 ;  /* 0x00000010ff0e8819 */ /* 0x000fe2000001160f */
[----:B------:R-:W-:Y:S01]  /*2cc0*/  @!P0 IMAD.U32 R8, R10, 0x10000, RZ ;  /* 0x000100000a088824 */ /* 0x000fe200078e00ff */
[----:B------:R-:W-:Y:S01]  /*2cd0*/  @!P0 SHF.R.U32.HI R44, RZ, 0x10, R45 ;  /* 0x00000010ff2c8819 */ /* 0x000fe2000001162d */
[----:B------:R-:W-:Y:S01]  /*2ce0*/  @!P0 IMAD.U32 R7, R0, 0x10000, RZ ;  /* 0x0001000000078824 */ /* 0x000fe200078e00ff */
        /* <DEDUP_REMOVED lines=41> */
.L_x_1135:
[----:B------:R-:W-:Y:S05]  /*2f80*/  BSYNC B0 ;  /* 0x0000000000007941 */ /* 0x000fea0003800000 */
.L_x_1134:
        /* <DEDUP_REMOVED lines=25> */
[-C--:B------:R-:W-:Y:S01]  /*3120*/  @!P0 FMUL.FTZ R2, R3, R5.reuse ;  /* 0x0000000503028220 */ /* 0x080fe20000410000 */
        /* <DEDUP_REMOVED lines=29> */
.L_x_1133:
[----:B------:R-:W-:Y:S05]  /*3300*/  BSYNC B1 ;  /* 0x0000000000017941 */ /* 0x000fea0003800000 */
.L_x_1132:
        /* <DEDUP_REMOVED lines=55> */
.L_x_1138:
[----:B------:R-:W-:Y:S05]  /*3680*/  BSYNC B0 ;  /* 0x0000000000007941 */ /* 0x000fea0003800000 */
.L_x_1137:
        /* <DEDUP_REMOVED lines=56> */
.L_x_1121:
[----:B------:R-:W-:Y:S01]  /*3a10*/  ISETP.GE.AND P2, PT, R140, R73, PT ;  /* 0x000000498c00720c */ /* 0x000fe20003f46270 */
[----:B------:R-:W-:Y:S01]  /*3a20*/  CS2R R26, SRZ ;  /* 0x00000000001a7805 */ /* 0x000fe2000001ff00 */
[----:B------:R-:W-:Y:S01]  /*3a30*/  IADD3 R69, -R70, c[0x0][0x1d4], RZ ;  /* 0x0000750046457a10 */ /* 0x000fe20007ffe1ff */
        /* <DEDUP_REMOVED lines=9> */
[----:B------:R-:W-:Y:S05]  /*3ad0*/  BSSY B0, `(.L_x_1139) ;  /* 0x00000c7000007945 */ /* 0x000fea0003800000 */
        /* <DEDUP_REMOVED lines=17> */
[----:B------:R-:W-:Y:S02]  /*3bf0*/  @!P0 LEA.HI.X R15, R7, c[0x0][0x274], R13, 0x1, P3 ;  /* 0x00009d00070f8a11 */ /* 0x000fe400018f0c0d */
[C---:B------:R-:W-:Y:S04]  /*3c00*/  @!P0 LEA R16, P3, R10.reuse, c[0x0][0x288], 0x1 ;  /* 0x0000a2000a108a11 */ /* 0x040fe800078608ff */
[----:B------:R-:W-:Y:S02]  /*3c10*/  @!P0 LEA.HI.X R17, R10, c[0x0][0x28c], R17, 0x1, P3 ;  /* 0x0000a3000a118a11 */ /* 0x000fe400018f0c11 */
[-C--:B------:R-:W-:Y:S03]  /*3c20*/  ISETP.GE.AND P3, PT, R89, R73.reuse, PT ;  /* 0x000000495900720c */ /* 0x080fe60003f66270 */
[----:B------:R3:W4:Y:S01]  /*3c30*/  @!P0 LDG.E.128 R60, [R16.64] ;  /* 0x00000006103c8981 */ /* 0x000722000c1e1d00 */
[----:B------:R-:W-:Y:S11]  /*3c40*/  ISETP.GE.OR P3, PT, R36, c[0x0][0x27c], P3 ;  /* 0x00009f0024007a0c */ /* 0x000ff60001f66670 */
[----:B------:R-:W-:Y:S02]  /*3c50*/  @!UPT UIADD3 URZ, URZ, URZ, URZ ;  /* 0x0000003f3f3ff290 */ /* 0x000fe4000fffe03f */
[----:B------:R-:W-:Y:S02]  /*3c60*/  @!P3 IADD3 R0, P4, R102, R56, RZ ;  /* 0x000000386600b210 */ /* 0x000fe40007f9e0ff */
[----:B------:R-:W-:Y:S03]  /*3c70*/  CS2R R56, SRZ ;  /* 0x0000000000387805 */ /* 0x000fe6000001ff00 */
[----:B------:R-:W-:Y:S01]  /*3c80*/  @!P3 IMAD.X R5, R29, 0x1, R112, P4 ;  /* 0x000000011d05b824 */ /* 0x000fe200020e0670 */
[C---:B------:R-:W-:Y:S01]  /*3c90*/  @!P3 LEA R20, P4, R0.reuse, c[0x0][0x270], 0x1 ;  /* 0x00009c000014ba11 */ /* 0x040fe200078808ff */
[----:B------:R-:W-:Y:S01]  /*3ca0*/  CS2R R28, SRZ ;  /* 0x00000000001c7805 */ /* 0x000fe2000001ff00 */
[----:B------:R-:W4:Y:S01]  /*3cb0*/  @!P2 LDG.E.128 R56, [R8.64] ;  /* 0x000000060838a981 */ /* 0x000f22000c1e1d00 */
[----:B------:R-:W-:Y:S02]  /*3cc0*/  ISETP.GE.OR P2, PT, R89, R73, P5 ;  /* 0x000000495900720c */ /* 0x000fe40002f46670 */
[----:B------:R-:W-:Y:S01]  /*3cd0*/  @!P3 LEA.HI.X R21, R0, c[0x0][0x274], R5, 0x1, P4 ;  /* 0x00009d000015ba11 */ /* 0x000fe200020f0c05 */
[----:B---3--:R-:W-:Y:S04]  /*3ce0*/  CS2R R16, SRZ ;  /* 0x0000000000107805 */ /* 0x008fe8000001ff00 */
[----:B------:R3:W4:Y:S01]  /*3cf0*/  @!P0 LDG.E.128 R28, [R14.64] ;  /* 0x000000060e1c8981 */ /* 0x000722000c1e1d00 */
[----:B------:R-:W-:Y:S05]  /*3d00*/  @!P3 IADD3 R64, P0, R98, R64, RZ ;  /* 0x000000406240b210 */ /* 0x000fea0007f1e0ff */
[----:B------:R-:W-:Y:S01]  /*3d10*/  @!P3 IMAD.X R0, R35, 0x1, R111, P0 ;  /* 0x000000012300b824 */ /* 0x000fe200000e066f */
[C---:B-1----:R-:W-:Y:S01]  /*3d20*/  @!P3 LEA R2, P0, R64.reuse, c[0x0][0x288], 0x1 ;  /* 0x0000a2004002ba11 */ /* 0x042fe200078008ff */
[----:B------:R1:W5:Y:S03]  /*3d30*/  @!P3 LDG.E.128 R16, [R20.64] ;  /* 0x000000061410b981 */ /* 0x000366000c1e1d00 */
[----:B------:R-:W-:Y:S02]  /*3d40*/  @!P3 LEA.HI.X R3, R64, c[0x0][0x28c], R0, 0x1, P0 ;  /* 0x0000a3004003ba11 */ /* 0x000fe400000f0c00 */
[----:B------:R-:W-:Y:S03]  /*3d50*/  ISETP.GE.AND P0, PT, R36, c[0x0][0x27c], PT ;  /* 0x00009f0024007a0c */ /* 0x000fe60003f06270 */
[----:B------:R1:W5:Y:S01]  /*3d60*/  @!P3 LDG.E.128 R44, [R2.64] ;  /* 0x00000006022cb981 */ /* 0x000362000c1e1d00 */
[----:B--2---:R-:W-:Y:S02]  /*3d70*/  IMAD.MOV.U32 R5, RZ, RZ, R26 ;  /* 0x000000ffff057224 */ /* 0x004fe400078e001a */
[----:B-1----:R-:W-:Y:S02]  /*3d80*/  IMAD.MOV.U32 R3, RZ, RZ, R27 ;  /* 0x000000ffff037224 */ /* 0x002fe400078e001b */
[----:B------:R-:W-:Y:S02]  /*3d90*/  IMAD.MOV.U32 R2, RZ, RZ, R24 ;  /* 0x000000ffff027224 */ /* 0x000fe400078e0018 */
[----:B------:R-:W-:Y:S01]  /*3da0*/  IMAD.MOV.U32 R0, RZ, RZ, R25 ;  /* 0x000000ffff007224 */ /* 0x000fe200078e0019 */
[----:B------:R-:W-:Y:S04]  /*3db0*/  PRMT R35, R3, 0x5410, R5 ;  /* 0x0000541003237816 */ /* 0x000fe80000000005 */
[----:B---3--:R-:W-:Y:S01]  /*3dc0*/  PRMT R15, R0, 0x5410, R2 ;  /* 0x00005410000f7816 */ /* 0x008fe20000000002 */
[----:B----4-:R-:W-:Y:S02]  /*3dd0*/  IMAD.MOV.U32 R5, RZ, RZ, R58 ;  /* 0x000000ffff057224 */ /* 0x010fe400078e003a */
[----:B------:R-:W-:Y:S02]  /*3de0*/  IMAD.MOV.U32 R3, RZ, RZ, R59 ;  /* 0x000000ffff037224 */ /* 0x000fe400078e003b */
        /* <DEDUP_REMOVED lines=17> */
[----:B------:R-:W-:Y:S01]  /*3f00*/  SEL R0, R70, R69, !P1 ;  /* 0x0000004546007207 */ /* 0x000fe20004800000 */
[----:B------:R-:W1:Y:S01]  /*3f10*/  LDS.128 R52, [R128+0x5080] ;  /* 0x0050800080347984 */ /* 0x000e620000000c00 */
[----:B------:R-:W-:Y:S01]  /*3f20*/  IADD3 R5, P2, R156, R74, RZ ;  /* 0x0000004a9c057210 */ /* 0x000fe20007f5e0ff */
[----:B-----5:R-:W-:Y:S01]  /*3f30*/  IMAD.MOV.U32 R13, RZ, RZ, R46 ;  /* 0x000000ffff0d7224 */ /* 0x020fe200078e002e */
[----:B------:R-:W-:Y:S02]  /*3f40*/  SHF.R.S32.HI R2, RZ, 0x1f, R0 ;  /* 0x0000001fff027819 */ /* 0x000fe40000011400 */
[----:B------:R-:W-:Y:S01]  /*3f50*/  @!P0 SHF.R.U64 R14, R44, 0x10, R45 ;  /* 0x000000102c0e8819 */ /* 0x000fe2000000122d */
[----:B------:R-:W-:Y:S01]  /*3f60*/  IMAD.X R7, R82, 0x1, R119, P2 ;  /* 0x0000000152077824 */ /* 0x000fe200010e0677 */
[----:B------:R-:W-:Y:S02]  /*3f70*/  LEA.HI R0, R2, R0, RZ, 0x4 ;  /* 0x0000000002007211 */ /* 0x000fe400078f20ff */
[----:B------:R-:W-:Y:S02]  /*3f80*/  IADD3 R8, P3, P2, R90, R5, R108 ;  /* 0x000000055a087210 */ /* 0x000fe40007a7e06c */
[----:B------:R-:W-:Y:S02]  /*3f90*/  LEA.HI.SX32 R0, R0, R68, 0x1c ;  /* 0x0000004400007211 */ /* 0x000fe400078fe2ff */
[----:B------:R-:W-:Y:S02]  /*3fa0*/  IADD3.X R10, R92, R7, R115, P3, P2 ;  /* 0x000000075c0a7210 */ /* 0x000fe40001fe4473 */
[----:B------:R-:W-:Y:S01]  /*3fb0*/  @!P0 SHF.R.U32.HI R41, RZ, 0x10, R45 ;  /* 0x00000010ff298819 */ /* 0x000fe2000001162d */
[----:B------:R-:W-:Y:S01]  /*3fc0*/  IMAD.SHL.U32 R3, R0, 0x8, RZ ;  /* 0x0000000800037824 */ /* 0x000fe200078e00ff */
[--C-:B------:R-:W-:Y:S01]  /*3fd0*/  @!P0 SHF.R.U64 R42, R46, 0x10, R47.reuse ;  /* 0x000000102e2a8819 */ /* 0x100fe2000000122f */
[--C-:B------:R-:W-:Y:S01]  /*3fe0*/  IMAD.MOV.U32 R46, RZ, RZ, R47.reuse ;  /* 0x000000ffff2e7224 */ /* 0x100fe200078e002f */
[----:B------:R-:W-:Y:S02]  /*3ff0*/  @!P0 SHF.R.U32.HI R43, RZ, 0x10, R47 ;  /* 0x00000010ff2b8819 */ /* 0x000fe4000001162f */
[----:B------:R-:W-:Y:S02]  /*4000*/  ISETP.GE.AND P2, PT, R3, c[0x0][0x1d4], PT ;  /* 0x0000750003007a0c */ /* 0x000fe40003f46270 */
[----:B------:R-:W-:Y:S11]  /*4010*/  @!P0 PRMT R49, R46, 0x5410, R43 ;  /* 0x000054102e318816 */ /* 0x000ff6000000002b */
[--C-:B------:R-:W-:Y:S02]  /*4020*/  @!P2 IADD3 R2, P4, P3, R90, R5, R3.reuse ;  /* 0x000000055a02a210 */ /* 0x100fe40007b9e003 */
[----:B------:R-:W-:Y:S02]  /*4030*/  @!P2 SHF.R.S32.HI R9, RZ, 0x1f, R3 ;  /* 0x0000001fff09a819 */ /* 0x000fe40000011403 */
[----:B------:R-:W-:Y:S01]  /*4040*/  @!P0 SHF.R.U64 R5, R16, 0x10, R17 ;  /* 0x0000001010058819 */ /* 0x000fe20000001211 */
[C---:B-1----:R-:W-:Y:S01]  /*4050*/  @!P0 IMAD.U32 R48, R55.reuse, 0x10000, RZ ;  /* 0x0001000037308824 */ /* 0x042fe200078e00ff */
[----:B------:R-:W-:Y:S01]  /*4060*/  @!P2 IADD3.X R7, R92, R7, R9, P4, P3 ;  /* 0x000000075c07a210 */ /* 0x000fe200027e6409 */
[----:B------:R-:W-:Y:S01]  /*4070*/  IMAD.MOV.U32 R9, RZ, RZ, R44 ;  /* 0x000000ffff097224 */ /* 0x000fe200078e002c */
[----:B------:R-:W-:Y:S01]  /*4080*/  LEA R84, P3, R8, c[0x0][0x1c8], 0x1 ;  /* 0x0000720008547a11 */ /* 0x000fe200078608ff */
[----:B------:R-:W-:Y:S01]  /*4090*/  IMAD.MOV.U32 R44, RZ, RZ, R45 ;  /* 0x000000ffff2c7224 */ /* 0x000fe200078e002d */
[----:B------:R-:W-:Y:S02]  /*40a0*/  @!P0 LOP3.LUT R46, R54, 0xffff0000, RZ, 0xc0, !PT ;  /* 0xffff0000362e8812 */ /* 0x000fe400078ec0ff */
[----:B------:R-:W-:Y:S01]  /*40b0*/  LEA.HI.X R85, R8, c[0x0][0x1cc], R10, 0x1, P3 ;  /* 0x0000730008557a11 */ /* 0x000fe200018f0c0a */
[----:B------:R-:W-:Y:S01]  /*40c0*/  IMAD.MOV.U32 R8, RZ, RZ, R19 ;  /* 0x000000ffff087224 */ /* 0x000fe200078e0013 */
[C---:B------:R-:W-:Y:S02]  /*40d0*/  @!P2 LEA R80, P3, R2.reuse, c[0x0][0x1c8], 0x1 ;  /* 0x000072000250aa11 */ /* 0x040fe400078608ff */
[----:B------:R-:W-:Y:S02]  /*40e0*/  @!P0 LOP3.LUT R50, R55, 0xffff0000, RZ, 0xc0, !PT ;  /* 0xffff000037328812 */ /* 0x000fe400078ec0ff */
[----:B------:R-:W-:Y:S02]  /*40f0*/  @!P2 LEA.HI.X R81, R2, c[0x0][0x1cc], R7, 0x1, P3 ;  /* 0x000073000251aa11 */ /* 0x000fe400018f0c07 */
[----:B------:R-:W-:Y:S02]  /*4100*/  SHF.R.S32.HI R2, RZ, 0x1f, R0 ;  /* 0x0000001fff027819 */ /* 0x000fe40000011400 */
[----:B------:R-:W-:Y:S02]  /*4110*/  @!P0 SHF.R.U64 R10, R18, 0x10, R19 ;  /* 0x00000010120a8819 */ /* 0x000fe40000001213 */
[----:B------:R-:W-:Y:S02]  /*4120*/  LEA.HI R0, R2, R0, RZ, 0x3 ;  /* 0x0000000002007211 */ /* 0x000fe400078f18ff */
[----:B------:R-:W-:Y:S01]  /*4130*/  LOP3.LUT R2, R118, 0x38, R3, 0xf8, !PT ;  /* 0x0000003876027812 */ /* 0x000fe200078ef803 */
[----:B------:R-:W-:Y:S01]  /*4140*/  IMAD.MOV.U32 R3, RZ, RZ, R16 ;  /* 0x000000ffff037224 */ /* 0x000fe200078e0010 */
[----:B------:R-:W-:Y:S02]  /*4150*/  SHF.R.S32.HI R0, RZ, 0x3, R0 ;  /* 0x00000003ff007819 */ /* 0x000fe40000011400 */
[----:B------:R-:W-:Y:S02]  /*4160*/  LOP3.LUT R2, R2, R170, RZ, 0x3c, !PT ;  /* 0x000000aa02027212 */ /* 0x000fe400078e3cff */
[----:B------:R-:W-:Y:S01]  /*4170*/  @!P0 PRMT R16, R44, 0x5410, R41 ;  /* 0x000054102c108816 */ /* 0x000fe20000000029 */
[----:B------:R-:W-:Y:S01]  /*4180*/  IMAD R0, R0, 0xc00, R6 ;  /* 0x00000c0000007824 */ /* 0x000fe200078e0206 */
[----:B------:R-:W-:Y:S02]  /*4190*/  @!P0 SHF.L.U32 R44, R54, 0x10, RZ ;  /* 0x00000010362c8819 */ /* 0x000fe400000006ff */
[----:B------:R-:W-:Y:S01]  /*41a0*/  @!P0 PRMT R45, R13, 0x5410, R42 ;  /* 0x000054100d2d8816 */ /* 0x000fe2000000002a */
[----:B------:R-:W-:Y:S01]  /*41b0*/  IMAD.IADD R0, R0, 0x1, R2 ;  /* 0x0000000100007824 */ /* 0x000fe200078e0202 */
[----:B------:R-:W-:Y:S01]  /*41c0*/  MOV R7, R17 ;  /* 0x0000001100077202 */ /* 0x000fe20000000f00 */
[----:B------:R-:W-:Y:S01]  /*41d0*/  @!P0 IMAD.U32 R13, R52, 0x10000, RZ ;  /* 0x00010000340d8824 */ /* 0x000fe200078e00ff */
[----:B------:R-:W-:Y:S01]  /*41e0*/  @!P0 SHF.R.U32.HI R2, RZ, 0x10, R17 ;  /* 0x00000010ff028819 */ /* 0x000fe20000011611 */
[----:B------:R-:W-:Y:S01]  /*41f0*/  IMAD.SHL.U32 R0, R0, 0x2, RZ ;  /* 0x0000000200007824 */ /* 0x000fe200078e00ff */
[----:B------:R-:W-:Y:S02]  /*4200*/  @!P0 PRMT R17, R9, 0x5410, R14 ;  /* 0x0000541009118816 */ /* 0x000fe4000000000e */
[----:B------:R-:W-:Y:S02]  /*4210*/  @!P0 PRMT R9, R3, 0x5410, R5 ;  /* 0x0000541003098816 */ /* 0x000fe40000000005 */
[----:B------:R1:W2:Y:S01]  /*4220*/  LDS.128 R20, [R0+0x5080] ;  /* 0x0050800000147984 */ /* 0x0002a20000000c00 */
[----:B------:R-:W-:Y:S02]  /*4230*/  @!P0 PRMT R7, R7, 0x5410, R2 ;  /* 0x0000541007078816 */ /* 0x000fe40000000002 */
[C---:B------:R-:W-:Y:S01]  /*4240*/  @!P0 IMAD.U32 R2, R9.reuse, 0x10000, RZ ;  /* 0x0001000009028824 */ /* 0x040fe200078e00ff */
[----:B------:R-:W-:Y:S02]  /*4250*/  @!P0 LOP3.LUT R9, R9, 0xffff0000, RZ, 0xc0, !PT ;  /* 0xffff000009098812 */ /* 0x000fe400078ec0ff */
[C---:B------:R-:W-:Y:S01]  /*4260*/  @!P0 IMAD.U32 R5, R7.reuse, 0x10000, RZ ;  /* 0x0001000007058824 */ /* 0x040fe200078e00ff */
[----:B------:R-:W-:Y:S02]  /*4270*/  @!P0 LOP3.LUT R7, R7, 0xffff0000, RZ, 0xc0, !PT ;  /* 0xffff000007078812 */ /* 0x000fe400078ec0ff */
[----:B------:R-:W-:Y:S01]  /*4280*/  @!P0 PRMT R10, R18, 0x5410, R10 ;  /* 0x00005410120a8816 */ /* 0x000fe2000000000a */
[----:B------:R-:W-:Y:S01]  /*4290*/  @!P0 IMAD.U32 R18, R16, 0x10000, RZ ;  /* 0x0001000010128824 */ /* 0x000fe200078e00ff */
[----:B-1----:R-:W-:Y:S01]  /*42a0*/  @!P0 SHF.R.U32.HI R0, RZ, 0x10, R19 ;  /* 0x00000010ff008819 */ /* 0x002fe20000011613 */
[----:B------:R-:W-:Y:S03]  /*42b0*/  @!P0 IMAD.U32 R19, R53, 0x10000, RZ ;  /* 0x0001000035138824 */ /* 0x000fe600078e00ff */
[----:B------:R-:W-:Y:S01]  /*42c0*/  @!P0 PRMT R14, R8, 0x5410, R0 ;  /* 0x00005410080e8816 */ /* 0x000fe20000000000 */
[----:B------:R-:W-:Y:S02]  /*42d0*/  @!P0 IMAD.U32 R8, R17, 0x10000, RZ ;  /* 0x0001000011088824 */ /* 0x000fe400078e00ff */
[----:B--2---:R-:W-:Y:S01]  /*42e0*/  @!P0 IMAD.U32 R3, R21, 0x10000, RZ ;  /* 0x0001000015038824 */ /* 0x004fe200078e00ff */
[----:B------:R-:W-:Y:S03]  /*42f0*/  @!P0 SHF.L.U32 R0, R20, 0x10, RZ ;  /* 0x0000001014008819 */ /* 0x000fe600000006ff */
[----:B------:R-:W-:Y:S02]  /*4300*/  @!P0 FMUL.FTZ R42, R3, R18 ;  /* 0x00000012032a8220 */ /* 0x000fe40000410000 */
[C---:B------:R-:W-:Y:S02]  /*4310*/  @!P0 FMUL.FTZ R41, R0.reuse, R8 ;  /* 0x0000000800298220 */ /* 0x040fe40000410000 */
[-C--:B------:R-:W-:Y:S02]  /*4320*/  @!P0 FMUL.FTZ R0, R0, R2.reuse ;  /* 0x0000000200008220 */ /* 0x080fe40000410000 */
[----:B------:R-:W-:Y:S01]  /*4330*/  @!P0 FFMA.FTZ R87, R13, R2, -R41 ;  /* 0x000000020d578223 */ /* 0x000fe20000010829 */
[----:B------:R-:W-:Y:S01]  /*4340*/  @!P0 LOP3.LUT R2, R21, 0xffff0000, RZ, 0xc0, !PT ;  /* 0xffff000015028812 */ /* 0x000fe200078ec0ff */
[----:B------:R-:W-:Y:S01]  /*4350*/  @!P0 FFMA.FTZ R0, R8, R13, R0 ;  /* 0x0000000d08008223 */ /* 0x000fe20000010000 */
[----:B------:R-:W-:Y:S01]  /*4360*/  @!P0 LOP3.LUT R8, R20, 0xffff0000, RZ, 0xc0, !PT ;  /* 0xffff000014088812 */ /* 0x000fe200078ec0ff */
[-C--:B------:R-:W-:Y:S01]  /*4370*/  @!P0 FFMA.FTZ R86, R19, R5.reuse, -R42 ;  /* 0x0000000513568223 */ /* 0x080fe2000001082a */
[----:B------:R-:W-:Y:S01]  /*4380*/  @!P0 LOP3.LUT R42, R53, 0xffff0000, RZ, 0xc0, !PT ;  /* 0xffff0000352a8812 */ /* 0x000fe200078ec0ff */
[----:B------:R-:W-:Y:S01]  /*4390*/  @!P0 FMUL.FTZ R3, R3, R5 ;  /* 0x0000000503038220 */ /* 0x000fe20000410000 */
[----:B------:R-:W-:Y:S01]  /*43a0*/  @!P0 LOP3.LUT R41, R16, 0xffff0000, RZ, 0xc0, !PT ;  /* 0xffff000010298812 */ /* 0x000fe200078ec0ff */
[----:B------:R-:W-:Y:S01]  /*43b0*/  @!P0 FMUL.FTZ R5, R2, R7 ;  /* 0x0000000702058220 */ /* 0x000fe20000410000 */
[----:B------:R-:W-:Y:S02]  /*43c0*/  @!P0 LOP3.LUT R16, R17, 0xffff0000, RZ, 0xc0, !PT ;  /* 0xffff000011108812 */ /* 0x000fe400078ec0ff */
        /* <DEDUP_REMOVED lines=14> */
[-C--:B------:R-:W-:Y:S02]  /*44b0*/  @!P0 FMUL.FTZ R7, R7, R8.reuse ;  /* 0x0000000807078220 */ /* 0x080fe40000410000 */
[----:B------:R-:W-:Y:S01]  /*44c0*/  @!P0 FFMA.FTZ R78, R44, R8, -R13 ;  /* 0x000000082c4e8223 */ /* 0x000fe2000001080d */
[----:B------:R-:W-:Y:S01]  /*44d0*/  @!P0 LOP3.LUT R13, R23, 0xffff0000, RZ, 0xc0, !PT ;  /* 0xffff0000170d8812 */ /* 0x000fe200078ec0ff */
[-C--:B------:R-:W-:Y:S01]  /*44e0*/  @!P0 FMUL.FTZ R8, R9, R10.reuse ;  /* 0x0000000a09088220 */ /* 0x080fe20000410000 */
[----:B------:R-:W-:Y:S01]  /*44f0*/  @!P0 SHF.L.U32 R9, R23, 0x10, RZ ;  /* 0x0000001017098819 */ /* 0x000fe200000006ff */
[----:B------:R-:W-:Y:S02]  /*4500*/  @!P0 FFMA.FTZ R77, R46, R10, -R47 ;  /* 0x0000000a2e4d8223 */ /* 0x000fe4000001082f */
[C---:B------:R-:W-:Y:S01]  /*4510*/  @!P0 IMAD.U32 R47, R49.reuse, 0x10000, RZ ;  /* 0x00010000312f8824 */ /* 0x040fe200078e00ff */
[----:B------:R-:W-:Y:S01]  /*4520*/  @!P0 LOP3.LUT R49, R49, 0xffff0000, RZ, 0xc0, !PT ;  /* 0xffff000031318812 */ /* 0x000fe200078ec0ff */
[C---:B------:R-:W-:Y:S01]  /*4530*/  @!P0 IMAD.U32 R10, R14.reuse, 0x10000, RZ ;  /* 0x000100000e0a8824 */ /* 0x040fe200078e00ff */
[----:B------:R-:W-:Y:S01]  /*4540*/  @!P0 LOP3.LUT R14, R14, 0xffff0000, RZ, 0xc0, !PT ;  /* 0xffff00000e0e8812 */ /* 0x000fe200078ec0ff */
[----:B------:R-:W-:Y:S02]  /*4550*/  @!P0 FMUL.FTZ R51, R9, R47 ;  /* 0x0000002f09338220 */ /* 0x000fe40000410000 */
[----:B------:R-:W-:Y:S02]  /*4560*/  @!P0 FMUL.FTZ R76, R13, R49 ;  /* 0x000000310d4c8220 */ /* 0x000fe40000410000 */
[----:B------:R-:W-:Y:S01]  /*4570*/  @!P0 FFMA.FTZ R2, R16, R17, R2 ;  /* 0x0000001110028223 */ /* 0x000fe20000010002 */
[----:B------:R-:W-:Y:S01]  /*4580*/  @!P0 F2FP.BF16.PACK_AB R16, R77, R78 ;  /* 0x0000004e4d10823e */ /* 0x000fe200000010ff */
[----:B------:R-:W-:Y:S02]  /*4590*/  @!P0 FFMA.FTZ R3, R18, R19, R3 ;  /* 0x0000001312038223 */ /* 0x000fe40000010003 */
[----:B------:R-:W-:Y:S01]  /*45a0*/  @!P0 FFMA.FTZ R51, R48, R10, -R51 ;  /* 0x0000000a30338223 */ /* 0x000fe20000010833 */
[----:B------:R-:W-:Y:S01]  /*45b0*/  @!P0 F2FP.BF16.PACK_AB R0, R2, R0 ;  /* 0x000000000200823e */ /* 0x000fe200000010ff */
[----:B------:R-:W-:Y:S02]  /*45c0*/  @!P0 FFMA.FTZ R76, R50, R14, -R76 ;  /* 0x0000000e324c8223 */ /* 0x000fe4000001084c */
[----:B------:R-:W-:Y:S01]  /*45d0*/  @!P0 FFMA.FTZ R5, R41, R42, R5 ;  /* 0x0000002a29058223 */ /* 0x000fe20000010005 */
[----:B------:R-:W-:Y:S01]  /*45e0*/  @!P0 MOV R20, R0 ;  /* 0x0000000000148202 */ /* 0x000fe20000000f00 */
[----:B------:R-:W-:Y:S01]  /*45f0*/  @!P0 FMUL.FTZ R9, R9, R10 ;  /* 0x0000000a09098220 */ /* 0x000fe20000410000 */
[----:B------:R-:W-:Y:S01]  /*4600*/  @!P0 F2FP.BF16.PACK_AB R17, R76, R51 ;  /* 0x000000334c11823e */ /* 0x000fe200000010ff */
[----:B------:R-:W-:Y:S01]  /*4610*/  @!P0 FFMA.FTZ R7, R43, R44, R7 ;  /* 0x0000002c2b078223 */ /* 0x000fe20000010007 */
[----:B------:R-:W-:Y:S01]  /*4620*/  @!P0 F2FP.BF16.PACK_AB R3, R5, R3 ;  /* 0x000000030503823e */ /* 0x000fe200000010ff */
[----:B------:R-:W-:Y:S01]  /*4630*/  @!P0 FMUL.FTZ R10, R13, R14 ;  /* 0x0000000e0d0a8220 */ /* 0x000fe20000410000 */
[----:B------:R-:W-:Y:S01]  /*4640*/  @!P0 F2FP.BF16.PACK_AB R14, R83, R86 ;  /* 0x00000056530e823e */ /* 0x000fe200000010ff */
[----:B------:R-:W-:Y:S01]  /*4650*/  @!P0 FFMA.FTZ R8, R45, R46, R8 ;  /* 0x0000002e2d088223 */ /* 0x000fe20000010008 */
[----:B------:R-:W-:Y:S01]  /*4660*/  @!P0 F2FP.BF16.PACK_AB R13, R79, R87 ;  /* 0x000000574f0d823e */ /* 0x000fe200000010ff */
[----:B------:R-:W-:Y:S02]  /*4670*/  @!P0 FFMA.FTZ R9, R47, R48, R9 ;  /* 0x000000302f098223 */ /* 0x000fe40000010009 */
[----:B------:R-:W-:Y:S01]  /*4680*/  @!P0 FFMA.FTZ R10, R49, R50, R10 ;  /* 0x00000032310a8223 */ /* 0x000fe2000001000a */
[----:B------:R-:W-:Y:S01]  /*4690*/  @!P0 F2FP.BF16.PACK_AB R7, R8, R7 ;  /* 0x000000070807823e */ /* 0x000fe200000010ff */
[----:B------:R-:W-:Y:S02]  /*46a0*/  @!P0 IMAD.MOV.U32 R52, RZ, RZ, R13 ;  /* 0x000000ffff348224 */ /* 0x000fe400078e000d */
[----:B------:R-:W-:Y:S01]  /*46b0*/  @!P0 IMAD.MOV.U32 R53, RZ, RZ, R14 ;  /* 0x000000ffff358224 */ /* 0x000fe200078e000e */
[----:B------:R-:W-:Y:S01]  /*46c0*/  @!P0 F2FP.BF16.PACK_AB R9, R10, R9 ;  /* 0x000000090a09823e */ /* 0x000fe200000010ff */
[----:B------:R-:W-:Y:S02]  /*46d0*/  @!P0 IMAD.MOV.U32 R54, RZ, RZ, R16 ;  /* 0x000000ffff368224 */ /* 0x000fe400078e0010 */
[----:B------:R-:W-:Y:S02]  /*46e0*/  @!P0 IMAD.MOV.U32 R55, RZ, RZ, R17 ;  /* 0x000000ffff378224 */ /* 0x000fe400078e0011 */
[----:B------:R-:W-:Y:S02]  /*46f0*/  @!P0 IMAD.MOV.U32 R21, RZ, RZ, R3 ;  /* 0x000000ffff158224 */ /* 0x000fe400078e0003 */
[----:B------:R-:W-:Y:S01]  /*4700*/  @!P0 IMAD.MOV.U32 R22, RZ, RZ, R7 ;  /* 0x000000ffff168224 */ /* 0x000fe200078e0007 */
[----:B------:R1:W-:Y:S01]  /*4710*/  STG.E.128 [R84.64], R52 ;  /* 0x0000003454007986 */ /* 0x0003e2000c101d06 */
[----:B------:R-:W-:Y:S07]  /*4720*/  @!P0 IMAD.MOV.U32 R23, RZ, RZ, R9 ;  /* 0x000000ffff178224 */ /* 0x000fee00078e0009 */
[----:B------:R1:W-:Y:S02]  /*4730*/  @!P2 STG.E.128 [R80.64], R20 ;  /* 0x000000145000a986 */ /* 0x0003e4000c101d06 */
.L_x_1140:
[----:B------:R-:W-:Y:S05]  /*4740*/  BSYNC B0 ;  /* 0x0000000000007941 */ /* 0x000fea0003800000 */
.L_x_1139:
[----:B------:R-:W-:Y:S01]  /*4750*/  ISETP.GE.OR P2, PT, R140, R73, P5 ;  /* 0x000000498c00720c */ /* 0x000fe20002f46670 */
[----:B------:R-:W-:Y:S01]  /*4760*/  @!UPT UIADD3 URZ, URZ, URZ, URZ ;  /* 0x0000003f3f3ff290 */ /* 0x000fe2000fffe03f */
[----:B------:R-:W-:Y:S11]  /*4770*/  BSSY B0, `(.L_x_1141) ;  /* 0x0000080000007945 */ /* 0x000ff60003800000 */
[----:B------:R-:W-:-:S05]  /*4780*/  @P2 BRA `(.L_x_1142) ;  /* 0x000007e000002947 */ /* 0x000fca0003800000 */
[----:B------:R-:W-:Y:S01]  /*4790*/  SEL R0, R70, R69, !P1 ;  /* 0x0000004546007207 */ /* 0x000fe20004800000 */
[----:B------:R-:W2:Y:S01]  /*47a0*/  LDS.128 R48, [R127+0x5080] ;  /* 0x005080007f307984 */ /* 0x000ea20000000c00 */
[----:B------:R-:W-:Y:S02]  /*47b0*/  IADD3 R5, P2, R160, R74, RZ ;  /* 0x0000004aa0057210 */ /* 0x000fe40007f5e0ff */
[----:B------:R-:W-:Y:S02]  /*47c0*/  SHF.R.S32.HI R2, RZ, 0x1f, R0 ;  /* 0x0000001fff027819 */ /* 0x000fe40000011400 */
[----:B------:R-:W-:Y:S01]  /*47d0*/  @!P0 SHF.R.U32.HI R13, RZ, 0x10, R59 ;  /* 0x00000010ff0d8819 */ /* 0x000fe2000001163b */
[----:B------:R-:W-:Y:S01]  /*47e0*/  IMAD.X R7, R82, 0x1, R130, P2 ;  /* 0x0000000152077824 */ /* 0x000fe200010e0682 */
[----:B------:R-:W-:Y:S02]  /*47f0*/  LEA.HI R0, R2, R0, RZ, 0x4 ;  /* 0x0000000002007211 */ /* 0x000fe400078f20ff */
[----:B------:R-:W-:Y:S02]  /*4800*/  IADD3 R8, P3, P2, R90, R5, R108 ;  /* 0x000000055a087210 */ /* 0x000fe40007a7e06c */
[----:B------:R-:W-:Y:S02]  /*4810*/  LEA.HI.SX32 R0, R0, R68, 0x1c ;  /* 0x0000004400007211 */ /* 0x000fe400078fe2ff */
[----:B------:R-:W-:Y:S03]  /*4820*/  IADD3.X R10, R92, R7, R115, P3, P2 ;  /* 0x000000075c0a7210 */ /* 0x000fe60001fe4473 */
[----:B------:R-:W-:Y:S05]  /*4830*/  IMAD.SHL.U32 R3, R0, 0x8, RZ ;  /* 0x0000000800037824 */ /* 0x000fea00078e00ff */
[----:B------:R-:W-:Y:S11]  /*4840*/  ISETP.GE.AND P2, PT, R3, c[0x0][0x1d4], PT ;  /* 0x0000750003007a0c */ /* 0x000ff60003f46270 */
[----:B------:R-:W-:Y:S02]  /*4850*/  @!UPT UIADD3 URZ, URZ, URZ, URZ ;  /* 0x0000003f3f3ff290 */ /* 0x000fe4000fffe03f */
[--C-:B------:R-:W-:Y:S02]  /*4860*/  @!P2 IADD3 R2, P4, P3, R90, R5, R3.reuse ;  /* 0x000000055a02a210 */ /* 0x100fe40007b9e003 */
[----:B------:R-:W-:Y:S02]  /*4870*/  @!P2 SHF.R.S32.HI R9, RZ, 0x1f, R3 ;  /* 0x0000001fff09a819 */ /* 0x000fe40000011403 */
[----:B------:R-:W-:Y:S01]  /*4880*/  @!P0 SHF.R.U32.HI R5, RZ, 0x10, R27 ;  /* 0x00000010ff058819 */ /* 0x000fe2000001161b */
[----:B-12---:R-:W-:Y:S01]  /*4890*/  @!P0 IMAD.U32 R22, R49, 0x10000, RZ ;  /* 0x0001000031168824 */ /* 0x006fe200078e00ff */
[----:B------:R-:W-:Y:S01]  /*48a0*/  @!P2 IADD3.X R7, R92, R7, R9, P4, P3 ;  /* 0x000000075c07a210 */ /* 0x000fe200027e6409 */
[C---:B------:R-:W-:Y:S01]  /*48b0*/  @!P0 IMAD.U32 R42, R51.reuse, 0x10000, RZ ;  /* 0x00010000332a8824 */ /* 0x040fe200078e00ff */
[C---:B------:R-:W-:Y:S02]  /*48c0*/  LEA R78, P3, R8.reuse, c[0x0][0x1c8], 0x1 ;  /* 0x00007200084e7a11 */ /* 0x040fe400078608ff */
[----:B-----5:R-:W-:Y:S02]  /*48d0*/  @!P0 LOP3.LUT R44, R51, 0xffff0000, RZ, 0xc0, !PT ;  /* 0xffff0000332c8812 */ /* 0x020fe400078ec0ff */
[----:B------:R-:W-:Y:S02]  /*48e0*/  LEA.HI.X R79, R8, c[0x0][0x1cc], R10, 0x1, P3 ;  /* 0x00007300084f7a11 */ /* 0x000fe400018f0c0a */
[----:B------:R-:W-:Y:S02]  /*48f0*/  @!P2 LEA R76, P3, R2, c[0x0][0x1c8], 0x1 ;  /* 0x00007200024caa11 */ /* 0x000fe400078608ff */
[----:B------:R-:W-:Y:S02]  /*4900*/  @!P0 SHF.R.U64 R10, R58, 0x10, R59 ;  /* 0x000000103a0a8819 */ /* 0x000fe4000000123b */
[----:B------:R-:W-:Y:S02]  /*4910*/  @!P2 LEA.HI.X R77, R2, c[0x0][0x1cc], R7, 0x1, P3 ;  /* 0x00007300024daa11 */ /* 0x000fe400018f0c07 */
[----:B------:R-:W-:Y:S02]  /*4920*/  SHF.R.S32.HI R2, RZ, 0x1f, R0 ;  /* 0x0000001fff027819 */ /* 0x000fe40000011400 */
[----:B------:R-:W-:Y:S02]  /*4930*/  @!P0 SHF.R.U64 R7, R56, 0x10, R57 ;  /* 0x0000001038078819 */ /* 0x000fe40000001239 */
[----:B------:R-:W-:Y:S02]  /*4940*/  LEA.HI R0, R2, R0, RZ, 0x3 ;  /* 0x0000000002007211 */ /* 0x000fe400078f18ff */
[----:B------:R-:W-:Y:S02]  /*4950*/  LOP3.LUT R2, R117, 0x38, R3, 0xf8, !PT ;  /* 0x0000003875027812 */ /* 0x000fe400078ef803 */
[----:B------:R-:W-:Y:S02]  /*4960*/  SHF.R.S32.HI R0, RZ, 0x3, R0 ;  /* 0x00000003ff007819 */ /* 0x000fe40000011400 */
[----:B------:R-:W-:Y:S02]  /*4970*/  LOP3.LUT R2, R2, R168, RZ, 0x3c, !PT ;  /* 0x000000a802027212 */ /* 0x000fe400078e3cff */
[----:B------:R-:W-:Y:S01]  /*4980*/  @!P0 SHF.R.U64 R3, R24, 0x10, R25 ;  /* 0x0000001018038819 */ /* 0x000fe20000001219 */
[----:B------:R-:W-:Y:S01]  /*4990*/  IMAD R0, R0, 0xc00, R11 ;  /* 0x00000c0000007824 */ /* 0x000fe200078e020b */
[----:B------:R-:W-:Y:S02]  /*49a0*/  @!P0 PRMT R20, R64, 0x5410, R7 ;  /* 0x0000541040148816 */ /* 0x000fe40000000007 */
[C---:B------:R-:W-:Y:S01]  /*49b0*/  @!P0 PRMT R9, R15.reuse, 0x5432, R3 ;  /* 0x000054320f098816 */ /* 0x040fe20000000003 */
[----:B------:R-:W-:Y:S01]  /*49c0*/  IMAD.IADD R0, R0, 0x1, R2 ;  /* 0x0000000100007824 */ /* 0x000fe200078e0202 */
[----:B------:R-:W-:Y:S02]  /*49d0*/  @!P0 SHF.R.U32.HI R8, RZ, 0x10, R57 ;  /* 0x00000010ff088819 */ /* 0x000fe40000011639 */
[----:B------:R-:W-:Y:S01]  /*49e0*/  @!P0 SHF.R.U32.HI R2, RZ, 0x10, R25 ;  /* 0x00000010ff028819 */ /* 0x000fe20000011619 */
[----:B------:R-:W-:Y:S01]  /*49f0*/  IMAD.SHL.U32 R0, R0, 0x2, RZ ;  /* 0x0000000200007824 */ /* 0x000fe200078e00ff */
[----:B------:R-:W-:Y:S01]  /*4a00*/  @!P0 PRMT R23, R64, 0x5432, R8 ;  /* 0x0000543240178816 */ /* 0x000fe20000000008 */
[----:B------:R-:W-:Y:S01]  /*4a10*/  @!P0 IMAD.U32 R8, R20, 0x10000, RZ ;  /* 0x0001000014088824 */ /* 0x000fe200078e00ff */
[----:B------:R-:W-:Y:S01]  /*4a20*/  @!P0 PRMT R7, R15, 0x5410, R2 ;  /* 0x000054100f078816 */ /* 0x000fe20000000002 */
[----:B------:R-:W-:Y:S01]  /*4a30*/  @!P0 IMAD.U32 R2, R9, 0x10000, RZ ;  /* 0x0001000009028824 */ /* 0x000fe200078e00ff */
[----:B------:R1:W2:Y:S01]  /*4a40*/  LDS.128 R16, [R0+0x5080] ;  /* 0x0050800000107984 */ /* 0x0002a20000000c00 */
[----:B------:R-:W-:Y:S01]  /*4a50*/  @!P0 IMAD.U32 R21, R23, 0x10000, RZ ;  /* 0x0001000017158824 */ /* 0x000fe200078e00ff */
[----:B------:R-:W-:Y:S02]  /*4a60*/  @!P0 PRMT R25, R65, 0x5410, R13 ;  /* 0x0000541041198816 */ /* 0x000fe4000000000d */
[----:B------:R-:W-:Y:S01]  /*4a70*/  @!P0 PRMT R13, R35, 0x5410, R5 ;  /* 0x00005410230d8816 */ /* 0x000fe20000000005 */
[C---:B------:R-:W-:Y:S01]  /*4a80*/  @!P0 IMAD.U32 R5, R7.reuse, 0x10000, RZ ;  /* 0x0001000007058824 */ /* 0x040fe200078e00ff */
[----:B------:R-:W-:Y:S01]  /*4a90*/  @!P0 LOP3.LUT R7, R7, 0xffff0000, RZ, 0xc0, !PT ;  /* 0xffff000007078812 */ /* 0x000fe200078ec0ff */
[----:B------:R-:W-:Y:S01]  /*4aa0*/  @!P0 IMAD.U32 R41, R25, 0x10000, RZ ;  /* 0x0001000019298824 */ /* 0x000fe200078e00ff */
[----:B------:R-:W-:Y:S02]  /*4ab0*/  @!P0 LOP3.LUT R23, R23, 0xffff0000, RZ, 0xc0, !PT ;  /* 0xffff000017178812 */ /* 0x000fe400078ec0ff */
[----:B------:R-:W-:Y:S02]  /*4ac0*/  @!P0 LOP3.LUT R9, R9, 0xffff0000, RZ, 0xc0, !PT ;  /* 0xffff000009098812 */ /* 0x000fe400078ec0ff */
[----:B------:R-:W-:Y:S02]  /*4ad0*/  @!P0 LOP3.LUT R43, R25, 0xffff0000, RZ, 0xc0, !PT ;  /* 0xffff0000192b8812 */ /* 0x000fe400078ec0ff */
[----:B-1----:R-:W-:Y:S02]  /*4ae0*/  @!P0 SHF.R.U64 R0, R26, 0x10, R27 ;  /* 0x000000101a008819 */ /* 0x002fe4000000121b */
[----:B------:R-:W-:Y:S01]  /*4af0*/  @!P0 PRMT R27, R65, 0x5432, R10 ;  /* 0x00005432411b8816 */ /* 0x000fe2000000000a */
[----:B------:R-:W-:Y:S01]  /*4b00*/  @!P0 IMAD.U32 R10, R48, 0x10000, RZ ;  /* 0x00010000300a8824 */ /* 0x000fe200078e00ff */
[----:B------:R-:W-:Y:S02]  /*4b10*/  @!P0 PRMT R14, R35, 0x5432, R0 ;  /* 0x00005432230e8816 */ /* 0x000fe40000000000 */
[----:B------:R-:W-:Y:S01]  /*4b20*/  @!P0 LOP3.LUT R35, R50, 0xffff0000, RZ, 0xc0, !PT ;  /* 0xffff000032238812 */ /* 0x000fe200078ec0ff */
[----:B--2---:R-:W-:Y:S02]  /*4b30*/  @!P0 IMAD.U32 R0, R16, 0x10000, RZ ;  /* 0x0001000010008824 */ /* 0x004fe400078e00ff */
[----:B------:R-:W-:Y:S02]  /*4b40*/  @!P0 IMAD.U32 R3, R17, 0x10000, RZ ;  /* 0x0001000011038824 */ /* 0x000fe400078e00ff */
[C---:B------:R-:W-:Y:S02]  /*4b50*/  @!P0 FMUL.FTZ R15, R0.reuse, R8 ;  /* 0x00000008000f8220 */ /* 0x040fe40000410000 */
[-C--:B------:R-:W-:Y:S02]  /*4b60*/  @!P0 FMUL.FTZ R0, R0, R2.reuse ;  /* 0x0000000200008220 */ /* 0x080fe40000410000 */
[----:B------:R-:W-:Y:S02]  /*4b70*/  @!P0 FMUL.FTZ R24, R3, R21 ;  /* 0x0000001503188220 */ /* 0x000fe40000410000 */
[----:B------:R-:W-:Y:S01]  /*4b80*/  @!P0 FFMA.FTZ R56, R10, R2, -R15 ;  /* 0x000000020a388223 */ /* 0x000fe2000001080f */
[----:B------:R-:W-:Y:S01]  /*4b90*/  @!P0 LOP3.LUT R2, R17, 0xffff0000, RZ, 0xc0, !PT ;  /* 0xffff000011028812 */ /* 0x000fe200078ec0ff */
[----:B------:R-:W-:Y:S01]  /*4ba0*/  @!P0 FFMA.FTZ R55, R22, R5, -R24 ;  /* 0x0000000516378223 */ /* 0x000fe20000010818 */
[----:B------:R-:W-:Y:S01]  /*4bb0*/  @!P0 LOP3.LUT R24, R49, 0xffff0000, RZ, 0xc0, !PT ;  /* 0xffff000031188812 */ /* 0x000fe200078ec0ff */
[----:B------:R-:W-:Y:S01]  /*4bc0*/  @!P0 FFMA.FTZ R0, R8, R10, R0 ;  /* 0x0000000a08008223 */ /* 0x000fe20000010000 */
[----:B------:R-:W-:Y:S01]  /*4bd0*/  @!P0 LOP3.LUT R8, R16, 0xffff0000, RZ, 0xc0, !PT ;  /* 0xffff000010088812 */ /* 0x000fe200078ec0ff */
[----:B------:R-:W-:Y:S01]  /*4be0*/  @!P0 FMUL.FTZ R10, R2, R23 ;  /* 0x00000017020a8220 */ /* 0x000fe20000410000 */
[----:B------:R-:W-:Y:S01]  /*4bf0*/  @!P0 LOP3.LUT R15, R20, 0xffff0000, RZ, 0xc0, !PT ;  /* 0xffff0000140f8812 */ /* 0x000fe200078ec0ff */
[----:B------:R-:W-:Y:S01]  /*4c00*/  @!P0 FMUL.FTZ R3, R3, R5 ;  /* 0x0000000503038220 */ /* 0x000fe20000410000 */
[----:B------:R-:W-:Y:S01]  /*4c10*/  @!P0 LOP3.LUT R20, R48, 0xffff0000, RZ, 0xc0, !PT ;  /* 0xffff000030148812 */ /* 0x000fe200078ec0ff */
[-C--:B------:R-:W-:Y:S02]  /*4c20*/  @!P0 FMUL.FTZ R5, R2, R7.reuse ;  /* 0x0000000702058220 */ /* 0x080fe40000410000 */
[----:B------:R-:W-:Y:S01]  /*4c30*/  @!P0 FFMA.FTZ R54, R24, R7, -R10 ;  /* 0x0000000718368223 */ /* 0x000fe2000001080a */
[C---:B------:R-:W-:Y:S01]  /*4c40*/  @!P0 SHF.L.U32 R7, R19.reuse, 0x10, RZ ;  /* 0x0000001013078819 */ /* 0x040fe200000006ff */
[C---:B------:R-:W-:Y:S01]  /*4c50*/  @!P0 FMUL.FTZ R26, R8.reuse, R15 ;  /* 0x0000000f081a8220 */ /* 0x040fe20000410000 */
[----:B------:R-:W-:Y:S01]  /*4c60*/  @!P0 LOP3.LUT R10, R19, 0xffff0000, RZ, 0xc0, !PT ;  /* 0xffff0000130a8812 */ /* 0x000fe200078ec0ff */
[-C--:B------:R-:W-:Y:S02]  /*4c70*/  @!P0 FMUL.FTZ R2, R8, R9.reuse ;  /* 0x0000000908028220 */ /* 0x080fe40000410000 */
[C---:B------:R-:W-:Y:S01]  /*4c80*/  @!P0 IMAD.U32 R8, R13.reuse, 0x10000, RZ ;  /* 0x000100000d088824 */ /* 0x040fe200078e00ff */
[----:B------:R-:W-:Y:S01]  /*4c90*/  @!P0 LOP3.LUT R13, R13, 0xffff0000, RZ, 0xc0, !PT ;  /* 0xffff00000d0d8812 */ /* 0x000fe200078ec0ff */
[----:B------:R-:W-:Y:S02]  /*4ca0*/  @!P0 FFMA.FTZ R53, R20, R9, -R26 ;  /* 0x0000000914358223 */ /* 0x000fe4000001081a */
[C---:B------:R-:W-:Y:S02]  /*4cb0*/  @!P0 FMUL.FTZ R25, R7.reuse, R41 ;  /* 0x0000002907198220 */ /* 0x040fe40000410000 */
[----:B------:R-:W-:Y:S02]  /*4cc0*/  @!P0 FMUL.FTZ R26, R10, R43 ;  /* 0x0000002b0a1a8220 */ /* 0x000fe40000410000 */
[-C--:B------:R-:W-:Y:S02]  /*4cd0*/  @!P0 FMUL.FTZ R9, R7, R8.reuse ;  /* 0x0000000807098220 */ /* 0x080fe40000410000 */
[----:B------:R-:W-:Y:S02]  /*4ce0*/  @!P0 FFMA.FTZ R52, R42, R8, -R25 ;  /* 0x000000082a348223 */ /* 0x000fe40000010819 */
[-C--:B------:R-:W-:Y:S02]  /*4cf0*/  @!P0 FMUL.FTZ R10, R10, R13.reuse ;  /* 0x0000000d0a0a8220 */ /* 0x080fe40000410000 */
[----:B------:R-:W-:Y:S01]  /*4d00*/  @!P0 FFMA.FTZ R47, R44, R13, -R26 ;  /* 0x0000000d2c2f8223 */ /* 0x000fe2000001081a */
[C---:B------:R-:W-:Y:S01]  /*4d10*/  @!P0 LOP3.LUT R13, R18.reuse, 0xffff0000, RZ, 0xc0, !PT ;  /* 0xffff0000120d8812 */ /* 0x040fe200078ec0ff */
[C---:B------:R-:W-:Y:S01]  /*4d20*/  @!P0 IMAD.U32 R25, R27.reuse, 0x10000, RZ ;  /* 0x000100001b198824 */ /* 0x040fe200078e00ff */
[----:B------:R-:W-:Y:S01]  /*4d30*/  @!P0 LOP3.LUT R27, R27, 0xffff0000, RZ, 0xc0, !PT ;  /* 0xffff00001b1b8812 */ /* 0x000fe200078ec0ff */
[----:B------:R-:W-:Y:S02]  /*4d40*/  @!P0 IMAD.U32 R7, R18, 0x10000, RZ ;  /* 0x0001000012078824 */ /* 0x000fe400078e00ff */
[C---:B------:R-:W-:Y:S01]  /*4d50*/  @!P0 IMAD.U32 R8, R14.reuse, 0x10000, RZ ;  /* 0x000100000e088824 */ /* 0x040fe200078e00ff */
[----:B------:R-:W-:Y:S01]  /*4d60*/  @!P0 LOP3.LUT R14, R14, 0xffff0000, RZ, 0xc0, !PT ;  /* 0xffff00000e0e8812 */ /* 0x000fe200078ec0ff */
[----:B------:R-:W-:Y:S02]  /*4d70*/  @!P0 IMAD.U32 R26, R50, 0x10000, RZ ;  /* 0x00010000321a8824 */ /* 0x000fe400078e00ff */
[----:B------:R-:W-:Y:S02]  /*4d80*/  @!P0 FMUL.FTZ R45, R7, R25 ;  /* 0x00000019072d8220 */ /* 0x000fe40000410000 */
[----:B------:R-:W-:Y:S01]  /*4d90*/  @!P0 FFMA.FTZ R2, R15, R20, R2 ;  /* 0x000000140f028223 */ /* 0x000fe20000010002 */
[----:B------:R-:W-:Y:S01]  /*4da0*/  @!P0 F2FP.BF16.PACK_AB R20, R47, R52 ;  /* 0x000000342f14823e */ /* 0x000fe200000010ff */
[----:B------:R-:W-:Y:S02]  /*4db0*/  @!P0 FMUL.FTZ R46, R13, R27 ;  /* 0x0000001b0d2e8220 */ /* 0x000fe40000410000 */
[----:B------:R-:W-:Y:S01]  /*4dc0*/  @!P0 FMUL.FTZ R7, R7, R8 ;  /* 0x0000000807078220 */ /* 0x000fe20000410000 */
[----:B------:R-:W-:Y:S01]  /*4dd0*/  @!P0 F2FP.BF16.PACK_AB R0, R2, R0 ;  /* 0x000000000200823e */ /* 0x000fe200000010ff */
[----:B------:R-:W-:Y:S02]  /*4de0*/  @!P0 FFMA.FTZ R3, R21, R22, R3 ;  /* 0x0000001615038223 */ /* 0x000fe40000010003 */
[----:B------:R-:W-:Y:S02]  /*4df0*/  @!P0 FFMA.FTZ R45, R26, R8, -R45 ;  /* 0x000000081a2d8223 */ /* 0x000fe4000001082d */
[----:B------:R-:W-:Y:S01]  /*4e00*/  @!P0 FMUL.FTZ R8, R13, R14 ;  /* 0x0000000e0d088220 */ /* 0x000fe20000410000 */
[----:B------:R-:W-:Y:S01]  /*4e10*/  @!P0 F2FP.BF16.PACK_AB R13, R53, R56 ;  /* 0x00000038350d823e */ /* 0x000fe200000010ff */
[----:B------:R-:W-:Y:S02]  /*4e20*/  @!P0 FFMA.FTZ R5, R23, R24, R5 ;  /* 0x0000001817058223 */ /* 0x000fe40000010005 */
[----:B------:R-:W-:Y:S01]  /*4e30*/  @!P0 FFMA.FTZ R46, R35, R14, -R46 ;  /* 0x0000000e232e8223 */ /* 0x000fe2000001082e */
[----:B------:R-:W-:Y:S01]  /*4e40*/  @!P0 F2FP.BF16.PACK_AB R14, R54, R55 ;  /* 0x00000037360e823e */ /* 0x000fe200000010ff */
[----:B------:R-:W-:Y:S01]  /*4e50*/  @!P0 FFMA.FTZ R7, R25, R26, R7 ;  /* 0x0000001a19078223 */ /* 0x000fe20000010007 */
[----:B------:R-:W-:Y:S01]  /*4e60*/  @!P0 F2FP.BF16.PACK_AB R3, R5, R3 ;  /* 0x000000030503823e */ /* 0x000fe200000010ff */
[----:B------:R-:W-:Y:S01]  /*4e70*/  @!P0 FFMA.FTZ R8, R27, R35, R8 ;  /* 0x000000231b088223 */ /* 0x000fe20000010008 */
[----:B------:R-:W-:Y:S01]  /*4e80*/  @!P0 F2FP.BF16.PACK_AB R15, R46, R45 ;  /* 0x0000002d2e0f823e */ /* 0x000fe200000010ff */
[----:B------:R-:W-:Y:S02]  /*4e90*/  @!P0 FFMA.FTZ R9, R41, R42, R9 ;  /* 0x0000002a29098223 */ /* 0x000fe40000010009 */
[----:B------:R-:W-:Y:S01]  /*4ea0*/  @!P0 FFMA.FTZ R10, R43, R44, R10 ;  /* 0x0000002c2b0a8223 */ /* 0x000fe2000001000a */
[----:B------:R-:W-:Y:S01]  /*4eb0*/  @!P0 MOV R50, R15 ;  /* 0x0000000f00328202 */ /* 0x000fe20000000f00 */
[----:B------:R-:W-:Y:S01]  /*4ec0*/  @!P0 IMAD.MOV.U32 R48, RZ, RZ, R13 ;  /* 0x000000ffff308224 */ /* 0x000fe200078e000d */
[----:B------:R-:W-:Y:S01]  /*4ed0*/  @!P0 F2FP.BF16.PACK_AB R7, R8, R7 ;  /* 0x000000070807823e */ /* 0x000fe200000010ff */
[----:B------:R-:W-:Y:S01]  /*4ee0*/  @!P0 IMAD.MOV.U32 R49, RZ, RZ, R14 ;  /* 0x000000ffff318224 */ /* 0x000fe200078e000e */
[----:B------:R-:W-:Y:S01]  /*4ef0*/  @!P0 F2FP.BF16.PACK_AB R9, R10, R9 ;  /* 0x000000090a09823e */ /* 0x000fe200000010ff */
[----:B------:R-:W-:Y:S02]  /*4f00*/  @!P0 IMAD.MOV.U32 R51, RZ, RZ, R20 ;  /* 0x000000ffff338224 */ /* 0x000fe400078e0014 */
[----:B------:R-:W-:Y:S02]  /*4f10*/  @!P0 IMAD.MOV.U32 R16, RZ, RZ, R0 ;  /* 0x000000ffff108224 */ /* 0x000fe400078e0000 */
[----:B------:R-:W-:Y:S01]  /*4f20*/  @!P0 IMAD.MOV.U32 R17, RZ, RZ, R3 ;  /* 0x000000ffff118224 */ /* 0x000fe200078e0003 */
[----:B------:R1:W-:Y:S01]  /*4f30*/  STG.E.128 [R78.64], R48 ;  /* 0x000000304e007986 */ /* 0x0003e2000c101d06 */
[----:B------:R-:W-:Y:S02]  /*4f40*/  @!P0 IMAD.MOV.U32 R18, RZ, RZ, R7 ;  /* 0x000000ffff128224 */ /* 0x000fe400078e0007 */
[----:B------:R-:W-:Y:S05]  /*4f50*/  @!P0 IMAD.MOV.U32 R19, RZ, RZ, R9 ;  /* 0x000000ffff138224 */ /* 0x000fea00078e0009 */
[----:B------:R1:W-:Y:S02]  /*4f60*/  @!P2 STG.E.128 [R76.64], R16 ;  /* 0x000000104c00a986 */ /* 0x0003e4000c101d06 */
.L_x_1142:
[----:B------:R-:W-:Y:S05]  /*4f70*/  BSYNC B0 ;  /* 0x0000000000007941 */ /* 0x000fea0003800000 */
.L_x_1141:
[----:B------:R-:W-:Y:S05]  /*4f80*/  IADD3 R74, P2, R158, R74, RZ ;  /* 0x0000004a9e4a7210 */ /* 0x000fea0007f5e0ff */
[----:B------:R-:W-:Y:S01]  /*4f90*/  IMAD.X R64, R82, 0x1, R129, P2 ;  /* 0x0000000152407824 */ /* 0x000fe200010e0681 */
[----:B------:R-:W-:Y:S11]  /*4fa0*/  ISETP.GE.OR P2, PT, R139, R73, P5 ;  /* 0x000000498b00720c */ /* 0x000ff60002f46670 */
[----:B------:R-:W-:Y:S02]  /*4fb0*/  @!UPT UIADD3 URZ, URZ, URZ, URZ ;  /* 0x0000003f3f3ff290 */ /* 0x000fe4000fffe03f */
[----:B------:R-:W-:-:S05]  /*4fc0*/  @P2 BRA `(.L_x_1136) ;  /* 0x000009e000002947 */ /* 0x000fca0003800000 */
[----:B------:R-:W-:Y:S01]  /*4fd0*/  SEL R0, R70, R69, !P1 ;  /* 0x0000004546007207 */ /* 0x000fe20004800000 */
[----:B-----5:R-:W2:Y:S01]  /*4fe0*/  LDS.128 R44, [R126+0x5080] ;  /* 0x005080007e2c7984 */ /* 0x020ea20000000c00 */
[----:B------:R-:W-:Y:S02]  /*4ff0*/  @!P0 SHF.R.U32.HI R3, RZ, 0x10, R61 ;  /* 0x00000010ff038819 */ /* 0x000fe4000001163d */
[----:B------:R-:W-:Y:S02]  /*5000*/  SHF.R.S32.HI R2, RZ, 0x1f, R0 ;  /* 0x0000001fff027819 */ /* 0x000fe40000011400 */
[----:B------:R-:W-:Y:S02]  /*5010*/  IADD3 R13, P3, P2, R90, R74, R108 ;  /* 0x0000004a5a0d7210 */ /* 0x000fe40007a7e06c */
[----:B------:R-:W-:Y:S02]  /*5020*/  LEA.HI R0, R2, R0, RZ, 0x4 ;  /* 0x0000000002007211 */ /* 0x000fe400078f20ff */
[----:B------:R-:W-:Y:S02]  /*5030*/  IADD3.X R14, R92, R64, R115, P3, P2 ;  /* 0x000000405c0e7210 */ /* 0x000fe40001fe4473 */
[----:B------:R-:W-:Y:S02]  /*5040*/  LEA.HI.SX32 R0, R0, R68, 0x1c ;  /* 0x0000004400007211 */ /* 0x000fe400078fe2ff */
[C---:B-1----:R-:W-:Y:S02]  /*5050*/  LEA R52, P2, R13.reuse, c[0x0][0x1c8], 0x1 ;  /* 0x000072000d347a11 */ /* 0x042fe400078408ff */
[----:B------:R-:W-:Y:S01]  /*5060*/  SHF.R.S32.HI R2, RZ, 0x1f, R0 ;  /* 0x0000001fff027819 */ /* 0x000fe20000011400 */
[----:B------:R-:W-:Y:S01]  /*5070*/  IMAD.SHL.U32 R54, R0, 0x8, RZ ;  /* 0x0000000800367824 */ /* 0x000fe200078e00ff */
[----:B------:R-:W-:Y:S02]  /*5080*/  LEA.HI.X R53, R13, c[0x0][0x1cc], R14, 0x1, P2 ;  /* 0x000073000d357a11 */ /* 0x000fe400010f0c0e */
[----:B------:R-:W-:Y:S02]  /*5090*/  LEA.HI R2, R2, R0, RZ, 0x3 ;  /* 0x0000000002027211 */ /* 0x000fe400078f18ff */
[--C-:B------:R-:W-:Y:S02]  /*50a0*/  @!P0 SHF.R.U32.HI R7, RZ, 0x10, R31.reuse ;  /* 0x00000010ff078819 */ /* 0x100fe4000001161f */
[----:B------:R-:W-:Y:S02]  /*50b0*/  SHF.R.S32.HI R0, RZ, 0x3, R2 ;  /* 0x00000003ff007819 */ /* 0x000fe40000011402 */
[----:B------:R-:W-:Y:S02]  /*50c0*/  LOP3.LUT R2, R116, 0x38, R54, 0xf8, !PT ;  /* 0x0000003874027812 */ /* 0x000fe400078ef836 */
[----:B------:R-:W-:Y:S01]  /*50d0*/  @!P0 SHF.R.U64 R10, R30, 0x10, R31 ;  /* 0x000000101e0a8819 */ /* 0x000fe2000000121f */
[----:B------:R-:W-:Y:S01]  /*50e0*/  IMAD R0, R0, 0xc00, R12 ;  /* 0x00000c0000007824 */ /* 0x000fe200078e020c */
[----:B------:R-:W-:Y:S02]  /*50f0*/  LOP3.LUT R2, R2, R167, RZ, 0x3c, !PT ;  /* 0x000000a702027212 */ /* 0x000fe400078e3cff */
[----:B------:R-:W-:Y:S02]  /*5100*/  @!P0 SHF.R.U64 R24, R60, 0x10, R61 ;  /* 0x000000103c188819 */ /* 0x000fe4000000123d */
[----:B------:R-:W-:Y:S01]  /*5110*/  @!P0 PRMT R8, R39, 0x5410, R7 ;  /* 0x0000541027088816 */ /* 0x000fe20000000007 */
[----:B------:R-:W-:Y:S01]  /*5120*/  IMAD.IADD R0, R0, 0x1, R2 ;  /* 0x0000000100007824 */ /* 0x000fe200078e0202 */
[--C-:B------:R-:W-:Y:S02]  /*5130*/  @!P0 SHF.R.U32.HI R2, RZ, 0x10, R29.reuse ;  /* 0x00000010ff028819 */ /* 0x100fe4000001161d */
[----:B------:R-:W-:Y:S01]  /*5140*/  @!P0 LOP3.LUT R20, R8, 0xffff0000, RZ, 0xc0, !PT ;  /* 0xffff000008148812 */ /* 0x000fe200078ec0ff */
[----:B------:R-:W-:Y:S01]  /*5150*/  IMAD.SHL.U32 R16, R0, 0x2, RZ ;  /* 0x0000000200107824 */ /* 0x000fe200078e00ff */
[----:B------:R-:W-:Y:S01]  /*5160*/  @!P0 SHF.R.U64 R0, R28, 0x10, R29 ;  /* 0x000000101c008819 */ /* 0x000fe2000000121d */
[----:B--2---:R-:W-:Y:S01]  /*5170*/  @!P0 IMAD.U32 R23, R44, 0x10000, RZ ;  /* 0x000100002c178824 */ /* 0x004fe200078e00ff */
[----:B------:R-:W-:Y:S01]  /*5180*/  @!P0 SHF.L.U32 R27, R45, 0x10, RZ ;  /* 0x000000102d1b8819 */ /* 0x000fe200000006ff */
[----:B------:R-:W-:Y:S01]  /*5190*/  @!P0 IMAD.U32 R21, R8, 0x10000, RZ ;  /* 0x0001000008158824 */ /* 0x000fe200078e00ff */
[----:B------:R-:W-:Y:S01]  /*51a0*/  @!P0 LOP3.LUT R25, R44, 0xffff0000, RZ, 0xc0, !PT ;  /* 0xffff00002c198812 */ /* 0x000fe200078ec0ff */
[----:B------:R-:W-:Y:S01]  /*51b0*/  @!P0 IMAD.U32 R41, R47, 0x10000, RZ ;  /* 0x000100002f298824 */ /* 0x000fe200078e00ff */
[----:B------:R-:W1:Y:S01]  /*51c0*/  LDS.128 R16, [R16+0x5080] ;  /* 0x0050800010107984 */ /* 0x000e620000000c00 */
[----:B------:R-:W-:Y:S02]  /*51d0*/  @!P0 LOP3.LUT R29, R45, 0xffff0000, RZ, 0xc0, !PT ;  /* 0xffff00002d1d8812 */ /* 0x000fe400078ec0ff */
[----:B------:R-:W-:Y:S02]  /*51e0*/  @!P0 LOP3.LUT R43, R47, 0xffff0000, RZ, 0xc0, !PT ;  /* 0xffff00002f2b8812 */ /* 0x000fe400078ec0ff */
[----:B------:R-:W-:Y:S02]  /*51f0*/  @!P0 SHF.L.U32 R31, R46, 0x10, RZ ;  /* 0x000000102e1f8819 */ /* 0x000fe400000006ff */
[C---:B------:R-:W-:Y:S02]  /*5200*/  @!P0 PRMT R9, R38.reuse, 0x5410, R2 ;  /* 0x0000541026098816 */ /* 0x040fe40000000002 */
[----:B------:R-:W-:Y:S02]  /*5210*/  @!P0 PRMT R5, R38, 0x5432, R0 ;  /* 0x0000543226058816 */ /* 0x000fe40000000000 */
[----:B------:R-:W-:Y:S01]  /*5220*/  @!P0 LOP3.LUT R38, R46, 0xffff0000, RZ, 0xc0, !PT ;  /* 0xffff00002e268812 */ /* 0x000fe200078ec0ff */
[----:B------:R-:W-:Y:S01]  /*5230*/  @!P0 IMAD.U32 R0, R9, 0x10000, RZ ;  /* 0x0001000009008824 */ /* 0x000fe200078e00ff */
[----:B------:R-:W-:Y:S02]  /*5240*/  @!P0 PRMT R10, R39, 0x5432, R10 ;  /* 0x00005432270a8816 */ /* 0x000fe4000000000a */
[C---:B------:R-:W-:Y:S02]  /*5250*/  @!P0 PRMT R28, R66.reuse, 0x5410, R3 ;  /* 0x00005410421c8816 */ /* 0x040fe40000000003 */
[----:B------:R-:W-:Y:S01]  /*5260*/  @!P0 PRMT R24, R66, 0x5432, R24 ;  /* 0x0000543242188816 */ /* 0x000fe20000000018 */
[C---:B------:R-:W-:Y:S01]  /*5270*/  @!P0 IMAD.U32 R8, R10.reuse, 0x10000, RZ ;  /* 0x000100000a088824 */ /* 0x040fe200078e00ff */
[----:B------:R-:W-:Y:S01]  /*5280*/  @!P0 LOP3.LUT R10, R10, 0xffff0000, RZ, 0xc0, !PT ;  /* 0xffff00000a0a8812 */ /* 0x000fe200078ec0ff */
[C---:B------:R-:W-:Y:S01]  /*5290*/  @!P0 IMAD.U32 R26, R28.reuse, 0x10000, RZ ;  /* 0x000100001c1a8824 */ /* 0x040fe200078e00ff */
[----:B------:R-:W-:Y:S01]  /*52a0*/  @!P0 LOP3.LUT R28, R28, 0xffff0000, RZ, 0xc0, !PT ;  /* 0xffff00001c1c8812 */ /* 0x000fe200078ec0ff */
[C---:B------:R-:W-:Y:S01]  /*52b0*/  @!P0 IMAD.U32 R22, R24.reuse, 0x10000, RZ ;  /* 0x0001000018168824 */ /* 0x040fe200078e00ff */
[----:B------:R-:W-:Y:S02]  /*52c0*/  @!P0 LOP3.LUT R24, R24, 0xffff0000, RZ, 0xc0, !PT ;  /* 0xffff000018188812 */ /* 0x000fe400078ec0ff */
[--C-:B------:R-:W-:Y:S02]  /*52d0*/  @!P0 SHF.R.U64 R35, R62, 0x10, R63.reuse ;  /* 0x000000103e238819 */ /* 0x100fe4000000123f */
[----:B------:R-:W-:Y:S02]  /*52e0*/  @!P0 SHF.R.U32.HI R42, RZ, 0x10, R63 ;  /* 0x00000010ff2a8819 */ /* 0x000fe4000001163f */
[C---:B------:R-:W-:Y:S02]  /*52f0*/  @!P0 PRMT R35, R67.reuse, 0x5432, R35 ;  /* 0x0000543243238816 */ /* 0x040fe40000000023 */
[----:B------:R-:W-:Y:S02]  /*5300*/  @!P0 PRMT R42, R67, 0x5410, R42 ;  /* 0x00005410432a8816 */ /* 0x000fe4000000002a */
[----:B------:R-:W-:Y:S01]  /*5310*/  ISETP.GE.AND P2, PT, R54, c[0x0][0x1d4], PT ;  /* 0x0000750036007a0c */ /* 0x000fe20003f46270 */
[C---:B------:R-:W-:Y:S01]  /*5320*/  @!P0 IMAD.U32 R30, R35.reuse, 0x10000, RZ ;  /* 0x00010000231e8824 */ /* 0x040fe200078e00ff */
[----:B------:R-:W-:Y:S01]  /*5330*/  @!P0 LOP3.LUT R35, R35, 0xffff0000, RZ, 0xc0, !PT ;  /* 0xffff000023238812 */ /* 0x000fe200078ec0ff */
[C---:B------:R-:W-:Y:S01]  /*5340*/  @!P0 IMAD.U32 R39, R42.reuse, 0x10000, RZ ;  /* 0x000100002a278824 */ /* 0x040fe200078e00ff */
[----:B------:R-:W-:Y:S01]  /*5350*/  @!P0 LOP3.LUT R42, R42, 0xffff0000, RZ, 0xc0, !PT ;  /* 0xffff00002a2a8812 */ /* 0x000fe200078ec0ff */
[----:B-1----:R-:W-:Y:S01]  /*5360*/  @!P0 IMAD.U32 R3, R17, 0x10000, RZ ;  /* 0x0001000011038824 */ /* 0x002fe200078e00ff */
[C---:B------:R-:W-:Y:S02]  /*5370*/  @!P0 LOP3.LUT R7, R16.reuse, 0xffff0000, RZ, 0xc0, !PT ;  /* 0xffff000010078812 */ /* 0x040fe400078ec0ff */
[----:B------:R-:W-:Y:S01]  /*5380*/  @!P0 LOP3.LUT R15, R19, 0xffff0000, RZ, 0xc0, !PT ;  /* 0xffff0000130f8812 */ /* 0x000fe200078ec0ff */
[C---:B------:R-:W-:Y:S02]  /*5390*/  @!P0 FMUL.FTZ R2, R3.reuse, R26 ;  /* 0x0000001a03028220 */ /* 0x040fe40000410000 */
[-C--:B------:R-:W-:Y:S02]  /*53a0*/  @!P0 FMUL.FTZ R3, R3, R0.reuse ;  /* 0x0000000003038220 */ /* 0x080fe40000410000 */
[----:B------:R-:W-:Y:S02]  /*53b0*/  @!P0 FFMA.FTZ R60, R27, R0, -R2 ;  /* 0x000000001b3c8223 */ /* 0x000fe40000010802 */
[----:B------:R-:W-:Y:S02]  /*53c0*/  @!P0 IMAD.U32 R0, R16, 0x10000, RZ ;  /* 0x0001000010008824 */ /* 0x000fe400078e00ff */
[C---:B------:R-:W-:Y:S01]  /*53d0*/  @!P0 IMAD.U32 R2, R5.reuse, 0x10000, RZ ;  /* 0x0001000005028824 */ /* 0x040fe200078e00ff */
[----:B------:R-:W-:Y:S01]  /*53e0*/  @!P0 LOP3.LUT R5, R5, 0xffff0000, RZ, 0xc0, !PT ;  /* 0xffff000005058812 */ /* 0x000fe200078ec0ff */
[C---:B------:R-:W-:Y:S02]  /*53f0*/  @!P0 FMUL.FTZ R13, R0.reuse, R22 ;  /* 0x00000016000d8220 */ /* 0x040fe40000410000 */
[----:B------:R-:W-:Y:S02]  /*5400*/  @!P0 FMUL.FTZ R14, R7, R24 ;  /* 0x00000018070e8220 */ /* 0x000fe40000410000 */
[-C--:B------:R-:W-:Y:S02]  /*5410*/  @!P0 FMUL.FTZ R0, R0, R2.reuse ;  /* 0x0000000200008220 */ /* 0x080fe40000410000 */
[----:B------:R-:W-:Y:S01]  /*5420*/  @!P0 FFMA.FTZ R59, R23, R2, -R13 ;  /* 0x00000002173b8223 */ /* 0x000fe2000001080d */
[C---:B------:R-:W-:Y:S01]  /*5430*/  @!P0 LOP3.LUT R13, R18.reuse, 0xffff0000, RZ, 0xc0, !PT ;  /* 0xffff0000120d8812 */ /* 0x040fe200078ec0ff */
[-C--:B------:R-:W-:Y:S01]  /*5440*/  @!P0 FMUL.FTZ R2, R7, R5.reuse ;  /* 0x0000000507028220 */ /* 0x080fe20000410000 */
[----:B------:R-:W-:Y:S01]  /*5450*/  @!P0 LOP3.LUT R7, R17, 0xffff0000, RZ, 0xc0, !PT ;  /* 0xffff000011078812 */ /* 0x000fe200078ec0ff */
[----:B------:R-:W-:Y:S01]  /*5460*/  @!P0 FFMA.FTZ R58, R25, R5, -R14 ;  /* 0x00000005193a8223 */ /* 0x000fe2000001080e */
[----:B------:R-:W-:Y:S01]  /*5470*/  @!P0 LOP3.LUT R5, R9, 0xffff0000, RZ, 0xc0, !PT ;  /* 0xffff000009058812 */ /* 0x000fe200078ec0ff */
[----:B------:R-:W-:Y:S01]  /*5480*/  @!P0 IMAD.U32 R14, R19, 0x10000, RZ ;  /* 0x00010000130e8824 */ /* 0x000fe200078e00ff */
[----:B------:R-:W-:Y:S01]  /*5490*/  @!P0 SHF.L.U32 R9, R18, 0x10, RZ ;  /* 0x0000001012098819 */ /* 0x000fe200000006ff */
[----:B------:R-:W-:Y:S02]  /*54a0*/  @!P0 FMUL.FTZ R55, R7, R28 ;  /* 0x0000001c07378220 */ /* 0x000fe40000410000 */
[----:B------:R-:W-:Y:S02]  /*54b0*/  @!P0 FMUL.FTZ R49, R14, R39 ;  /* 0x000000270e318220 */ /* 0x000fe40000410000 */
[----:B------:R-:W-:Y:S02]  /*54c0*/  @!P0 FMUL.FTZ R48, R15, R42 ;  /* 0x0000002a0f308220 */ /* 0x000fe40000410000 */
[----:B------:R-:W-:Y:S02]  /*54d0*/  @!P0 FMUL.FTZ R51, R9, R30 ;  /* 0x0000001e09338220 */ /* 0x000fe40000410000 */
[----:B------:R-:W-:Y:S02]  /*54e0*/  @!P0 FMUL.FTZ R50, R13, R35 ;  /* 0x000000230d328220 */ /* 0x000fe40000410000 */
[----:B------:R-:W-:Y:S02]  /*54f0*/  @!P0 FFMA.FTZ R57, R29, R5, -R55 ;  /* 0x000000051d398223 */ /* 0x000fe40000010837 */
        /* <DEDUP_REMOVED lines=10> */
[----:B------:R-:W-:Y:S02]  /*55a0*/  @!P0 IMAD.MOV.U32 R44, RZ, RZ, R50 ;  /* 0x000000ffff2c8224 */ /* 0x000fe400078e0032 */
[----:B------:R-:W-:Y:S02]  /*55b0*/  @!P0 IMAD.MOV.U32 R47, RZ, RZ, R49 ;  /* 0x000000ffff2f8224 */ /* 0x000fe400078e0031 */
[----:B------:R-:W-:Y:S02]  /*55c0*/  @!P0 IMAD.MOV.U32 R46, RZ, RZ, R48 ;  /* 0x000000ffff2e8224 */ /* 0x000fe400078e0030 */
[----:B------:R-:W-:Y:S02]  /*55d0*/  @!P0 FMUL.FTZ R5, R7, R5 ;  /* 0x0000000507058220 */ /* 0x000fe40000410000 */
[----:B------:R-:W-:Y:S01]  /*55e0*/  @!P0 FFMA.FTZ R2, R24, R25, R2 ;  /* 0x0000001918028223 */ /* 0x000fe20000010002 */
[----:B------:R1:W-:Y:S01]  /*55f0*/  STG.E.128 [R52.64], R44 ;  /* 0x0000002c34007986 */ /* 0x0003e2000c101d06 */
[----:B------:R-:W-:Y:S02]  /*5600*/  @!P0 FMUL.FTZ R7, R9, R8 ;  /* 0x0000000809078220 */ /* 0x000fe40000410000 */
[----:B------:R-:W-:Y:S01]  /*5610*/  @!P0 FFMA.FTZ R3, R26, R27, R3 ;  /* 0x0000001b1a038223 */ /* 0x000fe20000010003 */
[----:B------:R-:W-:Y:S01]  /*5620*/  @!P0 F2FP.BF16.PACK_AB R0, R2, R0 ;  /* 0x000000000200823e */ /* 0x000fe200000010ff */
[----:B------:R-:W-:Y:S02]  /*5630*/  @!P0 FMUL.FTZ R8, R13, R10 ;  /* 0x0000000a0d088220 */ /* 0x000fe40000410000 */
[----:B------:R-:W-:Y:S01]  /*5640*/  @!P0 FFMA.FTZ R5, R28, R29, R5 ;  /* 0x0000001d1c058223 */ /* 0x000fe20000010005 */
[----:B------:R-:W-:Y:S01]  /*5650*/  @!P0 MOV R16, R0 ;  /* 0x0000000000108202 */ /* 0x000fe20000000f00 */
        /* <DEDUP_REMOVED lines=8> */
[----:B------:R-:W-:Y:S03]  /*56e0*/  @!P0 IMAD.MOV.U32 R17, RZ, RZ, R3 ;  /* 0x000000ffff118224 */ /* 0x000fe600078e0003 */
[----:B------:R-:W-:Y:S01]  /*56f0*/  @!P0 F2FP.BF16.PACK_AB R9, R10, R9 ;  /* 0x000000090a09823e */ /* 0x000fe200000010ff */
[----:B------:R-:W-:Y:S04]  /*5700*/  @!P0 IMAD.MOV.U32 R18, RZ, RZ, R7 ;  /* 0x000000ffff128224 */ /* 0x000fe800078e0007 */
[----:B------:R-:W-:Y:S01]  /*5710*/  @!P0 IMAD.MOV.U32 R19, RZ, RZ, R9 ;  /* 0x000000ffff138224 */ /* 0x000fe200078e0009 */
[----:B------:R-:W-:-:S05]  /*5720*/  @P2 BRA `(.L_x_1136) ;  /* 0x0000028000002947 */ /* 0x000fca0003800000 */
[--C-:B------:R-:W-:Y:S02]  /*5730*/  IADD3 R0, P2, P0, R90, R74, R54.reuse ;  /* 0x0000004a5a007210 */ /* 0x100fe4000785e036 */
[----:B------:R-:W-:Y:S04]  /*5740*/  SHF.R.S32.HI R2, RZ, 0x1f, R54 ;  /* 0x0000001fff027819 */ /* 0x000fe80000011436 */
[----:B------:R-:W-:Y:S02]  /*5750*/  IADD3.X R3, R92, R64, R2, P2, P0 ;  /* 0x000000405c037210 */ /* 0x000fe400017e0402 */
[C---:B------:R-:W-:Y:S04]  /*5760*/  LEA R2, P0, R0.reuse, c[0x0][0x1c8], 0x1 ;  /* 0x0000720000027a11 */ /* 0x040fe800078008ff */
[----:B------:R-:W-:Y:S05]  /*5770*/  LEA.HI.X R3, R0, c[0x0][0x1cc], R3, 0x1, P0 ;  /* 0x0000730000037a11 */ /* 0x000fea00000f0c03 */
[----:B------:R2:W-:Y:S01]  /*5780*/  STG.E.128 [R2.64], R16 ;  /* 0x0000001002007986 */ /* 0x0005e2000c101d06 */
[----:B------:R-:W-:-:S05]  /*5790*/  BRA `(.L_x_1136) ;  /* 0x0000021000007947 */ /* 0x000fca0003800000 */
.L_x_1120:
        /* <DEDUP_REMOVED lines=12> */
.L_x_1144:
[----:B------:R-:W-:Y:S05]  /*5860*/  BSYNC B0 ;  /* 0x0000000000007941 */ /* 0x000fea0003800000 */
.L_x_1143:
        /* <DEDUP_REMOVED lines=10> */
.L_x_1146:
[----:B------:R-:W-:Y:S05]  /*5910*/  BSYNC B0 ;  /* 0x0000000000007941 */ /* 0x000fea0003800000 */
.L_x_1145:
        /* <DEDUP_REMOVED lines=9> */
.L_x_1136:
[----:B------:R-:W-:Y:S05]  /*59b0*/  BSYNC B2 ;  /* 0x0000000000027941 */ /* 0x000fea0003800000 */
.L_x_1119:
[----:B------:R-:W-:Y:S01]  /*59c0*/  IMAD R10, R40, -0x30, RZ ;  /* 0xffffffd0280a7824 */ /* 0x000fe200078e02ff */
[----:B------:R-:W-:Y:S01]  /*59d0*/  ISETP.NE.AND P6, PT, R138, RZ, PT ;  /* 0x000000ff8a00720c */ /* 0x000fe20003fc5270 */
[----:B------:R-:W-:Y:S01]  /*59e0*/  IMAD R0, R93, 0x30, RZ ;  /* 0x000000305d007824 */ /* 0x000fe200078e02ff */
[----:B------:R-:W-:Y:S01]  /*59f0*/  BSSY B0, `(.L_x_1147) ;  /* 0x0000047000007945 */ /* 0x000fe20003800000 */
[----:B--2---:R-:W-:Y:S02]  /*5a00*/  IMAD.IADD R3, R133, 0x1, R10 ;  /* 0x0000000185037824 */ /* 0x004fe400078e020a */
[----:B-1---5:R-:W-:Y:S03]  /*5a10*/  IMAD.WIDE.U32 R18, R40, 0x30, RZ ;  /* 0x0000003028127825 */ /* 0x022fe600078e00ff */
[----:B------:R-:W-:Y:S01]  /*5a20*/  ISETP.GE.AND P2, PT, R3, 0x11, PT ;  /* 0x000000110300780c */ /* 0x000fe20003f46270 */
[----:B------:R-:W-:Y:S01]  /*5a30*/  IMAD.IADD R19, R19, 0x1, R0 ;  /* 0x0000000113137824 */ /* 0x000fe200078e0200 */
[----:B------:R-:W-:Y:S04]  /*5a40*/  IADD3 R0, P0, R125, R18, RZ ;  /* 0x000000127d007210 */ /* 0x000fe80007f1e0ff */
[----:B------:R-:W-:Y:S07]  /*5a50*/  IADD3.X R2, R19, R136, RZ, P0, !PT ;  /* 0x0000008813027210 */ /* 0x000fee00007fe4ff */
[C---:B------:R-:W-:Y:S05]  /*5a60*/  @P2 IADD3 R7, P0, R0.reuse, 0x10, RZ ;  /* 0x0000001000072810 */ /* 0x040fea0007f1e0ff */
[--C-:B------:R-:W-:Y:S01]  /*5a70*/  @P2 IMAD.X R9, RZ, RZ, R2.reuse, P0 ;  /* 0x000000ffff092224 */ /* 0x100fe200000e0602 */
[C---:B------:R-:W-:Y:S11]  /*5a80*/  ISETP.GE.AND P0, PT, R3.reuse, 0x21, PT ;  /* 0x000000210300780c */ /* 0x040ff60003f06270 */
[----:B------:R-:W-:Y:S02]  /*5a90*/  @!UPT UIADD3 URZ, URZ, URZ, URZ ;  /* 0x0000003f3f3ff290 */ /* 0x000fe4000fffe03f */
[----:B------:R-:W-:Y:S05]  /*5aa0*/  @P0 IADD3 R8, P3, R0, 0x20, RZ ;  /* 0x0000002000080810 */ /* 0x000fea0007f7e0ff */
[----:B------:R-:W-:Y:S01]  /*5ab0*/  @P0 IMAD.X R13, RZ, RZ, R2, P3 ;  /* 0x000000ffff0d0224 */ /* 0x000fe200018e0602 */
[----:B------:R-:W-:Y:S11]  /*5ac0*/  ISETP.GE.AND P3, PT, R3, 0x1, PT ;  /* 0x000000010300780c */ /* 0x000ff60003f66270 */
[----:B------:R-:W-:Y:S02]  /*5ad0*/  @!UPT UIADD3 URZ, URZ, URZ, URZ ;  /* 0x0000003f3f3ff290 */ /* 0x000fe4000fffe03f */
[----:B------:R-:W-:Y:S01]  /*5ae0*/  @P3 IMAD R5, R2, c[0x0][0x258], RZ ;  /* 0x0000960002053a24 */ /* 0x000fe200078e02ff */
[----:B------:R-:W-:Y:S01]  /*5af0*/  @P3 MOV R2, R96 ;  /* 0x0000006000023202 */ /* 0x000fe20000000f00 */
[----:B------:R-:W-:Y:S04]  /*5b00*/  @P3 IMAD.MOV.U32 R3, RZ, RZ, R107 ;  /* 0x000000ffff033224 */ /* 0x000fe800078e006b */
[C---:B------:R-:W-:Y:S04]  /*5b10*/  @P3 IMAD.WIDE.U32 R2, R0.reuse, c[0x0][0x258], R2 ;  /* 0x0000960000023a25 */ /* 0x040fe800078e0002 */
[----:B------:R-:W-:Y:S01]  /*5b20*/  @P3 IMAD R0, R0, c[0x0][0x25c], R5 ;  /* 0x0000970000003a24 */ /* 0x000fe200078e0205 */
[C---:B------:R-:W-:Y:S04]  /*5b30*/  @P3 LEA R16, P4, R2.reuse, c[0x0][0x250], 0x1 ;  /* 0x0000940002103a11 */ /* 0x040fe800078808ff */
[----:B------:R-:W-:Y:S02]  /*5b40*/  @P3 IADD3 R0, R3, R0, RZ ;  /* 0x0000000003003210 */ /* 0x000fe40007ffe0ff */
[----:B------:R-:W-:Y:S02]  /*5b50*/  @P2 MOV R3, R107 ;  /* 0x0000006b00032202 */ /* 0x000fe40000000f00 */
        /* <DEDUP_REMOVED lines=8> */
[----:B------:R-:W-:Y:S01]  /*5be0*/  @P2 LEA.HI.X R15, R2, c[0x0][0x254], R0, 0x1, P4 ;  /* 0x00009500020f2a11 */ /* 0x000fe200020f0c00 */
[----:B------:R-:W-:Y:S01]  /*5bf0*/  @P0 IMAD R0, R13, c[0x0][0x258], RZ ;  /* 0x000096000d000a24 */ /* 0x000fe200078e02ff */
[----:B------:R-:W-:Y:S03]  /*5c00*/  @P0 MOV R2, R96 ;  /* 0x0000006000020202 */ /* 0x000fe60000000f00 */
[C---:B------:R-:W-:Y:S02]  /*5c10*/  @P0 IMAD R0, R8.reuse, c[0x0][0x25c], R0 ;  /* 0x0000970008000a24 */ /* 0x040fe400078e0200 */
[----:B------:R-:W-:Y:S05]  /*5c20*/  @P0 IMAD.WIDE.U32 R2, R8, c[0x0][0x258], R2 ;  /* 0x0000960008020a25 */ /* 0x000fea00078e0002 */
[C---:B------:R-:W-:Y:S02]  /*5c30*/  @P0 LEA R8, P4, R2.reuse, c[0x0][0x250], 0x1 ;  /* 0x0000940002080a11 */ /* 0x040fe400078808ff */
[----:B------:R-:W-:Y:S04]  /*5c40*/  @P0 IADD3 R0, R3, R0, RZ ;  /* 0x0000000003000210 */ /* 0x000fe80007ffe0ff */
[----:B------:R-:W-:Y:S01]  /*5c50*/  @P0 LEA.HI.X R9, R2, c[0x0][0x254], R0, 0x1, P4 ;  /* 0x0000950002090a11 */ /* 0x000fe200020f0c00 */
[----:B------:R-:W-:Y:S01]  /*5c60*/  IMAD.IADD R0, R10, 0x1, R4 ;  /* 0x000000010a007824 */ /* 0x000fe200078e0204 */
[----:B------:R-:W-:Y:S04]  /*5c70*/  ISETP.NE.AND P4, PT, R124, RZ, PT ;  /* 0x000000ff7c00720c */ /* 0x000fe80003f85270 */
[----:B------:R-:W-:Y:S09]  /*5c80*/  IMNMX R7, R0, 0x30, PT ;  /* 0x0000003000077817 */ /* 0x000ff20003800200 */
[----:B------:R-:W-:Y:S01]  /*5c90*/  @!PT LDS RZ, [RZ] ;  /* 0x00000000fffff984 */ /* 0x000fe20000000800 */
[----:B------:R-:W-:Y:S01]  /*5ca0*/  @!PT LDS RZ, [RZ] ;  /* 0x00000000fffff984 */ /* 0x000fe20000000800 */
[----:B------:R-:W-:Y:S01]  /*5cb0*/  @!PT LDS RZ, [RZ] ;  /* 0x00000000fffff984 */ /* 0x000fe20000000800 */
[----:B------:R1:W-:Y:S05]  /*5cc0*/  @P3 LDGSTS.E.BYPASS.LTC128B.128 [R72+0x2080], [R16.64], !P4 ;  /* 0x0208000010483fae */ /* 0x0003ea000e101d46 */
[----:B------:R1:W-:Y:S05]  /*5cd0*/  @P3 LDGSTS.E.BYPASS.LTC128B.128 [R72+0x3880], [R16.64+0x80], !P6 ;  /* 0x0388008010483fae */ /* 0x0003ea000f101d46 */
[----:B------:R1:W-:Y:S05]  /*5ce0*/  @P2 LDGSTS.E.BYPASS.LTC128B.128 [R72+0x2880], [R14.64], !P4 ;  /* 0x028800000e482fae */ /* 0x0003ea000e101d46 */
[----:B------:R1:W-:Y:S01]  /*5cf0*/  @P2 LDGSTS.E.BYPASS.LTC128B.128 [R72+0x4080], [R14.64+0x80], !P6 ;  /* 0x040800800e482fae */ /* 0x0003e2000f101d46 */
[----:B------:R-:W-:Y:S04]  /*5d00*/  ISETP.GE.AND P2, PT, R89, R7, PT ;  /* 0x000000075900720c */ /* 0x000fe80003f46270 */
[----:B------:R1:W-:Y:S05]  /*5d10*/  @P0 LDGSTS.E.BYPASS.LTC128B.128 [R72+0x3080], [R8.64], !P4 ;  /* 0x0308000008480fae */ /* 0x0003ea000e101d46 */
[----:B------:R1:W-:Y:S01]  /*5d20*/  @P0 LDGSTS.E.BYPASS.LTC128B.128 [R72+0x4880], [R8.64+0x80], !P6 ;  /* 0x0488008008480fae */ /* 0x0003e2000f101d46 */
[----:B------:R-:W-:Y:S04]  /*5d30*/  IADD3 R5, P0, R135, R18, RZ ;  /* 0x0000001287057210 */ /* 0x000fe80007f1e0ff */
[----:B------:R-:W0:Y:S01]  /*5d40*/  LDGDEPBAR ;  /* 0x00000000000079af */ /* 0x000e220000000000 */
[----:B------:R-:W-:Y:S01]  /*5d50*/  IADD3.X R10, R19, R132, RZ, P0, !PT ;  /* 0x00000084130a7210 */ /* 0x000fe200007fe4ff */
        /* <DEDUP_REMOVED lines=16> */
.L_x_1148:
[----:B-1----:R-:W-:Y:S05]  /*5e60*/  BSYNC B0 ;  /* 0x0000000000007941 */ /* 0x002fea0003800000 */
.L_x_1147:
        /* <DEDUP_REMOVED lines=19> */
.L_x_1150:
[----:B------:R-:W-:Y:S05]  /*5fa0*/  BSYNC B0 ;  /* 0x0000000000007941 */ /* 0x000fea0003800000 */
.L_x_1149:
        /* <DEDUP_REMOVED lines=19> */
.L_x_1152:
[----:B------:R-:W-:Y:S05]  /*60e0*/  BSYNC B0 ;  /* 0x0000000000007941 */ /* 0x000fea0003800000 */
.L_x_1151:
        /* <DEDUP_REMOVED lines=26> */
[----:B------:R1:W-:Y:S04]  /*6290*/  @P0 LDGSTS.E.BYPASS.LTC128B.128 [R72+0x6080], [R16.64], !P4 ;  /* 0x0608000010480fae */ /* 0x0003e8000e101d46 */
[----:B------:R1:W-:Y:S04]  /*62a0*/  @P0 LDGSTS.E.BYPASS.LTC128B.128 [R72+0x7880], [R14.64], !P6 ;  /* 0x078800000e480fae */ /* 0x0003e8000f101d46 */
[----:B------:R-:W0:Y:S01]  /*62b0*/  LDGDEPBAR ;  /* 0x00000000000079af */ /* 0x000e220000000000 */
[----:B------:R-:W-:-:S05]  /*62c0*/  @P0 BRA `(.L_x_1153) ;  /* 0xffffb89000000947 */ /* 0x000fca000383ffff */
[----:B------:R-:W2:Y:S04]  /*62d0*/  LDL R5, [R1+0x64] ;  /* 0x0000640001057983 */ /* 0x000ea80000100800 */
[----:B-1----:R1:W5:Y:S04]  /*62e0*/  LDL R18, [R1+0x58] ;  /* 0x0000580001127983 */ /* 0x0023680000100800 */
[----:B------:R-:W-:Y:S01]  /*62f0*/  BAR.SYNC.DEFER_BLOCKING 0x0 ;  /* 0x0000000000007b1d */ /* 0x000fe20000010000 */
[----:B--2---:R-:W-:-:S05]  /*6300*/  IADD3 R0, R5, 0x2f, RZ ;  /* 0x0000002f05007810 */ /* 0x004fca0007ffe0ff */
[----:B------:R-:W-:-:S05]  /*6310*/  IMAD.HI R0, R0, 0x2aaaaaab, RZ ;  /* 0x2aaaaaab00007827 */ /* 0x000fca00078e02ff */
[----:B------:R-:W-:-:S04]  /*6320*/  SHF.R.U32.HI R2, RZ, 0x1f, R0 ;  /* 0x0000001fff027819 */ /* 0x000fc80000011600 */
[----:B------:R-:W-:Y:S02]  /*6330*/  LEA.HI.SX32 R7, R0, R2, 0x1d ;  /* 0x0000000200077211 */ /* 0x000fe400078feaff */
.L_x_1118:
[----:B-1----:R-:W-:Y:S01]  /*6340*/  IMAD.MOV.U32 R0, RZ, RZ, c[0x0][0x2c4] ;  /* 0x0000b100ff007624 */ /* 0x002fe200078e00ff */
[----:B------:R1:W-:Y:S01]  /*6350*/  STL.64 [R1], R196 ;  /* 0x000000c401007387 */ /* 0x0003e20000100a00 */
[----:B------:R-:W-:-:S03]  /*6360*/  IMAD.MOV.U32 R4, RZ, RZ, c[0x0][0x32c] ;  /* 0x0000cb00ff047624 */ /* 0x000fc600078e00ff */
[----:B------:R-:W-:Y:S02]  /*6370*/  ISETP.NE.AND P2, PT, R0, 0x1, PT ;  /* 0x000000010000780c */ /* 0x000fe40003f45270 */
[----:B------:R-:W-:Y:S02]  /*6380*/  IADD3 R0, R141, 0x7f, RZ ;  /* 0x0000007f8d007810 */ /* 0x000fe40007ffe0ff */
[----:B------:R-:W-:-:S09]  /*6390*/  ISETP.GE.AND P1, PT, R4, 0x1, PT ;  /* 0x000000010400780c */ /* 0x000fd20003f26270 */
[----:B------:R-:W-:-:S05]  /*63a0*/  @P2 IMAD.HI.U32 R2, R0, c[0x0][0x2c8], RZ ;  /* 0x0000b20000022a27 */ /* 0x000fca00078e00ff */
[----:B------:R-:W-:-:S04]  /*63b0*/  @P2 SHF.R.U32.HI R0, RZ, c[0x0][0x2cc], R2 ;  /* 0x0000b300ff002a19 */ /* 0x000fc80000011602 */
[----:B------:R-:W-:-:S05]  /*63c0*/  IADD3 R0, R0, 0x1, R5 ;  /* 0x0000000100007810 */ /* 0x000fca0007ffe005 */
[----:B-----5:R-:W-:-:S05]  /*63d0*/  IMAD.IADD R2, R0, 0x1, -R18 ;  /* 0x0000000100027824 */ /* 0x020fca00078e0a12 */
[----:B------:R-:W-:Y:S01]  /*63e0*/  IADD3 R3, R2, c[0x0][0x328], RZ ;  /* 0x0000ca0002037a10 */ /* 0x000fe20007ffe0ff */
[----:B------:R-:W-:Y:S05]  /*63f0*/  @!P1 BRA `(.L_x_1154) ;  /* 0x0000010000009947 */ /* 0x000fea0003800000 */
[C---:B-1----:R-:W-:Y:S01]  /*6400*/  ISETP.GT.AND P0, PT, R2.reuse, RZ, PT ;  /* 0x000000ff0200720c */ /* 0x042fe20003f04270 */
[----:B------:R-:W-:Y:S01]  /*6410*/  BSSY B0, `(.L_x_1155) ;  /* 0x000000c000007945 */ /* 0x000fe20003800000 */
        /* <DEDUP_REMOVED lines=8> */
.L_x_1156:
[----:B------:R-:W-:-:S13]  /*64a0*/  ISETP.NE.AND P0, PT, R4, 0x1, PT ;  /* 0x000000010400780c */ /* 0x000fda0003f05270 */
[----:B------:R-:W-:-:S05]  /*64b0*/  @P0 IMAD.HI.U32 R2, R0, c[0x0][0x330], RZ ;  /* 0x0000cc0000020a27 */ /* 0x000fca00078e00ff */
[----:B------:R-:W-:Y:S02]  /*64c0*/  @P0 SHF.R.U32.HI R0, RZ, c[0x0][0x334], R2 ;  /* 0x0000cd00ff000a19 */ /* 0x000fe40000011602 */
.L_x_1157:
[----:B------:R-:W-:Y:S05]  /*64d0*/  BSYNC B0 ;  /* 0x0000000000007941 */ /* 0x000fea0003800000 */
.L_x_1155:
[----:B------:R-:W-:-:S05]  /*64e0*/  IMAD R0, R0, R4, c[0x0][0x32c] ;  /* 0x0000cb0000007624 */ /* 0x000fca00078e0204 */
[----:B------:R-:W-:-:S04]  /*64f0*/  IMNMX R3, R3, R0, PT ;  /* 0x0000000003037217 */ /* 0x000fc80003800200 */
.L_x_1154:
[----:B-1----:R-:W-:Y:S01]  /*6500*/  IADD3 R3, R3, 0x2f, RZ ;  /* 0x0000002f03037810 */ /* 0x002fe20007ffe0ff */
[----:B------:R-:W-:-:S04]  /*6510*/  @P2 IMAD.HI.U32 R2, R141, c[0x0][0x2c8], RZ ;  /* 0x0000b2008d022a27 */ /* 0x000fc800078e00ff */
[----:B------:R-:W-:-:S04]  /*6520*/  IMAD.HI R3, R3, 0x2aaaaaab, RZ ;  /* 0x2aaaaaab03037827 */ /* 0x000fc800078e02ff */
[----:B------:R-:W-:Y:S01]  /*6530*/  IMAD.MOV.U32 R0, RZ, RZ, R141 ;  /* 0x000000ffff007224 */ /* 0x000fe200078e008d */
[----:B------:R-:W-:Y:S02]  /*6540*/  @P2 SHF.R.U32.HI R0, RZ, c[0x0][0x2cc], R2 ;  /* 0x0000b300ff002a19 */ /* 0x000fe40000011602 */
[----:B------:R-:W-:Y:S02]  /*6550*/  SHF.R.U32.HI R2, RZ, 0x1f, R3 ;  /* 0x0000001fff027819 */ /* 0x000fe40000011603 */
[----:B------:R-:W-:Y:S02]  /*6560*/  IADD3 R0, R0, R5, -R18 ;  /* 0x0000000500007210 */ /* 0x000fe40007ffe812 */
[----:B------:R-:W-:Y:S02]  /*6570*/  LEA.HI.SX32 R2, R3, R2, 0x1d ;  /* 0x0000000203027211 */ /* 0x000fe400078feaff */
[----:B------:R-:W-:Y:S02]  /*6580*/  IADD3 R3, R0, -c[0x0][0x324], RZ ;  /* 0x8000c90000037a10 */ /* 0x000fe40007ffe0ff */
[----:B------:R-:W-:-:S05]  /*6590*/  IMNMX R57, R2, R7, PT ;  /* 0x0000000702397217 */ /* 0x000fca0003800200 */
[----:B------:R1:W-:Y:S01]  /*65a0*/  STL [R1+0xe4], R57 ;  /* 0x0000e43901007387 */ /* 0x0003e20000100800 */
[----:B------:R-:W-:Y:S05]  /*65b0*/  @!P1 BRA `(.L_x_1158) ;  /* 0x000000f000009947 */ /* 0x000fea0003800000 */
[----:B------:R-:W-:Y:S01]  /*65c0*/  ISETP.GT.AND P0, PT, R0, -0x1, PT ;  /* 0xffffffff0000780c */ /* 0x000fe20003f04270 */
[----:B------:R-:W-:-:S12]  /*65d0*/  BSSY B0, `(.L_x_1159) ;  /* 0x000000b000007945 */ /* 0x000fd80003800000 */
[----:B------:R-:W-:Y:S05]  /*65e0*/  @P0 BRA `(.L_x_1160) ;  /* 0x0000006000000947 */ /* 0x000fea0003800000 */
[----:B------:R-:W-:Y:S02]  /*65f0*/  ISETP.NE.AND P0, PT, R4, 0x1, PT ;  /* 0x000000010400780c */ /* 0x000fe40003f05270 */
[----:B------:R-:W-:-:S11]  /*6600*/  LOP3.LUT R0, RZ, R0, RZ, 0x33, !PT ;  /* 0x00000000ff007212 */ /* 0x000fd600078e33ff */
[----:B------:R-:W-:-:S05]  /*6610*/  @P0 IMAD.HI.U32 R2, R0, c[0x0][0x330], RZ ;  /* 0x0000cc0000020a27 */ /* 0x000fca00078e00ff */
[----:B------:R-:W-:-:S04]  /*6620*/  @P0 SHF.R.U32.HI R0, RZ, c[0x0][0x334], R2 ;  /* 0x0000cd00ff000a19 */ /* 0x000fc80000011602 */
[----:B------:R-:W-:Y:S01]  /*6630*/  LOP3.LUT R0, RZ, R0, RZ, 0x33, !PT ;  /* 0x00000000ff007212 */ /* 0x000fe200078e33ff */
[----:B------:R-:W-:Y:S05]  /*6640*/  BRA `(.L_x_1161) ;  /* 0x0000003000007947 */ /* 0x000fea0003800000 */
.L_x_1160:
[----:B------:R-:W-:-:S13]  /*6650*/  ISETP.NE.AND P0, PT, R4, 0x1, PT ;  /* 0x000000010400780c */ /* 0x000fda0003f05270 */
[----:B------:R-:W-:-:S05]  /*6660*/  @P0 IMAD.HI.U32 R2, R0, c[0x0][0x330], RZ ;  /* 0x0000cc0000020a27 */ /* 0x000fca00078e00ff */
[----:B------:R-:W-:Y:S02]  /*6670*/  @P0 SHF.R.U32.HI R0, RZ, c[0x0][0x334], R2 ;  /* 0x0000cd00ff000a19 */ /* 0x000fe40000011602 */
.L_x_1161:
[----:B------:R-:W-:Y:S05]  /*6680*/  BSYNC B0 ;  /* 0x0000000000007941 */ /* 0x000fea0003800000 */
.L_x_1159:
[----:B------:R-:W-:-:S05]  /*6690*/  IMAD R0, R0, c[0x0][0x32c], RZ ;  /* 0x0000cb0000007a24 */ /* 0x000fca00078e02ff */
[----:B------:R-:W-:-:S05]  /*66a0*/  IMNMX R3, R3, R0, !PT ;  /* 0x0000000003037217 */ /* 0x000fca0007800200 */
.L_x_1158:
[----:B------:R-:W-:Y:S01]  /*66b0*/  IMAD.HI R0, R3, 0x2aaaaaab, RZ ;  /* 0x2aaaaaab03007827 */ /* 0x000fe200078e02ff */
[----:B------:R-:W-:Y:S01]  /*66c0*/  PLOP3.LUT P0, PT, PT, PT, PT, 0x80, 0x0 ;  /* 0x000000000000781c */ /* 0x000fe20003f0f070 */
[----:B------:R-:W-:Y:S01]  /*66d0*/  CS2R R14, SRZ ;  /* 0x00000000000e7805 */ /* 0x000fe2000001ff00 */
        /* <DEDUP_REMOVED lines=8> */
[----:B------:R-:W-:Y:S01]  /*6760*/  MOV R126, RZ ;  /* 0x000000ff007e7202 */ /* 0x000fe20000000f00 */
[----:B------:R-:W-:Y:S01]  /*6770*/  CS2R R12, SRZ ;  /* 0x00000000000c7805 */ /* 0x000fe2000001ff00 */
[----:B------:R-:W-:Y:S01]  /*6780*/  IMNMX R4, RZ, R0, !PT ;  /* 0x00000000ff047217 */ /* 0x000fe20007800200 */
[----:B------:R-:W-:Y:S01]  /*6790*/  IMAD.MOV.U32 R124, RZ, RZ, RZ ;  /* 0x000000ffff7c7224 */ /* 0x000fe200078e00ff */
[----:B------:R-:W-:Y:S01]  /*67a0*/  MOV R120, RZ ;  /* 0x000000ff00787202 */ /* 0x000fe20000000f00 */
[----:B------:R-:W-:Y:S01]  /*67b0*/  IMAD.MOV.U32 R122, RZ, RZ, RZ ;  /* 0x000000ffff7a7224 */ /* 0x000fe200078e00ff */
[----:B------:R-:W-:Y:S01]  /*67c0*/  ISETP.GT.AND P1, PT, R57, R4, PT ;  /* 0x000000043900720c */ /* 0x000fe20003f24270 */
[----:B------:R2:W-:Y:S01]  /*67d0*/  STL [R1+0xa4], R4 ;  /* 0x0000a40401007387 */ /* 0x0005e20000100800 */
        /* <DEDUP_REMOVED lines=69> */
[----:B------:R-:W-:Y:S01]  /*6c30*/  CS2R R154, SRZ ;  /* 0x00000000009a7805 */ /* 0x000fe2000001ff00 */
[----:B------:R-:W-:Y:S01]  /*6c40*/  IMAD.MOV.U32 R153, RZ, RZ, RZ ;  /* 0x000000ffff997224 */ /* 0x000fe200078e00ff */
[----:B------:R-:W-:Y:S01]  /*6c50*/  MOV R56, RZ ;  /* 0x000000ff00387202 */ /* 0x000fe20000000f00 */
[----:B------:R-:W-:Y:S01]  /*6c60*/  CS2R R54, SRZ ;  /* 0x0000000000367805 */ /* 0x000fe2000001ff00 */
[----:B------:R-:W-:Y:S01]  /*6c70*/  IMAD.MOV.U32 R150, RZ, RZ, RZ ;  /* 0x000000ffff967224 */ /* 0x000fe200078e00ff */
[----:B------:R-:W-:Y:S01]  /*6c80*/  MOV R148, RZ ;  /* 0x000000ff00947202 */ /* 0x000fe20000000f00 */
[----:B------:R-:W-:Y:S05]  /*6c90*/  @!P1 BRA `(.L_x_1162) ;  /* 0x0001467000009947 */ /* 0x000fea0003800000 */
[----:B--2---:R-:W2:Y:S04]  /*6ca0*/  LDL R61, [R1+0xe0] ;  /* 0x0000e000013d7983 */ /* 0x004ea80000100800 */
[----:B------:R-:W3:Y:S01]  /*6cb0*/  LDL R0, [R1+0x4c] ;  /* 0x00004c0001007983 */ /* 0x000ee20000100800 */
[----:B------:R-:W-:Y:S01]  /*6cc0*/  ISETP.NE.U32.AND P1, PT, RZ, c[0x0][0x340], PT ;  /* 0x0000d000ff007a0c */ /* 0x000fe20003f25070 */
[----:B------:R-:W-:-:S02]  /*6cd0*/  ULDC.64 UR4, c[0x0][0x18] ;  /* 0x0000060000047ab9 */ /* 0x000fc40000000a00 */
[----:B------:R-:W4:Y:S01]  /*6ce0*/  LDL R21, [R1+0x50] ;  /* 0x0000500001157983 */ /* 0x000f220000100800 */
[----:B------:R-:W-:-:S03]  /*6cf0*/  ISETP.NE.AND.EX P1, PT, RZ, c[0x0][0x344], PT, P1 ;  /* 0x0000d100ff007a0c */ /* 0x000fc60003f25310 */
[----:B------:R-:W5:Y:S10]  /*6d00*/  S2R R4, SR_CTAID.Y ;  /* 0x0000000000047919 */ /* 0x000f740000002600 */
[----:B------:R-:W-:Y:S01]  /*6d10*/  @P1 IMAD.MOV.U32 R2, RZ, RZ, 0x4 ;  /* 0x00000004ff021424 */ /* 0x000fe200078e00ff */
[----:B------:R-:W1:Y:S01]  /*6d20*/  S2R R9, SR_CTAID.Y ;  /* 0x0000000000097919 */ /* 0x000e620000002600 */
[----:B------:R-:W-:-:S02]  /*6d30*/  SHF.R.S32.HI R142, RZ, 0x1f, R196 ;  /* 0x0000001fff8e7819 */ /* 0x000fc400000114c4 */
[----:B-----5:R-:W-:-:S05]  /*6d40*/  SHF.R.S32.HI R7, RZ, 0x1f, R4 ;  /* 0x0000001fff077819 */ /* 0x020fca0000011404 */
[----:B------:R-:W-:Y:S02]  /*6d50*/  IMAD R6, R7, c[0x0][0x1e8], RZ ;  /* 0x00007a0007067a24 */ /* 0x000fe400078e02ff */
[----:B--2---:R-:W-:-:S05]  /*6d60*/  @P1 IMAD.WIDE R2, R61, R2, c[0x0][0x340] ;  /* 0x0000d0003d021625 */ /* 0x004fca00078e0202 */
[----:B------:R3:W2:Y:S01]  /*6d70*/  @P1 LDG.E R19, [R2.64] ;  /* 0x0000000602131981 */ /* 0x0006a2000c1e1900 */
[----:B-1----:R-:W-:-:S04]  /*6d80*/  IMAD.WIDE.U32 R14, R9, c[0x0][0x1e8], RZ ;  /* 0x00007a00090e7a25 */ /* 0x002fc800078e00ff */
[----:B------:R-:W-:Y:S01]  /*6d90*/  IMAD R6, R9, c[0x0][0x1ec], R6 ;  /* 0x00007b0009067a24 */ /* 0x000fe200078e0206 */
[----:B---3--:R-:W-:-:S05]  /*6da0*/  SHF.R.S32.HI R2, RZ, 0x1f, R0 ;  /* 0x0000001fff027819 */ /* 0x008fca0000011400 */
[----:B------:R-:W-:-:S04]  /*6db0*/  IMAD R2, R2, c[0x0][0x178], RZ ;  /* 0x00005e0002027a24 */ /* 0x000fc800078e02ff */
[C---:B------:R-:W-:Y:S02]  /*6dc0*/  IMAD R4, R0.reuse, c[0x0][0x17c], R2 ;  /* 0x00005f0000047a24 */ /* 0x040fe400078e0202 */
[----:B------:R-:W-:Y:S01]  /*6dd0*/  IMAD.WIDE.U32 R2, R0, c[0x0][0x178], RZ ;  /* 0x00005e0000027a25 */ /* 0x000fe200078e00ff */
[----:B------:R-:W-:-:S04]  /*6de0*/  LEA.HI R0, R142, R196, RZ, 0x3 ;  /* 0x000000c48e007211 */ /* 0x000fc800078f18ff */
[----:B------:R-:W-:Y:S02]  /*6df0*/  SHF.R.S32.HI R117, RZ, 0x3, R0 ;  /* 0x00000003ff757819 */ /* 0x000fe40000011400 */
[----:B------:R-:W-:Y:S01]  /*6e00*/  LOP3.LUT R0, R0, 0xfffffff8, RZ, 0xc0, !PT ;  /* 0xfffffff800007812 */ /* 0x000fe200078ec0ff */
[----:B------:R-:W-:Y:S02]  /*6e10*/  IMAD.IADD R15, R15, 0x1, R6 ;  /* 0x000000010f0f7824 */ /* 0x000fe400078e0206 */
[----:B------:R-:W-:Y:S01]  /*6e20*/  IMAD.IADD R3, R3, 0x1, R4 ;  /* 0x0000000103037824 */ /* 0x000fe200078e0204 */
[----:B------:R-:W-:Y:S01]  /*6e30*/  IADD3 R108, -R0, R196, RZ ;  /* 0x000000c4006c7210 */ /* 0x000fe20007ffe1ff */
[----:B------:R-:W-:Y:S02]  /*6e40*/  IMAD R4, R7, c[0x0][0x210], RZ ;  /* 0x0000840007047a24 */ /* 0x000fe400078e02ff */
[----:B------:R-:W-:Y:S01]  /*6e50*/  IMAD.SHL.U32 R6, R117, 0x40, RZ ;  /* 0x0000004075067824 */ /* 0x000fe200078e00ff */
[----:B------:R-:W-:Y:S01]  /*6e60*/  ISETP.NE.U32.AND P0, PT, RZ, c[0x0][0x348], PT ;  /* 0x0000d200ff007a0c */ /* 0x000fe20003f05070 */
[----:B------:R-:W-:Y:S01]  /*6e70*/  IMAD.WIDE.U32 R12, R9, c[0x0][0x210], RZ ;  /* 0x00008400090c7a25 */ /* 0x000fe200078e00ff */
[----:B------:R-:W-:-:S02]  /*6e80*/  SHF.R.S32.HI R17, RZ, 0x1f, R61 ;  /* 0x0000001fff117819 */ /* 0x000fc4000001143d */
[----:B------:R-:W-:Y:S01]  /*6e90*/  LOP3.LUT R0, R6, 0x1c0, RZ, 0xc0, !PT ;  /* 0x000001c006007812 */ /* 0x000fe200078ec0ff */
[----:B------:R-:W-:Y:S02]  /*6ea0*/  IMAD R4, R9, c[0x0][0x214], R4 ;  /* 0x0000850009047a24 */ /* 0x000fe400078e0204 */
[----:B------:R-:W-:Y:S01]  /*6eb0*/  IMAD.SHL.U32 R25, R108, 0x8, RZ ;  /* 0x000000086c197824 */ /* 0x000fe200078e00ff */
[----:B------:R-:W-:Y:S01]  /*6ec0*/  ISETP.NE.AND.EX P0, PT, RZ, c[0x0][0x34c], PT, P0 ;  /* 0x0000d300ff007a0c */ /* 0x000fe20003f05300 */
[----:B------:R-:W-:Y:S02]  /*6ed0*/  IMAD R8, R7, c[0x0][0x1b8], RZ ;  /* 0x00006e0007087a24 */ /* 0x000fe400078e02ff */
[----:B------:R-:W-:Y:S01]  /*6ee0*/  IMAD.IADD R13, R4, 0x1, R13 ;  /* 0x00000001040d7824 */ /* 0x000fe200078e020d */
[----:B------:R-:W-:Y:S01]  /*6ef0*/  LOP3.LUT R4, R0, 0x38, R25, 0xf8, !PT ;  /* 0x0000003800047812 */ /* 0x000fe200078ef819 */
[----:B------:R-:W-:Y:S01]  /*6f00*/  IMAD R7, R108, 0x10, R117 ;  /* 0x000000106c077824 */ /* 0x000fe200078e0275 */
[----:B------:R-:W-:Y:S01]  /*6f10*/  SHF.R.U32.HI R0, RZ, 0x3, R0 ;  /* 0x00000003ff007819 */ /* 0x000fe20000011600 */
[----:B------:R-:W-:Y:S01]  /*6f20*/  IMAD R8, R9, c[0x0][0x1bc], R8 ;  /* 0x00006f0009087a24 */ /* 0x000fe200078e0208 */
[----:B------:R-:W-:Y:S01]  /*6f30*/  SEL R6, R17, RZ, !P0 ;  /* 0x000000ff11067207 */ /* 0x000fe20004000000 */
[----:B------:R-:W-:Y:S01]  /*6f40*/  IMAD.WIDE.U32 R2, R9, c[0x0][0x1b8], R2 ;  /* 0x00006e0009027a25 */ /* 0x000fe200078e0002 */
[----:B------:R-:W-:-:S03]  /*6f50*/  LOP3.LUT R16, R4, R0, RZ, 0x3c, !PT ;  /* 0x0000000004107212 */ /* 0x000fc600078e3cff */
[----:B------:R-:W-:Y:S01]  /*6f60*/  IMAD.IADD R10, R141, 0x1, R7 ;  /* 0x000000018d0a7824 */ /* 0x000fe200078e0207 */
[----:B------:R-:W-:Y:S01]  /*6f70*/  IADD3 R3, R3, R8, RZ ;  /* 0x0000000803037210 */ /* 0x000fe20007ffe0ff */
[----:B------:R-:W-:Y:S01]  /*6f80*/  IMAD R6, R6, c[0x0][0x1c0], RZ ;  /* 0x0000700006067a24 */ /* 0x000fe200078e02ff */
[----:B------:R-:W-:Y:S01]  /*6f90*/  SEL R0, R61, RZ, !P0 ;  /* 0x000000ff3d007207 */ /* 0x000fe20004000000 */
[----:B------:R-:W-:Y:S01]  /*6fa0*/  @P2 IMAD.HI.U32 R7, R10, c[0x0][0x2c8], RZ ;  /* 0x0000b2000a072a27 */ /* 0x000fe200078e00ff */
[----:B------:R-:W-:-:S03]  /*6fb0*/  LEA.HI R23, R142, R196, RZ, 0x4 ;  /* 0x000000c48e177211 */ /* 0x000fc600078f20ff */
[----:B------:R-:W-:Y:S01]  /*6fc0*/  IMAD.MOV.U32 R4, RZ, RZ, R10 ;  /* 0x000000ffff047224 */ /* 0x000fe200078e000a */
[----:B------:R-:W-:Y:S01]  /*6fd0*/  @P2 SHF.R.U32.HI R4, RZ, c[0x0][0x2cc], R7 ;  /* 0x0000b300ff042a19 */ /* 0x000fe20000011607 */
[C---:B------:R-:W-:Y:S02]  /*6fe0*/  IMAD R6, R0.reuse, c[0x0][0x1c4], R6 ;  /* 0x0000710000067a24 */ /* 0x040fe400078e0206 */
[----:B------:R-:W-:Y:S01]  /*6ff0*/  IMAD.WIDE.U32 R2, R0, c[0x0][0x1c0], R2 ;  /* 0x0000700000027a25 */ /* 0x000fe200078e0002 */
[----:B------:R-:W-:Y:S01]  /*7000*/  UIADD3 UR4, UP0, UR4, 0x8080, URZ ;  /* 0x0000808004047890 */ /* 0x000fe2000ff1e03f */
[----:B------:R-:W-:Y:S02]  /*7010*/  LOP3.LUT R0, R23, 0xfffffff0, RZ, 0xc0, !PT ;  /* 0xfffffff017007812 */ /* 0x000fe400078ec0ff */
[----:B------:R-:W-:Y:S01]  /*7020*/  IMAD.IADD R3, R3, 0x1, R6 ;  /* 0x0000000103037824 */ /* 0x000fe200078e0206 */
[----:B------:R-:W-:Y:S01]  /*7030*/  SHF.R.S32.HI R6, RZ, 0x1f, R4 ;  /* 0x0000001fff067819 */ /* 0x000fe20000011404 */
[----:B------:R-:W-:Y:S01]  /*7040*/  UIADD3.X UR5, URZ, UR5, URZ, UP0, !UPT ;  /* 0x000000053f057290 */ /* 0x000fe200087fe43f */
[----:B------:R-:W-:-:S03]  /*7050*/  IADD3 R8, -R0, R196, RZ ;  /* 0x000000c400087210 */ /* 0x000fc60007ffe1ff */
[----:B------:R-:W-:Y:S01]  /*7060*/  IMAD R0, R6, c[0x0][0x1b0], RZ ;  /* 0x00006c0006007a24 */ /* 0x000fe200078e02ff */
[----:B------:R-:W-:Y:S01]  /*7070*/  SHF.R.S32.HI R20, RZ, 0x1f, R8 ;  /* 0x0000001fff147819 */ /* 0x000fe20000011408 */
[----:B------:R-:W-:Y:S02]  /*7080*/  IMAD.U32 R6, RZ, RZ, UR4 ;  /* 0x00000004ff067e24 */ /* 0x000fe4000f8e00ff */
[----:B------:R-:W-:Y:S02]  /*7090*/  IMAD.U32 R7, RZ, RZ, UR5 ;  /* 0x00000005ff077e24 */ /* 0x000fe4000f8e00ff */
[----:B------:R-:W-:Y:S01]  /*70a0*/  IMAD R9, R4, c[0x0][0x1b4], R0 ;  /* 0x00006d0004097a24 */ /* 0x000fe200078e0200 */
[----:B------:R-:W-:Y:S01]  /*70b0*/  LEA.HI R22, R20, R8, RZ, 0x3 ;  /* 0x0000000814167211 */ /* 0x000fe200078f18ff */
[----:B------:R-:W-:Y:S01]  /*70c0*/  IMAD.MOV R0, RZ, RZ, -R4 ;  /* 0x000000ffff007224 */ /* 0x000fe200078e0a04 */
[----:B------:R1:W-:Y:S01]  /*70d0*/  STL.64 [R1+0x8], R6 ;  /* 0x0000080601007387 */ /* 0x0003e20000100a00 */
[----:B------:R-:W-:-:S04]  /*70e0*/  IMAD.WIDE.U32 R2, R4, c[0x0][0x1b0], R2 ;  /* 0x00006c0004027a25 */ /* 0x000fc800078e0002 */
[----:B------:R-:W-:Y:S01]  /*70f0*/  IMAD R0, R0, c[0x0][0x2c4], R10 ;  /* 0x0000b10000007a24 */ /* 0x000fe200078e020a */
[----:B------:R-:W-:-:S04]  /*7100*/  ISETP.NE.U32.AND P0, PT, RZ, c[0x0][0x350], PT ;  /* 0x0000d400ff007a0c */ /* 0x000fc80003f05070 */
[----:B------:R-:W-:Y:S02]  /*7110*/  SHF.R.S32.HI R4, RZ, 0x1f, R0 ;  /* 0x0000001fff047819 */ /* 0x000fe40000011400 */
[----:B------:R-:W-:Y:S02]  /*7120*/  LEA.HI R11, R142, R196, RZ, 0x6 ;  /* 0x000000c48e0b7211 */ /* 0x000fe400078f30ff */
[----:B------:R-:W-:Y:S02]  /*7130*/  ISETP.NE.AND.EX P0, PT, RZ, c[0x0][0x354], PT, P0 ;  /* 0x0000d500ff007a0c */ /* 0x000fe40003f05300 */
[----:B-1----:R-:W-:Y:S02]  /*7140*/  LOP3.LUT R6, R22, 0xfffffff8, RZ, 0xc0, !PT ;  /* 0xfffffff816067812 */ /* 0x002fe400078ec0ff */
[----:B------:R-:W-:-:S03]  /*7150*/  IADD3 R7, R3, R9, RZ ;  /* 0x0000000903077210 */ /* 0x000fc60007ffe0ff */
[----:B------:R-:W-:Y:S02]  /*7160*/  IMAD.IADD R20, R8, 0x1, -R6 ;  /* 0x0000000108147824 */ /* 0x000fe400078e0a06 */
[----:B------:R-:W-:Y:S02]  /*7170*/  IMAD.MOV.U32 R6, RZ, RZ, R2 ;  /* 0x000000ffff067224 */ /* 0x000fe400078e0002 */
[----:B------:R-:W-:Y:S02]  /*7180*/  IMAD R8, R4, c[0x0][0x1a8], RZ ;  /* 0x00006a0004087a24 */ /* 0x000fe400078e02ff */
[----:B------:R-:W-:Y:S02]  /*7190*/  IMAD.SHL.U32 R11, R11, 0x8, RZ ;  /* 0x000000080b0b7824 */ /* 0x000fe400078e00ff */
[----:B------:R-:W-:-:S03]  /*71a0*/  IMAD R8, R0, c[0x0][0x1ac], R8 ;  /* 0x00006b0000087a24 */ /* 0x000fc600078e0208 */
[----:B------:R-:W-:Y:S02]  /*71b0*/  LOP3.LUT R234, R16, 0xfffffe00, R11, 0xf8, !PT ;  /* 0xfffffe0010ea7812 */ /* 0x000fe400078ef80b */
[----:B------:R-:W-:Y:S02]  /*71c0*/  LOP3.LUT R236, R236, 0xffffff7f, RZ, 0xc0, !PT ;  /* 0xffffff7fecec7812 */ /* 0x000fe400078ec0ff */
[C---:B------:R-:W-:Y:S02]  /*71d0*/  IADD3 R24, R25.reuse, 0x40, RZ ;  /* 0x0000004019187810 */ /* 0x040fe40007ffe0ff */
[----:B------:R-:W-:Y:S02]  /*71e0*/  ISETP.GE.AND P4, PT, R25, c[0x0][0x198], PT ;  /* 0x0000660019007a0c */ /* 0x000fe40003f86270 */
[----:B------:R-:W-:Y:S01]  /*71f0*/  ISETP.GE.AND P3, PT, R24, c[0x0][0x198], PT ;  /* 0x0000660018007a0c */ /* 0x000fe20003f66270 */
[----:B------:R-:W-:Y:S01]  /*7200*/  IMAD.MOV.U32 R11, RZ, RZ, 0x10 ;  /* 0x00000010ff0b7424 */ /* 0x000fe200078e00ff */
[----:B------:R1:W-:Y:S04]  /*7210*/  STL [R1+0xac], R25 ;  /* 0x0000ac1901007387 */ /* 0x0003e80000100800 */
[----:B------:R1:W-:Y:S04]  /*7220*/  STL [R1+0x10], R18 ;  /* 0x0000101201007387 */ /* 0x0003e80000100800 */
[----:B------:R1:W-:Y:S01]  /*7230*/  STL [R1+0xe8], R24 ;  /* 0x0000e81801007387 */ /* 0x0003e20000100800 */
[----:B------:R-:W-:-:S02]  /*7240*/  IADD3 R127, R57, -0x1, RZ ;  /* 0xffffffff397f7810 */ /* 0x000fc40007ffe0ff */
[--C-:B--2---:R-:W-:Y:S01]  /*7250*/  @P1 SHF.R.S32.HI R3, RZ, 0x1f, R19.reuse ;  /* 0x0000001fff031819 */ /* 0x104fe20000011413 */
[----:B------:R-:W-:Y:S01]  /*7260*/  @P1 IMAD.MOV.U32 R2, RZ, RZ, R19 ;  /* 0x000000ffff021224 */ /* 0x000fe200078e0013 */
[----:B------:R-:W-:Y:S01]  /*7270*/  @!P1 MOV R2, R61 ;  /* 0x0000003d00029202 */ /* 0x000fe20000000f00 */
[----:B------:R-:W-:-:S03]  /*7280*/  @!P1 IMAD.MOV.U32 R3, RZ, RZ, R17 ;  /* 0x000000ffff039224 */ /* 0x000fc600078e0011 */
[----:B------:R-:W-:Y:S02]  /*7290*/  SEL R10, R2, RZ, !P0 ;  /* 0x000000ff020a7207 */ /* 0x000fe40004000000 */
[----:B------:R-:W-:Y:S01]  /*72a0*/  SEL R4, R3, RZ, !P0 ;  /* 0x000000ff03047207 */ /* 0x000fe20004000000 */
[----:B------:R-:W-:-:S04]  /*72b0*/  IMAD.WIDE.U32 R2, R0, c[0x0][0x1a8], R6 ;  /* 0x00006a0000027a25 */ /* 0x000fc800078e0006 */
[----:B------:R-:W-:Y:S01]  /*72c0*/  IMAD.IADD R3, R3, 0x1, R8 ;  /* 0x0000000103037824 */ /* 0x000fe200078e0208 */
[----:B------:R-:W-:Y:S01]  /*72d0*/  LEA R16, P0, R2, c[0x0][0x160], 0x1 ;  /* 0x0000580002107a11 */ /* 0x000fe200078008ff */
[C---:B------:R-:W-:Y:S02]  /*72e0*/  IMAD R0, R4.reuse, c[0x0][0x1f0], RZ ;  /* 0x00007c0004007a24 */ /* 0x040fe400078e02ff */
[----:B------:R-:W-:Y:S02]  /*72f0*/  IMAD R4, R4, c[0x0][0x218], RZ ;  /* 0x0000860004047a24 */ /* 0x000fe400078e02ff */
[----:B------:R-:W-:Y:S01]  /*7300*/  IMAD.WIDE.U32 R8, R10, c[0x0][0x218], R12 ;  /* 0x000086000a087a25 */ /* 0x000fe200078e000c */
[----:B------:R-:W-:Y:S02]  /*7310*/  LEA.HI.X R17, R2, c[0x0][0x164], R3, 0x1, P0 ;  /* 0x0000590002117a11 */ /* 0x000fe400000f0c03 */
[----:B------:R-:W-:Y:S01]  /*7320*/  SHF.R.S32.HI R19, RZ, 0x1f, R25 ;  /* 0x0000001fff137819 */ /* 0x000fe20000011419 */
[C---:B------:R-:W-:Y:S01]  /*7330*/  IMAD R3, R10.reuse, c[0x0][0x21c], R4 ;  /* 0x000087000a037a24 */ /* 0x040fe200078e0204 */
[----:B------:R-:W-:Y:S01]  /*7340*/  IADD3 R2, P0, R25, R8, RZ ;  /* 0x0000000819027210 */ /* 0x000fe20007f1e0ff */
[----:B------:R-:W-:-:S03]  /*7350*/  IMAD.WIDE.U32 R6, R10, c[0x0][0x1f0], R14 ;  /* 0x00007c000a067a25 */ /* 0x000fc600078e000e */
[----:B------:R-:W-:Y:S01]  /*7360*/  IADD3.X R3, R19, R9, R3, P0, !PT ;  /* 0x0000000913037210 */ /* 0x000fe200007fe403 */
[----:B------:R-:W-:Y:S01]  /*7370*/  IMAD R0, R10, c[0x0][0x1f4], R0 ;  /* 0x00007d000a007a24 */ /* 0x000fe200078e0200 */
[C---:B------:R-:W-:Y:S02]  /*7380*/  ISETP.GE.AND P0, PT, R25.reuse, c[0x0][0x1d4], PT ;  /* 0x0000750019007a0c */ /* 0x040fe40003f06270 */
[----:B------:R-:W-:Y:S02]  /*7390*/  IADD3 R6, P1, R25, R6, RZ ;  /* 0x0000000619067210 */ /* 0x000fe40007f3e0ff */
[----:B----4-:R-:W-:Y:S02]  /*73a0*/  SHF.R.S32.HI R4, RZ, 0x1f, R21 ;  /* 0x0000001fff047819 */ /* 0x010fe40000011415 */
[----:B------:R-:W-:Y:S02]  /*73b0*/  IADD3.X R7, R19, R7, R0, P1, !PT ;  /* 0x0000000713077210 */ /* 0x000fe40000ffe400 */
[----:B------:R-:W-:-:S04]  /*73c0*/  IADD3 R0, P1, R117, R21, RZ ;  /* 0x0000001575007210 */ /* 0x000fc80007f3e0ff */
[----:B------:R-:W-:Y:S02]  /*73d0*/  LEA.HI.X.SX32 R4, R117, R4, 0x1, P1 ;  /* 0x0000000475047211 */ /* 0x000fe400008f0eff */
[----:B------:R-:W-:Y:S02]  /*73e0*/  @P0 LOP3.LUT R236, R236, 0x80, RZ, 0xfc, !PT ;  /* 0x00000080ecec0812 */ /* 0x000fe400078efcff */
[----:B------:R-:W-:Y:S01]  /*73f0*/  ISETP.GE.AND P0, PT, R24, c[0x0][0x1d4], PT ;  /* 0x0000750018007a0c */ /* 0x000fe20003f06270 */
[C---:B------:R-:W-:Y:S02]  /*7400*/  IMAD R8, R4.reuse, c[0x0][0x1e0], RZ ;  /* 0x0000780004087a24 */ /* 0x040fe400078e02ff */
[----:B------:R-:W-:Y:S01]  /*7410*/  IMAD R4, R4, c[0x0][0x208], RZ ;  /* 0x0000820004047a24 */ /* 0x000fe200078e02ff */
[----:B------:R-:W-:Y:S01]  /*7420*/  R2P PR, R20, 0x6 ;  /* 0x0000000614007804 */ /* 0x000fe20000000000 */
[C---:B------:R-:W-:Y:S02]  /*7430*/  IMAD R9, R0.reuse, c[0x0][0x1e4], R8 ;  /* 0x0000790000097a24 */ /* 0x040fe400078e0208 */
[----:B------:R-:W-:-:S02]  /*7440*/  IMAD R8, R0, c[0x0][0x20c], R4 ;  /* 0x0000830000087a24 */ /* 0x000fc400078e0204 */
[----:B------:R-:W-:Y:S01]  /*7450*/  IMAD.WIDE.U32 R14, R0, c[0x0][0x1e0], R6 ;  /* 0x00007800000e7a25 */ /* 0x000fe200078e0006 */
[----:B------:R-:W-:-:S03]  /*7460*/  SEL R6, R11, 0xfffffff0, !P1 ;  /* 0xfffffff00b067807 */ /* 0x000fc60004800000 */
[----:B------:R-:W-:-:S04]  /*7470*/  IMAD.WIDE.U32 R12, R0, c[0x0][0x208], R2 ;  /* 0x00008200000c7a25 */ /* 0x000fc800078e0002 */
[----:B------:R-:W-:Y:S02]  /*7480*/  IMAD.IADD R11, R15, 0x1, R9 ;  /* 0x000000010f0b7824 */ /* 0x000fe400078e0209 */
[----:B------:R-:W-:Y:S01]  /*7490*/  IMAD.IADD R3, R13, 0x1, R8 ;  /* 0x000000010d037824 */ /* 0x000fe200078e0208 */
[----:B------:R1:W-:Y:S04]  /*74a0*/  STL.64 [R1+0xc0], R14 ;  /* 0x0000c00e01007387 */ /* 0x0003e80000100a00 */
[----:B------:R1:W-:Y:S04]  /*74b0*/  STL.64 [R1+0xc8], R12 ;  /* 0x0000c80c01007387 */ /* 0x0003e80000100a00 */
[----:B------:R1:W-:Y:S04]  /*74c0*/  STL [R1+0xbc], R3 ;  /* 0x0000bc0301007387 */ /* 0x0003e80000100800 */
[----:B------:R1:W-:Y:S01]  /*74d0*/  STL [R1+0xb4], R11 ;  /* 0x0000b40b01007387 */ /* 0x0003e20000100800 */
[----:B------:R-:W-:-:S02]  /*74e0*/  MOV R10, 0x20 ;  /* 0x00000020000a7802 */ /* 0x000fc40000000f00 */
[----:B------:R-:W-:Y:S02]  /*74f0*/  LOP3.LUT R236, R236, 0xffffffbf, RZ, 0xc0, !PT ;  /* 0xffffffbfecec7812 */ /* 0x000fe400078ec0ff */
[----:B------:R-:W-:Y:S02]  /*7500*/  SEL R4, R10, 0xffffffe0, !P2 ;  /* 0xffffffe00a047807 */ /* 0x000fe40005000000 */
[----:B------:R-:W-:Y:S01]  /*7510*/  @P0 LOP3.LUT R236, R236, 0x40, RZ, 0xfc, !PT ;  /* 0x00000040ecec0812 */ /* 0x000fe200078efcff */
[----:B------:R-:W-:Y:S05]  /*7520*/  BRA.DIV ~URZ, `(.L_x_1163) ;  /* 0x00016a227f007947 */ /* 0x000fea000b800000 */
[----:B------:R2:W3:Y:S02]  /*7530*/  SHFL.IDX PT, R7, R17, RZ, 0x181f ;  /* 0x00181fff11077589 */ /* 0x0004e400000e0000 */
.L_x_1301:
[----:B------:R-:W-:Y:S05]  /*7540*/  BRA.DIV ~URZ, `(.L_x_1164) ;  /* 0x00016a827f007947 */ /* 0x000fea000b800000 */
[----:B------:R4:W1:Y:S02]  /*7550*/  SHFL.IDX PT, R0, R16, RZ, 0x181f ;  /* 0x00181fff10007589 */ /* 0x00086400000e0000 */
.L_x_1302:
[----:B-1----:R-:W-:Y:S01]  /*7560*/  IMAD R12, R18, c[0x0][0x2c4], RZ ;  /* 0x0000b100120c7a24 */ /* 0x002fe200078e02ff */
[----:B------:R-:W-:Y:S01]  /*7570*/  IADD3 R11, R141, R117, RZ ;  /* 0x000000758d0b7210 */ /* 0x000fe20007ffe0ff */
[----:B------:R-:W-:Y:S03]  /*7580*/  BSSY B0, `(.L_x_1165) ;  /* 0x0000014000007945 */ /* 0x000fe60003800000 */
[----:B------:R-:W-:-:S13]  /*7590*/  ISETP.GE.AND P0, PT, R11, R12, PT ;  /* 0x0000000c0b00720c */ /* 0x000fda0003f06270 */
[----:B------:R-:W-:Y:S05]  /*75a0*/  @P0 BRA `(.L_x_1166) ;  /* 0x0000011000000947 */ /* 0x000fea0003800000 */
[C---:B------:R-:W-:Y:S02]  /*75b0*/  IMAD.SHL.U32 R2, R108.reuse, 0x8, RZ ;  /* 0x000000086c027824 */ /* 0x040fe400078e00ff */
[----:B------:R-:W-:Y:S02]  /*75c0*/  IMAD.SHL.U32 R13, R108, 0x8, RZ ;  /* 0x000000086c0d7824 */ /* 0x000fe400078e00ff */
[----:B------:R-:W-:Y:S01]  /*75d0*/  IMAD.MOV.U32 R8, RZ, RZ, R0 ;  /* 0x000000ffff087224 */ /* 0x000fe200078e0000 */
[----:B------:R-:W-:Y:S01]  /*75e0*/  IADD3 R2, R2, 0x40, RZ ;  /* 0x0000004002027810 */ /* 0x000fe20007ffe0ff */
[----:B---3--:R-:W-:-:S03]  /*75f0*/  IMAD.MOV.U32 R9, RZ, RZ, R7 ;  /* 0x000000ffff097224 */ /* 0x008fc600078e0007 */
[----:B------:R-:W-:-:S04]  /*7600*/  SHF.R.S32.HI R3, RZ, 0x1f, R2 ;  /* 0x0000001fff037819 */ /* 0x000fc80000011402 */
[----:B------:R-:W-:Y:S02]  /*7610*/  LEA.HI R3, R3, R2, RZ, 0x3 ;  /* 0x0000000203037211 */ /* 0x000fe400078f18ff */
[----:B------:R-:W-:Y:S01]  /*7620*/  LEA R2, P0, R13, R0, 0x1 ;  /* 0x000000000d027211 */ /* 0x000fe200078008ff */
[----:B------:R-:W-:Y:S01]  /*7630*/  IMAD.SHL.U32 R0, R234, 0x2, RZ ;  /* 0x00000002ea007824 */ /* 0x000fe200078e00ff */
[----:B------:R-:W-:Y:S02]  /*7640*/  LOP3.LUT R10, R3, 0xfffffff8, RZ, 0xc0, !PT ;  /* 0xfffffff8030a7812 */ /* 0x000fe400078ec0ff */
[----:B------:R-:W-:-:S03]  /*7650*/  LEA.HI.X R3, R13, R7, R19, 0x1, P0 ;  /* 0x000000070d037211 */ /* 0x000fc600000f0c13 */
[----:B------:R-:W-:Y:S02]  /*7660*/  IMAD.WIDE R8, R10, 0x2, R8 ;  /* 0x000000020a087825 */ /* 0x000fe400078e0208 */
[----:B------:R-:W-:Y:S01]  /*7670*/  @!PT LDS RZ, [RZ] ;  /* 0x00000000fffff984 */ /* 0x000fe20000000800 */
[----:B------:R-:W-:Y:S01]  /*7680*/  @!PT LDS RZ, [RZ] ;  /* 0x00000000fffff984 */ /* 0x000fe20000000800 */
[----:B------:R-:W-:Y:S01]  /*7690*/  @!PT LDS RZ, [RZ] ;  /* 0x00000000fffff984 */ /* 0x000fe20000000800 */
[----:B------:R1:W-:Y:S04]  /*76a0*/  LDGSTS.E.BYPASS.LTC128B.128 [R0+0x8080], [R2.64], !P4 ;  /* 0x0808000002007fae */ /* 0x0003e8000e101d46 */
[----:B------:R1:W-:Y:S02]  /*76b0*/  LDGSTS.E.BYPASS.LTC128B.128 [R0+0xc080], [R8.64], !P3 ;  /* 0x0c08000008007fae */ /* 0x0003e4000d901d46 */
.L_x_1166:
[----:B------:R-:W-:Y:S05]  /*76c0*/  BSYNC B0 ;  /* 0x0000000000007941 */ /* 0x000fea0003800000 */
.L_x_1165:
[----:B------:R-:W-:Y:S05]  /*76d0*/  BRA.DIV ~URZ, `(.L_x_1167) ;  /* 0x000169727f007947 */ /* 0x000fea000b800000 */
[----:B---3--:R3:W1:Y:S04]  /*76e0*/  SHFL.IDX PT, R7, R17, 0x1, 0x181f ;  /* 0x00381f0011077f89 */ /* 0x00866800000e0000 */
[----:B-1----:R3:W1:Y:S02]  /*76f0*/  SHFL.IDX PT, R0, R16, 0x1, 0x181f ;  /* 0x00381f0010007f89 */ /* 0x00266400000e0000 */
.L_x_1303:
[----:B------:R-:W-:Y:S01]  /*7700*/  IADD3 R2, R11, 0x10, RZ ;  /* 0x000000100b027810 */ /* 0x000fe20007ffe0ff */
[----:B------:R-:W-:Y:S03]  /*7710*/  BSSY B0, `(.L_x_1168) ;  /* 0x0000014000007945 */ /* 0x000fe60003800000 */
[----:B------:R-:W-:-:S13]  /*7720*/  ISETP.GE.AND P0, PT, R2, R12, PT ;  /* 0x0000000c0200720c */ /* 0x000fda0003f06270 */
[----:B------:R-:W-:Y:S05]  /*7730*/  @P0 BRA `(.L_x_1169) ;  /* 0x0000011000000947 */ /* 0x000fea0003800000 */
[C---:B------:R-:W-:Y:S02]  /*7740*/  IMAD.SHL.U32 R8, R108.reuse, 0x8, RZ ;  /* 0x000000086c087824 */ /* 0x040fe400078e00ff */
[----:B------:R-:W-:Y:S02]  /*7750*/  IMAD.SHL.U32 R13, R108, 0x8, RZ ;  /* 0x000000086c0d7824 */ /* 0x000fe400078e00ff */
[----:B------:R-:W-:Y:S01]  /*7760*/  IMAD.MOV.U32 R9, RZ, RZ, R7 ;  /* 0x000000ffff097224 */ /* 0x000fe200078e0007 */
[----:B------:R-:W-:Y:S02]  /*7770*/  IADD3 R8, R8, 0x40, RZ ;  /* 0x0000004008087810 */ /* 0x000fe40007ffe0ff */
[----:B-1----:R-:W-:Y:S02]  /*7780*/  LEA R2, P0, R13, R0, 0x1 ;  /* 0x000000000d027211 */ /* 0x002fe400078008ff */
[----:B------:R-:W-:-:S04]  /*7790*/  SHF.R.S32.HI R3, RZ, 0x1f, R8 ;  /* 0x0000001fff037819 */ /* 0x000fc80000011408 */
[----:B------:R-:W-:Y:S01]  /*77a0*/  LEA.HI R3, R3, R8, RZ, 0x3 ;  /* 0x0000000803037211 */ /* 0x000fe200078f18ff */
[----:B------:R-:W-:Y:S02]  /*77b0*/  IMAD.MOV.U32 R8, RZ, RZ, R0 ;  /* 0x000000ffff087224 */ /* 0x000fe400078e0000 */
        /* <DEDUP_REMOVED lines=9> */
.L_x_1169:
[----:B------:R-:W-:Y:S05]  /*7850*/  BSYNC B0 ;  /* 0x0000000000007941 */ /* 0x000fea0003800000 */
.L_x_1168:
[----:B------:R-:W-:Y:S05]  /*7860*/  BRA.DIV ~URZ, `(.L_x_1170) ;  /* 0x000168d27f007947 */ /* 0x000fea000b800000 */
[----:B------:R2:W3:Y:S02]  /*7870*/  SHFL.IDX PT, R7, R17, 0x2, 0x181f ;  /* 0x00581f0011077f89 */ /* 0x0004e400000e0000 */
.L_x_1304:
[----:B------:R-:W-:Y:S05]  /*7880*/  BRA.DIV ~URZ, `(.L_x_1171) ;  /* 0x000169327f007947 */ /* 0x000fea000b800000 */
[----:B-1----:R1:W2:Y:S02]  /*7890*/  SHFL.IDX PT, R0, R16, 0x2, 0x181f ;  /* 0x00581f0010007f89 */ /* 0x0022a400000e0000 */
.L_x_1305:
[----:B------:R-:W-:Y:S01]  /*78a0*/  IADD3 R2, R11, 0x20, RZ ;  /* 0x000000200b027810 */ /* 0x000fe20007ffe0ff */
[----:B------:R-:W-:Y:S03]  /*78b0*/  BSSY B0, `(.L_x_1172) ;  /* 0x0000014000007945 */ /* 0x000fe60003800000 */
[----:B------:R-:W-:-:S13]  /*78c0*/  ISETP.GE.AND P0, PT, R2, R12, PT ;  /* 0x0000000c0200720c */ /* 0x000fda0003f06270 */
[----:B------:R-:W-:Y:S05]  /*78d0*/  @P0 BRA `(.L_x_1173) ;  /* 0x0000011000000947 */ /* 0x000fea0003800000 */
[C---:B------:R-:W-:Y:S02]  /*78e0*/  IMAD.SHL.U32 R8, R108.reuse, 0x8, RZ ;  /* 0x000000086c087824 */ /* 0x040fe400078e00ff */
[----:B------:R-:W-:Y:S02]  /*78f0*/  IMAD.SHL.U32 R13, R108, 0x8, RZ ;  /* 0x000000086c0d7824 */ /* 0x000fe400078e00ff */
[----:B---3--:R-:W-:Y:S01]  /*7900*/  IMAD.MOV.U32 R9, RZ, RZ, R7 ;  /* 0x000000ffff097224 */ /* 0x008fe200078e0007 */
[----:B------:R-:W-:Y:S02]  /*7910*/  IADD3 R8, R8, 0x40, RZ ;  /* 0x0000004008087810 */ /* 0x000fe40007ffe0ff */
[----:B--2---:R-:W-:Y:S02]  /*7920*/  LEA R2, P0, R13, R0, 0x1 ;  /* 0x000000000d027211 */ /* 0x004fe400078008ff */
        /* <DEDUP_REMOVED lines=12> */
.L_x_1173:
[----:B------:R-:W-:Y:S05]  /*79f0*/  BSYNC B0 ;  /* 0x0000000000007941 */ /* 0x000fea0003800000 */
.L_x_1172:
[----:B------:R-:W-:Y:S05]  /*7a00*/  BRA.DIV ~URZ, `(.L_x_1174) ;  /* 0x000168327f007947 */ /* 0x000fea000b800000 */
[----:B---3--:R3:W1:Y:S04]  /*7a10*/  SHFL.IDX PT, R7, R17, 0x3, 0x181f ;  /* 0x00781f0011077f89 */ /* 0x00866800000e0000 */
[----:B--2---:R3:W2:Y:S02]  /*7a20*/  SHFL.IDX PT, R0, R16, 0x3, 0x181f ;  /* 0x00781f0010007f89 */ /* 0x0046a400000e0000 */
.L_x_1306:
[----:B------:R-:W-:Y:S01]  /*7a30*/  IADD3 R2, R11, 0x30, RZ ;  /* 0x000000300b027810 */ /* 0x000fe20007ffe0ff */
[----:B------:R-:W-:Y:S03]  /*7a40*/  BSSY B0, `(.L_x_1175) ;  /* 0x0000014000007945 */ /* 0x000fe60003800000 */
[----:B------:R-:W-:-:S13]  /*7a50*/  ISETP.GE.AND P0, PT, R2, R12, PT ;  /* 0x0000000c0200720c */ /* 0x000fda0003f06270 */
[----:B------:R-:W-:Y:S05]  /*7a60*/  @P0 BRA `(.L_x_1176) ;  /* 0x0000011000000947 */ /* 0x000fea0003800000 */
[C---:B------:R-:W-:Y:S02]  /*7a70*/  IMAD.SHL.U32 R8, R108.reuse, 0x8, RZ ;  /* 0x000000086c087824 */ /* 0x040fe400078e00ff */
[----:B------:R-:W-:Y:S02]  /*7a80*/  IMAD.SHL.U32 R13, R108, 0x8, RZ ;  /* 0x000000086c0d7824 */ /* 0x000fe400078e00ff */
[----:B-1----:R-:W-:Y:S01]  /*7a90*/  IMAD.MOV.U32 R9, RZ, RZ, R7 ;  /* 0x000000ffff097224 */ /* 0x002fe200078e0007 */
        /* <DEDUP_REMOVED lines=14> */
.L_x_1176:
[----:B------:R-:W-:Y:S05]  /*7b80*/  BSYNC B0 ;  /* 0x0000000000007941 */ /* 0x000fea0003800000 */
.L_x_1175:
[----:B------:R-:W-:Y:S05]  /*7b90*/  BRA.DIV ~URZ, `(.L_x_1177) ;  /* 0x000167927f007947 */ /* 0x000fea000b800000 */
[----:B-1----:R1:W3:Y:S02]  /*7ba0*/  SHFL.IDX PT, R7, R17, 0x4, 0x181f ;  /* 0x00981f0011077f89 */ /* 0x0022e400000e0000 */
.L_x_1307:
[----:B------:R-:W-:Y:S05]  /*7bb0*/  BRA.DIV ~URZ, `(.L_x_1178) ;  /* 0x000167f27f007947 */ /* 0x000fea000b800000 */
[----:B--2---:R2:W1:Y:S02]  /*7bc0*/  SHFL.IDX PT, R0, R16, 0x4, 0x181f ;  /* 0x00981f0010007f89 */ /* 0x00446400000e0000 */
.L_x_1308:
        /* <DEDUP_REMOVED lines=21> */
.L_x_1180:
[----:B------:R-:W-:Y:S05]  /*7d20*/  BSYNC B0 ;  /* 0x0000000000007941 */ /* 0x000fea0003800000 */
.L_x_1179:
[----:B------:R-:W-:Y:S05]  /*7d30*/  BRA.DIV ~URZ, `(.L_x_1181) ;  /* 0x000166f27f007947 */ /* 0x000fea000b800000 */
[----:B---3--:R3:W2:Y:S04]  /*7d40*/  SHFL.IDX PT, R7, R17, 0x5, 0x181f ;  /* 0x00b81f0011077f89 */ /* 0x0086a800000e0000 */
[----:B-1----:R3:W1:Y:S02]  /*7d50*/  SHFL.IDX PT, R0, R16, 0x5, 0x181f ;  /* 0x00b81f0010007f89 */ /* 0x00266400000e0000 */
.L_x_1309:
[----:B------:R-:W-:Y:S01]  /*7d60*/  IADD3 R2, R11, 0x50, RZ ;  /* 0x000000500b027810 */ /* 0x000fe20007ffe0ff */
[----:B------:R-:W-:Y:S03]  /*7d70*/  BSSY B0, `(.L_x_1182) ;  /* 0x0000014000007945 */ /* 0x000fe60003800000 */
[----:B------:R-:W-:-:S13]  /*7d80*/  ISETP.GE.AND P0, PT, R2, R12, PT ;  /* 0x0000000c0200720c */ /* 0x000fda0003f06270 */
[----:B------:R-:W-:Y:S05]  /*7d90*/  @P0 BRA `(.L_x_1183) ;  /* 0x0000011000000947 */ /* 0x000fea0003800000 */
[C---:B------:R-:W-:Y:S02]  /*7da0*/  IMAD.SHL.U32 R8, R108.reuse, 0x8, RZ ;  /* 0x000000086c087824 */ /* 0x040fe400078e00ff */
[----:B------:R-:W-:Y:S02]  /*7db0*/  IMAD.SHL.U32 R13, R108, 0x8, RZ ;  /* 0x000000086c0d7824 */ /* 0x000fe400078e00ff */
[----:B--2---:R-:W-:Y:S01]  /*7dc0*/  IMAD.MOV.U32 R9, RZ, RZ, R7 ;  /* 0x000000ffff097224 */ /* 0x004fe200078e0007 */
        /* <DEDUP_REMOVED lines=14> */
.L_x_1183:
[----:B------:R-:W-:Y:S05]  /*7eb0*/  BSYNC B0 ;  /* 0x0000000000007941 */ /* 0x000fea0003800000 */
.L_x_1182:
[----:B------:R-:W-:Y:S05]  /*7ec0*/  BRA.DIV ~URZ, `(.L_x_1184) ;  /* 0x000166527f007947 */ /* 0x000fea000b800000 */
[----:B--2---:R2:W3:Y:S02]  /*7ed0*/  SHFL.IDX PT, R7, R17, 0x6, 0x181f ;  /* 0x00d81f0011077f89 */ /* 0x0044e400000e0000 */
.L_x_1310:
[----:B------:R-:W-:Y:S05]  /*7ee0*/  BRA.DIV ~URZ, `(.L_x_1185) ;  /* 0x000166b27f007947 */ /* 0x000fea000b800000 */
[----:B-1----:R1:W2:Y:S02]  /*7ef0*/  SHFL.IDX PT, R0, R16, 0x6, 0x181f ;  /* 0x00d81f0010007f89 */ /* 0x0022a400000e0000 */
.L_x_1311:
        /* <DEDUP_REMOVED lines=21> */
.L_x_1187:
[----:B------:R-:W-:Y:S05]  /*8050*/  BSYNC B0 ;  /* 0x0000000000007941 */ /* 0x000fea0003800000 */
.L_x_1186:
[----:B------:R-:W-:Y:S05]  /*8060*/  BRA.DIV ~URZ, `(.L_x_1188) ;  /* 0x000165b27f007947 */ /* 0x000fea000b800000 */
[----:B--23--:R-:W2:Y:S04]  /*8070*/  SHFL.IDX PT, R17, R17, 0x7, 0x181f ;  /* 0x00f81f0011117f89 */ /* 0x00cea800000e0000 */
[----:B-1--4-:R-:W1:Y:S02]  /*8080*/  SHFL.IDX PT, R16, R16, 0x7, 0x181f ;  /* 0x00f81f0010107f89 */ /* 0x012e6400000e0000 */
.L_x_1312:
[----:B------:R-:W-:Y:S01]  /*8090*/  IADD3 R0, R11, 0x70, RZ ;  /* 0x000000700b007810 */ /* 0x000fe20007ffe0ff */
[----:B------:R-:W-:Y:S01]  /*80a0*/  IMAD.SHL.U32 R21, R108, 0x8, RZ ;  /* 0x000000086c157824 */ /* 0x000fe200078e00ff */
[----:B------:R-:W-:Y:S01]  /*80b0*/  IADD3 R2, P1, R1, c[0x0][0x20], RZ ;  /* 0x0000080001027a10 */ /* 0x000fe20007f3e0ff */
[----:B------:R-:W-:Y:S01]  /*80c0*/  ULDC.64 UR4, c[0x0][0x40] ;  /* 0x0000100000047ab9 */ /* 0x000fe20000000a00 */
[----:B------:R-:W-:Y:S01]  /*80d0*/  ISETP.GE.AND P0, PT, R0, R12, PT ;  /* 0x0000000c0000720c */ /* 0x000fe20003f06270 */
[----:B------:R-:W-:Y:S01]  /*80e0*/  UIADD3 UR4, UP0, UR4, 0x160, URZ ;  /* 0x0000016004047890 */ /* 0x000fe2000ff1e03f */
[----:B------:R-:W-:Y:S01]  /*80f0*/  IADD3 R8, P2, R2, 0x8, RZ ;  /* 0x0000000802087810 */ /* 0x000fe20007f5e0ff */
[----:B------:R-:W-:Y:S01]  /*8100*/  IMAD.X R3, RZ, RZ, c[0x0][0x24], P1 ;  /* 0x00000900ff037624 */ /* 0x000fe200008e06ff */
[----:B------:R-:W-:Y:S01]  /*8110*/  MOV R121, 0x30 ;  /* 0x0000003000797802 */ /* 0x000fe20000000f00 */
[----:B------:R-:W-:Y:S01]  /*8120*/  IMAD.SHL.U32 R18, R108, 0x8, RZ ;  /* 0x000000086c127824 */ /* 0x000fe200078e00ff */
[----:B------:R-:W-:Y:S01]  /*8130*/  UIADD3.X UR5, URZ, UR5, URZ, UP0, !UPT ;  /* 0x000000053f057290 */ /* 0x000fe200087fe43f */
[----:B------:R-:W-:Y:S01]  /*8140*/  IMAD.X R9, RZ, RZ, R3, P2 ;  /* 0x000000ffff097224 */ /* 0x000fe200010e0603 */
[----:B------:R-:W-:Y:S01]  /*8150*/  IADD3 R10, P2, R2, 0x10, RZ ;  /* 0x00000010020a7810 */ /* 0x000fe20007f5e0ff */
[----:B------:R-:W-:Y:S01]  /*8160*/  STL.64 [R1+0x20], R2 ;  /* 0x0000200201007387 */ /* 0x000fe20000100a00 */
[----:B------:R-:W-:Y:S01]  /*8170*/  IADD3 R18, R18, 0x40, RZ ;  /* 0x0000004012127810 */ /* 0x000fe20007ffe0ff */
[----:B------:R-:W-:-:S02]  /*8180*/  IMAD.WIDE.U32 R144, R121, c[0x0][0x1e0], RZ ;  /* 0x0000780079907a25 */ /* 0x000fc400078e00ff */
[C---:B-1----:R-:W-:Y:S01]  /*8190*/  @!P0 LEA R14, P1, R21.reuse, R16, 0x1 ;  /* 0x00000010150e8211 */ /* 0x042fe200078208ff */
[----:B------:R1:W-:Y:S01]  /*81a0*/  STL.64 [R1+0x40], R8 ;  /* 0x0000400801007387 */ /* 0x0003e20000100a00 */
[----:B------:R-:W-:Y:S01]  /*81b0*/  @!P0 SHF.R.S32.HI R0, RZ, 0x1f, R18 ;  /* 0x0000001fff008819 */ /* 0x000fe20000011412 */
[----:B------:R-:W-:Y:S01]  /*81c0*/  IMAD.X R11, RZ, RZ, R3, P2 ;  /* 0x000000ffff0b7224 */ /* 0x000fe200010e0603 */
[----:B--2---:R-:W-:Y:S02]  /*81d0*/  @!P0 LEA.HI.X R15, R21, R17, R19, 0x1, P1 ;  /* 0x00000011150f8211 */ /* 0x004fe400008f0c13 */
[----:B------:R-:W-:Y:S02]  /*81e0*/  IADD3 R12, P1, R2, 0x4, RZ ;  /* 0x00000004020c7810 */ /* 0x000fe40007f3e0ff */
[----:B------:R-:W-:Y:S01]  /*81f0*/  @!P0 LEA.HI R0, R0, R18, RZ, 0x3 ;  /* 0x0000001200008211 */ /* 0x000fe200078f18ff */
[----:B------:R2:W-:Y:S01]  /*8200*/  STL.64 [R1+0x28], R10 ;  /* 0x0000280a01007387 */ /* 0x0005e20000100a00 */
[----:B------:R-:W-:-:S02]  /*8210*/  IADD3.X R13, RZ, R3, RZ, P1, !PT ;  /* 0x00000003ff0d7210 */ /* 0x000fc40000ffe4ff */
[----:B------:R-:W-:Y:S01]  /*8220*/  @!P0 LOP3.LUT R7, R0, 0xfffffff8, RZ, 0xc0, !PT ;  /* 0xfffffff800078812 */ /* 0x000fe200078ec0ff */
[----:B------:R-:W-:Y:S02]  /*8230*/  @!P0 IMAD.SHL.U32 R0, R234, 0x2, RZ ;  /* 0x00000002ea008824 */ /* 0x000fe400078e00ff */
[----:B------:R-:W-:Y:S04]  /*8240*/  STL.64 [R1+0x38], R12 ;  /* 0x0000380c01007387 */ /* 0x000fe80000100a00 */
[----:B------:R-:W-:Y:S01]  /*8250*/  @!PT LDS RZ, [RZ] ;  /* 0x00000000fffff984 */ /* 0x000fe20000000800 */
[----:B------:R-:W-:Y:S01]  /*8260*/  @!PT LDS RZ, [RZ] ;  /* 0x00000000fffff984 */ /* 0x000fe20000000800 */
[----:B------:R-:W-:Y:S01]  /*8270*/  @!PT LDS RZ, [RZ] ;  /* 0x00000000fffff984 */ /* 0x000fe20000000800 */
[----:B------:R3:W-:Y:S01]  /*8280*/  @!P0 LDGSTS.E.BYPASS.LTC128B.128 [R0+0xb880], [R14.64], !P4 ;  /* 0x0b8800000e008fae */ /* 0x0007e2000e101d46 */
[----:B-1----:R-:W-:-:S05]  /*8290*/  IADD3 R8, P1, R2, 0x48, RZ ;  /* 0x0000004802087810 */ /* 0x002fca0007f3e0ff */
[----:B------:R-:W-:Y:S02]  /*82a0*/  IMAD.X R9, RZ, RZ, R3, P1 ;  /* 0x000000ffff097224 */ /* 0x000fe400008e0603 */
[----:B--2---:R-:W-:-:S03]  /*82b0*/  IMAD.MOV.U32 R10, RZ, RZ, R16 ;  /* 0x000000ffff0a7224 */ /* 0x004fc600078e0010 */
[----:B------:R1:W-:Y:S01]  /*82c0*/  STL.64 [R1+0x30], R8 ;  /* 0x0000300801007387 */ /* 0x0003e20000100a00 */
[----:B------:R-:W-:-:S04]  /*82d0*/  IMAD.MOV.U32 R11, RZ, RZ, R17 ;  /* 0x000000ffff0b7224 */ /* 0x000fc800078e0011 */
[----:B------:R-:W-:-:S05]  /*82e0*/  @!P0 IMAD.WIDE R10, R7, 0x2, R10 ;  /* 0x00000002070a8825 */ /* 0x000fca00078e020a */
[----:B------:R3:W-:Y:S04]  /*82f0*/  @!P0 LDGSTS.E.BYPASS.LTC128B.128 [R0+0xf880], [R10.64], !P3 ;  /* 0x0f8800000a008fae */ /* 0x0007e8000d901d46 */
[----:B------:R-:W0:Y:S01]  /*8300*/  LDGDEPBAR ;  /* 0x00000000000079af */ /* 0x000e220000000000 */
[----:B-1----:R-:W-:Y:S01]  /*8310*/  MOV R8, UR4 ;  /* 0x0000000400087c02 */ /* 0x002fe20008000f00 */
[----:B------:R-:W-:Y:S01]  /*8320*/  IMAD.U32 R9, RZ, RZ, UR5 ;  /* 0x00000005ff097e24 */ /* 0x000fe2000f8e00ff */
[----:B------:R-:W-:Y:S04]  /*8330*/  WARPSYNC 0xffffffff ;  /* 0xffffffff00007948 */ /* 0x000fe80003800000 */
[----:B------:R1:W-:Y:S01]  /*8340*/  STL.64 [R1+0x18], R8 ;  /* 0x0000180801007387 */ /* 0x0003e20000100a00 */
[----:B---3--:R-:W-:-:S04]  /*8350*/  IMAD R0, R121, c[0x0][0x1e4], RZ ;  /* 0x0000790079007a24 */ /* 0x008fc800078e02ff */
[----:B------:R-:W-:Y:S02]  /*8360*/  IMAD.IADD R141, R0, 0x1, R145 ;  /* 0x00000001008d7824 */ /* 0x000fe400078e0291 */
[----:B------:R-:W2:Y:S04]  /*8370*/  LDL R28, [R1+0xe4] ;  /* 0x0000e400011c7983 */ /* 0x000ea80000100800 */
[----:B------:R-:W3:Y:S04]  /*8380*/  LDL R0, [R1+0x64] ;  /* 0x0000640001007983 */ /* 0x000ee80000100800 */
[----:B------:R-:W4:Y:S04]  /*8390*/  LDL.64 R26, [R1+0xc0] ;  /* 0x0000c000011a7983 */ /* 0x000f280000100a00 */
[----:B------:R-:W4:Y:S01]  /*83a0*/  LDL.LU.64 R24, [R1+0xb0] ;  /* 0x0000b00001187983 */ /* 0x000f220000300a00 */
[----:B------:R-:W-:Y:S01]  /*83b0*/  SHF.R.S32.HI R137, RZ, 0x1f, R127 ;  /* 0x0000001fff897819 */ /* 0x000fe2000001147f */
[----:B------:R-:W-:Y:S01]  /*83c0*/  ULDC.64 UR4, c[0x0][0x1e0] ;  /* 0x0000780000047ab9 */ /* 0x000fe20000000a00 */
[----:B------:R-:W-:Y:S01]  /*83d0*/  IMAD.MOV.U32 R7, RZ, RZ, c[0x0][0x1e0] ;  /* 0x00007800ff077624 */ /* 0x000fe200078e00ff */
[----:B------:R-:W-:-:S02]  /*83e0*/  UIMAD.WIDE.U32 UR12, UR4, 0x20, URZ ;  /* 0x00000020040c78a5 */ /* 0x000fc4000f8e003f */
[----:B------:R-:W-:Y:S01]  /*83f0*/  USHF.L.U32 UR5, UR5, 0x5, URZ ;  /* 0x0000000505057899 */ /* 0x000fe2000800063f */
[----:B------:R-:W-:-:S03]  /*8400*/  IMAD.MOV.U32 R10, RZ, RZ, c[0x0][0x1e4] ;  /* 0x00007900ff0a7624 */ /* 0x000fc600078e00ff */
[----:B------:R-:W-:Y:S01]  /*8410*/  UIADD3 UR9, UR13, UR5, URZ ;  /* 0x000000050d097290 */ /* 0x000fe2000fffe03f */
[----:B------:R-:W-:Y:S01]  /*8420*/  ISETP.GE.AND P6, PT, R21, c[0x0][0x1d4], PT ;  /* 0x0000750015007a0c */ /* 0x000fe20003fc6270 */
[----:B------:R-:W-:Y:S01]  /*8430*/  BAR.SYNC.DEFER_BLOCKING 0x0 ;  /* 0x0000000000007b1d */ /* 0x000fe20000010000 */
[----:B------:R-:W-:Y:S02]  /*8440*/  ISETP.GE.AND P5, PT, R18, c[0x0][0x1d4], PT ;  /* 0x0000750012007a0c */ /* 0x000fe40003fa6270 */
[----:B------:R-:W-:-:S03]  /*8450*/  SHF.R.S32.HI R14, RZ, 0x4, R23 ;  /* 0x00000004ff0e7819 */ /* 0x000fc60000011417 */
[----:B------:R-:W-:Y:S01]  /*8460*/  BSSY B2, `(.L_x_1189) ;  /* 0x0000035000027945 */ /* 0x000fe20003800000 */
[----:B------:R-:W-:Y:S02]  /*8470*/  IADD3 R94, R2, 0x18, RZ ;  /* 0x00000018025e7810 */ /* 0x000fe40007ffe0ff */
[----:B------:R-:W-:Y:S01]  /*8480*/  MOV R143, 0x87b0 ;  /* 0x000087b0008f7802 */ /* 0x000fe20000000f00 */
[----:B--2---:R-:W-:-:S04]  /*8490*/  IMAD R121, R28, -0x30, R121 ;  /* 0xffffffd01c797824 */ /* 0x004fc800078e0279 */
[----:B------:R-:W-:-:S04]  /*84a0*/  IMAD.IADD R138, R121, 0x1, -R117 ;  /* 0x00000001798a7824 */ /* 0x000fc800078e0a75 */
[----:B---3--:R-:W-:-:S05]  /*84b0*/  IMAD.IADD R0, R138, 0x1, R0 ;  /* 0x000000018a007824 */ /* 0x008fca00078e0200 */
[C---:B------:R-:W-:Y:S01]  /*84c0*/  ISETP.GE.AND P2, PT, R0.reuse, 0x1, PT ;  /* 0x000000010000780c */ /* 0x040fe20003f46270 */
[----:B----4-:R-:W-:Y:S01]  /*84d0*/  IMAD.MOV.U32 R24, RZ, RZ, R26 ;  /* 0x000000ffff187224 */ /* 0x010fe200078e001a */
[C---:B------:R-:W-:Y:S02]  /*84e0*/  ISETP.GE.AND P1, PT, R0.reuse, 0x11, PT ;  /* 0x000000110000780c */ /* 0x040fe40003f26270 */
[----:B------:R-:W-:Y:S01]  /*84f0*/  ISETP.GE.AND P0, PT, R0, 0x21, PT ;  /* 0x000000210000780c */ /* 0x000fe20003f06270 */
[----:B------:R-:W-:Y:S02]  /*8500*/  IMAD R0, R141, R127, RZ ;  /* 0x0000007f8d007224 */ /* 0x000fe400078e02ff */
[----:B-1----:R-:W-:-:S04]  /*8510*/  IMAD.WIDE.U32 R8, R127, R144, R24 ;  /* 0x000000907f087225 */ /* 0x002fc800078e0018 */
[----:B------:R-:W-:Y:S02]  /*8520*/  IMAD R0, R137, R144, R0 ;  /* 0x0000009089007224 */ /* 0x000fe400078e0200 */
[----:B------:R-:W-:Y:S02]  /*8530*/  @P2 LEA R12, P3, R8, c[0x0][0x1c8], 0x1 ;  /* 0x00007200080c2a11 */ /* 0x000fe400078608ff */
[----:B------:R-:W-:Y:S01]  /*8540*/  IMAD.IADD R0, R9, 0x1, R0 ;  /* 0x0000000109007824 */ /* 0x000fe200078e0200 */
[----:B------:R-:W-:-:S04]  /*8550*/  @P1 LEA R3, P4, R7, R8, 0x4 ;  /* 0x0000000807031211 */ /* 0x000fc800078820ff */
[C---:B------:R-:W-:Y:S02]  /*8560*/  @P2 LEA.HI.X R13, R8.reuse, c[0x0][0x1cc], R0, 0x1, P3 ;  /* 0x00007300080d2a11 */ /* 0x040fe400018f0c00 */
[----:B------:R-:W-:Y:S02]  /*8570*/  @P0 IADD3 R9, P3, R8, UR12, RZ ;  /* 0x0000000c08090c10 */ /* 0x000fe4000ff7e0ff */
[----:B------:R-:W-:Y:S02]  /*8580*/  @P1 LEA.HI.X R7, R7, R0, R10, 0x4, P4 ;  /* 0x0000000007071211 */ /* 0x000fe400020f240a */
[----:B------:R-:W-:Y:S02]  /*8590*/  @P0 IADD3.X R0, R0, UR9, RZ, P3, !PT ;  /* 0x0000000900000c10 */ /* 0x000fe40009ffe4ff */
[----:B------:R-:W-:Y:S02]  /*85a0*/  @P0 LEA R8, P3, R9, c[0x0][0x1c8], 0x1 ;  /* 0x0000720009080a11 */ /* 0x000fe400078608ff */
[----:B------:R-:W-:-:S02]  /*85b0*/  @P1 LEA R10, P4, R3, c[0x0][0x1c8], 0x1 ;  /* 0x00007200030a1a11 */ /* 0x000fc400078808ff */
[----:B------:R-:W-:Y:S01]  /*85c0*/  @P0 LEA.HI.X R9, R9, c[0x0][0x1cc], R0, 0x1, P3 ;  /* 0x0000730009090a11 */ /* 0x000fe200018f0c00 */
[C---:B------:R-:W-:Y:S01]  /*85d0*/  @P2 IMAD.SHL.U32 R0, R234.reuse, 0x2, RZ ;  /* 0x00000002ea002824 */ /* 0x040fe200078e00ff */
[----:B------:R-:W-:Y:S01]  /*85e0*/  @P1 LEA.HI.X R11, R3, c[0x0][0x1cc], R7, 0x1, P4 ;  /* 0x00007300030b1a11 */ /* 0x000fe200020f0c07 */
[----:B------:R-:W-:-:S03]  /*85f0*/  @P1 IMAD.SHL.U32 R3, R234, 0x2, RZ ;  /* 0x00000002ea031824 */ /* 0x000fc600078e00ff */
[----:B------:R-:W-:Y:S01]  /*8600*/  @!PT LDS RZ, [RZ] ;  /* 0x00000000fffff984 */ /* 0x000fe20000000800 */
[----:B------:R-:W-:Y:S01]  /*8610*/  @!PT LDS RZ, [RZ] ;  /* 0x00000000fffff984 */ /* 0x000fe20000000800 */
[----:B------:R-:W-:Y:S01]  /*8620*/  @!PT LDS RZ, [RZ] ;  /* 0x00000000fffff984 */ /* 0x000fe20000000800 */
[----:B------:R1:W-:Y:S04]  /*8630*/  @P2 LDGSTS.E.BYPASS.LTC128B.128 [R0+0x5080], [R12.64], !P6 ;  /* 0x050800000c002fae */ /* 0x0003e8000f101d46 */
[----:B------:R1:W-:Y:S01]  /*8640*/  @P2 LDGSTS.E.BYPASS.LTC128B.128 [R0+0x6880], [R12.64+0x80], !P5 ;  /* 0x068800800c002fae */ /* 0x0003e2000e901d46 */
[----:B------:R-:W-:-:S03]  /*8650*/  LEA.HI R7, R23, R14, RZ, 0x1 ;  /* 0x0000000e17077211 */ /* 0x000fc600078f08ff */
[----:B------:R2:W-:Y:S04]  /*8660*/  @P1 LDGSTS.E.BYPASS.LTC128B.128 [R3+0x5880], [R10.64], !P6 ;  /* 0x058800000a031fae */ /* 0x0005e8000f101d46 */
[----:B------:R2:W-:Y:S04]  /*8670*/  @P1 LDGSTS.E.BYPASS.LTC128B.128 [R3+0x7080], [R10.64+0x80], !P5 ;  /* 0x070800800a031fae */ /* 0x0005e8000e901d46 */
[----:B------:R3:W-:Y:S01]  /*8680*/  STL.64 [R1+0xb0], R24 ;  /* 0x0000b01801007387 */ /* 0x0007e20000100a00 */
[----:B-1----:R-:W-:-:S05]  /*8690*/  @P0 IMAD.SHL.U32 R0, R234, 0x2, RZ ;  /* 0x00000002ea000824 */ /* 0x002fca00078e00ff */
[----:B------:R1:W-:Y:S01]  /*86a0*/  @P0 LDGSTS.E.BYPASS.LTC128B.128 [R0+0x6080], [R8.64], !P6 ;  /* 0x0608000008000fae */ /* 0x0003e2000f101d46 */
[----:B--2---:R-:W-:-:S03]  /*86b0*/  LOP3.LUT R3, R7, 0xfffffffe, RZ, 0xc0, !PT ;  /* 0xfffffffe07037812 */ /* 0x004fc600078ec0ff */
[----:B------:R1:W-:Y:S04]  /*86c0*/  @P0 LDGSTS.E.BYPASS.LTC128B.128 [R0+0x7880], [R8.64+0x80], !P5 ;  /* 0x0788008008000fae */ /* 0x0003e8000e901d46 */
[----:B------:R-:W0:Y:S01]  /*86d0*/  LDGDEPBAR ;  /* 0x00000000000079af */ /* 0x000e220000000000 */
[----:B------:R-:W-:-:S04]  /*86e0*/  IMAD.IADD R136, R14, 0x1, -R3 ;  /* 0x000000010e887824 */ /* 0x000fc800078e0a03 */
[----:B------:R-:W-:Y:S01]  /*86f0*/  IMAD.SHL.U32 R3, R136, 0x8, RZ ;  /* 0x0000000888037824 */ /* 0x000fe200078e00ff */
[----:B------:R-:W-:Y:S01]  /*8700*/  LOP3.LUT P5, RZ, R108, 0x4, RZ, 0xc0, !PT ;  /* 0x000000046cff7812 */ /* 0x000fe200078ac0ff */
[----:B-1----:R-:W-:-:S05]  /*8710*/  IMAD.SHL.U32 R0, R20, 0x40, RZ ;  /* 0x0000004014007824 */ /* 0x002fca00078e00ff */
[----:B------:R-:W-:Y:S01]  /*8720*/  LOP3.LUT R0, R0, 0x1c0, RZ, 0xc0, !PT ;  /* 0x000001c000007812 */ /* 0x000fe200078ec0ff */
[----:B------:R-:W-:-:S03]  /*8730*/  IMAD.SHL.U32 R8, R108, 0x40, RZ ;  /* 0x000000406c087824 */ /* 0x000fc600078e00ff */
[----:B------:R-:W-:Y:S02]  /*8740*/  SHF.R.U32.HI R7, RZ, 0x3, R0 ;  /* 0x00000003ff077819 */ /* 0x000fe40000011600 */
[----:B------:R-:W-:Y:S01]  /*8750*/  LOP3.LUT R0, R0, 0x8, R3, 0xf8, !PT ;  /* 0x0000000800007812 */ /* 0x000fe200078ef803 */
[----:B------:R-:W-:Y:S01]  /*8760*/  IMAD.SHL.U32 R3, R22, 0x40, RZ ;  /* 0x0000004016037824 */ /* 0x000fe200078e00ff */
[----:B------:R-:W-:Y:S02]  /*8770*/  LOP3.LUT R135, R8, 0x1c0, RZ, 0xc0, !PT ;  /* 0x000001c008877812 */ /* 0x000fe400078ec0ff */
[----:B------:R-:W-:Y:S02]  /*8780*/  LOP3.LUT R140, R0, R7, RZ, 0x3c, !PT ;  /* 0x00000007008c7212 */ /* 0x000fe400078e3cff */
[----:B------:R-:W-:Y:S02]  /*8790*/  LOP3.LUT R139, R3, 0xfffffe00, RZ, 0xc0, !PT ;  /* 0xfffffe00038b7812 */ /* 0x000fe400078ec0ff */
[----:B---3--:R-:W-:Y:S05]  /*87a0*/  CALL.REL.NOINC `($_ZN7cutlass13device_kernelIN5flash19enable_sm80_to_sm89INS1_16FlashAttnFwdSm80INS1_25CollectiveMainloopFwdSm80ILi4ELi1ELb0EN4cute5tupleIJNS5_1CILi128EEENS7_ILi48EEES8_EEELi128ENS_10bfloat16_tEfNS_4arch4Sm80ELb0ELb1ELb1ELb1ELb0ELb1ELb1ELb0EEENS1_21CollectiveEpilogueFwdINS6_IJS8_S8_S9_EEENS6_IJNS7_ILi1EEESH_SH_EEESB_SD_Li128ELb1ELb1ELb0ELb0EEENS1_19SingleTileSchedulerILb1ELb0ELb1ELi128EEEEEEEEEvNT_6ParamsE$_ZZN5flash25CollectiveMainloopFwdSm80ILi4ELi1ELb0EN4cute5tupleIJNS1_1CILi128EEENS3_ILi48EEES4_EEELi128EN7cutlass10bfloat16_tEfNS7_4arch4Sm80ELb0ELb1ELb1ELb1ELb0ELb1ELb1ELb0EE3mmaINS_16FlashAttnFwdSm80ISB_NS_21CollectiveEpilogueFwdINS2_IJS4_S4_S5_EEENS2_IJNS3_ILi1EEESG_SG_EEES8_SA_Li128ELb1ELb1ELb0ELb0EEENS_19SingleTileSchedulerILb1ELb0ELb1ELi128EEEE13SharedStorageENS1_6TensorINS1_11ArrayEngineIfLm128EEENS1_6LayoutINS2_IJNS2_IJNS3_ILi2EEESR_EEESR_NS3_ILi16EEEEEENS2_IJNS2_IJSG_SR_EEENS3_ILi4EEENS3_ILi8EEEEEEEEEENS_7SoftmaxILi4ELi0EEEEEbRKNSB_6ParamsERT0_RT1_iRKNS_16SeqlenInfoQKNewKILb1ELb1EEENS2_IJiiiiEEERT_ENKUlvE_clEv) ;  /* 0x000169e000007944 */ /* 0x008fea0003c00000 */
[----:B------:R-:W-:Y:S05]  /*87b0*/  BSYNC B2 ;  /* 0x0000000000027941 */ /* 0x000fea0003800000 */
.L_x_1189:
[----:B------:R-:W2:Y:S01]  /*87c0*/  LDL R122, [R1+0x10] ;  /* 0x00001000017a7983 */ /* 0x000ea20000100800 */
[----:B------:R-:W-:-:S04]  /*87d0*/  DEPBAR.LE SB0, 0x0 ;  /* 0x000080000000791a */ /* 0x000fc80000000000 */
[----:B------:R3:W5:Y:S01]  /*87e0*/  LDL R120, [R1] ;  /* 0x0000000001787983 */ /* 0x0007620000100800 */
[----:B------:R-:W-:Y:S03]  /*87f0*/  WARPSYNC 0xffffffff ;  /* 0xffffffff00007948 */ /* 0x000fe60003800000 */
[----:B--2---:R3:W-:Y:S02]  /*8800*/  STL [R1+0x74], R122 ;  /* 0x0000747a01007387 */ /* 0x0047e40000100800 */
[----:B------:R-:W2:Y:S04]  /*8810*/  LDL.64 R64, [R1+0xc8] ;  /* 0x0000c80001407983 */ /* 0x000ea80000100a00 */
[----:B------:R-:W2:Y:S04]  /*8820*/  LDL.LU.64 R82, [R1+0xb8] ;  /* 0x0000b80001527983 */ /* 0x000ea80000300a00 */
[----:B------:R-:W4:Y:S04]  /*8830*/  LDL R7, [R1+0x64] ;  /* 0x0000640001077983 */ /* 0x000f280000100800 */
[----:B---3--:R-:W3:Y:S04]  /*8840*/  LDL R123, [R1+0xac] ;  /* 0x0000ac00017b7983 */ /* 0x008ee80000100800 */
[----:B------:R-:W3:Y:S01]  /*8850*/  LDL R80, [R1+0xe8] ;  /* 0x0000e80001507983 */ /* 0x000ee20000100800 */
[----:B------:R-:W-:Y:S01]  /*8860*/  LEA.HI R2, R142, R196, RZ, 0x5 ;  /* 0x000000c48e027211 */ /* 0x000fe200078f28ff */
[----:B------:R-:W-:Y:S01]  /*8870*/  IMAD.SHL.U32 R0, R117, 0x8, RZ ;  /* 0x0000000875007824 */ /* 0x000fe200078e00ff */
[----:B------:R-:W-:Y:S01]  /*8880*/  SHF.R.U32.HI R3, RZ, 0x3, R135 ;  /* 0x00000003ff037819 */ /* 0x000fe20000011687 */
[----:B------:R-:W3:Y:S01]  /*8890*/  LDL R124, [R1+0xa4] ;  /* 0x0000a400017c7983 */ /* 0x000ee20000100800 */
[----:B------:R-:W-:Y:S01]  /*88a0*/  LOP3.LUT P0, RZ, R108, 0x2, RZ, 0xc0, !PT ;  /* 0x000000026cff7812 */ /* 0x000fe2000780c0ff */
[----:B------:R-:W-:-:S02]  /*88b0*/  ULDC.64 UR4, c[0x0][0x208] ;  /* 0x0000820000047ab9 */ /* 0x000fc40000000a00 */
[----:B------:R1:W5:Y:S01]  /*88c0*/  LDL R191, [R1+0xe4] ;  /* 0x0000e40001bf7983 */ /* 0x0003620000100800 */
[----:B------:R-:W-:Y:S01]  /*88d0*/  IMAD.SHL.U32 R2, R2, 0x20, RZ ;  /* 0x0000002002027824 */ /* 0x000fe200078e00ff */
[----:B------:R-:W-:-:S04]  /*88e0*/  LOP3.LUT R0, R135, 0x8, R0, 0xf8, !PT ;  /* 0x0000000887007812 */ /* 0x000fc800078ef800 */
[----:B------:R-:W-:Y:S02]  /*88f0*/  LOP3.LUT R2, R2, 0x7ffffc00, RZ, 0xc0, !PT ;  /* 0x7ffffc0002027812 */ /* 0x000fe400078ec0ff */
[----:B------:R-:W-:Y:S02]  /*8900*/  LOP3.LUT R0, R0, R3, RZ, 0x3c, !PT ;  /* 0x0000000300007212 */ /* 0x000fe400078e3cff */
[----:B------:R-:W-:-:S03]  /*8910*/  IADD3 R2, R140, R139, R2 ;  /* 0x0000008b8c027210 */ /* 0x000fc60007ffe002 */
[----:B------:R-:W-:Y:S02]  /*8920*/  IMAD R0, R136, 0x200, R0 ;  /* 0x0000020088007824 */ /* 0x000fe400078e0200 */
[----:B------:R-:W-:Y:S01]  /*8930*/  IMAD.SHL.U32 R223, R2, 0x2, RZ ;  /* 0x0000000202df7824 */ /* 0x000fe200078e00ff */
[----:B------:R-:W-:Y:S01]  /*8940*/  BAR.SYNC.DEFER_BLOCKING 0x0 ;  /* 0x0000000000007b1d */ /* 0x000fe20000010000 */
[----:B------:R-:W-:-:S05]  /*8950*/  IMAD.SHL.U32 R216, R0, 0x2, RZ ;  /* 0x0000000200d87824 */ /* 0x000fca00078e00ff */
[----:B-1----:R-:W-:Y:S04]  /*8960*/  LDSM.16.M88.4 R8, [R223+0xa080] ;  /* 0x00a08000df08783b */ /* 0x002fe80000000200 */
[----:B------:R-:W1:Y:S04]  /*8970*/  LDSM.16.M88.4 R16, [R216+0x5080] ;  /* 0x00508000d810783b */ /* 0x000e680000000200 */
[----:B------:R-:W1:Y:S04]  /*8980*/  LDSM.16.M88.4 R12, [R223+0x8080] ;  /* 0x00808000df0c783b */ /* 0x000e680000000200 */
[----:B------:R-:W1:Y:S04]  /*8990*/  LDSM.16.M88.4 R20, [R216+0x5880] ;  /* 0x00588000d814783b */ /* 0x000e680000000200 */
[----:B------:R-:W1:Y:S01]  /*89a0*/  LDSM.16.M88.4 R24, [R216+0x6080] ;  /* 0x00608000d818783b */ /* 0x000e620000000200 */
[----:B------:R-:W-:-:S02]  /*89b0*/  IADD3 R0, R216, 0x5080, RZ ;  /* 0x00005080d8007810 */ /* 0x000fc40007ffe0ff */
[----:B------:R-:W-:Y:S02]  /*89c0*/  IADD3 R227, R216, 0x50a0, RZ ;  /* 0x000050a0d8e37810 */ /* 0x000fe40007ffe0ff */
[----:B------:R-:W-:Y:S01]  /*89d0*/  @P0 IADD3 R227, R0, -0x20, RZ ;  /* 0xffffffe000e30810 */ /* 0x000fe20007ffe0ff */
[----:B------:R-:W-:Y:S02]  /*89e0*/  IMAD R0, R137, c[0x0][0x208], RZ ;  /* 0x0000820089007a24 */ /* 0x000fe400078e02ff */
[C---:B------:R-:W-:Y:S02]  /*89f0*/  IMAD.WIDE.U32 R2, R127.reuse, c[0x0][0x208], RZ ;  /* 0x000082007f027a25 */ /* 0x040fe400078e00ff */
[----:B------:R-:W-:Y:S02]  /*8a00*/  LDSM.16.M88.4 R40, [R227+0x800] ;  /* 0x00080000e328783b */ /* 0x000fe40000000200 */
[----:B------:R-:W-:Y:S02]  /*8a10*/  IMAD R0, R127, c[0x0][0x20c], R0 ;  /* 0x000083007f007a24 */ /* 0x000fe400078e0200 */
[----:B------:R-:W-:Y:S01]  /*8a20*/  IMAD R225, R6, 0x2, R223 ;  /* 0x0000000206e17824 */ /* 0x000fe200078e02df */
[----:B------:R-:W-:Y:S01]  /*8a30*/  LDSM.16.M88.4 R44, [R227] ;  /* 0x00000000e32c783b */ /* 0x000fe20000000200 */
[----:B------:R-:W-:-:S03]  /*8a40*/  IMAD.IADD R0, R3, 0x1, R0 ;  /* 0x0000000103007824 */ /* 0x000fc600078e0200 */
[----:B------:R-:W-:Y:S01]  /*8a50*/  LDSM.16.M88.4 R48, [R227+0x1000] ;  /* 0x00100000e330783b */ /* 0x000fe20000000200 */
[----:B------:R-:W-:Y:S01]  /*8a60*/  IMAD R3, R0, 0x30, RZ ;  /* 0x0000003000037824 */ /* 0x000fe200078e02ff */
[C---:B-1----:R-:W-:Y:S08]  /*8a70*/  HMMA.16816.F32.BF16 R28, R8.reuse, R16, RZ ;  /* 0x00000010081c723c */ /* 0x042ff000000418ff */
[----:B------:R-:W-:Y:S08]  /*8a80*/  HMMA.16816.F32.BF16 R52, R8, R18, RZ ;  /* 0x000000120834723c */ /* 0x000ff000000418ff */
[C---:B------:R-:W-:Y:S08]  /*8a90*/  HMMA.16816.F32.BF16 R72, R12.reuse, R16, RZ ;  /* 0x000000100c48723c */ /* 0x040ff000000418ff */
[----:B------:R-:W-:Y:S01]  /*8aa0*/  HMMA.16816.F32.BF16 R68, R12, R18, RZ ;  /* 0x000000120c44723c */ /* 0x000fe200000418ff */
[----:B------:R-:W1:Y:S01]  /*8ab0*/  LDSM.16.M88.4 R16, [R225+0xa080] ;  /* 0x00a08000e110783b */ /* 0x000e620000000200 */
[----:B------:R-:W-:-:S06]  /*8ac0*/  USHF.L.U32 UR10, UR4, 0x5, URZ ;  /* 0x00000005040a7899 */ /* 0x000fcc000800063f */
[----:B------:R-:W-:Y:S01]  /*8ad0*/  HMMA.16816.F32.BF16 R36, R8, R20, RZ ;  /* 0x000000140824723c */ /* 0x000fe200000418ff */
[----:B------:R-:W-:-:S07]  /*8ae0*/  UMOV UR8, 0x5 ;  /* 0x0000000500087882 */ /* 0x000fce0000000000 */
[C---:B------:R-:W-:Y:S08]  /*8af0*/  HMMA.16816.F32.BF16 R32, R8.reuse, R24, RZ ;  /* 0x000000180820723c */ /* 0x040ff000000418ff */
[C---:B------:R-:W-:Y:S08]  /*8b00*/  HMMA.16816.F32.BF16 R56, R8.reuse, R22, RZ ;  /* 0x000000160838723c */ /* 0x040ff000000418ff */
[----:B------:R-:W-:Y:S01]  /*8b10*/  HMMA.16816.F32.BF16 R76, R8, R26, RZ ;  /* 0x0000001a084c723c */ /* 0x000fe200000418ff */
[----:B------:R-:W-:Y:S01]  /*8b20*/  USHF.L.U64.HI UR5, UR4, UR8, UR5 ;  /* 0x0000000804057299 */ /* 0x000fe20008010205 */
[----:B------:R-:W-:-:S06]  /*8b30*/  IMAD.SHL.U32 R234, R234, 0x2, RZ ;  /* 0x00000002eaea7824 */ /* 0x000fcc00078e00ff */
[C---:B------:R-:W-:Y:S08]  /*8b40*/  HMMA.16816.F32.BF16 R60, R12.reuse, R20, RZ ;  /* 0x000000140c3c723c */ /* 0x040ff000000418ff */
[----:B------:R-:W-:Y:S01]  /*8b50*/  HMMA.16816.F32.BF16 R84, R12, R22, RZ ;  /* 0x000000160c54723c */ /* 0x000fe200000418ff */
[----:B------:R-:W1:Y:S01]  /*8b60*/  LDSM.16.M88.4 R20, [R225+0x8080] ;  /* 0x00808000e114783b */ /* 0x000e620000000200 */
[----:B------:R-:W-:-:S06]  /*8b70*/  IMAD R224, R4, 0x2, R223 ;  /* 0x0000000204e07824 */ /* 0x000fcc00078e02df */
[C---:B-1----:R-:W-:Y:S08]  /*8b80*/  HMMA.16816.F32.BF16 R96, R16.reuse, R40, R36 ;  /* 0x000000281060723c */ /* 0x042ff00000041824 */
[C---:B------:R-:W-:Y:S08]  /*8b90*/  HMMA.16816.F32.BF16 R100, R16.reuse, R44, R28 ;  /* 0x0000002c1064723c */ /* 0x040ff0000004181c */
[C---:B------:R-:W-:Y:S08]  /*8ba0*/  HMMA.16816.F32.BF16 R92, R16.reuse, R48, R32 ;  /* 0x00000030105c723c */ /* 0x040ff00000041820 */
[C---:B------:R-:W-:Y:S08]  /*8bb0*/  HMMA.16816.F32.BF16 R88, R16.reuse, R46, R52 ;  /* 0x0000002e1058723c */ /* 0x040ff00000041834 */
[----:B------:R-:W-:Y:S01]  /*8bc0*/  HMMA.16816.F32.BF16 R76, R16, R50, R76 ;  /* 0x00000032104c723c */ /* 0x000fe2000004184c */
[----:B------:R-:W-:-:S07]  /*8bd0*/  IMAD R226, R4, 0x2, R225 ;  /* 0x0000000204e27824 */ /* 0x000fce00078e02e1 */
[C---:B------:R-:W-:Y:S08]  /*8be0*/  HMMA.16816.F32.BF16 R72, R20.reuse, R44, R72 ;  /* 0x0000002c1448723c */ /* 0x040ff00000041848 */
[----:B------:R-:W-:Y:S01]  /*8bf0*/  HMMA.16816.F32.BF16 R52, R20, R46, R68 ;  /* 0x0000002e1434723c */ /* 0x000fe20000041844 */
[----:B--2---:R-:W-:Y:S02]  /*8c00*/  IMAD.MOV.U32 R82, RZ, RZ, R64 ;  /* 0x000000ffff527224 */ /* 0x004fe400078e0040 */
[----:B----4-:R-:W-:Y:S01]  /*8c10*/  IMAD.IADD R0, R138, 0x1, R7 ;  /* 0x000000018a007824 */ /* 0x010fe200078e0207 */
[----:B---3--:R-:W-:Y:S01]  /*8c20*/  ISETP.GE.AND P3, PT, R123, c[0x0][0x1d4], PT ;  /* 0x000075007b007a0c */ /* 0x008fe20003f66270 */
[----:B------:R-:W-:Y:S01]  /*8c30*/  IMAD.WIDE.U32 R8, R2, 0x30, R82 ;  /* 0x0000003002087825 */ /* 0x000fe200078e0052 */
[----:B------:R-:W-:-:S02]  /*8c40*/  ISETP.GE.AND P6, PT, R80, c[0x0][0x1d4], PT ;  /* 0x0000750050007a0c */ /* 0x000fc40003fc6270 */
[C---:B------:R-:W-:Y:S02]  /*8c50*/  ISETP.LT.OR P1, PT, R0.reuse, 0x1, P3 ;  /* 0x000000010000780c */ /* 0x040fe40001f21670 */
[----:B------:R-:W-:Y:S01]  /*8c60*/  ISETP.LT.OR P2, PT, R0, 0x1, P6 ;  /* 0x000000010000780c */ /* 0x000fe20003741670 */
[----:B------:R-:W-:Y:S01]  /*8c70*/  IMAD.IADD R3, R9, 0x1, R3 ;  /* 0x0000000109037824 */ /* 0x000fe200078e0203 */
[----:B------:R-:W-:Y:S01]  /*8c80*/  LEA R2, P0, R8, c[0x0][0x1f8], 0x1 ;  /* 0x00007e0008027a11 */ /* 0x000fe200078008ff */
[----:B------:R-:W-:-:S03]  /*8c90*/  IMAD.U32 R7, RZ, RZ, UR10 ;  /* 0x0000000aff077e24 */ /* 0x000fc6000f8e00ff */
[----:B------:R-:W-:Y:S02]  /*8ca0*/  LEA.HI.X R3, R8, c[0x0][0x1fc], R3, 0x1, P0 ;  /* 0x00007f0008037a11 */ /* 0x000fe400000f0c03 */
[----:B------:R-:W-:-:S03]  /*8cb0*/  IADD3 R8, P0, R2, UR10, RZ ;  /* 0x0000000a02087c10 */ /* 0x000fc6000ff1e0ff */
[----:B------:R-:W-:Y:S01]  /*8cc0*/  @!PT LDS RZ, [RZ] ;  /* 0x00000000fffff984 */ /* 0x000fe20000000800 */
[----:B------:R-:W-:Y:S01]  /*8cd0*/  @!PT LDS RZ, [RZ] ;  /* 0x00000000fffff984 */ /* 0x000fe20000000800 */
[----:B------:R-:W-:Y:S01]  /*8ce0*/  @!PT LDS RZ, [RZ] ;  /* 0x00000000fffff984 */ /* 0x000fe20000000800 */
[----:B------:R1:W-:Y:S01]  /*8cf0*/  LDGSTS.E.BYPASS.LTC128B.128 [R234+0x2080], [R2.64], !P1 ;  /* 0x0208000002ea7fae */ /* 0x0003e2000c901d46 */
[----:B------:R-:W-:Y:S02]  /*8d00*/  IADD3.X R9, R3, UR5, RZ, P0, !PT ;  /* 0x0000000503097c10 */ /* 0x000fe400087fe4ff */
[----:B------:R-:W-:Y:S01]  /*8d10*/  IADD3 R10, P1, P0, R7, 0x80, R2 ;  /* 0x00000080070a7810 */ /* 0x000fe2000783e002 */
[----:B------:R1:W-:Y:S01]  /*8d20*/  LDGSTS.E.BYPASS.LTC128B.128 [R234+0x3880], [R2.64+0x80], !P2 ;  /* 0x0388008002ea7fae */ /* 0x0003e2000d101d46 */
[----:B------:R-:W-:Y:S02]  /*8d30*/  ISETP.GE.AND P2, PT, R123, c[0x0][0x1d4], PT ;  /* 0x000075007b007a0c */ /* 0x000fe40003f46270 */
[C---:B------:R-:W-:Y:S02]  /*8d40*/  ISETP.LT.OR P4, PT, R0.reuse, 0x11, P3 ;  /* 0x000000110000780c */ /* 0x040fe40001f81670 */
[----:B------:R-:W-:Y:S02]  /*8d50*/  IADD3.X R11, RZ, UR5, R3, P1, P0 ;  /* 0x00000005ff0b7c10 */ /* 0x000fe40008fe0403 */
[----:B------:R-:W-:-:S02]  /*8d60*/  ISETP.LT.OR P3, PT, R0, 0x11, P6 ;  /* 0x000000110000780c */ /* 0x000fc40003761670 */
[C---:B------:R-:W-:Y:S02]  /*8d70*/  ISETP.LT.OR P2, PT, R0.reuse, 0x21, P2 ;  /* 0x000000210000780c */ /* 0x040fe40001741670 */
[----:B------:R-:W-:Y:S01]  /*8d80*/  ISETP.LT.OR P1, PT, R0, 0x21, P6 ;  /* 0x000000210000780c */ /* 0x000fe20003721670 */
[----:B------:R-:W-:Y:S01]  /*8d90*/  IMAD.MOV.U32 R0, RZ, RZ, 0x40 ;  /* 0x00000040ff007424 */ /* 0x000fe200078e00ff */
[----:B------:R-:W-:Y:S03]  /*8da0*/  HMMA.16816.F32.BF16 R64, R12, R24, RZ ;  /* 0x000000180c40723c */ /* 0x000fe600000418ff */
[----:B------:R2:W-:Y:S01]  /*8db0*/  LDGSTS.E.BYPASS.LTC128B.128 [R234+0x2880], [R8.64], !P4 ;  /* 0x0288000008ea7fae */ /* 0x0005e2000e101d46 */
[----:B------:R-:W-:-:S03]  /*8dc0*/  SEL R0, R0, 0xffffffc0, !P5 ;  /* 0xffffffc000007807 */ /* 0x000fc60006800000 */
[----:B------:R2:W-:Y:S01]  /*8dd0*/  LDGSTS.E.BYPASS.LTC128B.128 [R234+0x4080], [R10.64], !P3 ;  /* 0x040800000aea7fae */ /* 0x0005e2000d901d46 */
[----:B-1----:R-:W-:Y:S01]  /*8de0*/  IADD3 R2, P0, R8, UR10, RZ ;  /* 0x0000000a08027c10 */ /* 0x002fe2000ff1e0ff */
[----:B------:R-:W-:-:S03]  /*8df0*/  IMAD.IADD R222, R216, 0x1, R0 ;  /* 0x00000001d8de7824 */ /* 0x000fc600078e0200 */
[----:B------:R-:W-:Y:S01]  /*8e00*/  IADD3.X R3, R9, UR5, RZ, P0, !PT ;  /* 0x0000000509037c10 */ /* 0x000fe200087fe4ff */
[----:B------:R-:W-:Y:S01]  /*8e10*/  HMMA.16816.F32.BF16 R24, R12, R26, RZ ;  /* 0x0000001a0c18723c */ /* 0x000fe200000418ff */
[----:B------:R1:W-:Y:S04]  /*8e20*/  STL.64 [R1+0xb8], R82 ;  /* 0x0000b85201007387 */ /* 0x0003e80000100a00 */
[----:B------:R3:W-:Y:S04]  /*8e30*/  LDGSTS.E.BYPASS.LTC128B.128 [R234+0x3080], [R2.64], !P2 ;  /* 0x0308000002ea7fae */ /* 0x0007e8000d101d46 */
[----:B------:R3:W-:Y:S04]  /*8e40*/  LDGSTS.E.BYPASS.LTC128B.128 [R234+0x4880], [R2.64+0x80], !P1 ;  /* 0x0488008002ea7fae */ /* 0x0007e8000c901d46 */
[----:B------:R-:W-:Y:S04]  /*8e50*/  LDSM.16.M88.4 R12, [R224+0xa080] ;  /* 0x00a08000e00c783b */ /* 0x000fe80000000200 */
[----:B------:R-:W4:Y:S04]  /*8e60*/  LDSM.16.M88.4 R36, [R222+0x6080] ;  /* 0x00608000de24783b */ /* 0x000f280000000200 */
[----:B------:R-:W3:Y:S04]  /*8e70*/  LDSM.16.M88.4 R28, [R222+0x5880] ;  /* 0x00588000de1c783b */ /* 0x000ee80000000200 */
[----:B------:R-:W3:Y:S01]  /*8e80*/  LDSM.16.M88.4 R32, [R222+0x5080] ;  /* 0x00508000de20783b */ /* 0x000ee20000000200 */
[----:B-1----:R-:W-:Y:S03]  /*8e90*/  HMMA.16816.F32.BF16 R80, R16, R42, R56 ;  /* 0x0000002a1050723c */ /* 0x002fe60000041838 */
[----:B------:R-:W1:Y:S01]  /*8ea0*/  LDSM.16.M88.4 R16, [R224+0x8080] ;  /* 0x00808000e010783b */ /* 0x000e620000000200 */
[----:B------:R-:W-:-:S03]  /*8eb0*/  IMAD.IADD R221, R0, 0x1, R227 ;  /* 0x0000000100dd7824 */ /* 0x000fc600078e02e3 */
[----:B--2---:R-:W-:Y:S01]  /*8ec0*/  LDSM.16.M88.4 R8, [R226+0xa080] ;  /* 0x00a08000e208783b */ /* 0x004fe20000000200 */
[----:B------:R-:W-:Y:S03]  /*8ed0*/  HMMA.16816.F32.BF16 R60, R20, R40, R60 ;  /* 0x00000028143c723c */ /* 0x000fe6000004183c */
[----:B------:R-:W-:Y:S01]  /*8ee0*/  LDSM.16.M88.4 R68, [R221+0x1000] ;  /* 0x00100000dd44783b */ /* 0x000fe20000000200 */
[----:B------:R-:W-:-:S03]  /*8ef0*/  IMAD R228, R6, 0x2, R224 ;  /* 0x0000000206e47824 */ /* 0x000fc600078e02e0 */
[----:B------:R-:W0:Y:S01]  /*8f00*/  LDGDEPBAR ;  /* 0x00000000000079af */ /* 0x000e220000000000 */
[C---:B------:R-:W-:Y:S03]  /*8f10*/  HMMA.16816.F32.BF16 R56, R20.reuse, R48, R64 ;  /* 0x000000301438723c */ /* 0x040fe60000041840 */
[----:B------:R-:W-:Y:S05]  /*8f20*/  LDSM.16.M88.4 R64, [R221+0x800] ;  /* 0x00080000dd40783b */ /* 0x000fea0000000200 */
[C---:B------:R-:W-:Y:S01]  /*8f30*/  HMMA.16816.F32.BF16 R44, R20.reuse, R42, R84 ;  /* 0x0000002a142c723c */ /* 0x040fe20000041854 */
[----:B------:R-:W2:Y:S07]  /*8f40*/  LDSM.16.M88.4 R40, [R221] ;  /* 0x00000000dd28783b */ /* 0x000eae0000000200 */
[----:B------:R-:W-:Y:S01]  /*8f50*/  HMMA.16816.F32.BF16 R48, R20, R50, R24 ;  /* 0x000000321430723c */ /* 0x000fe20000041818 */
[----:B------:R-:W1:Y:S04]  /*8f60*/  LDSM.16.M88.4 R24, [R226+0x8080] ;  /* 0x00808000e218783b */ /* 0x000e680000000200 */
[----:B------:R-:W-:Y:S03]  /*8f70*/  LDSM.16.M88.4 R20, [R223+0xe080] ;  /* 0x00e08000df14783b */ /* 0x000fe60000000200 */
[C---:B----4-:R-:W-:Y:S08]  /*8f80*/  HMMA.16816.F32.BF16 R104, R12.reuse, R36, R92 ;  /* 0x000000240c68723c */ /* 0x050ff0000004185c */
[C---:B---3--:R-:W-:Y:S08]  /*8f90*/  HMMA.16816.F32.BF16 R92, R12.reuse, R30, R80 ;  /* 0x0000001e0c5c723c */ /* 0x048ff00000041850 */
[C---:B------:R-:W-:Y:S08]  /*8fa0*/  HMMA.16816.F32.BF16 R84, R12.reuse, R32, R100 ;  /* 0x000000200c54723c */ /* 0x040ff00000041864 */
[C---:B------:R-:W-:Y:S08]  /*8fb0*/  HMMA.16816.F32.BF16 R96, R12.reuse, R28, R96 ;  /* 0x0000001c0c60723c */ /* 0x040ff00000041860 */
[C---:B------:R-:W-:Y:S08]  /*8fc0*/  HMMA.16816.F32.BF16 R88, R12.reuse, R34, R88 ;  /* 0x000000220c58723c */ /* 0x040ff00000041858 */
[----:B------:R-:W-:Y:S08]  /*8fd0*/  HMMA.16816.F32.BF16 R80, R12, R38, R76 ;  /* 0x000000260c50723c */ /* 0x000ff0000004184c */
[C---:B-1----:R-:W-:Y:S08]  /*8fe0*/  HMMA.16816.F32.BF16 R12, R16.reuse, R32, R72 ;  /* 0x00000020100c723c */ /* 0x042ff00000041848 */
[C---:B------:R-:W-:Y:S01]  /*8ff0*/  HMMA.16816.F32.BF16 R52, R16.reuse, R34, R52 ;  /* 0x000000221034723c */ /* 0x040fe20000041834 */
[----:B------:R-:W1:Y:S07]  /*9000*/  LDSM.16.M88.4 R32, [R216+0x6880] ;  /* 0x00688000d820783b */ /* 0x000e6e0000000200 */
[C---:B------:R-:W-:Y:S08]  /*9010*/  HMMA.16816.F32.BF16 R60, R16.reuse, R28, R60 ;  /* 0x0000001c103c723c */ /* 0x040ff0000004183c */
[C---:B------:R-:W-:Y:S01]  /*9020*/  HMMA.16816.F32.BF16 R108, R16.reuse, R30, R44 ;  /* 0x0000001e106c723c */ /* 0x040fe2000004182c */
[----:B------:R-:W3:Y:S07]  /*9030*/  LDSM.16.M88.4 R28, [R216+0x7080] ;  /* 0x00708000d81c783b */ /* 0x000eee0000000200 */
[C---:B------:R-:W-:Y:S08]  /*9040*/  HMMA.16816.F32.BF16 R112, R16.reuse, R36, R56 ;  /* 0x000000241070723c */ /* 0x040ff00000041838 */
[----:B------:R-:W-:Y:S01]  /*9050*/  HMMA.16816.F32.BF16 R56, R16, R38, R48 ;  /* 0x000000261038723c */ /* 0x000fe20000041830 */
[----:B------:R-:W4:Y:S04]  /*9060*/  LDSM.16.M88.4 R16, [R216+0x7880] ;  /* 0x00788000d810783b */ /* 0x000f280000000200 */
[----:B------:R-:W-:Y:S03]  /*9070*/  LDSM.16.M88.4 R48, [R227+0x2000] ;  /* 0x00200000e330783b */ /* 0x000fe60000000200 */
[C---:B--2---:R-:W-:Y:S08]  /*9080*/  HMMA.16816.F32.BF16 R44, R8.reuse, R40, R84 ;  /* 0x00000028082c723c */ /* 0x044ff00000041854 */
[C---:B------:R-:W-:Y:S08]  /*9090*/  HMMA.16816.F32.BF16 R72, R8.reuse, R64, R96 ;  /* 0x000000400848723c */ /* 0x040ff00000041860 */
[----:B------:R-:W-:Y:S08]  /*90a0*/  HMMA.16816.F32.BF16 R36, R8, R42, R88 ;  /* 0x0000002a0824723c */ /* 0x000ff00000041858 */
[----:B------:R-:W-:Y:S01]  /*90b0*/  HMMA.16816.F32.BF16 R96, R24, R40, R12 ;  /* 0x000000281860723c */ /* 0x000fe2000004180c */
[----:B------:R-:W2:Y:S07]  /*90c0*/  LDSM.16.M88.4 R12, [R223+0xc080] ;  /* 0x00c08000df0c783b */ /* 0x000eae0000000200 */
[C---:B------:R-:W-:Y:S08]  /*90d0*/  HMMA.16816.F32.BF16 R76, R8.reuse, R66, R92 ;  /* 0x00000042084c723c */ /* 0x040ff0000004185c */
[C---:B------:R-:W-:Y:S08]  /*90e0*/  HMMA.16816.F32.BF16 R104, R8.reuse, R68, R104 ;  /* 0x000000440868723c */ /* 0x040ff00000041868 */
[----:B------:R-:W-:Y:S01]  /*90f0*/  HMMA.16816.F32.BF16 R100, R8, R70, R80 ;  /* 0x000000460864723c */ /* 0x000fe20000041850 */
[----:B------:R-:W1:Y:S07]  /*9100*/  LDSM.16.M88.4 R8, [R225+0xe080] ;  /* 0x00e08000e108783b */ /* 0x000e6e0000000200 */
[C---:B------:R-:W-:Y:S01]  /*9110*/  HMMA.16816.F32.BF16 R92, R24.reuse, R64, R60 ;  /* 0x00000040185c723c */ /* 0x040fe2000004183c */
[----:B------:R-:W2:Y:S07]  /*9120*/  LDSM.16.M88.4 R60, [R227+0x2800] ;  /* 0x00280000e33c783b */ /* 0x000eae0000000200 */
[C---:B------:R-:W-:Y:S01]  /*9130*/  HMMA.16816.F32.BF16 R88, R24.reuse, R42, R52 ;  /* 0x0000002a1858723c */ /* 0x040fe20000041834 */
[----:B------:R-:W2:Y:S07]  /*9140*/  LDSM.16.M88.4 R52, [R227+0x1800] ;  /* 0x00180000e334783b */ /* 0x000eae0000000200 */
[C---:B------:R-:W-:Y:S08]  /*9150*/  HMMA.16816.F32.BF16 R108, R24.reuse, R66, R108 ;  /* 0x00000042186c723c */ /* 0x040ff0000004186c */
[C---:B------:R-:W-:Y:S08]  /*9160*/  HMMA.16816.F32.BF16 R112, R24.reuse, R68, R112 ;  /* 0x000000441870723c */ /* 0x040ff00000041870 */
[----:B------:R-:W-:Y:S01]  /*9170*/  HMMA.16816.F32.BF16 R84, R24, R70, R56 ;  /* 0x000000461854723c */ /* 0x000fe20000041838 */
[----:B------:R-:W2:Y:S07]  /*9180*/  LDSM.16.M88.4 R24, [R225+0xc080] ;  /* 0x00c08000e118783b */ /* 0x000eae0000000200 */
[C---:B-1----:R-:W-:Y:S08]  /*9190*/  HMMA.16816.F32.BF16 R80, R20.reuse, R32, R44 ;  /* 0x000000201450723c */ /* 0x042ff0000004182c */
[C---:B------:R-:W-:Y:S08]  /*91a0*/  HMMA.16816.F32.BF16 R56, R20.reuse, R34, R36 ;  /* 0x000000221438723c */ /* 0x040ff00000041824 */
[C---:B---3--:R-:W-:Y:S08]  /*91b0*/  HMMA.16816.F32.BF16 R44, R20.reuse, R28, R72 ;  /* 0x0000001c142c723c */ /* 0x048ff00000041848 */
[C---:B------:R-:W-:Y:S08]  /*91c0*/  HMMA.16816.F32.BF16 R40, R20.reuse, R30, R76 ;  /* 0x0000001e1428723c */ /* 0x040ff0000004184c */
[----:B----4-:R-:W-:Y:S08]  /*91d0*/  HMMA.16816.F32.BF16 R36, R20, R16, R104 ;  /* 0x000000101424723c */ /* 0x010ff00000041868 */
[C---:B--2---:R-:W-:Y:S08]  /*91e0*/  HMMA.16816.F32.BF16 R76, R12.reuse, R32, R96 ;  /* 0x000000200c4c723c */ /* 0x044ff00000041860 */
        /* <DEDUP_REMOVED lines=28> */
[----:B------:R-:W-:Y:S01]  /*93b0*/  ISETP.GT.AND P0, PT, R127, R124, PT ;  /* 0x0000007c7f00720c */ /* 0x000fe20003f04270 */
[----:B------:R-:W-:-:S05]  /*93c0*/  DEPBAR.LE SB0, 0x0 ;  /* 0x000080000000791a */ /* 0x000fca0000000000 */
        /* <DEDUP_REMOVED lines=11> */
[----:B------:R-:W-:Y:S01]  /*9480*/  HMMA.16816.F32.BF16 R16, R16, R38, R60 ;  /* 0x000000261010723c */ /* 0x000fe2000004183c */
[----:B------:R-:W-:Y:S01]  /*9490*/  BSSY B0, `(.L_x_1190) ;  /* 0x0000035000007945 */ /* 0x000fe20003800000 */
[----:B------:R-:W-:-:S06]  /*94a0*/  IADD3 R233, R227, 0x800, RZ ;  /* 0x00000800e3e97810 */ /* 0x000fcc0007ffe0ff */
[----:B----4-:R-:W-:Y:S01]  /*94b0*/  HMMA.16816.F32.BF16 R60, R8, R26, R56 ;  /* 0x0000001a083c723c */ /* 0x010fe20000041838 */
[C---:B------:R-:W-:Y:S02]  /*94c0*/  IADD3 R232, R227.reuse, 0x1000, RZ ;  /* 0x00001000e3e87810 */ /* 0x040fe40007ffe0ff */
[----:B------:R-:W-:-:S05]  /*94d0*/  IADD3 R231, R227, 0x1800, RZ ;  /* 0x00001800e3e77810 */ /* 0x000fca0007ffe0ff */
[----:B------:R-:W-:Y:S01]  /*94e0*/  HMMA.16816.F32.BF16 R84, R8, R32, R84 ;  /* 0x000000200854723c */ /* 0x000fe20000041854 */
[C---:B------:R-:W-:Y:S02]  /*94f0*/  IADD3 R230, R227.reuse, 0x2000, RZ ;  /* 0x00002000e3e67810 */ /* 0x040fe40007ffe0ff */
[----:B------:R-:W-:-:S05]  /*9500*/  IADD3 R229, R227, 0x2800, RZ ;  /* 0x00002800e3e57810 */ /* 0x000fca0007ffe0ff */
        /* <DEDUP_REMOVED lines=11> */
[----:B------:R-:W-:Y:S01]  /*95c0*/  @!UPT UIADD3 URZ, URZ, URZ, URZ ;  /* 0x0000003f3f3ff290 */ /* 0x000fe2000fffe03f */
[----:B------:R-:W-:Y:S11]  /*95d0*/  @!P0 BRA `(.L_x_1191) ;  /* 0x0000020000008947 */ /* 0x000ff60003800000 */
[----:B------:R-:W2:Y:S04]  /*95e0*/  LDL.64 R128, [R1+0xb0] ;  /* 0x0000b00001807983 */ /* 0x000ea80000100a00 */
[----:B------:R-:W3:Y:S01]  /*95f0*/  LDL.64 R124, [R1+0xc0] ;  /* 0x0000c000017c7983 */ /* 0x000ee20000100a00 */
[----:B-----5:R-:W-:-:S02]  /*9600*/  IADD3 R0, R191, -0x2, RZ ;  /* 0xfffffffebf007810 */ /* 0x020fc40007ffe0ff */
[----:B------:R-:W-:Y:S02]  /*9610*/  ISETP.GE.AND P4, PT, R123, c[0x0][0x1d4], PT ;  /* 0x000075007b007a0c */ /* 0x000fe40003f86270 */
[----:B------:R-:W-:Y:S01]  /*9620*/  SHF.R.S32.HI R8, RZ, 0x1f, R0 ;  /* 0x0000001fff087819 */ /* 0x000fe20000011400 */
[----:B------:R-:W-:Y:S02]  /*9630*/  IMAD R7, R141, R0, RZ ;  /* 0x000000008d077224 */ /* 0x000fe400078e02ff */
[----:B--2---:R-:W-:Y:S02]  /*9640*/  IMAD.MOV.U32 R3, RZ, RZ, R129 ;  /* 0x000000ffff037224 */ /* 0x004fe400078e0081 */
[----:B---3--:R-:W-:-:S04]  /*9650*/  IMAD.MOV.U32 R2, RZ, RZ, R124 ;  /* 0x000000ffff027224 */ /* 0x008fc800078e007c */
[----:B------:R-:W-:-:S04]  /*9660*/  IMAD.WIDE.U32 R10, R0, R144, R2 ;  /* 0x00000090000a7225 */ /* 0x000fc800078e0002 */
[----:B------:R-:W-:Y:S01]  /*9670*/  IMAD.MOV.U32 R3, RZ, RZ, c[0x0][0x1e0] ;  /* 0x00007800ff037624 */ /* 0x000fe200078e00ff */
[----:B------:R-:W-:Y:S01]  /*9680*/  LEA R2, P0, R10, c[0x0][0x1c8], 0x1 ;  /* 0x000072000a027a11 */ /* 0x000fe200078008ff */
[----:B------:R-:W-:Y:S02]  /*9690*/  IMAD R0, R8, R144, R7 ;  /* 0x0000009008007224 */ /* 0x000fe400078e0207 */
[----:B------:R-:W-:Y:S01]  /*96a0*/  IMAD.MOV.U32 R7, RZ, RZ, c[0x0][0x1e4] ;  /* 0x00007900ff077624 */ /* 0x000fe200078e00ff */
[----:B------:R-:W-:Y:S01]  /*96b0*/  SHF.L.U32 R9, R3, 0x5, RZ ;  /* 0x0000000503097819 */ /* 0x000fe200000006ff */
[----:B------:R-:W-:-:S03]  /*96c0*/  IMAD.IADD R0, R11, 0x1, R0 ;  /* 0x000000010b007824 */ /* 0x000fc600078e0200 */
[----:B------:R-:W-:Y:S02]  /*96d0*/  SHF.L.U64.HI R7, R3, 0x5, R7 ;  /* 0x0000000503077819 */ /* 0x000fe40000010207 */
[-C--:B------:R-:W-:Y:S02]  /*96e0*/  IADD3 R8, P3, R2, R9.reuse, RZ ;  /* 0x0000000902087210 */ /* 0x080fe40007f7e0ff */
[----:B------:R-:W-:Y:S02]  /*96f0*/  LEA.HI.X R3, R10, c[0x0][0x1cc], R0, 0x1, P0 ;  /* 0x000073000a037a11 */ /* 0x000fe400000f0c00 */
[----:B------:R-:W-:Y:S02]  /*9700*/  IADD3 R12, P2, P1, R9, 0x80, R2 ;  /* 0x00000080090c7810 */ /* 0x000fe4000795e002 */
[----:B------:R-:W-:Y:S01]  /*9710*/  IADD3 R10, P0, R8, R9, RZ ;  /* 0x00000009080a7210 */ /* 0x000fe20007f1e0ff */
[C-C-:B------:R-:W-:Y:S01]  /*9720*/  IMAD.X R9, R7.reuse, 0x1, R3.reuse, P3 ;  /* 0x0000000107097824 */ /* 0x140fe200018e0603 */
[----:B------:R-:W-:Y:S01]  /*9730*/  IADD3.X R13, R7, RZ, R3, P2, P1 ;  /* 0x000000ff070d7210 */ /* 0x000fe200017e2403 */
[----:B------:R-:W-:Y:S01]  /*9740*/  @!PT LDS RZ, [RZ] ;  /* 0x00000000fffff984 */ /* 0x000fe20000000800 */
[----:B------:R-:W-:Y:S01]  /*9750*/  @!PT LDS RZ, [RZ] ;  /* 0x00000000fffff984 */ /* 0x000fe20000000800 */
[----:B------:R-:W-:Y:S01]  /*9760*/  @!PT LDS RZ, [RZ] ;  /* 0x00000000fffff984 */ /* 0x000fe20000000800 */
[----:B------:R1:W-:Y:S03]  /*9770*/  LDGSTS.E.BYPASS.LTC128B.128 [R234+0x5080], [R2.64], !P4 ;  /* 0x0508000002ea7fae */ /* 0x0003e6000e101d46 */
[----:B------:R-:W-:Y:S01]  /*9780*/  IADD3.X R11, R9, R7, RZ, P0, !PT ;  /* 0x00000007090b7210 */ /* 0x000fe200007fe4ff */
[----:B------:R1:W-:Y:S04]  /*9790*/  LDGSTS.E.BYPASS.LTC128B.128 [R234+0x6880], [R2.64+0x80], !P6 ;  /* 0x0688008002ea7fae */ /* 0x0003e8000f101d46 */
[----:B------:R1:W-:Y:S04]  /*97a0*/  LDGSTS.E.BYPASS.LTC128B.128 [R234+0x5880], [R8.64], !P4 ;  /* 0x0588000008ea7fae */ /* 0x0003e8000e101d46 */
[----:B------:R1:W-:Y:S04]  /*97b0*/  LDGSTS.E.BYPASS.LTC128B.128 [R234+0x7080], [R12.64], !P6 ;  /* 0x070800000cea7fae */ /* 0x0003e8000f101d46 */
[----:B------:R1:W-:Y:S04]  /*97c0*/  LDGSTS.E.BYPASS.LTC128B.128 [R234+0x6080], [R10.64], !P4 ;  /* 0x060800000aea7fae */ /* 0x0003e8000e101d46 */
[----:B------:R1:W-:Y:S02]  /*97d0*/  LDGSTS.E.BYPASS.LTC128B.128 [R234+0x7880], [R10.64+0x80], !P6 ;  /* 0x078800800aea7fae */ /* 0x0003e4000f101d46 */
.L_x_1191:
[----:B------:R-:W-:Y:S05]  /*97e0*/  BSYNC B0 ;  /* 0x0000000000007941 */ /* 0x000fea0003800000 */
.L_x_1190:
[----:B------:R-:W2:Y:S01]  /*97f0*/  LDL R214, [R1+0x4] ;  /* 0x0000040001d67983 */ /* 0x000ea20000100800 */
[----:B------:R-:W-:Y:S01]  /*9800*/  FMUL.FTZ R0, R49, c[0x0][0x320] ;  /* 0x0000c80031007a20 */ /* 0x000fe20000410000 */
[----:B------:R-:W-:Y:S01]  /*9810*/  LOP3.LUT R236, R236, 0xfffffdff, RZ, 0xc0, !PT ;  /* 0xfffffdffecec7812 */ /* 0x000fe200078ec0ff */
[----:B------:R-:W-:Y:S01]  /*9820*/  IMAD.MOV.U32 R7, RZ, RZ, c[0x0][0x2c4] ;  /* 0x0000b100ff077624 */ /* 0x000fe200078e00ff */
[----:B------:R-:W-:Y:S01]  /*9830*/  MOV R64, c[0x0][0x32c] ;  /* 0x0000cb0000407a02 */ /* 0x000fe20000000f00 */
[----:B------:R3:W4:Y:S01]  /*9840*/  MUFU.TANH R25, R0 ;  /* 0x0000000000197308 */ /* 0x0007220000002400 */
[----:B-1----:R-:W-:Y:S01]  /*9850*/  FMUL.FTZ R2, R40, c[0x0][0x320] ;  /* 0x0000c80028027a20 */ /* 0x002fe20000410000 */
[----:B------:R-:W-:Y:S01]  /*9860*/  ULDC UR4, c[0x0][0x324] ;  /* 0x0000c90000047ab9 */ /* 0x000fe20000000800 */
[----:B------:R-:W-:Y:S01]  /*9870*/  ISETP.NE.AND P0, PT, R7, 0x1, PT ;  /* 0x000000010700780c */ /* 0x000fe20003f05270 */
[----:B------:R-:W-:Y:S01]  /*9880*/  FMUL.FTZ R9, R41, c[0x0][0x320] ;  /* 0x0000c80029097a20 */ /* 0x000fe20000410000 */
[----:B------:R-:W-:Y:S01]  /*9890*/  ULOP3.LUT UR4, URZ, UR4, URZ, 0x33, !UPT ;  /* 0x000000043f047292 */ /* 0x000fe2000f8e333f */
[----:B------:R-:W-:Y:S01]  /*98a0*/  FMUL.FTZ R10, R36, c[0x0][0x320] ;  /* 0x0000c800240a7a20 */ /* 0x000fe20000410000 */
[----:B------:R-:W0:Y:S01]  /*98b0*/  LDGDEPBAR ;  /* 0x00000000000079af */ /* 0x000e220000000000 */
[----:B------:R-:W1:Y:S01]  /*98c0*/  MUFU.TANH R22, R2 ;  /* 0x0000000200167308 */ /* 0x000e620000002400 */
[----:B---3--:R-:W-:-:S07]  /*98d0*/  FMUL.FTZ R0, R44, c[0x0][0x320] ;  /* 0x0000c8002c007a20 */ /* 0x008fce0000410000 */
[----:B------:R-:W3:Y:S01]  /*98e0*/  MUFU.TANH R20, R9 ;  /* 0x0000000900147308 */ /* 0x000ee20000002400 */
[----:B------:R-:W-:-:S04]  /*98f0*/  @P0 LOP3.LUT R236, R236, 0x200, RZ, 0xfc, !PT ;  /* 0x00000200ecec0812 */ /* 0x000fc800078efcff */
[----:B------:R-:W-:-:S03]  /*9900*/  LOP3.LUT R236, R236, 0xfffffeff, RZ, 0xc0, !PT ;  /* 0xfffffeffecec7812 */ /* 0x000fc600078ec0ff */
[----:B------:R1:W1:Y:S08]  /*9910*/  MUFU.TANH R24, R0 ;  /* 0x0000000000187308 */ /* 0x0002700000002400 */
[----:B------:R-:W2:Y:S01]  /*9920*/  MUFU.TANH R19, R10 ;  /* 0x0000000a00137308 */ /* 0x000ea20000002400 */
[----:B-1----:R-:W-:-:S07]  /*9930*/  FMUL.FTZ R0, R45, c[0x0][0x320] ;  /* 0x0000c8002d007a20 */ /* 0x002fce0000410000 */
[----:B------:R1:W1:Y:S02]  /*9940*/  MUFU.TANH R23, R0 ;  /* 0x0000000000177308 */ /* 0x0002640000002400 */
[----:B-1---5:R-:W-:-:S04]  /*9950*/  SHF.R.S32.HI R0, RZ, 0x1f, R120 ;  /* 0x0000001fff007819 */ /* 0x022fc80000011478 */
[CC--:B------:R-:W-:Y:S02]  /*9960*/  LEA.HI R3, R0.reuse, R120.reuse, RZ, 0x2 ;  /* 0x0000007800037211 */ /* 0x0c0fe400078f10ff */
[----:B------:R-:W-:Y:S02]  /*9970*/  LEA.HI R0, R0, R120, RZ, 0x5 ;  /* 0x0000007800007211 */ /* 0x000fe400078f28ff */
[----:B------:R-:W-:Y:S02]  /*9980*/  LOP3.LUT R3, R3, 0xfffffffc, RZ, 0xc0, !PT ;  /* 0xfffffffc03037812 */ /* 0x000fe400078ec0ff */
[--C-:B------:R-:W-:Y:S02]  /*9990*/  SHF.R.S32.HI R7, RZ, 0x5, R0.reuse ;  /* 0x00000005ff077819 */ /* 0x100fe40000011400 */
[----:B------:R-:W-:Y:S01]  /*99a0*/  SHF.R.S32.HI R2, RZ, 0x1f, R0 ;  /* 0x0000001fff027819 */ /* 0x000fe20000011400 */
[----:B------:R-:W-:Y:S01]  /*99b0*/  IMAD.IADD R3, R120, 0x1, -R3 ;  /* 0x0000000178037824 */ /* 0x000fe200078e0a03 */
[----:B------:R-:W-:-:S02]  /*99c0*/  LOP3.LUT R0, R0, 0xffffffe0, RZ, 0xc0, !PT ;  /* 0xffffffe000007812 */ /* 0x000fc400078ec0ff */
[----:B------:R-:W-:Y:S02]  /*99d0*/  LEA.HI R8, R2, R7, RZ, 0x2 ;  /* 0x0000000702087211 */ /* 0x000fe400078f10ff */
[----:B------:R-:W-:Y:S01]  /*99e0*/  LEA.HI R2, R3, R3, RZ, 0x1 ;  /* 0x0000000303027211 */ /* 0x000fe200078f08ff */
[----:B------:R-:W-:Y:S01]  /*99f0*/  IMAD.IADD R0, R120, 0x1, -R0 ;  /* 0x0000000178007824 */ /* 0x000fe200078e0a00 */
[----:B------:R-:W-:Y:S02]  /*9a00*/  LOP3.LUT R8, R8, 0xffffffc, RZ, 0xc0, !PT ;  /* 0x0ffffffc08087812 */ /* 0x000fe400078ec0ff */
[C---:B------:R-:W-:Y:S02]  /*9a10*/  LOP3.LUT R9, R2.reuse, 0x1ffffffe, RZ, 0xc0, !PT ;  /* 0x1ffffffe02097812 */ /* 0x040fe400078ec0ff */
[----:B------:R-:W-:Y:S01]  /*9a20*/  SHF.R.S32.HI R12, RZ, 0x1f, R0 ;  /* 0x0000001fff0c7819 */ /* 0x000fe20000011400 */
[----:B------:R-:W-:Y:S01]  /*9a30*/  IMAD.IADD R11, R7, 0x1, -R8 ;  /* 0x00000001070b7824 */ /* 0x000fe200078e0a08 */
[----:B------:R-:W-:Y:S01]  /*9a40*/  SHF.L.U32 R2, R2, 0x5, RZ ;  /* 0x0000000502027819 */ /* 0x000fe200000006ff */
[----:B------:R-:W-:Y:S01]  /*9a50*/  IMAD.IADD R8, R3, 0x1, -R9 ;  /* 0x0000000103087824 */ /* 0x000fe200078e0a09 */
[----:B------:R-:W-:Y:S01]  /*9a60*/  LEA.HI R7, R12, R0, RZ, 0x2 ;  /* 0x000000000c077211 */ /* 0x000fe200078f10ff */
[----:B------:R-:W-:Y:S01]  /*9a70*/  FMUL.FTZ R3, R37, c[0x0][0x320] ;  /* 0x0000c80025037a20 */ /* 0x000fe20000410000 */
[----:B------:R-:W-:Y:S01]  /*9a80*/  LOP3.LUT R9, R2, 0xffffffc0, RZ, 0xc0, !PT ;  /* 0xffffffc002097812 */ /* 0x000fe200078ec0ff */
[----:B------:R-:W-:Y:S01]  /*9a90*/  IMAD.SHL.U32 R13, R11, 0x10, RZ ;  /* 0x000000100b0d7824 */ /* 0x000fe200078e00ff */
[----:B------:R-:W-:Y:S01]  /*9aa0*/  SHF.R.S32.HI R14, RZ, 0x2, R7 ;  /* 0x00000002ff0e7819 */ /* 0x000fe20000011407 */
[----:B------:R1:W1:Y:S01]  /*9ab0*/  MUFU.TANH R16, R3 ;  /* 0x0000000300107308 */ /* 0x0002620000002400 */
[----:B------:R-:W-:Y:S01]  /*9ac0*/  IMAD.SHL.U32 R8, R8, 0x8, RZ ;  /* 0x0000000808087824 */ /* 0x000fe200078e00ff */
[----:B------:R1:W-:Y:S04]  /*9ad0*/  STL [R1+0xd4], R9 ;  /* 0x0000d40901007387 */ /* 0x0003e80000100800 */
[----:B------:R1:W-:Y:S04]  /*9ae0*/  STL [R1+0xdc], R14 ;  /* 0x0000dc0e01007387 */ /* 0x0003e80000100800 */
[----:B------:R1:W-:Y:S04]  /*9af0*/  STL [R1+0xd8], R13 ;  /* 0x0000d80d01007387 */ /* 0x0003e80000100800 */
[----:B------:R1:W-:Y:S01]  /*9b00*/  STL [R1+0xd0], R8 ;  /* 0x0000d00801007387 */ /* 0x0003e20000100800 */
[----:B--2---:R-:W-:-:S05]  /*9b10*/  IMAD R2, R214, 0x80, R14 ;  /* 0x00000080d6027824 */ /* 0x004fca00078e020e */
[----:B-1----:R-:W-:Y:S01]  /*9b20*/  IADD3 R3, R9, R2, R13 ;  /* 0x0000000209037210 */ /* 0x002fe20007ffe00d */
[----:B------:R-:W-:-:S03]  /*9b30*/  FMUL.FTZ R2, R32, c[0x0][0x320] ;  /* 0x0000c80020027a20 */ /* 0x000fc60000410000 */
[----:B------:R-:W-:Y:S01]  /*9b40*/  IADD3 R9, R8, R3, RZ ;  /* 0x0000000308097210 */ /* 0x000fe20007ffe0ff */
[----:B------:R1:W2:Y:S04]  /*9b50*/  MUFU.TANH R14, R2 ;  /* 0x00000002000e7308 */ /* 0x0002a80000002400 */
[----:B------:R-:W-:-:S05]  /*9b60*/  @P0 IMAD.HI.U32 R3, R9, c[0x0][0x2c8], RZ ;  /* 0x0000b20009030a27 */ /* 0x000fca00078e00ff */
[----:B------:R-:W-:Y:S01]  /*9b70*/  @P0 SHF.R.U32.HI R9, RZ, c[0x0][0x2cc], R3 ;  /* 0x0000b300ff090a19 */ /* 0x000fe20000011603 */
[----:B------:R-:W-:Y:S01]  /*9b80*/  FMUL.FTZ R3, R56, c[0x0][0x320] ;  /* 0x0000c80038037a20 */ /* 0x000fe20000410000 */
[----:B------:R-:W-:-:S03]  /*9b90*/  ISETP.GE.AND P0, PT, R64, 0x1, PT ;  /* 0x000000014000780c */ /* 0x000fc60003f06270 */
[----:B------:R-:W2:Y:S01]  /*9ba0*/  MUFU.TANH R12, R3 ;  /* 0x00000003000c7308 */ /* 0x000ea20000002400 */
[----:B-1----:R-:W-:-:S07]  /*9bb0*/  FMUL.FTZ R2, R33, c[0x0][0x320] ;  /* 0x0000c80021027a20 */ /* 0x002fce0000410000 */
[----:B------:R1:W1:Y:S02]  /*9bc0*/  MUFU.TANH R13, R2 ;  /* 0x00000002000d7308 */ /* 0x0002640000002400 */
[----:B------:R-:W-:Y:S02]  /*9bd0*/  @P0 LOP3.LUT R236, R236, 0x100, RZ, 0xfc, !PT ;  /* 0x00000100ecec0812 */ /* 0x000fe400078efcff */
[----:B-1----:R-:W-:Y:S02]  /*9be0*/  LOP3.LUT R2, R7, 0x7ffffffc, RZ, 0xc0, !PT ;  /* 0x7ffffffc07027812 */ /* 0x002fe400078ec0ff */
[----:B------:R-:W1:Y:S03]  /*9bf0*/  SHFL.IDX PT, R7, R9, RZ, 0x1c1f ;  /* 0x001c1fff09077589 */ /* 0x000e6600000e0000 */
[----:B------:R-:W-:Y:S02]  /*9c00*/  IMAD.IADD R3, R0, 0x1, -R2 ;  /* 0x0000000100037824 */ /* 0x000fe400078e0a02 */
[----:B------:R-:W-:-:S02]  /*9c10*/  FMUL.FTZ R2, R57, c[0x0][0x320] ;  /* 0x0000c80039027a20 */ /* 0x000fc40000410000 */
[----:B------:R-:W-:Y:S02]  /*9c20*/  IMAD.IADD R0, R121, 0x1, R5 ;  /* 0x0000000179007824 */ /* 0x000fe400078e0205 */
[----:B------:R-:W-:Y:S01]  /*9c30*/  IMAD.SHL.U32 R8, R3, 0x2, RZ ;  /* 0x0000000203087824 */ /* 0x000fe200078e00ff */
[----:B------:R1:W1:Y:S01]  /*9c40*/  MUFU.TANH R11, R2 ;  /* 0x00000002000b7308 */ /* 0x0002620000002400 */
[----:B------:R-:W-:Y:S02]  /*9c50*/  FMUL.FTZ R3, R48, c[0x0][0x320] ;  /* 0x0000c80030037a20 */ /* 0x000fe40000410000 */
[--C-:B------:R-:W-:Y:S01]  /*9c60*/  IMAD.IADD R18, R0, 0x1, -R8.reuse ;  /* 0x0000000100127824 */ /* 0x100fe200078e0a08 */
[----:B------:R2:W-:Y:S01]  /*9c70*/  STL [R1+0x90], R8 ;  /* 0x0000900801007387 */ /* 0x0005e20000100800 */
[----:B------:R-:W-:-:S03]  /*9c80*/  IMAD.IADD R21, R121, 0x1, -R8 ;  /* 0x0000000179157824 */ /* 0x000fc600078e0a08 */
[----:B------:R2:W2:Y:S01]  /*9c90*/  MUFU.TANH R10, R3 ;  /* 0x00000003000a7308 */ /* 0x0004a20000002400 */
[----:B-1----:R-:W-:Y:S02]  /*9ca0*/  IADD3 R2, -R8, 0x1, R0 ;  /* 0x0000000108027810 */ /* 0x002fe40007ffe100 */
[----:B------:R-:W-:-:S03]  /*9cb0*/  IADD3 R0, R139, R140, RZ ;  /* 0x0000008c8b007210 */ /* 0x000fc60007ffe0ff */
[----:B------:R-:W-:-:S05]  /*9cc0*/  IMAD.IADD R2, R2, 0x1, -R122 ;  /* 0x0000000102027824 */ /* 0x000fca00078e0a7a */
[C---:B------:R-:W-:Y:S02]  /*9cd0*/  IADD3 R15, R2.reuse, c[0x0][0x328], RZ ;  /* 0x0000ca00020f7a10 */ /* 0x040fe40007ffe0ff */
[----:B------:R-:W-:-:S03]  /*9ce0*/  IADD3 R17, R2, UR4, RZ ;  /* 0x0000000402117c10 */ /* 0x000fc6000fffe0ff */
[--C-:B--2---:R-:W-:Y:S02]  /*9cf0*/  IMAD.IADD R3, R15, 0x1, R7.reuse ;  /* 0x000000010f037824 */ /* 0x104fe400078e0207 */
[----:B------:R-:W-:-:S03]  /*9d00*/  IMAD.IADD R2, R17, 0x1, R7 ;  /* 0x0000000111027824 */ /* 0x000fc600078e0207 */
[----:B------:R-:W-:Y:S01]  /*9d10*/  IMNMX R3, R18, R3, PT ;  /* 0x0000000312037217 */ /* 0x000fe20003800200 */
[----:B------:R-:W-:Y:S05]  /*9d20*/  @!P0 BRA `(.L_x_1192) ;  /* 0x0000012000008947 */ /* 0x000fea0003800000 */
[----:B---34-:R-:W-:Y:S01]  /*9d30*/  IADD3 R7, -R122, R5, R7 ;  /* 0x000000057a077210 */ /* 0x018fe20007ffe107 */
        /* <DEDUP_REMOVED lines=9> */
.L_x_1194:
[----:B------:R-:W-:-:S13]  /*9dd0*/  ISETP.NE.AND P0, PT, R64, 0x1, PT ;  /* 0x000000014000780c */ /* 0x000fda0003f05270 */
[----:B------:R-:W-:-:S05]  /*9de0*/  @P0 IMAD.HI.U32 R8, R7, c[0x0][0x330], RZ ;  /* 0x0000cc0007080a27 */ /* 0x000fca00078e00ff */
[----:B------:R-:W-:Y:S02]  /*9df0*/  @P0 SHF.R.U32.HI R7, RZ, c[0x0][0x334], R8 ;  /* 0x0000cd00ff070a19 */ /* 0x000fe40000011608 */
.L_x_1195:
[----:B------:R-:W-:Y:S05]  /*9e00*/  BSYNC B0 ;  /* 0x0000000000007941 */ /* 0x000fea0003800000 */
.L_x_1193:
[----:B------:R-:W-:-:S05]  /*9e10*/  IMAD R7, R7, c[0x0][0x32c], R21 ;  /* 0x0000cb0007077a24 */ /* 0x000fca00078e0215 */
[----:B------:R-:W-:Y:S02]  /*9e20*/  IADD3 R8, R7, c[0x0][0x32c], RZ ;  /* 0x0000cb0007087a10 */ /* 0x000fe40007ffe0ff */
[----:B------:R-:W-:Y:S02]  /*9e30*/  IMNMX R2, R2, R7, !PT ;  /* 0x0000000702027217 */ /* 0x000fe40007800200 */
[----:B------:R-:W-:Y:S02]  /*9e40*/  IMNMX R3, R3, R8, PT ;  /* 0x0000000803037217 */ /* 0x000fe40003800200 */
.L_x_1192:
[C---:B---34-:R-:W-:Y:S01]  /*9e50*/  ISETP.GE.AND P0, PT, R121.reuse, 0x2, PT ;  /* 0x000000027900780c */ /* 0x058fe20003f06270 */
[----:B------:R-:W1:Y:S01]  /*9e60*/  SHFL.IDX PT, R7, R9, 0x1, 0x1c1f ;  /* 0x003c1f0009077f89 */ /* 0x000e6200000e0000 */
[----:B------:R-:W-:Y:S02]  /*9e70*/  ISETP.GE.AND P1, PT, R121, 0x9, PT ;  /* 0x000000097900780c */ /* 0x000fe40003f26270 */
[----:B------:R-:W-:Y:S02]  /*9e80*/  P2R R31, PR, RZ, 0x1 ;  /* 0x00000001ff1f7803 */ /* 0x000fe40000000000 */
[----:B------:R-:W-:-:S02]  /*9e90*/  ISETP.GT.AND P0, PT, R2, 0x1, !P0 ;  /* 0x000000010200780c */ /* 0x000fc40004704270 */
[----:B------:R-:W-:Y:S02]  /*9ea0*/  P2R R30, PR, RZ, 0x2 ;  /* 0x00000002ff1e7803 */ /* 0x000fe40000000000 */
[----:B------:R-:W-:Y:S02]  /*9eb0*/  ISETP.LT.OR P0, PT, R3, 0x2, P0 ;  /* 0x000000020300780c */ /* 0x000fe40000701670 */
[----:B------:R-:W-:Y:S02]  /*9ec0*/  ISETP.GE.AND P6, PT, R121, 0x11, PT ;  /* 0x000000117900780c */ /* 0x000fe40003fc6270 */
[----:B------:R-:W-:Y:S02]  /*9ed0*/  FSEL R48, R11, -INF , !P0 ;  /* 0xff8000000b307808 */ /* 0x000fe40004000000 */
[----:B------:R-:W-:Y:S02]  /*9ee0*/  ISETP.GT.AND P0, PT, R2, 0x8, !P1 ;  /* 0x000000080200780c */ /* 0x000fe40004f04270 */
[----:B------:R-:W-:-:S02]  /*9ef0*/  ISETP.GE.AND P1, PT, R121, 0xa, PT ;  /* 0x0000000a7900780c */ /* 0x000fc40003f26270 */
[----:B------:R-:W-:Y:S02]  /*9f00*/  ISETP.LT.OR P0, PT, R3, 0x9, P0 ;  /* 0x000000090300780c */ /* 0x000fe40000701670 */
[C---:B------:R-:W-:Y:S02]  /*9f10*/  ISETP.GE.AND P5, PT, R121.reuse, 0x12, PT ;  /* 0x000000127900780c */ /* 0x040fe40003fa6270 */
[----:B------:R-:W-:Y:S02]  /*9f20*/  FSEL R49, R10, -INF , !P0 ;  /* 0xff8000000a317808 */ /* 0x000fe40004000000 */
[----:B------:R-:W-:Y:S02]  /*9f30*/  ISETP.GT.AND P0, PT, R2, 0x9, !P1 ;  /* 0x000000090200780c */ /* 0x000fe40004f04270 */
[----:B------:R-:W-:Y:S02]  /*9f40*/  ISETP.GE.AND P4, PT, R121, 0x19, PT ;  /* 0x000000197900780c */ /* 0x000fe40003f86270 */
[----:B------:R-:W-:-:S02]  /*9f50*/  ISETP.LT.OR P0, PT, R3, 0xa, P0 ;  /* 0x0000000a0300780c */ /* 0x000fc40000701670 */
[----:B------:R-:W-:Y:S02]  /*9f60*/  ISETP.GE.AND P3, PT, R121, 0x1a, PT ;  /* 0x0000001a7900780c */ /* 0x000fe40003f66270 */
[----:B------:R-:W-:Y:S02]  /*9f70*/  FSEL R52, R25, -INF , !P0 ;  /* 0xff80000019347808 */ /* 0x000fe40004000000 */
[----:B------:R-:W-:Y:S02]  /*9f80*/  ISETP.GT.AND P0, PT, R2, 0x10, !P6 ;  /* 0x000000100200780c */ /* 0x000fe40007704270 */
[----:B------:R-:W-:Y:S02]  /*9f90*/  ISETP.GE.AND P2, PT, R121, 0x21, PT ;  /* 0x000000217900780c */ /* 0x000fe40003f46270 */
[----:B------:R-:W-:Y:S02]  /*9fa0*/  ISETP.LT.OR P0, PT, R3, 0x11, P0 ;  /* 0x000000110300780c */ /* 0x000fe40000701670 */
[----:B------:R-:W-:-:S02]  /*9fb0*/  P2R R29, PR, RZ, 0x2 ;  /* 0x00000002ff1d7803 */ /* 0x000fc40000000000 */
[----:B------:R-:W-:Y:S02]  /*9fc0*/  FSEL R53, R24, -INF , !P0 ;  /* 0xff80000018357808 */ /* 0x000fe40004000000 */
[----:B------:R-:W-:Y:S02]  /*9fd0*/  ISETP.GT.AND P0, PT, R2, 0x11, !P5 ;  /* 0x000000110200780c */ /* 0x000fe40006f04270 */
[----:B------:R-:W-:Y:S02]  /*9fe0*/  ISETP.GE.AND P1, PT, R121, 0x22, PT ;  /* 0x000000227900780c */ /* 0x000fe40003f26270 */
[----:B------:R-:W-:Y:S02]  /*9ff0*/  ISETP.LT.OR P0, PT, R3, 0x12, P0 ;  /* 0x000000120300780c */ /* 0x000fe40000701670 */
[----:B------:R-:W-:Y:S02]  /*a000*/  P2R R28, PR, RZ, 0x2 ;  /* 0x00000002ff1c7803 */ /* 0x000fe40000000000 */
[----:B------:R-:W-:-:S02]  /*a010*/  FSEL R55, R23, -INF , !P0 ;  /* 0xff80000017377808 */ /* 0x000fc40004000000 */
        /* <DEDUP_REMOVED lines=21> */
[----:B------:R-:W-:-:S04]  /*a170*/  ISETP.GE.AND P0, PT, R121, 0x2a, PT ;  /* 0x0000002a7900780c */ /* 0x000fc80003f06270 */
[----:B------:R-:W-:Y:S02]  /*a180*/  P2R R26, PR, RZ, 0x1 ;  /* 0x00000001ff1a7803 */ /* 0x000fe40000000000 */
[----:B------:R-:W-:Y:S01]  /*a190*/  ISETP.GT.AND P0, PT, R2, 0x29, !P0 ;  /* 0x000000290200780c */ /* 0x000fe20004704270 */
[----:B------:R-:W-:-:S03]  /*a1a0*/  FMUL.FTZ R2, R42, c[0x0][0x320] ;  /* 0x0000c8002a027a20 */ /* 0x000fc60000410000 */
[----:B------:R-:W-:Y:S01]  /*a1b0*/  ISETP.LT.OR P0, PT, R3, 0x2a, P0 ;  /* 0x0000002a0300780c */ /* 0x000fe20000701670 */
[----:B------:R2:W3:Y:S01]  /*a1c0*/  MUFU.TANH R25, R2 ;  /* 0x0000000200197308 */ /* 0x0004e20000002400 */
[----:B-1----:R-:W-:Y:S02]  /*a1d0*/  IMAD.IADD R3, R15, 0x1, R7 ;  /* 0x000000010f037824 */ /* 0x002fe400078e0207 */
[----:B------:R-:W-:Y:S02]  /*a1e0*/  FSEL R172, R13, -INF , !P0 ;  /* 0xff8000000dac7808 */ /* 0x000fe40004000000 */
[----:B------:R-:W-:Y:S02]  /*a1f0*/  ISETP.GE.AND P0, PT, R64, 0x1, PT ;  /* 0x000000014000780c */ /* 0x000fe40003f06270 */
[----:B------:R-:W-:Y:S01]  /*a200*/  IMNMX R3, R18, R3, PT ;  /* 0x0000000312037217 */ /* 0x000fe20003800200 */
[----:B--2---:R-:W-:-:S04]  /*a210*/  FMUL.FTZ R2, R46, c[0x0][0x320] ;  /* 0x0000c8002e027a20 */ /* 0x004fc80000410000 */
[----:B------:R1:W2:Y:S02]  /*a220*/  MUFU.TANH R24, R2 ;  /* 0x0000000200187308 */ /* 0x0002a40000002400 */
[----:B-1----:R-:W-:-:S06]  /*a230*/  FMUL.FTZ R2, R34, c[0x0][0x320] ;  /* 0x0000c80022027a20 */ /* 0x002fcc0000410000 */
[----:B------:R1:W4:Y:S02]  /*a240*/  MUFU.TANH R23, R2 ;  /* 0x0000000200177308 */ /* 0x0003240000002400 */
        /* <DEDUP_REMOVED lines=30> */
.L_x_1198:
[----:B------:R-:W-:-:S13]  /*a430*/  ISETP.NE.AND P0, PT, R64, 0x1, PT ;  /* 0x000000014000780c */ /* 0x000fda0003f05270 */
[----:B------:R-:W-:-:S05]  /*a440*/  @P0 IMAD.HI.U32 R8, R7, c[0x0][0x330], RZ ;  /* 0x0000cc0007080a27 */ /* 0x000fca00078e00ff */
[----:B------:R-:W-:Y:S02]  /*a450*/  @P0 SHF.R.U32.HI R7, RZ, c[0x0][0x334], R8 ;  /* 0x0000cd00ff070a19 */ /* 0x000fe40000011608 */
.L_x_1199:
[----:B------:R-:W-:Y:S05]  /*a460*/  BSYNC B0 ;  /* 0x0000000000007941 */ /* 0x000fea0003800000 */
.L_x_1197:
[----:B------:R-:W-:-:S05]  /*a470*/  IMAD R7, R7, c[0x0][0x32c], R21 ;  /* 0x0000cb0007077a24 */ /* 0x000fca00078e0215 */
[----:B------:R-:W-:Y:S02]  /*a480*/  IADD3 R8, R7, c[0x0][0x32c], RZ ;  /* 0x0000cb0007087a10 */ /* 0x000fe40007ffe0ff */
[----:B------:R-:W-:Y:S02]  /*a490*/  IMNMX R2, R2, R7, !PT ;  /* 0x0000000702027217 */ /* 0x000fe40007800200 */
[----:B------:R-:W-:Y:S02]  /*a4a0*/  IMNMX R3, R3, R8, PT ;  /* 0x0000000803037217 */ /* 0x000fe40003800200 */
.L_x_1196:
        /* <DEDUP_REMOVED lines=36> */
[----:B------:R-:W-:-:S04]  /*a6f0*/  ISETP.GT.AND P0, PT, R2, RZ, !P1 ;  /* 0x000000ff0200720c */ /* 0x000fc80004f04270 */
[----:B------:R-:W-:-:S04]  /*a700*/  ISETP.LT.OR P0, PT, R3, 0x1, P0 ;  /* 0x000000010300780c */ /* 0x000fc80000701670 */
[----:B------:R-:W-:Y:S02]  /*a710*/  FSEL R32, R16, -INF , !P0 ;  /* 0xff80000010207808 */ /* 0x000fe40004000000 */
[----:B------:R-:W-:-:S04]  /*a720*/  ISETP.NE.AND P0, PT, R26, RZ, PT ;  /* 0x000000ff1a00720c */ /* 0x000fc80003f05270 */
        /* <DEDUP_REMOVED lines=42> */
.L_x_1202:
[----:B------:R-:W-:-:S13]  /*a9d0*/  ISETP.NE.AND P0, PT, R64, 0x1, PT ;  /* 0x000000014000780c */ /* 0x000fda0003f05270 */
[----:B------:R-:W-:-:S05]  /*a9e0*/  @P0 IMAD.HI.U32 R8, R7, c[0x0][0x330], RZ ;  /* 0x0000cc0007080a27 */ /* 0x000fca00078e00ff */
[----:B------:R-:W-:Y:S02]  /*a9f0*/  @P0 SHF.R.U32.HI R7, RZ, c[0x0][0x334], R8 ;  /* 0x0000cd00ff070a19 */ /* 0x000fe40000011608 */
.L_x_1203:
[----:B------:R-:W-:Y:S05]  /*aa00*/  BSYNC B0 ;  /* 0x0000000000007941 */ /* 0x000fea0003800000 */
.L_x_1201:
[----:B------:R-:W-:-:S05]  /*aa10*/  IMAD R7, R7, c[0x0][0x32c], R21 ;  /* 0x0000cb0007077a24 */ /* 0x000fca00078e0215 */
[----:B------:R-:W-:Y:S02]  /*aa20*/  IADD3 R8, R7, c[0x0][0x32c], RZ ;  /* 0x0000cb0007087a10 */ /* 0x000fe40007ffe0ff */
[----:B------:R-:W-:Y:S02]  /*aa30*/  IMNMX R2, R2, R7, !PT ;  /* 0x0000000702027217 */ /* 0x000fe40007800200 */
[----:B------:R-:W-:Y:S02]  /*aa40*/  IMNMX R3, R3, R8, PT ;  /* 0x0000000803037217 */ /* 0x000fe40003800200 */
.L_x_1200:
        /* <DEDUP_REMOVED lines=82> */
.L_x_1206:
[----:B------:R-:W-:-:S13]  /*af70*/  ISETP.NE.AND P0, PT, R64, 0x1, PT ;  /* 0x000000014000780c */ /* 0x000fda0003f05270 */
[----:B------:R-:W-:-:S05]  /*af80*/  @P0 IMAD.HI.U32 R8, R7, c[0x0][0x330], RZ ;  /* 0x0000cc0007080a27 */ /* 0x000fca00078e00ff */
[----:B------:R-:W-:Y:S02]  /*af90*/  @P0 SHF.R.U32.HI R7, RZ, c[0x0][0x334], R8 ;  /* 0x0000cd00ff070a19 */ /* 0x000fe40000011608 */
.L_x_1207:
[----:B------:R-:W-:Y:S05]  /*afa0*/  BSYNC B0 ;  /* 0x0000000000007941 */ /* 0x000fea0003800000 */
.L_x_1205:
[----:B------:R-:W-:-:S05]  /*afb0*/  IMAD R7, R7, c[0x0][0x32c], R21 ;  /* 0x0000cb0007077a24 */ /* 0x000fca00078e0215 */
[----:B------:R-:W-:Y:S02]  /*afc0*/  IADD3 R8, R7, c[0x0][0x32c], RZ ;  /* 0x0000cb0007087a10 */ /* 0x000fe40007ffe0ff */
[----:B------:R-:W-:Y:S02]  /*afd0*/  IMNMX R2, R2, R7, !PT ;  /* 0x0000000702027217 */ /* 0x000fe40007800200 */
[----:B------:R-:W-:Y:S02]  /*afe0*/  IMNMX R3, R3, R8, PT ;  /* 0x0000000803037217 */ /* 0x000fe40003800200 */
.L_x_1204:
[----:B--234-:R-:W-:Y:S01]  /*aff0*/  FMNMX.FTZ R140, R40, R48, !PT ;  /* 0x00000030288c7209 */ /* 0x01cfe20007810000 */
[----:B------:R-:W-:Y:S01]  /*b000*/  STL [R1+0xec], R5 ;  /* 0x0000ec0501007387 */ /* 0x000fe20000100800 */
[----:B------:R-:W-:Y:S01]  /*b010*/  ISETP.NE.AND P0, PT, R31, RZ, PT ;  /* 0x000000ff1f00720c */ /* 0x000fe20003f05270 */
[----:B------:R-:W-:Y:S01]  /*b020*/  IMAD.SHL.U32 R217, R0, 0x2, RZ ;  /* 0x0000000200d97824 */ /* 0x000fe200078e00ff */
[----:B------:R-:W-:Y:S01]  /*b030*/  FMNMX.FTZ R140, R49, R140, !PT ;  /* 0x0000008c318c7209 */ /* 0x000fe20007810000 */
[----:B------:R-:W-:Y:S01]  /*b040*/  STL [R1+0xf8], R222 ;  /* 0x0000f8de01007387 */ /* 0x000fe20000100800 */
[----:B------:R-:W-:Y:S01]  /*b050*/  ISETP.GT.AND P0, PT, R2, 0x1, !P0 ;  /* 0x000000010200780c */ /* 0x000fe20004704270 */
[----:B------:R-:W-:Y:S01]  /*b060*/  IMAD R218, R6, 0x2, R217 ;  /* 0x0000000206da7824 */ /* 0x000fe200078e02d9 */
[----:B------:R-:W-:Y:S01]  /*b070*/  FMNMX.FTZ R140, R52, R140, !PT ;  /* 0x0000008c348c7209 */ /* 0x000fe20007810000 */
[----:B------:R-:W-:Y:S01]  /*b080*/  STL [R1+0xf4], R221 ;  /* 0x0000f4dd01007387 */ /* 0x000fe20000100800 */
[----:B------:R-:W-:Y:S01]  /*b090*/  ISETP.LT.OR P0, PT, R3, 0x2, P0 ;  /* 0x000000020300780c */ /* 0x000fe20000701670 */
[----:B------:R-:W-:Y:S01]  /*b0a0*/  IMAD R219, R4, 0x2, R218 ;  /* 0x0000000204db7824 */ /* 0x000fe200078e02da */
[----:B------:R-:W-:Y:S01]  /*b0b0*/  FMNMX.FTZ R140, R53, R140, !PT ;  /* 0x0000008c358c7209 */ /* 0x000fe20007810000 */
[----:B------:R-:W-:Y:S01]  /*b0c0*/  STL [R1+0xf0], R216 ;  /* 0x0000f0d801007387 */ /* 0x000fe20000100800 */
[----:B------:R-:W-:-:S02]  /*b0d0*/  FSEL R13, R13, -INF , !P0 ;  /* 0xff8000000d0d7808 */ /* 0x000fc40004000000 */
[----:B------:R-:W-:Y:S01]  /*b0e0*/  FMNMX.FTZ R140, R55, R140, !PT ;  /* 0x0000008c378c7209 */ /* 0x000fe20007810000 */
[----:B------:R-:W-:Y:S01]  /*b0f0*/  LDSM.16.MT88.4 R80, [R219+0x2080] ;  /* 0x00208000db50783b */ /* 0x000fe20000004200 */
[----:B------:R-:W-:Y:S02]  /*b100*/  ISETP.NE.AND P0, PT, R30, RZ, PT ;  /* 0x000000ff1e00720c */ /* 0x000fe40003f05270 */
[----:B------:R-:W-:Y:S01]  /*b110*/  FMNMX.FTZ R140, R54, R140, !PT ;  /* 0x0000008c368c7209 */ /* 0x000fe20007810000 */
[----:B------:R-:W-:Y:S01]  /*b120*/  LDSM.16.MT88.4 R84, [R217+0x2880] ;  /* 0x00288000d954783b */ /* 0x000fe20000004200 */
[----:B------:R-:W-:Y:S02]  /*b130*/  ISETP.GT.AND P0, PT, R2, 0x8, !P0 ;  /* 0x000000080200780c */ /* 0x000fe40004704270 */
[----:B------:R-:W-:Y:S01]  /*b140*/  FMNMX.FTZ R140, R56, R140, !PT ;  /* 0x0000008c388c7209 */ /* 0x000fe20007810000 */
[----:B------:R-:W-:Y:S01]  /*b150*/  LDSM.16.MT88.4 R72, [R217+0x3880] ;  /* 0x00388000d948783b */ /* 0x000fe20000004200 */
[----:B------:R-:W-:-:S02]  /*b160*/  ISETP.LT.OR P0, PT, R3, 0x9, P0 ;  /* 0x000000090300780c */ /* 0x000fc40000701670 */
[----:B------:R-:W-:Y:S01]  /*b170*/  FMNMX.FTZ R140, R175, R140, !PT ;  /* 0x0000008caf8c7209 */ /* 0x000fe20007810000 */
[----:B------:R-:W-:Y:S01]  /*b180*/  LDSM.16.MT88.4 R60, [R218+0x2080] ;  /* 0x00208000da3c783b */ /* 0x000fe20000004200 */
[----:B------:R-:W-:Y:S02]  /*b190*/  FSEL R15, R12, -INF , !P0 ;  /* 0xff8000000c0f7808 */ /* 0x000fe40004000000 */
[----:B------:R-:W-:Y:S02]  /*b1a0*/  FMNMX.FTZ R140, R174, R140, !PT ;  /* 0x0000008cae8c7209 */ /* 0x000fe40007810000 */
[----:B------:R-:W-:Y:S02]  /*b1b0*/  ISETP.NE.AND P0, PT, R29, RZ, PT ;  /* 0x000000ff1d00720c */ /* 0x000fe40003f05270 */
[----:B------:R-:W-:Y:S02]  /*b1c0*/  FMNMX.FTZ R140, R173, R140, !PT ;  /* 0x0000008cad8c7209 */ /* 0x000fe40007810000 */
[----:B------:R-:W-:-:S02]  /*b1d0*/  ISETP.GT.AND P0, PT, R2, 0x9, !P0 ;  /* 0x000000090200780c */ /* 0x000fc40004704270 */
[----:B------:R-:W-:Y:S02]  /*b1e0*/  FMNMX.FTZ R140, R172, R140, !PT ;  /* 0x0000008cac8c7209 */ /* 0x000fe40007810000 */
[----:B------:R-:W-:Y:S02]  /*b1f0*/  ISETP.LT.OR P0, PT, R3, 0xa, P0 ;  /* 0x0000000a0300780c */ /* 0x000fe40000701670 */
[----:B------:R-:W-:Y:S01]  /*b200*/  FMNMX.FTZ R142, R32, R35, !PT ;  /* 0x00000023208e7209 */ /* 0x000fe20007810000 */
[----:B------:R-:W1:Y:S01]  /*b210*/  SHFL.BFLY PT, R7, R140, 0x2, 0x1f ;  /* 0x0c401f008c077f89 */ /* 0x000e6200000e0000 */
[----:B------:R-:W-:Y:S02]  /*b220*/  FSEL R12, R11, -INF , !P0 ;  /* 0xff8000000b0c7808 */ /* 0x000fe40004000000 */
[----:B------:R-:W-:Y:S02]  /*b230*/  ISETP.GT.AND P0, PT, R2, 0x10, !P6 ;  /* 0x000000100200780c */ /* 0x000fe40007704270 */
[----:B------:R-:W-:-:S02]  /*b240*/  FMNMX.FTZ R142, R37, R142, !PT ;  /* 0x0000008e258e7209 */ /* 0x000fc40007810000 */
[----:B------:R-:W-:Y:S02]  /*b250*/  ISETP.LT.OR P0, PT, R3, 0x11, P0 ;  /* 0x000000110300780c */ /* 0x000fe40000701670 */
[----:B------:R-:W-:Y:S02]  /*b260*/  FMNMX.FTZ R142, R38, R142, !PT ;  /* 0x0000008e268e7209 */ /* 0x000fe40007810000 */
[----:B------:R-:W-:Y:S02]  /*b270*/  FSEL R17, R20, -INF , !P0 ;  /* 0xff80000014117808 */ /* 0x000fe40004000000 */
[----:B------:R-:W-:Y:S02]  /*b280*/  FMNMX.FTZ R142, R39, R142, !PT ;  /* 0x0000008e278e7209 */ /* 0x000fe40007810000 */
[----:B------:R-:W-:Y:S02]  /*b290*/  ISETP.GT.AND P0, PT, R2, 0x11, !P5 ;  /* 0x000000110200780c */ /* 0x000fe40006f04270 */
[----:B------:R-:W-:-:S02]  /*b2a0*/  FMNMX.FTZ R142, R42, R142, !PT ;  /* 0x0000008e2a8e7209 */ /* 0x000fc40007810000 */
[----:B------:R-:W-:Y:S02]  /*b2b0*/  ISETP.LT.OR P0, PT, R3, 0x12, P0 ;  /* 0x000000120300780c */ /* 0x000fe40000701670 */
[----:B------:R-:W-:Y:S02]  /*b2c0*/  FMNMX.FTZ R142, R43, R142, !PT ;  /* 0x0000008e2b8e7209 */ /* 0x000fe40007810000 */
[----:B------:R-:W-:Y:S02]  /*b2d0*/  FSEL R25, R14, -INF , !P0 ;  /* 0xff8000000e197808 */ /* 0x000fe40004000000 */
[----:B-1----:R-:W-:Y:S02]  /*b2e0*/  FMNMX.FTZ R140, R140, R7, !PT ;  /* 0x000000078c8c7209 */ /* 0x002fe40007810000 */
[----:B------:R-:W-:Y:S02]  /*b2f0*/  ISETP.GT.AND P0, PT, R2, 0x18, !P4 ;  /* 0x000000180200780c */ /* 0x000fe40006704270 */
[----:B------:R-:W-:Y:S01]  /*b300*/  FMNMX.FTZ R142, R44, R142, !PT ;  /* 0x0000008e2c8e7209 */ /* 0x000fe20007810000 */
[----:B------:R-:W1:Y:S01]  /*b310*/  SHFL.BFLY PT, R7, R140, 0x1, 0x1f ;  /* 0x0c201f008c077f89 */ /* 0x000e6200000e0000 */
[----:B------:R-:W-:-:S02]  /*b320*/  ISETP.LT.OR P0, PT, R3, 0x19, P0 ;  /* 0x000000190300780c */ /* 0x000fc40000701670 */
[----:B------:R-:W-:Y:S02]  /*b330*/  FMNMX.FTZ R142, R159, R142, !PT ;  /* 0x0000008e9f8e7209 */ /* 0x000fe40007810000 */
[----:B------:R-:W-:Y:S02]  /*b340*/  ISETP.NE.AND P6, PT, R26, RZ, PT ;  /* 0x000000ff1a00720c */ /* 0x000fe40003fc5270 */
[----:B------:R-:W-:Y:S02]  /*b350*/  FSEL R26, R9, -INF , !P0 ;  /* 0xff800000091a7808 */ /* 0x000fe40004000000 */
[----:B------:R-:W-:Y:S02]  /*b360*/  ISETP.GT.AND P0, PT, R2, 0x19, !P3 ;  /* 0x000000190200780c */ /* 0x000fe40005f04270 */
[----:B------:R-:W-:Y:S02]  /*b370*/  FMNMX.FTZ R142, R158, R142, !PT ;  /* 0x0000008e9e8e7209 */ /* 0x000fe40007810000 */
[----:B------:R-:W-:-:S02]  /*b380*/  ISETP.LT.OR P0, PT, R3, 0x1a, P0 ;  /* 0x0000001a0300780c */ /* 0x000fc40000701670 */
[----:B------:R-:W-:Y:S02]  /*b390*/  FMNMX.FTZ R142, R157, R142, !PT ;  /* 0x0000008e9d8e7209 */ /* 0x000fe40007810000 */
[----:B------:R-:W-:Y:S02]  /*b3a0*/  ISETP.NE.AND P5, PT, R27, RZ, PT ;  /* 0x000000ff1b00720c */ /* 0x000fe40003fa5270 */
[----:B------:R-:W-:Y:S02]  /*b3b0*/  FSEL R27, R16, -INF , !P0 ;  /* 0xff800000101b7808 */ /* 0x000fe40004000000 */
[----:B------:R-:W-:Y:S02]  /*b3c0*/  ISETP.GT.AND P0, PT, R2, 0x20, !P2 ;  /* 0x000000200200780c */ /* 0x000fe40005704270 */
[----:B------:R-:W-:Y:S02]  /*b3d0*/  FMNMX.FTZ R142, R156, R142, !PT ;  /* 0x0000008e9c8e7209 */ /* 0x000fe40007810000 */
[----:B------:R-:W-:-:S02]  /*b3e0*/  ISETP.LT.OR P0, PT, R3, 0x21, P0 ;  /* 0x000000210300780c */ /* 0x000fc40000701670 */
[----:B-1----:R-:W-:Y:S02]  /*b3f0*/  FMNMX.FTZ R140, R140, R7, !PT ;  /* 0x000000078c8c7209 */ /* 0x002fe40007810000 */
[----:B------:R-:W1:Y:S01]  /*b400*/  SHFL.BFLY PT, R7, R142, 0x2, 0x1f ;  /* 0x0c401f008e077f89 */ /* 0x000e6200000e0000 */
[----:B------:R-:W-:Y:S02]  /*b410*/  FSEL R143, R19, -INF , !P0 ;  /* 0xff800000138f7808 */ /* 0x000fe40004000000 */
[----:B------:R-:W-:Y:S01]  /*b420*/  ISETP.GT.AND P0, PT, R2, RZ, !P1 ;  /* 0x000000ff0200720c */ /* 0x000fe20004f04270 */
[----:B------:R-:W-:Y:S01]  /*b430*/  FMUL.FTZ R24, R140, c[0x0][0x2d0] ;  /* 0x0000b4008c187a20 */ /* 0x000fe20000410000 */
[----:B------:R-:W-:Y:S02]  /*b440*/  FMNMX.FTZ R141, R22, R23, !PT ;  /* 0x00000017168d7209 */ /* 0x000fe40007810000 */
[----:B------:R-:W-:Y:S02]  /*b450*/  ISETP.LT.OR P0, PT, R3, 0x1, P0 ;  /* 0x000000010300780c */ /* 0x000fe40000701670 */
[----:B------:R-:W-:-:S02]  /*b460*/  FMNMX.FTZ R141, R33, R141, !PT ;  /* 0x0000008d218d7209 */ /* 0x000fc40007810000 */
[----:B------:R-:W-:Y:S02]  /*b470*/  FSEL R11, R10, -INF , !P0 ;  /* 0xff8000000a0b7808 */ /* 0x000fe40004000000 */
[----:B------:R-:W-:Y:S02]  /*b480*/  FSETP.NEU.FTZ.AND P0, PT, R140, -INF , PT ;  /* 0xff8000008c00780b */ /* 0x000fe40003f1d000 */
[----:B------:R-:W-:Y:S02]  /*b490*/  FMNMX.FTZ R141, R34, R141, !PT ;  /* 0x0000008d228d7209 */ /* 0x000fe40007810000 */
[----:B------:R-:W-:Y:S02]  /*b4a0*/  FSEL R24, R24, RZ, P0 ;  /* 0x000000ff18187208 */ /* 0x000fe40000000000 */
[----:B------:R-:W-:Y:S02]  /*b4b0*/  FMNMX.FTZ R141, R36, R141, !PT ;  /* 0x0000008d248d7209 */ /* 0x000fe40007810000 */
[----:B------:R-:W-:Y:S01]  /*b4c0*/  ISETP.NE.AND P4, PT, R28, RZ, PT ;  /* 0x000000ff1c00720c */ /* 0x000fe20003f85270 */
[--C-:B------:R-:W-:Y:S01]  /*b4d0*/  FFMA.FTZ R8, R40, c[0x0][0x2d0], -R24.reuse ;  /* 0x0000b40028087a23 */ /* 0x100fe20000010818 */
[----:B------:R-:W-:Y:S01]  /*b4e0*/  FMNMX.FTZ R141, R41, R141, !PT ;  /* 0x0000008d298d7209 */ /* 0x000fe20007810000 */
[----:B------:R-:W-:Y:S01]  /*b4f0*/  FFMA.FTZ R9, R56, c[0x0][0x2d0], -R24 ;  /* 0x0000b40038097a23 */ /* 0x000fe20000010818 */
[----:B-1----:R-:W-:Y:S01]  /*b500*/  FMNMX.FTZ R142, R142, R7, !PT ;  /* 0x000000078e8e7209 */ /* 0x002fe20007810000 */
[----:B------:R1:W-:Y:S01]  /*b510*/  MUFU.EX2 R241, R8 ;  /* 0x0000000800f17308 */ /* 0x0003e20000000800 */
[----:B------:R-:W-:Y:S01]  /*b520*/  FMNMX.FTZ R141, R45, R141, !PT ;  /* 0x0000008d2d8d7209 */ /* 0x000fe20007810000 */
[----:B------:R-:W-:Y:S01]  /*b530*/  LDSM.16.MT88.4 R28, [R219+0x3880] ;  /* 0x00388000db1c783b */ /* 0x000fe20000004200 */
[----:B------:R-:W-:-:S02]  /*b540*/  ISETP.GT.AND P1, PT, R2, 0x21, !P4 ;  /* 0x000000210200780c */ /* 0x000fc40006724270 */
[----:B------:R-:W-:Y:S01]  /*b550*/  FMNMX.FTZ R141, R57, R141, !PT ;  /* 0x0000008d398d7209 */ /* 0x000fe20007810000 */
[----:B------:R-:W2:Y:S01]  /*b560*/  SHFL.BFLY PT, R7, R142, 0x1, 0x1f ;  /* 0x0c201f008e077f89 */ /* 0x000ea200000e0000 */
[----:B------:R-:W-:Y:S01]  /*b570*/  ISETP.GT.AND P3, PT, R2, 0x29, !P6 ;  /* 0x000000290200780c */ /* 0x000fe20007764270 */
[----:B------:R-:W-:Y:S01]  /*b580*/  MUFU.EX2 R120, R9 ;  /* 0x0000000900787308 */ /* 0x000fe20000000800 */
[----:B------:R-:W-:Y:S02]  /*b590*/  FMNMX.FTZ R141, R154, R141, !PT ;  /* 0x0000008d9a8d7209 */ /* 0x000fe40007810000 */
[----:B------:R-:W-:Y:S02]  /*b5a0*/  ISETP.LT.OR P2, PT, R3, 0x22, P1 ;  /* 0x000000220300780c */ /* 0x000fe40000f41670 */
[----:B------:R-:W-:Y:S02]  /*b5b0*/  FMNMX.FTZ R141, R153, R141, !PT ;  /* 0x0000008d998d7209 */ /* 0x000fe40007810000 */
[----:B------:R-:W-:Y:S01]  /*b5c0*/  FSEL R137, R46, -INF , !P2 ;  /* 0xff8000002e897808 */ /* 0x000fe20005000000 */
[----:B-1----:R-:W-:Y:S01]  /*b5d0*/  FFMA.FTZ R8, R48, c[0x0][0x2d0], -R24 ;  /* 0x0000b40030087a23 */ /* 0x002fe20000010818 */
[----:B------:R-:W-:-:S02]  /*b5e0*/  FMNMX.FTZ R141, R152, R141, !PT ;  /* 0x0000008d988d7209 */ /* 0x000fc40007810000 */
[----:B------:R-:W-:Y:S01]  /*b5f0*/  LEA R220, R4, R217, 0x1 ;  /* 0x000000d904dc7211 */ /* 0x000fe200078e08ff */
[----:B------:R-:W1:Y:S01]  /*b600*/  MUFU.EX2 R5, R8 ;  /* 0x0000000800057308 */ /* 0x000e620000000800 */
[----:B------:R-:W-:-:S03]  /*b610*/  FMNMX.FTZ R141, R155, R141, !PT ;  /* 0x0000008d9b8d7209 */ /* 0x000fc60007810000 */
[----:B------:R-:W-:Y:S04]  /*b620*/  LDSM.16.MT88.4 R68, [R220+0x2080] ;  /* 0x00208000dc44783b */ /* 0x000fe80000004200 */
[----:B------:R-:W3:Y:S01]  /*b630*/  SHFL.BFLY PT, R10, R141, 0x2, 0x1f ;  /* 0x0c401f008d0a7f89 */ /* 0x000ee200000e0000 */
[----:B--2---:R-:W-:-:S03]  /*b640*/  FMNMX.FTZ R142, R142, R7, !PT ;  /* 0x000000078e8e7209 */ /* 0x004fc60007810000 */
[----:B------:R-:W-:Y:S01]  /*b650*/  LDSM.16.MT88.4 R76, [R220+0x4080] ;  /* 0x00408000dc4c783b */ /* 0x000fe20000004200 */
[C---:B------:R-:W-:Y:S01]  /*b660*/  FSETP.NEU.FTZ.AND P0, PT, R142.reuse, -INF , PT ;  /* 0xff8000008e00780b */ /* 0x040fe20003f1d000 */
[----:B------:R-:W-:Y:S01]  /*b670*/  FMUL.FTZ R7, R142, c[0x0][0x2d0] ;  /* 0x0000b4008e077a20 */ /* 0x000fe20000410000 */
[----:B-1----:R-:W-:Y:S01]  /*b680*/  F2FP.BF16.PACK_AB R20, R5, R241 ;  /* 0x000000f10514723e */ /* 0x002fe200000010ff */
[----:B------:R-:W-:-:S03]  /*b690*/  FFMA.FTZ R8, R49, c[0x0][0x2d0], -R24 ;  /* 0x0000b40031087a23 */ /* 0x000fc60000010818 */
[----:B------:R-:W-:Y:S01]  /*b6a0*/  FSEL R7, R7, RZ, P0 ;  /* 0x000000ff07077208 */ /* 0x000fe20000000000 */
[----:B------:R1:W-:Y:S01]  /*b6b0*/  MUFU.EX2 R235, R8 ;  /* 0x0000000800eb7308 */ /* 0x0003e20000000800 */
[----:B------:R-:W-:-:S03]  /*b6c0*/  ISETP.GT.AND P0, PT, R2, 0x28, !P5 ;  /* 0x000000280200780c */ /* 0x000fc60006f04270 */
[----:B------:R-:W-:Y:S01]  /*b6d0*/  FFMA.FTZ R2, R35, c[0x0][0x2d0], -R7 ;  /* 0x0000b40023027a23 */ /* 0x000fe20000010807 */
[C---:B------:R-:W-:Y:S02]  /*b6e0*/  ISETP.LT.OR P1, PT, R3.reuse, 0x29, P0 ;  /* 0x000000290300780c */ /* 0x040fe40000721670 */
[----:B------:R-:W-:Y:S01]  /*b6f0*/  ISETP.LT.OR P0, PT, R3, 0x2a, P3 ;  /* 0x0000002a0300780c */ /* 0x000fe20001f01670 */
[----:B------:R-:W-:Y:S01]  /*b700*/  MUFU.EX2 R245, R2 ;  /* 0x0000000200f57308 */ /* 0x000fe20000000800 */
[----:B------:R-:W-:Y:S02]  /*b710*/  FSEL R139, R50, -INF , !P1 ;  /* 0xff800000328b7808 */ /* 0x000fe40004800000 */
[----:B---3--:R-:W-:Y:S01]  /*b720*/  FMNMX.FTZ R141, R141, R10, !PT ;  /* 0x0000000a8d8d7209 */ /* 0x008fe20007810000 */
[----:B------:R-:W-:Y:S01]  /*b730*/  LDSM.16.MT88.4 R48, [R217+0x2080] ;  /* 0x00208000d930783b */ /* 0x000fe20000004200 */
[----:B------:R-:W-:Y:S01]  /*b740*/  FSEL R138, R47, -INF , !P0 ;  /* 0xff8000002f8a7808 */ /* 0x000fe20004000000 */
[----:B-1----:R-:W-:-:S02]  /*b750*/  FFMA.FTZ R8, R52, c[0x0][0x2d0], -R24 ;  /* 0x0000b40034087a23 */ /* 0x002fc40000010818 */
[----:B------:R-:W1:Y:S02]  /*b760*/  SHFL.BFLY PT, R10, R141, 0x1, 0x1f ;  /* 0x0c201f008d0a7f89 */ /* 0x000e6400000e0000 */
[----:B------:R2:W-:Y:S02]  /*b770*/  MUFU.EX2 R192, R8 ;  /* 0x0000000800c07308 */ /* 0x0005e40000000800 */
[----:B--2---:R-:W-:-:S06]  /*b780*/  FFMA.FTZ R8, R53, c[0x0][0x2d0], -R24 ;  /* 0x0000b40035087a23 */ /* 0x004fcc0000010818 */
[----:B------:R2:W-:Y:S01]  /*b790*/  MUFU.EX2 R194, R8 ;  /* 0x0000000800c27308 */ /* 0x0005e20000000800 */
[----:B-1----:R-:W-:-:S04]  /*b7a0*/  FMNMX.FTZ R141, R141, R10, !PT ;  /* 0x0000000a8d8d7209 */ /* 0x002fc80007810000 */
[----:B------:R-:W-:Y:S01]  /*b7b0*/  FSETP.NEU.FTZ.AND P0, PT, R141, -INF , PT ;  /* 0xff8000008d00780b */ /* 0x000fe20003f1d000 */
[----:B--2---:R-:W-:-:S04]  /*b7c0*/  FFMA.FTZ R8, R55, c[0x0][0x2d0], -R24 ;  /* 0x0000b40037087a23 */ /* 0x004fc80000010818 */
[----:B------:R1:W-:Y:S02]  /*b7d0*/  MUFU.EX2 R190, R8 ;  /* 0x0000000800be7308 */ /* 0x0003e40000000800 */
[----:B-1----:R-:W-:Y:S02]  /*b7e0*/  FFMA.FTZ R8, R54, c[0x0][0x2d0], -R24 ;  /* 0x0000b40036087a23 */ /* 0x002fe40000010818 */
[----:B------:R-:W-:Y:S04]  /*b7f0*/  LDSM.16.MT88.4 R52, [R219+0x2880] ;  /* 0x00288000db34783b */ /* 0x000fe80000004200 */
[----:B------:R1:W2:Y:S02]  /*b800*/  MUFU.EX2 R247, R8 ;  /* 0x0000000800f77308 */ /* 0x0002a40000000800 */
[----:B-1----:R-:W-:-:S02]  /*b810*/  FMNMX.FTZ R8, R11, R13, !PT ;  /* 0x0000000d0b087209 */ /* 0x002fc40007810000 */
[----:B--2---:R-:W-:Y:S02]  /*b820*/  F2FP.BF16.PACK_AB R14, R120, R247 ;  /* 0x000000f7780e723e */ /* 0x004fe400000010ff */
[----:B------:R-:W-:-:S04]  /*b830*/  FMNMX.FTZ R8, R15, R8, !PT ;  /* 0x000000080f087209 */ /* 0x000fc80007810000 */
[----:B------:R-:W-:Y:S01]  /*b840*/  FMNMX.FTZ R9, R12, R8, !PT ;  /* 0x000000080c097209 */ /* 0x000fe20007810000 */
[----:B------:R-:W-:-:S03]  /*b850*/  FFMA.FTZ R8, R32, c[0x0][0x2d0], -R7 ;  /* 0x0000b40020087a23 */ /* 0x000fc60000010807 */
[----:B------:R-:W-:Y:S01]  /*b860*/  FMNMX.FTZ R9, R17, R9, !PT ;  /* 0x0000000911097209 */ /* 0x000fe20007810000 */
[----:B------:R1:W2:Y:S03]  /*b870*/  MUFU.EX2 R242, R8 ;  /* 0x0000000800f27308 */ /* 0x0002a60000000800 */
[----:B-1----:R-:W-:Y:S02]  /*b880*/  FMNMX.FTZ R8, R25, R9, !PT ;  /* 0x0000000919087209 */ /* 0x002fe40007810000 */
[----:B--2---:R-:W-:Y:S02]  /*b890*/  F2FP.BF16.PACK_AB R21, R245, R242 ;  /* 0x000000f2f515723e */ /* 0x004fe400000010ff */
[----:B------:R-:W-:-:S04]  /*b8a0*/  FMNMX.FTZ R8, R26, R8, !PT ;  /* 0x000000081a087209 */ /* 0x000fc80007810000 */
[----:B------:R-:W-:Y:S01]  /*b8b0*/  FMNMX.FTZ R2, R27, R8, !PT ;  /* 0x000000081b027209 */ /* 0x000fe20007810000 */
[----:B------:R-:W-:-:S03]  /*b8c0*/  FFMA.FTZ R8, R37, c[0x0][0x2d0], -R7 ;  /* 0x0000b40025087a23 */ /* 0x000fc60000010807 */
[----:B------:R-:W-:Y:S01]  /*b8d0*/  FMNMX.FTZ R2, R143, R2, !PT ;  /* 0x000000028f027209 */ /* 0x000fe20007810000 */
[----:B------:R1:W-:Y:S03]  /*b8e0*/  MUFU.EX2 R222, R8 ;  /* 0x0000000800de7308 */ /* 0x0003e60000000800 */
[----:B------:R-:W-:Y:S01]  /*b8f0*/  FMNMX.FTZ R3, R137, R2, !PT ;  /* 0x0000000289037209 */ /* 0x000fe20007810000 */
[----:B------:R-:W-:-:S03]  /*b900*/  FFMA.FTZ R2, R38, c[0x0][0x2d0], -R7 ;  /* 0x0000b40026027a23 */ /* 0x000fc60000010807 */
[----:B------:R-:W-:Y:S01]  /*b910*/  FMNMX.FTZ R3, R139, R3, !PT ;  /* 0x000000038b037209 */ /* 0x000fe20007810000 */
[----:B------:R2:W-:Y:S03]  /*b920*/  MUFU.EX2 R193, R2 ;  /* 0x0000000200c17308 */ /* 0x0005e60000000800 */
[----:B------:R-:W-:-:S05]  /*b930*/  FMNMX.FTZ R3, R138, R3, !PT ;  /* 0x000000038a037209 */ /* 0x000fca0007810000 */
[----:B------:R-:W3:Y:S01]  /*b940*/  SHFL.BFLY PT, R9, R3, 0x2, 0x1f ;  /* 0x0c401f0003097f89 */ /* 0x000ee200000e0000 */
[----:B-1----:R-:W-:-:S04]  /*b950*/  FFMA.FTZ R8, R43, c[0x0][0x2d0], -R7 ;  /* 0x0000b4002b087a23 */ /* 0x002fc80000010807 */
[----:B------:R1:W-:Y:S01]  /*b960*/  MUFU.EX2 R246, R8 ;  /* 0x0000000800f67308 */ /* 0x0003e20000000800 */
[----:B--2---:R-:W-:-:S07]  /*b970*/  FFMA.FTZ R2, R39, c[0x0][0x2d0], -R7 ;  /* 0x0000b40027027a23 */ /* 0x004fce0000010807 */
[----:B------:R2:W-:Y:S01]  /*b980*/  MUFU.EX2 R215, R2 ;  /* 0x0000000200d77308 */ /* 0x0005e20000000800 */
[----:B-1----:R-:W-:Y:S01]  /*b990*/  FFMA.FTZ R8, R44, c[0x0][0x2d0], -R7 ;  /* 0x0000b4002c087a23 */ /* 0x002fe20000010807 */
[----:B---3--:R-:W-:-:S06]  /*b9a0*/  FMNMX.FTZ R3, R3, R9, !PT ;  /* 0x0000000903037209 */ /* 0x008fcc0007810000 */
[----:B------:R-:W-:Y:S01]  /*b9b0*/  MUFU.EX2 R189, R8 ;  /* 0x0000000800bd7308 */ /* 0x000fe20000000800 */
[----:B--2---:R-:W-:-:S07]  /*b9c0*/  FFMA.FTZ R2, R42, c[0x0][0x2d0], -R7 ;  /* 0x0000b4002a027a23 */ /* 0x004fce0000010807 */
[----:B------:R1:W2:Y:S02]  /*b9d0*/  MUFU.EX2 R18, R2 ;  /* 0x0000000200127308 */ /* 0x0002a40000000800 */
[----:B-1----:R-:W-:Y:S02]  /*b9e0*/  FMUL.FTZ R2, R141, c[0x0][0x2d0] ;  /* 0x0000b4008d027a20 */ /* 0x002fe40000410000 */
[----:B--2---:R-:W-:-:S03]  /*b9f0*/  IMAD.MOV.U32 R4, RZ, RZ, R18 ;  /* 0x000000ffff047224 */ /* 0x004fc600078e0012 */
[----:B------:R-:W-:-:S05]  /*ba00*/  FSEL R2, R2, RZ, P0 ;  /* 0x000000ff02027208 */ /* 0x000fca0000000000 */
[--C-:B------:R-:W-:Y:S01]  /*ba10*/  FFMA.FTZ R8, R22, c[0x0][0x2d0], -R2.reuse ;  /* 0x0000b40016087a23 */ /* 0x100fe20000010802 */
[----:B------:R-:W-:Y:S01]  /*ba20*/  F2FP.BF16.PACK_AB R22, R192, R235 ;  /* 0x000000ebc016723e */ /* 0x000fe200000010ff */
[--C-:B------:R-:W-:Y:S02]  /*ba30*/  FFMA.FTZ R0, R33, c[0x0][0x2d0], -R2.reuse ;  /* 0x0000b40021007a23 */ /* 0x100fe40000010802 */
[----:B------:R1:W-:Y:S08]  /*ba40*/  MUFU.EX2 R239, R8 ;  /* 0x0000000800ef7308 */ /* 0x0003f00000000800 */
[----:B------:R2:W-:Y:S01]  /*ba50*/  MUFU.EX2 R221, R0 ;  /* 0x0000000000dd7308 */ /* 0x0005e20000000800 */
[----:B-1----:R-:W-:Y:S01]  /*ba60*/  FFMA.FTZ R8, R23, c[0x0][0x2d0], -R2 ;  /* 0x0000b40017087a23 */ /* 0x002fe20000010802 */
[----:B------:R-:W-:-:S06]  /*ba70*/  F2FP.BF16.PACK_AB R23, R193, R222 ;  /* 0x000000dec117723e */ /* 0x000fcc00000010ff */
[----:B------:R1:W3:Y:S01]  /*ba80*/  MUFU.EX2 R238, R8 ;  /* 0x0000000800ee7308 */ /* 0x0002e20000000800 */
[----:B--2---:R-:W-:Y:S01]  /*ba90*/  FFMA.FTZ R0, R34, c[0x0][0x2d0], -R2 ;  /* 0x0000b40022007a23 */ /* 0x004fe20000010802 */
[C---:B------:R-:W-:Y:S01]  /*baa0*/  HMMA.16816.F32.BF16 R108, R20.reuse, R80, RZ ;  /* 0x00000050146c723c */ /* 0x040fe200000418ff */
[----:B------:R-:W-:Y:S05]  /*bab0*/  LDSM.16.MT88.4 R32, [R220+0x3880] ;  /* 0x00388000dc20783b */ /* 0x000fea0000004200 */
[----:B------:R2:W4:Y:S02]  /*bac0*/  MUFU.EX2 R195, R0 ;  /* 0x0000000000c37308 */ /* 0x0005240000000800 */
[----:B------:R-:W-:Y:S01]  /*bad0*/  HMMA.16816.F32.BF16 R116, R20, R60, RZ ;  /* 0x0000003c1474723c */ /* 0x000fe200000418ff */
[----:B-1----:R-:W1:Y:S01]  /*bae0*/  SHFL.BFLY PT, R8, R3, 0x1, 0x1f ;  /* 0x0c201f0003087f89 */ /* 0x002e6200000e0000 */
[----:B---3--:R-:W-:-:S06]  /*baf0*/  F2FP.BF16.PACK_AB R16, R238, R239 ;  /* 0x000000efee10723e */ /* 0x008fcc00000010ff */
[C---:B------:R-:W-:Y:S01]  /*bb00*/  HMMA.16816.F32.BF16 R112, R20.reuse, R68, RZ ;  /* 0x000000441470723c */ /* 0x040fe200000418ff */
[--C-:B--2---:R-:W-:Y:S01]  /*bb10*/  FFMA.FTZ R0, R36, c[0x0][0x2d0], -R2.reuse ;  /* 0x0000b40024007a23 */ /* 0x104fe20000010802 */
[----:B----4-:R-:W-:Y:S01]  /*bb20*/  F2FP.BF16.PACK_AB R18, R195, R221 ;  /* 0x000000ddc312723e */ /* 0x010fe200000010ff */
[----:B------:R-:W-:Y:S02]  /*bb30*/  LDSM.16.MT88.4 R36, [R218+0x3880] ;  /* 0x00388000da24783b */ /* 0x000fe40000004200 */
[----:B------:R2:W-:Y:S03]  /*bb40*/  MUFU.EX2 R237, R0 ;  /* 0x0000000000ed7308 */ /* 0x0005e60000000800 */
[----:B------:R-:W-:Y:S01]  /*bb50*/  HMMA.16816.F32.BF16 R104, R20, R72, RZ ;  /* 0x000000481468723c */ /* 0x000fe200000418ff */
[----:B-1----:R-:W-:Y:S01]  /*bb60*/  FMNMX.FTZ R136, R3, R8, !PT ;  /* 0x0000000803887209 */ /* 0x002fe20007810000 */
[----:B------:R-:W-:-:S02]  /*bb70*/  FFMA.FTZ R3, R45, c[0x0][0x2d0], -R2 ;  /* 0x0000b4002d037a23 */ /* 0x000fc40000010802 */
[----:B------:R-:W1:Y:S01]  /*bb80*/  LDSM.16.MT88.4 R44, [R218+0x2880] ;  /* 0x00288000da2c783b */ /* 0x000e620000004200 */
[----:B--2---:R-:W-:Y:S01]  /*bb90*/  FFMA.FTZ R0, R41, c[0x0][0x2d0], -R2 ;  /* 0x0000b40029007a23 */ /* 0x004fe20000010802 */
[C---:B------:R-:W-:Y:S01]  /*bba0*/  FSETP.NEU.FTZ.AND P0, PT, R136.reuse, -INF , PT ;  /* 0xff8000008800780b */ /* 0x040fe20003f1d000 */
[----:B------:R-:W-:Y:S01]  /*bbb0*/  MUFU.EX2 R244, R3 ;  /* 0x0000000300f47308 */ /* 0x000fe20000000800 */
[----:B------:R-:W2:Y:S07]  /*bbc0*/  LDSM.16.MT88.4 R40, [R220+0x2880] ;  /* 0x00288000dc28783b */ /* 0x000eae0000004200 */
[----:B------:R3:W4:Y:S02]  /*bbd0*/  MUFU.EX2 R240, R0 ;  /* 0x0000000000f07308 */ /* 0x0007240000000800 */
[----:B---3--:R-:W-:-:S05]  /*bbe0*/  FMUL.FTZ R0, R136, c[0x0][0x2d0] ;  /* 0x0000b40088007a20 */ /* 0x008fca0000410000 */
[----:B------:R-:W-:-:S05]  /*bbf0*/  FSEL R0, R0, RZ, P0 ;  /* 0x000000ff00007208 */ /* 0x000fca0000000000 */
[--C-:B------:R-:W-:Y:S02]  /*bc00*/  FFMA.FTZ R3, R11, c[0x0][0x2d0], -R0.reuse ;  /* 0x0000b4000b037a23 */ /* 0x100fe40000010800 */
[----:B------:R-:W-:Y:S02]  /*bc10*/  HMMA.16816.F32.BF16 R8, R20, R48, RZ ;  /* 0x000000301408723c */ /* 0x000fe400000418ff */
[----:B------:R3:W-:Y:S02]  /*bc20*/  MUFU.EX2 R204, R3 ;  /* 0x0000000300cc7308 */ /* 0x0007e40000000800 */
[----:B---3--:R-:W-:Y:S01]  /*bc30*/  FFMA.FTZ R3, R13, c[0x0][0x2d0], -R0 ;  /* 0x0000b4000d037a23 */ /* 0x008fe20000010800 */
[----:B------:R-:W-:-:S05]  /*bc40*/  F2FP.BF16.PACK_AB R13, R4, R215 ;  /* 0x000000d7040d723e */ /* 0x000fca00000010ff */
[----:B------:R3:W-:Y:S02]  /*bc50*/  MUFU.EX2 R216, R3 ;  /* 0x0000000300d87308 */ /* 0x0007e40000000800 */
[----:B---3--:R-:W-:Y:S01]  /*bc60*/  FFMA.FTZ R3, R15, c[0x0][0x2d0], -R0 ;  /* 0x0000b4000f037a23 */ /* 0x008fe20000010800 */
[----:B------:R-:W-:-:S05]  /*bc70*/  F2FP.BF16.PACK_AB R15, R189, R246 ;  /* 0x000000f6bd0f723e */ /* 0x000fca00000010ff */
[----:B------:R3:W-:Y:S02]  /*bc80*/  MUFU.EX2 R252, R3 ;  /* 0x0000000300fc7308 */ /* 0x0007e40000000800 */
[----:B---3--:R-:W-:Y:S01]  /*bc90*/  FFMA.FTZ R3, R12, c[0x0][0x2d0], -R0 ;  /* 0x0000b4000c037a23 */ /* 0x008fe20000010800 */
[----:B------:R-:W-:-:S05]  /*bca0*/  F2FP.BF16.PACK_AB R12, R190, R194 ;  /* 0x000000c2be0c723e */ /* 0x000fca00000010ff */
[----:B------:R3:W1:Y:S02]  /*bcb0*/  MUFU.EX2 R205, R3 ;  /* 0x0000000300cd7308 */ /* 0x0006640000000800 */
[C---:B------:R-:W-:Y:S07]  /*bcc0*/  HMMA.16816.F32.BF16 R176, R12.reuse, R84, R8 ;  /* 0x000000540cb0723c */ /* 0x040fee0000041808 */
[----:B----4-:R-:W-:Y:S01]  /*bcd0*/  F2FP.BF16.PACK_AB R8, R240, R237 ;  /* 0x000000edf008723e */ /* 0x010fe200000010ff */
[C---:B------:R-:W-:Y:S01]  /*bce0*/  HMMA.16816.F32.BF16 R108, R12.reuse, R52, R108 ;  /* 0x000000340c6c723c */ /* 0x040fe2000004186c */
[----:B---3--:R-:W-:Y:S01]  /*bcf0*/  FFMA.FTZ R3, R57, c[0x0][0x2d0], -R2 ;  /* 0x0000b40039037a23 */ /* 0x008fe20000010802 */
[----:B-1----:R-:W-:Y:S01]  /*bd00*/  F2FP.BF16.PACK_AB R19, R205, R252 ;  /* 0x000000fccd13723e */ /* 0x002fe200000010ff */
[----:B------:R-:W1:Y:S02]  /*bd10*/  LDSM.16.MT88.4 R56, [R217+0x4080] ;  /* 0x00408000d938783b */ /* 0x000e640000004200 */
[----:B------:R3:W-:Y:S03]  /*bd20*/  MUFU.EX2 R6, R3 ;  /* 0x0000000300067308 */ /* 0x0007e60000000800 */
[C---:B------:R-:W-:Y:S08]  /*bd30*/  HMMA.16816.F32.BF16 R164, R12.reuse, R44, R116 ;  /* 0x0000002c0ca4723c */ /* 0x040ff00000041874 */
[----:B--2---:R-:W-:Y:S01]  /*bd40*/  HMMA.16816.F32.BF16 R180, R12, R40, R112 ;  /* 0x000000280cb4723c */ /* 0x004fe20000041870 */
[----:B---3--:R-:W-:Y:S01]  /*bd50*/  FFMA.FTZ R3, R17, c[0x0][0x2d0], -R0 ;  /* 0x0000b40011037a23 */ /* 0x008fe20000010800 */
[----:B------:R-:W-:-:S03]  /*bd60*/  F2FP.BF16.PACK_AB R17, R216, R204 ;  /* 0x000000ccd811723e */ /* 0x000fc600000010ff */
[----:B------:R2:W-:Y:S04]  /*bd70*/  MUFU.EX2 R207, R3 ;  /* 0x0000000300cf7308 */ /* 0x0005e80000000800 */
[C---:B------:R-:W-:Y:S08]  /*bd80*/  HMMA.16816.F32.BF16 R92, R16.reuse, R80, RZ ;  /* 0x00000050105c723c */ /* 0x040ff000000418ff */
[----:B------:R-:W-:Y:S01]  /*bd90*/  HMMA.16816.F32.BF16 R64, R16, R48, RZ ;  /* 0x000000301040723c */ /* 0x000fe200000418ff */
[----:B--2---:R-:W-:-:S04]  /*bda0*/  FFMA.FTZ R3, R25, c[0x0][0x2d0], -R0 ;  /* 0x0000b40019037a23 */ /* 0x004fc80000010800 */
[----:B------:R2:W3:Y:S03]  /*bdb0*/  MUFU.EX2 R206, R3 ;  /* 0x0000000300ce7308 */ /* 0x0004e60000000800 */
[C---:B------:R-:W-:Y:S08]  /*bdc0*/  HMMA.16816.F32.BF16 R88, R16.reuse, R72, RZ ;  /* 0x000000481058723c */ /* 0x040ff000000418ff */
[----:B------:R-:W-:Y:S01]  /*bdd0*/  HMMA.16816.F32.BF16 R100, R16, R60, RZ ;  /* 0x0000003c1064723c */ /* 0x000fe200000418ff */
[----:B--2---:R-:W-:Y:S01]  /*bde0*/  FFMA.FTZ R3, R26, c[0x0][0x2d0], -R0 ;  /* 0x0000b4001a037a23 */ /* 0x004fe20000010800 */
[----:B---3--:R-:W-:-:S06]  /*bdf0*/  F2FP.BF16.PACK_AB R9, R206, R207 ;  /* 0x000000cfce09723e */ /* 0x008fcc00000010ff */
[C---:B------:R-:W-:Y:S01]  /*be00*/  HMMA.16816.F32.BF16 R96, R16.reuse, R68, RZ ;  /* 0x000000441060723c */ /* 0x040fe200000418ff */
[----:B------:R-:W-:Y:S01]  /*be10*/  MOV R26, R120 ;  /* 0x00000078001a7202 */ /* 0x000fe20000000f00 */
[----:B------:R2:W-:Y:S06]  /*be20*/  MUFU.EX2 R213, R3 ;  /* 0x0000000300d57308 */ /* 0x0005ec0000000800 */
[C---:B------:R-:W-:Y:S08]  /*be30*/  HMMA.16816.F32.BF16 R112, R16.reuse, R36, RZ ;  /* 0x000000241070723c */ /* 0x040ff000000418ff */
[----:B------:R-:W-:Y:S01]  /*be40*/  HMMA.16816.F32.BF16 R116, R16, R62, RZ ;  /* 0x0000003e1074723c */ /* 0x000fe200000418ff */
[----:B--2---:R-:W-:Y:S01]  /*be50*/  FFMA.FTZ R3, R27, c[0x0][0x2d0], -R0 ;  /* 0x0000b4001b037a23 */ /* 0x004fe20000010800 */
[----:B------:R-:W-:-:S03]  /*be60*/  MOV R27, R6 ;  /* 0x00000006001b7202 */ /* 0x000fc60000000f00 */
[----:B------:R-:W2:Y:S01]  /*be70*/  MUFU.EX2 R212, R3 ;  /* 0x0000000300d47308 */ /* 0x000ea20000000800 */
[----:B------:R-:W-:Y:S02]  /*be80*/  F2FP.BF16.PACK_AB R10, R27, R244 ;  /* 0x000000f41b0a723e */ /* 0x000fe400000010ff */
[C---:B------:R-:W-:Y:S08]  /*be90*/  HMMA.16816.F32.BF16 R120, R16.reuse, R70, RZ ;  /* 0x000000461078723c */ /* 0x040ff000000418ff */
[----:B------:R-:W-:Y:S01]  /*bea0*/  HMMA.16816.F32.BF16 R124, R16, R82, RZ ;  /* 0x00000052107c723c */ /* 0x000fe200000418ff */
[----:B--2---:R-:W-:-:S07]  /*beb0*/  F2FP.BF16.PACK_AB R11, R212, R213 ;  /* 0x000000d5d40b723e */ /* 0x004fce00000010ff */
[----:B------:R-:W-:Y:S08]  /*bec0*/  HMMA.16816.F32.BF16 R128, R16, R74, RZ ;  /* 0x0000004a1080723c */ /* 0x000ff000000418ff */
[C---:B------:R-:W-:Y:S01]  /*bed0*/  HMMA.16816.F32.BF16 R92, R8.reuse, R52, R92 ;  /* 0x00000034085c723c */ /* 0x040fe2000004185c */
[----:B------:R-:W2:Y:S04]  /*bee0*/  LDL R53, [R1+0x64] ;  /* 0x0000640001357983 */ /* 0x000ea80000100800 */
[----:B------:R-:W2:Y:S03]  /*bef0*/  LDL R52, [R1+0x58] ;  /* 0x0000580001347983 */ /* 0x000ea60000100800 */
[C---:B------:R-:W-:Y:S01]  /*bf00*/  HMMA.16816.F32.BF16 R160, R8.reuse, R84, R64 ;  /* 0x0000005408a0723c */ /* 0x040fe20000041840 */
[----:B------:R-:W3:Y:S07]  /*bf10*/  LDSM.16.MT88.4 R64, [R218+0x4080] ;  /* 0x00408000da40783b */ /* 0x000eee0000004200 */
[C---:B-1----:R-:W-:Y:S08]  /*bf20*/  HMMA.16816.F32.BF16 R88, R8.reuse, R56, R88 ;  /* 0x000000380858723c */ /* 0x042ff00000041858 */
[----:B------:R-:W-:Y:S01]  /*bf30*/  HMMA.16816.F32.BF16 R168, R8, R44, R100 ;  /* 0x0000002c08a8723c */ /* 0x000fe20000041864 */
[----:B------:R-:W-:Y:S01]  /*bf40*/  IMAD.MOV.U32 R25, RZ, RZ, R92 ;  /* 0x000000ffff197224 */ /* 0x000fe200078e005c */
[----:B------:R-:W-:Y:S01]  /*bf50*/  MOV R3, R94 ;  /* 0x0000005e00037202 */ /* 0x000fe20000000f00 */
[----:B------:R-:W-:-:S02]  /*bf60*/  IMAD.MOV.U32 R188, RZ, RZ, R95 ;  /* 0x000000ffffbc7224 */ /* 0x000fc400078e005f */
[----:B------:R-:W-:Y:S02]  /*bf70*/  IMAD.MOV.U32 R6, RZ, RZ, R93 ;  /* 0x000000ffff067224 */ /* 0x000fe400078e005d */
[----:B------:R-:W-:Y:S01]  /*bf80*/  IMAD.MOV.U32 R45, RZ, RZ, R109 ;  /* 0x000000ffff2d7224 */ /* 0x000fe200078e006d */
[----:B------:R-:W-:Y:S01]  /*bf90*/  HMMA.16816.F32.BF16 R184, R8, R40, R96 ;  /* 0x0000002808b8723c */ /* 0x000fe20000041860 */
[----:B------:R-:W-:-:S06]  /*bfa0*/  IMAD.MOV.U32 R44, RZ, RZ, R110 ;  /* 0x000000ffff2c7224 */ /* 0x000fcc00078e006e */
[----:B------:R-:W-:Y:S01]  /*bfb0*/  MOV R41, R111 ;  /* 0x0000006f00297202 */ /* 0x000fe20000000f00 */
[----:B------:R-:W-:Y:S01]  /*bfc0*/  IMAD.MOV.U32 R40, RZ, RZ, R108 ;  /* 0x000000ffff287224 */ /* 0x000fe200078e006c */
[----:B------:R-:W-:Y:S01]  /*bfd0*/  HMMA.16816.F32.BF16 R96, R16, R32, RZ ;  /* 0x000000201060723c */ /* 0x000fe200000418ff */
[----:B------:R-:W-:Y:S02]  /*bfe0*/  IMAD.MOV.U32 R85, RZ, RZ, R88 ;  /* 0x000000ffff557224 */ /* 0x000fe400078e0058 */
[----:B------:R-:W-:-:S05]  /*bff0*/  IMAD.MOV.U32 R84, RZ, RZ, R90 ;  /* 0x000000ffff547224 */ /* 0x000fca00078e005a */
[C---:B------:R-:W-:Y:S08]  /*c000*/  HMMA.16816.F32.BF16 R92, R16.reuse, R28, RZ ;  /* 0x0000001c105c723c */ /* 0x040ff000000418ff */
[C---:B------:R-:W-:Y:S08]  /*c010*/  HMMA.16816.F32.BF16 R108, R16.reuse, R50, RZ ;  /* 0x00000032106c723c */ /* 0x040ff000000418ff */
[C---:B------:R-:W-:Y:S08]  /*c020*/  HMMA.16816.F32.BF16 R132, R16.reuse, R38, RZ ;  /* 0x000000261084723c */ /* 0x040ff000000418ff */
[C---:B------:R-:W-:Y:S08]  /*c030*/  HMMA.16816.F32.BF16 R148, R16.reuse, R34, RZ ;  /* 0x000000221094723c */ /* 0x040ff000000418ff */
[----:B------:R-:W-:Y:S01]  /*c040*/  HMMA.16816.F32.BF16 R144, R16, R30, RZ ;  /* 0x0000001e1090723c */ /* 0x000fe200000418ff */
[----:B------:R-:W1:Y:S07]  /*c050*/  LDSM.16.MT88.4 R16, [R219+0x4080] ;  /* 0x00408000db10783b */ /* 0x000e6e0000004200 */
[----:B------:R-:W-:Y:S07]  /*c060*/  HMMA.16816.F32.BF16 R248, R12, R56, R104 ;  /* 0x000000380cf8723c */ /* 0x000fee0000041868 */
[----:B------:R-:W-:Y:S01]  /*c070*/  MOV R57, R91 ;  /* 0x0000005b00397202 */ /* 0x000fe20000000f00 */
[----:B------:R-:W-:Y:S01]  /*c080*/  HMMA.16816.F32.BF16 R104, R20, R36, RZ ;  /* 0x000000241468723c */ /* 0x000fe200000418ff */
[----:B------:R-:W-:-:S07]  /*c090*/  IMAD.MOV.U32 R56, RZ, RZ, R89 ;  /* 0x000000ffff387224 */ /* 0x000fce00078e0059 */
[C---:B------:R-:W-:Y:S08]  /*c0a0*/  HMMA.16816.F32.BF16 R100, R20.reuse, R32, RZ ;  /* 0x000000201464723c */ /* 0x040ff000000418ff */
[C---:B------:R-:W-:Y:S08]  /*c0b0*/  HMMA.16816.F32.BF16 R80, R20.reuse, R82, RZ ;  /* 0x000000521450723c */ /* 0x040ff000000418ff */
[C---:B------:R-:W-:Y:S08]  /*c0c0*/  HMMA.16816.F32.BF16 R88, R20.reuse, R50, RZ ;  /* 0x000000321458723c */ /* 0x040ff000000418ff */
[C---:B------:R-:W-:Y:S08]  /*c0d0*/  HMMA.16816.F32.BF16 R48, R20.reuse, R38, RZ ;  /* 0x000000261430723c */ /* 0x040ff000000418ff */
[C---:B------:R-:W-:Y:S08]  /*c0e0*/  HMMA.16816.F32.BF16 R36, R20.reuse, R34, RZ ;  /* 0x000000221424723c */ /* 0x040ff000000418ff */
[C---:B------:R-:W-:Y:S08]  /*c0f0*/  HMMA.16816.F32.BF16 R32, R20.reuse, R28, RZ ;  /* 0x0000001c1420723c */ /* 0x040ff000000418ff */
[----:B------:R-:W-:Y:S08]  /*c100*/  HMMA.16816.F32.BF16 R72, R20, R74, RZ ;  /* 0x0000004a1448723c */ /* 0x000ff000000418ff */
[-C--:B---3--:R-:W-:Y:S07]  /*c110*/  HMMA.16816.F32.BF16 R196, R8, R64.reuse, R112 ;  /* 0x0000004008c4723c */ /* 0x088fee0000041870 */
[----:B------:R-:W-:Y:S01]  /*c120*/  IMAD.MOV.U32 R113, RZ, RZ, R3 ;  /* 0x000000ffff717224 */ /* 0x000fe200078e0003 */
[----:B------:R-:W-:Y:S01]  /*c130*/  HMMA.16816.F32.BF16 R208, R12, R64, R104 ;  /* 0x000000400cd0723c */ /* 0x000fe20000041868 */
[----:B------:R-:W-:-:S02]  /*c140*/  FFMA.FTZ R3, R175, c[0x0][0x2d0], -R24 ;  /* 0x0000b400af037a23 */ /* 0x000fc40000010818 */
[----:B------:R-:W-:-:S04]  /*c150*/  IMAD.MOV.U32 R112, RZ, RZ, R242 ;  /* 0x000000ffff707224 */ /* 0x000fc800078e00f2 */
[----:B------:R-:W-:Y:S01]  /*c160*/  MOV R65, R241 ;  /* 0x000000f100417202 */ /* 0x000fe20000000f00 */
[----:B------:R-:W-:Y:S01]  /*c170*/  HMMA.16816.F32.BF16 R104, R12, R76, R100 ;  /* 0x0000004c0c68723c */ /* 0x000fe20000041864 */
[----:B------:R-:W-:-:S07]  /*c180*/  IMAD.MOV.U32 R64, RZ, RZ, R240 ;  /* 0x000000ffff407224 */ /* 0x000fce00078e00f0 */
[C---:B------:R-:W-:Y:S07]  /*c190*/  HMMA.16816.F32.BF16 R100, R12.reuse, R54, R80 ;  /* 0x000000360c64723c */ /* 0x040fee0000041850 */
[----:B------:R-:W-:Y:S01]  /*c1a0*/  IMAD.MOV.U32 R83, RZ, RZ, R252 ;  /* 0x000000ffff537224 */ /* 0x000fe200078e00fc */
[----:B------:R-:W-:Y:S01]  /*c1b0*/  HMMA.16816.F32.BF16 R88, R12, R86, R88 ;  /* 0x000000560c58723c */ /* 0x000fe20000041858 */
[----:B------:R3:W-:Y:S07]  /*c1c0*/  MUFU.EX2 R252, R3 ;  /* 0x0000000300fc7308 */ /* 0x0007ee0000000800 */
[----:B------:R-:W-:Y:S07]  /*c1d0*/  HMMA.16816.F32.BF16 R240, R8, R76, R96 ;  /* 0x0000004c08f0723c */ /* 0x000fee0000041860 */
[----:B------:R-:W-:Y:S01]  /*c1e0*/  IMAD.MOV.U32 R99, RZ, RZ, R247 ;  /* 0x000000ffff637224 */ /* 0x000fe200078e00f7 */
[----:B-1----:R-:W-:Y:S01]  /*c1f0*/  HMMA.16816.F32.BF16 R200, R12, R16, R32 ;  /* 0x000000100cc8723c */ /* 0x002fe20000041820 */
[----:B---3--:R-:W-:Y:S01]  /*c200*/  FFMA.FTZ R3, R174, c[0x0][0x2d0], -R24 ;  /* 0x0000b400ae037a23 */ /* 0x008fe20000010818 */
[----:B------:R-:W-:Y:S01]  /*c210*/  MOV R98, R246 ;  /* 0x000000f600627202 */ /* 0x000fe20000000f00 */
[----:B------:R-:W-:-:S02]  /*c220*/  IMAD.MOV.U32 R97, RZ, RZ, R245 ;  /* 0x000000ffff617224 */ /* 0x000fc400078e00f5 */
[----:B------:R-:W-:-:S03]  /*c230*/  IMAD.MOV.U32 R96, RZ, RZ, R244 ;  /* 0x000000ffff607224 */ /* 0x000fc600078e00f4 */
[----:B------:R-:W-:Y:S01]  /*c240*/  HMMA.16816.F32.BF16 R244, R8, R16, R92 ;  /* 0x0000001008f4723c */ /* 0x000fe2000004185c */
[----:B------:R1:W3:Y:S01]  /*c250*/  MUFU.EX2 R92, R3 ;  /* 0x00000003005c7308 */ /* 0x0002e20000000800 */
[----:B------:R-:W-:-:S05]  /*c260*/  MOV R76, R85 ;  /* 0x00000055004c7202 */ /* 0x000fca0000000f00 */
[----:B------:R-:W-:Y:S01]  /*c270*/  IMAD.MOV.U32 R94, RZ, RZ, R84 ;  /* 0x000000ffff5e7224 */ /* 0x000fe200078e0054 */
[----:B------:R-:W-:Y:S01]  /*c280*/  HMMA.16816.F32.BF16 R32, R12, R58, R72 ;  /* 0x0000003a0c20723c */ /* 0x000fe20000041848 */
[----:B------:R-:W-:-:S07]  /*c290*/  IMAD.MOV.U32 R93, RZ, RZ, R239 ;  /* 0x000000ffff5d7224 */ /* 0x000fce00078e00ef */
[----:B------:R-:W-:Y:S01]  /*c2a0*/  HMMA.16816.F32.BF16 R60, R20, R62, RZ ;  /* 0x0000003e143c723c */ /* 0x000fe200000418ff */
[----:B-1----:R-:W-:-:S07]  /*c2b0*/  FFMA.FTZ R3, R173, c[0x0][0x2d0], -R24 ;  /* 0x0000b400ad037a23 */ /* 0x002fce0000010818 */
[----:B------:R-:W-:Y:S01]  /*c2c0*/  HMMA.16816.F32.BF16 R84, R8, R86, R108 ;  /* 0x000000560854723c */ /* 0x000fe2000004186c */
[----:B------:R1:W4:Y:S01]  /*c2d0*/  MUFU.EX2 R111, R3 ;  /* 0x00000003006f7308 */ /* 0x0003220000000800 */
[----:B------:R-:W-:Y:S01]  /*c2e0*/  IMAD.MOV.U32 R74, RZ, RZ, R235 ;  /* 0x000000ffff4a7224 */ /* 0x000fe200078e00eb */
[----:B------:R-:W-:Y:S02]  /*c2f0*/  MOV R73, R237 ;  /* 0x000000ed00497202 */ /* 0x000fe40000000f00 */
[----:B------:R-:W-:-:S03]  /*c300*/  MOV R72, R238 ;  /* 0x000000ee00487202 */ /* 0x000fc60000000f00 */
[----:B------:R-:W-:Y:S01]  /*c310*/  HMMA.16816.F32.BF16 R68, R20, R70, RZ ;  /* 0x000000461444723c */ /* 0x000fe200000418ff */
[----:B------:R-:W-:-:S07]  /*c320*/  IMAD.MOV.U32 R75, RZ, RZ, R215 ;  /* 0x000000ffff4b7224 */ /* 0x000fce00078e00d7 */
[----:B------:R-:W-:Y:S01]  /*c330*/  HMMA.16816.F32.BF16 R20, R20, R30, RZ ;  /* 0x0000001e1414723c */ /* 0x000fe200000418ff */
[----:B-1----:R-:W-:-:S07]  /*c340*/  FFMA.FTZ R3, R172, c[0x0][0x2d0], -R24 ;  /* 0x0000b400ac037a23 */ /* 0x002fce0000010818 */
[----:B------:R-:W-:Y:S01]  /*c350*/  HMMA.16816.F32.BF16 R124, R8, R54, R124 ;  /* 0x00000036087c723c */ /* 0x000fe2000004187c */
[----:B------:R1:W-:Y:S01]  /*c360*/  MUFU.EX2 R239, R3 ;  /* 0x0000000300ef7308 */ /* 0x0003e20000000800 */
[----:B------:R-:W-:Y:S01]  /*c370*/  IMAD.MOV.U32 R115, RZ, RZ, R27 ;  /* 0x000000ffff737224 */ /* 0x000fe200078e001b */
[----:B------:R-:W-:Y:S01]  /*c380*/  MOV R80, R26 ;  /* 0x0000001a00507202 */ /* 0x000fe20000000f00 */
[----:B------:R-:W-:-:S04]  /*c390*/  IMAD.MOV.U32 R114, RZ, RZ, R25 ;  /* 0x000000ffff727224 */ /* 0x000fc800078e0019 */
[----:B------:R-:W-:Y:S01]  /*c3a0*/  HMMA.16816.F32.BF16 R36, R12, R78, R36 ;  /* 0x0000004e0c24723c */ /* 0x000fe20000041824 */
[----:B------:R-:W-:-:S07]  /*c3b0*/  IMAD.MOV.U32 R109, RZ, RZ, R189 ;  /* 0x000000ffff6d7224 */ /* 0x000fce00078e00bd */
[----:B------:R-:W-:Y:S01]  /*c3c0*/  HMMA.16816.F32.BF16 R144, R8, R18, R144 ;  /* 0x000000120890723c */ /* 0x000fe20000041890 */
[----:B-1----:R-:W-:Y:S01]  /*c3d0*/  FFMA.FTZ R3, R159, c[0x0][0x2d0], -R7 ;  /* 0x0000b4009f037a23 */ /* 0x002fe20000010807 */
[----:B------:R-:W-:Y:S02]  /*c3e0*/  MOV R77, R56 ;  /* 0x00000038004d7202 */ /* 0x000fe40000000f00 */
[----:B------:R-:W-:Y:S01]  /*c3f0*/  MOV R82, R41 ;  /* 0x0000002900527202 */ /* 0x000fe20000000f00 */
[----:B------:R1:W-:Y:S03]  /*c400*/  MUFU.EX2 R235, R3 ;  /* 0x0000000300eb7308 */ /* 0x0003e60000000800 */
[C---:B------:R-:W-:Y:S01]  /*c410*/  HMMA.16816.F32.BF16 R48, R12.reuse, R66, R48 ;  /* 0x000000420c30723c */ /* 0x040fe20000041830 */
[----:B------:R-:W-:Y:S01]  /*c420*/  IMAD.MOV.U32 R95, RZ, RZ, R57 ;  /* 0x000000ffff5f7224 */ /* 0x000fe200078e0039 */
[----:B------:R-:W-:Y:S06]  /*c430*/  LDSM.16.MT88.4 R172, [R218+0x3080] ;  /* 0x00308000daac783b */ /* 0x000fec0000004200 */
[----:B------:R-:W-:Y:S01]  /*c440*/  HMMA.16816.F32.BF16 R28, R12, R18, R20 ;  /* 0x000000120c1c723c */ /* 0x000fe20000041814 */
[----:B-1----:R-:W-:-:S07]  /*c450*/  FFMA.FTZ R3, R158, c[0x0][0x2d0], -R7 ;  /* 0x0000b4009e037a23 */ /* 0x002fce0000010807 */
[----:B------:R-:W-:Y:S01]  /*c460*/  HMMA.16816.F32.BF16 R68, R12, R42, R68 ;  /* 0x0000002a0c44723c */ /* 0x000fe20000041844 */
[----:B------:R1:W-:Y:S01]  /*c470*/  MUFU.EX2 R237, R3 ;  /* 0x0000000300ed7308 */ /* 0x0003e20000000800 */
[----:B------:R-:W-:-:S06]  /*c480*/  IMAD.MOV.U32 R81, RZ, RZ, R44 ;  /* 0x000000ffff517224 */ /* 0x000fcc00078e002c */
[----:B------:R-:W-:Y:S01]  /*c490*/  HMMA.16816.F32.BF16 R60, R12, R46, R60 ;  /* 0x0000002e0c3c723c */ /* 0x000fe2000004183c */
[----:B-1----:R-:W-:-:S04]  /*c4a0*/  FFMA.FTZ R3, R157, c[0x0][0x2d0], -R7 ;  /* 0x0000b4009d037a23 */ /* 0x002fc80000010807 */
[----:B------:R1:W-:Y:S02]  /*c4b0*/  MUFU.EX2 R238, R3 ;  /* 0x0000000300ee7308 */ /* 0x0003e40000000800 */
[----:B-1----:R-:W-:Y:S02]  /*c4c0*/  FFMA.FTZ R3, R156, c[0x0][0x2d0], -R7 ;  /* 0x0000b4009c037a23 */ /* 0x002fe40000010807 */
[----:B------:R-:W1:Y:S04]  /*c4d0*/  LDSM.16.MT88.4 R156, [R217+0x3080] ;  /* 0x00308000d99c783b */ /* 0x000e680000004200 */
[----:B------:R2:W-:Y:S02]  /*c4e0*/  MUFU.EX2 R215, R3 ;  /* 0x0000000300d77308 */ /* 0x0005e40000000800 */
[----:B--2---:R-:W-:-:S06]  /*c4f0*/  FFMA.FTZ R3, R154, c[0x0][0x2d0], -R2 ;  /* 0x0000b4009a037a23 */ /* 0x004fcc0000010802 */
[----:B------:R2:W-:Y:S01]  /*c500*/  MUFU.EX2 R54, R3 ;  /* 0x0000000300367308 */ /* 0x0005e20000000800 */
[----:B------:R-:W-:Y:S01]  /*c510*/  HMMA.16816.F32.BF16 R24, R8, R78, R148 ;  /* 0x0000004e0818723c */ /* 0x000fe20000041894 */
[----:B------:R-:W-:Y:S01]  /*c520*/  MOV R19, R188 ;  /* 0x000000bc00137202 */ /* 0x000fe20000000f00 */
[----:B--2---:R-:W-:-:S05]  /*c530*/  FFMA.FTZ R3, R153, c[0x0][0x2d0], -R2 ;  /* 0x0000b40099037a23 */ /* 0x004fca0000010802 */
[----:B------:R2:W1:Y:S01]  /*c540*/  MUFU.EX2 R55, R3 ;  /* 0x0000000300377308 */ /* 0x0004620000000800 */
[----:B------:R-:W-:Y:S01]  /*c550*/  MOV R79, R191 ;  /* 0x000000bf004f7202 */ /* 0x000fe20000000f00 */
[----:B------:R-:W-:Y:S02]  /*c560*/  IMAD.MOV.U32 R78, RZ, RZ, R190 ;  /* 0x000000ffff4e7224 */ /* 0x000fe400078e00be */
[----:B------:R-:W1:Y:S01]  /*c570*/  LDSM.16.MT88.4 R188, [R220+0x3080] ;  /* 0x00308000dcbc783b */ /* 0x000e620000004200 */
[--C-:B--2---:R-:W-:Y:S02]  /*c580*/  FFMA.FTZ R3, R152, c[0x0][0x2d0], -R2.reuse ;  /* 0x0000b40098037a23 */ /* 0x104fe40000010802 */
[----:B------:R-:W-:-:S04]  /*c590*/  FFMA.FTZ R2, R155, c[0x0][0x2d0], -R2 ;  /* 0x0000b4009b027a23 */ /* 0x000fc80000010802 */
[----:B------:R2:W-:Y:S08]  /*c5a0*/  MUFU.EX2 R16, R2 ;  /* 0x0000000200107308 */ /* 0x0005f00000000800 */
[----:B------:R-:W1:Y:S01]  /*c5b0*/  MUFU.EX2 R17, R3 ;  /* 0x0000000300117308 */ /* 0x000e620000000800 */
[----:B--2---:R-:W-:-:S07]  /*c5c0*/  FFMA.FTZ R2, R143, c[0x0][0x2d0], -R0 ;  /* 0x0000b4008f027a23 */ /* 0x004fce0000010800 */
[----:B------:R2:W-:Y:S01]  /*c5d0*/  MUFU.EX2 R7, R2 ;  /* 0x0000000200077308 */ /* 0x0005e20000000800 */
[----:B------:R-:W-:Y:S02]  /*c5e0*/  IMAD.MOV.U32 R56, RZ, RZ, R40 ;  /* 0x000000ffff387224 */ /* 0x000fe400078e0028 */
[----:B--2---:R-:W-:-:S05]  /*c5f0*/  FFMA.FTZ R2, R137, c[0x0][0x2d0], -R0 ;  /* 0x0000b40089027a23 */ /* 0x004fca0000010800 */
[----:B------:R2:W1:Y:S01]  /*c600*/  MUFU.EX2 R3, R2 ;  /* 0x0000000200037308 */ /* 0x0004620000000800 */
[C---:B------:R-:W-:Y:S01]  /*c610*/  HMMA.16816.F32.BF16 R40, R8.reuse, R42, R120 ;  /* 0x0000002a0828723c */ /* 0x040fe20000041878 */
[--C-:B--2---:R-:W-:Y:S02]  /*c620*/  FFMA.FTZ R2, R139, c[0x0][0x2d0], -R0.reuse ;  /* 0x0000b4008b027a23 */ /* 0x104fe40000010800 */
[----:B------:R-:W-:Y:S02]  /*c630*/  FFMA.FTZ R0, R138, c[0x0][0x2d0], -R0 ;  /* 0x0000b4008a007a23 */ /* 0x000fe40000010800 */
[----:B------:R-:W-:Y:S02]  /*c640*/  IMAD.MOV.U32 R138, RZ, RZ, R6 ;  /* 0x000000ffff8a7224 */ /* 0x000fe400078e0006 */
[----:B------:R-:W-:Y:S08]  /*c650*/  MUFU.EX2 R2, R2 ;  /* 0x0000000200027308 */ /* 0x000ff00000000800 */
[----:B------:R-:W2:Y:S01]  /*c660*/  MUFU.EX2 R6, R0 ;  /* 0x0000000000067308 */ /* 0x000ea20000000800 */
[----:B---3--:R-:W-:Y:S01]  /*c670*/  IMAD.MOV.U32 R18, RZ, RZ, R92 ;  /* 0x000000ffff127224 */ /* 0x008fe200078e005c */
[----:B----4-:R-:W-:Y:S01]  /*c680*/  MOV R143, R111 ;  /* 0x0000006f008f7202 */ /* 0x010fe20000000f00 */
[----:B------:R-:W-:Y:S01]  /*c690*/  HMMA.16816.F32.BF16 R20, R8, R58, R128 ;  /* 0x0000003a0814723c */ /* 0x000fe20000041880 */
[----:B------:R-:W-:-:S06]  /*c6a0*/  IMAD.MOV.U32 R57, RZ, RZ, R45 ;  /* 0x000000ffff397224 */ /* 0x000fcc00078e002d */
[----:B-1----:R-:W-:Y:S01]  /*c6b0*/  F2FP.BF16.PACK_AB R128, R55, R54 ;  /* 0x000000363780723e */ /* 0x002fe200000010ff */
[----:B------:R-:W-:Y:S01]  /*c6c0*/  HMMA.16816.F32.BF16 R12, R8, R66, R132 ;  /* 0x00000042080c723c */ /* 0x000fe20000041884 */
[----:B------:R-:W-:Y:S02]  /*c6d0*/  F2FP.BF16.PACK_AB R130, R16, R17 ;  /* 0x000000111082723e */ /* 0x000fe400000010ff */
[----:B------:R-:W-:Y:S02]  /*c6e0*/  F2FP.BF16.PACK_AB R129, R3, R7 ;  /* 0x000000070381723e */ /* 0x000fe400000010ff */
[----:B--2---:R-:W-:Y:S02]  /*c6f0*/  F2FP.BF16.PACK_AB R131, R6, R2 ;  /* 0x000000020683723e */ /* 0x004fe400000010ff */
[----:B------:R-:W-:Y:S02]  /*c700*/  F2FP.BF16.PACK_AB R132, R18, R252 ;  /* 0x000000fc1284723e */ /* 0x000fe400000010ff */
[----:B------:R-:W-:-:S02]  /*c710*/  F2FP.BF16.PACK_AB R133, R237, R235 ;  /* 0x000000ebed85723e */ /* 0x000fc400000010ff */
[----:B------:R-:W-:Y:S02]  /*c720*/  F2FP.BF16.PACK_AB R134, R239, R143 ;  /* 0x0000008fef86723e */ /* 0x000fe400000010ff */
[----:B------:R-:W-:Y:S01]  /*c730*/  F2FP.BF16.PACK_AB R135, R215, R238 ;  /* 0x000000eed787723e */ /* 0x000fe200000010ff */
[----:B------:R-:W-:Y:S01]  /*c740*/  HMMA.16816.F32.BF16 R44, R8, R46, R116 ;  /* 0x0000002e082c723c */ /* 0x000fe20000041874 */
[----:B------:R-:W-:Y:S02]  /*c750*/  IMAD.MOV.U32 R120, RZ, RZ, R112 ;  /* 0x000000ffff787224 */ /* 0x000fe400078e0070 */
[----:B------:R-:W-:Y:S02]  /*c760*/  IMAD.MOV.U32 R111, RZ, RZ, R93 ;  /* 0x000000ffff6f7224 */ /* 0x000fe400078e005d */
[----:B------:R-:W-:Y:S02]  /*c770*/  IMAD.MOV.U32 R92, RZ, RZ, R193 ;  /* 0x000000ffff5c7224 */ /* 0x000fe400078e00c1 */
[----:B------:R-:W-:Y:S01]  /*c780*/  IMAD.MOV.U32 R123, RZ, RZ, R99 ;  /* 0x000000ffff7b7224 */ /* 0x000fe200078e0063 */
[----:B------:R-:W-:Y:S01]  /*c790*/  MOV R117, R97 ;  /* 0x0000006100757202 */ /* 0x000fe20000000f00 */
[-C--:B------:R-:W-:Y:S01]  /*c7a0*/  HMMA.16816.F32.BF16 R152, R128, R156.reuse, R160 ;  /* 0x0000009c8098723c */ /* 0x080fe200000418a0 */
[----:B------:R-:W-:Y:S01]  /*c7b0*/  MOV R119, R94 ;  /* 0x0000005e00777202 */ /* 0x000fe20000000f00 */
[----:B------:R-:W-:Y:S01]  /*c7c0*/  IMAD.MOV.U32 R118, RZ, RZ, R96 ;  /* 0x000000ffff767224 */ /* 0x000fe200078e0060 */
[----:B------:R-:W-:Y:S01]  /*c7d0*/  MOV R94, R195 ;  /* 0x000000c3005e7202 */ /* 0x000fe20000000f00 */
[----:B------:R-:W-:Y:S01]  /*c7e0*/  IMAD.MOV.U32 R93, RZ, RZ, R194 ;  /* 0x000000ffff5d7224 */ /* 0x000fe200078e00c2 */
[----:B------:R-:W-:Y:S01]  /*c7f0*/  MOV R58, R81 ;  /* 0x00000051003a7202 */ /* 0x000fe20000000f00 */
[----:B------:R-:W-:Y:S01]  /*c800*/  IMAD.MOV.U32 R110, RZ, RZ, R95 ;  /* 0x000000ffff6e7224 */ /* 0x000fe200078e005f */
[----:B------:R-:W-:Y:S01]  /*c810*/  LDSM.16.MT88.4 R8, [R219+0x4880] ;  /* 0x00488000db08783b */ /* 0x000fe20000004200 */
[C---:B------:R-:W-:Y:S08]  /*c820*/  HMMA.16816.F32.BF16 R148, R132.reuse, R156, R176 ;  /* 0x0000009c8494723c */ /* 0x040ff000000418b0 */
[-C--:B------:R-:W-:Y:S07]  /*c830*/  HMMA.16816.F32.BF16 R160, R132, R158.reuse, R88 ;  /* 0x0000009e84a0723c */ /* 0x080fee0000041858 */
[----:B------:R-:W-:Y:S01]  /*c840*/  MOV R91, R192 ;  /* 0x000000c0005b7202 */ /* 0x000fe20000000f00 */
[----:B------:R-:W-:Y:S01]  /*c850*/  HMMA.16816.F32.BF16 R156, R128, R158, R84 ;  /* 0x0000009e809c723c */ /* 0x000fe20000041854 */
[----:B------:R-:W-:Y:S01]  /*c860*/  IMAD.MOV.U32 R88, RZ, RZ, R19 ;  /* 0x000000ffff587224 */ /* 0x000fe200078e0013 */
[----:B------:R-:W-:Y:S01]  /*c870*/  MOV R89, R78 ;  /* 0x0000004e00597202 */ /* 0x000fe20000000f00 */
[----:B------:R-:W-:-:S02]  /*c880*/  IMAD.MOV.U32 R19, RZ, RZ, R79 ;  /* 0x000000ffff137224 */ /* 0x000fc400078e004f */
[----:B------:R-:W-:Y:S02]  /*c890*/  IMAD.MOV.U32 R78, RZ, RZ, R117 ;  /* 0x000000ffff4e7224 */ /* 0x000fe400078e0075 */
[----:B------:R-:W-:Y:S01]  /*c8a0*/  MOV R86, R138 ;  /* 0x0000008a00567202 */ /* 0x000fe20000000f00 */
[-C--:B------:R-:W-:Y:S01]  /*c8b0*/  HMMA.16816.F32.BF16 R180, R132, R188.reuse, R180 ;  /* 0x000000bc84b4723c */ /* 0x080fe200000418b4 */
[----:B------:R-:W-:Y:S01]  /*c8c0*/  IMAD.MOV.U32 R138, RZ, RZ, R120 ;  /* 0x000000ffff8a7224 */ /* 0x000fe200078e0078 */
[----:B------:R-:W-:Y:S01]  /*c8d0*/  MOV R120, R119 ;  /* 0x0000007700787202 */ /* 0x000fe20000000f00 */
[----:B------:R-:W-:Y:S01]  /*c8e0*/  IMAD.MOV.U32 R79, RZ, RZ, R118 ;  /* 0x000000ffff4f7224 */ /* 0x000fe200078e0076 */
[----:B------:R-:W-:Y:S01]  /*c8f0*/  MOV R117, R222 ;  /* 0x000000de00757202 */ /* 0x000fe20000000f00 */
[----:B------:R-:W-:Y:S01]  /*c900*/  IMAD.MOV.U32 R118, RZ, RZ, R221 ;  /* 0x000000ffff767224 */ /* 0x000fe200078e00dd */
[----:B------:R-:W-:Y:S01]  /*c910*/  MOV R119, R5 ;  /* 0x0000000500777202 */ /* 0x000fe20000000f00 */
[----:B------:R1:W5:Y:S01]  /*c920*/  LDL.LU R222, [R1+0xf8] ;  /* 0x0000f80001de7983 */ /* 0x0003620000300800 */
[----:B------:R-:W-:Y:S03]  /*c930*/  HMMA.16816.F32.BF16 R184, R128, R188, R184 ;  /* 0x000000bc80b8723c */ /* 0x000fe600000418b8 */
[----:B------:R1:W5:Y:S04]  /*c940*/  LDL.LU R221, [R1+0xf4] ;  /* 0x0000f40001dd7983 */ /* 0x0003680000300800 */
[----:B------:R1:W5:Y:S01]  /*c950*/  LDL.LU R5, [R1+0xec] ;  /* 0x0000ec0001057983 */ /* 0x0003620000300800 */
[-C--:B------:R-:W-:Y:S08]  /*c960*/  HMMA.16816.F32.BF16 R192, R132, R190.reuse, R68 ;  /* 0x000000be84c0723c */ /* 0x080ff00000041844 */
[----:B------:R-:W-:Y:S07]  /*c970*/  HMMA.16816.F32.BF16 R188, R128, R190, R40 ;  /* 0x000000be80bc723c */ /* 0x000fee0000041828 */
[----:B------:R-:W-:-:S02]  /*c980*/  IMAD.MOV.U32 R42, RZ, RZ, R216 ;  /* 0x000000ffff2a7224 */ /* 0x000fc400078e00d8 */
[----:B------:R1:W5:Y:S01]  /*c990*/  LDL.LU R216, [R1+0xf0] ;  /* 0x0000f00001d87983 */ /* 0x0003620000300800 */
[----:B------:R-:W-:-:S03]  /*c9a0*/  IMAD.MOV.U32 R116, RZ, RZ, R98 ;  /* 0x000000ffff747224 */ /* 0x000fc600078e0062 */
[----:B------:R-:W2:Y:S01]  /*c9b0*/  LDSM.16.MT88.4 R96, [R218+0x4880] ;  /* 0x00488000da60783b */ /* 0x000ea20000004200 */
[----:B------:R-:W-:Y:S02]  /*c9c0*/  IMAD.MOV.U32 R108, RZ, RZ, R80 ;  /* 0x000000ffff6c7224 */ /* 0x000fe400078e0050 */
[----:B------:R-:W-:Y:S02]  /*c9d0*/  IMAD.MOV.U32 R59, RZ, RZ, R82 ;  /* 0x000000ffff3b7224 */ /* 0x000fe400078e0052 */
[----:B------:R-:W-:Y:S02]  /*c9e0*/  IMAD.MOV.U32 R95, RZ, RZ, R83 ;  /* 0x000000ffff5f7224 */ /* 0x000fe400078e0053 */
[----:B------:R-:W3:Y:S01]  /*c9f0*/  LDSM.16.MT88.4 R80, [R217+0x4880] ;  /* 0x00488000d950783b */ /* 0x000ee20000004200 */
[----:B------:R-:W-:Y:S01]  /*ca00*/  MOV R122, R64 ;  /* 0x00000040007a7202 */ /* 0x000fe20000000f00 */
[----:B------:R-:W-:Y:S02]  /*ca10*/  IMAD.MOV.U32 R121, RZ, RZ, R65 ;  /* 0x000000ffff797224 */ /* 0x000fe400078e0041 */
[----:B------:R-:W4:Y:S01]  /*ca20*/  LDSM.16.MT88.4 R64, [R219+0x3080] ;  /* 0x00308000db40783b */ /* 0x000f220000004200 */
[----:B------:R-:W-:Y:S01]  /*ca30*/  MOV R0, R114 ;  /* 0x0000007200007202 */ /* 0x000fe20000000f00 */
[----:B------:R-:W-:Y:S01]  /*ca40*/  IMAD.MOV.U32 R139, RZ, RZ, R113 ;  /* 0x000000ffff8b7224 */ /* 0x000fe200078e0071 */
[----:B------:R-:W-:Y:S01]  /*ca50*/  MOV R90, R121 ;  /* 0x00000079005a7202 */ /* 0x000fe20000000f00 */
[----:B------:R-:W-:-:S02]  /*ca60*/  IMAD.MOV.U32 R84, RZ, RZ, R91 ;  /* 0x000000ffff547224 */ /* 0x000fc400078e005b */
[----:B------:R-:W-:Y:S01]  /*ca70*/  IMAD.MOV.U32 R91, RZ, RZ, R122 ;  /* 0x000000ffff5b7224 */ /* 0x000fe200078e007a */
[-C--:B------:R-:W-:Y:S01]  /*ca80*/  HMMA.16816.F32.BF16 R164, R132, R172.reuse, R164 ;  /* 0x000000ac84a4723c */ /* 0x080fe200000418a4 */
[----:B------:R-:W-:Y:S02]  /*ca90*/  IMAD.MOV.U32 R85, RZ, RZ, R0 ;  /* 0x000000ffff557224 */ /* 0x000fe400078e0000 */
[----:B------:R-:W-:Y:S01]  /*caa0*/  IMAD.MOV.U32 R87, RZ, RZ, R139 ;  /* 0x000000ffff577224 */ /* 0x000fe200078e008b */
[----:B------:R-:W-:Y:S01]  /*cab0*/  MOV R139, R116 ;  /* 0x00000074008b7202 */ /* 0x000fe20000000f00 */
[----:B------:R-:W-:Y:S01]  /*cac0*/  IMAD.MOV.U32 R0, RZ, RZ, R123 ;  /* 0x000000ffff007224 */ /* 0x000fe200078e007b */
[----:B------:R-:W-:Y:S02]  /*cad0*/  MOV R122, R73 ;  /* 0x00000049007a7202 */ /* 0x000fe40000000f00 */
[----:B------:R-:W-:Y:S01]  /*cae0*/  HMMA.16816.F32.BF16 R168, R128, R172, R168 ;  /* 0x000000ac80a8723c */ /* 0x000fe200000418a8 */
[----:B------:R-:W-:Y:S01]  /*caf0*/  IMAD.MOV.U32 R121, RZ, RZ, R110 ;  /* 0x000000ffff797224 */ /* 0x000fe200078e006e */
[----:B------:R-:W-:Y:S01]  /*cb00*/  MOV R43, R89 ;  /* 0x00000059002b7202 */ /* 0x000fe20000000f00 */
[----:B------:R-:W-:-:S05]  /*cb10*/  IMAD.MOV.U32 R123, RZ, RZ, R74 ;  /* 0x000000ffff7b7224 */ /* 0x000fca00078e004a */
[----:B------:R-:W-:Y:S01]  /*cb20*/  HMMA.16816.F32.BF16 R176, R132, R174, R60 ;  /* 0x000000ae84b0723c */ /* 0x000fe2000004183c */
[----:B------:R-:W-:Y:S02]  /*cb30*/  IMAD.MOV.U32 R110, RZ, RZ, R72 ;  /* 0x000000ffff6e7224 */ /* 0x000fe400078e0048 */
[----:B------:R-:W-:-:S04]  /*cb40*/  IMAD.MOV.U32 R116, RZ, RZ, R75 ;  /* 0x000000ffff747224 */ /* 0x000fc800078e004b */
[----:B------:R-:W-:Y:S01]  /*cb50*/  IMAD.MOV.U32 R63, RZ, RZ, R88 ;  /* 0x000000ffff3f7224 */ /* 0x000fe200078e0058 */
[----:B------:R-:W-:Y:S01]  /*cb60*/  HMMA.16816.F32.BF16 R172, R128, R174, R44 ;  /* 0x000000ae80ac723c */ /* 0x000fe2000004182c */
[----:B------:R-:W-:-:S06]  /*cb70*/  IMAD.MOV.U32 R41, RZ, RZ, R122 ;  /* 0x000000ffff297224 */ /* 0x000fcc00078e007a */
[----:B------:R-:W-:Y:S01]  /*cb80*/  IMAD.MOV.U32 R44, RZ, RZ, R90 ;  /* 0x000000ffff2c7224 */ /* 0x000fe200078e005a */
[----:B------:R-:W-:Y:S02]  /*cb90*/  MOV R45, R91 ;  /* 0x0000005b002d7202 */ /* 0x000fe40000000f00 */
[----:B--2---:R-:W-:Y:S01]  /*cba0*/  HMMA.16816.F32.BF16 R88, R132, R96, R208 ;  /* 0x000000608458723c */ /* 0x004fe200000418d0 */
[----:B------:R-:W-:Y:S01]  /*cbb0*/  IMAD.MOV.U32 R46, RZ, RZ, R0 ;  /* 0x000000ffff2e7224 */ /* 0x000fe200078e0000 */
[----:B------:R-:W-:Y:S01]  /*cbc0*/  MOV R47, R139 ;  /* 0x0000008b002f7202 */ /* 0x000fe20000000f00 */
[----:B------:R-:W-:Y:S01]  /*cbd0*/  IMAD.MOV.U32 R0, RZ, RZ, R78 ;  /* 0x000000ffff007224 */ /* 0x000fe200078e004e */
[----:B------:R-:W-:-:S03]  /*cbe0*/  MOV R139, R79 ;  /* 0x0000004f008b7202 */ /* 0x000fc60000000f00 */
[----:B------:R-:W-:Y:S01]  /*cbf0*/  MOV R211, R119 ;  /* 0x0000007700d37202 */ /* 0x000fe20000000f00 */
[----:B---3--:R-:W-:Y:S01]  /*cc00*/  HMMA.16816.F32.BF16 R72, R132, R80, R248 ;  /* 0x000000508448723c */ /* 0x008fe200000418f8 */
[----:B------:R-:W-:Y:S01]  /*cc10*/  IMAD.MOV.U32 R78, RZ, RZ, R120 ;  /* 0x000000ffff4e7224 */ /* 0x000fe200078e0078 */
[----:B------:R-:W-:-:S05]  /*cc20*/  MOV R79, R121 ;  /* 0x00000079004f7202 */ /* 0x000fca0000000f00 */
[----:B------:R-:W-:Y:S02]  /*cc30*/  MOV R248, R123 ;  /* 0x0000007b00f87202 */ /* 0x000fe40000000f00 */
[----:B------:R-:W-:Y:S01]  /*cc40*/  HMMA.16816.F32.BF16 R120, R132, R8, R200 ;  /* 0x000000088478723c */ /* 0x000fe200000418c8 */
[----:B------:R-:W-:Y:S02]  /*cc50*/  IMAD.MOV.U32 R137, RZ, RZ, R115 ;  /* 0x000000ffff897224 */ /* 0x000fe400078e0073 */
[----:B------:R-:W2:Y:S04]  /*cc60*/  LDSM.16.MT88.4 R112, [R220+0x4880] ;  /* 0x00488000dc70783b */ /* 0x000ea80000004200 */
[----:B------:R-:W-:Y:S01]  /*cc70*/  IMAD.MOV.U32 R202, RZ, RZ, R211 ;  /* 0x000000ffffca7224 */ /* 0x000fe200078e00d3 */
[----:B------:R-:W-:Y:S01]  /*cc80*/  MOV R211, R42 ;  /* 0x0000002a00d37202 */ /* 0x000fe20000000f00 */
[----:B------:R-:W-:Y:S01]  /*cc90*/  IMAD.MOV.U32 R42, RZ, RZ, c[0x0][0x2c4] ;  /* 0x0000b100ff2a7624 */ /* 0x000fe200078e00ff */
[----:B------:R-:W-:-:S04]  /*cca0*/  MOV R249, R117 ;  /* 0x0000007500f97202 */ /* 0x000fc80000000f00 */
[----:B------:R-:W-:Y:S01]  /*ccb0*/  ISETP.NE.AND P6, PT, R42, 0x1, PT ;  /* 0x000000012a00780c */ /* 0x000fe20003fc5270 */
[----:B------:R-:W-:Y:S01]  /*ccc0*/  IMAD.MOV.U32 R250, RZ, RZ, R118 ;  /* 0x000000fffffa7224 */ /* 0x000fe200078e0076 */
[----:B------:R-:W-:Y:S01]  /*ccd0*/  MOV R42, R43 ;  /* 0x0000002b002a7202 */ /* 0x000fe20000000f00 */
[----:B------:R-:W-:Y:S02]  /*cce0*/  IMAD.MOV.U32 R251, RZ, RZ, R84 ;  /* 0x000000fffffb7224 */ /* 0x000fe400078e0054 */
[----:B------:R-:W-:Y:S01]  /*ccf0*/  IMAD.MOV.U32 R43, RZ, RZ, R4 ;  /* 0x000000ffff2b7224 */ /* 0x000fe200078e0004 */
[----:B------:R-:W-:Y:S01]  /*cd00*/  SHF.L.U32 R4, R214, 0x7, RZ ;  /* 0x00000007d6047819 */ /* 0x000fe200000006ff */
[----:B------:R-:W-:Y:S01]  /*cd10*/  IMAD.MOV.U32 R208, RZ, RZ, R249 ;  /* 0x000000ffffd07224 */ /* 0x000fe200078e00f9 */
[----:B------:R-:W-:Y:S01]  /*cd20*/  MOV R203, R248 ;  /* 0x000000f800cb7202 */ /* 0x000fe20000000f00 */
[----:B------:R-:W-:Y:S01]  /*cd30*/  IMAD.MOV.U32 R210, RZ, RZ, R251 ;  /* 0x000000ffffd27224 */ /* 0x000fe200078e00fb */
[----:B------:R-:W-:Y:S01]  /*cd40*/  MOV R209, R250 ;  /* 0x000000fa00d17202 */ /* 0x000fe20000000f00 */
[----:B----4-:R-:W-:Y:S01]  /*cd50*/  HMMA.16816.F32.BF16 R68, R132, R66, R100 ;  /* 0x000000428444723c */ /* 0x010fe20000041864 */
[----:B------:R-:W-:Y:S01]  /*cd60*/  IMAD.MOV.U32 R248, RZ, RZ, R92 ;  /* 0x000000fffff87224 */ /* 0x000fe200078e005c */
[----:B------:R-:W-:Y:S01]  /*cd70*/  MOV R251, R93 ;  /* 0x0000005d00fb7202 */ /* 0x000fe20000000f00 */
[----:B------:R-:W-:Y:S01]  /*cd80*/  IMAD.MOV.U32 R249, RZ, RZ, R94 ;  /* 0x000000fffff97224 */ /* 0x000fe200078e005e */
[----:B------:R-:W-:-:S04]  /*cd90*/  MOV R250, R95 ;  /* 0x0000005f00fa7202 */ /* 0x000fc80000000f00 */
[----:B------:R-:W-:Y:S08]  /*cda0*/  HMMA.16816.F32.BF16 R100, R132, R98, R48 ;  /* 0x000000628464723c */ /* 0x000ff00000041830 */
[C---:B------:R-:W-:Y:S08]  /*cdb0*/  HMMA.16816.F32.BF16 R92, R128.reuse, R96, R196 ;  /* 0x00000060805c723c */ /* 0x040ff000000418c4 */
[----:B------:R-:W-:Y:S07]  /*cdc0*/  HMMA.16816.F32.BF16 R96, R128, R98, R12 ;  /* 0x000000628060723c */ /* 0x000fee000004180c */
[----:B------:R-:W-:-:S04]  /*cdd0*/  @P6 IMAD.HI.U32 R12, R4, c[0x0][0x2c8], RZ ;  /* 0x0000b200040c6a27 */ /* 0x000fc800078e00ff */
[----:B------:R-:W-:Y:S02]  /*cde0*/  FADD.FTZ R13, R44, R202 ;  /* 0x000000ca2c0d7221 */ /* 0x000fe40000010000 */
[----:B------:R-:W-:Y:S02]  /*cdf0*/  FADD.FTZ R14, R138, R0 ;  /* 0x000000008a0e7221 */ /* 0x000fe40000010000 */
[----:B------:R-:W-:Y:S01]  /*ce00*/  IMAD.MOV.U32 R0, RZ, RZ, R4 ;  /* 0x000000ffff007224 */ /* 0x000fe200078e0004 */
[----:B------:R-:W-:Y:S01]  /*ce10*/  @P6 SHF.R.U32.HI R0, RZ, c[0x0][0x2cc], R12 ;  /* 0x0000b300ff006a19 */ /* 0x000fe2000001160c */
[----:B------:R-:W-:Y:S02]  /*ce20*/  FADD.FTZ R15, R111, R110 ;  /* 0x0000006e6f0f7221 */ /* 0x000fe40000010000 */
[----:B------:R-:W-:Y:S02]  /*ce30*/  FADD.FTZ R13, R203, R13 ;  /* 0x0000000dcb0d7221 */ /* 0x000fe40000010000 */
[----:B------:R-:W-:Y:S01]  /*ce40*/  FADD.FTZ R14, R208, R14 ;  /* 0x0000000ed00e7221 */ /* 0x000fe20000010000 */
[----:B------:R-:W-:Y:S01]  /*ce50*/  MOV R60, R85 ;  /* 0x00000055003c7202 */ /* 0x000fe20000000f00 */
[----:B------:R-:W-:Y:S01]  /*ce60*/  FADD.FTZ R12, R204, R211 ;  /* 0x000000d3cc0c7221 */ /* 0x000fe20000010000 */
[----:B------:R-:W-:Y:S01]  /*ce70*/  MOV R62, R87 ;  /* 0x00000057003e7202 */ /* 0x000fe20000000f00 */
[----:B------:R-:W-:-:S02]  /*ce80*/  IMAD.MOV.U32 R61, RZ, RZ, R86 ;  /* 0x000000ffff3d7224 */ /* 0x000fc400078e0056 */
[----:B------:R-:W-:Y:S02]  /*ce90*/  FADD.FTZ R15, R209, R15 ;  /* 0x0000000fd10f7221 */ /* 0x000fe40000010000 */
[----:B------:R-:W-:Y:S02]  /*cea0*/  IMAD.MOV.U32 R40, RZ, RZ, R116 ;  /* 0x000000ffff287224 */ /* 0x000fe400078e0074 */
        /* <DEDUP_REMOVED lines=8> */
[----:B------:R-:W-:Y:S01]  /*cf30*/  IMAD.MOV.U32 R44, RZ, RZ, R45 ;  /* 0x000000ffff2c7224 */ /* 0x000fe200078e002d */
[----:B------:R-:W-:Y:S01]  /*cf40*/  HMMA.16816.F32.BF16 R60, R128, R64, R60 ;  /* 0x00000040803c723c */ /* 0x000fe2000004183c */
[----:B------:R-:W-:Y:S01]  /*cf50*/  MOV R45, R46 ;  /* 0x0000002e002d7202 */ /* 0x000fe20000000f00 */
[----:B------:R-:W-:Y:S02]  /*cf60*/  FADD.FTZ R15, R41, R15 ;  /* 0x0000000f290f7221 */ /* 0x000fe40000010000 */
[----:B------:R-:W-:Y:S02]  /*cf70*/  IMAD.MOV.U32 R46, RZ, RZ, R47 ;  /* 0x000000ffff2e7224 */ /* 0x000fe400078e002f */
[----:B------:R-:W-:-:S02]  /*cf80*/  FADD.FTZ R13, R42, R13 ;  /* 0x0000000d2a0d7221 */ /* 0x000fc40000010000 */
[----:B------:R-:W-:Y:S01]  /*cf90*/  HMMA.16816.F32.BF16 R64, R128, R66, R124 ;  /* 0x000000428040723c */ /* 0x000fe2000004187c */
[----:B------:R-:W-:Y:S01]  /*cfa0*/  FADD.FTZ R12, R207, R12 ;  /* 0x0000000ccf0c7221 */ /* 0x000fe20000010000 */
[----:B------:R-:W-:Y:S01]  /*cfb0*/  MOV R47, R139 ;  /* 0x0000008b002f7202 */ /* 0x000fe20000000f00 */
[----:B------:R-:W-:-:S05]  /*cfc0*/  IMAD.MOV.U32 R138, RZ, RZ, R108 ;  /* 0x000000ffff8a7224 */ /* 0x000fca00078e006c */
[----:B------:R-:W-:Y:S01]  /*cfd0*/  HMMA.16816.F32.BF16 R124, R128, R8, R244 ;  /* 0x00000008807c723c */ /* 0x000fe200000418f4 */
[----:B------:R-:W-:Y:S01]  /*cfe0*/  FADD.FTZ R13, R45, R13 ;  /* 0x0000000d2d0d7221 */ /* 0x000fe20000010000 */
[----:B------:R-:W-:-:S05]  /*cff0*/  MOV R139, R109 ;  /* 0x0000006d008b7202 */ /* 0x000fca0000000f00 */
[----:B------:R-:W-:Y:S02]  /*d000*/  FADD.FTZ R9, R43, R14 ;  /* 0x0000000e2b097221 */ /* 0x000fe40000010000 */
[----:B------:R-:W-:Y:S02]  /*d010*/  FADD.FTZ R8, R44, R15 ;  /* 0x0000000f2c087221 */ /* 0x000fe40000010000 */
[----:B------:R-:W-:Y:S02]  /*d020*/  FADD.FTZ R14, R46, R9 ;  /* 0x000000092e0e7221 */ /* 0x000fe40000010000 */
[----:B------:R-:W-:Y:S01]  /*d030*/  FADD.FTZ R9, R206, R12 ;  /* 0x0000000cce097221 */ /* 0x000fe20000010000 */
[----:B--2---:R-:W-:Y:S01]  /*d040*/  HMMA.16816.F32.BF16 R104, R132, R112, R104 ;  /* 0x000000708468723c */ /* 0x004fe20000041868 */
[----:B------:R-:W-:Y:S02]  /*d050*/  FADD.FTZ R12, R47, R8 ;  /* 0x000000082f0c7221 */ /* 0x000fe40000010000 */
[----:B------:R-:W-:-:S02]  /*d060*/  FADD.FTZ R8, R138, R13 ;  /* 0x0000000d8a087221 */ /* 0x000fc40000010000 */
[----:B------:R-:W-:-:S03]  /*d070*/  FADD.FTZ R9, R213, R9 ;  /* 0x00000009d5097221 */ /* 0x000fc60000010000 */
[C---:B------:R-:W-:Y:S08]  /*d080*/  HMMA.16816.F32.BF16 R84, R132.reuse, R82, R32 ;  /* 0x000000528454723c */ /* 0x040ff00000041820 */
[----:B------:R-:W-:Y:S08]  /*d090*/  HMMA.16816.F32.BF16 R116, R132, R114, R36 ;  /* 0x000000728474723c */ /* 0x000ff00000041824 */
[C---:B------:R-:W-:Y:S08]  /*d0a0*/  HMMA.16816.F32.BF16 R76, R128.reuse, R80, R76 ;  /* 0x00000050804c723c */ /* 0x040ff0000004184c */
[C---:B------:R-:W-:Y:S08]  /*d0b0*/  HMMA.16816.F32.BF16 R108, R128.reuse, R112, R240 ;  /* 0x00000070806c723c */ /* 0x040ff000000418f0 */
[C---:B------:R-:W-:Y:S08]  /*d0c0*/  HMMA.16816.F32.BF16 R80, R128.reuse, R82, R20 ;  /* 0x000000528050723c */ /* 0x040ff00000041814 */
[----:B------:R-:W-:Y:S08]  /*d0d0*/  HMMA.16816.F32.BF16 R112, R128, R114, R24 ;  /* 0x000000728070723c */ /* 0x000ff00000041818 */
[-C--:B------:R-:W-:Y:S08]  /*d0e0*/  HMMA.16816.F32.BF16 R132, R132, R10.reuse, R28 ;  /* 0x0000000a8484723c */ /* 0x080ff0000004181c */
[----:B------:R-:W-:Y:S07]  /*d0f0*/  HMMA.16816.F32.BF16 R128, R128, R10, R144 ;  /* 0x0000000a8080723c */ /* 0x000fee0000041890 */
        /* <DEDUP_REMOVED lines=11> */
[----:B------:R-:W-:-:S03]  /*d1b0*/  FADD.FTZ R10, R143, R10 ;  /* 0x0000000a8f0a7221 */ /* 0x000fc60000010000 */
[----:B------:R2:W-:Y:S01]  /*d1c0*/  STL [R1+0x98], R2 ;  /* 0x0000980201007387 */ /* 0x0005e20000100800 */
[----:B------:R-:W-:Y:S02]  /*d1d0*/  FADD.FTZ R8, R239, R10 ;  /* 0x0000000aef087221 */ /* 0x000fe40000010000 */
[----:B------:R-:W-:Y:S01]  /*d1e0*/  FADD.FTZ R12, R137, R12 ;  /* 0x0000000c890c7221 */ /* 0x000fe20000010000 */
[----:B------:R-:W-:Y:S02]  /*d1f0*/  MOV R143, c[0x0][0x32c] ;  /* 0x0000cb00008f7a02 */ /* 0x000fe40000000f00 */
[----:B------:R-:W-:Y:S01]  /*d200*/  STL [R1+0x94], R8 ;  /* 0x0000940801007387 */ /* 0x000fe20000100800 */
[----:B------:R-:W-:Y:S01]  /*d210*/  FADD.FTZ R11, R54, R12 ;  /* 0x0000000c360b7221 */ /* 0x000fe20000010000 */
[----:B------:R-:W-:-:S03]  /*d220*/  ISETP.GE.AND P6, PT, R143, 0x1, PT ;  /* 0x000000018f00780c */ /* 0x000fc60003fc6270 */
[----:B------:R-:W-:Y:S02]  /*d230*/  FADD.FTZ R9, R55, R11 ;  /* 0x0000000b37097221 */ /* 0x000fe40000010000 */
[----:B--2---:R-:W-:-:S05]  /*d240*/  FADD.FTZ R2, R6, R7 ;  /* 0x0000000706027221 */ /* 0x004fca0000010000 */
[----:B------:R-:W-:Y:S01]  /*d250*/  STL [R1+0xa0], R2 ;  /* 0x0000a00201007387 */ /* 0x000fe20000100800 */
[----:B------:R-:W-:Y:S01]  /*d260*/  FADD.FTZ R9, R17, R9 ;  /* 0x0000000911097221 */ /* 0x000fe20000010000 */
[----:B------:R-:W-:-:S03]  /*d270*/  IADD3 R0, -R52, R53, R0 ;  /* 0x0000003534007210 */ /* 0x000fc60007ffe100 */
[----:B------:R-:W-:Y:S01]  /*d280*/  FADD.FTZ R3, R16, R9 ;  /* 0x0000000910037221 */ /* 0x000fe20000010000 */
[----:B------:R-:W-:-:S04]  /*d290*/  IADD3 R235, R19, -0x2, RZ ;  /* 0xfffffffe13eb7810 */ /* 0x000fc80007ffe0ff */
[----:B------:R2:W-:Y:S02]  /*d2a0*/  STL [R1+0x9c], R3 ;  /* 0x00009c0301007387 */ /* 0x0005e40000100800 */
[----:B--2---:R-:W-:Y:S01]  /*d2b0*/  IADD3 R3, R0, c[0x0][0x328], RZ ;  /* 0x0000ca0000037a10 */ /* 0x004fe20007ffe0ff */
        /* <DEDUP_REMOVED lines=11> */
.L_x_1210:
[----:B------:R-:W-:-:S13]  /*d370*/  ISETP.NE.AND P0, PT, R143, 0x1, PT ;  /* 0x000000018f00780c */ /* 0x000fda0003f05270 */
[----:B------:R-:W-:-:S05]  /*d380*/  @P0 IMAD.HI.U32 R0, R2, c[0x0][0x330], RZ ;  /* 0x0000cc0002000a27 */ /* 0x000fca00078e00ff */
[----:B------:R-:W-:Y:S02]  /*d390*/  @P0 SHF.R.U32.HI R2, RZ, c[0x0][0x334], R0 ;  /* 0x0000cd00ff020a19 */ /* 0x000fe40000011600 */
.L_x_1211:
[----:B------:R-:W-:Y:S05]  /*d3a0*/  BSYNC B0 ;  /* 0x0000000000007941 */ /* 0x000fea0003800000 */
.L_x_1209:
[----:B------:R-:W-:-:S05]  /*d3b0*/  IMAD R2, R2, R143, c[0x0][0x32c] ;  /* 0x0000cb0002027624 */ /* 0x000fca00078e028f */
[----:B------:R-:W-:-:S04]  /*d3c0*/  IMNMX R3, R3, R2, PT ;  /* 0x0000000203037217 */ /* 0x000fc80003800200 */
.L_x_1208:
[----:B-1----:R-:W2:Y:S01]  /*d3d0*/  LDL R2, [R1+0xa4] ;  /* 0x0000a40001027983 */ /* 0x002ea20000100800 */
[----:B------:R-:W-:-:S05]  /*d3e0*/  IMAD.HI R3, R3, 0x2aaaaaab, RZ ;  /* 0x2aaaaaab03037827 */ /* 0x000fca00078e02ff */
[----:B------:R-:W-:-:S04]  /*d3f0*/  SHF.R.U32.HI R0, RZ, 0x1f, R3 ;  /* 0x0000001fff007819 */ /* 0x000fc80000011603 */
[----:B------:R-:W-:-:S04]  /*d400*/  LEA.HI.SX32 R3, R3, R0, 0x1d ;  /* 0x0000000003037211 */ /* 0x000fc800078feaff */
[----:B--2---:R-:W-:-:S04]  /*d410*/  IMNMX R2, R2, R3, !PT ;  /* 0x0000000302027217 */ /* 0x004fc80007800200 */
[----:B------:R-:W-:Y:S01]  /*d420*/  ISETP.GE.AND P0, PT, R235, R2, PT ;  /* 0x00000002eb00720c */ /* 0x000fe20003f06270 */
[----:B------:R1:W-:-:S12]  /*d430*/  STL [R1+0xa8], R2 ;  /* 0x0000a80201007387 */ /* 0x0003d80000100800 */
[----:B------:R-:W-:Y:S05]  /*d440*/  @!P0 BRA `(.L_x_1212) ;  /* 0x00004bd000008947 */ /* 0x000fea0003800000 */
.L_x_1229:
[----:B--2---:R-:W2:Y:S01]  /*d450*/  LDL R4, [R1+0xa4] ;  /* 0x0000a40001047983 */ /* 0x004ea20000100800 */
[----:B------:R-:W-:Y:S04]  /*d460*/  DEPBAR.LE SB0, 0x0 ;  /* 0x000080000000791a */ /* 0x000fe80000000000 */
[----:B------:R-:W3:Y:S01]  /*d470*/  LDL.64 R212, [R1+0xb8] ;  /* 0x0000b80001d47983 */ /* 0x000ee20000100a00 */
[----:B------:R-:W-:Y:S05]  /*d480*/  WARPSYNC 0xffffffff ;  /* 0xffffffff00007948 */ /* 0x000fea0003800000 */
[----:B------:R-:W3:Y:S06]  /*d490*/  LDL.64 R138, [R1+0xc8] ;  /* 0x0000c800018a7983 */ /* 0x000eec0000100a00 */
[----:B------:R-:W4:Y:S04]  /*d4a0*/  LDL R143, [R1+0xac] ;  /* 0x0000ac00018f7983 */ /* 0x000f280000100800 */
[----:B------:R-:W4:Y:S04]  /*d4b0*/  LDL R137, [R1+0xe8] ;  /* 0x0000e80001897983 */ /* 0x000f280000100800 */
[----:B------:R-:W-:Y:S08]  /*d4c0*/  BAR.SYNC.DEFER_BLOCKING 0x0 ;  /* 0x0000000000007b1d */ /* 0x000ff00000010000 */
[----:B------:R-:W-:Y:S08]  /*d4d0*/  LDSM.16.M88.4 R52, [R223+0x8080] ;  /* 0x00808000df34783b */ /* 0x000ff00000000200 */
[----:B-----5:R-:W1:Y:S08]  /*d4e0*/  LDSM.16.M88.4 R20, [R216+0x5080] ;  /* 0x00508000d814783b */ /* 0x020e700000000200 */
[----:B------:R-:W1:Y:S08]  /*d4f0*/  LDSM.16.M88.4 R48, [R223+0xa080] ;  /* 0x00a08000df30783b */ /* 0x000e700000000200 */
[----:B------:R-:W1:Y:S08]  /*d500*/  LDSM.16.M88.4 R36, [R216+0x5880] ;  /* 0x00588000d824783b */ /* 0x000e700000000200 */
[----:B------:R-:W4:Y:S06]  /*d510*/  LDL.64 R250, [R1+0xc0] ;  /* 0x0000c00001fa7983 */ /* 0x000f2c0000100a00 */
[----:B------:R-:W1:Y:S08]  /*d520*/  LDSM.16.M88.4 R144, [R216+0x6080] ;  /* 0x00608000d890783b */ /* 0x000e700000000200 */
[----:B------:R-:W4:Y:S01]  /*d530*/  LDL R252, [R1+0xdc] ;  /* 0x0000dc0001fc7983 */ /* 0x000f220000100800 */
[-C--:B-1----:R-:W-:Y:S03]  /*d540*/  HMMA.16816.F32.BF16 R8, R52, R20.reuse, RZ ;  /* 0x000000143408723c */ /* 0x082fe600000418ff */
[----:B------:R-:W-:Y:S05]  /*d550*/  LDSM.16.M88.4 R196, [R225+0x8080] ;  /* 0x00808000e1c4783b */ /* 0x000fea0000000200 */
[C---:B------:R-:W-:Y:S03]  /*d560*/  HMMA.16816.F32.BF16 R12, R48.reuse, R20, RZ ;  /* 0x00000014300c723c */ /* 0x040fe600000418ff */
[----:B------:R-:W4:Y:S04]  /*d570*/  LDL R248, [R1+0xd8] ;  /* 0x0000d80001f87983 */ /* 0x000f280000100800 */
[----:B------:R-:W1:Y:S01]  /*d580*/  LDSM.16.M88.4 R200, [R227] ;  /* 0x00000000e3c8783b */ /* 0x000e620000000200 */
[-C--:B------:R-:W-:Y:S07]  /*d590*/  HMMA.16816.F32.BF16 R16, R48, R22.reuse, RZ ;  /* 0x000000163010723c */ /* 0x080fee00000418ff */
[----:B------:R-:W4:Y:S01]  /*d5a0*/  LDL R249, [R1+0xd0] ;  /* 0x0000d00001f97983 */ /* 0x000f220000100800 */
[C---:B------:R-:W-:Y:S03]  /*d5b0*/  HMMA.16816.F32.BF16 R20, R52.reuse, R22, RZ ;  /* 0x000000163414723c */ /* 0x040fe600000418ff */
[----:B------:R-:W1:Y:S05]  /*d5c0*/  LDSM.16.M88.4 R204, [R225+0xa080] ;  /* 0x00a08000e1cc783b */ /* 0x000e6a0000000200 */
[-C--:B------:R-:W-:Y:S03]  /*d5d0*/  HMMA.16816.F32.BF16 R24, R52, R36.reuse, RZ ;  /* 0x000000243418723c */ /* 0x080fe600000418ff */
[----:B------:R-:W1:Y:S05]  /*d5e0*/  LDSM.16.M88.4 R208, [R233] ;  /* 0x00000000e9d0783b */ /* 0x000e6a0000000200 */
        /* <DEDUP_REMOVED lines=20> */
[----:B--2---:R-:W-:Y:S11]  /*d730*/  ISETP.GT.AND P0, PT, R4, R235, PT ;  /* 0x000000eb0400720c */ /* 0x004ff60003f04270 */
[----:B------:R-:W-:Y:S02]  /*d740*/  @!UPT UIADD3 URZ, URZ, URZ, URZ ;  /* 0x0000003f3f3ff290 */ /* 0x000fe4000fffe03f */
[----:B------:R-:W-:Y:S01]  /*d750*/  @!P0 SHF.R.S32.HI R0, RZ, 0x1f, R235 ;  /* 0x0000001fff008819 */ /* 0x000fe200000114eb */
[----:B------:R-:W-:Y:S01]  /*d760*/  @!P0 IMAD.WIDE.U32 R2, R235, c[0x0][0x208], RZ ;  /* 0x00008200eb028a25 */ /* 0x000fe200078e00ff */
[----:B---3--:R-:W-:Y:S02]  /*d770*/  @!P0 MOV R139, R213 ;  /* 0x000000d5008b8202 */ /* 0x008fe40000000f00 */
[----:B----4-:R-:W-:Y:S01]  /*d780*/  ISETP.GE.AND P4, PT, R143, c[0x0][0x1d4], PT ;  /* 0x000075008f007a0c */ /* 0x010fe20003f86270 */
[----:B------:R-:W-:Y:S01]  /*d790*/  @!P0 IMAD R0, R0, c[0x0][0x208], RZ ;  /* 0x0000820000008a24 */ /* 0x000fe200078e02ff */
[----:B------:R-:W2:Y:S01]  /*d7a0*/  LDL R143, [R1+0xd4] ;  /* 0x0000d400018f7983 */ /* 0x000ea20000100800 */
[----:B------:R-:W-:Y:S01]  /*d7b0*/  @!P0 IMAD.WIDE.U32 R138, R2, 0x30, R138 ;  /* 0x00000030028a8825 */ /* 0x000fe200078e008a */
[----:B------:R-:W-:Y:S03]  /*d7c0*/  ISETP.GE.AND P3, PT, R137, c[0x0][0x1d4], PT ;  /* 0x0000750089007a0c */ /* 0x000fe60003f66270 */
[----:B------:R-:W-:Y:S01]  /*d7d0*/  @!P0 IMAD R0, R235, c[0x0][0x20c], R0 ;  /* 0x00008300eb008a24 */ /* 0x000fe200078e0200 */
[----:B------:R-:W-:Y:S04]  /*d7e0*/  @!P0 LEA R6, P1, R138, c[0x0][0x1f8], 0x1 ;  /* 0x00007e008a068a11 */ /* 0x000fe800078208ff */
[----:B------:R-:W-:Y:S02]  /*d7f0*/  @!P0 IADD3 R0, R3, R0, RZ ;  /* 0x0000000003008210 */ /* 0x000fe40007ffe0ff */
[----:B------:R-:W-:Y:S03]  /*d800*/  @!P0 IADD3 R2, P2, R6, UR10, RZ ;  /* 0x0000000a06028c10 */ /* 0x000fe6000ff5e0ff */
[----:B------:R-:W-:Y:S05]  /*d810*/  @!P0 IMAD R0, R0, 0x30, RZ ;  /* 0x0000003000008824 */ /* 0x000fea00078e02ff */
[----:B------:R-:W-:Y:S04]  /*d820*/  @!P0 IADD3 R0, R139, R0, RZ ;  /* 0x000000008b008210 */ /* 0x000fe80007ffe0ff */
[----:B------:R-:W-:Y:S02]  /*d830*/  @!P0 LEA.HI.X R7, R138, c[0x0][0x1fc], R0, 0x1, P1 ;  /* 0x00007f008a078a11 */ /* 0x000fe400008f0c00 */
[----:B------:R-:W-:Y:S02]  /*d840*/  @!P0 IADD3 R138, P1, R2, UR10, RZ ;  /* 0x0000000a028a8c10 */ /* 0x000fe4000ff3e0ff */
[----:B------:R-:W-:Y:S01]  /*d850*/  @!P0 IADD3.X R3, R7, UR5, RZ, P2, !PT ;  /* 0x0000000507038c10 */ /* 0x000fe200097fe4ff */
[----:B------:R-:W-:Y:S01]  /*d860*/  @!PT LDS RZ, [RZ] ;  /* 0x00000000fffff984 */ /* 0x000fe20000000800 */
[----:B------:R-:W-:Y:S01]  /*d870*/  @!PT LDS RZ, [RZ] ;  /* 0x00000000fffff984 */ /* 0x000fe20000000800 */
[----:B------:R-:W-:Y:S01]  /*d880*/  @!PT LDS RZ, [RZ] ;  /* 0x00000000fffff984 */ /* 0x000fe20000000800 */
[----:B------:R1:W-:Y:S01]  /*d890*/  @!P0 LDGSTS.E.BYPASS.LTC128B.128 [R234+0x2080], [R6.64], !P4 ;  /* 0x0208000006ea8fae */ /* 0x0003e2000e101d46 */
[----:B------:R-:W-:Y:S02]  /*d8a0*/  MOV R0, R4 ;  /* 0x0000000400007202 */ /* 0x000fe40000000f00 */
[----:B------:R-:W-:Y:S05]  /*d8b0*/  @!P0 IADD3.X R139, R3, UR5, RZ, P1, !PT ;  /* 0x00000005038b8c10 */ /* 0x000fea0008ffe4ff */
[----:B------:R1:W-:Y:S08]  /*d8c0*/  @!P0 LDGSTS.E.BYPASS.LTC128B.128 [R234+0x3880], [R6.64+0x80], !P3 ;  /* 0x0388008006ea8fae */ /* 0x0003f0000d901d46 */
[----:B------:R3:W-:Y:S08]  /*d8d0*/  @!P0 LDGSTS.E.BYPASS.LTC128B.128 [R234+0x2880], [R2.64], !P4 ;  /* 0x0288000002ea8fae */ /* 0x0007f0000e101d46 */
[----:B------:R3:W-:Y:S08]  /*d8e0*/  @!P0 LDGSTS.E.BYPASS.LTC128B.128 [R234+0x4080], [R2.64+0x80], !P3 ;  /* 0x0408008002ea8fae */ /* 0x0007f0000d901d46 */
[----:B------:R4:W-:Y:S08]  /*d8f0*/  @!P0 LDGSTS.E.BYPASS.LTC128B.128 [R234+0x3080], [R138.64], !P4 ;  /* 0x030800008aea8fae */ /* 0x0009f0000e101d46 */
[----:B------:R4:W-:Y:S01]  /*d900*/  @!P0 LDGSTS.E.BYPASS.LTC128B.128 [R234+0x4880], [R138.64+0x80], !P3 ;  /* 0x048800808aea8fae */ /* 0x0009e2000d901d46 */
[C---:B------:R-:W-:Y:S07]  /*d910*/  ISETP.GT.AND P0, PT, R235.reuse, R0, PT ;  /* 0x00000000eb00720c */ /* 0x040fee0003f04270 */
[----:B------:R-:W-:Y:S06]  /*d920*/  LDSM.16.M88.4 R200, [R224+0x8080] ;  /* 0x00808000e0c8783b */ /* 0x000fec0000000200 */
[----:B-1----:R-:W-:Y:S02]  /*d930*/  @P0 IADD3 R6, R235, -0x1, RZ ;  /* 0xffffffffeb060810 */ /* 0x002fe40007ffe0ff */
[----:B------:R-:W1:Y:S02]  /*d940*/  LDSM.16.M88.4 R204, [R222+0x5080] ;  /* 0x00508000decc783b */ /* 0x000e640000000200 */
[----:B------:R-:W-:Y:S05]  /*d950*/  @P0 SHF.R.S32.HI R0, RZ, 0x1f, R6 ;  /* 0x0000001fff000819 */ /* 0x000fea0000011406 */
[----:B------:R-:W-:Y:S01]  /*d960*/  @P0 IMAD R0, R0, c[0x0][0x1e0], RZ ;  /* 0x0000780000000a24 */ /* 0x000fe200078e02ff */
[----:B------:R-:W4:Y:S03]  /*d970*/  LDSM.16.M88.4 R208, [R224+0xa080] ;  /* 0x00a08000e0d0783b */ /* 0x000f260000000200 */
[C---:B------:R-:W-:Y:S02]  /*d980*/  @P0 IMAD R0, R6.reuse, c[0x0][0x1e4], R0 ;  /* 0x0000790006000a24 */ /* 0x040fe400078e0200 */
[----:B------:R-:W-:Y:S03]  /*d990*/  @P0 IMAD.WIDE.U32 R6, R6, c[0x0][0x1e0], RZ ;  /* 0x0000780006060a25 */ /* 0x000fe600078e00ff */
[----:B------:R-:W4:Y:S02]  /*d9a0*/  LDSM.16.M88.4 R212, [R222+0x5880] ;  /* 0x00588000ded4783b */ /* 0x000f240000000200 */
[----:B------:R-:W-:Y:S05]  /*d9b0*/  @P0 IADD3 R0, R7, R0, RZ ;  /* 0x0000000007000210 */ /* 0x000fea0007ffe0ff */
[----:B------:R-:W-:Y:S01]  /*d9c0*/  @P0 IMAD R0, R0, 0x30, RZ ;  /* 0x0000003000000824 */ /* 0x000fe200078e02ff */
[----:B------:R-:W2:Y:S04]  /*d9d0*/  LDL R4, [R1+0x4] ;  /* 0x0000040001047983 */ /* 0x000ea80000100800 */
[----:B------:R-:W4:Y:S08]  /*d9e0*/  LDSM.16.M88.4 R144, [R222+0x6080] ;  /* 0x00608000de90783b */ /* 0x000f300000000200 */
[----:B---3--:R-:W3:Y:S01]  /*d9f0*/  LDL.64 R2, [R1+0xb0] ;  /* 0x0000b00001027983 */ /* 0x008ee20000100a00 */
[-C--:B-1----:R-:W-:Y:S05]  /*da00*/  HMMA.16816.F32.BF16 R8, R200, R204.reuse, R8 ;  /* 0x000000ccc808723c */ /* 0x082fea0000041808 */
[----:B------:R-:W-:Y:S03]  /*da10*/  LDSM.16.M88.4 R196, [R226+0x8080] ;  /* 0x00808000e2c4783b */ /* 0x000fe60000000200 */
[C---:B----4-:R-:W-:Y:S05]  /*da20*/  HMMA.16816.F32.BF16 R12, R208.reuse, R204, R12 ;  /* 0x000000ccd00c723c */ /* 0x050fea000004180c */
[----:B------:R-:W0:Y:S03]  /*da30*/  LDGDEPBAR ;  /* 0x00000000000079af */ /* 0x000e260000000000 */
[-C--:B------:R-:W-:Y:S08]  /*da40*/  HMMA.16816.F32.BF16 R16, R208, R206.reuse, R16 ;  /* 0x000000ced010723c */ /* 0x080ff00000041810 */
[C---:B------:R-:W-:Y:S01]  /*da50*/  HMMA.16816.F32.BF16 R20, R200.reuse, R206, R20 ;  /* 0x000000cec814723c */ /* 0x040fe20000041814 */
[----:B------:R-:W1:Y:S07]  /*da60*/  LDSM.16.M88.4 R204, [R221] ;  /* 0x00000000ddcc783b */ /* 0x000e6e0000000200 */
        /* <DEDUP_REMOVED lines=8> */
[----:B------:R-:W4:Y:S07]  /*daf0*/  LDSM.16.M88.4 R208, [R226+0xa080] ;  /* 0x00a08000e2d0783b */ /* 0x000f2e0000000200 */
[----:B------:R-:W-:Y:S01]  /*db00*/  HMMA.16816.F32.BF16 R52, R200, R146, R52 ;  /* 0x00000092c834723c */ /* 0x000fe20000041834 */
[----:B------:R-:W4:Y:S07]  /*db10*/  LDSM.16.M88.4 R144, [R221+0x1000] ;  /* 0x00100000dd90783b */ /* 0x000f2e0000000200 */
[-C--:B-1----:R-:W-:Y:S01]  /*db20*/  HMMA.16816.F32.BF16 R8, R196, R204.reuse, R8 ;  /* 0x000000ccc408723c */ /* 0x082fe20000041808 */
[----:B------:R-:W-:Y:S07]  /*db30*/  LDSM.16.M88.4 R200, [R223+0xc080] ;  /* 0x00c08000dfc8783b */ /* 0x000fee0000000200 */
[C---:B----4-:R-:W-:Y:S08]  /*db40*/  HMMA.16816.F32.BF16 R12, R208.reuse, R204, R12 ;  /* 0x000000ccd00c723c */ /* 0x050ff0000004180c */
        /* <DEDUP_REMOVED lines=13> */
[----:B------:R-:W2:Y:S07]  /*dc20*/  LDSM.16.M88.4 R144, [R216+0x7880] ;  /* 0x00788000d890783b */ /* 0x000eae0000000200 */
[-C--:B-1----:R-:W-:Y:S01]  /*dc30*/  HMMA.16816.F32.BF16 R8, R200, R204.reuse, R8 ;  /* 0x000000ccc808723c */ /* 0x082fe20000041808 */
[----:B------:R-:W-:Y:S07]  /*dc40*/  LDSM.16.M88.4 R196, [R225+0xc080] ;  /* 0x00c08000e1c4783b */ /* 0x000fee0000000200 */
[C---:B----4-:R-:W-:Y:S08]  /*dc50*/  HMMA.16816.F32.BF16 R12, R208.reuse, R204, R12 ;  /* 0x000000ccd00c723c */ /* 0x050ff0000004180c */
[-C--:B------:R-:W-:Y:S08]  /*dc60*/  HMMA.16816.F32.BF16 R16, R208, R206.reuse, R16 ;  /* 0x000000ced010723c */ /* 0x080ff00000041810 */
[C---:B------:R-:W-:Y:S01]  /*dc70*/  HMMA.16816.F32.BF16 R20, R200.reuse, R206, R20 ;  /* 0x000000cec814723c */ /* 0x040fe20000041814 */
[----:B------:R-:W1:Y:S07]  /*dc80*/  LDSM.16.M88.4 R204, [R231] ;  /* 0x00000000e7cc783b */ /* 0x000e6e0000000200 */
[-C--:B------:R-:W-:Y:S08]  /*dc90*/  HMMA.16816.F32.BF16 R24, R200, R212.reuse, R24 ;  /* 0x000000d4c818723c */ /* 0x080ff00000041818 */
[C---:B------:R-:W-:Y:S08]  /*dca0*/  HMMA.16816.F32.BF16 R28, R208.reuse, R212, R28 ;  /* 0x000000d4d01c723c */ /* 0x040ff0000004181c */
[-C--:B------:R-:W-:Y:S08]  /*dcb0*/  HMMA.16816.F32.BF16 R32, R208, R214.reuse, R32 ;  /* 0x000000d6d020723c */ /* 0x080ff00000041820 */
[C---:B------:R-:W-:Y:S01]  /*dcc0*/  HMMA.16816.F32.BF16 R36, R200.reuse, R214, R36 ;  /* 0x000000d6c824723c */ /* 0x040fe20000041824 */
[----:B------:R-:W4:Y:S07]  /*dcd0*/  LDSM.16.M88.4 R212, [R225+0xe080] ;  /* 0x00e08000e1d4783b */ /* 0x000f2e0000000200 */
[-C--:B--2---:R-:W-:Y:S01]  /*dce0*/  HMMA.16816.F32.BF16 R40, R200, R144.reuse, R40 ;  /* 0x00000090c828723c */ /* 0x084fe20000041828 */
[----:B------:R2:W-:Y:S03]  /*dcf0*/  STL [R1+0x70], R4 ;  /* 0x0000700401007387 */ /* 0x0005e60000100800 */
[----:B---3--:R-:W-:Y:S04]  /*dd00*/  @P0 MOV R2, R250 ;  /* 0x000000fa00020202 */ /* 0x008fe80000000f00 */
[C---:B------:R-:W-:Y:S04]  /*dd10*/  HMMA.16816.F32.BF16 R44, R208.reuse, R144, R44 ;  /* 0x00000090d02c723c */ /* 0x040fe8000004182c */
[----:B------:R-:W-:Y:S04]  /*dd20*/  @P0 IMAD.WIDE.U32 R2, R6, 0x30, R2 ;  /* 0x0000003006020825 */ /* 0x000fe800078e0002 */
[-C--:B------:R-:W-:Y:S01]  /*dd30*/  HMMA.16816.F32.BF16 R48, R208, R146.reuse, R48 ;  /* 0x00000092d030723c */ /* 0x080fe20000041830 */
[----:B------:R-:W3:Y:S03]  /*dd40*/  LDSM.16.M88.4 R208, [R230] ;  /* 0x00000000e6d0783b */ /* 0x000ee60000000200 */
[----:B------:R-:W-:Y:S04]  /*dd50*/  @P0 IADD3 R0, R3, R0, RZ ;  /* 0x0000000003000210 */ /* 0x000fe80007ffe0ff */
[----:B------:R-:W-:Y:S01]  /*dd60*/  HMMA.16816.F32.BF16 R52, R200, R146, R52 ;  /* 0x00000092c834723c */ /* 0x000fe20000041834 */
[----:B------:R-:W3:Y:S03]  /*dd70*/  LDSM.16.M88.4 R144, [R229] ;  /* 0x00000000e590783b */ /* 0x000ee60000000200 */
[----:B--2---:R-:W-:Y:S04]  /*dd80*/  LEA R4, R4, R252, 0x7 ;  /* 0x000000fc04047211 */ /* 0x004fe800078e38ff */
[-C--:B-1----:R-:W-:Y:S01]  /*dd90*/  HMMA.16816.F32.BF16 R8, R196, R204.reuse, R8 ;  /* 0x000000ccc408723c */ /* 0x082fe20000041808 */
[----:B------:R-:W-:Y:S04]  /*dda0*/  LDSM.16.M88.4 R200, [R224+0xc080] ;  /* 0x00c08000e0c8783b */ /* 0x000fe80000000200 */
[----:B------:R-:W-:Y:S02]  /*ddb0*/  IADD3 R4, R143, R4, R248 ;  /* 0x000000048f047210 */ /* 0x000fe40007ffe0f8 */
[----:B------:R-:W-:Y:S01]  /*ddc0*/  MOV R143, c[0x0][0x1e0] ;  /* 0x00007800008f7a02 */ /* 0x000fe20000000f00 */
[C---:B----4-:R-:W-:Y:S01]  /*ddd0*/  HMMA.16816.F32.BF16 R12, R212.reuse, R204, R12 ;  /* 0x000000ccd40c723c */ /* 0x050fe2000004180c */
[----:B------:R-:W-:Y:S03]  /*dde0*/  MOV R248, c[0x0][0x2c4] ;  /* 0x0000b10000f87a02 */ /* 0x000fe60000000f00 */
[----:B------:R-:W-:Y:S02]  /*ddf0*/  IADD3 R6, R249, R4, RZ ;  /* 0x00000004f9067210 */ /* 0x000fe40007ffe0ff */
[----:B------:R-:W-:Y:S02]  /*de00*/  ISETP.NE.AND P5, PT, R248, 0x1, PT ;  /* 0x00000001f800780c */ /* 0x000fe40003fa5270 */
[-C--:B------:R-:W-:Y:S08]  /*de10*/  HMMA.16816.F32.BF16 R16, R212, R206.reuse, R16 ;  /* 0x000000ced410723c */ /* 0x080ff00000041810 */
[C---:B------:R-:W-:Y:S01]  /*de20*/  HMMA.16816.F32.BF16 R20, R196.reuse, R206, R20 ;  /* 0x000000cec414723c */ /* 0x040fe20000041814 */
[----:B------:R-:W1:Y:S03]  /*de30*/  LDSM.16.M88.4 R204, [R222+0x6880] ;  /* 0x00688000decc783b */ /* 0x000e660000000200 */
[----:B------:R-:W-:Y:S04]  /*de40*/  @P5 IMAD.HI.U32 R3, R6, c[0x0][0x2c8], RZ ;  /* 0x0000b20006035a27 */ /* 0x000fe800078e00ff */
[-C--:B---3--:R-:W-:Y:S04]  /*de50*/  HMMA.16816.F32.BF16 R24, R196, R208.reuse, R24 ;  /* 0x000000d0c418723c */ /* 0x088fe80000041818 */
[----:B------:R-:W-:Y:S04]  /*de60*/  @P5 SHF.R.U32.HI R6, RZ, c[0x0][0x2cc], R3 ;  /* 0x0000b300ff065a19 */ /* 0x000fe80000011603 */
[C---:B------:R-:W-:Y:S01]  /*de70*/  HMMA.16816.F32.BF16 R28, R212.reuse, R208, R28 ;  /* 0x000000d0d41c723c */ /* 0x040fe2000004181c */
[----:B------:R-:W-:Y:S07]  /*de80*/  SHFL.IDX PT, R4, R6, RZ, 0x1c1f ;  /* 0x001c1fff06047589 */ /* 0x000fee00000e0000 */
        /* <DEDUP_REMOVED lines=9> */
[-C--:B-1----:R-:W-:Y:S01]  /*df20*/  HMMA.16816.F32.BF16 R8, R200, R204.reuse, R8 ;  /* 0x000000ccc808723c */ /* 0x082fe20000041808 */
[----:B------:R-:W-:Y:S07]  /*df30*/  LDSM.16.M88.4 R196, [R226+0xc080] ;  /* 0x00c08000e2c4783b */ /* 0x000fee0000000200 */
[C---:B--2---:R-:W-:Y:S08]  /*df40*/  HMMA.16816.F32.BF16 R12, R208.reuse, R204, R12 ;  /* 0x000000ccd00c723c */ /* 0x044ff0000004180c */
[-C--:B------:R-:W-:Y:S08]  /*df50*/  HMMA.16816.F32.BF16 R16, R208, R206.reuse, R16 ;  /* 0x000000ced010723c */ /* 0x080ff00000041810 */
[C---:B------:R-:W-:Y:S01]  /*df60*/  HMMA.16816.F32.BF16 R20, R200.reuse, R206, R20 ;  /* 0x000000cec814723c */ /* 0x040fe20000041814 */
[----:B------:R-:W1:Y:S07]  /*df70*/  LDSM.16.M88.4 R204, [R221+0x1800] ;  /* 0x00180000ddcc783b */ /* 0x000e6e0000000200 */
[-C--:B---3--:R-:W-:Y:S08]  /*df80*/  HMMA.16816.F32.BF16 R24, R200, R212.reuse, R24 ;  /* 0x000000d4c818723c */ /* 0x088ff00000041818 */
[C---:B------:R-:W-:Y:S08]  /*df90*/  HMMA.16816.F32.BF16 R28, R208.reuse, R212, R28 ;  /* 0x000000d4d01c723c */ /* 0x040ff0000004181c */
[-C--:B------:R-:W-:Y:S08]  /*dfa0*/  HMMA.16816.F32.BF16 R32, R208, R214.reuse, R32 ;  /* 0x000000d6d020723c */ /* 0x080ff00000041820 */
[C---:B------:R-:W-:Y:S01]  /*dfb0*/  HMMA.16816.F32.BF16 R36, R200.reuse, R214, R36 ;  /* 0x000000d6c824723c */ /* 0x040fe20000041824 */
[----:B------:R-:W2:Y:S07]  /*dfc0*/  LDSM.16.M88.4 R212, [R228+0xe080] ;  /* 0x00e08000e4d4783b */ /* 0x000eae0000000200 */
[-C--:B----4-:R-:W-:Y:S08]  /*dfd0*/  HMMA.16816.F32.BF16 R40, R200, R144.reuse, R40 ;  /* 0x00000090c828723c */ /* 0x090ff00000041828 */
[C---:B------:R-:W-:Y:S08]  /*dfe0*/  HMMA.16816.F32.BF16 R44, R208.reuse, R144, R44 ;  /* 0x00000090d02c723c */ /* 0x040ff0000004182c */
[-C--:B------:R-:W-:Y:S08]  /*dff0*/  HMMA.16816.F32.BF16 R48, R208, R146.reuse, R48 ;  /* 0x00000092d030723c */ /* 0x080ff00000041830 */
[----:B------:R-:W-:Y:S08]  /*e000*/  HMMA.16816.F32.BF16 R52, R200, R146, R52 ;  /* 0x00000092c834723c */ /* 0x000ff00000041834 */
[-C--:B-1----:R-:W-:Y:S08]  /*e010*/  HMMA.16816.F32.BF16 R8, R196, R204.reuse, R8 ;  /* 0x000000ccc408723c */ /* 0x082ff00000041808 */
[C---:B--2---:R-:W-:Y:S08]  /*e020*/  HMMA.16816.F32.BF16 R12, R212.reuse, R204, R12 ;  /* 0x000000ccd40c723c */ /* 0x044ff0000004180c */
        /* <DEDUP_REMOVED lines=21> */
[----:B------:R-:W-:Y:S09]  /*e180*/  FMUL.FTZ R23, R23, c[0x0][0x320] ;  /* 0x0000c80017177a20 */ /* 0x000ff20000410000 */
[----:B------:R1:W1:Y:S10]  /*e190*/  MUFU.TANH R211, R11 ;  /* 0x0000000b00d37308 */ /* 0x0002740000002400 */
        /* <DEDUP_REMOVED lines=14> */
[C---:B------:R-:W-:Y:S01]  /*e280*/  @P0 LEA R8, P1, R2.reuse, c[0x0][0x1c8], 0x1 ;  /* 0x0000720002080a11 */ /* 0x040fe200078208ff */
[-C--:B------:R-:W-:Y:S04]  /*e290*/  HMMA.16816.F32.BF16 R32, R212, R10.reuse, R32 ;  /* 0x0000000ad420723c */ /* 0x080fe80000041820 */
[----:B------:R-:W-:Y:S04]  /*e2a0*/  @P0 LEA.HI.X R9, R2, c[0x0][0x1cc], R0, 0x1, P1 ;  /* 0x0000730002090a11 */ /* 0x000fe800008f0c00 */
[----:B------:R-:W2:Y:S01]  /*e2b0*/  MUFU.TANH R139, R21 ;  /* 0x00000015008b7308 */ /* 0x000ea20000002400 */
[----:B------:R-:W-:Y:S01]  /*e2c0*/  FMUL.FTZ R24, R24, c[0x0][0x320] ;  /* 0x0000c80018187a20 */ /* 0x000fe20000410000 */
[C---:B------:R-:W-:Y:S01]  /*e2d0*/  HMMA.16816.F32.BF16 R36, R196.reuse, R10, R36 ;  /* 0x0000000ac424723c */ /* 0x040fe20000041824 */
[----:B------:R-:W-:Y:S01]  /*e2e0*/  @!PT LDS RZ, [RZ] ;  /* 0x00000000fffff984 */ /* 0x000fe20000000800 */
[----:B------:R-:W-:Y:S01]  /*e2f0*/  @!PT LDS RZ, [RZ] ;  /* 0x00000000fffff984 */ /* 0x000fe20000000800 */
[----:B------:R-:W-:Y:S01]  /*e300*/  @!PT LDS RZ, [RZ] ;  /* 0x00000000fffff984 */ /* 0x000fe20000000800 */
[----:B------:R2:W-:Y:S03]  /*e310*/  @P0 LDGSTS.E.BYPASS.LTC128B.128 [R234+0x5080], [R8.64], !P4 ;  /* 0x0508000008ea0fae */ /* 0x0005e6000e101d46 */
[----:B------:R-:W-:Y:S04]  /*e320*/  FMUL.FTZ R25, R25, c[0x0][0x320] ;  /* 0x0000c80019197a20 */ /* 0x000fe80000410000 */
[----:B------:R2:W2:Y:S01]  /*e330*/  MUFU.TANH R138, R24 ;  /* 0x00000018008a7308 */ /* 0x0004a20000002400 */
[----:B------:R-:W-:Y:S03]  /*e340*/  @P0 SHF.L.U32 R10, R143, 0x5, RZ ;  /* 0x000000058f0a0819 */ /* 0x000fe600000006ff */
[----:B------:R-:W-:Y:S01]  /*e350*/  FMUL.FTZ R27, R27, c[0x0][0x320] ;  /* 0x0000c8001b1b7a20 */ /* 0x000fe20000410000 */
[----:B------:R-:W-:Y:S01]  /*e360*/  MOV R11, c[0x0][0x1e4] ;  /* 0x00007900000b7a02 */ /* 0x000fe20000000f00 */
[----:B------:R3:W-:Y:S01]  /*e370*/  @P0 LDGSTS.E.BYPASS.LTC128B.128 [R234+0x6880], [R8.64+0x80], !P3 ;  /* 0x0688008008ea0fae */ /* 0x0007e2000d901d46 */
[-C--:B-1----:R-:W-:Y:S03]  /*e380*/  HMMA.16816.F32.BF16 R40, R196, R12.reuse, R40 ;  /* 0x0000000cc428723c */ /* 0x082fe60000041828 */
[-C--:B------:R-:W-:Y:S01]  /*e390*/  @P0 IADD3 R2, P2, R8, R10.reuse, RZ ;  /* 0x0000000a08020210 */ /* 0x080fe20007f5e0ff */
[----:B------:R-:W-:Y:S01]  /*e3a0*/  FMUL.FTZ R28, R28, c[0x0][0x320] ;  /* 0x0000c8001c1c7a20 */ /* 0x000fe20000410000 */
[----:B------:R-:W1:Y:S01]  /*e3b0*/  MUFU.TANH R137, R25 ;  /* 0x0000001900897308 */ /* 0x000e620000002400 */
[----:B------:R-:W-:Y:S01]  /*e3c0*/  @P0 SHF.L.U64.HI R0, R143, 0x5, R11 ;  /* 0x000000058f000819 */ /* 0x000fe2000001020b */
[----:B------:R-:W-:Y:S01]  /*e3d0*/  FMUL.FTZ R29, R29, c[0x0][0x320] ;  /* 0x0000c8001d1d7a20 */ /* 0x000fe20000410000 */
[----:B------:R-:W-:Y:S01]  /*e3e0*/  @P0 IADD3 R10, P1, R2, R10, RZ ;  /* 0x0000000a020a0210 */ /* 0x000fe20007f3e0ff */
[C---:B------:R-:W-:Y:S04]  /*e3f0*/  HMMA.16816.F32.BF16 R44, R212.reuse, R12, R44 ;  /* 0x0000000cd42c723c */ /* 0x040fe8000004182c */
[----:B------:R-:W-:Y:S01]  /*e400*/  FMUL.FTZ R20, R37, c[0x0][0x320] ;  /* 0x0000c80025147a20 */ /* 0x000fe20000410000 */
[-C--:B------:R-:W-:Y:S01]  /*e410*/  @P0 IADD3.X R3, R9, R0.reuse, RZ, P2, !PT ;  /* 0x0000000009030210 */ /* 0x080fe200017fe4ff */
[----:B------:R1:W1:Y:S01]  /*e420*/  MUFU.TANH R201, R27 ;  /* 0x0000001b00c97308 */ /* 0x0002620000002400 */
[----:B------:R-:W3:Y:S01]  /*e430*/  LDL R37, [R1+0x74] ;  /* 0x0000740001257983 */ /* 0x000ee20000100800 */
[-C--:B------:R-:W-:Y:S03]  /*e440*/  HMMA.16816.F32.BF16 R48, R212, R14.reuse, R48 ;  /* 0x0000000ed430723c */ /* 0x080fe60000041830 */
[----:B------:R3:W-:Y:S01]  /*e450*/  @P0 LDGSTS.E.BYPASS.LTC128B.128 [R234+0x5880], [R2.64], !P4 ;  /* 0x0588000002ea0fae */ /* 0x0007e2000e101d46 */
[----:B--2---:R-:W-:Y:S01]  /*e460*/  FMUL.FTZ R24, R36, c[0x0][0x320] ;  /* 0x0000c80024187a20 */ /* 0x004fe20000410000 */
[----:B------:R-:W-:Y:S01]  /*e470*/  @P0 IADD3.X R11, R3, R0, RZ, P1, !PT ;  /* 0x00000000030b0210 */ /* 0x000fe20000ffe4ff */
[----:B------:R-:W-:Y:S02]  /*e480*/  FMUL.FTZ R30, R30, c[0x0][0x320] ;  /* 0x0000c8001e1e7a20 */ /* 0x000fe40000410000 */
[----:B------:R2:W2:Y:S01]  /*e490*/  MUFU.TANH R207, R28 ;  /* 0x0000001c00cf7308 */ /* 0x0004a20000002400 */
[----:B------:R-:W-:Y:S01]  /*e4a0*/  FMUL.FTZ R31, R31, c[0x0][0x320] ;  /* 0x0000c8001f1f7a20 */ /* 0x000fe20000410000 */
[----:B------:R-:W-:Y:S01]  /*e4b0*/  HMMA.16816.F32.BF16 R52, R196, R14, R52 ;  /* 0x0000000ec434723c */ /* 0x000fe20000041834 */
[----:B------:R-:W3:Y:S03]  /*e4c0*/  LDL R36, [R1+0x90] ;  /* 0x0000900001247983 */ /* 0x000ee60000100800 */
[----:B------:R-:W-:Y:S01]  /*e4d0*/  FMUL.FTZ R32, R32, c[0x0][0x320] ;  /* 0x0000c80020207a20 */ /* 0x000fe20000410000 */
[----:B------:R3:W-:Y:S01]  /*e4e0*/  @P0 LDGSTS.E.BYPASS.LTC128B.128 [R234+0x7080], [R2.64+0x80], !P3 ;  /* 0x0708008002ea0fae */ /* 0x0007e2000d901d46 */
[----:B------:R-:W-:Y:S02]  /*e4f0*/  FMUL.FTZ R33, R33, c[0x0][0x320] ;  /* 0x0000c80021217a20 */ /* 0x000fe40000410000 */
[----:B------:R4:W3:Y:S01]  /*e500*/  MUFU.TANH R206, R29 ;  /* 0x0000001d00ce7308 */ /* 0x0008e20000002400 */
[----:B------:R-:W-:Y:S03]  /*e510*/  FMUL.FTZ R34, R34, c[0x0][0x320] ;  /* 0x0000c80022227a20 */ /* 0x000fe60000410000 */
[----:B------:R-:W-:Y:S01]  /*e520*/  FMUL.FTZ R35, R35, c[0x0][0x320] ;  /* 0x0000c80023237a20 */ /* 0x000fe20000410000 */
[----:B------:R3:W-:Y:S01]  /*e530*/  @P0 LDGSTS.E.BYPASS.LTC128B.128 [R234+0x6080], [R10.64], !P4 ;  /* 0x060800000aea0fae */ /* 0x0007e2000e101d46 */
[----:B------:R-:W-:Y:S02]  /*e540*/  FMUL.FTZ R19, R40, c[0x0][0x320] ;  /* 0x0000c80028137a20 */ /* 0x000fe40000410000 */
[----:B------:R-:W-:Y:S02]  /*e550*/  FMUL.FTZ R18, R41, c[0x0][0x320] ;  /* 0x0000c80029127a20 */ /* 0x000fe40000410000 */
[----:B------:R4:W3:Y:S01]  /*e560*/  MUFU.TANH R238, R30 ;  /* 0x0000001e00ee7308 */ /* 0x0008e20000002400 */
[----:B-1----:R-:W-:Y:S02]  /*e570*/  FMUL.FTZ R27, R42, c[0x0][0x320] ;  /* 0x0000c8002a1b7a20 */ /* 0x002fe40000410000 */
[----:B------:R1:W-:Y:S01]  /*e580*/  @P0 LDGSTS.E.BYPASS.LTC128B.128 [R234+0x7880], [R10.64+0x80], !P3 ;  /* 0x078800800aea0fae */ /* 0x0003e2000d901d46 */
[----:B------:R-:W-:Y:S02]  /*e590*/  FMUL.FTZ R25, R43, c[0x0][0x320] ;  /* 0x0000c8002b197a20 */ /* 0x000fe40000410000 */
[----:B------:R-:W-:Y:S02]  /*e5a0*/  FMUL.FTZ R47, R47, c[0x0][0x320] ;  /* 0x0000c8002f2f7a20 */ /* 0x000fe40000410000 */
[----:B--2---:R-:W-:Y:S02]  /*e5b0*/  FMUL.FTZ R28, R48, c[0x0][0x320] ;  /* 0x0000c800301c7a20 */ /* 0x004fe40000410000 */
[----:B------:R2:W1:Y:S01]  /*e5c0*/  MUFU.TANH R237, R31 ;  /* 0x0000001f00ed7308 */ /* 0x0004620000002400 */
[----:B------:R-:W0:Y:S01]  /*e5d0*/  LDGDEPBAR ;  /* 0x00000000000079af */ /* 0x000e220000000000 */
[----:B------:R-:W-:Y:S02]  /*e5e0*/  FMUL.FTZ R50, R50, c[0x0][0x320] ;  /* 0x0000c80032327a20 */ /* 0x000fe40000410000 */
[----:B----4-:R-:W-:Y:S02]  /*e5f0*/  FMUL.FTZ R29, R45, c[0x0][0x320] ;  /* 0x0000c8002d1d7a20 */ /* 0x010fe40000410000 */
[----:B------:R-:W-:Y:S02]  /*e600*/  FMUL.FTZ R51, R51, c[0x0][0x320] ;  /* 0x0000c80033337a20 */ /* 0x000fe40000410000 */
[----:B------:R-:W-:Y:S02]  /*e610*/  FMUL.FTZ R15, R52, c[0x0][0x320] ;  /* 0x0000c800340f7a20 */ /* 0x000fe40000410000 */
[----:B------:R4:W1:Y:S01]  /*e620*/  MUFU.TANH R200, R32 ;  /* 0x0000002000c87308 */ /* 0x0008620000002400 */
[----:B------:R-:W-:Y:S02]  /*e630*/  FMUL.FTZ R16, R54, c[0x0][0x320] ;  /* 0x0000c80036107a20 */ /* 0x000fe40000410000 */
[----:B------:R-:W-:Y:S02]  /*e640*/  FMUL.FTZ R26, R26, c[0x0][0x320] ;  /* 0x0000c8001a1a7a20 */ /* 0x000fe40000410000 */
[----:B------:R-:W-:Y:S02]  /*e650*/  FMUL.FTZ R30, R44, c[0x0][0x320] ;  /* 0x0000c8002c1e7a20 */ /* 0x000fe40000410000 */
[----:B------:R-:W-:Y:S02]  /*e660*/  FMUL.FTZ R49, R49, c[0x0][0x320] ;  /* 0x0000c80031317a20 */ /* 0x000fe40000410000 */
[----:B------:R-:W-:Y:S01]  /*e670*/  FMUL.FTZ R53, R53, c[0x0][0x320] ;  /* 0x0000c80035357a20 */ /* 0x000fe20000410000 */
[----:B------:R1:W1:Y:S01]  /*e680*/  MUFU.TANH R147, R33 ;  /* 0x0000002100937308 */ /* 0x0002620000002400 */
[----:B------:R-:W-:Y:S02]  /*e690*/  FMUL.FTZ R55, R55, c[0x0][0x320] ;  /* 0x0000c80037377a20 */ /* 0x000fe40000410000 */
[----:B------:R-:W-:Y:S02]  /*e6a0*/  IMAD R0, R235, -0x30, RZ ;  /* 0xffffffd0eb007824 */ /* 0x000fe400078e02ff */
[----:B--2---:R-:W-:Y:S05]  /*e6b0*/  FMUL.FTZ R31, R39, c[0x0][0x320] ;  /* 0x0000c800271f7a20 */ /* 0x004fea0000410000 */
[----:B------:R2:W2:Y:S01]  /*e6c0*/  MUFU.TANH R208, R22 ;  /* 0x0000001600d07308 */ /* 0x0004a20000002400 */
[----:B----4-:R-:W-:Y:S01]  /*e6d0*/  FMUL.FTZ R32, R38, c[0x0][0x320] ;  /* 0x0000c80026207a20 */ /* 0x010fe20000410000 */
[----:B------:R-:W-:Y:S04]  /*e6e0*/  MOV R38, c[0x0][0x32c] ;  /* 0x0000cb0000267a02 */ /* 0x000fe80000000f00 */
[----:B------:R-:W-:Y:S04]  /*e6f0*/  ISETP.GE.AND P3, PT, R38, 0x1, PT ;  /* 0x000000012600780c */ /* 0x000fe80003f66270 */
[----:B------:R4:W2:Y:S01]  /*e700*/  MUFU.TANH R205, R23 ;  /* 0x0000001700cd7308 */ /* 0x0008a20000002400 */
[----:B-1----:R-:W-:Y:S09]  /*e710*/  FMUL.FTZ R33, R46, c[0x0][0x320] ;  /* 0x0000c8002e217a20 */ /* 0x002ff20000410000 */
        /* <DEDUP_REMOVED lines=17> */
[----:B------:R-:W1:Y:S10]  /*e830*/  MUFU.TANH R50, R50 ;  /* 0x0000003200327308 */ /* 0x000e740000002400 */
[----:B------:R-:W1:Y:S10]  /*e840*/  MUFU.TANH R51, R51 ;  /* 0x0000003300337308 */ /* 0x000e740000002400 */
[----:B------:R-:W1:Y:S10]  /*e850*/  MUFU.TANH R15, R15 ;  /* 0x0000000f000f7308 */ /* 0x000e740000002400 */
[----:B------:R4:W1:Y:S10]  /*e860*/  MUFU.TANH R143, R53 ;  /* 0x00000035008f7308 */ /* 0x0008740000002400 */
[----:B------:R-:W1:Y:S10]  /*e870*/  MUFU.TANH R16, R16 ;  /* 0x0000001000107308 */ /* 0x000e740000002400 */
[----:B------:R4:W1:Y:S01]  /*e880*/  MUFU.TANH R144, R55 ;  /* 0x0000003700907308 */ /* 0x0008620000002400 */
[----:B---3--:R-:W-:Y:S04]  /*e890*/  IADD3 R8, -R36, 0x1, R0 ;  /* 0x0000000124087810 */ /* 0x008fe80007ffe100 */
[----:B------:R-:W-:Y:S04]  /*e8a0*/  IADD3 R8, -R37, R8, R5 ;  /* 0x0000000825087210 */ /* 0x000fe80007ffe105 */
[C---:B------:R-:W-:Y:S02]  /*e8b0*/  IADD3 R7, R8.reuse, c[0x0][0x328], RZ ;  /* 0x0000ca0008077a10 */ /* 0x040fe40007ffe0ff */
[----:B------:R-:W-:Y:S02]  /*e8c0*/  IADD3 R8, R8, UR4, RZ ;  /* 0x0000000408087c10 */ /* 0x000fe4000fffe0ff */
[C---:B------:R-:W-:Y:S02]  /*e8d0*/  IADD3 R3, R4.reuse, R7, RZ ;  /* 0x0000000704037210 */ /* 0x040fe40007ffe0ff */
[----:B------:R-:W-:Y:S01]  /*e8e0*/  IADD3 R2, R4, R8, RZ ;  /* 0x0000000804027210 */ /* 0x000fe20007ffe0ff */
[----:B------:R-:W-:-:S05]  /*e8f0*/  @!P3 BRA `(.L_x_1213) ;  /* 0x000001800000b947 */ /* 0x000fca0003800000 */
[----:B--2---:R-:W-:Y:S01]  /*e900*/  IADD3 R4, -R37, R5, R4 ;  /* 0x0000000525047210 */ /* 0x004fe20007ffe104 */
        /* <DEDUP_REMOVED lines=12> */
.L_x_1215:
[----:B------:R-:W-:Y:S04]  /*e9d0*/  MOV R9, c[0x0][0x32c] ;  /* 0x0000cb0000097a02 */ /* 0x000fe80000000f00 */
[----:B------:R-:W-:Y:S11]  /*e9e0*/  ISETP.NE.AND P0, PT, R9, 0x1, PT ;  /* 0x000000010900780c */ /* 0x000ff60003f05270 */
[----:B------:R-:W-:Y:S02]  /*e9f0*/  @!UPT UIADD3 URZ, URZ, URZ, URZ ;  /* 0x0000003f3f3ff290 */ /* 0x000fe4000fffe03f */
[----:B------:R-:W-:Y:S05]  /*ea00*/  @P0 IMAD.HI.U32 R9, R4, c[0x0][0x330], RZ ;  /* 0x0000cc0004090a27 */ /* 0x000fea00078e00ff */
[----:B------:R-:W-:Y:S02]  /*ea10*/  @P0 SHF.R.U32.HI R4, RZ, c[0x0][0x334], R9 ;  /* 0x0000cd00ff040a19 */ /* 0x000fe40000011609 */
.L_x_1216:
[----:B------:R-:W-:Y:S05]  /*ea20*/  BSYNC B0 ;  /* 0x0000000000007941 */ /* 0x000fea0003800000 */
.L_x_1214:
[----:B------:R-:W-:Y:S04]  /*ea30*/  IMAD.IADD R9, R0, 0x1, -R36 ;  /* 0x0000000100097824 */ /* 0x000fe800078e0a24 */
[----:B------:R-:W-:Y:S05]  /*ea40*/  IMAD R4, R4, c[0x0][0x32c], R9 ;  /* 0x0000cb0004047a24 */ /* 0x000fea00078e0209 */
[----:B------:R-:W-:Y:S02]  /*ea50*/  IADD3 R9, R4, c[0x0][0x32c], RZ ;  /* 0x0000cb0004097a10 */ /* 0x000fe40007ffe0ff */
[----:B------:R-:W-:Y:S02]  /*ea60*/  IMNMX R2, R2, R4, !PT ;  /* 0x0000000402027217 */ /* 0x000fe40007800200 */
[----:B------:R-:W-:Y:S02]  /*ea70*/  IMNMX R3, R3, R9, PT ;  /* 0x0000000903037217 */ /* 0x000fe40003800200 */
.L_x_1213:
[C---:B--2---:R-:W-:Y:S01]  /*ea80*/  ISETP.GE.AND P0, PT, R0.reuse, 0x1, PT ;  /* 0x000000010000780c */ /* 0x044fe20003f06270 */
[----:B------:R-:W2:Y:S01]  /*ea90*/  SHFL.IDX PT, R4, R6, 0x1, 0x1c1f ;  /* 0x003c1f0006047f89 */ /* 0x000ea200000e0000 */
[----:B------:R-:W-:Y:S02]  /*eaa0*/  ISETP.GE.AND P1, PT, R0, 0x2, PT ;  /* 0x000000020000780c */ /* 0x000fe40003f26270 */
[----:B------:R-:W-:Y:S02]  /*eab0*/  P2R R14, PR, RZ, 0x1 ;  /* 0x00000001ff0e7803 */ /* 0x000fe40000000000 */
[----:B------:R-:W-:Y:S02]  /*eac0*/  ISETP.GT.AND P0, PT, R2, RZ, !P0 ;  /* 0x000000ff0200720c */ /* 0x000fe40004704270 */
[----:B------:R-:W-:Y:S02]  /*ead0*/  P2R R13, PR, RZ, 0x2 ;  /* 0x00000002ff0d7803 */ /* 0x000fe40000000000 */
[C---:B------:R-:W-:Y:S02]  /*eae0*/  ISETP.LT.OR P0, PT, R3.reuse, 0x1, P0 ;  /* 0x000000010300780c */ /* 0x040fe40000701670 */
[----:B------:R-:W-:Y:S02]  /*eaf0*/  ISETP.GE.AND P6, PT, R0, 0x11, PT ;  /* 0x000000110000780c */ /* 0x000fe40003fc6270 */
[----:B------:R-:W-:Y:S02]  /*eb00*/  FSEL R17, R204, -INF , !P0 ;  /* 0xff800000cc117808 */ /* 0x000fe40004000000 */
[----:B------:R-:W-:Y:S02]  /*eb10*/  ISETP.GT.AND P0, PT, R2, 0x1, !P1 ;  /* 0x000000010200780c */ /* 0x000fe40004f04270 */
[----:B------:R-:W-:Y:S02]  /*eb20*/  ISETP.GE.AND P1, PT, R0, 0x9, PT ;  /* 0x000000090000780c */ /* 0x000fe40003f26270 */
[----:B------:R-:W-:Y:S02]  /*eb30*/  ISETP.LT.OR P0, PT, R3, 0x2, P0 ;  /* 0x000000020300780c */ /* 0x000fe40000701670 */
[----:B------:R-:W-:Y:S02]  /*eb40*/  P2R R12, PR, RZ, 0x2 ;  /* 0x00000002ff0c7803 */ /* 0x000fe40000000000 */
[----:B------:R-:W-:Y:S02]  /*eb50*/  FSEL R21, R203, -INF , !P0 ;  /* 0xff800000cb157808 */ /* 0x000fe40004000000 */
[----:B------:R-:W-:Y:S02]  /*eb60*/  ISETP.GT.AND P0, PT, R2, 0x8, !P1 ;  /* 0x000000080200780c */ /* 0x000fe40004f04270 */
[C---:B------:R-:W-:Y:S02]  /*eb70*/  ISETP.GE.AND P1, PT, R0.reuse, 0xa, PT ;  /* 0x0000000a0000780c */ /* 0x040fe40003f26270 */
[C---:B------:R-:W-:Y:S02]  /*eb80*/  ISETP.LT.OR P0, PT, R3.reuse, 0x9, P0 ;  /* 0x000000090300780c */ /* 0x040fe40000701670 */
[----:B------:R-:W-:Y:S02]  /*eb90*/  ISETP.GE.AND P5, PT, R0, 0x12, PT ;  /* 0x000000120000780c */ /* 0x000fe40003fa6270 */
[----:B----4-:R-:W-:Y:S02]  /*eba0*/  FSEL R23, R146, -INF , !P0 ;  /* 0xff80000092177808 */ /* 0x010fe40004000000 */
[----:B------:R-:W-:Y:S02]  /*ebb0*/  ISETP.GT.AND P0, PT, R2, 0x9, !P1 ;  /* 0x000000090200780c */ /* 0x000fe40004f04270 */
[C---:B------:R-:W-:Y:S02]  /*ebc0*/  ISETP.GE.AND P4, PT, R0.reuse, 0x19, PT ;  /* 0x000000190000780c */ /* 0x040fe40003f86270 */
[----:B------:R-:W-:Y:S02]  /*ebd0*/  ISETP.LT.OR P0, PT, R3, 0xa, P0 ;  /* 0x0000000a0300780c */ /* 0x000fe40000701670 */
[----:B------:R-:W-:Y:S02]  /*ebe0*/  ISETP.GE.AND P3, PT, R0, 0x1a, PT ;  /* 0x0000001a0000780c */ /* 0x000fe40003f66270 */
[----:B------:R-:W-:Y:S02]  /*ebf0*/  FSEL R22, R139, -INF , !P0 ;  /* 0xff8000008b167808 */ /* 0x000fe40004000000 */
[----:B------:R-:W-:Y:S02]  /*ec00*/  ISETP.GT.AND P0, PT, R2, 0x10, !P6 ;  /* 0x000000100200780c */ /* 0x000fe40007704270 */
[----:B------:R-:W-:Y:S02]  /*ec10*/  ISETP.GE.AND P2, PT, R0, 0x21, PT ;  /* 0x000000210000780c */ /* 0x000fe40003f46270 */
[C---:B------:R-:W-:Y:S02]  /*ec20*/  ISETP.LT.OR P0, PT, R3.reuse, 0x11, P0 ;  /* 0x000000110300780c */ /* 0x040fe40000701670 */
[----:B------:R-:W-:Y:S02]  /*ec30*/  P2R R11, PR, RZ, 0x2 ;  /* 0x00000002ff0b7803 */ /* 0x000fe40000000000 */
[----:B------:R-:W-:Y:S02]  /*ec40*/  FSEL R203, R138, -INF , !P0 ;  /* 0xff8000008acb7808 */ /* 0x000fe40004000000 */
[----:B------:R-:W-:Y:S02]  /*ec50*/  ISETP.GT.AND P0, PT, R2, 0x11, !P5 ;  /* 0x000000110200780c */ /* 0x000fe40006f04270 */
[----:B------:R-:W-:Y:S02]  /*ec60*/  ISETP.GE.AND P1, PT, R0, 0x22, PT ;  /* 0x000000220000780c */ /* 0x000fe40003f26270 */
[----:B------:R-:W-:Y:S04]  /*ec70*/  ISETP.LT.OR P0, PT, R3, 0x12, P0 ;  /* 0x000000120300780c */ /* 0x000fe80000701670 */
[----:B------:R-:W-:Y:S02]  /*ec80*/  FSEL R204, R137, -INF , !P0 ;  /* 0xff80000089cc7808 */ /* 0x000fe40004000000 */
[----:B------:R-:W-:Y:S04]  /*ec90*/  ISETP.GT.AND P0, PT, R2, 0x18, !P4 ;  /* 0x000000180200780c */ /* 0x000fe80006704270 */
[C---:B------:R-:W-:Y:S04]  /*eca0*/  ISETP.LT.OR P0, PT, R3.reuse, 0x19, P0 ;  /* 0x000000190300780c */ /* 0x040fe80000701670 */
[----:B-1----:R-:W-:Y:S02]  /*ecb0*/  FSEL R209, R24, -INF , !P0 ;  /* 0xff80000018d17808 */ /* 0x002fe40004000000 */
[----:B------:R-:W-:Y:S04]  /*ecc0*/  ISETP.GT.AND P0, PT, R2, 0x19, !P3 ;  /* 0x000000190200780c */ /* 0x000fe80005f04270 */
[C---:B------:R-:W-:Y:S04]  /*ecd0*/  ISETP.LT.OR P0, PT, R3.reuse, 0x1a, P0 ;  /* 0x0000001a0300780c */ /* 0x040fe80000701670 */
[----:B------:R-:W-:Y:S02]  /*ece0*/  FSEL R210, R20, -INF , !P0 ;  /* 0xff80000014d27808 */ /* 0x000fe40004000000 */
[C---:B------:R-:W-:Y:S04]  /*ecf0*/  ISETP.GT.AND P0, PT, R2.reuse, 0x20, !P2 ;  /* 0x000000200200780c */ /* 0x040fe80005704270 */
[----:B------:R-:W-:Y:S04]  /*ed00*/  ISETP.LT.OR P0, PT, R3, 0x21, P0 ;  /* 0x000000210300780c */ /* 0x000fe80000701670 */
[----:B------:R-:W-:Y:S02]  /*ed10*/  FSEL R250, R19, -INF , !P0 ;  /* 0xff80000013fa7808 */ /* 0x000fe40004000000 */
[----:B------:R-:W-:Y:S04]  /*ed20*/  ISETP.GT.AND P0, PT, R2, 0x21, !P1 ;  /* 0x000000210200780c */ /* 0x000fe80004f04270 */
[C---:B------:R-:W-:Y:S04]  /*ed30*/  ISETP.LT.OR P0, PT, R3.reuse, 0x22, P0 ;  /* 0x000000220300780c */ /* 0x040fe80000701670 */
[----:B------:R-:W-:Y:S02]  /*ed40*/  FSEL R252, R18, -INF , !P0 ;  /* 0xff80000012fc7808 */ /* 0x000fe40004000000 */
[----:B------:R-:W-:Y:S04]  /*ed50*/  ISETP.GE.AND P0, PT, R0, 0x29, PT ;  /* 0x000000290000780c */ /* 0x000fe80003f06270 */
[----:B------:R-:W-:Y:S02]  /*ed60*/  P2R R10, PR, RZ, 0x1 ;  /* 0x00000001ff0a7803 */ /* 0x000fe40000000000 */
[----:B------:R-:W-:Y:S04]  /*ed70*/  ISETP.GT.AND P0, PT, R2, 0x28, !P0 ;  /* 0x000000280200780c */ /* 0x000fe80004704270 */
[----:B------:R-:W-:Y:S04]  /*ed80*/  ISETP.LT.OR P0, PT, R3, 0x29, P0 ;  /* 0x000000290300780c */ /* 0x000fe80000701670 */
[----:B------:R-:W-:Y:S02]  /*ed90*/  FSEL R44, R15, -INF , !P0 ;  /* 0xff8000000f2c7808 */ /* 0x000fe40004000000 */
[----:B------:R-:W-:Y:S04]  /*eda0*/  ISETP.GE.AND P0, PT, R0, 0x2a, PT ;  /* 0x0000002a0000780c */ /* 0x000fe80003f06270 */
[----:B------:R-:W-:Y:S02]  /*edb0*/  P2R R9, PR, RZ, 0x1 ;  /* 0x00000001ff097803 */ /* 0x000fe40000000000 */
[----:B------:R-:W-:Y:S01]  /*edc0*/  ISETP.GT.AND P0, PT, R2, 0x29, !P0 ;  /* 0x000000290200780c */ /* 0x000fe20004704270 */
[--C-:B--2---:R-:W-:Y:S03]  /*edd0*/  IMAD.IADD R2, R8, 0x1, R4.reuse ;  /* 0x0000000108027824 */ /* 0x104fe600078e0204 */
[----:B------:R-:W-:Y:S01]  /*ede0*/  ISETP.LT.OR P0, PT, R3, 0x2a, P0 ;  /* 0x0000002a0300780c */ /* 0x000fe20000701670 */
[----:B------:R-:W-:Y:S03]  /*edf0*/  IMAD.IADD R3, R7, 0x1, R4 ;  /* 0x0000000107037824 */ /* 0x000fe600078e0204 */
        /* <DEDUP_REMOVED lines=17> */
.L_x_1219:
[----:B------:R-:W-:Y:S04]  /*ef10*/  MOV R15, c[0x0][0x32c] ;  /* 0x0000cb00000f7a02 */ /* 0x000fe80000000f00 */
[----:B------:R-:W-:Y:S11]  /*ef20*/  ISETP.NE.AND P0, PT, R15, 0x1, PT ;  /* 0x000000010f00780c */ /* 0x000ff60003f05270 */
[----:B------:R-:W-:Y:S02]  /*ef30*/  @!UPT UIADD3 URZ, URZ, URZ, URZ ;  /* 0x0000003f3f3ff290 */ /* 0x000fe4000fffe03f */
[----:B------:R-:W-:Y:S05]  /*ef40*/  @P0 IMAD.HI.U32 R15, R4, c[0x0][0x330], RZ ;  /* 0x0000cc00040f0a27 */ /* 0x000fea00078e00ff */
[----:B------:R-:W-:Y:S02]  /*ef50*/  @P0 SHF.R.U32.HI R4, RZ, c[0x0][0x334], R15 ;  /* 0x0000cd00ff040a19 */ /* 0x000fe4000001160f */
.L_x_1220:
[----:B------:R-:W-:Y:S05]  /*ef60*/  BSYNC B0 ;  /* 0x0000000000007941 */ /* 0x000fea0003800000 */
.L_x_1218:
[----:B------:R-:W-:Y:S04]  /*ef70*/  IMAD.IADD R15, R0, 0x1, -R36 ;  /* 0x00000001000f7824 */ /* 0x000fe800078e0a24 */
[----:B------:R-:W-:Y:S05]  /*ef80*/  IMAD R4, R4, c[0x0][0x32c], R15 ;  /* 0x0000cb0004047a24 */ /* 0x000fea00078e020f */
[----:B------:R-:W-:Y:S02]  /*ef90*/  IADD3 R15, R4, c[0x0][0x32c], RZ ;  /* 0x0000cb00040f7a10 */ /* 0x000fe40007ffe0ff */
[----:B------:R-:W-:Y:S02]  /*efa0*/  IMNMX R2, R2, R4, !PT ;  /* 0x0000000402027217 */ /* 0x000fe40007800200 */
[----:B------:R-:W-:Y:S02]  /*efb0*/  IMNMX R3, R3, R15, PT ;  /* 0x0000000f03037217 */ /* 0x000fe40003800200 */
.L_x_1217:
        /* <DEDUP_REMOVED lines=25> */
[C---:B------:R-:W-:Y:S04]  /*f150*/  ISETP.GT.AND P0, PT, R2.reuse, 0x20, !P2 ;  /* 0x000000200200780c */ /* 0x040fe80005704270 */
[----:B------:R-:W-:Y:S04]  /*f160*/  ISETP.LT.OR P0, PT, R3, 0x21, P0 ;  /* 0x000000210300780c */ /* 0x000fe80000701670 */
[----:B------:R-:W-:Y:S02]  /*f170*/  FSEL R248, R27, -INF , !P0 ;  /* 0xff8000001bf87808 */ /* 0x000fe40004000000 */
        /* <DEDUP_REMOVED lines=8> */
[C---:B------:R-:W-:Y:S04]  /*f200*/  ISETP.GT.AND P0, PT, R2.reuse, RZ, !P0 ;  /* 0x000000ff0200720c */ /* 0x040fe80004704270 */
[----:B------:R-:W-:Y:S04]  /*f210*/  ISETP.LT.OR P0, PT, R3, 0x1, P0 ;  /* 0x000000010300780c */ /* 0x000fe80000701670 */
[----:B------:R-:W-:Y:S02]  /*f220*/  FSEL R16, R241, -INF , !P0 ;  /* 0xff800000f1107808 */ /* 0x000fe40004000000 */
[----:B------:R-:W-:Y:S04]  /*f230*/  ISETP.NE.AND P0, PT, R9, RZ, PT ;  /* 0x000000ff0900720c */ /* 0x000fe80003f05270 */
[----:B------:R-:W-:Y:S01]  /*f240*/  ISETP.GT.AND P0, PT, R2, 0x29, !P0 ;  /* 0x000000290200780c */ /* 0x000fe20004704270 */
[--C-:B-1----:R-:W-:Y:S03]  /*f250*/  IMAD.IADD R2, R8, 0x1, R4.reuse ;  /* 0x0000000108027824 */ /* 0x102fe600078e0204 */
        /* <DEDUP_REMOVED lines=19> */
.L_x_1223:
[----:B------:R-:W-:Y:S04]  /*f390*/  MOV R15, c[0x0][0x32c] ;  /* 0x0000cb00000f7a02 */ /* 0x000fe80000000f00 */
[----:B------:R-:W-:Y:S11]  /*f3a0*/  ISETP.NE.AND P0, PT, R15, 0x1, PT ;  /* 0x000000010f00780c */ /* 0x000ff60003f05270 */
[----:B------:R-:W-:Y:S02]  /*f3b0*/  @!UPT UIADD3 URZ, URZ, URZ, URZ ;  /* 0x0000003f3f3ff290 */ /* 0x000fe4000fffe03f */
[----:B------:R-:W-:Y:S05]  /*f3c0*/  @P0 IMAD.HI.U32 R15, R4, c[0x0][0x330], RZ ;  /* 0x0000cc00040f0a27 */ /* 0x000fea00078e00ff */
[----:B------:R-:W-:Y:S02]  /*f3d0*/  @P0 SHF.R.U32.HI R4, RZ, c[0x0][0x334], R15 ;  /* 0x0000cd00ff040a19 */ /* 0x000fe4000001160f */
.L_x_1224:
[----:B------:R-:W-:Y:S05]  /*f3e0*/  BSYNC B0 ;  /* 0x0000000000007941 */ /* 0x000fea0003800000 */
.L_x_1222:
[----:B------:R-:W-:Y:S04]  /*f3f0*/  IMAD.IADD R15, R0, 0x1, -R36 ;  /* 0x00000001000f7824 */ /* 0x000fe800078e0a24 */
[----:B------:R-:W-:Y:S05]  /*f400*/  IMAD R4, R4, c[0x0][0x32c], R15 ;  /* 0x0000cb0004047a24 */ /* 0x000fea00078e020f */
[----:B------:R-:W-:Y:S02]  /*f410*/  IADD3 R15, R4, c[0x0][0x32c], RZ ;  /* 0x0000cb00040f7a10 */ /* 0x000fe40007ffe0ff */
[----:B------:R-:W-:Y:S02]  /*f420*/  IMNMX R2, R2, R4, !PT ;  /* 0x0000000402027217 */ /* 0x000fe40007800200 */
[----:B------:R-:W-:Y:S02]  /*f430*/  IMNMX R3, R3, R15, PT ;  /* 0x0000000f03037217 */ /* 0x000fe40003800200 */
.L_x_1221:
[----:B------:R-:W-:Y:S04]  /*f440*/  ISETP.NE.AND P0, PT, R13, RZ, PT ;  /* 0x000000ff0d00720c */ /* 0x000fe80003f05270 */
[----:B------:R-:W-:Y:S04]  /*f450*/  ISETP.GT.AND P0, PT, R2, 0x1, !P0 ;  /* 0x000000010200780c */ /* 0x000fe80004704270 */
[C---:B------:R-:W-:Y:S04]  /*f460*/  ISETP.LT.OR P0, PT, R3.reuse, 0x2, P0 ;  /* 0x000000020300780c */ /* 0x040fe80000701670 */
        /* <DEDUP_REMOVED lines=36> */
[----:B------:R-:W-:Y:S02]  /*f6b0*/  ISETP.GT.AND P0, PT, R2, 0x29, !P0 ;  /* 0x000000290200780c */ /* 0x000fe40004704270 */
[----:B------:R-:W1:Y:S02]  /*f6c0*/  SHFL.IDX PT, R2, R6, 0x3, 0x1c1f ;  /* 0x007c1f0006027f89 */ /* 0x000e6400000e0000 */
[----:B------:R-:W-:Y:S04]  /*f6d0*/  ISETP.LT.OR P0, PT, R3, 0x2a, P0 ;  /* 0x0000002a0300780c */ /* 0x000fe80000701670 */
[----:B------:R-:W-:Y:S02]  /*f6e0*/  FSEL R145, R145, -INF , !P0 ;  /* 0xff80000091917808 */ /* 0x000fe40004000000 */
[----:B------:R-:W-:Y:S01]  /*f6f0*/  ISETP.GE.AND P0, PT, R38, 0x1, PT ;  /* 0x000000012600780c */ /* 0x000fe20003f06270 */
[--C-:B-1----:R-:W-:Y:S02]  /*f700*/  IMAD.IADD R7, R7, 0x1, R2.reuse ;  /* 0x0000000107077824 */ /* 0x102fe400078e0202 */
[----:B------:R-:W-:Y:S10]  /*f710*/  IMAD.IADD R6, R8, 0x1, R2 ;  /* 0x0000000108067824 */ /* 0x000ff400078e0202 */
        /* <DEDUP_REMOVED lines=14> */
.L_x_1227:
[----:B------:R-:W-:Y:S04]  /*f800*/  MOV R3, c[0x0][0x32c] ;  /* 0x0000cb0000037a02 */ /* 0x000fe80000000f00 */
[----:B------:R-:W-:Y:S11]  /*f810*/  ISETP.NE.AND P0, PT, R3, 0x1, PT ;  /* 0x000000010300780c */ /* 0x000ff60003f05270 */
[----:B------:R-:W-:Y:S02]  /*f820*/  @!UPT UIADD3 URZ, URZ, URZ, URZ ;  /* 0x0000003f3f3ff290 */ /* 0x000fe4000fffe03f */
[----:B------:R-:W-:Y:S05]  /*f830*/  @P0 IMAD.HI.U32 R3, R2, c[0x0][0x330], RZ ;  /* 0x0000cc0002030a27 */ /* 0x000fea00078e00ff */
[----:B------:R-:W-:Y:S02]  /*f840*/  @P0 SHF.R.U32.HI R2, RZ, c[0x0][0x334], R3 ;  /* 0x0000cd00ff020a19 */ /* 0x000fe40000011603 */
.L_x_1228:
[----:B------:R-:W-:Y:S05]  /*f850*/  BSYNC B0 ;  /* 0x0000000000007941 */ /* 0x000fea0003800000 */
.L_x_1226:
[----:B------:R-:W-:Y:S04]  /*f860*/  IMAD.IADD R0, R0, 0x1, -R36 ;  /* 0x0000000100007824 */ /* 0x000fe800078e0a24 */
[----:B------:R-:W-:Y:S05]  /*f870*/  IMAD R2, R2, c[0x0][0x32c], R0 ;  /* 0x0000cb0002027a24 */ /* 0x000fea00078e0200 */
[----:B------:R-:W-:Y:S02]  /*f880*/  IADD3 R0, R2, c[0x0][0x32c], RZ ;  /* 0x0000cb0002007a10 */ /* 0x000fe40007ffe0ff */
[----:B------:R-:W-:Y:S02]  /*f890*/  IMNMX R6, R6, R2, !PT ;  /* 0x0000000206067217 */ /* 0x000fe40007800200 */
[----:B------:R-:W-:Y:S02]  /*f8a0*/  IMNMX R7, R7, R0, PT ;  /* 0x0000000007077217 */ /* 0x000fe40003800200 */
.L_x_1225:
[----:B------:R-:W-:Y:S01]  /*f8b0*/  FMNMX.FTZ R0, R17, R140, !PT ;  /* 0x0000008c11007209 */ /* 0x000fe20007810000 */
[----:B------:R-:W-:Y:S01]  /*f8c0*/  LDSM.16.MT88.4 R40, [R218+0x2080] ;  /* 0x00208000da28783b */ /* 0x000fe20000004200 */
[----:B------:R-:W-:Y:S02]  /*f8d0*/  FMNMX.FTZ R2, R16, R142, !PT ;  /* 0x0000008e10027209 */ /* 0x000fe40007810000 */
[----:B------:R-:W-:Y:S02]  /*f8e0*/  FMNMX.FTZ R0, R21, R0, !PT ;  /* 0x0000000015007209 */ /* 0x000fe40007810000 */
[----:B------:R-:W-:Y:S02]  /*f8f0*/  ISETP.NE.AND P0, PT, R14, RZ, PT ;  /* 0x000000ff0e00720c */ /* 0x000fe40003f05270 */
[----:B------:R-:W-:Y:S02]  /*f900*/  FMNMX.FTZ R0, R23, R0, !PT ;  /* 0x0000000017007209 */ /* 0x000fe40007810000 */
[----:B------:R-:W-:Y:S02]  /*f910*/  FMNMX.FTZ R2, R20, R2, !PT ;  /* 0x0000000214027209 */ /* 0x000fe40007810000 */
[----:B------:R-:W-:Y:S02]  /*f920*/  FMNMX.FTZ R0, R22, R0, !PT ;  /* 0x0000000016007209 */ /* 0x000fe40007810000 */
[----:B------:R-:W-:Y:S02]  /*f930*/  ISETP.GT.AND P0, PT, R6, RZ, !P0 ;  /* 0x000000ff0600720c */ /* 0x000fe40004704270 */
[----:B------:R-:W-:Y:S02]  /*f940*/  FMNMX.FTZ R0, R203, R0, !PT ;  /* 0x00000000cb007209 */ /* 0x000fe40007810000 */
[----:B------:R-:W-:Y:S02]  /*f950*/  FMNMX.FTZ R2, R24, R2, !PT ;  /* 0x0000000218027209 */ /* 0x000fe40007810000 */
        /* <DEDUP_REMOVED lines=27> */
[----:B------:R-:W-:Y:S02]  /*fb10*/  FMNMX.FTZ R4, R15, R141, !PT ;  /* 0x0000008d0f047209 */ /* 0x000fe40007810000 */
[----:B------:R-:W-:Y:S02]  /*fb20*/  ISETP.GT.AND P0, PT, R6, 0x9, !P0 ;  /* 0x000000090600780c */ /* 0x000fe40004704270 */
[----:B------:R-:W-:Y:S02]  /*fb30*/  FMNMX.FTZ R2, R144, R2, !PT ;  /* 0x0000000290027209 */ /* 0x000fe40007810000 */
[----:B------:R-:W-:Y:S02]  /*fb40*/  ISETP.LT.OR P0, PT, R7, 0xa, P0 ;  /* 0x0000000a0700780c */ /* 0x000fe40000701670 */
[----:B------:R-:W-:Y:S02]  /*fb50*/  FMNMX.FTZ R4, R19, R4, !PT ;  /* 0x0000000413047209 */ /* 0x000fe40007810000 */
[----:B-1----:R-:W-:Y:S02]  /*fb60*/  FMNMX.FTZ R0, R0, R3, !PT ;  /* 0x0000000300007209 */ /* 0x002fe40007810000 */
[----:B------:R-:W-:Y:S01]  /*fb70*/  FSEL R11, R243, -INF , !P0 ;  /* 0xff800000f30b7808 */ /* 0x000fe20004000000 */
[----:B------:R-:W1:Y:S01]  /*fb80*/  SHFL.BFLY PT, R3, R2, 0x2, 0x1f ;  /* 0x0c401f0002037f89 */ /* 0x000e6200000e0000 */
[----:B------:R-:W-:Y:S02]  /*fb90*/  ISETP.GT.AND P0, PT, R6, 0x10, !P6 ;  /* 0x000000100600780c */ /* 0x000fe40007704270 */
[----:B------:R-:W-:Y:S02]  /*fba0*/  ISETP.NE.AND P6, PT, R9, RZ, PT ;  /* 0x000000ff0900720c */ /* 0x000fe40003fc5270 */
[----:B------:R-:W-:Y:S02]  /*fbb0*/  FMNMX.FTZ R9, R18, R4, !PT ;  /* 0x0000000412097209 */ /* 0x000fe40007810000 */
[----:B------:R-:W-:Y:S01]  /*fbc0*/  ISETP.LT.OR P0, PT, R7, 0x11, P0 ;  /* 0x000000110700780c */ /* 0x000fe20000701670 */
[----:B------:R-:W2:Y:S01]  /*fbd0*/  SHFL.BFLY PT, R4, R0, 0x1, 0x1f ;  /* 0x0c201f0000047f89 */ /* 0x000ea200000e0000 */
[----:B------:R-:W-:Y:S02]  /*fbe0*/  FMNMX.FTZ R9, R25, R9, !PT ;  /* 0x0000000919097209 */ /* 0x000fe40007810000 */
[----:B------:R-:W-:Y:S02]  /*fbf0*/  FSEL R238, R238, -INF , !P0 ;  /* 0xff800000eeee7808 */ /* 0x000fe40004000000 */
[----:B------:R-:W-:Y:S02]  /*fc00*/  FMNMX.FTZ R9, R207, R9, !PT ;  /* 0x00000009cf097209 */ /* 0x000fe40007810000 */
[----:B------:R-:W-:Y:S02]  /*fc10*/  ISETP.GT.AND P0, PT, R6, 0x11, !P5 ;  /* 0x000000110600780c */ /* 0x000fe40006f04270 */
[----:B------:R-:W-:Y:S02]  /*fc20*/  FMNMX.FTZ R9, R206, R9, !PT ;  /* 0x00000009ce097209 */ /* 0x000fe40007810000 */
[----:B------:R-:W-:Y:S02]  /*fc30*/  ISETP.LT.OR P0, PT, R7, 0x12, P0 ;  /* 0x000000120700780c */ /* 0x000fe40000701670 */
[----:B------:R-:W-:Y:S02]  /*fc40*/  FMNMX.FTZ R9, R212, R9, !PT ;  /* 0x00000009d4097209 */ /* 0x000fe40007810000 */
[----:B------:R-:W-:Y:S02]  /*fc50*/  FSEL R237, R237, -INF , !P0 ;  /* 0xff800000eded7808 */ /* 0x000fe40004000000 */
[----:B------:R-:W-:Y:S02]  /*fc60*/  FMNMX.FTZ R9, R213, R9, !PT ;  /* 0x00000009d5097209 */ /* 0x000fe40007810000 */
[----:B-1----:R-:W-:Y:S02]  /*fc70*/  FMNMX.FTZ R3, R2, R3, !PT ;  /* 0x0000000302037209 */ /* 0x002fe40007810000 */
[----:B------:R-:W-:Y:S02]  /*fc80*/  FMNMX.FTZ R2, R251, R9, !PT ;  /* 0x00000009fb027209 */ /* 0x000fe40007810000 */
[----:B------:R-:W-:Y:S02]  /*fc90*/  ISETP.GT.AND P0, PT, R6, 0x18, !P4 ;  /* 0x000000180600780c */ /* 0x000fe40006704270 */
[----:B--2---:R-:W-:Y:S02]  /*fca0*/  FMNMX.FTZ R139, R0, R4, !PT ;  /* 0x00000004008b7209 */ /* 0x004fe40007810000 */
[----:B------:R-:W-:Y:S01]  /*fcb0*/  FMNMX.FTZ R0, R29, R2, !PT ;  /* 0x000000021d007209 */ /* 0x000fe20007810000 */
[----:B------:R-:W1:Y:S01]  /*fcc0*/  SHFL.BFLY PT, R4, R3, 0x1, 0x1f ;  /* 0x0c201f0003047f89 */ /* 0x000e6200000e0000 */
[----:B------:R-:W-:Y:S01]  /*fcd0*/  ISETP.LT.OR P0, PT, R7, 0x19, P0 ;  /* 0x000000190700780c */ /* 0x000fe20000701670 */
[----:B------:R-:W-:Y:S01]  /*fce0*/  FMUL.FTZ R147, R139, c[0x0][0x2d0] ;  /* 0x0000b4008b937a20 */ /* 0x000fe20000410000 */
[----:B------:R-:W-:Y:S02]  /*fcf0*/  FMNMX.FTZ R0, R54, R0, !PT ;  /* 0x0000000036007209 */ /* 0x000fe40007810000 */
[----:B------:R-:W-:Y:S02]  /*fd00*/  FMNMX.FTZ R9, R8, R136, !PT ;  /* 0x0000008808097209 */ /* 0x000fe40007810000 */
[----:B------:R-:W-:Y:S02]  /*fd10*/  FMNMX.FTZ R0, R145, R0, !PT ;  /* 0x0000000091007209 */ /* 0x000fe40007810000 */
[----:B------:R-:W-:Y:S02]  /*fd20*/  FSEL R214, R34, -INF , !P0 ;  /* 0xff80000022d67808 */ /* 0x000fe40004000000 */
[----:B------:R-:W-:Y:S01]  /*fd30*/  ISETP.GT.AND P0, PT, R6, 0x19, !P3 ;  /* 0x000000190600780c */ /* 0x000fe20005f04270 */
[----:B------:R-:W2:Y:S01]  /*fd40*/  SHFL.BFLY PT, R2, R0, 0x2, 0x1f ;  /* 0x0c401f0000027f89 */ /* 0x000ea200000e0000 */
[----:B------:R-:W-:Y:S02]  /*fd50*/  FMNMX.FTZ R9, R13, R9, !PT ;  /* 0x000000090d097209 */ /* 0x000fe40007810000 */
[----:B------:R-:W-:Y:S02]  /*fd60*/  ISETP.LT.OR P0, PT, R7, 0x1a, P0 ;  /* 0x0000001a0700780c */ /* 0x000fe40000701670 */
[----:B------:R-:W-:Y:S02]  /*fd70*/  FMNMX.FTZ R9, R12, R9, !PT ;  /* 0x000000090c097209 */ /* 0x000fe40007810000 */
[----:B------:R-:W-:Y:S02]  /*fd80*/  FSEL R215, R35, -INF , !P0 ;  /* 0xff80000023d77808 */ /* 0x000fe40004000000 */
[----:B------:R-:W-:Y:S02]  /*fd90*/  ISETP.GT.AND P0, PT, R6, 0x20, !P2 ;  /* 0x000000200600780c */ /* 0x000fe40005704270 */
[----:B------:R-:W-:Y:S02]  /*fda0*/  ISETP.NE.AND P5, PT, R10, RZ, PT ;  /* 0x000000ff0a00720c */ /* 0x000fe40003fa5270 */
[----:B-1----:R-:W-:Y:S02]  /*fdb0*/  FMNMX.FTZ R138, R3, R4, !PT ;  /* 0x00000004038a7209 */ /* 0x002fe40007810000 */
[----:B------:R-:W-:Y:S02]  /*fdc0*/  FMNMX.FTZ R3, R11, R9, !PT ;  /* 0x000000090b037209 */ /* 0x000fe40007810000 */
[----:B------:R-:W-:Y:S01]  /*fdd0*/  ISETP.LT.OR P0, PT, R7, 0x21, P0 ;  /* 0x000000210700780c */ /* 0x000fe20000701670 */
[----:B------:R-:W-:Y:S01]  /*fde0*/  FMUL.FTZ R200, R138, c[0x0][0x2d0] ;  /* 0x0000b4008ac87a20 */ /* 0x000fe20000410000 */
[----:B------:R-:W-:Y:S02]  /*fdf0*/  FMNMX.FTZ R3, R238, R3, !PT ;  /* 0x00000003ee037209 */ /* 0x000fe40007810000 */
[----:B------:R-:W-:Y:S02]  /*fe00*/  FSEL R242, R33, -INF , !P0 ;  /* 0xff80000021f27808 */ /* 0x000fe40004000000 */
[----:B------:R-:W-:Y:S02]  /*fe10*/  ISETP.GT.AND P0, PT, R6, 0x21, !P1 ;  /* 0x000000210600780c */ /* 0x000fe40004f04270 */
[----:B--2---:R-:W-:Y:S02]  /*fe20*/  FMNMX.FTZ R0, R0, R2, !PT ;  /* 0x0000000200007209 */ /* 0x004fe40007810000 */
[----:B------:R-:W-:Y:S02]  /*fe30*/  FMNMX.FTZ R2, R237, R3, !PT ;  /* 0x00000003ed027209 */ /* 0x000fe40007810000 */
[----:B------:R-:W-:Y:S01]  /*fe40*/  ISETP.LT.OR P0, PT, R7, 0x22, P0 ;  /* 0x000000220700780c */ /* 0x000fe20000701670 */
[----:B------:R-:W1:Y:S01]  /*fe50*/  SHFL.BFLY PT, R3, R0, 0x1, 0x1f ;  /* 0x0c201f0000037f89 */ /* 0x000e6200000e0000 */
[----:B------:R-:W-:Y:S02]  /*fe60*/  FMNMX.FTZ R2, R214, R2, !PT ;  /* 0x00000002d6027209 */ /* 0x000fe40007810000 */
[----:B------:R-:W-:Y:S02]  /*fe70*/  FSEL R240, R47, -INF , !P0 ;  /* 0xff8000002ff07808 */ /* 0x000fe40004000000 */
[----:B------:R-:W-:Y:S02]  /*fe80*/  ISETP.GT.AND P0, PT, R6, 0x28, !P5 ;  /* 0x000000280600780c */ /* 0x000fe40006f04270 */
[----:B------:R-:W-:Y:S02]  /*fe90*/  FMNMX.FTZ R2, R215, R2, !PT ;  /* 0x00000002d7027209 */ /* 0x000fe40007810000 */
[C---:B------:R-:W-:Y:S02]  /*fea0*/  ISETP.LT.OR P0, PT, R7.reuse, 0x29, P0 ;  /* 0x000000290700780c */ /* 0x040fe40000701670 */
[----:B------:R-:W-:Y:S02]  /*feb0*/  FMNMX.FTZ R2, R242, R2, !PT ;  /* 0x00000002f2027209 */ /* 0x000fe40007810000 */
[----:B------:R-:W-:Y:S02]  /*fec0*/  FSEL R239, R50, -INF , !P0 ;  /* 0xff80000032ef7808 */ /* 0x000fe40004000000 */
[----:B------:R-:W-:Y:S02]  /*fed0*/  ISETP.GT.AND P0, PT, R6, 0x29, !P6 ;  /* 0x000000290600780c */ /* 0x000fe40007704270 */
[----:B------:R-:W-:Y:S02]  /*fee0*/  FSETP.NEU.FTZ.AND P1, PT, R138, -INF , PT ;  /* 0xff8000008a00780b */ /* 0x000fe40003f3d000 */
[----:B------:R-:W-:Y:S02]  /*fef0*/  ISETP.LT.OR P0, PT, R7, 0x2a, P0 ;  /* 0x0000002a0700780c */ /* 0x000fe40000701670 */
[----:B------:R-:W-:Y:S02]  /*ff00*/  FMNMX.FTZ R2, R240, R2, !PT ;  /* 0x00000002f0027209 */ /* 0x000fe40007810000 */
[----:B------:R-:W-:Y:S02]  /*ff10*/  FSEL R200, R200, RZ, P1 ;  /* 0x000000ffc8c87208 */ /* 0x000fe40000800000 */
[----:B------:R-:W-:Y:S02]  /*ff20*/  FSEL R146, R51, -INF , !P0 ;  /* 0xff80000033927808 */ /* 0x000fe40004000000 */
[----:B------:R-:W-:Y:S01]  /*ff30*/  FMNMX.FTZ R2, R239, R2, !PT ;  /* 0x00000002ef027209 */ /* 0x000fe20007810000 */
[--C-:B------:R-:W-:Y:S01]  /*ff40*/  FFMA.FTZ R4, R24, c[0x0][0x2d0], -R200.reuse ;  /* 0x0000b40018047a23 */ /* 0x100fe200000108c8 */
[----:B-1----:R-:W-:Y:S01]  /*ff50*/  FMNMX.FTZ R137, R0, R3, !PT ;  /* 0x0000000300897209 */ /* 0x002fe20007810000 */
[--C-:B------:R-:W-:Y:S01]  /*ff60*/  FFMA.FTZ R3, R26, c[0x0][0x2d0], -R200.reuse ;  /* 0x0000b4001a037a23 */ /* 0x100fe200000108c8 */
[----:B------:R-:W-:Y:S01]  /*ff70*/  FMNMX.FTZ R2, R146, R2, !PT ;  /* 0x0000000292027209 */ /* 0x000fe20007810000 */
[----:B------:R-:W-:Y:S01]  /*ff80*/  MUFU.EX2 R39, R4 ;  /* 0x0000000400277308 */ /* 0x000fe20000000800 */
[----:B------:R-:W-:Y:S01]  /*ff90*/  FSETP.NEU.FTZ.AND P2, PT, R139, -INF , PT ;  /* 0xff8000008b00780b */ /* 0x000fe20003f5d000 */
[C---:B------:R-:W-:Y:S01]  /*ffa0*/  FMUL.FTZ R201, R137.reuse, c[0x0][0x2d0] ;  /* 0x0000b40089c97a20 */ /* 0x040fe20000410000 */
[----:B------:R-:W-:Y:S01]  /*ffb0*/  FSETP.NEU.FTZ.AND P0, PT, R137, -INF , PT ;  /* 0xff8000008900780b */ /* 0x000fe20003f1d000 */
[----:B------:R-:W1:Y:S01]  /*ffc0*/  SHFL.BFLY PT, R0, R2, 0x2, 0x1f ;  /* 0x0c401f0002007f89 */ /* 0x000e6200000e0000 */
[----:B------:R-:W-:Y:S01]  /*ffd0*/  FSEL R147, R147, RZ, P2 ;  /* 0x000000ff93937208 */ /* 0x000fe20001000000 */
[--C-:B------:R-:W-:Y:S01]  /*ffe0*/  FFMA.FTZ R16, R16, c[0x0][0x2d0], -R200.reuse ;  /* 0x0000b40010107a23 */ /* 0x100fe200000108c8 */
[----:B------:R-:W-:Y:S01]  /*fff0*/  FSEL R201, R201, RZ, P0 ;  /* 0x000000ffc9c97208 */ /* 0x000fe20000000000 */
[----:B------:R-:W-:Y:S02]  /*10000*/  FFMA.FTZ R20, R20, c[0x0][0x2d0], -R200 ;  /* 0x0000b40014147a23 */ /* 0x000fe400000108c8 */
[----:B------:R1:W2:Y:S01]  /*10010*/  MUFU.EX2 R53, R3 ;  /* 0x0000000300357308 */ /* 0x0002a20000000800 */
[--C-:B------:R-:W-:Y:S02]  /*10020*/  FFMA.FTZ R22, R22, c[0x0][0x2d0], -R147.reuse ;  /* 0x0000b40016167a23 */ /* 0x100fe40000010893 */
[--C-:B------:R-:W-:Y:S02]  /*10030*/  FFMA.FTZ R23, R23, c[0x0][0x2d0], -R147.reuse ;  /* 0x0000b40017177a23 */ /* 0x100fe40000010893 */
[--C-:B------:R-:W-:Y:S02]  /*10040*/  FFMA.FTZ R17, R17, c[0x0][0x2d0], -R147.reuse ;  /* 0x0000b40011117a23 */ /* 0x100fe40000010893 */
[----:B------:R-:W-:Y:S02]  /*10050*/  FFMA.FTZ R21, R21, c[0x0][0x2d0], -R147 ;  /* 0x0000b40015157a23 */ /* 0x000fe40000010893 */
[--C-:B------:R-:W-:Y:S01]  /*10060*/  FFMA.FTZ R15, R15, c[0x0][0x2d0], -R201.reuse ;  /* 0x0000b4000f0f7a23 */ /* 0x100fe200000108c9 */
[----:B------:R-:W-:Y:S01]  /*10070*/  MUFU.EX2 R27, R22 ;  /* 0x00000016001b7308 */ /* 0x000fe20000000800 */
[--C-:B------:R-:W-:Y:S02]  /*10080*/  FFMA.FTZ R19, R19, c[0x0][0x2d0], -R201.reuse ;  /* 0x0000b40013137a23 */ /* 0x100fe400000108c9 */
[--C-:B------:R-:W-:Y:S07]  /*10090*/  FFMA.FTZ R18, R18, c[0x0][0x2d0], -R201.reuse ;  /* 0x0000b40012127a23 */ /* 0x100fee00000108c9 */
[----:B------:R-:W3:Y:S01]  /*100a0*/  MUFU.EX2 R31, R23 ;  /* 0x00000017001f7308 */ /* 0x000ee20000000800 */
[----:B-1----:R-:W-:Y:S01]  /*100b0*/  FMNMX.FTZ R3, R2, R0, !PT ;  /* 0x0000000002037209 */ /* 0x002fe20007810000 */
[----:B------:R-:W-:Y:S01]  /*100c0*/  FFMA.FTZ R2, R25, c[0x0][0x2d0], -R201 ;  /* 0x0000b40019027a23 */ /* 0x000fe200000108c9 */
[----:B------:R-:W-:Y:S02]  /*100d0*/  FSEL R0, R139, RZ, P2 ;  /* 0x000000ff8b007208 */ /* 0x000fe40001000000 */
[----:B--2---:R-:W-:Y:S01]  /*100e0*/  F2FP.BF16.PACK_AB R199, R53, R39 ;  /* 0x0000002735c7723e */ /* 0x004fe200000010ff */
[----:B------:R-:W1:Y:S04]  /*100f0*/  SHFL.BFLY PT, R4, R3, 0x1, 0x1f ;  /* 0x0c201f0003047f89 */ /* 0x000e6800000e0000 */
[----:B------:R2:W-:Y:S01]  /*10100*/  MUFU.EX2 R52, R2 ;  /* 0x0000000200347308 */ /* 0x0005e20000000800 */
[----:B------:R-:W-:Y:S04]  /*10110*/  FADD.FTZ R0, -R0, R140 ;  /* 0x0000008c00007221 */ /* 0x000fe80000010100 */
[----:B------:R-:W-:Y:S05]  /*10120*/  FMUL.FTZ R0, R0, c[0x0][0x2d0] ;  /* 0x0000b40000007a20 */ /* 0x000fea0000410000 */
[----:B------:R4:W5:Y:S01]  /*10130*/  MUFU.EX2 R7, R0 ;  /* 0x0000000000077308 */ /* 0x0009620000000800 */
[----:B---3--:R-:W-:Y:S09]  /*10140*/  MOV R140, R31 ;  /* 0x0000001f008c7202 */ /* 0x008ff20000000f00 */
[----:B------:R-:W-:Y:S01]  /*10150*/  MUFU.EX2 R46, R17 ;  /* 0x00000011002e7308 */ /* 0x000fe20000000800 */
[----:B-1----:R-:W-:Y:S02]  /*10160*/  FMNMX.FTZ R3, R3, R4, !PT ;  /* 0x0000000403037209 */ /* 0x002fe40007810000 */
[----:B--2---:R-:W-:Y:S03]  /*10170*/  FSEL R2, R138, RZ, P1 ;  /* 0x000000ff8a027208 */ /* 0x004fe60000800000 */
[----:B------:R-:W-:Y:S02]  /*10180*/  FMUL.FTZ R4, R3, c[0x0][0x2d0] ;  /* 0x0000b40003047a20 */ /* 0x000fe40000410000 */
[----:B------:R-:W-:Y:S01]  /*10190*/  FADD.FTZ R2, -R2, R142 ;  /* 0x0000008e02027221 */ /* 0x000fe20000010100 */
[----:B------:R-:W-:Y:S01]  /*101a0*/  MOV R142, R27 ;  /* 0x0000001b008e7202 */ /* 0x000fe20000000f00 */
[----:B------:R-:W1:Y:S01]  /*101b0*/  MUFU.EX2 R30, R21 ;  /* 0x00000015001e7308 */ /* 0x000e620000000800 */
[----:B------:R-:W2:Y:S01]  /*101c0*/  LDSM.16.MT88.4 R24, [R217+0x2080] ;  /* 0x00208000d918783b */ /* 0x000ea20000004200 */
[----:B----4-:R-:W-:Y:S01]  /*101d0*/  FSEL R0, R137, RZ, P0 ;  /* 0x000000ff89007208 */ /* 0x010fe20000000000 */
[----:B------:R-:W-:Y:S01]  /*101e0*/  FMUL.FTZ R2, R2, c[0x0][0x2d0] ;  /* 0x0000b40002027a20 */ /* 0x000fe20000410000 */
[----:B------:R-:W-:Y:S01]  /*101f0*/  FSETP.NEU.FTZ.AND P0, PT, R3, -INF , PT ;  /* 0xff8000000300780b */ /* 0x000fe20003f1d000 */
[C---:B-----5:R-:W-:Y:S01]  /*10200*/  FMUL.FTZ R9, R7.reuse, R149 ;  /* 0x0000009507097220 */ /* 0x060fe20000410000 */
[----:B------:R-:W-:Y:S01]  /*10210*/  F2FP.BF16.PACK_AB R198, R142, R140 ;  /* 0x0000008c8ec6723e */ /* 0x000fe200000010ff */
[----:B------:R-:W-:Y:S01]  /*10220*/  FADD.FTZ R0, -R0, R141 ;  /* 0x0000008d00007221 */ /* 0x000fe20000010100 */
[----:B------:R-:W-:Y:S01]  /*10230*/  FSEL R4, R4, RZ, P0 ;  /* 0x000000ff04047208 */ /* 0x000fe20000000000 */
[C---:B------:R-:W-:Y:S01]  /*10240*/  FMUL.FTZ R56, R7.reuse, R56 ;  /* 0x0000003807387220 */ /* 0x040fe20000410000 */
[----:B------:R-:W3:Y:S01]  /*10250*/  MUFU.EX2 R6, R2 ;  /* 0x0000000200067308 */ /* 0x000ee20000000800 */
[----:B------:R-:W-:Y:S02]  /*10260*/  FMUL.FTZ R0, R0, c[0x0][0x2d0] ;  /* 0x0000b40000007a20 */ /* 0x000fe40000410000 */
[--C-:B------:R-:W-:Y:S02]  /*10270*/  FFMA.FTZ R8, R8, c[0x0][0x2d0], -R4.reuse ;  /* 0x0000b40008087a23 */ /* 0x100fe40000010804 */
[C---:B------:R-:W-:Y:S02]  /*10280*/  FMUL.FTZ R57, R7.reuse, R57 ;  /* 0x0000003907397220 */ /* 0x040fe40000410000 */
[C---:B------:R-:W-:Y:S02]  /*10290*/  FMUL.FTZ R68, R7.reuse, R68 ;  /* 0x0000004407447220 */ /* 0x040fe40000410000 */
[C---:B------:R-:W-:Y:S01]  /*102a0*/  FMUL.FTZ R69, R7.reuse, R69 ;  /* 0x0000004507457220 */ /* 0x040fe20000410000 */
[----:B------:R4:W5:Y:S01]  /*102b0*/  MUFU.EX2 R2, R0 ;  /* 0x0000000000027308 */ /* 0x0009620000000800 */
[C---:B------:R-:W-:Y:S02]  /*102c0*/  FMUL.FTZ R72, R7.reuse, R72 ;  /* 0x0000004807487220 */ /* 0x040fe40000410000 */
[C---:B------:R-:W-:Y:S01]  /*102d0*/  FMUL.FTZ R73, R7.reuse, R73 ;  /* 0x0000004907497220 */ /* 0x040fe20000410000 */
[----:B-1----:R-:W-:Y:S01]  /*102e0*/  F2FP.BF16.PACK_AB R196, R30, R46 ;  /* 0x0000002e1ec4723e */ /* 0x002fe200000010ff */
[C---:B------:R-:W-:Y:S01]  /*102f0*/  FMUL.FTZ R21, R7.reuse, R161 ;  /* 0x000000a107157220 */ /* 0x040fe20000410000 */
[----:B------:R-:W-:Y:S01]  /*10300*/  MOV R161, R30 ;  /* 0x0000001e00a17202 */ /* 0x000fe20000000f00 */
[C---:B------:R-:W-:Y:S02]  /*10310*/  FMUL.FTZ R84, R7.reuse, R84 ;  /* 0x0000005407547220 */ /* 0x040fe40000410000 */
[C---:B------:R-:W-:Y:S01]  /*10320*/  FMUL.FTZ R85, R7.reuse, R85 ;  /* 0x0000005507557220 */ /* 0x040fe20000410000 */
[----:B------:R1:W-:Y:S01]  /*10330*/  MUFU.EX2 R141, R8 ;  /* 0x00000008008d7308 */ /* 0x0003e20000000800 */
[C---:B------:R-:W-:Y:S02]  /*10340*/  FMUL.FTZ R88, R7.reuse, R88 ;  /* 0x0000005807587220 */ /* 0x040fe40000410000 */
[----:B------:R-:W-:Y:S02]  /*10350*/  FMUL.FTZ R89, R7, R89 ;  /* 0x0000005907597220 */ /* 0x000fe40000410000 */
[C---:B---3--:R-:W-:Y:S02]  /*10360*/  FMUL.FTZ R10, R6.reuse, R150 ;  /* 0x00000096060a7220 */ /* 0x048fe40000410000 */
[C---:B------:R-:W-:Y:S01]  /*10370*/  FMUL.FTZ R22, R6.reuse, R162 ;  /* 0x000000a206167220 */ /* 0x040fe20000410000 */
[----:B------:R-:W-:Y:S01]  /*10380*/  MOV R162, R29 ;  /* 0x0000001d00a27202 */ /* 0x000fe20000000f00 */
[C---:B------:R-:W-:Y:S01]  /*10390*/  FMUL.FTZ R23, R6.reuse, R163 ;  /* 0x000000a306177220 */ /* 0x040fe20000410000 */
[----:B------:R3:W-:Y:S01]  /*103a0*/  MUFU.EX2 R48, R16 ;  /* 0x0000001000307308 */ /* 0x0007e20000000800 */
[C---:B------:R-:W-:Y:S02]  /*103b0*/  FMUL.FTZ R55, R6.reuse, R195 ;  /* 0x000000c306377220 */ /* 0x040fe40000410000 */
[----:B------:R-:W-:Y:S02]  /*103c0*/  FMUL.FTZ R58, R6, R58 ;  /* 0x0000003a063a7220 */ /* 0x000fe40000410000 */
[--C-:B----4-:R-:W-:Y:S02]  /*103d0*/  FFMA.FTZ R0, R13, c[0x0][0x2d0], -R4.reuse ;  /* 0x0000b4000d007a23 */ /* 0x110fe40000010804 */
[C---:B-----5:R-:W-:Y:S02]  /*103e0*/  FMUL.FTZ R13, R2.reuse, R153 ;  /* 0x00000099020d7220 */ /* 0x060fe40000410000 */
[C---:B------:R-:W-:Y:S01]  /*103f0*/  FMUL.FTZ R17, R2.reuse, R157 ;  /* 0x0000009d02117220 */ /* 0x040fe20000410000 */
[----:B------:R-:W4:Y:S01]  /*10400*/  MUFU.EX2 R47, R0 ;  /* 0x00000000002f7308 */ /* 0x000f220000000800 */
[C---:B------:R-:W-:Y:S02]  /*10410*/  FMUL.FTZ R29, R2.reuse, R169 ;  /* 0x000000a9021d7220 */ /* 0x040fe40000410000 */
[----:B------:R-:W-:Y:S02]  /*10420*/  FMUL.FTZ R32, R2, R172 ;  /* 0x000000ac02207220 */ /* 0x000fe40000410000 */
[--C-:B-1----:R-:W-:Y:S02]  /*10430*/  FFMA.FTZ R8, R11, c[0x0][0x2d0], -R4.reuse ;  /* 0x0000b4000b087a23 */ /* 0x102fe40000010804 */
[----:B------:R-:W-:Y:S02]  /*10440*/  FMUL.FTZ R11, R6, R151 ;  /* 0x00000097060b7220 */ /* 0x000fe40000410000 */
[----:B------:R-:W-:Y:S01]  /*10450*/  FMUL.FTZ R33, R2, R173 ;  /* 0x000000ad02217220 */ /* 0x000fe20000410000 */
[----:B------:R-:W1:Y:S01]  /*10460*/  MUFU.EX2 R38, R20 ;  /* 0x0000001400267308 */ /* 0x000e620000000800 */
[----:B------:R-:W-:Y:S01]  /*10470*/  MOV R173, R39 ;  /* 0x0000002700ad7202 */ /* 0x000fe20000000f00 */
[----:B------:R-:W-:Y:S01]  /*10480*/  FMUL.FTZ R39, R6, R179 ;  /* 0x000000b306277220 */ /* 0x000fe20000410000 */
[----:B------:R-:W-:Y:S01]  /*10490*/  MOV R179, R45 ;  /* 0x0000002d00b37202 */ /* 0x000fe20000000f00 */
[C---:B---3--:R-:W-:Y:S02]  /*104a0*/  FMUL.FTZ R16, R2.reuse, R156 ;  /* 0x0000009c02107220 */ /* 0x048fe40000410000 */
[----:B------:R-:W-:Y:S01]  /*104b0*/  FMUL.FTZ R45, R2, R185 ;  /* 0x000000b9022d7220 */ /* 0x000fe20000410000 */
[----:B------:R-:W-:Y:S01]  /*104c0*/  MOV R185, R179 ;  /* 0x000000b300b97202 */ /* 0x000fe20000000f00 */
[----:B------:R-:W-:Y:S02]  /*104d0*/  FMUL.FTZ R59, R6, R59 ;  /* 0x0000003b063b7220 */ /* 0x000fe40000410000 */
[----:B------:R3:W-:Y:S01]  /*104e0*/  MUFU.EX2 R241, R8 ;  /* 0x0000000800f17308 */ /* 0x0007e20000000800 */
[C---:B------:R-:W-:Y:S02]  /*104f0*/  FMUL.FTZ R60, R2.reuse, R60 ;  /* 0x0000003c023c7220 */ /* 0x040fe40000410000 */
[----:B------:R-:W-:Y:S01]  /*10500*/  FMUL.FTZ R61, R2, R61 ;  /* 0x0000003d023d7220 */ /* 0x000fe20000410000 */
[----:B----4-:R-:W-:Y:S01]  /*10510*/  F2FP.BF16.PACK_AB R149, R47, R141 ;  /* 0x0000008d2f95723e */ /* 0x010fe200000010ff */
[----:B------:R-:W-:Y:S02]  /*10520*/  FFMA.FTZ R0, R12, c[0x0][0x2d0], -R4 ;  /* 0x0000b4000c007a23 */ /* 0x000fe40000010804 */
[C---:B------:R-:W-:Y:S02]  /*10530*/  FMUL.FTZ R12, R2.reuse, R152 ;  /* 0x00000098020c7220 */ /* 0x040fe40000410000 */
[C---:B------:R-:W-:Y:S01]  /*10540*/  FMUL.FTZ R64, R2.reuse, R64 ;  /* 0x0000004002407220 */ /* 0x040fe20000410000 */
[----:B------:R4:W5:Y:S01]  /*10550*/  MUFU.EX2 R37, R0 ;  /* 0x0000000000257308 */ /* 0x0009620000000800 */
[----:B------:R-:W-:Y:S02]  /*10560*/  FMUL.FTZ R65, R2, R65 ;  /* 0x0000004102417220 */ /* 0x000fe40000410000 */
[----:B------:R-:W-:Y:S01]  /*10570*/  FMUL.FTZ R70, R6, R70 ;  /* 0x0000004606467220 */ /* 0x000fe20000410000 */
[----:B-1----:R-:W-:Y:S01]  /*10580*/  F2FP.BF16.PACK_AB R197, R38, R48 ;  /* 0x0000003026c5723e */ /* 0x002fe200000010ff */
[C---:B------:R-:W-:Y:S01]  /*10590*/  FMUL.FTZ R20, R7.reuse, R160 ;  /* 0x000000a007147220 */ /* 0x040fe20000410000 */
[----:B------:R-:W-:Y:S01]  /*105a0*/  MOV R160, R44 ;  /* 0x0000002c00a07202 */ /* 0x000fe20000000f00 */
[----:B------:R-:W-:Y:S02]  /*105b0*/  FMUL.FTZ R44, R2, R184 ;  /* 0x000000b8022c7220 */ /* 0x000fe40000410000 */
[C---:B------:R-:W-:Y:S01]  /*105c0*/  FMUL.FTZ R71, R6.reuse, R71 ;  /* 0x0000004706477220 */ /* 0x040fe20000410000 */
[----:B------:R-:W1:Y:S01]  /*105d0*/  MUFU.EX2 R49, R15 ;  /* 0x0000000f00317308 */ /* 0x000e620000000800 */
[C---:B------:R-:W-:Y:S02]  /*105e0*/  FMUL.FTZ R74, R6.reuse, R74 ;  /* 0x0000004a064a7220 */ /* 0x040fe40000410000 */
[----:B------:R-:W-:Y:S02]  /*105f0*/  FMUL.FTZ R75, R6, R75 ;  /* 0x0000004b064b7220 */ /* 0x000fe40000410000 */
[----:B---3--:R-:W-:Y:S02]  /*10600*/  FMUL.FTZ R8, R7, R148 ;  /* 0x0000009407087220 */ /* 0x008fe40000410000 */
[C---:B------:R-:W-:Y:S02]  /*10610*/  FMUL.FTZ R76, R2.reuse, R76 ;  /* 0x0000004c024c7220 */ /* 0x040fe40000410000 */
[C---:B------:R-:W-:Y:S01]  /*10620*/  FMUL.FTZ R77, R2.reuse, R77 ;  /* 0x0000004d024d7220 */ /* 0x040fe20000410000 */
[----:B------:R-:W3:Y:S01]  /*10630*/  MUFU.EX2 R28, R19 ;  /* 0x00000013001c7308 */ /* 0x000ee20000000800 */
[C---:B------:R-:W-:Y:S01]  /*10640*/  FMUL.FTZ R80, R2.reuse, R80 ;  /* 0x0000005002507220 */ /* 0x040fe20000410000 */
[-C--:B--2---:R-:W-:Y:S05]  /*10650*/  HMMA.16816.F32.BF16 R8, R196, R24.reuse, R8 ;  /* 0x00000018c408723c */ /* 0x084fea0000041808 */
[----:B----4-:R-:W-:Y:S01]  /*10660*/  FSEL R0, R3, RZ, P0 ;  /* 0x000000ff03007208 */ /* 0x010fe20000000000 */
[----:B------:R-:W-:Y:S01]  /*10670*/  FMUL.FTZ R81, R2, R81 ;  /* 0x0000005102517220 */ /* 0x000fe20000410000 */
[-C--:B-----5:R-:W-:Y:S01]  /*10680*/  F2FP.BF16.PACK_AB R151, R241, R37.reuse ;  /* 0x00000025f197723e */ /* 0x0a0fe200000010ff */
[----:B------:R-:W2:Y:S01]  /*10690*/  MUFU.EX2 R36, R18 ;  /* 0x0000001200247308 */ /* 0x000ea20000000800 */
[----:B------:R-:W-:Y:S03]  /*106a0*/  MOV R169, R37 ;  /* 0x0000002500a97202 */ /* 0x000fe60000000f00 */
[----:B------:R-:W-:Y:S02]  /*106b0*/  FADD.FTZ R0, -R0, R136 ;  /* 0x0000008800007221 */ /* 0x000fe40000010100 */
[--C-:B------:R-:W-:Y:S02]  /*106c0*/  FFMA.FTZ R136, R203, c[0x0][0x2d0], -R147.reuse ;  /* 0x0000b400cb887a23 */ /* 0x100fe40000010893 */
[----:B------:R-:W-:Y:S02]  /*106d0*/  FMUL.FTZ R0, R0, c[0x0][0x2d0] ;  /* 0x0000b40000007a20 */ /* 0x000fe40000410000 */
[C---:B------:R-:W-:Y:S01]  /*106e0*/  FMUL.FTZ R37, R7.reuse, R177 ;  /* 0x000000b107257220 */ /* 0x040fe20000410000 */
[----:B------:R-:W-:Y:S01]  /*106f0*/  MOV R177, R38 ;  /* 0x0000002600b17202 */ /* 0x000fe20000000f00 */
[----:B------:R-:W-:Y:S01]  /*10700*/  FMUL.FTZ R38, R6, R178 ;  /* 0x000000b206267220 */ /* 0x000fe20000410000 */
[-C--:B-1----:R-:W-:Y:S01]  /*10710*/  MOV R178, R49.reuse ;  /* 0x0000003100b27202 */ /* 0x082fe20000000f00 */
[----:B------:R-:W1:Y:S01]  /*10720*/  MUFU.EX2 R0, R0 ;  /* 0x0000000000007308 */ /* 0x000e620000000800 */
[----:B---3--:R-:W-:Y:S01]  /*10730*/  F2FP.BF16.PACK_AB R148, R28, R49 ;  /* 0x000000311c94723e */ /* 0x008fe200000010ff */
[C---:B------:R-:W-:Y:S01]  /*10740*/  FMUL.FTZ R49, R2.reuse, R189 ;  /* 0x000000bd02317220 */ /* 0x040fe20000410000 */
[----:B------:R-:W-:Y:S01]  /*10750*/  MOV R163, R28 ;  /* 0x0000001c00a37202 */ /* 0x000fe20000000f00 */
[----:B------:R-:W-:Y:S01]  /*10760*/  FMUL.FTZ R28, R2, R168 ;  /* 0x000000a8021c7220 */ /* 0x000fe20000410000 */
[----:B------:R-:W-:Y:S01]  /*10770*/  MOV R179, R177 ;  /* 0x000000b100b37202 */ /* 0x000fe20000000f00 */
[C---:B------:R-:W-:Y:S01]  /*10780*/  FMUL.FTZ R86, R6.reuse, R86 ;  /* 0x0000005606567220 */ /* 0x040fe20000410000 */
[----:B------:R-:W-:Y:S01]  /*10790*/  MOV R177, R163 ;  /* 0x000000a300b17202 */ /* 0x000fe20000000f00 */
[----:B------:R-:W-:Y:S01]  /*107a0*/  FMUL.FTZ R87, R6, R87 ;  /* 0x0000005706577220 */ /* 0x000fe20000410000 */
[----:B--2---:R-:W-:Y:S01]  /*107b0*/  F2FP.BF16.PACK_AB R150, R52, R36 ;  /* 0x000000243496723e */ /* 0x004fe200000010ff */
[C---:B------:R-:W-:Y:S01]  /*107c0*/  FMUL.FTZ R90, R6.reuse, R90 ;  /* 0x0000005a065a7220 */ /* 0x040fe20000410000 */
[----:B------:R-:W-:Y:S01]  /*107d0*/  MOV R172, R36 ;  /* 0x0000002400ac7202 */ /* 0x000fe20000000f00 */
[C---:B------:R-:W-:Y:S01]  /*107e0*/  FMUL.FTZ R36, R7.reuse, R176 ;  /* 0x000000b007247220 */ /* 0x040fe20000410000 */
[----:B------:R-:W-:Y:S01]  /*107f0*/  MOV R176, R54 ;  /* 0x0000003600b07202 */ /* 0x000fe20000000f00 */
[C---:B------:R-:W-:Y:S02]  /*10800*/  FMUL.FTZ R54, R6.reuse, R194 ;  /* 0x000000c206367220 */ /* 0x040fe40000410000 */
[----:B------:R-:W-:Y:S02]  /*10810*/  FMUL.FTZ R91, R6, R91 ;  /* 0x0000005b065b7220 */ /* 0x000fe40000410000 */
[C---:B------:R-:W-:Y:S02]  /*10820*/  FMUL.FTZ R92, R2.reuse, R92 ;  /* 0x0000005c025c7220 */ /* 0x040fe40000410000 */
[C---:B------:R-:W-:Y:S02]  /*10830*/  FMUL.FTZ R93, R2.reuse, R93 ;  /* 0x0000005d025d7220 */ /* 0x040fe40000410000 */
[----:B------:R-:W-:Y:S02]  /*10840*/  FMUL.FTZ R96, R2, R96 ;  /* 0x0000006002607220 */ /* 0x000fe40000410000 */
[C---:B-1----:R-:W-:Y:S02]  /*10850*/  FMUL.FTZ R14, R0.reuse, R154 ;  /* 0x0000009a000e7220 */ /* 0x042fe40000410000 */
[C---:B------:R-:W-:Y:S02]  /*10860*/  FMUL.FTZ R15, R0.reuse, R155 ;  /* 0x0000009b000f7220 */ /* 0x040fe40000410000 */
[----:B------:R-:W1:Y:S01]  /*10870*/  LDSM.16.MT88.4 R152, [R220+0x2080] ;  /* 0x00208000dc98783b */ /* 0x000e620000004200 */
[C---:B------:R-:W-:Y:S02]  /*10880*/  FMUL.FTZ R18, R0.reuse, R158 ;  /* 0x0000009e00127220 */ /* 0x040fe40000410000 */
[C---:B------:R-:W-:Y:S02]  /*10890*/  FMUL.FTZ R19, R0.reuse, R159 ;  /* 0x0000009f00137220 */ /* 0x040fe40000410000 */
[C---:B------:R-:W-:Y:S03]  /*108a0*/  HMMA.16816.F32.BF16 R12, R148.reuse, R24, R12 ;  /* 0x00000018940c723c */ /* 0x040fe6000004180c */
[----:B------:R-:W2:Y:S01]  /*108b0*/  LDSM.16.MT88.4 R156, [R219+0x2080] ;  /* 0x00208000db9c783b */ /* 0x000ea20000004200 */
[C---:B------:R-:W-:Y:S02]  /*108c0*/  FMUL.FTZ R50, R0.reuse, R190 ;  /* 0x000000be00327220 */ /* 0x040fe40000410000 */
[C---:B------:R-:W-:Y:S02]  /*108d0*/  FMUL.FTZ R51, R0.reuse, R191 ;  /* 0x000000bf00337220 */ /* 0x040fe40000410000 */
[-C--:B------:R-:W-:Y:S04]  /*108e0*/  HMMA.16816.F32.BF16 R16, R148, R26.reuse, R16 ;  /* 0x0000001a9410723c */ /* 0x080fe80000041810 */
[C---:B------:R-:W-:Y:S02]  /*108f0*/  FMUL.FTZ R62, R0.reuse, R62 ;  /* 0x0000003e003e7220 */ /* 0x040fe40000410000 */
[C---:B------:R-:W-:Y:S02]  /*10900*/  FMUL.FTZ R63, R0.reuse, R63 ;  /* 0x0000003f003f7220 */ /* 0x040fe40000410000 */
[C---:B------:R-:W-:Y:S04]  /*10910*/  HMMA.16816.F32.BF16 R20, R196.reuse, R26, R20 ;  /* 0x0000001ac414723c */ /* 0x040fe80000041814 */
[C---:B------:R-:W-:Y:S02]  /*10920*/  FMUL.FTZ R30, R0.reuse, R170 ;  /* 0x000000aa001e7220 */ /* 0x040fe40000410000 */
[----:B------:R-:W-:Y:S02]  /*10930*/  FMUL.FTZ R31, R0, R171 ;  /* 0x000000ab001f7220 */ /* 0x000fe40000410000 */
[C---:B------:R-:W-:Y:S02]  /*10940*/  FMUL.FTZ R27, R6.reuse, R167 ;  /* 0x000000a7061b7220 */ /* 0x040fe40000410000 */
[----:B------:R3:W-:Y:S02]  /*10950*/  MUFU.EX2 R167, R136 ;  /* 0x0000008800a77308 */ /* 0x0007e40000000800 */
[C---:B------:R-:W-:Y:S01]  /*10960*/  FMUL.FTZ R24, R7.reuse, R164 ;  /* 0x000000a407187220 */ /* 0x040fe20000410000 */
[----:B------:R-:W-:Y:S01]  /*10970*/  MOV R164, R53 ;  /* 0x0000003500a47202 */ /* 0x000fe20000000f00 */
[C---:B------:R-:W-:Y:S01]  /*10980*/  FMUL.FTZ R25, R7.reuse, R165 ;  /* 0x000000a507197220 */ /* 0x040fe20000410000 */
[----:B------:R-:W-:Y:S01]  /*10990*/  MOV R165, R47 ;  /* 0x0000002f00a57202 */ /* 0x000fe20000000f00 */
[----:B------:R-:W-:Y:S01]  /*109a0*/  FMUL.FTZ R26, R6, R166 ;  /* 0x000000a6061a7220 */ /* 0x000fe20000410000 */
[----:B------:R-:W-:Y:S01]  /*109b0*/  MOV R166, R52 ;  /* 0x0000003400a67202 */ /* 0x000fe20000000f00 */
[C---:B------:R-:W-:Y:S02]  /*109c0*/  FMUL.FTZ R52, R7.reuse, R192 ;  /* 0x000000c007347220 */ /* 0x040fe40000410000 */
[C---:B------:R-:W-:Y:S02]  /*109d0*/  FMUL.FTZ R53, R7.reuse, R193 ;  /* 0x000000c107357220 */ /* 0x040fe40000410000 */
[----:B------:R-:W-:Y:S01]  /*109e0*/  LDSM.16.MT88.4 R192, [R220+0x3080] ;  /* 0x00308000dcc0783b */ /* 0x000fe20000004200 */
[-C--:B------:R-:W-:Y:S03]  /*109f0*/  HMMA.16816.F32.BF16 R24, R196, R40.reuse, R24 ;  /* 0x00000028c418723c */ /* 0x080fe60000041818 */
[C---:B------:R-:W-:Y:S02]  /*10a00*/  FMUL.FTZ R47, R0.reuse, R187 ;  /* 0x000000bb002f7220 */ /* 0x040fe40000410000 */
[C---:B------:R-:W-:Y:S02]  /*10a10*/  FMUL.FTZ R66, R0.reuse, R66 ;  /* 0x0000004200427220 */ /* 0x040fe40000410000 */
[----:B------:R-:W-:Y:S01]  /*10a20*/  FMUL.FTZ R67, R0, R67 ;  /* 0x0000004300437220 */ /* 0x000fe20000410000 */
[C---:B------:R-:W-:Y:S04]  /*10a30*/  HMMA.16816.F32.BF16 R28, R148.reuse, R40, R28 ;  /* 0x00000028941c723c */ /* 0x040fe8000004181c */
[--C-:B---3--:R-:W-:Y:S02]  /*10a40*/  FFMA.FTZ R136, R204, c[0x0][0x2d0], -R147.reuse ;  /* 0x0000b400cc887a23 */ /* 0x108fe40000010893 */
[C---:B------:R-:W-:Y:S01]  /*10a50*/  FMUL.FTZ R34, R0.reuse, R174 ;  /* 0x000000ae00227220 */ /* 0x040fe20000410000 */
[----:B------:R-:W-:Y:S01]  /*10a60*/  MOV R174, R46 ;  /* 0x0000002e00ae7202 */ /* 0x000fe20000000f00 */
[----:B------:R3:W4:Y:S01]  /*10a70*/  MUFU.EX2 R170, R136 ;  /* 0x0000008800aa7308 */ /* 0x0007220000000800 */
[C---:B------:R-:W-:Y:S03]  /*10a80*/  FMUL.FTZ R40, R7.reuse, R180 ;  /* 0x000000b407287220 */ /* 0x040fe60000410000 */
[C---:B------:R-:W-:Y:S01]  /*10a90*/  FMUL.FTZ R35, R0.reuse, R175 ;  /* 0x000000af00237220 */ /* 0x040fe20000410000 */
[----:B------:R-:W-:Y:S01]  /*10aa0*/  MOV R175, R48 ;  /* 0x0000003000af7202 */ /* 0x000fe20000000f00 */
[----:B------:R-:W-:Y:S02]  /*10ab0*/  FMUL.FTZ R46, R0, R186 ;  /* 0x000000ba002e7220 */ /* 0x000fe40000410000 */
[----:B------:R-:W5:Y:S01]  /*10ac0*/  LDL.LU R186, [R1+0x94] ;  /* 0x0000940001ba7983 */ /* 0x000f620000300800 */
[C---:B------:R-:W-:Y:S02]  /*10ad0*/  FMUL.FTZ R41, R7.reuse, R181 ;  /* 0x000000b507297220 */ /* 0x040fe40000410000 */
[-C--:B------:R-:W-:Y:S03]  /*10ae0*/  HMMA.16816.F32.BF16 R32, R148, R42.reuse, R32 ;  /* 0x0000002a9420723c */ /* 0x080fe60000041820 */
[----:B------:R-:W-:Y:S02]  /*10af0*/  FMUL.FTZ R48, R2, R188 ;  /* 0x000000bc02307220 */ /* 0x000fe40000410000 */
[C---:B------:R-:W-:Y:S02]  /*10b00*/  FMUL.FTZ R78, R0.reuse, R78 ;  /* 0x0000004e004e7220 */ /* 0x040fe40000410000 */
[C---:B------:R-:W-:Y:S01]  /*10b10*/  FMUL.FTZ R79, R0.reuse, R79 ;  /* 0x0000004f004f7220 */ /* 0x040fe20000410000 */
[C---:B------:R-:W-:Y:S04]  /*10b20*/  HMMA.16816.F32.BF16 R36, R196.reuse, R42, R36 ;  /* 0x0000002ac424723c */ /* 0x040fe80000041824 */
[----:B------:R-:W-:Y:S02]  /*10b30*/  FMUL.FTZ R82, R0, R82 ;  /* 0x0000005200527220 */ /* 0x000fe40000410000 */
[--C-:B---3--:R-:W-:Y:S02]  /*10b40*/  FFMA.FTZ R136, R202, c[0x0][0x2d0], -R200.reuse ;  /* 0x0000b400ca887a23 */ /* 0x108fe400000108c8 */
[C---:B------:R-:W-:Y:S02]  /*10b50*/  FMUL.FTZ R42, R6.reuse, R182 ;  /* 0x000000b6062a7220 */ /* 0x040fe40000410000 */
[----:B------:R3:W-:Y:S02]  /*10b60*/  MUFU.EX2 R168, R136 ;  /* 0x0000008800a87308 */ /* 0x0007e40000000800 */
[----:B------:R-:W-:Y:S02]  /*10b70*/  FMUL.FTZ R43, R6, R183 ;  /* 0x000000b7062b7220 */ /* 0x000fe40000410000 */
[C---:B------:R-:W-:Y:S02]  /*10b80*/  FMUL.FTZ R83, R0.reuse, R83 ;  /* 0x0000005300537220 */ /* 0x040fe40000410000 */
[C---:B------:R-:W-:Y:S02]  /*10b90*/  FMUL.FTZ R94, R0.reuse, R94 ;  /* 0x0000005e005e7220 */ /* 0x040fe40000410000 */
[----:B------:R-:W-:Y:S01]  /*10ba0*/  FMUL.FTZ R95, R0, R95 ;  /* 0x0000005f005f7220 */ /* 0x000fe20000410000 */
[-C--:B-1----:R-:W-:Y:S03]  /*10bb0*/  HMMA.16816.F32.BF16 R40, R196, R152.reuse, R40 ;  /* 0x00000098c428723c */ /* 0x082fe60000041828 */
[----:B------:R-:W-:Y:S02]  /*10bc0*/  FMUL.FTZ R97, R2, R97 ;  /* 0x0000006102617220 */ /* 0x000fe40000410000 */
[C---:B------:R-:W-:Y:S02]  /*10bd0*/  FMUL.FTZ R98, R0.reuse, R98 ;  /* 0x0000006200627220 */ /* 0x040fe40000410000 */
[----:B------:R-:W-:Y:S01]  /*10be0*/  FMUL.FTZ R99, R0, R99 ;  /* 0x0000006300637220 */ /* 0x000fe20000410000 */
[C---:B------:R-:W-:Y:S04]  /*10bf0*/  HMMA.16816.F32.BF16 R44, R148.reuse, R152, R44 ;  /* 0x00000098942c723c */ /* 0x040fe8000004182c */
[C---:B------:R-:W-:Y:S02]  /*10c00*/  FMUL.FTZ R100, R7.reuse, R100 ;  /* 0x0000006407647220 */ /* 0x040fe40000410000 */
[----:B------:R-:W-:Y:S02]  /*10c10*/  FMUL.FTZ R101, R7, R101 ;  /* 0x0000006507657220 */ /* 0x000fe40000410000 */
[-C--:B------:R-:W-:Y:S04]  /*10c20*/  HMMA.16816.F32.BF16 R48, R148, R154.reuse, R48 ;  /* 0x0000009a9430723c */ /* 0x080fe80000041830 */
[--C-:B---3--:R-:W-:Y:S02]  /*10c30*/  FFMA.FTZ R136, R205, c[0x0][0x2d0], -R200.reuse ;  /* 0x0000b400cd887a23 */ /* 0x108fe400000108c8 */
[C---:B------:R-:W-:Y:S02]  /*10c40*/  FMUL.FTZ R102, R6.reuse, R102 ;  /* 0x0000006606667220 */ /* 0x040fe40000410000 */
[C---:B------:R-:W-:Y:S01]  /*10c50*/  HMMA.16816.F32.BF16 R52, R196.reuse, R154, R52 ;  /* 0x0000009ac434723c */ /* 0x040fe20000041834 */
[----:B------:R1:W3:Y:S01]  /*10c60*/  MUFU.EX2 R171, R136 ;  /* 0x0000008800ab7308 */ /* 0x0002e20000000800 */
[----:B------:R-:W3:Y:S02]  /*10c70*/  LDSM.16.MT88.4 R152, [R217+0x3880] ;  /* 0x00388000d998783b */ /* 0x000ee40000004200 */
[C---:B------:R-:W-:Y:S02]  /*10c80*/  FMUL.FTZ R103, R6.reuse, R103 ;  /* 0x0000006706677220 */ /* 0x040fe40000410000 */
[C---:B------:R-:W-:Y:S02]  /*10c90*/  FMUL.FTZ R104, R7.reuse, R104 ;  /* 0x0000006807687220 */ /* 0x040fe40000410000 */
[-C--:B--2---:R-:W-:Y:S04]  /*10ca0*/  HMMA.16816.F32.BF16 R56, R196, R156.reuse, R56 ;  /* 0x0000009cc438723c */ /* 0x084fe80000041838 */
        /* <DEDUP_REMOVED lines=10> */
[----:B------:R-:W2:Y:S02]  /*10d50*/  LDSM.16.MT88.4 R156, [R218+0x3880] ;  /* 0x00388000da9c783b */ /* 0x000ea40000004200 */
[C---:B------:R-:W-:Y:S02]  /*10d60*/  FMUL.FTZ R110, R0.reuse, R110 ;  /* 0x0000006e006e7220 */ /* 0x040fe40000410000 */
[----:B------:R-:W-:Y:S02]  /*10d70*/  FMUL.FTZ R111, R0, R111 ;  /* 0x0000006f006f7220 */ /* 0x000fe40000410000 */
[C---:B------:R-:W-:Y:S01]  /*10d80*/  FMUL.FTZ R112, R2.reuse, R112 ;  /* 0x0000007002707220 */ /* 0x040fe20000410000 */
[-C--:B---3--:R-:W-:Y:S03]  /*10d90*/  HMMA.16816.F32.BF16 R72, R196, R152.reuse, R72 ;  /* 0x00000098c448723c */ /* 0x088fe60000041848 */
[----:B------:R-:W-:Y:S02]  /*10da0*/  FMUL.FTZ R113, R2, R113 ;  /* 0x0000007102717220 */ /* 0x000fe40000410000 */
[C---:B------:R-:W-:Y:S02]  /*10db0*/  FMUL.FTZ R114, R0.reuse, R114 ;  /* 0x0000007200727220 */ /* 0x040fe40000410000 */
[----:B------:R-:W-:Y:S01]  /*10dc0*/  FMUL.FTZ R115, R0, R115 ;  /* 0x0000007300737220 */ /* 0x000fe20000410000 */
[C---:B------:R-:W-:Y:S04]  /*10dd0*/  HMMA.16816.F32.BF16 R76, R148.reuse, R152, R76 ;  /* 0x00000098944c723c */ /* 0x040fe8000004184c */
[C---:B------:R-:W-:Y:S02]  /*10de0*/  FMUL.FTZ R116, R7.reuse, R116 ;  /* 0x0000007407747220 */ /* 0x040fe40000410000 */
[C---:B------:R-:W-:Y:S02]  /*10df0*/  FMUL.FTZ R117, R7.reuse, R117 ;  /* 0x0000007507757220 */ /* 0x040fe40000410000 */
[-C--:B------:R-:W-:Y:S04]  /*10e00*/  HMMA.16816.F32.BF16 R80, R148, R154.reuse, R80 ;  /* 0x0000009a9450723c */ /* 0x080fe80000041850 */
[----:B-1----:R-:W-:Y:S02]  /*10e10*/  FFMA.FTZ R136, R210, c[0x0][0x2d0], -R147 ;  /* 0x0000b400d2887a23 */ /* 0x002fe40000010893 */
[C---:B------:R-:W-:Y:S02]  /*10e20*/  FMUL.FTZ R118, R6.reuse, R118 ;  /* 0x0000007606767220 */ /* 0x040fe40000410000 */
[C---:B------:R-:W-:Y:S01]  /*10e30*/  HMMA.16816.F32.BF16 R84, R196.reuse, R154, R84 ;  /* 0x0000009ac454723c */ /* 0x040fe20000041854 */
[----:B------:R1:W-:Y:S01]  /*10e40*/  MUFU.EX2 R182, R136 ;  /* 0x0000008800b67308 */ /* 0x0003e20000000800 */
[----:B------:R-:W3:Y:S02]  /*10e50*/  LDSM.16.MT88.4 R152, [R220+0x3880] ;  /* 0x00388000dc98783b */ /* 0x000ee40000004200 */
[C---:B------:R-:W-:Y:S02]  /*10e60*/  FMUL.FTZ R119, R6.reuse, R119 ;  /* 0x0000007706777220 */ /* 0x040fe40000410000 */
[C---:B------:R-:W-:Y:S02]  /*10e70*/  FMUL.FTZ R132, R7.reuse, R132 ;  /* 0x0000008407847220 */ /* 0x040fe40000410000 */
[-C--:B--2---:R-:W-:Y:S04]  /*10e80*/  HMMA.16816.F32.BF16 R88, R196, R156.reuse, R88 ;  /* 0x0000009cc458723c */ /* 0x084fe80000041858 */
[C---:B------:R-:W-:Y:S02]  /*10e90*/  FMUL.FTZ R133, R7.reuse, R133 ;  /* 0x0000008507857220 */ /* 0x040fe40000410000 */
        /* <DEDUP_REMOVED lines=25> */
[----:B------:R-:W3:Y:S02]  /*11030*/  LDSM.16.MT88.4 R152, [R217+0x2880] ;  /* 0x00288000d998783b */ /* 0x000ee40000004200 */
[----:B------:R-:W-:Y:S04]  /*11040*/  FMUL.FTZ R131, R0, R131 ;  /* 0x0000008300837220 */ /* 0x000fe80000410000 */
[-C--:B--2---:R-:W-:Y:S08]  /*11050*/  HMMA.16816.F32.BF16 R120, R196, R156.reuse, R120 ;  /* 0x0000009cc478723c */ /* 0x084ff00000041878 */
[C---:B------:R-:W-:Y:S08]  /*11060*/  HMMA.16816.F32.BF16 R124, R148.reuse, R156, R124 ;  /* 0x0000009c947c723c */ /* 0x040ff0000004187c */
[-C--:B------:R-:W-:Y:S04]  /*11070*/  HMMA.16816.F32.BF16 R128, R148, R158.reuse, R128 ;  /* 0x0000009e9480723c */ /* 0x080fe80000041880 */
[--C-:B-1----:R-:W-:Y:S03]  /*11080*/  FFMA.FTZ R136, R207, c[0x0][0x2d0], -R201.reuse ;  /* 0x0000b400cf887a23 */ /* 0x102fe600000108c9 */
[----:B----4-:R-:W-:Y:S01]  /*11090*/  F2FP.BF16.PACK_AB R148, R170, R167 ;  /* 0x000000a7aa94723e */ /* 0x010fe200000010ff */
[----:B------:R-:W-:Y:S01]  /*110a0*/  HMMA.16816.F32.BF16 R132, R196, R158, R132 ;  /* 0x0000009ec484723c */ /* 0x000fe20000041884 */
[----:B------:R1:W-:Y:S03]  /*110b0*/  MUFU.EX2 R246, R136 ;  /* 0x0000008800f67308 */ /* 0x0003e60000000800 */
[----:B------:R-:W-:Y:S01]  /*110c0*/  F2FP.BF16.PACK_AB R149, R171, R168 ;  /* 0x000000a8ab95723e */ /* 0x000fe200000010ff */
[--C-:B-1----:R-:W-:Y:S06]  /*110d0*/  FFMA.FTZ R136, R206, c[0x0][0x2d0], -R201.reuse ;  /* 0x0000b400ce887a23 */ /* 0x102fec00000108c9 */
[----:B------:R1:W2:Y:S02]  /*110e0*/  MUFU.EX2 R245, R136 ;  /* 0x0000008800f57308 */ /* 0x0002a40000000800 */
[--C-:B-1----:R-:W-:Y:S01]  /*110f0*/  FFMA.FTZ R136, R212, c[0x0][0x2d0], -R201.reuse ;  /* 0x0000b400d4887a23 */ /* 0x102fe200000108c9 */
[----:B--2---:R-:W-:Y:S07]  /*11100*/  F2FP.BF16.PACK_AB R156, R245, R246 ;  /* 0x000000f6f59c723e */ /* 0x004fee00000010ff */
[----:B------:R1:W-:Y:S02]  /*11110*/  MUFU.EX2 R244, R136 ;  /* 0x0000008800f47308 */ /* 0x0003e40000000800 */
[----:B-1----:R-:W-:Y:S08]  /*11120*/  FFMA.FTZ R136, R213, c[0x0][0x2d0], -R201 ;  /* 0x0000b400d5887a23 */ /* 0x002ff000000108c9 */
[----:B------:R1:W2:Y:S02]  /*11130*/  MUFU.EX2 R243, R136 ;  /* 0x0000008800f37308 */ /* 0x0002a40000000800 */
[--C-:B-1----:R-:W-:Y:S01]  /*11140*/  FFMA.FTZ R136, R238, c[0x0][0x2d0], -R4.reuse ;  /* 0x0000b400ee887a23 */ /* 0x102fe20000010804 */
[----:B------:R-:W-:Y:S02]  /*11150*/  MOV R238, R182 ;  /* 0x000000b600ee7202 */ /* 0x000fe40000000f00 */
[----:B------:R-:W-:Y:S05]  /*11160*/  MOV R182, R160 ;  /* 0x000000a000b67202 */ /* 0x000fea0000000f00 */
[----:B------:R1:W-:Y:S01]  /*11170*/  MUFU.EX2 R205, R136 ;  /* 0x0000008800cd7308 */ /* 0x0003e20000000800 */
[----:B--2---:R-:W-:Y:S01]  /*11180*/  F2FP.BF16.PACK_AB R158, R243, R244 ;  /* 0x000000f4f39e723e */ /* 0x004fe200000010ff */
[--C-:B-1----:R-:W-:Y:S01]  /*11190*/  FFMA.FTZ R136, R237, c[0x0][0x2d0], -R4.reuse ;  /* 0x0000b400ed887a23 */ /* 0x102fe20000010804 */
[----:B------:R-:W-:Y:S02]  /*111a0*/  MOV R237, R181 ;  /* 0x000000b500ed7202 */ /* 0x000fe40000000f00 */
[----:B------:R-:W-:Y:S05]  /*111b0*/  MOV R181, R162 ;  /* 0x000000a200b57202 */ /* 0x000fea0000000f00 */
[----:B------:R1:W2:Y:S01]  /*111c0*/  MUFU.EX2 R204, R136 ;  /* 0x0000008800cc7308 */ /* 0x0002a20000000800 */
[----:B------:R-:W-:Y:S02]  /*111d0*/  F2FP.BF16.PACK_AB R151, R247, R237 ;  /* 0x000000edf797723e */ /* 0x000fe400000010ff */
[----:B------:R-:W-:Y:S02]  /*111e0*/  MOV R184, R181 ;  /* 0x000000b500b87202 */ /* 0x000fe40000000f00 */
[----:B------:R-:W-:Y:S02]  /*111f0*/  MOV R181, R178 ;  /* 0x000000b200b57202 */ /* 0x000fe40000000f00 */
[----:B------:R-:W-:Y:S01]  /*11200*/  MOV R178, R140 ;  /* 0x0000008c00b27202 */ /* 0x000fe20000000f00 */
[--C-:B-1----:R-:W-:Y:S01]  /*11210*/  FFMA.FTZ R136, R214, c[0x0][0x2d0], -R4.reuse ;  /* 0x0000b400d6887a23 */ /* 0x102fe20000010804 */
[----:B--2---:R-:W-:Y:S03]  /*11220*/  F2FP.BF16.PACK_AB R157, R204, R205 ;  /* 0x000000cdcc9d723e */ /* 0x004fe600000010ff */
[----:B------:R1:W-:Y:S02]  /*11230*/  MUFU.EX2 R203, R136 ;  /* 0x0000008800cb7308 */ /* 0x0003e40000000800 */
[----:B-1----:R-:W-:Y:S01]  /*11240*/  FFMA.FTZ R136, R215, c[0x0][0x2d0], -R4 ;  /* 0x0000b400d7887a23 */ /* 0x002fe20000010804 */
[----:B------:R-:W-:Y:S02]  /*11250*/  MOV R215, R180 ;  /* 0x000000b400d77202 */ /* 0x000fe40000000f00 */
[----:B------:R-:W-:Y:S05]  /*11260*/  MOV R180, R176 ;  /* 0x000000b000b47202 */ /* 0x000fea0000000f00 */
[----:B------:R1:W2:Y:S01]  /*11270*/  MUFU.EX2 R202, R136 ;  /* 0x0000008800ca7308 */ /* 0x0002a20000000800 */
[----:B------:R-:W-:Y:S02]  /*11280*/  MOV R176, R161 ;  /* 0x000000a100b07202 */ /* 0x000fe40000000f00 */
[----:B------:R-:W4:Y:S01]  /*11290*/  LDSM.16.MT88.4 R160, [R218+0x2880] ;  /* 0x00288000daa0783b */ /* 0x000f220000004200 */
[----:B------:R-:W-:Y:S02]  /*112a0*/  F2FP.BF16.PACK_AB R150, R238, R215 ;  /* 0x000000d7ee96723e */ /* 0x000fe400000010ff */
[----:B------:R-:W-:Y:S02]  /*112b0*/  MOV R183, R180 ;  /* 0x000000b400b77202 */ /* 0x000fe40000000f00 */
[----:B------:R-:W-:Y:S02]  /*112c0*/  MOV R180, R175 ;  /* 0x000000af00b47202 */ /* 0x000fe40000000f00 */
[----:B------:R-:W-:Y:S01]  /*112d0*/  MOV R175, R142 ;  /* 0x0000008e00af7202 */ /* 0x000fe20000000f00 */
[-C--:B---3--:R-:W-:Y:S05]  /*112e0*/  HMMA.16816.F32.BF16 R8, R148, R152.reuse, R8 ;  /* 0x000000989408723c */ /* 0x088fea0000041808 */
[--C-:B-1----:R-:W-:Y:S01]  /*112f0*/  FFMA.FTZ R136, R250, c[0x0][0x2d0], -R147.reuse ;  /* 0x0000b400fa887a23 */ /* 0x102fe20000010893 */
[----:B--2---:R-:W-:Y:S02]  /*11300*/  F2FP.BF16.PACK_AB R159, R202, R203 ;  /* 0x000000cbca9f723e */ /* 0x004fe400000010ff */
[----:B------:R-:W-:Y:S01]  /*11310*/  MOV R250, R171 ;  /* 0x000000ab00fa7202 */ /* 0x000fe20000000f00 */
[----:B------:R1:W-:Y:S04]  /*11320*/  MUFU.EX2 R214, R136 ;  /* 0x0000008800d67308 */ /* 0x0003e80000000800 */
[C---:B------:R-:W-:Y:S08]  /*11330*/  HMMA.16816.F32.BF16 R12, R156.reuse, R152, R12 ;  /* 0x000000989c0c723c */ /* 0x040ff0000004180c */
[-C--:B------:R-:W-:Y:S08]  /*11340*/  HMMA.16816.F32.BF16 R16, R156, R154.reuse, R16 ;  /* 0x0000009a9c10723c */ /* 0x080ff00000041810 */
[C---:B------:R-:W-:Y:S01]  /*11350*/  HMMA.16816.F32.BF16 R20, R148.reuse, R154, R20 ;  /* 0x0000009a9414723c */ /* 0x040fe20000041814 */
[----:B------:R-:W2:Y:S03]  /*11360*/  LDSM.16.MT88.4 R152, [R220+0x2880] ;  /* 0x00288000dc98783b */ /* 0x000ea60000004200 */
[--C-:B-1----:R-:W-:Y:S01]  /*11370*/  FFMA.FTZ R136, R252, c[0x0][0x2d0], -R147.reuse ;  /* 0x0000b400fc887a23 */ /* 0x102fe20000010893 */
[----:B------:R-:W-:Y:S03]  /*11380*/  MOV R252, R170 ;  /* 0x000000aa00fc7202 */ /* 0x000fe60000000f00 */
[-C--:B----4-:R-:W-:Y:S01]  /*11390*/  HMMA.16816.F32.BF16 R24, R148, R160.reuse, R24 ;  /* 0x000000a09418723c */ /* 0x090fe20000041818 */
[----:B------:R1:W3:Y:S07]  /*113a0*/  MUFU.EX2 R213, R136 ;  /* 0x0000008800d57308 */ /* 0x0002ee0000000800 */
[C---:B------:R-:W-:Y:S08]  /*113b0*/  HMMA.16816.F32.BF16 R28, R156.reuse, R160, R28 ;  /* 0x000000a09c1c723c */ /* 0x040ff0000004181c */
[-C--:B------:R-:W-:Y:S08]  /*113c0*/  HMMA.16816.F32.BF16 R32, R156, R162.reuse, R32 ;  /* 0x000000a29c20723c */ /* 0x080ff00000041820 */
[C---:B------:R-:W-:Y:S01]  /*113d0*/  HMMA.16816.F32.BF16 R36, R148.reuse, R162, R36 ;  /* 0x000000a29424723c */ /* 0x040fe20000041824 */
[----:B------:R-:W4:Y:S03]  /*113e0*/  LDSM.16.MT88.4 R160, [R219+0x2880] ;  /* 0x00288000dba0783b */ /* 0x000f260000004200 */
[--C-:B-1----:R-:W-:Y:S01]  /*113f0*/  FFMA.FTZ R136, R248, c[0x0][0x2d0], -R200.reuse ;  /* 0x0000b400f8887a23 */ /* 0x102fe200000108c8 */
[----:B------:R-:W-:Y:S03]  /*11400*/  MOV R248, R169 ;  /* 0x000000a900f87202 */ /* 0x000fe60000000f00 */
[----:B------:R1:W-:Y:S01]  /*11410*/  MUFU.EX2 R212, R136 ;  /* 0x0000008800d47308 */ /* 0x0003e20000000800 */
[-C--:B--2---:R-:W-:Y:S08]  /*11420*/  HMMA.16816.F32.BF16 R40, R148, R152.reuse, R40 ;  /* 0x000000989428723c */ /* 0x084ff00000041828 */
[C---:B------:R-:W-:Y:S08]  /*11430*/  HMMA.16816.F32.BF16 R44, R156.reuse, R152, R44 ;  /* 0x000000989c2c723c */ /* 0x040ff0000004182c */
[-C--:B------:R-:W-:Y:S04]  /*11440*/  HMMA.16816.F32.BF16 R48, R156, R154.reuse, R48 ;  /* 0x0000009a9c30723c */ /* 0x080fe80000041830 */
[--C-:B-1----:R-:W-:Y:S04]  /*11450*/  FFMA.FTZ R136, R249, c[0x0][0x2d0], -R200.reuse ;  /* 0x0000b400f9887a23 */ /* 0x102fe800000108c8 */
[C---:B------:R-:W-:Y:S01]  /*11460*/  HMMA.16816.F32.BF16 R52, R148.reuse, R154, R52 ;  /* 0x0000009a9434723c */ /* 0x040fe20000041834 */
[----:B------:R-:W1:Y:S01]  /*11470*/  LDSM.16.MT88.4 R152, [R217+0x4080] ;  /* 0x00408000d998783b */ /* 0x000e620000004200 */
[----:B------:R2:W1:Y:S02]  /*11480*/  MUFU.EX2 R211, R136 ;  /* 0x0000008800d37308 */ /* 0x0004640000000800 */
[----:B------:R-:W-:Y:S04]  /*11490*/  MOV R249, R168 ;  /* 0x000000a800f97202 */ /* 0x000fe80000000f00 */
[-C--:B----4-:R-:W-:Y:S08]  /*114a0*/  HMMA.16816.F32.BF16 R56, R148, R160.reuse, R56 ;  /* 0x000000a09438723c */ /* 0x090ff00000041838 */
[C---:B------:R-:W-:Y:S08]  /*114b0*/  HMMA.16816.F32.BF16 R60, R156.reuse, R160, R60 ;  /* 0x000000a09c3c723c */ /* 0x040ff0000004183c */
[-C--:B------:R-:W-:Y:S04]  /*114c0*/  HMMA.16816.F32.BF16 R64, R156, R162.reuse, R64 ;  /* 0x000000a29c40723c */ /* 0x080fe80000041840 */
[--C-:B--2---:R-:W-:Y:S01]  /*114d0*/  FFMA.FTZ R136, R182, c[0x0][0x2d0], -R147.reuse ;  /* 0x0000b400b6887a23 */ /* 0x104fe20000010893 */
[----:B------:R-:W-:Y:S01]  /*114e0*/  MOV R182, R179 ;  /* 0x000000b300b67202 */ /* 0x000fe20000000f00 */
[----:B------:R-:W-:Y:S01]  /*114f0*/  FFMA.FTZ R147, R143, c[0x0][0x2d0], -R147 ;  /* 0x0000b4008f937a23 */ /* 0x000fe20000010893 */
[----:B------:R-:W-:Y:S01]  /*11500*/  MOV R179, R174 ;  /* 0x000000ae00b37202 */ /* 0x000fe20000000f00 */
[C---:B------:R-:W-:Y:S01]  /*11510*/  HMMA.16816.F32.BF16 R68, R148.reuse, R162, R68 ;  /* 0x000000a29444723c */ /* 0x040fe20000041844 */
[----:B------:R2:W-:Y:S01]  /*11520*/  MUFU.EX2 R210, R136 ;  /* 0x0000008800d27308 */ /* 0x0005e20000000800 */
[----:B------:R-:W4:Y:S02]  /*11530*/  LDSM.16.MT88.4 R160, [R218+0x4080] ;  /* 0x00408000daa0783b */ /* 0x000f240000004200 */
[----:B------:R-:W-:Y:S02]  /*11540*/  MOV R174, R141 ;  /* 0x0000008d00ae7202 */ /* 0x000fe40000000f00 */
[----:B------:R-:W-:Y:S02]  /*11550*/  MOV R187, R179 ;  /* 0x000000b300bb7202 */ /* 0x000fe40000000f00 */
[-C--:B-1----:R-:W-:Y:S02]  /*11560*/  HMMA.16816.F32.BF16 R72, R148, R152.reuse, R72 ;  /* 0x000000989448723c */ /* 0x082fe40000041848 */
[----:B------:R-:W1:Y:S01]  /*11570*/  LDSM.16.MT88.4 R140, [R220+0x4080] ;  /* 0x00408000dc8c783b */ /* 0x000e620000004200 */
[----:B------:R3:W1:Y:S01]  /*11580*/  MUFU.EX2 R209, R147 ;  /* 0x0000009300d17308 */ /* 0x0006620000000800 */
[----:B-----5:R-:W-:Y:S04]  /*11590*/  FFMA.FTZ R7, R7, R186, R187 ;  /* 0x000000ba07077223 */ /* 0x020fe800000100bb */
[C---:B------:R-:W-:Y:S08]  /*115a0*/  HMMA.16816.F32.BF16 R76, R156.reuse, R152, R76 ;  /* 0x000000989c4c723c */ /* 0x040ff0000004184c */
[-C--:B------:R-:W-:Y:S04]  /*115b0*/  HMMA.16816.F32.BF16 R80, R156, R154.reuse, R80 ;  /* 0x0000009a9c50723c */ /* 0x080fe80000041850 */
[--C-:B--2---:R-:W-:Y:S01]  /*115c0*/  FFMA.FTZ R136, R185, c[0x0][0x2d0], -R200.reuse ;  /* 0x0000b400b9887a23 */ /* 0x104fe200000108c8 */
[----:B------:R-:W-:Y:S01]  /*115d0*/  MOV R185, R180 ;  /* 0x000000b400b97202 */ /* 0x000fe20000000f00 */
[----:B------:R-:W-:Y:S01]  /*115e0*/  FFMA.FTZ R200, R144, c[0x0][0x2d0], -R200 ;  /* 0x0000b40090c87a23 */ /* 0x000fe200000108c8 */
[----:B------:R-:W-:Y:S01]  /*115f0*/  MOV R180, R178 ;  /* 0x000000b200b47202 */ /* 0x000fe20000000f00 */
[C---:B------:R-:W-:Y:S01]  /*11600*/  HMMA.16816.F32.BF16 R84, R148.reuse, R154, R84 ;  /* 0x0000009a9454723c */ /* 0x040fe20000041854 */
[----:B------:R-:W2:Y:S01]  /*11610*/  LDL.LU R144, [R1+0x9c] ;  /* 0x00009c0001907983 */ /* 0x000ea20000300800 */
[----:B------:R5:W-:Y:S03]  /*11620*/  MUFU.EX2 R207, R136 ;  /* 0x0000008800cf7308 */ /* 0x000be60000000800 */
[----:B---3--:R-:W3:Y:S03]  /*11630*/  LDL.LU R147, [R1+0x98] ;  /* 0x0000980001937983 */ /* 0x008ee60000300800 */
[-C--:B----4-:R-:W-:Y:S01]  /*11640*/  HMMA.16816.F32.BF16 R88, R148, R160.reuse, R88 ;  /* 0x000000a09458723c */ /* 0x090fe20000041858 */
[----:B------:R-:W4:Y:S03]  /*11650*/  LDSM.16.MT88.4 R152, [R219+0x4080] ;  /* 0x00408000db98783b */ /* 0x000f260000004200 */
[----:B------:R-:W1:Y:S04]  /*11660*/  MUFU.EX2 R208, R200 ;  /* 0x000000c800d07308 */ /* 0x000e680000000800 */
[C---:B------:R-:W-:Y:S08]  /*11670*/  HMMA.16816.F32.BF16 R92, R156.reuse, R160, R92 ;  /* 0x000000a09c5c723c */ /* 0x040ff0000004185c */
[-C--:B------:R-:W-:Y:S04]  /*11680*/  HMMA.16816.F32.BF16 R96, R156, R162.reuse, R96 ;  /* 0x000000a29c60723c */ /* 0x080fe80000041860 */
[--C-:B-----5:R-:W-:Y:S01]  /*11690*/  FFMA.FTZ R136, R251, c[0x0][0x2d0], -R201.reuse ;  /* 0x0000b400fb887a23 */ /* 0x120fe200000108c9 */
[----:B------:R-:W-:Y:S03]  /*116a0*/  MOV R251, R167 ;  /* 0x000000a700fb7202 */ /* 0x000fe60000000f00 */
[C---:B------:R-:W-:Y:S01]  /*116b0*/  HMMA.16816.F32.BF16 R100, R148.reuse, R162, R100 ;  /* 0x000000a29464723c */ /* 0x040fe20000041864 */
[----:B------:R5:W-:Y:S01]  /*116c0*/  MUFU.EX2 R206, R136 ;  /* 0x0000008800ce7308 */ /* 0x000be20000000800 */
[----:B------:R-:W4:Y:S06]  /*116d0*/  LDSM.16.MT88.4 R160, [R217+0x3080] ;  /* 0x00308000d9a0783b */ /* 0x000f2c0000004200 */
[-C--:B-1----:R-:W-:Y:S08]  /*116e0*/  HMMA.16816.F32.BF16 R104, R148, R140.reuse, R104 ;  /* 0x0000008c9468723c */ /* 0x082ff00000041868 */
[C---:B------:R-:W-:Y:S07]  /*116f0*/  HMMA.16816.F32.BF16 R108, R156.reuse, R140, R108 ;  /* 0x0000008c9c6c723c */ /* 0x040fee000004186c */
[----:B------:R-:W-:Y:S01]  /*11700*/  F2FP.BF16.PACK_AB R140, R213, R214 ;  /* 0x000000d6d58c723e */ /* 0x000fe200000010ff */
[-C--:B------:R-:W-:Y:S04]  /*11710*/  HMMA.16816.F32.BF16 R112, R156, R142.reuse, R112 ;  /* 0x0000008e9c70723c */ /* 0x080fe80000041870 */
[--C-:B-----5:R-:W-:Y:S01]  /*11720*/  FFMA.FTZ R136, R184, c[0x0][0x2d0], -R201.reuse ;  /* 0x0000b400b8887a23 */ /* 0x120fe200000108c9 */
[----:B------:R-:W-:Y:S02]  /*11730*/  MOV R184, R181 ;  /* 0x000000b500b87202 */ /* 0x000fe40000000f00 */
[----:B------:R-:W-:Y:S01]  /*11740*/  MOV R181, R177 ;  /* 0x000000b100b57202 */ /* 0x000fe20000000f00 */
[C---:B------:R-:W-:Y:S01]  /*11750*/  HMMA.16816.F32.BF16 R116, R148.reuse, R142, R116 ;  /* 0x0000008e9474723c */ /* 0x040fe20000041874 */
[----:B------:R1:W-:Y:S03]  /*11760*/  MUFU.EX2 R200, R136 ;  /* 0x0000008800c87308 */ /* 0x0003e60000000800 */
[----:B------:R-:W-:Y:S03]  /*11770*/  F2FP.BF16.PACK_AB R141, R211, R212 ;  /* 0x000000d4d38d723e */ /* 0x000fe600000010ff */
[----:B------:R-:W-:Y:S01]  /*11780*/  F2FP.BF16.PACK_AB R142, R209, R210 ;  /* 0x000000d2d18e723e */ /* 0x000fe200000010ff */
[-C--:B----4-:R-:W-:Y:S04]  /*11790*/  HMMA.16816.F32.BF16 R120, R148, R152.reuse, R120 ;  /* 0x000000989478723c */ /* 0x090fe80000041878 */
[----:B------:R-:W-:Y:S04]  /*117a0*/  F2FP.BF16.PACK_AB R143, R208, R207 ;  /* 0x000000cfd08f723e */ /* 0x000fe800000010ff */
[C---:B------:R-:W-:Y:S08]  /*117b0*/  HMMA.16816.F32.BF16 R124, R156.reuse, R152, R124 ;  /* 0x000000989c7c723c */ /* 0x040ff0000004187c */
[-C--:B------:R-:W-:Y:S04]  /*117c0*/  HMMA.16816.F32.BF16 R128, R156, R154.reuse, R128 ;  /* 0x0000009a9c80723c */ /* 0x080fe80000041880 */
[--C-:B-1----:R-:W-:Y:S01]  /*117d0*/  FFMA.FTZ R136, R183, c[0x0][0x2d0], -R201.reuse ;  /* 0x0000b400b7887a23 */ /* 0x102fe200000108c9 */
[----:B------:R-:W-:Y:S01]  /*117e0*/  MOV R183, R176 ;  /* 0x000000b000b77202 */ /* 0x000fe20000000f00 */
[----:B------:R-:W-:Y:S01]  /*117f0*/  FFMA.FTZ R201, R145, c[0x0][0x2d0], -R201 ;  /* 0x0000b40091c97a23 */ /* 0x000fe200000108c9 */
[----:B------:R-:W1:Y:S01]  /*11800*/  LDSM.16.MT88.4 R176, [R218+0x3080] ;  /* 0x00308000dab0783b */ /* 0x000e620000004200 */
[----:B------:R-:W-:Y:S01]  /*11810*/  HMMA.16816.F32.BF16 R132, R148, R154, R132 ;  /* 0x0000009a9484723c */ /* 0x000fe20000041884 */
[----:B------:R4:W-:Y:S07]  /*11820*/  MUFU.EX2 R199, R136 ;  /* 0x0000008800c77308 */ /* 0x0009ee0000000800 */
[-C--:B------:R-:W-:Y:S01]  /*11830*/  HMMA.16816.F32.BF16 R148, R140, R160.reuse, R8 ;  /* 0x000000a08c94723c */ /* 0x080fe20000041808 */
[----:B------:R-:W5:Y:S02]  /*11840*/  LDSM.16.MT88.4 R8, [R219+0x3080] ;  /* 0x00308000db08783b */ /* 0x000f640000004200 */
[----:B------:R-:W-:Y:S02]  /*11850*/  MUFU.EX2 R201, R201 ;  /* 0x000000c900c97308 */ /* 0x000fe40000000800 */
[--C-:B----4-:R-:W-:Y:S01]  /*11860*/  FFMA.FTZ R136, R242, c[0x0][0x2d0], -R4.reuse ;  /* 0x0000b400f2887a23 */ /* 0x110fe20000010804 */
[----:B------:R-:W-:Y:S07]  /*11870*/  MOV R242, R166 ;  /* 0x000000a600f27202 */ /* 0x000fee0000000f00 */
[----:B------:R4:W-:Y:S02]  /*11880*/  MUFU.EX2 R198, R136 ;  /* 0x0000008800c67308 */ /* 0x0009e40000000800 */
[--C-:B----4-:R-:W-:Y:S01]  /*11890*/  FFMA.FTZ R136, R240, c[0x0][0x2d0], -R4.reuse ;  /* 0x0000b400f0887a23 */ /* 0x110fe20000010804 */
[----:B------:R-:W-:Y:S07]  /*118a0*/  MOV R240, R165 ;  /* 0x000000a500f07202 */ /* 0x000fee0000000f00 */
[----:B------:R4:W1:Y:S02]  /*118b0*/  MUFU.EX2 R197, R136 ;  /* 0x0000008800c57308 */ /* 0x0008640000000800 */
[--C-:B----4-:R-:W-:Y:S01]  /*118c0*/  FFMA.FTZ R136, R239, c[0x0][0x2d0], -R4.reuse ;  /* 0x0000b400ef887a23 */ /* 0x110fe20000010804 */
[----:B-1----:R-:W-:Y:S01]  /*118d0*/  F2FP.BF16.PACK_AB R145, R197, R198 ;  /* 0x000000c6c591723e */ /* 0x002fe200000010ff */
[----:B------:R-:W-:Y:S01]  /*118e0*/  FFMA.FTZ R4, R146, c[0x0][0x2d0], -R4 ;  /* 0x0000b40092047a23 */ /* 0x000fe20000010804 */
[----:B------:R-:W-:Y:S05]  /*118f0*/  F2FP.BF16.PACK_AB R146, R201, R199 ;  /* 0x000000c7c992723e */ /* 0x000fea00000010ff */
[----:B------:R-:W-:Y:S01]  /*11900*/  MUFU.EX2 R196, R136 ;  /* 0x0000008800c47308 */ /* 0x000fe20000000800 */
[----:B------:R-:W-:Y:S09]  /*11910*/  MOV R239, R164 ;  /* 0x000000a400ef7202 */ /* 0x000ff20000000f00 */
[----:B------:R1:W4:Y:S02]  /*11920*/  MUFU.EX2 R136, R4 ;  /* 0x0000000400887308 */ /* 0x0003240000000800 */
[----:B-1----:R-:W-:Y:S01]  /*11930*/  FADD.FTZ R4, R183, R7 ;  /* 0x00000007b7047221 */ /* 0x002fe20000010000 */
[----:B------:R-:W-:Y:S01]  /*11940*/  MOV R7, R173 ;  /* 0x000000ad00077202 */ /* 0x000fe20000000f00 */
[----:B--2---:R-:W-:Y:S01]  /*11950*/  FFMA.FTZ R2, R2, R144, R184 ;  /* 0x0000009002027223 */ /* 0x004fe200000100b8 */
[----:B------:R-:W-:Y:S01]  /*11960*/  F2FP.BF16.PACK_AB R144, R200, R206 ;  /* 0x000000cec890723e */ /* 0x000fe200000010ff */
[----:B---3--:R-:W-:Y:S01]  /*11970*/  FFMA.FTZ R6, R6, R147, R185 ;  /* 0x0000009306067223 */ /* 0x008fe200000100b9 */
[----:B----4-:R-:W-:Y:S03]  /*11980*/  F2FP.BF16.PACK_AB R147, R136, R196 ;  /* 0x000000c48893723e */ /* 0x010fe600000010ff */
[----:B------:R-:W-:Y:S04]  /*11990*/  FADD.FTZ R6, R182, R6 ;  /* 0x00000006b6067221 */ /* 0x000fe80000010000 */
[C---:B------:R-:W-:Y:S01]  /*119a0*/  HMMA.16816.F32.BF16 R152, R144.reuse, R160, R12 ;  /* 0x000000a09098723c */ /* 0x040fe2000004180c */
[----:B------:R-:W1:Y:S03]  /*119b0*/  LDSM.16.MT88.4 R12, [R217+0x4880] ;  /* 0x00488000d90c783b */ /* 0x000e660000004200 */
[----:B------:R-:W-:Y:S04]  /*119c0*/  FADD.FTZ R7, R7, R6 ;  /* 0x0000000607077221 */ /* 0x000fe80000010000 */
[-C--:B------:R-:W-:Y:S01]  /*119d0*/  HMMA.16816.F32.BF16 R156, R144, R162.reuse, R16 ;  /* 0x000000a2909c723c */ /* 0x080fe20000041810 */
[----:B------:R-:W2:Y:S07]  /*119e0*/  LDSM.16.MT88.4 R16, [R218+0x4880] ;  /* 0x00488000da10783b */ /* 0x000eae0000004200 */
[C---:B------:R-:W-:Y:S01]  /*119f0*/  HMMA.16816.F32.BF16 R160, R140.reuse, R162, R20 ;  /* 0x000000a28ca0723c */ /* 0x040fe20000041814 */
[----:B------:R-:W3:Y:S07]  /*11a00*/  LDSM.16.MT88.4 R20, [R220+0x4880] ;  /* 0x00488000dc14783b */ /* 0x000eee0000004200 */
[-C--:B------:R-:W-:Y:S01]  /*11a10*/  HMMA.16816.F32.BF16 R164, R140, R176.reuse, R24 ;  /* 0x000000b08ca4723c */ /* 0x080fe20000041818 */
[----:B------:R-:W2:Y:S07]  /*11a20*/  LDSM.16.MT88.4 R24, [R219+0x4880] ;  /* 0x00488000db18783b */ /* 0x000eae0000004200 */
[C---:B------:R-:W-:Y:S01]  /*11a30*/  HMMA.16816.F32.BF16 R168, R144.reuse, R176, R28 ;  /* 0x000000b090a8723c */ /* 0x040fe2000004181c */
[----:B------:R-:W4:Y:S06]  /*11a40*/  LDL.LU R28, [R1+0xa0] ;  /* 0x0000a000011c7983 */ /* 0x000f2c0000300800 */
[----:B------:R-:W-:Y:S02]  /*11a50*/  MOV R31, R175 ;  /* 0x000000af001f7202 */ /* 0x000fe40000000f00 */
[----:B------:R-:W-:Y:S03]  /*11a60*/  MOV R30, R174 ;  /* 0x000000ae001e7202 */ /* 0x000fe60000000f00 */
[----:B------:R-:W-:Y:S02]  /*11a70*/  MOV R29, R172 ;  /* 0x000000ac001d7202 */ /* 0x000fe40000000f00 */
[-C--:B------:R-:W-:Y:S07]  /*11a80*/  HMMA.16816.F32.BF16 R172, R144, R178.reuse, R32 ;  /* 0x000000b290ac723c */ /* 0x080fee0000041820 */
[----:B------:R-:W-:Y:S01]  /*11a90*/  MOV R34, R181 ;  /* 0x000000b500227202 */ /* 0x000fe20000000f00 */
[C---:B------:R-:W-:Y:S04]  /*11aa0*/  HMMA.16816.F32.BF16 R176, R140.reuse, R178, R36 ;  /* 0x000000b28cb0723c */ /* 0x040fe80000041824 */
[----:B------:R-:W-:Y:S01]  /*11ab0*/  MOV R35, R180 ;  /* 0x000000b400237202 */ /* 0x000fe20000000f00 */
[----:B------:R-:W-:Y:S03]  /*11ac0*/  FADD.FTZ R2, R34, R2 ;  /* 0x0000000222027221 */ /* 0x000fe60000010000 */
[-C--:B------:R-:W-:Y:S04]  /*11ad0*/  HMMA.16816.F32.BF16 R180, R140, R192.reuse, R40 ;  /* 0x000000c08cb4723c */ /* 0x080fe80000041828 */
[----:B------:R-:W-:Y:S04]  /*11ae0*/  FADD.FTZ R4, R35, R4 ;  /* 0x0000000423047221 */ /* 0x000fe80000010000 */
[C---:B------:R-:W-:Y:S08]  /*11af0*/  HMMA.16816.F32.BF16 R184, R144.reuse, R192, R44 ;  /* 0x000000c090b8723c */ /* 0x040ff0000004182c */
[-C--:B------:R-:W-:Y:S08]  /*11b00*/  HMMA.16816.F32.BF16 R188, R144, R194.reuse, R48 ;  /* 0x000000c290bc723c */ /* 0x080ff00000041830 */
[C---:B------:R-:W-:Y:S08]  /*11b10*/  HMMA.16816.F32.BF16 R192, R140.reuse, R194, R52 ;  /* 0x000000c28cc0723c */ /* 0x040ff00000041834 */
[-C--:B-----5:R-:W-:Y:S08]  /*11b20*/  HMMA.16816.F32.BF16 R56, R140, R8.reuse, R56 ;  /* 0x000000088c38723c */ /* 0x0a0ff00000041838 */
[C---:B------:R-:W-:Y:S01]  /*11b30*/  HMMA.16816.F32.BF16 R60, R144.reuse, R8, R60 ;  /* 0x00000008903c723c */ /* 0x040fe2000004183c */
[----:B------:R-:W5:Y:S06]  /*11b40*/  LDL R9, [R1+0xa8] ;  /* 0x0000a80001097983 */ /* 0x000f6c0000100800 */
[----:B------:R-:W-:Y:S01]  /*11b50*/  FADD.FTZ R8, R29, R2 ;  /* 0x000000021d087221 */ /* 0x000fe20000010000 */
[-C--:B------:R-:W-:Y:S04]  /*11b60*/  HMMA.16816.F32.BF16 R64, R144, R10.reuse, R64 ;  /* 0x0000000a9040723c */ /* 0x080fe80000041840 */
[----:B------:R-:W-:Y:S04]  /*11b70*/  FADD.FTZ R2, R31, R4 ;  /* 0x000000041f027221 */ /* 0x000fe80000010000 */
[C---:B------:R-:W-:Y:S08]  /*11b80*/  HMMA.16816.F32.BF16 R68, R140.reuse, R10, R68 ;  /* 0x0000000a8c44723c */ /* 0x040ff00000041844 */
[-C--:B-1----:R-:W-:Y:S08]  /*11b90*/  HMMA.16816.F32.BF16 R72, R140, R12.reuse, R72 ;  /* 0x0000000c8c48723c */ /* 0x082ff00000041848 */
        /* <DEDUP_REMOVED lines=14> */
[----:B------:R-:W-:Y:S07]  /*11c80*/  HMMA.16816.F32.BF16 R132, R140, R26, R132 ;  /* 0x0000001a8c84723c */ /* 0x000fee0000041884 */
[----:B------:R-:W-:Y:S02]  /*11c90*/  MOV R142, R138 ;  /* 0x0000008a008e7202 */ /* 0x000fe40000000f00 */
[----:B------:R-:W-:Y:S03]  /*11ca0*/  MOV R140, R139 ;  /* 0x0000008b008c7202 */ /* 0x000fe60000000f00 */
[----:B------:R-:W-:Y:S01]  /*11cb0*/  MOV R141, R137 ;  /* 0x00000089008d7202 */ /* 0x000fe20000000f00 */
[----:B----4-:R-:W-:Y:S02]  /*11cc0*/  FFMA.FTZ R6, R0, R28, R30 ;  /* 0x0000001c00067223 */ /* 0x010fe4000001001e */
        /* <DEDUP_REMOVED lines=36> */
[----:B-----5:R-:W-:Y:S01]  /*11f10*/  ISETP.GT.AND P0, PT, R235, R9, PT ;  /* 0x00000009eb00720c */ /* 0x020fe20003f04270 */
[----:B------:R-:W-:Y:S02]  /*11f20*/  FADD.FTZ R4, R201, R4 ;  /* 0x00000004c9047221 */ /* 0x000fe40000010000 */
[----:B------:R-:W-:Y:S01]  /*11f30*/  FADD.FTZ R2, R136, R2 ;  /* 0x0000000288027221 */ /* 0x000fe20000010000 */
[----:B------:R2:W-:Y:S01]  /*11f40*/  STL [R1+0x98], R6 ;  /* 0x0000980601007387 */ /* 0x0005e20000100800 */
[----:B------:R-:W-:Y:S03]  /*11f50*/  MOV R136, R3 ;  /* 0x0000000300887202 */ /* 0x000fe60000000f00 */
[----:B------:R2:W-:Y:S04]  /*11f60*/  STL [R1+0x9c], R4 ;  /* 0x00009c0401007387 */ /* 0x0005e80000100800 */
[----:B------:R2:W-:Y:S01]  /*11f70*/  STL [R1+0xa0], R2 ;  /* 0x0000a00201007387 */ /* 0x0005e20000100800 */
[----:B-1----:R-:W-:Y:S04]  /*11f80*/  IADD3 R0, R235, -0x1, RZ ;  /* 0xffffffffeb007810 */ /* 0x002fe80007ffe0ff */
[----:B------:R-:W-:Y:S01]  /*11f90*/  MOV R235, R0 ;  /* 0x0000000000eb7202 */ /* 0x000fe20000000f00 */
[----:B------:R-:W-:-:S05]  /*11fa0*/  @P0 BRA `(.L_x_1229) ;  /* 0xffffb4a000000947 */ /* 0x000fca000383ffff */
[----:B------:R-:W3:Y:S01]  /*11fb0*/  LDL.LU R238, [R1+0x70] ;  /* 0x0000700001ee7983 */ /* 0x000ee20000300800 */
[----:B------:R-:W-:Y:S01]  /*11fc0*/  IMAD.MOV.U32 R142, RZ, RZ, R138 ;  /* 0x000000ffff8e7224 */ /* 0x000fe200078e008a */
[----:B------:R-:W-:Y:S01]  /*11fd0*/  MOV R140, R139 ;  /* 0x0000008b008c7202 */ /* 0x000fe20000000f00 */
[----:B------:R-:W-:Y:S01]  /*11fe0*/  IMAD.MOV.U32 R136, RZ, RZ, R3 ;  /* 0x000000ffff887224 */ /* 0x000fe200078e0003 */
[----:B------:R-:W-:-:S02]  /*11ff0*/  MOV R141, R137 ;  /* 0x00000089008d7202 */ /* 0x000fc40000000f00 */
[----:B------:R-:W-:Y:S01]  /*12000*/  MOV R235, R0 ;  /* 0x0000000000eb7202 */ /* 0x000fe20000000f00 */
[----:B--23--:R-:W-:Y:S02]  /*12010*/  IMAD.SHL.U32 R4, R238, 0x80, RZ ;  /* 0x00000080ee047824 */ /* 0x00cfe400078e00ff */
.L_x_1212:
[----:B-1----:R-:W2:Y:S04]  /*12020*/  LDL R2, [R1+0x64] ;  /* 0x0000640001027983 */ /* 0x002ea80000100800 */
[----:B------:R-:W3:Y:S01]  /*12030*/  LDL R3, [R1+0x58] ;  /* 0x0000580001037983 */ /* 0x000ee20000100800 */
[----:B------:R-:W-:Y:S01]  /*12040*/  IMAD.MOV.U32 R0, RZ, RZ, c[0x0][0x2c4] ;  /* 0x0000b100ff007624 */ /* 0x000fe200078e00ff */
[----:B------:R-:W-:Y:S01]  /*12050*/  IADD3 R4, R4, 0x7f, RZ ;  /* 0x0000007f04047810 */ /* 0x000fe20007ffe0ff */
[----:B------:R-:W-:Y:S01]  /*12060*/  IMAD.MOV.U32 R6, RZ, RZ, c[0x0][0x32c] ;  /* 0x0000cb00ff067624 */ /* 0x000fe200078e00ff */
[----:B------:R-:W-:Y:S02]  /*12070*/  LOP3.LUT R236, R236, 0xfffffdff, RZ, 0xc0, !PT ;  /* 0xfffffdffecec7812 */ /* 0x000fe400078ec0ff */
[----:B------:R-:W-:-:S13]  /*12080*/  ISETP.NE.AND P0, PT, R0, 0x1, PT ;  /* 0x000000010000780c */ /* 0x000fda0003f05270 */
[----:B------:R-:W-:Y:S01]  /*12090*/  @P0 IMAD.HI.U32 R0, R4, c[0x0][0x2c8], RZ ;  /* 0x0000b20004000a27 */ /* 0x000fe200078e00ff */
[----:B------:R-:W-:-:S04]  /*120a0*/  @P0 LOP3.LUT R236, R236, 0x200, RZ, 0xfc, !PT ;  /* 0x00000200ecec0812 */ /* 0x000fc800078efcff */
[----:B------:R-:W-:Y:S02]  /*120b0*/  @P0 SHF.R.U32.HI R4, RZ, c[0x0][0x2cc], R0 ;  /* 0x0000b300ff040a19 */ /* 0x000fe40000011600 */
[----:B------:R-:W-:Y:S02]  /*120c0*/  ISETP.GE.AND P0, PT, R6, 0x1, PT ;  /* 0x000000010600780c */ /* 0x000fe40003f06270 */
[----:B------:R-:W-:-:S11]  /*120d0*/  LOP3.LUT R236, R236, 0xfffffeff, RZ, 0xc0, !PT ;  /* 0xfffffeffecec7812 */ /* 0x000fd600078ec0ff */
[----:B------:R-:W-:Y:S02]  /*120e0*/  @P0 LOP3.LUT R236, R236, 0x100, RZ, 0xfc, !PT ;  /* 0x00000100ecec0812 */ /* 0x000fe400078efcff */
[----:B--2---:R-:W-:-:S05]  /*120f0*/  IADD3 R4, R4, 0x1, R2 ;  /* 0x0000000104047810 */ /* 0x004fca0007ffe002 */
[----:B---3--:R-:W-:-:S05]  /*12100*/  IMAD.IADD R3, R4, 0x1, -R3 ;  /* 0x0000000104037824 */ /* 0x008fca00078e0a03 */
[----:B------:R-:W-:Y:S01]  /*12110*/  IADD3 R2, R3, -c[0x0][0x324], RZ ;  /* 0x8000c90003027a10 */ /* 0x000fe20007ffe0ff */
[----:B------:R-:W-:Y:S05]  /*12120*/  @!P0 BRA `(.L_x_1230) ;  /* 0x0000010000008947 */ /* 0x000fea0003800000 */
[----:B------:R-:W-:Y:S01]  /*12130*/  MOV R0, R3 ;  /* 0x0000000300007202 */ /* 0x000fe20000000f00 */
        /* <DEDUP_REMOVED lines=9> */
.L_x_1232:
[----:B------:R-:W-:-:S13]  /*121d0*/  ISETP.NE.AND P0, PT, R6, 0x1, PT ;  /* 0x000000010600780c */ /* 0x000fda0003f05270 */
[----:B------:R-:W-:-:S05]  /*121e0*/  @P0 IMAD.HI.U32 R3, R0, c[0x0][0x330], RZ ;  /* 0x0000cc0000030a27 */ /* 0x000fca00078e00ff */
[----:B------:R-:W-:Y:S02]  /*121f0*/  @P0 SHF.R.U32.HI R0, RZ, c[0x0][0x334], R3 ;  /* 0x0000cd00ff000a19 */ /* 0x000fe40000011603 */
.L_x_1233:
[----:B------:R-:W-:Y:S05]  /*12200*/  BSYNC B0 ;  /* 0x0000000000007941 */ /* 0x000fea0003800000 */
.L_x_1231:
[----:B------:R-:W-:-:S05]  /*12210*/  IMAD R0, R0, c[0x0][0x32c], RZ ;  /* 0x0000cb0000007a24 */ /* 0x000fca00078e02ff */
[----:B------:R-:W-:-:S03]  /*12220*/  IMNMX R2, R2, R0, !PT ;  /* 0x0000000002027217 */ /* 0x000fc60007800200 */
.L_x_1230:
[----:B------:R-:W2:Y:S01]  /*12230*/  LDL R3, [R1+0xa4] ;  /* 0x0000a40001037983 */ /* 0x000ea20000100800 */
[----:B------:R-:W-:-:S05]  /*12240*/  IADD3 R2, R2, 0x2f, RZ ;  /* 0x0000002f02027810 */ /* 0x000fca0007ffe0ff */
[----:B------:R-:W-:-:S05]  /*12250*/  IMAD.HI R2, R2, 0x2aaaaaab, RZ ;  /* 0x2aaaaaab02027827 */ /* 0x000fca00078e02ff */
[----:B------:R-:W-:-:S04]  /*12260*/  SHF.R.U32.HI R0, RZ, 0x1f, R2 ;  /* 0x0000001fff007819 */ /* 0x000fc80000011602 */
[----:B------:R-:W-:-:S04]  /*12270*/  LEA.HI.SX32 R0, R2, R0, 0x1d ;  /* 0x0000000002007211 */ /* 0x000fc800078feaff */
[----:B--2---:R-:W-:-:S04]  /*12280*/  IMNMX R3, R3, R0, !PT ;  /* 0x0000000003037217 */ /* 0x004fc80007800200 */
[----:B------:R-:W-:Y:S01]  /*12290*/  ISETP.GE.AND P0, PT, R235, R3, PT ;  /* 0x00000003eb00720c */ /* 0x000fe20003f06270 */
[----:B------:R1:W-:-:S12]  /*122a0*/  STL [R1+0xa8], R3 ;  /* 0x0000a80301007387 */ /* 0x0003d80000100800 */
[----:B------:R-:W-:Y:S05]  /*122b0*/  @!P0 BRA `(.L_x_1234) ;  /* 0x000036f000008947 */ /* 0x000fea0003800000 */
[----:B-1----:R-:W-:Y:S01]  /*122c0*/  MOV R3, R142 ;  /* 0x0000008e00037202 */ /* 0x002fe20000000f00 */
[----:B------:R-:W-:Y:S01]  /*122d0*/  IMAD.MOV.U32 R137, RZ, RZ, R136 ;  /* 0x000000ffff897224 */ /* 0x000fe200078e0088 */
[----:B------:R-:W-:Y:S01]  /*122e0*/  MOV R2, R140 ;  /* 0x0000008c00027202 */ /* 0x000fe20000000f00 */
[----:B------:R-:W-:Y:S01]  /*122f0*/  IMAD.MOV.U32 R237, RZ, RZ, R235 ;  /* 0x000000ffffed7224 */ /* 0x000fe200078e00eb */
[----:B------:R-:W-:Y:S02]  /*12300*/  MOV R6, R141 ;  /* 0x0000008d00067202 */ /* 0x000fe40000000f00 */
.L_x_1235:
[----:B------:R-:W2:Y:S01]  /*12310*/  LDL R235, [R1+0xa4] ;  /* 0x0000a40001eb7983 */ /* 0x000ea20000100800 */
[----:B------:R-:W-:Y:S04]  /*12320*/  DEPBAR.LE SB0, 0x0 ;  /* 0x000080000000791a */ /* 0x000fe80000000000 */
[----:B------:R-:W3:Y:S01]  /*12330*/  LDL.64 R210, [R1+0xb8] ;  /* 0x0000b80001d27983 */ /* 0x000ee20000100a00 */
[----:B------:R-:W-:Y:S05]  /*12340*/  WARPSYNC 0xffffffff ;  /* 0xffffffff00007948 */ /* 0x000fea0003800000 */
[----:B------:R-:W4:Y:S06]  /*12350*/  LDL.64 R208, [R1+0xc8] ;  /* 0x0000c80001d07983 */ /* 0x000f2c0000100a00 */
[----:B------:R-:W3:Y:S04]  /*12360*/  LDL R7, [R1+0xac] ;  /* 0x0000ac0001077983 */ /* 0x000ee80000100800 */
[----:B------:R-:W3:Y:S04]  /*12370*/  LDL R4, [R1+0xe8] ;  /* 0x0000e80001047983 */ /* 0x000ee80000100800 */
[----:B------:R-:W-:Y:S08]  /*12380*/  BAR.SYNC.DEFER_BLOCKING 0x0 ;  /* 0x0000000000007b1d */ /* 0x000ff00000010000 */
[----:B------:R-:W-:Y:S08]  /*12390*/  LDSM.16.M88.4 R52, [R223+0x8080] ;  /* 0x00808000df34783b */ /* 0x000ff00000000200 */
[----:B-----5:R-:W1:Y:S08]  /*123a0*/  LDSM.16.M88.4 R20, [R216+0x5080] ;  /* 0x00508000d814783b */ /* 0x020e700000000200 */
[----:B------:R-:W1:Y:S08]  /*123b0*/  LDSM.16.M88.4 R48, [R223+0xa080] ;  /* 0x00a08000df30783b */ /* 0x000e700000000200 */
[----:B------:R-:W1:Y:S08]  /*123c0*/  LDSM.16.M88.4 R36, [R216+0x5880] ;  /* 0x00588000d824783b */ /* 0x000e700000000200 */
[----:B------:R-:W1:Y:S08]  /*123d0*/  LDSM.16.M88.4 R140, [R216+0x6080] ;  /* 0x00608000d88c783b */ /* 0x000e700000000200 */
[----:B------:R-:W-:Y:S01]  /*123e0*/  LDSM.16.M88.4 R144, [R225+0x8080] ;  /* 0x00808000e190783b */ /* 0x000fe20000000200 */
[-C--:B-1----:R-:W-:Y:S07]  /*123f0*/  HMMA.16816.F32.BF16 R8, R52, R20.reuse, RZ ;  /* 0x000000143408723c */ /* 0x082fee00000418ff */
[----:B------:R-:W1:Y:S01]  /*12400*/  LDSM.16.M88.4 R196, [R227] ;  /* 0x00000000e3c4783b */ /* 0x000e620000000200 */
[C---:B------:R-:W-:Y:S07]  /*12410*/  HMMA.16816.F32.BF16 R12, R48.reuse, R20, RZ ;  /* 0x00000014300c723c */ /* 0x040fee00000418ff */
[----:B------:R-:W1:Y:S01]  /*12420*/  LDSM.16.M88.4 R200, [R225+0xa080] ;  /* 0x00a08000e1c8783b */ /* 0x000e620000000200 */
[-C--:B------:R-:W-:Y:S07]  /*12430*/  HMMA.16816.F32.BF16 R16, R48, R22.reuse, RZ ;  /* 0x000000163010723c */ /* 0x080fee00000418ff */
[----:B------:R-:W1:Y:S01]  /*12440*/  LDSM.16.M88.4 R204, [R233] ;  /* 0x00000000e9cc783b */ /* 0x000e620000000200 */
        /* <DEDUP_REMOVED lines=26> */
[----:B----4-:R-:W-:Y:S02]  /*125f0*/  @!P0 MOV R198, R208 ;  /* 0x000000d000c68202 */ /* 0x010fe40000000f00 */
[----:B---3--:R-:W-:Y:S01]  /*12600*/  @!P0 MOV R199, R211 ;  /* 0x000000d300c78202 */ /* 0x008fe20000000f00 */
[----:B------:R-:W-:Y:S01]  /*12610*/  @!P0 IMAD R0, R0, c[0x0][0x208], RZ ;  /* 0x0000820000008a24 */ /* 0x000fe200078e02ff */
[----:B------:R-:W-:Y:S02]  /*12620*/  ISETP.GE.AND P4, PT, R7, c[0x0][0x1d4], PT ;  /* 0x0000750007007a0c */ /* 0x000fe40003f86270 */
[----:B------:R-:W-:Y:S01]  /*12630*/  ISETP.GE.AND P3, PT, R4, c[0x0][0x1d4], PT ;  /* 0x0000750004007a0c */ /* 0x000fe20003f66270 */
[----:B------:R-:W-:Y:S02]  /*12640*/  @!P0 IMAD R0, R237, c[0x0][0x20c], R0 ;  /* 0x00008300ed008a24 */ /* 0x000fe400078e0200 */
[----:B------:R-:W-:Y:S03]  /*12650*/  @!P0 IMAD.WIDE.U32 R198, R138, 0x30, R198 ;  /* 0x000000308ac68825 */ /* 0x000fe600078e00c6 */
[----:B------:R-:W-:Y:S02]  /*12660*/  @!P0 IADD3 R0, R139, R0, RZ ;  /* 0x000000008b008210 */ /* 0x000fe40007ffe0ff */
[----:B------:R-:W-:Y:S03]  /*12670*/  @!P0 LEA R138, P1, R198, c[0x0][0x1f8], 0x1 ;  /* 0x00007e00c68a8a11 */ /* 0x000fe600078208ff */
[----:B------:R-:W-:Y:S01]  /*12680*/  @!P0 IMAD R0, R0, 0x30, RZ ;  /* 0x0000003000008824 */ /* 0x000fe200078e02ff */
[----:B------:R-:W-:Y:S04]  /*12690*/  @!P0 IADD3 R196, P2, R138, UR10, RZ ;  /* 0x0000000a8ac48c10 */ /* 0x000fe8000ff5e0ff */
[----:B------:R-:W-:Y:S04]  /*126a0*/  @!P0 IADD3 R0, R199, R0, RZ ;  /* 0x00000000c7008210 */ /* 0x000fe80007ffe0ff */
[----:B------:R-:W-:Y:S02]  /*126b0*/  @!P0 LEA.HI.X R139, R198, c[0x0][0x1fc], R0, 0x1, P1 ;  /* 0x00007f00c68b8a11 */ /* 0x000fe400008f0c00 */
[----:B------:R-:W-:Y:S02]  /*126c0*/  @!P0 IADD3 R198, P1, R196, UR10, RZ ;  /* 0x0000000ac4c68c10 */ /* 0x000fe4000ff3e0ff */
[----:B------:R-:W-:Y:S01]  /*126d0*/  @!P0 IADD3.X R197, R139, UR5, RZ, P2, !PT ;  /* 0x000000058bc58c10 */ /* 0x000fe200097fe4ff */
[----:B------:R-:W-:Y:S01]  /*126e0*/  @!PT LDS RZ, [RZ] ;  /* 0x00000000fffff984 */ /* 0x000fe20000000800 */
[----:B------:R-:W-:Y:S01]  /*126f0*/  @!PT LDS RZ, [RZ] ;  /* 0x00000000fffff984 */ /* 0x000fe20000000800 */
[----:B------:R-:W-:Y:S01]  /*12700*/  @!PT LDS RZ, [RZ] ;  /* 0x00000000fffff984 */ /* 0x000fe20000000800 */
[----:B------:R1:W-:Y:S03]  /*12710*/  @!P0 LDGSTS.E.BYPASS.LTC128B.128 [R234+0x2080], [R138.64], !P4 ;  /* 0x020800008aea8fae */ /* 0x0003e6000e101d46 */
[----:B------:R-:W-:Y:S05]  /*12720*/  @!P0 IADD3.X R199, R197, UR5, RZ, P1, !PT ;  /* 0x00000005c5c78c10 */ /* 0x000fea0008ffe4ff */
[----:B------:R1:W-:Y:S08]  /*12730*/  @!P0 LDGSTS.E.BYPASS.LTC128B.128 [R234+0x3880], [R138.64+0x80], !P3 ;  /* 0x038800808aea8fae */ /* 0x0003f0000d901d46 */
[----:B------:R2:W-:Y:S08]  /*12740*/  @!P0 LDGSTS.E.BYPASS.LTC128B.128 [R234+0x2880], [R196.64], !P4 ;  /* 0x02880000c4ea8fae */ /* 0x0005f0000e101d46 */
[----:B------:R2:W-:Y:S08]  /*12750*/  @!P0 LDGSTS.E.BYPASS.LTC128B.128 [R234+0x4080], [R196.64+0x80], !P3 ;  /* 0x04080080c4ea8fae */ /* 0x0005f0000d901d46 */
[----:B------:R2:W-:Y:S08]  /*12760*/  @!P0 LDGSTS.E.BYPASS.LTC128B.128 [R234+0x3080], [R198.64], !P4 ;  /* 0x03080000c6ea8fae */ /* 0x0005f0000e101d46 */
[----:B------:R2:W-:Y:S01]  /*12770*/  @!P0 LDGSTS.E.BYPASS.LTC128B.128 [R234+0x4880], [R198.64+0x80], !P3 ;  /* 0x04880080c6ea8fae */ /* 0x0005e2000d901d46 */
[C---:B------:R-:W-:Y:S02]  /*12780*/  ISETP.GT.AND P0, PT, R237.reuse, R235, PT ;  /* 0x000000ebed00720c */ /* 0x040fe40003f04270 */
[----:B------:R-:W-:Y:S05]  /*12790*/  IADD3 R235, R237, -0x1, RZ ;  /* 0xffffffffedeb7810 */ /* 0x000fea0007ffe0ff */
[----:B------:R-:W-:Y:S08]  /*127a0*/  LDSM.16.M88.4 R204, [R222+0x5080] ;  /* 0x00508000decc783b */ /* 0x000ff00000000200 */
[----:B------:R-:W-:Y:S08]  /*127b0*/  LDSM.16.M88.4 R208, [R224+0xa080] ;  /* 0x00a08000e0d0783b */ /* 0x000ff00000000200 */
[----:B------:R-:W-:Y:S08]  /*127c0*/  LDSM.16.M88.4 R212, [R222+0x5880] ;  /* 0x00588000ded4783b */ /* 0x000ff00000000200 */
[----:B--2---:R-:W2:Y:S08]  /*127d0*/  LDSM.16.M88.4 R196, [R224+0x8080] ;  /* 0x00808000e0c4783b */ /* 0x004eb00000000200 */
[----:B------:R-:W0:Y:S08]  /*127e0*/  LDGDEPBAR ;  /* 0x00000000000079af */ /* 0x000e300000000000 */
[----:B------:R-:W3:Y:S08]  /*127f0*/  LDSM.16.M88.4 R200, [R222+0x6080] ;  /* 0x00608000dec8783b */ /* 0x000ef00000000200 */
[----:B------:R-:W-:Y:S08]  /*12800*/  LDSM.16.M88.4 R140, [R226+0x8080] ;  /* 0x00808000e28c783b */ /* 0x000ff00000000200 */
[----:B------:R-:W4:Y:S01]  /*12810*/  LDSM.16.M88.4 R144, [R221] ;  /* 0x00000000dd90783b */ /* 0x000f220000000200 */
        /* <DEDUP_REMOVED lines=9> */
[----:B------:R-:W1:Y:S07]  /*128b0*/  LDSM.16.M88.4 R212, [R221+0x800] ;  /* 0x00080000ddd4783b */ /* 0x000e6e0000000200 */
[-C--:B---3--:R-:W-:Y:S08]  /*128c0*/  HMMA.16816.F32.BF16 R40, R196, R200.reuse, R40 ;  /* 0x000000c8c428723c */ /* 0x088ff00000041828 */
[C---:B------:R-:W-:Y:S08]  /*128d0*/  HMMA.16816.F32.BF16 R44, R208.reuse, R200, R44 ;  /* 0x000000c8d02c723c */ /* 0x040ff0000004182c */
[-C--:B------:R-:W-:Y:S01]  /*128e0*/  HMMA.16816.F32.BF16 R48, R208, R202.reuse, R48 ;  /* 0x000000cad030723c */ /* 0x080fe20000041830 */
[----:B------:R-:W3:Y:S07]  /*128f0*/  LDSM.16.M88.4 R208, [R221+0x1000] ;  /* 0x00100000ddd0783b */ /* 0x000eee0000000200 */
[----:B------:R-:W-:Y:S01]  /*12900*/  HMMA.16816.F32.BF16 R52, R196, R202, R52 ;  /* 0x000000cac434723c */ /* 0x000fe20000041834 */
[----:B------:R-:W-:Y:S07]  /*12910*/  LDSM.16.M88.4 R196, [R216+0x6880] ;  /* 0x00688000d8c4783b */ /* 0x000fee0000000200 */
[-C--:B----4-:R-:W-:Y:S01]  /*12920*/  HMMA.16816.F32.BF16 R8, R140, R144.reuse, R8 ;  /* 0x000000908c08723c */ /* 0x090fe20000041808 */
[----:B------:R-:W-:Y:S07]  /*12930*/  LDSM.16.M88.4 R200, [R223+0xe080] ;  /* 0x00e08000dfc8783b */ /* 0x000fee0000000200 */
[C---:B--2---:R-:W-:Y:S08]  /*12940*/  HMMA.16816.F32.BF16 R12, R204.reuse, R144, R12 ;  /* 0x00000090cc0c723c */ /* 0x044ff0000004180c */
[-C--:B------:R-:W-:Y:S08]  /*12950*/  HMMA.16816.F32.BF16 R16, R204, R146.reuse, R16 ;  /* 0x00000092cc10723c */ /* 0x080ff00000041810 */
[C---:B------:R-:W-:Y:S01]  /*12960*/  HMMA.16816.F32.BF16 R20, R140.reuse, R146, R20 ;  /* 0x000000928c14723c */ /* 0x040fe20000041814 */
[----:B------:R-:W2:Y:S07]  /*12970*/  LDSM.16.M88.4 R144, [R223+0xc080] ;  /* 0x00c08000df90783b */ /* 0x000eae0000000200 */
[-C--:B-1----:R-:W-:Y:S08]  /*12980*/  HMMA.16816.F32.BF16 R24, R140, R212.reuse, R24 ;  /* 0x000000d48c18723c */ /* 0x082ff00000041818 */
        /* <DEDUP_REMOVED lines=10> */
[-C--:B--2---:R-:W-:Y:S01]  /*12a30*/  HMMA.16816.F32.BF16 R8, R144, R196.reuse, R8 ;  /* 0x000000c49008723c */ /* 0x084fe20000041808 */
[----:B------:R-:W-:Y:S07]  /*12a40*/  LDSM.16.M88.4 R208, [R225+0xe080] ;  /* 0x00e08000e1d0783b */ /* 0x000fee0000000200 */
[C---:B------:R-:W-:Y:S08]  /*12a50*/  HMMA.16816.F32.BF16 R12, R200.reuse, R196, R12 ;  /* 0x000000c4c80c723c */ /* 0x040ff0000004180c */
[-C--:B------:R-:W-:Y:S08]  /*12a60*/  HMMA.16816.F32.BF16 R16, R200, R198.reuse, R16 ;  /* 0x000000c6c810723c */ /* 0x080ff00000041810 */
[C---:B------:R-:W-:Y:S01]  /*12a70*/  HMMA.16816.F32.BF16 R20, R144.reuse, R198, R20 ;  /* 0x000000c69014723c */ /* 0x040fe20000041814 */
[----:B------:R-:W2:Y:S07]  /*12a80*/  LDSM.16.M88.4 R196, [R231] ;  /* 0x00000000e7c4783b */ /* 0x000eae0000000200 */
[-C--:B-1----:R-:W-:Y:S08]  /*12a90*/  HMMA.16816.F32.BF16 R24, R144, R212.reuse, R24 ;  /* 0x000000d49018723c */ /* 0x082ff00000041818 */
[C---:B------:R-:W-:Y:S08]  /*12aa0*/  HMMA.16816.F32.BF16 R28, R200.reuse, R212, R28 ;  /* 0x000000d4c81c723c */ /* 0x040ff0000004181c */
[-C--:B------:R-:W-:Y:S08]  /*12ab0*/  HMMA.16816.F32.BF16 R32, R200, R214.reuse, R32 ;  /* 0x000000d6c820723c */ /* 0x080ff00000041820 */
[C---:B------:R-:W-:Y:S01]  /*12ac0*/  HMMA.16816.F32.BF16 R36, R144.reuse, R214, R36 ;  /* 0x000000d69024723c */ /* 0x040fe20000041824 */
[----:B------:R-:W1:Y:S07]  /*12ad0*/  LDSM.16.M88.4 R212, [R230] ;  /* 0x00000000e6d4783b */ /* 0x000e6e0000000200 */
[-C--:B---3--:R-:W-:Y:S08]  /*12ae0*/  HMMA.16816.F32.BF16 R40, R144, R204.reuse, R40 ;  /* 0x000000cc9028723c */ /* 0x088ff00000041828 */
[C---:B------:R-:W-:Y:S08]  /*12af0*/  HMMA.16816.F32.BF16 R44, R200.reuse, R204, R44 ;  /* 0x000000ccc82c723c */ /* 0x040ff0000004182c */
[-C--:B------:R-:W-:Y:S01]  /*12b00*/  HMMA.16816.F32.BF16 R48, R200, R206.reuse, R48 ;  /* 0x000000cec830723c */ /* 0x080fe20000041830 */
[----:B------:R-:W3:Y:S07]  /*12b10*/  LDSM.16.M88.4 R200, [R229] ;  /* 0x00000000e5c8783b */ /* 0x000eee0000000200 */
[----:B------:R-:W-:Y:S01]  /*12b20*/  HMMA.16816.F32.BF16 R52, R144, R206, R52 ;  /* 0x000000ce9034723c */ /* 0x000fe20000041834 */
[----:B------:R-:W-:Y:S07]  /*12b30*/  LDSM.16.M88.4 R144, [R224+0xc080] ;  /* 0x00c08000e090783b */ /* 0x000fee0000000200 */
[-C--:B--2---:R-:W-:Y:S01]  /*12b40*/  HMMA.16816.F32.BF16 R8, R140, R196.reuse, R8 ;  /* 0x000000c48c08723c */ /* 0x084fe20000041808 */
[----:B------:R-:W-:Y:S07]  /*12b50*/  LDSM.16.M88.4 R204, [R224+0xe080] ;  /* 0x00e08000e0cc783b */ /* 0x000fee0000000200 */
        /* <DEDUP_REMOVED lines=12> */
[----:B------:R-:W-:Y:S07]  /*12c20*/  LDSM.16.M88.4 R208, [R221+0x1800] ;  /* 0x00180000ddd0783b */ /* 0x000fee0000000200 */
[----:B------:R-:W-:Y:S01]  /*12c30*/  HMMA.16816.F32.BF16 R52, R140, R202, R52 ;  /* 0x000000ca8c34723c */ /* 0x000fe20000041834 */
[----:B------:R-:W3:Y:S07]  /*12c40*/  LDSM.16.M88.4 R140, [R222+0x7880] ;  /* 0x00788000de8c783b */ /* 0x000eee0000000200 */
[-C--:B--2---:R-:W-:Y:S01]  /*12c50*/  HMMA.16816.F32.BF16 R8, R144, R196.reuse, R8 ;  /* 0x000000c49008723c */ /* 0x084fe20000041808 */
[----:B------:R-:W2:Y:S07]  /*12c60*/  LDSM.16.M88.4 R200, [R226+0xc080] ;  /* 0x00c08000e2c8783b */ /* 0x000eae0000000200 */
[C---:B------:R-:W-:Y:S08]  /*12c70*/  HMMA.16816.F32.BF16 R12, R204.reuse, R196, R12 ;  /* 0x000000c4cc0c723c */ /* 0x040ff0000004180c */
[-C--:B------:R-:W-:Y:S08]  /*12c80*/  HMMA.16816.F32.BF16 R16, R204, R198.reuse, R16 ;  /* 0x000000c6cc10723c */ /* 0x080ff00000041810 */
[C---:B------:R-:W-:Y:S01]  /*12c90*/  HMMA.16816.F32.BF16 R20, R144.reuse, R198, R20 ;  /* 0x000000c69014723c */ /* 0x040fe20000041814 */
[----:B------:R-:W4:Y:S07]  /*12ca0*/  LDSM.16.M88.4 R196, [R228+0xe080] ;  /* 0x00e08000e4c4783b */ /* 0x000f2e0000000200 */
[-C--:B-1----:R-:W-:Y:S08]  /*12cb0*/  HMMA.16816.F32.BF16 R24, R144, R212.reuse, R24 ;  /* 0x000000d49018723c */ /* 0x082ff00000041818 */
[C---:B------:R-:W-:Y:S08]  /*12cc0*/  HMMA.16816.F32.BF16 R28, R204.reuse, R212, R28 ;  /* 0x000000d4cc1c723c */ /* 0x040ff0000004181c */
[-C--:B------:R-:W-:Y:S08]  /*12cd0*/  HMMA.16816.F32.BF16 R32, R204, R214.reuse, R32 ;  /* 0x000000d6cc20723c */ /* 0x080ff00000041820 */
[C---:B------:R-:W-:Y:S08]  /*12ce0*/  HMMA.16816.F32.BF16 R36, R144.reuse, R214, R36 ;  /* 0x000000d69024723c */ /* 0x040ff00000041824 */
[-C--:B---3--:R-:W-:Y:S08]  /*12cf0*/  HMMA.16816.F32.BF16 R40, R144, R140.reuse, R40 ;  /* 0x0000008c9028723c */ /* 0x088ff00000041828 */
[C---:B------:R-:W-:Y:S08]  /*12d00*/  HMMA.16816.F32.BF16 R44, R204.reuse, R140, R44 ;  /* 0x0000008ccc2c723c */ /* 0x040ff0000004182c */
[-C--:B------:R-:W-:Y:S08]  /*12d10*/  HMMA.16816.F32.BF16 R48, R204, R142.reuse, R48 ;  /* 0x0000008ecc30723c */ /* 0x080ff00000041830 */
[----:B------:R-:W-:Y:S08]  /*12d20*/  HMMA.16816.F32.BF16 R52, R144, R142, R52 ;  /* 0x0000008e9034723c */ /* 0x000ff00000041834 */
[-C--:B--2---:R-:W-:Y:S08]  /*12d30*/  HMMA.16816.F32.BF16 R8, R200, R208.reuse, R8 ;  /* 0x000000d0c808723c */ /* 0x084ff00000041808 */
        /* <DEDUP_REMOVED lines=22> */
[----:B------:R1:W-:Y:S01]  /*12ea0*/  MUFU.TANH R145, R11 ;  /* 0x0000000b00917308 */ /* 0x0003e20000002400 */
[----:B------:R-:W-:Y:S01]  /*12eb0*/  FMUL.FTZ R23, R23, c[0x0][0x320] ;  /* 0x0000c80017177a20 */ /* 0x000fe20000410000 */
[----:B--2---:R-:W-:Y:S08]  /*12ec0*/  FMNMX.FTZ R140, R136, R140, !PT ;  /* 0x0000008c888c7209 */ /* 0x004ff00007810000 */
[----:B------:R-:W-:Y:S10]  /*12ed0*/  MUFU.TANH R147, R12 ;  /* 0x0000000c00937308 */ /* 0x000ff40000002400 */
[----:B------:R-:W-:Y:S01]  /*12ee0*/  MUFU.TANH R204, R13 ;  /* 0x0000000d00cc7308 */ /* 0x000fe20000002400 */
[----:B-1----:R-:W1:Y:S09]  /*12ef0*/  LDSM.16.M88.4 R8, [R221+0x2000] ;  /* 0x00200000dd08783b */ /* 0x002e720000000200 */
[----:B------:R-:W-:Y:S10]  /*12f00*/  MUFU.TANH R205, R14 ;  /* 0x0000000e00cd7308 */ /* 0x000ff40000002400 */
[----:B------:R2:W-:Y:S10]  /*12f10*/  MUFU.TANH R206, R15 ;  /* 0x0000000f00ce7308 */ /* 0x0005f40000002400 */
[----:B------:R-:W3:Y:S10]  /*12f20*/  MUFU.TANH R20, R20 ;  /* 0x0000001400147308 */ /* 0x000ef40000002400 */
[----:B------:R-:W4:Y:S01]  /*12f30*/  MUFU.TANH R21, R21 ;  /* 0x0000001500157308 */ /* 0x000f220000002400 */
[----:B--2---:R-:W2:Y:S01]  /*12f40*/  LDSM.16.M88.4 R12, [R221+0x2800] ;  /* 0x00280000dd0c783b */ /* 0x004ea20000000200 */
[-C--:B-1----:R-:W-:Y:S01]  /*12f50*/  HMMA.16816.F32.BF16 R24, R200, R8.reuse, R24 ;  /* 0x00000008c818723c */ /* 0x082fe20000041818 */
[----:B------:R-:W-:Y:S07]  /*12f60*/  DEPBAR.LE SB0, 0x0 ;  /* 0x000080000000791a */ /* 0x000fee0000000000 */
[----:B------:R-:W-:Y:S01]  /*12f70*/  MUFU.TANH R16, R16 ;  /* 0x0000001000107308 */ /* 0x000fe20000002400 */
[----:B------:R-:W-:Y:S01]  /*12f80*/  BAR.SYNC.DEFER_BLOCKING 0x0 ;  /* 0x0000000000007b1d */ /* 0x000fe20000010000 */
[C---:B------:R-:W-:Y:S05]  /*12f90*/  HMMA.16816.F32.BF16 R28, R196.reuse, R8, R28 ;  /* 0x00000008c41c723c */ /* 0x040fea000004181c */
[----:B---3--:R-:W-:Y:S03]  /*12fa0*/  FMNMX.FTZ R140, R20, R140, !PT ;  /* 0x0000008c148c7209 */ /* 0x008fe60007810000 */
[----:B------:R-:W-:Y:S01]  /*12fb0*/  MUFU.TANH R17, R17 ;  /* 0x0000001100117308 */ /* 0x000fe20000002400 */
[-C--:B------:R-:W-:Y:S03]  /*12fc0*/  HMMA.16816.F32.BF16 R32, R196, R10.reuse, R32 ;  /* 0x0000000ac420723c */ /* 0x080fe60000041820 */
[----:B----4-:R-:W-:Y:S05]  /*12fd0*/  FMNMX.FTZ R140, R21, R140, !PT ;  /* 0x0000008c158c7209 */ /* 0x010fea0007810000 */
[C---:B------:R-:W-:Y:S01]  /*12fe0*/  HMMA.16816.F32.BF16 R36, R200.reuse, R10, R36 ;  /* 0x0000000ac824723c */ /* 0x040fe20000041824 */
[----:B------:R-:W-:Y:S03]  /*12ff0*/  MUFU.TANH R22, R22 ;  /* 0x0000001600167308 */ /* 0x000fe60000002400 */
[----:B------:R-:W-:Y:S02]  /*13000*/  FMUL.FTZ R24, R24, c[0x0][0x320] ;  /* 0x0000c80018187a20 */ /* 0x000fe40000410000 */
[----:B------:R-:W-:Y:S01]  /*13010*/  FMUL.FTZ R25, R25, c[0x0][0x320] ;  /* 0x0000c80019197a20 */ /* 0x000fe20000410000 */
[----:B------:R-:W-:Y:S01]  /*13020*/  @P0 MOV R11, c[0x0][0x1e0] ;  /* 0x00007800000b0a02 */ /* 0x000fe20000000f00 */
[----:B------:R-:W-:Y:S03]  /*13030*/  FMUL.FTZ R26, R26, c[0x0][0x320] ;  /* 0x0000c8001a1a7a20 */ /* 0x000fe60000410000 */
[----:B------:R-:W1:Y:S01]  /*13040*/  MUFU.TANH R213, R24 ;  /* 0x0000001800d57308 */ /* 0x000e620000002400 */
[----:B------:R-:W-:Y:S02]  /*13050*/  FMUL.FTZ R27, R27, c[0x0][0x320] ;  /* 0x0000c8001b1b7a20 */ /* 0x000fe40000410000 */
[----:B------:R-:W-:Y:S01]  /*13060*/  FMUL.FTZ R28, R28, c[0x0][0x320] ;  /* 0x0000c8001c1c7a20 */ /* 0x000fe20000410000 */
[-C--:B--2---:R-:W-:Y:S03]  /*13070*/  HMMA.16816.F32.BF16 R40, R200, R12.reuse, R40 ;  /* 0x0000000cc828723c */ /* 0x084fe60000041828 */
[----:B------:R-:W-:Y:S02]  /*13080*/  FMUL.FTZ R33, R33, c[0x0][0x320] ;  /* 0x0000c80021217a20 */ /* 0x000fe40000410000 */
[----:B------:R-:W-:Y:S01]  /*13090*/  FMUL.FTZ R29, R29, c[0x0][0x320] ;  /* 0x0000c8001d1d7a20 */ /* 0x000fe20000410000 */
[----:B------:R-:W2:Y:S01]  /*130a0*/  MUFU.TANH R212, R25 ;  /* 0x0000001900d47308 */ /* 0x000ea20000002400 */
[----:B------:R-:W-:Y:S01]  /*130b0*/  FMUL.FTZ R32, R32, c[0x0][0x320] ;  /* 0x0000c80020207a20 */ /* 0x000fe20000410000 */
[C---:B------:R-:W-:Y:S04]  /*130c0*/  HMMA.16816.F32.BF16 R44, R196.reuse, R12, R44 ;  /* 0x0000000cc42c723c */ /* 0x040fe8000004182c */
[----:B------:R-:W-:Y:S02]  /*130d0*/  FMUL.FTZ R36, R36, c[0x0][0x320] ;  /* 0x0000c80024247a20 */ /* 0x000fe40000410000 */
[----:B------:R-:W-:Y:S01]  /*130e0*/  FMUL.FTZ R37, R37, c[0x0][0x320] ;  /* 0x0000c80025257a20 */ /* 0x000fe20000410000 */
[----:B------:R-:W-:Y:S01]  /*130f0*/  @P0 MOV R12, c[0x0][0x1e4] ;  /* 0x00007900000c0a02 */ /* 0x000fe20000000f00 */
[----:B------:R-:W3:Y:S01]  /*13100*/  MUFU.TANH R207, R36 ;  /* 0x0000002400cf7308 */ /* 0x000ee20000002400 */
[-C--:B------:R-:W-:Y:S03]  /*13110*/  HMMA.16816.F32.BF16 R48, R196, R14.reuse, R48 ;  /* 0x0000000ec430723c */ /* 0x080fe60000041830 */
[----:B-1----:R-:W-:Y:S01]  /*13120*/  FMNMX.FTZ R140, R213, R140, !PT ;  /* 0x0000008cd58c7209 */ /* 0x002fe20007810000 */
[----:B------:R-:W-:Y:S02]  /*13130*/  FMUL.FTZ R38, R38, c[0x0][0x320] ;  /* 0x0000c80026267a20 */ /* 0x000fe40000410000 */
[----:B------:R-:W-:Y:S02]  /*13140*/  FMUL.FTZ R39, R39, c[0x0][0x320] ;  /* 0x0000c80027277a20 */ /* 0x000fe40000410000 */
[----:B------:R-:W-:Y:S01]  /*13150*/  HMMA.16816.F32.BF16 R52, R200, R14, R52 ;  /* 0x0000000ec834723c */ /* 0x000fe20000041834 */
[----:B------:R-:W-:Y:S01]  /*13160*/  MUFU.TANH R242, R28 ;  /* 0x0000001c00f27308 */ /* 0x000fe20000002400 */
[----:B------:R-:W4:Y:S02]  /*13170*/  LDL.64 R14, [R1+0xc0] ;  /* 0x0000c000010e7983 */ /* 0x000f240000100a00 */
[----:B------:R-:W-:Y:S01]  /*13180*/  FMUL.FTZ R41, R41, c[0x0][0x320] ;  /* 0x0000c80029297a20 */ /* 0x000fe20000410000 */
[----:B--2---:R-:W-:Y:S01]  /*13190*/  FMNMX.FTZ R140, R212, R140, !PT ;  /* 0x0000008cd48c7209 */ /* 0x004fe20007810000 */
[----:B------:R-:W-:Y:S02]  /*131a0*/  FMUL.FTZ R40, R40, c[0x0][0x320] ;  /* 0x0000c80028287a20 */ /* 0x000fe40000410000 */
[----:B------:R-:W2:Y:S01]  /*131b0*/  LDL.64 R24, [R1+0xb0] ;  /* 0x0000b00001187983 */ /* 0x000ea20000100a00 */
[----:B------:R-:W-:Y:S02]  /*131c0*/  FMUL.FTZ R42, R42, c[0x0][0x320] ;  /* 0x0000c8002a2a7a20 */ /* 0x000fe40000410000 */
[----:B------:R-:W-:Y:S01]  /*131d0*/  MUFU.TANH R0, R41 ;  /* 0x0000002900007308 */ /* 0x000fe20000002400 */
[----:B------:R-:W-:Y:S02]  /*131e0*/  FMUL.FTZ R43, R43, c[0x0][0x320] ;  /* 0x0000c8002b2b7a20 */ /* 0x000fe40000410000 */
[----:B------:R-:W-:Y:S01]  /*131f0*/  FMUL.FTZ R44, R44, c[0x0][0x320] ;  /* 0x0000c8002c2c7a20 */ /* 0x000fe20000410000 */
[----:B---3--:R-:W-:Y:S01]  /*13200*/  FMNMX.FTZ R140, R207, R140, !PT ;  /* 0x0000008ccf8c7209 */ /* 0x008fe20007810000 */
        /* <DEDUP_REMOVED lines=16> */
[----:B------:R-:W-:Y:S01]  /*13310*/  FMUL.FTZ R35, R35, c[0x0][0x320] ;  /* 0x0000c80023237a20 */ /* 0x000fe20000410000 */
[----:B-1----:R-:W-:Y:S08]  /*13320*/  FMNMX.FTZ R140, R208, R140, !PT ;  /* 0x0000008cd08c7209 */ /* 0x002ff00007810000 */
[----:B------:R-:W1:Y:S01]  /*13330*/  MUFU.TANH R241, R29 ;  /* 0x0000001d00f17308 */ /* 0x000e620000002400 */
[----:B---3--:R-:W-:Y:S02]  /*13340*/  MOV R53, R0 ;  /* 0x0000000000357202 */ /* 0x008fe40000000f00 */
[----:B------:R-:W-:Y:S07]  /*13350*/  FMNMX.FTZ R0, R147, R6, !PT ;  /* 0x0000000693007209 */ /* 0x000fee0007810000 */
[----:B------:R-:W3:Y:S01]  /*13360*/  MUFU.TANH R243, R32 ;  /* 0x0000002000f37308 */ /* 0x000ee20000002400 */
[----:B------:R-:W-:Y:S02]  /*13370*/  FMNMX.FTZ R0, R204, R0, !PT ;  /* 0x00000000cc007209 */ /* 0x000fe40007810000 */
[----:B------:R-:W-:Y:S02]  /*13380*/  MOV R203, R4 ;  /* 0x0000000400cb7202 */ /* 0x000fe40000000f00 */
[----:B------:R-:W-:Y:S02]  /*13390*/  FMNMX.FTZ R0, R16, R0, !PT ;  /* 0x0000000010007209 */ /* 0x000fe40007810000 */
[----:B------:R-:W-:Y:S03]  /*133a0*/  FMNMX.FTZ R140, R203, R140, !PT ;  /* 0x0000008ccb8c7209 */ /* 0x000fe60007810000 */
[----:B------:R-:W3:Y:S01]  /*133b0*/  MUFU.TANH R244, R33 ;  /* 0x0000002100f47308 */ /* 0x000ee20000002400 */
[----:B------:R-:W-:Y:S02]  /*133c0*/  FMNMX.FTZ R0, R17, R0, !PT ;  /* 0x0000000011007209 */ /* 0x000fe40007810000 */
[----:B------:R-:W-:Y:S02]  /*133d0*/  FMNMX.FTZ R140, R53, R140, !PT ;  /* 0x0000008c358c7209 */ /* 0x000fe40007810000 */
[----:B------:R-:W-:Y:S02]  /*133e0*/  FMNMX.FTZ R0, R242, R0, !PT ;  /* 0x00000000f2007209 */ /* 0x000fe40007810000 */
[----:B------:R-:W-:Y:S02]  /*133f0*/  FMNMX.FTZ R4, R146, R3, !PT ;  /* 0x0000000392047209 */ /* 0x000fe40007810000 */
[----:B-1----:R-:W-:Y:S01]  /*13400*/  FMNMX.FTZ R0, R241, R0, !PT ;  /* 0x00000000f1007209 */ /* 0x002fe20007810000 */
[----:B------:R-:W-:Y:S01]  /*13410*/  MUFU.TANH R214, R38 ;  /* 0x0000002600d67308 */ /* 0x000fe20000002400 */
[----:B------:R-:W-:Y:S02]  /*13420*/  FMNMX.FTZ R4, R145, R4, !PT ;  /* 0x0000000491047209 */ /* 0x000fe40007810000 */
[----:B---3--:R-:W-:Y:S02]  /*13430*/  FMNMX.FTZ R0, R243, R0, !PT ;  /* 0x00000000f3007209 */ /* 0x008fe40007810000 */
[----:B------:R-:W-:Y:S05]  /*13440*/  FMNMX.FTZ R4, R22, R4, !PT ;  /* 0x0000000416047209 */ /* 0x000fea0007810000 */
[----:B------:R-:W1:Y:S01]  /*13450*/  MUFU.TANH R38, R52 ;  /* 0x0000003400267308 */ /* 0x000e620000002400 */
[----:B------:R-:W-:Y:S09]  /*13460*/  FMNMX.FTZ R0, R244, R0, !PT ;  /* 0x00000000f4007209 */ /* 0x000ff20007810000 */
[----:B------:R-:W3:Y:S10]  /*13470*/  MUFU.TANH R247, R44 ;  /* 0x0000002c00f77308 */ /* 0x000ef40000002400 */
[----:B------:R-:W3:Y:S01]  /*13480*/  MUFU.TANH R245, R45 ;  /* 0x0000002d00f57308 */ /* 0x000ee20000002400 */
[----:B-1----:R-:W-:Y:S04]  /*13490*/  FMNMX.FTZ R140, R38, R140, !PT ;  /* 0x0000008c268c7209 */ /* 0x002fe80007810000 */
[----:B------:R-:W-:Y:S05]  /*134a0*/  FMNMX.FTZ R140, R248, R140, !PT ;  /* 0x0000008cf88c7209 */ /* 0x000fea0007810000 */
[----:B------:R-:W1:Y:S01]  /*134b0*/  MUFU.TANH R13, R48 ;  /* 0x00000030000d7308 */ /* 0x000e620000002400 */
[----:B------:R-:W1:Y:S01]  /*134c0*/  SHFL.BFLY PT, R7, R140, 0x2, 0x1f ;  /* 0x0c401f008c077f89 */ /* 0x000e6200000e0000 */
[----:B---3--:R-:W-:Y:S08]  /*134d0*/  FMNMX.FTZ R0, R247, R0, !PT ;  /* 0x00000000f7007209 */ /* 0x008ff00007810000 */
[----:B------:R-:W3:Y:S01]  /*134e0*/  MUFU.TANH R23, R23 ;  /* 0x0000001700177308 */ /* 0x000ee20000002400 */
[----:B------:R-:W-:Y:S09]  /*134f0*/  FMNMX.FTZ R0, R245, R0, !PT ;  /* 0x00000000f5007209 */ /* 0x000ff20007810000 */
[----:B------:R-:W3:Y:S01]  /*13500*/  MUFU.TANH R28, R49 ;  /* 0x00000031001c7308 */ /* 0x000ee20000002400 */
[----:B-1----:R-:W-:Y:S02]  /*13510*/  FMNMX.FTZ R0, R13, R0, !PT ;  /* 0x000000000d007209 */ /* 0x002fe40007810000 */
[----:B------:R-:W-:Y:S02]  /*13520*/  FMNMX.FTZ R140, R140, R7, !PT ;  /* 0x000000078c8c7209 */ /* 0x000fe40007810000 */
[----:B------:R-:W-:Y:S05]  /*13530*/  FMNMX.FTZ R7, R205, R137, !PT ;  /* 0x00000089cd077209 */ /* 0x000fea0007810000 */
[----:B------:R-:W1:Y:S01]  /*13540*/  MUFU.TANH R239, R26 ;  /* 0x0000001a00ef7308 */ /* 0x000e620000002400 */
[----:B------:R-:W1:Y:S01]  /*13550*/  SHFL.BFLY PT, R9, R140, 0x1, 0x1f ;  /* 0x0c201f008c097f89 */ /* 0x000e6200000e0000 */
[----:B------:R-:W-:Y:S02]  /*13560*/  FMNMX.FTZ R7, R206, R7, !PT ;  /* 0x00000007ce077209 */ /* 0x000fe40007810000 */
[----:B---3--:R-:W-:Y:S06]  /*13570*/  FMNMX.FTZ R4, R23, R4, !PT ;  /* 0x0000000417047209 */ /* 0x008fec0007810000 */
[----:B------:R-:W3:Y:S01]  /*13580*/  MUFU.TANH R238, R27 ;  /* 0x0000001b00ee7308 */ /* 0x000ee20000002400 */
[----:B------:R-:W-:Y:S05]  /*13590*/  FMNMX.FTZ R0, R28, R0, !PT ;  /* 0x000000001c007209 */ /* 0x000fea0007810000 */
[----:B------:R-:W3:Y:S04]  /*135a0*/  SHFL.BFLY PT, R141, R0, 0x2, 0x1f ;  /* 0x0c401f00008d7f89 */ /* 0x000ee800000e0000 */
[----:B------:R-:W3:Y:S01]  /*135b0*/  MUFU.TANH R215, R39 ;  /* 0x0000002700d77308 */ /* 0x000ee20000002400 */
[----:B-1----:R-:W-:Y:S02]  /*135c0*/  FMNMX.FTZ R4, R239, R4, !PT ;  /* 0x00000004ef047209 */ /* 0x002fe40007810000 */
[----:B------:R-:W-:Y:S07]  /*135d0*/  FMNMX.FTZ R140, R140, R9, !PT ;  /* 0x000000098c8c7209 */ /* 0x000fee0007810000 */
[----:B------:R-:W1:Y:S01]  /*135e0*/  MUFU.TANH R209, R42 ;  /* 0x0000002a00d17308 */ /* 0x000e620000002400 */
[----:B------:R-:W-:Y:S01]  /*135f0*/  FMUL.FTZ R143, R140, c[0x0][0x2d0] ;  /* 0x0000b4008c8f7a20 */ /* 0x000fe20000410000 */
[----:B---3--:R-:W-:Y:S04]  /*13600*/  FMNMX.FTZ R4, R238, R4, !PT ;  /* 0x00000004ee047209 */ /* 0x008fe80007810000 */
[----:B------:R-:W-:Y:S04]  /*13610*/  FMNMX.FTZ R4, R214, R4, !PT ;  /* 0x00000004d6047209 */ /* 0x000fe80007810000 */
[----:B------:R-:W3:Y:S01]  /*13620*/  MUFU.TANH R33, R43 ;  /* 0x0000002b00217308 */ /* 0x000ee20000002400 */
[----:B------:R-:W-:Y:S02]  /*13630*/  FMNMX.FTZ R141, R0, R141, !PT ;  /* 0x0000008d008d7209 */ /* 0x000fe40007810000 */
[----:B------:R-:W-:Y:S07]  /*13640*/  FMNMX.FTZ R4, R215, R4, !PT ;  /* 0x00000004d7047209 */ /* 0x000fee0007810000 */
[----:B------:R-:W3:Y:S01]  /*13650*/  MUFU.TANH R18, R18 ;  /* 0x0000001200127308 */ /* 0x000ee20000002400 */
[----:B-1----:R-:W-:Y:S09]  /*13660*/  FMNMX.FTZ R4, R209, R4, !PT ;  /* 0x00000004d1047209 */ /* 0x002ff20007810000 */
        /* <DEDUP_REMOVED lines=9> */
[----:B------:R-:W-:Y:S05]  /*13700*/  FMNMX.FTZ R4, R249, R4, !PT ;  /* 0x00000004f9047209 */ /* 0x000fea0007810000 */
[----:B------:R-:W3:Y:S04]  /*13710*/  SHFL.BFLY PT, R8, R4, 0x2, 0x1f ;  /* 0x0c401f0004087f89 */ /* 0x000ee800000e0000 */
[----:B------:R-:W3:Y:S01]  /*13720*/  MUFU.TANH R202, R34 ;  /* 0x0000002200ca7308 */ /* 0x000ee20000002400 */
[----:B-1----:R-:W-:Y:S01]  /*13730*/  FMNMX.FTZ R7, R201, R0, !PT ;  /* 0x00000000c9077209 */ /* 0x002fe20007810000 */
[----:B------:R-:W-:Y:S08]  /*13740*/  FMUL.FTZ R0, R51, c[0x0][0x320] ;  /* 0x0000c80033007a20 */ /* 0x000ff00000410000 */
[----:B------:R1:W-:Y:S01]  /*13750*/  MUFU.TANH R139, R0 ;  /* 0x00000000008b7308 */ /* 0x0003e20000002400 */
[----:B---3--:R-:W-:Y:S09]  /*13760*/  FMNMX.FTZ R7, R200, R7, !PT ;  /* 0x00000007c8077209 */ /* 0x008ff20007810000 */
[----:B------:R-:W3:Y:S01]  /*13770*/  MUFU.TANH R240, R35 ;  /* 0x0000002300f07308 */ /* 0x000ee20000002400 */
[----:B------:R-:W-:Y:S02]  /*13780*/  FMNMX.FTZ R4, R4, R8, !PT ;  /* 0x0000000804047209 */ /* 0x000fe40007810000 */
[----:B------:R-:W-:Y:S01]  /*13790*/  FMNMX.FTZ R7, R202, R7, !PT ;  /* 0x00000007ca077209 */ /* 0x000fe20007810000 */
[----:B------:R-:W2:Y:S06]  /*137a0*/  SHFL.BFLY PT, R8, R141, 0x1, 0x1f ;  /* 0x0c201f008d087f89 */ /* 0x000eac00000e0000 */
[----:B------:R-:W4:Y:S01]  /*137b0*/  MUFU.TANH R48, R46 ;  /* 0x0000002e00307308 */ /* 0x000f220000002400 */
[----:B-1----:R-:W-:Y:S01]  /*137c0*/  FADD.FTZ R0, -R140, R2 ;  /* 0x000000028c007221 */ /* 0x002fe20000010100 */
[----:B------:R-:W1:Y:S03]  /*137d0*/  SHFL.BFLY PT, R142, R4, 0x1, 0x1f ;  /* 0x0c201f00048e7f89 */ /* 0x000e6600000e0000 */
[----:B------:R-:W-:Y:S05]  /*137e0*/  FMUL.FTZ R0, R0, c[0x0][0x2d0] ;  /* 0x0000b40000007a20 */ /* 0x000fea0000410000 */
[----:B------:R-:W1:Y:S01]  /*137f0*/  MUFU.TANH R246, R47 ;  /* 0x0000002f00f67308 */ /* 0x000e620000002400 */
[----:B---3--:R-:W-:Y:S09]  /*13800*/  FMNMX.FTZ R2, R240, R7, !PT ;  /* 0x00000007f0027209 */ /* 0x008ff20007810000 */
[----:B------:R3:W3:Y:S01]  /*13810*/  MUFU.EX2 R7, R0 ;  /* 0x0000000000077308 */ /* 0x0006e20000000800 */
[----:B--2---:R-:W-:Y:S01]  /*13820*/  FMNMX.FTZ R141, R141, R8, !PT ;  /* 0x000000088d8d7209 */ /* 0x004fe20007810000 */
[----:B------:R-:W-:Y:S01]  /*13830*/  FFMA.FTZ R8, R144, c[0x0][0x2d0], -R143 ;  /* 0x0000b40090087a23 */ /* 0x000fe2000001088f */
[----:B----4-:R-:W-:Y:S03]  /*13840*/  FMNMX.FTZ R2, R48, R2, !PT ;  /* 0x0000000230027209 */ /* 0x010fe60007810000 */
[----:B------:R-:W-:Y:S01]  /*13850*/  FMUL.FTZ R198, R141, c[0x0][0x2d0] ;  /* 0x0000b4008dc67a20 */ /* 0x000fe20000410000 */
[----:B-1----:R-:W-:Y:S03]  /*13860*/  FMNMX.FTZ R142, R4, R142, !PT ;  /* 0x0000008e048e7209 */ /* 0x002fe60007810000 */
[----:B------:R-:W1:Y:S01]  /*13870*/  MUFU.TANH R138, R50 ;  /* 0x00000032008a7308 */ /* 0x000e620000002400 */
[--C-:B------:R-:W-:Y:S02]  /*13880*/  FFMA.FTZ R10, R147, c[0x0][0x2d0], -R198.reuse ;  /* 0x0000b400930a7a23 */ /* 0x100fe400000108c6 */
[----:B------:R-:W-:Y:S07]  /*13890*/  FMUL.FTZ R197, R142, c[0x0][0x2d0] ;  /* 0x0000b4008ec57a20 */ /* 0x000fee0000410000 */
[----:B------:R2:W-:Y:S01]  /*138a0*/  MUFU.EX2 R29, R8 ;  /* 0x00000008001d7308 */ /* 0x0005e20000000800 */
[----:B---3--:R-:W-:Y:S01]  /*138b0*/  FMNMX.FTZ R0, R246, R2, !PT ;  /* 0x00000002f6007209 */ /* 0x008fe20007810000 */
[----:B------:R-:W-:Y:S02]  /*138c0*/  FADD.FTZ R2, -R142, R3 ;  /* 0x000000038e027221 */ /* 0x000fe40000010100 */
[C---:B------:R-:W-:Y:S02]  /*138d0*/  FMUL.FTZ R56, R7.reuse, R56 ;  /* 0x0000003807387220 */ /* 0x040fe40000410000 */
[----:B------:R-:W-:Y:S04]  /*138e0*/  FMUL.FTZ R2, R2, c[0x0][0x2d0] ;  /* 0x0000b40002027a20 */ /* 0x000fe80000410000 */
[----:B------:R3:W-:Y:S01]  /*138f0*/  MUFU.EX2 R199, R10 ;  /* 0x0000000a00c77308 */ /* 0x0007e20000000800 */
[C---:B------:R-:W-:Y:S02]  /*13900*/  FMUL.FTZ R57, R7.reuse, R57 ;  /* 0x0000003907397220 */ /* 0x040fe40000410000 */
[C---:B------:R-:W-:Y:S01]  /*13910*/  FMUL.FTZ R68, R7.reuse, R68 ;  /* 0x0000004407447220 */ /* 0x040fe20000410000 */
[----:B-1----:R-:W-:Y:S01]  /*13920*/  FMNMX.FTZ R0, R138, R0, !PT ;  /* 0x000000008a007209 */ /* 0x002fe20007810000 */
[C---:B------:R-:W-:Y:S02]  /*13930*/  FMUL.FTZ R69, R7.reuse, R69 ;  /* 0x0000004507457220 */ /* 0x040fe40000410000 */
[----:B------:R-:W-:Y:S01]  /*13940*/  FMUL.FTZ R72, R7, R72 ;  /* 0x0000004807487220 */ /* 0x000fe20000410000 */
[----:B------:R-:W-:Y:S01]  /*13950*/  FMNMX.FTZ R0, R139, R0, !PT ;  /* 0x000000008b007209 */ /* 0x000fe20007810000 */
[C---:B------:R-:W-:Y:S01]  /*13960*/  FMUL.FTZ R73, R7.reuse, R73 ;  /* 0x0000004907497220 */ /* 0x040fe20000410000 */
[----:B------:R1:W4:Y:S01]  /*13970*/  MUFU.EX2 R4, R2 ;  /* 0x0000000200047308 */ /* 0x0003220000000800 */
[----:B------:R-:W-:Y:S02]  /*13980*/  FMUL.FTZ R84, R7, R84 ;  /* 0x0000005407547220 */ /* 0x000fe40000410000 */
[----:B------:R-:W4:Y:S01]  /*13990*/  SHFL.BFLY PT, R3, R0, 0x2, 0x1f ;  /* 0x0c401f0000037f89 */ /* 0x000f2200000e0000 */
[----:B--2---:R-:W-:Y:S04]  /*139a0*/  @P0 IMAD.WIDE.U32 R8, R235, c[0x0][0x1e0], RZ ;  /* 0x00007800eb080a25 */ /* 0x004fe800078e00ff */
[C---:B------:R-:W-:Y:S02]  /*139b0*/  FMUL.FTZ R85, R7.reuse, R85 ;  /* 0x0000005507557220 */ /* 0x040fe40000410000 */
[C---:B------:R-:W-:Y:S02]  /*139c0*/  FMUL.FTZ R88, R7.reuse, R88 ;  /* 0x0000005807587220 */ /* 0x040fe40000410000 */
[C---:B------:R-:W-:Y:S02]  /*139d0*/  FMUL.FTZ R89, R7.reuse, R89 ;  /* 0x0000005907597220 */ /* 0x040fe40000410000 */
[----:B---3--:R-:W-:Y:S01]  /*139e0*/  FFMA.FTZ R10, R204, c[0x0][0x2d0], -R198 ;  /* 0x0000b400cc0a7a23 */ /* 0x008fe200000108c6 */
[----:B------:R-:W-:Y:S01]  /*139f0*/  MOV R204, R13 ;  /* 0x0000000d00cc7202 */ /* 0x000fe20000000f00 */
[C---:B------:R-:W-:Y:S02]  /*13a00*/  FMUL.FTZ R100, R7.reuse, R100 ;  /* 0x0000006407647220 */ /* 0x040fe40000410000 */
[C---:B------:R-:W-:Y:S02]  /*13a10*/  FMUL.FTZ R101, R7.reuse, R101 ;  /* 0x0000006507657220 */ /* 0x040fe40000410000 */
[C---:B------:R-:W-:Y:S02]  /*13a20*/  FMUL.FTZ R104, R7.reuse, R104 ;  /* 0x0000006807687220 */ /* 0x040fe40000410000 */
[----:B------:R-:W-:Y:S02]  /*13a30*/  FMUL.FTZ R105, R7, R105 ;  /* 0x0000006907697220 */ /* 0x000fe40000410000 */
[----:B-1----:R-:W-:Y:S02]  /*13a40*/  FADD.FTZ R2, -R141, R6 ;  /* 0x000000068d027221 */ /* 0x002fe40000010100 */
[----:B----4-:R-:W-:Y:S01]  /*13a50*/  FMUL.FTZ R54, R4, R194 ;  /* 0x000000c204367220 */ /* 0x010fe20000410000 */
[----:B------:R-:W-:Y:S01]  /*13a60*/  FMNMX.FTZ R0, R0, R3, !PT ;  /* 0x0000000300007209 */ /* 0x000fe20007810000 */
[----:B------:R-:W-:Y:S02]  /*13a70*/  FMUL.FTZ R2, R2, c[0x0][0x2d0] ;  /* 0x0000b40002027a20 */ /* 0x000fe40000410000 */
[--C-:B------:R-:W-:Y:S02]  /*13a80*/  FFMA.FTZ R3, R21, c[0x0][0x2d0], -R143.reuse ;  /* 0x0000b40015037a23 */ /* 0x100fe4000001088f */
[----:B------:R1:W2:Y:S01]  /*13a90*/  MUFU.EX2 R6, R2 ;  /* 0x0000000200067308 */ /* 0x0002a20000000800 */
        /* <DEDUP_REMOVED lines=15> */
[C---:B--2---:R-:W-:Y:S02]  /*13b90*/  FMUL.FTZ R13, R6.reuse, R153 ;  /* 0x00000099060d7220 */ /* 0x044fe40000410000 */
[----:B------:R-:W1:Y:S01]  /*13ba0*/  MUFU.EX2 R250, R2 ;  /* 0x0000000200fa7308 */ /* 0x000e620000000800 */
[C---:B------:R-:W-:Y:S02]  /*13bb0*/  FMUL.FTZ R33, R6.reuse, R173 ;  /* 0x000000ad06217220 */ /* 0x040fe40000410000 */
[----:B------:R-:W-:Y:S02]  /*13bc0*/  FMUL.FTZ R49, R6, R189 ;  /* 0x000000bd06317220 */ /* 0x000fe40000410000 */
[----:B---3--:R-:W-:Y:S02]  /*13bd0*/  FFMA.FTZ R3, R146, c[0x0][0x2d0], -R197 ;  /* 0x0000b40092037a23 */ /* 0x008fe400000108c5 */
        /* <DEDUP_REMOVED lines=10> */
[----:B-1----:R-:W-:Y:S01]  /*13c80*/  F2FP.BF16.PACK_AB R144, R250, R29 ;  /* 0x0000001dfa90723e */ /* 0x002fe200000010ff */
[----:B------:R-:W-:Y:S02]  /*13c90*/  FFMA.FTZ R2, R20, c[0x0][0x2d0], -R143 ;  /* 0x0000b40014027a23 */ /* 0x000fe4000001088f */
[C---:B------:R-:W-:Y:S01]  /*13ca0*/  FMUL.FTZ R20, R7.reuse, R160 ;  /* 0x000000a007147220 */ /* 0x040fe20000410000 */
[----:B------:R-:W-:Y:S01]  /*13cb0*/  MOV R160, R53 ;  /* 0x0000003500a07202 */ /* 0x000fe20000000f00 */
[----:B------:R1:W3:Y:S01]  /*13cc0*/  MUFU.EX2 R252, R2 ;  /* 0x0000000200fc7308 */ /* 0x0002e20000000800 */
[----:B------:R-:W-:Y:S02]  /*13cd0*/  FMUL.FTZ R53, R7, R193 ;  /* 0x000000c107357220 */ /* 0x000fe40000410000 */
[C---:B------:R-:W-:Y:S02]  /*13ce0*/  FMUL.FTZ R93, R6.reuse, R93 ;  /* 0x0000005d065d7220 */ /* 0x040fe40000410000 */
[--C-:B--2---:R-:W-:Y:S02]  /*13cf0*/  FFMA.FTZ R3, R145, c[0x0][0x2d0], -R197.reuse ;  /* 0x0000b40091037a23 */ /* 0x104fe400000108c5 */
[C---:B------:R-:W-:Y:S02]  /*13d00*/  FMUL.FTZ R96, R6.reuse, R96 ;  /* 0x0000006006607220 */ /* 0x040fe40000410000 */
[----:B------:R-:W-:Y:S01]  /*13d10*/  FMUL.FTZ R97, R6, R97 ;  /* 0x0000006106617220 */ /* 0x000fe20000410000 */
[----:B------:R2:W4:Y:S01]  /*13d20*/  MUFU.EX2 R32, R3 ;  /* 0x0000000300207308 */ /* 0x0005220000000800 */
[C---:B------:R-:W-:Y:S02]  /*13d30*/  FMUL.FTZ R102, R4.reuse, R102 ;  /* 0x0000006604667220 */ /* 0x040fe40000410000 */
[C---:B------:R-:W-:Y:S02]  /*13d40*/  FMUL.FTZ R103, R4.reuse, R103 ;  /* 0x0000006704677220 */ /* 0x040fe40000410000 */
[C---:B------:R-:W-:Y:S02]  /*13d50*/  FMUL.FTZ R106, R4.reuse, R106 ;  /* 0x0000006a046a7220 */ /* 0x040fe40000410000 */
[----:B------:R-:W-:Y:S02]  /*13d60*/  FMUL.FTZ R107, R4, R107 ;  /* 0x0000006b046b7220 */ /* 0x000fe40000410000 */
[C---:B------:R-:W-:Y:S02]  /*13d70*/  FMUL.FTZ R108, R6.reuse, R108 ;  /* 0x0000006c066c7220 */ /* 0x040fe40000410000 */
[C---:B------:R-:W-:Y:S02]  /*13d80*/  FMUL.FTZ R109, R6.reuse, R109 ;  /* 0x0000006d066d7220 */ /* 0x040fe40000410000 */
[C---:B------:R-:W-:Y:S01]  /*13d90*/  FMUL.FTZ R112, R6.reuse, R112 ;  /* 0x0000007006707220 */ /* 0x040fe20000410000 */
[----:B-1----:R-:W1:Y:S01]  /*13da0*/  SHFL.BFLY PT, R2, R0, 0x1, 0x1f ;  /* 0x0c201f0000027f89 */ /* 0x002e6200000e0000 */
[----:B---3--:R-:W-:Y:S01]  /*13db0*/  F2FP.BF16.PACK_AB R146, R39, R252 ;  /* 0x000000fc2792723e */ /* 0x008fe200000010ff */
[----:B------:R-:W-:Y:S02]  /*13dc0*/  FMUL.FTZ R113, R6, R113 ;  /* 0x0000007106717220 */ /* 0x000fe40000410000 */
[C---:B------:R-:W-:Y:S02]  /*13dd0*/  FMUL.FTZ R116, R7.reuse, R116 ;  /* 0x0000007407747220 */ /* 0x040fe40000410000 */
[C---:B------:R-:W-:Y:S02]  /*13de0*/  FMUL.FTZ R117, R7.reuse, R117 ;  /* 0x0000007507757220 */ /* 0x040fe40000410000 */
[----:B------:R-:W-:Y:S02]  /*13df0*/  FMUL.FTZ R118, R4, R118 ;  /* 0x0000007604767220 */ /* 0x000fe40000410000 */
[--C-:B--2---:R-:W-:Y:S01]  /*13e00*/  FFMA.FTZ R3, R22, c[0x0][0x2d0], -R197.reuse ;  /* 0x0000b40016037a23 */ /* 0x104fe200000108c5 */
[----:B----4-:R-:W-:Y:S01]  /*13e10*/  F2FP.BF16.PACK_AB R145, R32, R52 ;  /* 0x000000342091723e */ /* 0x010fe200000010ff */
[----:B------:R-:W-:Y:S01]  /*13e20*/  FMUL.FTZ R22, R4, R162 ;  /* 0x000000a204167220 */ /* 0x000fe20000410000 */
[----:B------:R-:W-:Y:S01]  /*13e30*/  MOV R162, R29 ;  /* 0x0000001d00a27202 */ /* 0x000fe20000000f00 */
[----:B------:R2:W-:Y:S01]  /*13e40*/  MUFU.EX2 R37, R3 ;  /* 0x0000000300257308 */ /* 0x0005e20000000800 */
[----:B------:R-:W-:Y:S02]  /*13e50*/  FMUL.FTZ R29, R6, R169 ;  /* 0x000000a9061d7220 */ /* 0x000fe40000410000 */
[C---:B------:R-:W-:Y:S02]  /*13e60*/  FMUL.FTZ R119, R4.reuse, R119 ;  /* 0x0000007704777220 */ /* 0x040fe40000410000 */
[C---:B------:R-:W-:Y:S02]  /*13e70*/  FMUL.FTZ R120, R7.reuse, R120 ;  /* 0x0000007807787220 */ /* 0x040fe40000410000 */
[----:B------:R-:W-:Y:S02]  /*13e80*/  FMUL.FTZ R121, R7, R121 ;  /* 0x0000007907797220 */ /* 0x000fe40000410000 */
[----:B------:R-:W-:Y:S01]  /*13e90*/  FMUL.FTZ R122, R4, R122 ;  /* 0x0000007a047a7220 */ /* 0x000fe20000410000 */
[----:B-1----:R-:W-:Y:S01]  /*13ea0*/  FMNMX.FTZ R136, R0, R2, !PT ;  /* 0x0000000200887209 */ /* 0x002fe20007810000 */
[----:B------:R-:W-:Y:S01]  /*13eb0*/  FFMA.FTZ R0, R23, c[0x0][0x2d0], -R197 ;  /* 0x0000b40017007a23 */ /* 0x000fe200000108c5 */
[----:B------:R-:W-:Y:S01]  /*13ec0*/  @P0 SHF.R.S32.HI R2, RZ, 0x1f, R235 ;  /* 0x0000001fff020819 */ /* 0x000fe200000114eb */
[----:B------:R-:W-:Y:S01]  /*13ed0*/  FMUL.FTZ R23, R4, R163 ;  /* 0x000000a304177220 */ /* 0x000fe20000410000 */
[----:B------:R-:W-:Y:S01]  /*13ee0*/  MOV R163, R28 ;  /* 0x0000001c00a37202 */ /* 0x000fe20000000f00 */
[----:B------:R1:W3:Y:S01]  /*13ef0*/  MUFU.EX2 R45, R0 ;  /* 0x00000000002d7308 */ /* 0x0002e20000000800 */
[----:B------:R-:W-:Y:S02]  /*13f00*/  FMUL.FTZ R28, R6, R168 ;  /* 0x000000a8061c7220 */ /* 0x000fe40000410000 */
[----:B------:R-:W-:Y:S02]  /*13f10*/  @P0 IMAD R2, R2, c[0x0][0x1e0], RZ ;  /* 0x0000780002020a24 */ /* 0x000fe400078e02ff */
[----:B------:R-:W-:Y:S02]  /*13f20*/  FMUL.FTZ R123, R4, R123 ;  /* 0x0000007b047b7220 */ /* 0x000fe40000410000 */
[----:B------:R-:W-:Y:S01]  /*13f30*/  @P0 IMAD R2, R235, c[0x0][0x1e4], R2 ;  /* 0x00007900eb020a24 */ /* 0x000fe200078e0202 */
[----:B--2---:R-:W-:Y:S01]  /*13f40*/  @P0 MOV R3, R25 ;  /* 0x0000001900030202 */ /* 0x004fe20000000f00 */
[C---:B------:R-:W-:Y:S03]  /*13f50*/  FMUL.FTZ R124, R6.reuse, R124 ;  /* 0x0000007c067c7220 */ /* 0x040fe60000410000 */
[----:B------:R-:W-:Y:S01]  /*13f60*/  @P0 IADD3 R9, R9, R2, RZ ;  /* 0x0000000209090210 */ /* 0x000fe20007ffe0ff */
[C---:B------:R-:W-:Y:S01]  /*13f70*/  FMUL.FTZ R125, R6.reuse, R125 ;  /* 0x0000007d067d7220 */ /* 0x040fe20000410000 */
[----:B------:R-:W-:Y:S01]  /*13f80*/  @P0 MOV R2, R14 ;  /* 0x0000000e00020202 */ /* 0x000fe20000000f00 */
[----:B------:R-:W-:Y:S01]  /*13f90*/  FMUL.FTZ R128, R6, R128 ;  /* 0x0000008006807220 */ /* 0x000fe20000410000 */
[----:B------:R2:W-:Y:S01]  /*13fa0*/  MUFU.EX2 R14, R10 ;  /* 0x0000000a000e7308 */ /* 0x0005e20000000800 */
[----:B------:R-:W-:Y:S02]  /*13fb0*/  @P0 IMAD R9, R9, 0x30, RZ ;  /* 0x0000003009090824 */ /* 0x000fe400078e02ff */
[----:B------:R-:W-:Y:S04]  /*13fc0*/  @P0 IMAD.WIDE.U32 R2, R8, 0x30, R2 ;  /* 0x0000003008020825 */ /* 0x000fe800078e0002 */
[----:B------:R-:W-:Y:S01]  /*13fd0*/  FMUL.FTZ R129, R6, R129 ;  /* 0x0000008106817220 */ /* 0x000fe20000410000 */
[----:B------:R-:W-:Y:S01]  /*13fe0*/  @P0 IADD3 R9, R3, R9, RZ ;  /* 0x0000000903090210 */ /* 0x000fe20007ffe0ff */
[----:B------:R-:W-:Y:S01]  /*13ff0*/  FFMA.FTZ R3, R16, c[0x0][0x2d0], -R198 ;  /* 0x0000b40010037a23 */ /* 0x000fe200000108c6 */
[----:B------:R-:W-:Y:S01]  /*14000*/  @P0 LEA R8, P1, R2, c[0x0][0x1c8], 0x1 ;  /* 0x0000720002080a11 */ /* 0x000fe200078208ff */
[----:B-1----:R-:W-:Y:S01]  /*14010*/  FADD.FTZ R0, -R136, R137 ;  /* 0x0000008988007221 */ /* 0x002fe20000010100 */
[----:B---3--:R-:W-:Y:S01]  /*14020*/  F2FP.BF16.PACK_AB R147, R45, R37 ;  /* 0x000000252d93723e */ /* 0x008fe200000010ff */
[----:B------:R1:W-:Y:S01]  /*14030*/  MUFU.EX2 R36, R3 ;  /* 0x0000000300247308 */ /* 0x0003e20000000800 */
[----:B------:R-:W-:Y:S01]  /*14040*/  @P0 LEA.HI.X R9, R2, c[0x0][0x1cc], R9, 0x1, P1 ;  /* 0x0000730002090a11 */ /* 0x000fe200008f0c09 */
[----:B------:R-:W-:Y:S01]  /*14050*/  FMUL.FTZ R137, R136, c[0x0][0x2d0] ;  /* 0x0000b40088897a20 */ /* 0x000fe20000410000 */
[----:B------:R-:W-:Y:S01]  /*14060*/  MOV R173, R45 ;  /* 0x0000002d00ad7202 */ /* 0x000fe20000000f00 */
[----:B------:R-:W-:Y:S02]  /*14070*/  FMUL.FTZ R0, R0, c[0x0][0x2d0] ;  /* 0x0000b40000007a20 */ /* 0x000fe40000410000 */
[----:B------:R3:W-:Y:S01]  /*14080*/  @P0 LDGSTS.E.BYPASS.LTC128B.128 [R234+0x5080], [R8.64], !P4 ;  /* 0x0508000008ea0fae */ /* 0x0007e2000e101d46 */
[C---:B------:R-:W-:Y:S02]  /*14090*/  FMUL.FTZ R16, R6.reuse, R156 ;  /* 0x0000009c06107220 */ /* 0x040fe40000410000 */
[----:B------:R-:W-:Y:S01]  /*140a0*/  FMUL.FTZ R45, R6, R185 ;  /* 0x000000b9062d7220 */ /* 0x000fe20000410000 */
[----:B------:R-:W4:Y:S01]  /*140b0*/  MUFU.EX2 R0, R0 ;  /* 0x0000000000007308 */ /* 0x000f220000000800 */
[----:B--2---:R-:W-:Y:S01]  /*140c0*/  @P0 SHF.L.U32 R10, R11, 0x5, RZ ;  /* 0x000000050b0a0819 */ /* 0x004fe200000006ff */
[----:B------:R-:W-:Y:S01]  /*140d0*/  FMUL.FTZ R132, R7, R132 ;  /* 0x0000008407847220 */ /* 0x000fe20000410000 */
[----:B------:R-:W-:Y:S01]  /*140e0*/  @P0 SHF.L.U64.HI R11, R11, 0x5, R12 ;  /* 0x000000050b0b0819 */ /* 0x000fe2000001020c */
[----:B------:R3:W-:Y:S01]  /*140f0*/  @P0 LDGSTS.E.BYPASS.LTC128B.128 [R234+0x6880], [R8.64+0x80], !P3 ;  /* 0x0688008008ea0fae */ /* 0x0007e2000d901d46 */
[----:B------:R-:W-:Y:S01]  /*14100*/  @P0 IADD3 R2, P2, R8, R10, RZ ;  /* 0x0000000a08020210 */ /* 0x000fe20007f5e0ff */
[--C-:B------:R-:W-:Y:S01]  /*14110*/  FFMA.FTZ R12, R17, c[0x0][0x2d0], -R198.reuse ;  /* 0x0000b400110c7a23 */ /* 0x100fe200000108c6 */
[----:B------:R-:W-:Y:S01]  /*14120*/  MOV R185, R160 ;  /* 0x000000a000b97202 */ /* 0x000fe20000000f00 */
[----:B------:R-:W-:Y:S01]  /*14130*/  FMUL.FTZ R17, R6, R157 ;  /* 0x0000009d06117220 */ /* 0x000fe20000410000 */
[----:B------:R-:W-:Y:S01]  /*14140*/  @P0 IADD3 R10, P1, R2, R10, RZ ;  /* 0x0000000a020a0210 */ /* 0x000fe20007f3e0ff */
[----:B------:R-:W2:Y:S01]  /*14150*/  MUFU.EX2 R44, R12 ;  /* 0x0000000c002c7308 */ /* 0x000ea20000000800 */
[----:B------:R-:W-:Y:S02]  /*14160*/  FMUL.FTZ R133, R7, R133 ;  /* 0x0000008507857220 */ /* 0x000fe40000410000 */
[C---:B------:R-:W-:Y:S01]  /*14170*/  FMUL.FTZ R134, R4.reuse, R134 ;  /* 0x0000008604867220 */ /* 0x040fe20000410000 */
[----:B-1----:R-:W-:Y:S01]  /*14180*/  @P0 IADD3.X R3, R9, R11, RZ, P2, !PT ;  /* 0x0000000b09030210 */ /* 0x002fe200017fe4ff */
[----:B------:R-:W-:Y:S02]  /*14190*/  FMUL.FTZ R135, R4, R135 ;  /* 0x0000008704877220 */ /* 0x000fe40000410000 */
[--C-:B------:R-:W-:Y:S01]  /*141a0*/  FFMA.FTZ R138, R138, c[0x0][0x2d0], -R137.reuse ;  /* 0x0000b4008a8a7a23 */ /* 0x100fe20000010889 */
[----:B------:R-:W-:Y:S01]  /*141b0*/  @P0 IADD3.X R11, R3, R11, RZ, P1, !PT ;  /* 0x0000000b030b0210 */ /* 0x000fe20000ffe4ff */
[----:B------:R1:W-:Y:S04]  /*141c0*/  @P0 LDGSTS.E.BYPASS.LTC128B.128 [R234+0x5880], [R2.64], !P4 ;  /* 0x0588000002ea0fae */ /* 0x0003e8000e101d46 */
[----:B------:R-:W-:Y:S01]  /*141d0*/  MUFU.EX2 R138, R138 ;  /* 0x0000008a008a7308 */ /* 0x000fe20000000800 */
[C---:B----4-:R-:W-:Y:S02]  /*141e0*/  FMUL.FTZ R15, R0.reuse, R155 ;  /* 0x0000009b000f7220 */ /* 0x050fe40000410000 */
[C---:B------:R-:W-:Y:S01]  /*141f0*/  FMUL.FTZ R35, R0.reuse, R175 ;  /* 0x000000af00237220 */ /* 0x040fe20000410000 */
[----:B------:R1:W-:Y:S01]  /*14200*/  @P0 LDGSTS.E.BYPASS.LTC128B.128 [R234+0x7080], [R2.64+0x80], !P3 ;  /* 0x0708008002ea0fae */ /* 0x0003e2000d901d46 */
[----:B------:R-:W-:Y:S01]  /*14210*/  MOV R175, R251 ;  /* 0x000000fb00af7202 */ /* 0x000fe20000000f00 */
[----:B------:R-:W-:Y:S01]  /*14220*/  FMUL.FTZ R30, R0, R170 ;  /* 0x000000aa001e7220 */ /* 0x000fe20000410000 */
[----:B------:R-:W-:Y:S01]  /*14230*/  MOV R170, R32 ;  /* 0x0000002000aa7202 */ /* 0x000fe20000000f00 */
[--C-:B---3--:R-:W-:Y:S01]  /*14240*/  FFMA.FTZ R8, R205, c[0x0][0x2d0], -R137.reuse ;  /* 0x0000b400cd087a23 */ /* 0x108fe20000010889 */
[----:B------:R-:W-:Y:S01]  /*14250*/  MOV R205, R14 ;  /* 0x0000000e00cd7202 */ /* 0x000fe20000000f00 */
[C---:B------:R-:W-:Y:S01]  /*14260*/  FMUL.FTZ R9, R7.reuse, R149 ;  /* 0x0000009507097220 */ /* 0x040fe20000410000 */
[----:B--2---:R-:W-:Y:S01]  /*14270*/  MOV R168, R44 ;  /* 0x0000002c00a87202 */ /* 0x004fe20000000f00 */
[----:B------:R2:W-:Y:S01]  /*14280*/  @P0 LDGSTS.E.BYPASS.LTC128B.128 [R234+0x6080], [R10.64], !P4 ;  /* 0x060800000aea0fae */ /* 0x0005e2000e101d46 */
[----:B------:R3:W-:Y:S01]  /*14290*/  MUFU.EX2 R196, R8 ;  /* 0x0000000800c47308 */ /* 0x0007e20000000800 */
[----:B------:R-:W-:Y:S02]  /*142a0*/  FMUL.FTZ R12, R6, R152 ;  /* 0x00000098060c7220 */ /* 0x000fe40000410000 */
[----:B------:R-:W-:Y:S02]  /*142b0*/  FMUL.FTZ R14, R0, R154 ;  /* 0x0000009a000e7220 */ /* 0x000fe40000410000 */
[----:B------:R-:W-:Y:S01]  /*142c0*/  FMUL.FTZ R32, R6, R172 ;  /* 0x000000ac06207220 */ /* 0x000fe20000410000 */
[----:B------:R-:W-:Y:S01]  /*142d0*/  MOV R172, R250 ;  /* 0x000000fa00ac7202 */ /* 0x000fe20000000f00 */
[----:B------:R2:W-:Y:S01]  /*142e0*/  @P0 LDGSTS.E.BYPASS.LTC128B.128 [R234+0x7880], [R10.64+0x80], !P3 ;  /* 0x078800800aea0fae */ /* 0x0005e2000d901d46 */
[----:B------:R-:W-:Y:S01]  /*142f0*/  FMUL.FTZ R31, R0, R171 ;  /* 0x000000ab001f7220 */ /* 0x000fe20000410000 */
[----:B------:R-:W-:Y:S01]  /*14300*/  MOV R171, R39 ;  /* 0x0000002700ab7202 */ /* 0x000fe20000000f00 */
[----:B------:R-:W-:Y:S01]  /*14310*/  FMUL.FTZ R39, R4, R179 ;  /* 0x000000b304277220 */ /* 0x000fe20000410000 */
[----:B------:R-:W-:Y:S01]  /*14320*/  MOV R179, R247 ;  /* 0x000000f700b37202 */ /* 0x000fe20000000f00 */
[C---:B------:R-:W-:Y:S01]  /*14330*/  FMUL.FTZ R34, R0.reuse, R174 ;  /* 0x000000ae00227220 */ /* 0x040fe20000410000 */
[----:B------:R-:W-:Y:S01]  /*14340*/  MOV R174, R52 ;  /* 0x0000003400ae7202 */ /* 0x000fe20000000f00 */
[C---:B------:R-:W-:Y:S01]  /*14350*/  FMUL.FTZ R46, R0.reuse, R186 ;  /* 0x000000ba002e7220 */ /* 0x040fe20000410000 */
[----:B------:R-:W4:Y:S01]  /*14360*/  LDSM.16.MT88.4 R24, [R217+0x2080] ;  /* 0x00208000d918783b */ /* 0x000f220000004200 */
[----:B------:R-:W-:Y:S01]  /*14370*/  FMUL.FTZ R47, R0, R187 ;  /* 0x000000bb002f7220 */ /* 0x000fe20000410000 */
[----:B------:R-:W-:Y:S01]  /*14380*/  MOV R186, R203 ;  /* 0x000000cb00ba7202 */ /* 0x000fe20000000f00 */
[--C-:B-1----:R-:W-:Y:S01]  /*14390*/  FFMA.FTZ R2, R206, c[0x0][0x2d0], -R137.reuse ;  /* 0x0000b400ce027a23 */ /* 0x102fe20000010889 */
[----:B------:R-:W-:Y:S01]  /*143a0*/  MOV R206, R209 ;  /* 0x000000d100ce7202 */ /* 0x000fe20000000f00 */
[C---:B------:R-:W-:Y:S01]  /*143b0*/  FMUL.FTZ R50, R0.reuse, R190 ;  /* 0x000000be00327220 */ /* 0x040fe20000410000 */
[----:B------:R-:W-:Y:S01]  /*143c0*/  MOV R3, R248 ;  /* 0x000000f800037202 */ /* 0x000fe20000000f00 */
[----:B------:R1:W1:Y:S01]  /*143d0*/  MUFU.EX2 R209, R2 ;  /* 0x0000000200d17308 */ /* 0x0002620000000800 */
[----:B------:R-:W4:Y:S01]  /*143e0*/  LDSM.16.MT88.4 R40, [R218+0x2080] ;  /* 0x00208000da28783b */ /* 0x000f220000004200 */
[----:B---3--:R-:W-:Y:S01]  /*143f0*/  FMUL.FTZ R8, R7, R148 ;  /* 0x0000009407087220 */ /* 0x008fe20000410000 */
[----:B------:R-:W-:Y:S01]  /*14400*/  F2FP.BF16.PACK_AB R148, R205, R199 ;  /* 0x000000c7cd94723e */ /* 0x000fe200000010ff */
[C---:B------:R-:W-:Y:S02]  /*14410*/  FMUL.FTZ R51, R0.reuse, R191 ;  /* 0x000000bf00337220 */ /* 0x040fe40000410000 */
[----:B------:R-:W-:Y:S02]  /*14420*/  FMUL.FTZ R52, R7, R192 ;  /* 0x000000c007347220 */ /* 0x000fe40000410000 */
[C---:B------:R-:W-:Y:S01]  /*14430*/  FMUL.FTZ R62, R0.reuse, R62 ;  /* 0x0000003e003e7220 */ /* 0x040fe20000410000 */
[----:B------:R-:W3:Y:S01]  /*14440*/  LDSM.16.MT88.4 R152, [R220+0x2080] ;  /* 0x00208000dc98783b */ /* 0x000ee20000004200 */
[----:B------:R-:W-:Y:S02]  /*14450*/  FMUL.FTZ R63, R0, R63 ;  /* 0x0000003f003f7220 */ /* 0x000fe40000410000 */
[----:B--2---:R-:W-:Y:S01]  /*14460*/  FMUL.FTZ R10, R4, R150 ;  /* 0x00000096040a7220 */ /* 0x004fe20000410000 */
[----:B------:R-:W-:Y:S01]  /*14470*/  F2FP.BF16.PACK_AB R150, R44, R36 ;  /* 0x000000242c96723e */ /* 0x000fe200000010ff */
[----:B------:R-:W-:Y:S02]  /*14480*/  FMUL.FTZ R11, R4, R151 ;  /* 0x00000097040b7220 */ /* 0x000fe40000410000 */
[----:B------:R-:W-:Y:S01]  /*14490*/  FMUL.FTZ R44, R6, R184 ;  /* 0x000000b8062c7220 */ /* 0x000fe20000410000 */
[----:B------:R-:W-:Y:S01]  /*144a0*/  LDSM.16.MT88.4 R192, [R220+0x3080] ;  /* 0x00308000dcc0783b */ /* 0x000fe20000004200 */
[C---:B------:R-:W-:Y:S02]  /*144b0*/  FMUL.FTZ R66, R0.reuse, R66 ;  /* 0x0000004200427220 */ /* 0x040fe40000410000 */
[C---:B------:R-:W-:Y:S02]  /*144c0*/  FMUL.FTZ R67, R0.reuse, R67 ;  /* 0x0000004300437220 */ /* 0x040fe40000410000 */
[----:B------:R-:W-:Y:S02]  /*144d0*/  FMUL.FTZ R78, R0, R78 ;  /* 0x0000004e004e7220 */ /* 0x000fe40000410000 */
[--C-:B-1----:R-:W-:Y:S01]  /*144e0*/  FFMA.FTZ R2, R18, c[0x0][0x2d0], -R137.reuse ;  /* 0x0000b40012027a23 */ /* 0x102fe20000010889 */
[----:B------:R-:W0:Y:S01]  /*144f0*/  LDGDEPBAR ;  /* 0x00000000000079af */ /* 0x000e220000000000 */
[C---:B------:R-:W-:Y:S01]  /*14500*/  FMUL.FTZ R18, R0.reuse, R158 ;  /* 0x0000009e00127220 */ /* 0x040fe20000410000 */
[----:B------:R-:W-:Y:S01]  /*14510*/  F2FP.BF16.PACK_AB R149, R209, R196 ;  /* 0x000000c4d195723e */ /* 0x000fe200000010ff */
[----:B------:R1:W-:Y:S01]  /*14520*/  MUFU.EX2 R210, R2 ;  /* 0x0000000200d27308 */ /* 0x0003e20000000800 */
[C---:B------:R-:W-:Y:S02]  /*14530*/  FMUL.FTZ R79, R0.reuse, R79 ;  /* 0x0000004f004f7220 */ /* 0x040fe40000410000 */
[C---:B------:R-:W-:Y:S01]  /*14540*/  FMUL.FTZ R82, R0.reuse, R82 ;  /* 0x0000005200527220 */ /* 0x040fe20000410000 */
[-C--:B----4-:R-:W-:Y:S05]  /*14550*/  HMMA.16816.F32.BF16 R8, R144, R24.reuse, R8 ;  /* 0x000000189008723c */ /* 0x090fea0000041808 */
[C---:B------:R-:W-:Y:S02]  /*14560*/  FMUL.FTZ R83, R0.reuse, R83 ;  /* 0x0000005300537220 */ /* 0x040fe40000410000 */
[C---:B------:R-:W-:Y:S02]  /*14570*/  FMUL.FTZ R94, R0.reuse, R94 ;  /* 0x0000005e005e7220 */ /* 0x040fe40000410000 */
[C---:B------:R-:W-:Y:S03]  /*14580*/  FMUL.FTZ R95, R0.reuse, R95 ;  /* 0x0000005f005f7220 */ /* 0x040fe60000410000 */
[C---:B------:R-:W-:Y:S02]  /*14590*/  FMUL.FTZ R98, R0.reuse, R98 ;  /* 0x0000006200627220 */ /* 0x040fe40000410000 */
[C---:B------:R-:W-:Y:S02]  /*145a0*/  FMUL.FTZ R99, R0.reuse, R99 ;  /* 0x0000006300637220 */ /* 0x040fe40000410000 */
[C---:B------:R-:W-:Y:S02]  /*145b0*/  FMUL.FTZ R110, R0.reuse, R110 ;  /* 0x0000006e006e7220 */ /* 0x040fe40000410000 */
[C---:B------:R-:W-:Y:S02]  /*145c0*/  FMUL.FTZ R111, R0.reuse, R111 ;  /* 0x0000006f006f7220 */ /* 0x040fe40000410000 */
[----:B-1----:R-:W-:Y:S02]  /*145d0*/  FFMA.FTZ R2, R19, c[0x0][0x2d0], -R137 ;  /* 0x0000b40013027a23 */ /* 0x002fe40000010889 */
[C---:B------:R-:W-:Y:S02]  /*145e0*/  FMUL.FTZ R19, R0.reuse, R159 ;  /* 0x0000009f00137220 */ /* 0x040fe40000410000 */
[----:B------:R1:W2:Y:S01]  /*145f0*/  MUFU.EX2 R211, R2 ;  /* 0x0000000200d37308 */ /* 0x0002a20000000800 */
[----:B------:R-:W4:Y:S01]  /*14600*/  LDSM.16.MT88.4 R156, [R219+0x2080] ;  /* 0x00208000db9c783b */ /* 0x000f220000004200 */
[C---:B------:R-:W-:Y:S02]  /*14610*/  FMUL.FTZ R114, R0.reuse, R114 ;  /* 0x0000007200727220 */ /* 0x040fe40000410000 */
[C---:B------:R-:W-:Y:S02]  /*14620*/  FMUL.FTZ R115, R0.reuse, R115 ;  /* 0x0000007300737220 */ /* 0x040fe40000410000 */
[C---:B------:R-:W-:Y:S02]  /*14630*/  FMUL.FTZ R126, R0.reuse, R126 ;  /* 0x0000007e007e7220 */ /* 0x040fe40000410000 */
[C---:B------:R-:W-:Y:S02]  /*14640*/  FMUL.FTZ R127, R0.reuse, R127 ;  /* 0x0000007f007f7220 */ /* 0x040fe40000410000 */
[C---:B------:R-:W-:Y:S02]  /*14650*/  FMUL.FTZ R130, R0.reuse, R130 ;  /* 0x0000008200827220 */ /* 0x040fe40000410000 */
[----:B------:R-:W-:Y:S02]  /*14660*/  FMUL.FTZ R131, R0, R131 ;  /* 0x0000008300837220 */ /* 0x000fe40000410000 */
[--C-:B------:R-:W-:Y:S02]  /*14670*/  FFMA.FTZ R3, R3, c[0x0][0x2d0], -R143.reuse ;  /* 0x0000b40003037a23 */ /* 0x100fe4000001088f */
[--C-:B-1----:R-:W-:Y:S01]  /*14680*/  FFMA.FTZ R2, R213, c[0x0][0x2d0], -R143.reuse ;  /* 0x0000b400d5027a23 */ /* 0x102fe2000001088f */
[----:B--2---:R-:W-:Y:S03]  /*14690*/  F2FP.BF16.PACK_AB R151, R211, R210 ;  /* 0x000000d2d397723e */ /* 0x004fe600000010ff */
[----:B------:R1:W-:Y:S04]  /*146a0*/  MUFU.EX2 R169, R2 ;  /* 0x0000000200a97308 */ /* 0x0003e80000000800 */
[C---:B------:R-:W-:Y:S07]  /*146b0*/  HMMA.16816.F32.BF16 R12, R148.reuse, R24, R12 ;  /* 0x00000018940c723c */ /* 0x040fee000004180c */
[C---:B------:R-:W-:Y:S01]  /*146c0*/  FMUL.FTZ R25, R7.reuse, R165 ;  /* 0x000000a507197220 */ /* 0x040fe20000410000 */
[-C--:B------:R-:W-:Y:S04]  /*146d0*/  HMMA.16816.F32.BF16 R16, R148, R26.reuse, R16 ;  /* 0x0000001a9410723c */ /* 0x080fe80000041810 */
[----:B------:R-:W-:Y:S01]  /*146e0*/  MOV R165, R252 ;  /* 0x000000fc00a57202 */ /* 0x000fe20000000f00 */
[C---:B------:R-:W-:Y:S01]  /*146f0*/  FMUL.FTZ R24, R7.reuse, R164 ;  /* 0x000000a407187220 */ /* 0x040fe20000410000 */
[----:B------:R-:W-:Y:S01]  /*14700*/  MOV R164, R48 ;  /* 0x0000003000a47202 */ /* 0x000fe20000000f00 */
[----:B------:R-:W-:Y:S01]  /*14710*/  FMUL.FTZ R48, R6, R188 ;  /* 0x000000bc06307220 */ /* 0x000fe20000410000 */
[C---:B------:R-:W-:Y:S04]  /*14720*/  HMMA.16816.F32.BF16 R20, R144.reuse, R26, R20 ;  /* 0x0000001a9014723c */ /* 0x040fe80000041814 */
[--C-:B-1----:R-:W-:Y:S03]  /*14730*/  FFMA.FTZ R2, R212, c[0x0][0x2d0], -R143.reuse ;  /* 0x0000b400d4027a23 */ /* 0x102fe6000001088f */
[C---:B------:R-:W-:Y:S01]  /*14740*/  FMUL.FTZ R26, R4.reuse, R166 ;  /* 0x000000a6041a7220 */ /* 0x040fe20000410000 */
[----:B------:R1:W2:Y:S01]  /*14750*/  MUFU.EX2 R252, R2 ;  /* 0x0000000200fc7308 */ /* 0x0002a20000000800 */
[C---:B------:R-:W-:Y:S03]  /*14760*/  FMUL.FTZ R27, R4.reuse, R167 ;  /* 0x000000a7041b7220 */ /* 0x040fe60000410000 */
[----:B------:R-:W-:Y:S01]  /*14770*/  MOV R166, R36 ;  /* 0x0000002400a67202 */ /* 0x000fe20000000f00 */
[C---:B------:R-:W-:Y:S01]  /*14780*/  FMUL.FTZ R36, R7.reuse, R176 ;  /* 0x000000b007247220 */ /* 0x040fe20000410000 */
[----:B------:R-:W-:Y:S02]  /*14790*/  MOV R176, R246 ;  /* 0x000000f600b07202 */ /* 0x000fe40000000f00 */
[-C--:B------:R-:W-:Y:S03]  /*147a0*/  HMMA.16816.F32.BF16 R24, R144, R40.reuse, R24 ;  /* 0x000000289018723c */ /* 0x080fe60000041818 */
[----:B------:R-:W-:Y:S01]  /*147b0*/  MOV R167, R37 ;  /* 0x0000002500a77202 */ /* 0x000fe20000000f00 */
[C---:B------:R-:W-:Y:S01]  /*147c0*/  FMUL.FTZ R37, R7.reuse, R177 ;  /* 0x000000b107257220 */ /* 0x040fe20000410000 */
[----:B------:R-:W-:Y:S01]  /*147d0*/  MOV R177, R38 ;  /* 0x0000002600b17202 */ /* 0x000fe20000000f00 */
[C---:B------:R-:W-:Y:S01]  /*147e0*/  FMUL.FTZ R38, R4.reuse, R178 ;  /* 0x000000b204267220 */ /* 0x040fe20000410000 */
[----:B------:R-:W-:Y:S01]  /*147f0*/  MOV R178, R245 ;  /* 0x000000f500b27202 */ /* 0x000fe20000000f00 */
[C---:B------:R-:W-:Y:S04]  /*14800*/  HMMA.16816.F32.BF16 R28, R148.reuse, R40, R28 ;  /* 0x00000028941c723c */ /* 0x040fe8000004181c */
[----:B------:R-:W-:Y:S02]  /*14810*/  MOV R184, R177 ;  /* 0x000000b100b87202 */ /* 0x000fe40000000f00 */
[----:B------:R-:W-:Y:S01]  /*14820*/  MOV R177, R163 ;  /* 0x000000a300b17202 */ /* 0x000fe20000000f00 */
[----:B------:R-:W-:Y:S01]  /*14830*/  FMUL.FTZ R40, R7, R180 ;  /* 0x000000b407287220 */ /* 0x000fe20000410000 */
[-C--:B------:R-:W-:Y:S04]  /*14840*/  HMMA.16816.F32.BF16 R32, R148, R42.reuse, R32 ;  /* 0x0000002a9420723c */ /* 0x080fe80000041820 */
[--C-:B-1----:R-:W-:Y:S01]  /*14850*/  FFMA.FTZ R2, R207, c[0x0][0x2d0], -R143.reuse ;  /* 0x0000b400cf027a23 */ /* 0x102fe2000001088f */
[----:B------:R-:W-:Y:S01]  /*14860*/  MOV R180, R249 ;  /* 0x000000f900b47202 */ /* 0x000fe20000000f00 */
[----:B------:R-:W-:Y:S01]  /*14870*/  FMUL.FTZ R41, R7, R181 ;  /* 0x000000b507297220 */ /* 0x000fe20000410000 */
[----:B------:R-:W-:Y:S01]  /*14880*/  MOV R181, R244 ;  /* 0x000000f400b57202 */ /* 0x000fe20000000f00 */
[C---:B------:R-:W-:Y:S01]  /*14890*/  HMMA.16816.F32.BF16 R36, R144.reuse, R42, R36 ;  /* 0x0000002a9024723c */ /* 0x040fe20000041824 */
[----:B------:R1:W-:Y:S06]  /*148a0*/  MUFU.EX2 R251, R2 ;  /* 0x0000000200fb7308 */ /* 0x0003ec0000000800 */
[C---:B------:R-:W-:Y:S01]  /*148b0*/  FMUL.FTZ R42, R4.reuse, R182 ;  /* 0x000000b6042a7220 */ /* 0x040fe20000410000 */
[----:B------:R-:W-:Y:S01]  /*148c0*/  MOV R182, R161 ;  /* 0x000000a100b67202 */ /* 0x000fe20000000f00 */
[----:B------:R-:W-:Y:S03]  /*148d0*/  FMUL.FTZ R43, R4, R183 ;  /* 0x000000b7042b7220 */ /* 0x000fe60000410000 */
[----:B------:R-:W-:Y:S02]  /*148e0*/  MOV R183, R206 ;  /* 0x000000ce00b77202 */ /* 0x000fe40000000f00 */
[----:B------:R-:W-:Y:S02]  /*148f0*/  MOV R206, R204 ;  /* 0x000000cc00ce7202 */ /* 0x000fe40000000f00 */
[-C--:B---3--:R-:W-:Y:S08]  /*14900*/  HMMA.16816.F32.BF16 R40, R144, R152.reuse, R40 ;  /* 0x000000989028723c */ /* 0x088ff00000041828 */
[C---:B------:R-:W-:Y:S04]  /*14910*/  HMMA.16816.F32.BF16 R44, R148.reuse, R152, R44 ;  /* 0x00000098942c723c */ /* 0x040fe8000004182c */
[----:B-1----:R-:W-:Y:S04]  /*14920*/  FFMA.FTZ R2, R208, c[0x0][0x2d0], -R143 ;  /* 0x0000b400d0027a23 */ /* 0x002fe8000001088f */
        /* <DEDUP_REMOVED lines=13> */
[--C-:B-1----:R-:W-:Y:S02]  /*14a00*/  FFMA.FTZ R2, R238, c[0x0][0x2d0], -R197.reuse ;  /* 0x0000b400ee027a23 */ /* 0x102fe400000108c5 */
[----:B------:R1:W-:Y:S02]  /*14a10*/  MUFU.EX2 R238, R3 ;  /* 0x0000000300ee7308 */ /* 0x0003e40000000800 */
[-C--:B------:R-:W-:Y:S08]  /*14a20*/  HMMA.16816.F32.BF16 R80, R148, R154.reuse, R80 ;  /* 0x0000009a9450723c */ /* 0x080ff00000041850 */
[C---:B------:R-:W-:Y:S01]  /*14a30*/  HMMA.16816.F32.BF16 R84, R144.reuse, R154, R84 ;  /* 0x0000009a9054723c */ /* 0x040fe20000041854 */
[----:B------:R2:W2:Y:S01]  /*14a40*/  MUFU.EX2 R248, R2 ;  /* 0x0000000200f87308 */ /* 0x0004a20000000800 */
[----:B------:R-:W3:Y:S06]  /*14a50*/  LDSM.16.MT88.4 R152, [R220+0x3880] ;  /* 0x00388000dc98783b */ /* 0x000eec0000004200 */
[-C--:B----4-:R-:W-:Y:S04]  /*14a60*/  HMMA.16816.F32.BF16 R88, R144, R156.reuse, R88 ;  /* 0x0000009c9058723c */ /* 0x090fe80000041858 */
[--C-:B-1----:R-:W-:Y:S01]  /*14a70*/  FFMA.FTZ R3, R180, c[0x0][0x2d0], -R197.reuse ;  /* 0x0000b400b4037a23 */ /* 0x102fe200000108c5 */
[----:B------:R-:W-:Y:S03]  /*14a80*/  MOV R180, R165 ;  /* 0x000000a500b47202 */ /* 0x000fe60000000f00 */
[C---:B------:R-:W-:Y:S01]  /*14a90*/  HMMA.16816.F32.BF16 R92, R148.reuse, R156, R92 ;  /* 0x0000009c945c723c */ /* 0x040fe2000004185c */
[----:B------:R1:W-:Y:S07]  /*14aa0*/  MUFU.EX2 R212, R3 ;  /* 0x0000000300d47308 */ /* 0x0003ee0000000800 */
[-C--:B------:R-:W-:Y:S04]  /*14ab0*/  HMMA.16816.F32.BF16 R96, R148, R158.reuse, R96 ;  /* 0x0000009e9460723c */ /* 0x080fe80000041860 */
[--C-:B--2---:R-:W-:Y:S04]  /*14ac0*/  FFMA.FTZ R2, R214, c[0x0][0x2d0], -R197.reuse ;  /* 0x0000b400d6027a23 */ /* 0x104fe800000108c5 */
[C---:B------:R-:W-:Y:S01]  /*14ad0*/  HMMA.16816.F32.BF16 R100, R144.reuse, R158, R100 ;  /* 0x0000009e9064723c */ /* 0x040fe20000041864 */
[----:B------:R2:W-:Y:S01]  /*14ae0*/  MUFU.EX2 R247, R2 ;  /* 0x0000000200f77308 */ /* 0x0005e20000000800 */
[----:B------:R-:W4:Y:S06]  /*14af0*/  LDSM.16.MT88.4 R156, [R219+0x3880] ;  /* 0x00388000db9c783b */ /* 0x000f2c0000004200 */
[-C--:B---3--:R-:W-:Y:S02]  /*14b00*/  HMMA.16816.F32.BF16 R104, R144, R152.reuse, R104 ;  /* 0x000000989068723c */ /* 0x088fe40000041868 */
[----:B-1----:R-:W3:Y:S06]  /*14b10*/  LDL.LU R3, [R1+0x9c] ;  /* 0x00009c0001037983 */ /* 0x002eec0000300800 */
[C---:B------:R-:W-:Y:S04]  /*14b20*/  HMMA.16816.F32.BF16 R108, R148.reuse, R152, R108 ;  /* 0x00000098946c723c */ /* 0x040fe8000004186c */
[----:B--2---:R-:W-:Y:S04]  /*14b30*/  FFMA.FTZ R2, R215, c[0x0][0x2d0], -R197 ;  /* 0x0000b400d7027a23 */ /* 0x004fe800000108c5 */
[-C--:B------:R-:W-:Y:S01]  /*14b40*/  HMMA.16816.F32.BF16 R112, R148, R154.reuse, R112 ;  /* 0x0000009a9470723c */ /* 0x080fe20000041870 */
[----:B------:R1:W2:Y:S07]  /*14b50*/  MUFU.EX2 R246, R2 ;  /* 0x0000000200f67308 */ /* 0x0002ae0000000800 */
[C---:B------:R-:W-:Y:S01]  /*14b60*/  HMMA.16816.F32.BF16 R116, R144.reuse, R154, R116 ;  /* 0x0000009a9074723c */ /* 0x040fe20000041874 */
[----:B------:R-:W2:Y:S07]  /*14b70*/  LDSM.16.MT88.4 R152, [R217+0x2880] ;  /* 0x00288000d998783b */ /* 0x000eae0000004200 */
[-C--:B----4-:R-:W-:Y:S08]  /*14b80*/  HMMA.16816.F32.BF16 R120, R144, R156.reuse, R120 ;  /* 0x0000009c9078723c */ /* 0x090ff00000041878 */
[C---:B------:R-:W-:Y:S04]  /*14b90*/  HMMA.16816.F32.BF16 R124, R148.reuse, R156, R124 ;  /* 0x0000009c947c723c */ /* 0x040fe8000004187c */
[--C-:B-1----:R-:W-:Y:S04]  /*14ba0*/  FFMA.FTZ R2, R242, c[0x0][0x2d0], -R198.reuse ;  /* 0x0000b400f2027a23 */ /* 0x102fe800000108c6 */
[-C--:B------:R-:W-:Y:S01]  /*14bb0*/  HMMA.16816.F32.BF16 R128, R148, R158.reuse, R128 ;  /* 0x0000009e9480723c */ /* 0x080fe20000041880 */
[----:B------:R1:W-:Y:S07]  /*14bc0*/  MUFU.EX2 R245, R2 ;  /* 0x0000000200f57308 */ /* 0x0003ee0000000800 */
[----:B------:R-:W-:Y:S01]  /*14bd0*/  HMMA.16816.F32.BF16 R132, R144, R158, R132 ;  /* 0x0000009e9084723c */ /* 0x000fe20000041884 */
[----:B------:R-:W-:Y:S06]  /*14be0*/  LDSM.16.MT88.4 R156, [R220+0x2880] ;  /* 0x00288000dc9c783b */ /* 0x000fec0000004200 */
[----:B------:R-:W-:Y:S02]  /*14bf0*/  F2FP.BF16.PACK_AB R144, R252, R169 ;  /* 0x000000a9fc90723e */ /* 0x000fe400000010ff */
[----:B------:R-:W-:Y:S03]  /*14c00*/  F2FP.BF16.PACK_AB R146, R250, R251 ;  /* 0x000000fbfa92723e */ /* 0x000fe600000010ff */
[----:B------:R-:W-:Y:S02]  /*14c10*/  F2FP.BF16.PACK_AB R145, R248, R249 ;  /* 0x000000f9f891723e */ /* 0x000fe400000010ff */
[----:B--2---:R-:W-:Y:S01]  /*14c20*/  F2FP.BF16.PACK_AB R147, R246, R247 ;  /* 0x000000f7f693723e */ /* 0x004fe200000010ff */
[--C-:B-1----:R-:W-:Y:S06]  /*14c30*/  FFMA.FTZ R2, R241, c[0x0][0x2d0], -R198.reuse ;  /* 0x0000b400f1027a23 */ /* 0x102fec00000108c6 */
[-C--:B------:R-:W-:Y:S01]  /*14c40*/  HMMA.16816.F32.BF16 R8, R144, R152.reuse, R8 ;  /* 0x000000989008723c */ /* 0x080fe20000041808 */
[----:B------:R1:W2:Y:S02]  /*14c50*/  MUFU.EX2 R244, R2 ;  /* 0x0000000200f47308 */ /* 0x0002a40000000800 */
[--C-:B-1----:R-:W-:Y:S01]  /*14c60*/  FFMA.FTZ R2, R243, c[0x0][0x2d0], -R198.reuse ;  /* 0x0000b400f3027a23 */ /* 0x102fe200000108c6 */
[----:B--2---:R-:W-:Y:S07]  /*14c70*/  F2FP.BF16.PACK_AB R148, R244, R245 ;  /* 0x000000f5f494723e */ /* 0x004fee00000010ff */
[----:B------:R1:W-:Y:S02]  /*14c80*/  MUFU.EX2 R243, R2 ;  /* 0x0000000200f37308 */ /* 0x0003e40000000800 */
[--C-:B-1----:R-:W-:Y:S01]  /*14c90*/  FFMA.FTZ R2, R181, c[0x0][0x2d0], -R198.reuse ;  /* 0x0000b400b5027a23 */ /* 0x102fe200000108c6 */
[----:B------:R-:W-:Y:S02]  /*14ca0*/  MOV R181, R175 ;  /* 0x000000af00b57202 */ /* 0x000fe40000000f00 */
[----:B------:R-:W-:Y:S05]  /*14cb0*/  MOV R175, R174 ;  /* 0x000000ae00af7202 */ /* 0x000fea0000000f00 */
[----:B------:R1:W2:Y:S01]  /*14cc0*/  MUFU.EX2 R242, R2 ;  /* 0x0000000200f27308 */ /* 0x0002a20000000800 */
[----:B------:R-:W-:Y:S02]  /*14cd0*/  MOV R174, R162 ;  /* 0x000000a200ae7202 */ /* 0x000fe40000000f00 */
[----:B------:R-:W4:Y:S01]  /*14ce0*/  LDSM.16.MT88.4 R160, [R218+0x2880] ;  /* 0x00288000daa0783b */ /* 0x000f220000004200 */
[--C-:B-1----:R-:W-:Y:S01]  /*14cf0*/  FFMA.FTZ R2, R201, c[0x0][0x2d0], -R137.reuse ;  /* 0x0000b400c9027a23 */ /* 0x102fe20000010889 */
[----:B--2---:R-:W-:Y:S05]  /*14d00*/  F2FP.BF16.PACK_AB R150, R242, R243 ;  /* 0x000000f3f296723e */ /* 0x004fea00000010ff */
[----:B------:R1:W-:Y:S02]  /*14d10*/  MUFU.EX2 R204, R2 ;  /* 0x0000000200cc7308 */ /* 0x0003e40000000800 */
[--C-:B-1----:R-:W-:Y:S08]  /*14d20*/  FFMA.FTZ R2, R200, c[0x0][0x2d0], -R137.reuse ;  /* 0x0000b400c8027a23 */ /* 0x102ff00000010889 */
[----:B------:R1:W2:Y:S02]  /*14d30*/  MUFU.EX2 R203, R2 ;  /* 0x0000000200cb7308 */ /* 0x0002a40000000800 */
[--C-:B-1----:R-:W-:Y:S01]  /*14d40*/  FFMA.FTZ R2, R202, c[0x0][0x2d0], -R137.reuse ;  /* 0x0000b400ca027a23 */ /* 0x102fe20000010889 */
[----:B--2---:R-:W-:Y:S07]  /*14d50*/  F2FP.BF16.PACK_AB R149, R203, R204 ;  /* 0x000000cccb95723e */ /* 0x004fee00000010ff */
[----:B------:R1:W-:Y:S02]  /*14d60*/  MUFU.EX2 R201, R2 ;  /* 0x0000000200c97308 */ /* 0x0003e40000000800 */
[----:B-1----:R-:W-:Y:S08]  /*14d70*/  FFMA.FTZ R2, R240, c[0x0][0x2d0], -R137 ;  /* 0x0000b400f0027a23 */ /* 0x002ff00000010889 */
[----:B------:R-:W1:Y:S02]  /*14d80*/  MUFU.EX2 R202, R2 ;  /* 0x0000000200ca7308 */ /* 0x000e640000000800 */
[----:B-1----:R-:W-:Y:S01]  /*14d90*/  F2FP.BF16.PACK_AB R151, R202, R201 ;  /* 0x000000c9ca97723e */ /* 0x002fe200000010ff */
[--C-:B------:R-:W-:Y:S07]  /*14da0*/  FFMA.FTZ R2, R186, c[0x0][0x2d0], -R143.reuse ;  /* 0x0000b400ba027a23 */ /* 0x100fee000001088f */
[----:B------:R1:W-:Y:S01]  /*14db0*/  MUFU.EX2 R241, R2 ;  /* 0x0000000200f17308 */ /* 0x0003e20000000800 */
[C---:B------:R-:W-:Y:S08]  /*14dc0*/  HMMA.16816.F32.BF16 R12, R148.reuse, R152, R12 ;  /* 0x00000098940c723c */ /* 0x040ff0000004180c */
[-C--:B------:R-:W-:Y:S08]  /*14dd0*/  HMMA.16816.F32.BF16 R16, R148, R154.reuse, R16 ;  /* 0x0000009a9410723c */ /* 0x080ff00000041810 */
[C---:B------:R-:W-:Y:S01]  /*14de0*/  HMMA.16816.F32.BF16 R20, R144.reuse, R154, R20 ;  /* 0x0000009a9014723c */ /* 0x040fe20000041814 */
[----:B------:R-:W2:Y:S03]  /*14df0*/  LDSM.16.MT88.4 R152, [R219+0x2880] ;  /* 0x00288000db98783b */ /* 0x000ea60000004200 */
[----:B-1----:R-:W-:Y:S04]  /*14e00*/  FFMA.FTZ R2, R185, c[0x0][0x2d0], -R143 ;  /* 0x0000b400b9027a23 */ /* 0x002fe8000001088f */
[-C--:B----4-:R-:W-:Y:S01]  /*14e10*/  HMMA.16816.F32.BF16 R24, R144, R160.reuse, R24 ;  /* 0x000000a09018723c */ /* 0x090fe20000041818 */
[----:B------:R1:W4:Y:S03]  /*14e20*/  MUFU.EX2 R239, R2 ;  /* 0x0000000200ef7308 */ /* 0x0003260000000800 */
[----:B---3--:R-:W-:Y:S01]  /*14e30*/  FFMA.FTZ R3, R6, R3, R199 ;  /* 0x0000000306037223 */ /* 0x008fe200000100c7 */
[----:B------:R-:W-:Y:S03]  /*14e40*/  MOV R6, R168 ;  /* 0x000000a800067202 */ /* 0x000fe60000000f00 */
[C---:B------:R-:W-:Y:S08]  /*14e50*/  HMMA.16816.F32.BF16 R28, R148.reuse, R160, R28 ;  /* 0x000000a0941c723c */ /* 0x040ff0000004181c */
[-C--:B------:R-:W-:Y:S08]  /*14e60*/  HMMA.16816.F32.BF16 R32, R148, R162.reuse, R32 ;  /* 0x000000a29420723c */ /* 0x080ff00000041820 */
[C---:B------:R-:W-:Y:S01]  /*14e70*/  HMMA.16816.F32.BF16 R36, R144.reuse, R162, R36 ;  /* 0x000000a29024723c */ /* 0x040fe20000041824 */
[----:B------:R-:W3:Y:S03]  /*14e80*/  LDSM.16.MT88.4 R160, [R217+0x4080] ;  /* 0x00408000d9a0783b */ /* 0x000ee60000004200 */
[----:B-1----:R-:W-:Y:S01]  /*14e90*/  FFMA.FTZ R2, R184, c[0x0][0x2d0], -R143 ;  /* 0x0000b400b8027a23 */ /* 0x002fe2000001088f */
[----:B------:R-:W-:Y:S02]  /*14ea0*/  MOV R184, R174 ;  /* 0x000000ae00b87202 */ /* 0x000fe40000000f00 */
[----:B------:R-:W-:Y:S01]  /*14eb0*/  MOV R174, R171 ;  /* 0x000000ab00ae7202 */ /* 0x000fe20000000f00 */
[-C--:B------:R-:W-:Y:S01]  /*14ec0*/  HMMA.16816.F32.BF16 R40, R144, R156.reuse, R40 ;  /* 0x0000009c9028723c */ /* 0x080fe20000041828 */
[----:B------:R1:W1:Y:S03]  /*14ed0*/  MUFU.EX2 R240, R2 ;  /* 0x0000000200f07308 */ /* 0x0002660000000800 */
[----:B------:R-:W-:Y:S04]  /*14ee0*/  MOV R171, R205 ;  /* 0x000000cd00ab7202 */ /* 0x000fe80000000f00 */
[C---:B------:R-:W-:Y:S08]  /*14ef0*/  HMMA.16816.F32.BF16 R44, R148.reuse, R156, R44 ;  /* 0x0000009c942c723c */ /* 0x040ff0000004182c */
[-C--:B------:R-:W-:Y:S08]  /*14f00*/  HMMA.16816.F32.BF16 R48, R148, R158.reuse, R48 ;  /* 0x0000009e9430723c */ /* 0x080ff00000041830 */
[C---:B------:R-:W-:Y:S01]  /*14f10*/  HMMA.16816.F32.BF16 R52, R144.reuse, R158, R52 ;  /* 0x0000009e9034723c */ /* 0x040fe20000041834 */
[----:B------:R-:W4:Y:S03]  /*14f20*/  LDSM.16.MT88.4 R156, [R218+0x4080] ;  /* 0x00408000da9c783b */ /* 0x000f260000004200 */
[--C-:B-1----:R-:W-:Y:S04]  /*14f30*/  FFMA.FTZ R2, R183, c[0x0][0x2d0], -R197.reuse ;  /* 0x0000b400b7027a23 */ /* 0x102fe800000108c5 */
[-C--:B--2---:R-:W-:Y:S01]  /*14f40*/  HMMA.16816.F32.BF16 R56, R144, R152.reuse, R56 ;  /* 0x000000989038723c */ /* 0x084fe20000041838 */
[----:B------:R-:W2:Y:S01]  /*14f50*/  LDL.LU R183, [R1+0x94] ;  /* 0x0000940001b77983 */ /* 0x000ea20000300800 */
[----:B------:R1:W-:Y:S06]  /*14f60*/  MUFU.EX2 R215, R2 ;  /* 0x0000000200d77308 */ /* 0x0003ec0000000800 */
[C---:B------:R-:W-:Y:S08]  /*14f70*/  HMMA.16816.F32.BF16 R60, R148.reuse, R152, R60 ;  /* 0x00000098943c723c */ /* 0x040ff0000004183c */
[-C--:B------:R-:W-:Y:S08]  /*14f80*/  HMMA.16816.F32.BF16 R64, R148, R154.reuse, R64 ;  /* 0x0000009a9440723c */ /* 0x080ff00000041840 */
[C---:B------:R-:W-:Y:S01]  /*14f90*/  HMMA.16816.F32.BF16 R68, R144.reuse, R154, R68 ;  /* 0x0000009a9044723c */ /* 0x040fe20000041844 */
[----:B------:R-:W4:Y:S03]  /*14fa0*/  LDSM.16.MT88.4 R152, [R220+0x4080] ;  /* 0x00408000dc98783b */ /* 0x000f260000004200 */
[--C-:B-1----:R-:W-:Y:S01]  /*14fb0*/  FFMA.FTZ R2, R182, c[0x0][0x2d0], -R197.reuse ;  /* 0x0000b400b6027a23 */ /* 0x102fe200000108c5 */
[----:B------:R-:W-:Y:S02]  /*14fc0*/  MOV R182, R175 ;  /* 0x000000af00b67202 */ /* 0x000fe40000000f00 */
[----:B------:R-:W-:Y:S01]  /*14fd0*/  MOV R175, R172 ;  /* 0x000000ac00af7202 */ /* 0x000fe20000000f00 */
[-C--:B---3--:R-:W-:Y:S01]  /*14fe0*/  HMMA.16816.F32.BF16 R72, R144, R160.reuse, R72 ;  /* 0x000000a09048723c */ /* 0x088fe20000041848 */
[----:B------:R1:W3:Y:S03]  /*14ff0*/  MUFU.EX2 R213, R2 ;  /* 0x0000000200d57308 */ /* 0x0002e60000000800 */
[----:B------:R-:W-:Y:S04]  /*15000*/  MOV R172, R166 ;  /* 0x000000a600ac7202 */ /* 0x000fe80000000f00 */
[C---:B------:R-:W-:Y:S08]  /*15010*/  HMMA.16816.F32.BF16 R76, R148.reuse, R160, R76 ;  /* 0x000000a0944c723c */ /* 0x040ff0000004184c */
[-C--:B------:R-:W-:Y:S08]  /*15020*/  HMMA.16816.F32.BF16 R80, R148, R162.reuse, R80 ;  /* 0x000000a29450723c */ /* 0x080ff00000041850 */
[C---:B------:R-:W-:Y:S01]  /*15030*/  HMMA.16816.F32.BF16 R84, R144.reuse, R162, R84 ;  /* 0x000000a29054723c */ /* 0x040fe20000041854 */
[----:B------:R-:W3:Y:S03]  /*15040*/  LDSM.16.MT88.4 R160, [R219+0x4080] ;  /* 0x00408000dba0783b */ /* 0x000ee60000004200 */
[----:B-1----:R-:W-:Y:S01]  /*15050*/  FFMA.FTZ R2, R181, c[0x0][0x2d0], -R197 ;  /* 0x0000b400b5027a23 */ /* 0x002fe200000108c5 */
[----:B------:R-:W-:Y:S02]  /*15060*/  MOV R181, R173 ;  /* 0x000000ad00b57202 */ /* 0x000fe40000000f00 */
[----:B------:R-:W-:Y:S01]  /*15070*/  MOV R173, R167 ;  /* 0x000000a700ad7202 */ /* 0x000fe20000000f00 */
[-C--:B----4-:R-:W-:Y:S01]  /*15080*/  HMMA.16816.F32.BF16 R88, R144, R156.reuse, R88 ;  /* 0x0000009c9058723c */ /* 0x090fe20000041858 */
[----:B------:R1:W4:Y:S07]  /*15090*/  MUFU.EX2 R214, R2 ;  /* 0x0000000200d67308 */ /* 0x00032e0000000800 */
[C---:B------:R-:W-:Y:S01]  /*150a0*/  HMMA.16816.F32.BF16 R92, R148.reuse, R156, R92 ;  /* 0x0000009c945c723c */ /* 0x040fe2000004185c */
[----:B------:R-:W2:Y:S04]  /*150b0*/  LDL.LU R156, [R1+0xa0] ;  /* 0x0000a000019c7983 */ /* 0x000ea80000300800 */
[----:B------:R-:W2:Y:S03]  /*150c0*/  LDL.LU R157, [R1+0x98] ;  /* 0x00009800019d7983 */ /* 0x000ea60000300800 */
[-C--:B------:R-:W-:Y:S08]  /*150d0*/  HMMA.16816.F32.BF16 R96, R148, R158.reuse, R96 ;  /* 0x0000009e9460723c */ /* 0x080ff00000041860 */
[C---:B------:R-:W-:Y:S04]  /*150e0*/  HMMA.16816.F32.BF16 R100, R144.reuse, R158, R100 ;  /* 0x0000009e9064723c */ /* 0x040fe80000041864 */
[--C-:B-1----:R-:W-:Y:S04]  /*150f0*/  FFMA.FTZ R2, R179, c[0x0][0x2d0], -R198.reuse ;  /* 0x0000b400b3027a23 */ /* 0x102fe800000108c6 */
[-C--:B------:R-:W-:Y:S01]  /*15100*/  HMMA.16816.F32.BF16 R104, R144, R152.reuse, R104 ;  /* 0x000000989068723c */ /* 0x080fe20000041868 */
[----:B------:R1:W-:Y:S07]  /*15110*/  MUFU.EX2 R207, R2 ;  /* 0x0000000200cf7308 */ /* 0x0003ee0000000800 */
[C---:B------:R-:W-:Y:S08]  /*15120*/  HMMA.16816.F32.BF16 R108, R148.reuse, R152, R108 ;  /* 0x00000098946c723c */ /* 0x040ff0000004186c */
[-C--:B------:R-:W-:Y:S08]  /*15130*/  HMMA.16816.F32.BF16 R112, R148, R154.reuse, R112 ;  /* 0x0000009a9470723c */ /* 0x080ff00000041870 */
[C---:B------:R-:W-:Y:S04]  /*15140*/  HMMA.16816.F32.BF16 R116, R144.reuse, R154, R116 ;  /* 0x0000009a9074723c */ /* 0x040fe80000041874 */
[--C-:B-1----:R-:W-:Y:S04]  /*15150*/  FFMA.FTZ R2, R178, c[0x0][0x2d0], -R198.reuse ;  /* 0x0000b400b2027a23 */ /* 0x102fe800000108c6 */
[-C--:B---3--:R-:W-:Y:S01]  /*15160*/  HMMA.16816.F32.BF16 R120, R144, R160.reuse, R120 ;  /* 0x000000a09078723c */ /* 0x088fe20000041878 */
[----:B------:R1:W-:Y:S07]  /*15170*/  MUFU.EX2 R208, R2 ;  /* 0x0000000200d07308 */ /* 0x0003ee0000000800 */
[C---:B------:R-:W-:Y:S08]  /*15180*/  HMMA.16816.F32.BF16 R124, R148.reuse, R160, R124 ;  /* 0x000000a0947c723c */ /* 0x040ff0000004187c */
[-C--:B------:R-:W-:Y:S08]  /*15190*/  HMMA.16816.F32.BF16 R128, R148, R162.reuse, R128 ;  /* 0x000000a29480723c */ /* 0x080ff00000041880 */
[----:B------:R-:W-:Y:S04]  /*151a0*/  HMMA.16816.F32.BF16 R132, R144, R162, R132 ;  /* 0x000000a29084723c */ /* 0x000fe80000041884 */
[--C-:B-1----:R-:W-:Y:S03]  /*151b0*/  FFMA.FTZ R2, R206, c[0x0][0x2d0], -R198.reuse ;  /* 0x0000b400ce027a23 */ /* 0x102fe600000108c6 */
[----:B------:R-:W-:Y:S01]  /*151c0*/  F2FP.BF16.PACK_AB R144, R239, R241 ;  /* 0x000000f1ef90723e */ /* 0x000fe200000010ff */
[----:B------:R1:W-:Y:S01]  /*151d0*/  MUFU.EX2 R206, R2 ;  /* 0x0000000200ce7308 */ /* 0x0003e20000000800 */
[----:B------:R-:W-:Y:S03]  /*151e0*/  F2FP.BF16.PACK_AB R146, R238, R240 ;  /* 0x000000f0ee92723e */ /* 0x000fe600000010ff */
[----:B------:R-:W-:Y:S02]  /*151f0*/  F2FP.BF16.PACK_AB R145, R213, R215 ;  /* 0x000000d7d591723e */ /* 0x000fe400000010ff */
[----:B----4-:R-:W-:Y:S01]  /*15200*/  F2FP.BF16.PACK_AB R147, R212, R214 ;  /* 0x000000d6d493723e */ /* 0x010fe200000010ff */
[----:B-1----:R-:W-:Y:S04]  /*15210*/  FFMA.FTZ R2, R177, c[0x0][0x2d0], -R198 ;  /* 0x0000b400b1027a23 */ /* 0x002fe800000108c6 */
[----:B------:R1:W3:Y:S02]  /*15220*/  MUFU.EX2 R205, R2 ;  /* 0x0000000200cd7308 */ /* 0x0002e40000000800 */
[--C-:B-1----:R-:W-:Y:S01]  /*15230*/  FFMA.FTZ R2, R164, c[0x0][0x2d0], -R137.reuse ;  /* 0x0000b400a4027a23 */ /* 0x102fe20000010889 */
[----:B---3--:R-:W-:Y:S01]  /*15240*/  F2FP.BF16.PACK_AB R198, R205, R206 ;  /* 0x000000cecdc6723e */ /* 0x008fe200000010ff */
[----:B------:R-:W1:Y:S06]  /*15250*/  LDSM.16.MT88.4 R164, [R217+0x3080] ;  /* 0x00308000d9a4783b */ /* 0x000e6c0000004200 */
[----:B------:R3:W-:Y:S02]  /*15260*/  MUFU.EX2 R143, R2 ;  /* 0x00000002008f7308 */ /* 0x0007e40000000800 */
[--C-:B---3--:R-:W-:Y:S02]  /*15270*/  FFMA.FTZ R2, R176, c[0x0][0x2d0], -R137.reuse ;  /* 0x0000b400b0027a23 */ /* 0x108fe40000010889 */
[----:B------:R-:W-:Y:S01]  /*15280*/  FFMA.FTZ R137, R139, c[0x0][0x2d0], -R137 ;  /* 0x0000b4008b897a23 */ /* 0x000fe20000010889 */
[----:B------:R-:W3:Y:S05]  /*15290*/  LDSM.16.MT88.4 R176, [R218+0x3080] ;  /* 0x00308000dab0783b */ /* 0x000eea0000004200 */
[----:B------:R-:W4:Y:S01]  /*152a0*/  MUFU.EX2 R200, R2 ;  /* 0x0000000200c87308 */ /* 0x000f220000000800 */
[----:B------:R-:W-:Y:S01]  /*152b0*/  MOV R139, R169 ;  /* 0x000000a9008b7202 */ /* 0x000fe20000000f00 */
[-C--:B-1----:R-:W-:Y:S08]  /*152c0*/  HMMA.16816.F32.BF16 R148, R144, R164.reuse, R8 ;  /* 0x000000a49094723c */ /* 0x082ff00000041808 */
[----:B------:R-:W1:Y:S01]  /*152d0*/  MUFU.EX2 R137, R137 ;  /* 0x0000008900897308 */ /* 0x000e620000000800 */
[----:B------:R-:W2:Y:S03]  /*152e0*/  LDSM.16.MT88.4 R8, [R219+0x3080] ;  /* 0x00308000db08783b */ /* 0x000ea60000004200 */
[----:B----4-:R-:W-:Y:S02]  /*152f0*/  F2FP.BF16.PACK_AB R197, R200, R143 ;  /* 0x0000008fc8c5723e */ /* 0x010fe400000010ff */
[----:B-1----:R-:W-:Y:S01]  /*15300*/  F2FP.BF16.PACK_AB R199, R137, R138 ;  /* 0x0000008a89c7723e */ /* 0x002fe200000010ff */
[----:B--2---:R-:W-:Y:S01]  /*15310*/  FFMA.FTZ R7, R7, R183, R184 ;  /* 0x000000b707077223 */ /* 0x004fe200000100b8 */
[----:B------:R-:W-:Y:S02]  /*15320*/  MOV R183, R181 ;  /* 0x000000b500b77202 */ /* 0x000fe40000000f00 */
[----:B------:R-:W-:Y:S01]  /*15330*/  MOV R181, R171 ;  /* 0x000000ab00b57202 */ /* 0x000fe20000000f00 */
[----:B------:R-:W-:Y:S01]  /*15340*/  FFMA.FTZ R2, R0, R156, R196 ;  /* 0x0000009c00027223 */ /* 0x000fe200000100c4 */
[----:B------:R-:W-:Y:S02]  /*15350*/  F2FP.BF16.PACK_AB R196, R208, R207 ;  /* 0x000000cfd0c4723e */ /* 0x000fe400000010ff */
[----:B------:R-:W-:Y:S01]  /*15360*/  MOV R0, R175 ;  /* 0x000000af00007202 */ /* 0x000fe20000000f00 */
[----:B------:R-:W-:Y:S01]  /*15370*/  FFMA.FTZ R4, R4, R157, R182 ;  /* 0x0000009d04047223 */ /* 0x000fe200000100b6 */
[----:B------:R-:W-:Y:S01]  /*15380*/  MOV R182, R170 ;  /* 0x000000aa00b67202 */ /* 0x000fe20000000f00 */
[----:B------:R-:W-:Y:S02]  /*15390*/  FADD.FTZ R2, R209, R2 ;  /* 0x00000002d1027221 */ /* 0x000fe40000010000 */
[C---:B------:R-:W-:Y:S01]  /*153a0*/  HMMA.16816.F32.BF16 R152, R196.reuse, R164, R12 ;  /* 0x000000a4c498723c */ /* 0x040fe2000004180c */
[----:B------:R-:W1:Y:S03]  /*153b0*/  LDSM.16.MT88.4 R12, [R217+0x4880] ;  /* 0x00488000d90c783b */ /* 0x000e660000004200 */
[----:B------:R-:W-:Y:S02]  /*153c0*/  FADD.FTZ R2, R210, R2 ;  /* 0x00000002d2027221 */ /* 0x000fe40000010000 */
[----:B------:R-:W-:Y:S02]  /*153d0*/  FADD.FTZ R0, R0, R7 ;  /* 0x0000000700007221 */ /* 0x000fe40000010000 */
[-C--:B------:R-:W-:Y:S01]  /*153e0*/  HMMA.16816.F32.BF16 R156, R196, R166.reuse, R16 ;  /* 0x000000a6c49c723c */ /* 0x080fe20000041810 */
[----:B------:R-:W2:Y:S07]  /*153f0*/  LDSM.16.MT88.4 R16, [R218+0x4880] ;  /* 0x00488000da10783b */ /* 0x000eae0000004200 */
[C---:B------:R-:W-:Y:S01]  /*15400*/  HMMA.16816.F32.BF16 R160, R144.reuse, R166, R20 ;  /* 0x000000a690a0723c */ /* 0x040fe20000041814 */
[----:B------:R-:W4:Y:S07]  /*15410*/  LDSM.16.MT88.4 R20, [R220+0x4880] ;  /* 0x00488000dc14783b */ /* 0x000f2e0000004200 */
[-C--:B---3--:R-:W-:Y:S01]  /*15420*/  HMMA.16816.F32.BF16 R164, R144, R176.reuse, R24 ;  /* 0x000000b090a4723c */ /* 0x088fe20000041818 */
[----:B------:R-:W2:Y:S07]  /*15430*/  LDSM.16.MT88.4 R24, [R219+0x4880] ;  /* 0x00488000db18783b */ /* 0x000eae0000004200 */
[C---:B------:R-:W-:Y:S07]  /*15440*/  HMMA.16816.F32.BF16 R168, R196.reuse, R176, R28 ;  /* 0x000000b0c4a8723c */ /* 0x040fee000004181c */
[----:B------:R-:W-:Y:S02]  /*15450*/  MOV R30, R174 ;  /* 0x000000ae001e7202 */ /* 0x000fe40000000f00 */
[----:B------:R-:W-:Y:S03]  /*15460*/  MOV R28, R173 ;  /* 0x000000ad001c7202 */ /* 0x000fe60000000f00 */
[----:B------:R-:W-:Y:S02]  /*15470*/  MOV R29, R172 ;  /* 0x000000ac001d7202 */ /* 0x000fe40000000f00 */
[-C--:B------:R-:W-:Y:S01]  /*15480*/  HMMA.16816.F32.BF16 R172, R196, R178.reuse, R32 ;  /* 0x000000b2c4ac723c */ /* 0x080fe20000041820 */
[----:B------:R-:W3:Y:S02]  /*15490*/  LDL R32, [R1+0xa8] ;  /* 0x0000a80001207983 */ /* 0x000ee40000100800 */
[----:B------:R-:W-:Y:S04]  /*154a0*/  MOV R31, R183 ;  /* 0x000000b7001f7202 */ /* 0x000fe80000000f00 */
[----:B------:R-:W-:Y:S01]  /*154b0*/  MOV R33, R182 ;  /* 0x000000b600217202 */ /* 0x000fe20000000f00 */
[C---:B------:R-:W-:Y:S04]  /*154c0*/  HMMA.16816.F32.BF16 R176, R144.reuse, R178, R36 ;  /* 0x000000b290b0723c */ /* 0x040fe80000041824 */
[----:B------:R-:W-:Y:S02]  /*154d0*/  MOV R34, R181 ;  /* 0x000000b500227202 */ /* 0x000fe40000000f00 */
[----:B------:R-:W-:Y:S02]  /*154e0*/  MOV R35, R180 ;  /* 0x000000b400237202 */ /* 0x000fe40000000f00 */
[-C--:B------:R-:W-:Y:S04]  /*154f0*/  HMMA.16816.F32.BF16 R180, R144, R192.reuse, R40 ;  /* 0x000000c090b4723c */ /* 0x080fe80000041828 */
[----:B------:R-:W-:Y:S02]  /*15500*/  FADD.FTZ R3, R34, R3 ;  /* 0x0000000322037221 */ /* 0x000fe40000010000 */
        /* <DEDUP_REMOVED lines=8> */
[----:B------:R-:W-:Y:S04]  /*15590*/  FADD.FTZ R2, R245, R7 ;  /* 0x00000007f5027221 */ /* 0x000fe80000010000 */
[-C--:B------:R-:W-:Y:S08]  /*155a0*/  HMMA.16816.F32.BF16 R56, R144, R8.reuse, R56 ;  /* 0x000000089038723c */ /* 0x080ff00000041838 */
[C---:B------:R-:W-:Y:S07]  /*155b0*/  HMMA.16816.F32.BF16 R60, R196.reuse, R8, R60 ;  /* 0x00000008c43c723c */ /* 0x040fee000004183c */
[----:B------:R-:W-:Y:S01]  /*155c0*/  FADD.FTZ R8, R33, R4 ;  /* 0x0000000421087221 */ /* 0x000fe20000010000 */
        /* <DEDUP_REMOVED lines=17> */
[-C--:B--2---:R-:W-:Y:S04]  /*156e0*/  HMMA.16816.F32.BF16 R88, R144, R16.reuse, R88 ;  /* 0x000000109058723c */ /* 0x084fe80000041858 */
        /* <DEDUP_REMOVED lines=11> */
[-C--:B----4-:R-:W-:Y:S04]  /*157a0*/  HMMA.16816.F32.BF16 R104, R144, R20.reuse, R104 ;  /* 0x000000149068723c */ /* 0x090fe80000041868 */
        /* <DEDUP_REMOVED lines=14> */
[C---:B------:R-:W-:Y:S01]  /*15890*/  HMMA.16816.F32.BF16 R124, R196.reuse, R24, R124 ;  /* 0x00000018c47c723c */ /* 0x040fe2000004187c */
[----:B------:R1:W-:Y:S03]  /*158a0*/  STL [R1+0x94], R6 ;  /* 0x0000940601007387 */ /* 0x0003e60000100800 */
[----:B------:R-:W-:Y:S02]  /*158b0*/  FADD.FTZ R2, R205, R2 ;  /* 0x00000002cd027221 */ /* 0x000fe40000010000 */
[----:B------:R-:W-:Y:S02]  /*158c0*/  FADD.FTZ R0, R138, R3 ;  /* 0x000000038a007221 */ /* 0x000fe40000010000 */
[-C--:B------:R-:W-:Y:S01]  /*158d0*/  HMMA.16816.F32.BF16 R128, R196, R26.reuse, R128 ;  /* 0x0000001ac480723c */ /* 0x080fe20000041880 */
[----:B------:R2:W-:Y:S03]  /*158e0*/  STL [R1+0x9c], R2 ;  /* 0x00009c0201007387 */ /* 0x0005e60000100800 */
[----:B------:R-:W-:Y:S02]  /*158f0*/  FADD.FTZ R3, R212, R4 ;  /* 0x00000004d4037221 */ /* 0x000fe40000010000 */
[----:B------:R-:W-:Y:S01]  /*15900*/  FADD.FTZ R0, R137, R0 ;  /* 0x0000000089007221 */ /* 0x000fe20000010000 */
[----:B------:R-:W-:Y:S01]  /*15910*/  MOV R137, R136 ;  /* 0x0000008800897202 */ /* 0x000fe20000000f00 */
[----:B------:R-:W-:Y:S01]  /*15920*/  HMMA.16816.F32.BF16 R132, R144, R26, R132 ;  /* 0x0000001a9084723c */ /* 0x000fe20000041884 */
[----:B------:R4:W-:Y:S04]  /*15930*/  STL [R1+0x98], R3 ;  /* 0x0000980301007387 */ /* 0x0009e80000100800 */
[----:B------:R3:W-:Y:S01]  /*15940*/  STL [R1+0xa0], R0 ;  /* 0x0000a00001007387 */ /* 0x0007e20000100800 */
[----:B-1----:R-:W-:Y:S02]  /*15950*/  MOV R6, R141 ;  /* 0x0000008d00067202 */ /* 0x002fe40000000f00 */
[----:B--2---:R-:W-:Y:S04]  /*15960*/  MOV R2, R140 ;  /* 0x0000008c00027202 */ /* 0x004fe80000000f00 */
[----:B----4-:R-:W-:Y:S02]  /*15970*/  MOV R3, R142 ;  /* 0x0000008e00037202 */ /* 0x010fe40000000f00 */
[----:B---3--:R-:W-:Y:S02]  /*15980*/  ISETP.GT.AND P0, PT, R237, R32, PT ;  /* 0x00000020ed00720c */ /* 0x008fe40003f04270 */
[----:B------:R-:W-:Y:S11]  /*15990*/  MOV R237, R235 ;  /* 0x000000eb00ed7202 */ /* 0x000ff60000000f00 */
[----:B------:R-:W-:-:S05]  /*159a0*/  @P0 BRA `(.L_x_1235) ;  /* 0xffffc96000000947 */ /* 0x000fca000383ffff */
.L_x_1234:
[----:B------:R-:W2:Y:S02]  /*159b0*/  LDL R0, [R1+0xa4] ;  /* 0x0000a40001007983 */ /* 0x000ea40000100800 */
[----:B--2---:R-:W-:-:S13]  /*159c0*/  ISETP.GE.AND P0, PT, R235, R0, PT ;  /* 0x00000000eb00720c */ /* 0x004fda0003f06270 */
[----:B------:R-:W-:Y:S05]  /*159d0*/  @!P0 BRA `(.L_x_1236) ;  /* 0x00004d6000008947 */ /* 0x000fea0003800000 */
[----:B------:R-:W2:Y:S04]  /*159e0*/  LDL.64 R10, [R1+0xc8] ;  /* 0x0000c800010a7983 */ /* 0x000ea80000100a00 */
[----:B------:R-:W3:Y:S01]  /*159f0*/  LDL.64 R14, [R1+0xb8] ;  /* 0x0000b800010e7983 */ /* 0x000ee20000100a00 */
[----:B------:R-:W-:Y:S01]  /*15a00*/  MOV R0, UR12 ;  /* 0x0000000c00007c02 */ /* 0x000fe20008000f00 */
[----:B-1----:R-:W-:Y:S01]  /*15a10*/  IMAD.MOV.U32 R3, RZ, RZ, 0x30 ;  /* 0x00000030ff037424 */ /* 0x002fe200078e00ff */
[----:B------:R-:W-:Y:S01]  /*15a20*/  MOV R8, c[0x0][0x1e4] ;  /* 0x0000790000087a02 */ /* 0x000fe20000000f00 */
[----:B------:R-:W-:Y:S01]  /*15a30*/  IMAD.U32 R2, RZ, RZ, UR10 ;  /* 0x0000000aff027e24 */ /* 0x000fe2000f8e00ff */
[----:B------:R-:W-:Y:S01]  /*15a40*/  IADD3 R9, P1, R0, 0x80, RZ ;  /* 0x0000008000097810 */ /* 0x000fe20007f3e0ff */
[----:B------:R-:W-:Y:S01]  /*15a50*/  IMAD R0, R3, c[0x0][0x20c], RZ ;  /* 0x0000830003007a24 */ /* 0x000fe200078e02ff */
[----:B------:R-:W-:Y:S01]  /*15a60*/  MOV R6, R140 ;  /* 0x0000008c00067202 */ /* 0x000fe20000000f00 */
[----:B------:R-:W-:Y:S01]  /*15a70*/  IMAD.MOV.U32 R4, RZ, RZ, c[0x0][0x1e0] ;  /* 0x00007800ff047624 */ /* 0x000fe200078e00ff */
[----:B------:R-:W-:Y:S01]  /*15a80*/  MOV R137, R141 ;  /* 0x0000008d00897202 */ /* 0x000fe20000000f00 */
[----:B------:R-:W-:Y:S01]  /*15a90*/  STL [R1+0x84], R9 ;  /* 0x0000840901007387 */ /* 0x000fe20000100800 */
[----:B------:R-:W-:-:S02]  /*15aa0*/  IMAD.MOV.U32 R7, RZ, RZ, R142 ;  /* 0x000000ffff077224 */ /* 0x000fc400078e008e */
[----:B------:R-:W-:Y:S01]  /*15ab0*/  IMAD.MOV.U32 R138, RZ, RZ, R136 ;  /* 0x000000ffff8a7224 */ /* 0x000fe200078e0088 */
[----:B--2---:R-:W-:Y:S01]  /*15ac0*/  IADD3 R12, P2, R10, 0x40, RZ ;  /* 0x000000400a0c7810 */ /* 0x004fe20007f5e0ff */
[----:B------:R-:W-:Y:S01]  /*15ad0*/  IMAD.WIDE.U32 R10, R3, c[0x0][0x208], RZ ;  /* 0x00008200030a7a25 */ /* 0x000fe200078e00ff */
[----:B------:R-:W-:Y:S02]  /*15ae0*/  IADD3 R3, P0, R2, 0x80, RZ ;  /* 0x0000008002037810 */ /* 0x000fe40007f1e0ff */
[----:B------:R-:W-:Y:S02]  /*15af0*/  SHF.L.U64.HI R2, R4, 0x5, R8 ;  /* 0x0000000504027819 */ /* 0x000fe40000010208 */
[----:B---3--:R-:W-:Y:S01]  /*15b00*/  IADD3.X R13, RZ, R15, RZ, P2, !PT ;  /* 0x0000000fff0d7210 */ /* 0x008fe200017fe4ff */
[----:B------:R1:W-:Y:S01]  /*15b10*/  STL [R1+0x8c], R3 ;  /* 0x00008c0301007387 */ /* 0x0003e20000100800 */
[----:B------:R-:W-:-:S03]  /*15b20*/  IADD3.X R2, RZ, UR9, RZ, P1, !PT ;  /* 0x00000009ff027c10 */ /* 0x000fc60008ffe4ff */
[----:B------:R2:W-:Y:S04]  /*15b30*/  STL.64 [R1+0x78], R12 ;  /* 0x0000780c01007387 */ /* 0x0005e80000100a00 */
[----:B------:R2:W-:Y:S01]  /*15b40*/  STL [R1+0x80], R2 ;  /* 0x0000800201007387 */ /* 0x0005e20000100800 */
[----:B-1----:R-:W-:Y:S02]  /*15b50*/  IMAD.IADD R3, R11, 0x1, R0 ;  /* 0x000000010b037824 */ /* 0x002fe400078e0200 */
[----:B------:R-:W-:-:S05]  /*15b60*/  IMAD.X R0, RZ, RZ, UR5, P0 ;  /* 0x00000005ff007e24 */ /* 0x000fca00080e06ff */
[----:B------:R2:W-:Y:S02]  /*15b70*/  STL [R1+0x88], R0 ;  /* 0x0000880001007387 */ /* 0x0005e40000100800 */
.L_x_1253:
[----:B------:R-:W3:Y:S01]  /*15b80*/  LDL.64 R18, [R1+0xb8] ;  /* 0x0000b80001127983 */ /* 0x000ee20000100a00 */
[----:B------:R-:W-:Y:S04]  /*15b90*/  DEPBAR.LE SB0, 0x0 ;  /* 0x000080000000791a */ /* 0x000fe80000000000 */
[----:B------:R-:W-:Y:S01]  /*15ba0*/  WARPSYNC 0xffffffff ;  /* 0xffffffff00007948 */ /* 0x000fe20003800000 */
[----:B------:R-:W4:Y:S01]  /*15bb0*/  LDL.64 R16, [R1+0xc8] ;  /* 0x0000c80001107983 */ /* 0x000f220000100a00 */
[----:B--2---:R-:W-:Y:S02]  /*15bc0*/  MOV R2, 0x30 ;  /* 0x0000003000027802 */ /* 0x004fe40000000f00 */
[----:B------:R-:W-:Y:S02]  /*15bd0*/  MOV R0, 0x30 ;  /* 0x0000003000007802 */ /* 0x000fe40000000f00 */
[----:B------:R-:W-:Y:S01]  /*15be0*/  MOV R26, 0x30 ;  /* 0x00000030001a7802 */ /* 0x000fe20000000f00 */
[----:B------:R-:W2:Y:S01]  /*15bf0*/  LDL R29, [R1+0xac] ;  /* 0x0000ac00011d7983 */ /* 0x000ea20000100800 */
[----:B------:R-:W-:Y:S01]  /*15c00*/  IMAD.WIDE.U32 R2, R2, c[0x0][0x208], RZ ;  /* 0x0000820002027a25 */ /* 0x000fe200078e00ff */
[----:B------:R-:W-:Y:S02]  /*15c10*/  SHF.R.S32.HI R2, RZ, 0x1f, R235 ;  /* 0x0000001fff027819 */ /* 0x000fe400000114eb */
[----:B------:R-:W2:Y:S01]  /*15c20*/  LDL.64 R30, [R1+0x78] ;  /* 0x00007800011e7983 */ /* 0x000ea20000100a00 */
[----:B------:R-:W-:Y:S02]  /*15c30*/  IMAD R0, R0, c[0x0][0x20c], RZ ;  /* 0x0000830000007a24 */ /* 0x000fe400078e02ff */
[----:B------:R-:W-:Y:S03]  /*15c40*/  IMAD.WIDE.U32 R26, R26, c[0x0][0x208], RZ ;  /* 0x000082001a1a7a25 */ /* 0x000fe600078e00ff */
[----:B------:R-:W2:Y:S01]  /*15c50*/  LDL R28, [R1+0xe8] ;  /* 0x0000e800011c7983 */ /* 0x000ea20000100800 */
[----:B------:R-:W-:Y:S03]  /*15c60*/  IADD3 R0, R3, R0, RZ ;  /* 0x0000000003007210 */ /* 0x000fe60007ffe0ff */
[----:B------:R-:W2:Y:S02]  /*15c70*/  LDL R41, [R1+0x8c] ;  /* 0x00008c0001297983 */ /* 0x000ea40000100800 */
[----:B------:R-:W-:Y:S02]  /*15c80*/  IMAD R0, R0, R235, RZ ;  /* 0x000000eb00007224 */ /* 0x000fe400078e02ff */
[----:B------:R-:W2:Y:S02]  /*15c90*/  LDL R40, [R1+0x88] ;  /* 0x0000880001287983 */ /* 0x000ea40000100800 */
[----:B------:R-:W-:Y:S02]  /*15ca0*/  IMAD R0, R2, R26, R0 ;  /* 0x0000001a02007224 */ /* 0x000fe400078e0200 */
[----:B------:R-:W-:Y:S08]  /*15cb0*/  BAR.SYNC.DEFER_BLOCKING 0x0 ;  /* 0x0000000000007b1d */ /* 0x000ff00000010000 */
[----:B------:R-:W-:Y:S08]  /*15cc0*/  LDSM.16.M88.4 R52, [R223+0x8080] ;  /* 0x00808000df34783b */ /* 0x000ff00000000200 */
[----:B-----5:R-:W1:Y:S08]  /*15cd0*/  LDSM.16.M88.4 R20, [R216+0x5080] ;  /* 0x00508000d814783b */ /* 0x020e700000000200 */
[----:B------:R-:W1:Y:S08]  /*15ce0*/  LDSM.16.M88.4 R48, [R223+0xa080] ;  /* 0x00a08000df30783b */ /* 0x000e700000000200 */
[----:B------:R-:W2:Y:S08]  /*15cf0*/  LDSM.16.M88.4 R36, [R216+0x5880] ;  /* 0x00588000d824783b */ /* 0x000eb00000000200 */
[----:B------:R-:W2:Y:S04]  /*15d00*/  LDL R250, [R1+0xa4] ;  /* 0x0000a40001fa7983 */ /* 0x000ea80000100800 */
[----:B------:R-:W2:Y:S08]  /*15d10*/  LDSM.16.M88.4 R140, [R216+0x6080] ;  /* 0x00608000d88c783b */ /* 0x000eb00000000200 */
[----:B------:R-:W2:Y:S01]  /*15d20*/  LDL.64 R248, [R1+0xb0] ;  /* 0x0000b00001f87983 */ /* 0x000ea20000100a00 */
[-C--:B-1----:R-:W-:Y:S05]  /*15d30*/  HMMA.16816.F32.BF16 R8, R52, R20.reuse, RZ ;  /* 0x000000143408723c */ /* 0x082fea00000418ff */
[----:B------:R-:W-:Y:S03]  /*15d40*/  LDSM.16.M88.4 R144, [R225+0x8080] ;  /* 0x00808000e190783b */ /* 0x000fe60000000200 */
[C---:B------:R-:W-:Y:S05]  /*15d50*/  HMMA.16816.F32.BF16 R12, R48.reuse, R20, RZ ;  /* 0x00000014300c723c */ /* 0x040fea00000418ff */
[----:B------:R-:W1:Y:S08]  /*15d60*/  LDSM.16.M88.4 R196, [R227] ;  /* 0x00000000e3c4783b */ /* 0x000e700000000200 */
[----:B------:R-:W1:Y:S08]  /*15d70*/  LDSM.16.M88.4 R200, [R225+0xa080] ;  /* 0x00a08000e1c8783b */ /* 0x000e700000000200 */
[----:B------:R-:W1:Y:S08]  /*15d80*/  LDSM.16.M88.4 R204, [R233] ;  /* 0x00000000e9cc783b */ /* 0x000e700000000200 */
[----:B------:R-:W1:Y:S08]  /*15d90*/  LDSM.16.M88.4 R208, [R232] ;  /* 0x00000000e8d0783b */ /* 0x000e700000000200 */
[----:B------:R-:W2:Y:S06]  /*15da0*/  LDL.64 R246, [R1+0xc0] ;  /* 0x0000c00001f67983 */ /* 0x000eac0000100a00 */
[----:B------:R-:W2:Y:S04]  /*15db0*/  LDL R244, [R1+0xdc] ;  /* 0x0000dc0001f47983 */ /* 0x000ea80000100800 */
[----:B------:R-:W2:Y:S04]  /*15dc0*/  LDL R139, [R1+0x4] ;  /* 0x00000400018b7983 */ /* 0x000ea80000100800 */
[----:B------:R-:W2:Y:S04]  /*15dd0*/  LDL R242, [R1+0xd8] ;  /* 0x0000d80001f27983 */ /* 0x000ea80000100800 */
[----:B------:R-:W2:Y:S04]  /*15de0*/  LDL R240, [R1+0xd4] ;  /* 0x0000d40001f07983 */ /* 0x000ea80000100800 */
[----:B------:R-:W2:Y:S01]  /*15df0*/  LDL R241, [R1+0xd0] ;  /* 0x0000d00001f17983 */ /* 0x000ea20000100800 */
[----:B---3--:R-:W-:Y:S02]  /*15e00*/  MOV R25, R19 ;  /* 0x0000001300197202 */ /* 0x008fe40000000f00 */
[----:B----4-:R-:W-:Y:S02]  /*15e10*/  MOV R24, R16 ;  /* 0x0000001000187202 */ /* 0x010fe40000000f00 */
[-C--:B------:R-:W-:Y:S03]  /*15e20*/  HMMA.16816.F32.BF16 R16, R48, R22.reuse, RZ ;  /* 0x000000163010723c */ /* 0x080fe600000418ff */
[-C--:B------:R-:W-:Y:S01]  /*15e30*/  IMAD.WIDE.U32 R24, R235, R26.reuse, R24 ;  /* 0x0000001aeb187225 */ /* 0x080fe200078e0018 */
[----:B--2---:R-:W-:Y:S04]  /*15e40*/  ISETP.GE.AND P4, PT, R29, c[0x0][0x1d4], PT ;  /* 0x000075001d007a0c */ /* 0x004fe80003f86270 */
[C---:B------:R-:W-:Y:S04]  /*15e50*/  HMMA.16816.F32.BF16 R20, R52.reuse, R22, RZ ;  /* 0x000000163414723c */ /* 0x040fe800000418ff */
[----:B------:R-:W-:Y:S01]  /*15e60*/  LEA R32, P1, R24, c[0x0][0x1f8], 0x1 ;  /* 0x00007e0018207a11 */ /* 0x000fe200078208ff */
[----:B------:R-:W-:Y:S01]  /*15e70*/  IMAD.WIDE.U32 R2, R235, R26, R30 ;  /* 0x0000001aeb027225 */ /* 0x000fe200078e001e */
[----:B------:R-:W-:Y:S02]  /*15e80*/  IADD3 R4, R25, R0, RZ ;  /* 0x0000000019047210 */ /* 0x000fe40007ffe0ff */
[----:B------:R-:W-:Y:S04]  /*15e90*/  ISETP.GE.AND P3, PT, R28, c[0x0][0x1d4], PT ;  /* 0x000075001c007a0c */ /* 0x000fe80003f66270 */
[----:B------:R-:W-:Y:S02]  /*15ea0*/  LEA.HI.X R33, R24, c[0x0][0x1fc], R4, 0x1, P1 ;  /* 0x00007f0018217a11 */ /* 0x000fe400008f0c04 */
[-C--:B------:R-:W-:Y:S01]  /*15eb0*/  HMMA.16816.F32.BF16 R24, R52, R36.reuse, RZ ;  /* 0x000000243418723c */ /* 0x080fe200000418ff */
[----:B------:R-:W-:Y:S02]  /*15ec0*/  LEA R34, P0, R2, c[0x0][0x1f8], 0x1 ;  /* 0x00007e0002227a11 */ /* 0x000fe400078008ff */
[----:B------:R-:W-:Y:S01]  /*15ed0*/  IADD3 R0, R0, R3, RZ ;  /* 0x0000000300007210 */ /* 0x000fe20007ffe0ff */
[----:B------:R-:W-:Y:S01]  /*15ee0*/  @!PT LDS RZ, [RZ] ;  /* 0x00000000fffff984 */ /* 0x000fe20000000800 */
[----:B------:R-:W-:Y:S01]  /*15ef0*/  @!PT LDS RZ, [RZ] ;  /* 0x00000000fffff984 */ /* 0x000fe20000000800 */
[----:B------:R-:W-:Y:S01]  /*15f00*/  @!PT LDS RZ, [RZ] ;  /* 0x00000000fffff984 */ /* 0x000fe20000000800 */
[----:B------:R2:W-:Y:S03]  /*15f10*/  LDGSTS.E.BYPASS.LTC128B.128 [R234+0x2080], [R32.64], !P4 ;  /* 0x0208000020ea7fae */ /* 0x0005e6000e101d46 */
[----:B------:R-:W-:Y:S01]  /*15f20*/  LEA.HI.X R35, R2, c[0x0][0x1fc], R0, 0x1, P0 ;  /* 0x00007f0002237a11 */ /* 0x000fe200000f0c00 */
[C---:B------:R-:W-:Y:S04]  /*15f30*/  HMMA.16816.F32.BF16 R28, R48.reuse, R36, RZ ;  /* 0x00000024301c723c */ /* 0x040fe800000418ff */
[----:B------:R-:W-:Y:S01]  /*15f40*/  IADD3 R2, P0, R32, UR10, RZ ;  /* 0x0000000a20027c10 */ /* 0x000fe2000ff1e0ff */
[----:B------:R2:W-:Y:S03]  /*15f50*/  LDGSTS.E.BYPASS.LTC128B.128 [R234+0x3880], [R34.64], !P3 ;  /* 0x0388000022ea7fae */ /* 0x0005e6000d901d46 */
[----:B------:R-:W-:Y:S04]  /*15f60*/  IADD3.X R3, R33, UR5, RZ, P0, !PT ;  /* 0x0000000521037c10 */ /* 0x000fe800087fe4ff */
[C---:B------:R-:W-:Y:S01]  /*15f70*/  IADD3 R36, P0, R2.reuse, UR10, RZ ;  /* 0x0000000a02247c10 */ /* 0x040fe2000ff1e0ff */
[----:B------:R3:W-:Y:S03]  /*15f80*/  LDGSTS.E.BYPASS.LTC128B.128 [R234+0x2880], [R2.64], !P4 ;  /* 0x0288000002ea7fae */ /* 0x0007e6000e101d46 */
[C---:B------:R-:W-:Y:S05]  /*15f90*/  IADD3.X R37, R3.reuse, UR5, RZ, P0, !PT ;  /* 0x0000000503257c10 */ /* 0x040fea00087fe4ff */
[----:B------:R3:W-:Y:S08]  /*15fa0*/  LDGSTS.E.BYPASS.LTC128B.128 [R234+0x4080], [R2.64+0x80], !P3 ;  /* 0x0408008002ea7fae */ /* 0x0007f0000d901d46 */
[----:B------:R4:W-:Y:S01]  /*15fb0*/  LDGSTS.E.BYPASS.LTC128B.128 [R234+0x3080], [R36.64], !P4 ;  /* 0x0308000024ea7fae */ /* 0x0009e2000e101d46 */
[-C--:B--2---:R-:W-:Y:S01]  /*15fc0*/  HMMA.16816.F32.BF16 R32, R48, R38.reuse, RZ ;  /* 0x000000263020723c */ /* 0x084fe200000418ff */
[----:B---3--:R-:W-:Y:S04]  /*15fd0*/  IADD3 R2, P0, R2, R41, RZ ;  /* 0x0000002902027210 */ /* 0x008fe80007f1e0ff */
[----:B------:R-:W-:Y:S02]  /*15fe0*/  IADD3.X R3, R3, R40, RZ, P0, !PT ;  /* 0x0000002803037210 */ /* 0x000fe400007fe4ff */
[C---:B------:R-:W-:Y:S01]  /*15ff0*/  ISETP.GT.AND P0, PT, R235.reuse, R250, PT ;  /* 0x000000faeb00720c */ /* 0x040fe20003f04270 */
[C---:B----4-:R-:W-:Y:S02]  /*16000*/  HMMA.16816.F32.BF16 R36, R52.reuse, R38, RZ ;  /* 0x000000263424723c */ /* 0x050fe400000418ff */
[----:B------:R2:W-:Y:S06]  /*16010*/  LDGSTS.E.BYPASS.LTC128B.128 [R234+0x4880], [R2.64], !P3 ;  /* 0x0488000002ea7fae */ /* 0x0005ec000d901d46 */
[-C--:B------:R-:W-:Y:S02]  /*16020*/  HMMA.16816.F32.BF16 R40, R52, R140.reuse, RZ ;  /* 0x0000008c3428723c */ /* 0x080fe400000418ff */
[----:B------:R-:W0:Y:S02]  /*16030*/  LDGDEPBAR ;  /* 0x00000000000079af */ /* 0x000e240000000000 */
[----:B------:R-:W-:Y:S04]  /*16040*/  @P0 IADD3 R0, R235, -0x1, RZ ;  /* 0xffffffffeb000810 */ /* 0x000fe80007ffe0ff */
[C---:B------:R-:W-:Y:S08]  /*16050*/  HMMA.16816.F32.BF16 R44, R48.reuse, R140, RZ ;  /* 0x0000008c302c723c */ /* 0x040ff000000418ff */
[-C--:B------:R-:W-:Y:S01]  /*16060*/  HMMA.16816.F32.BF16 R48, R48, R142.reuse, RZ ;  /* 0x0000008e3030723c */ /* 0x080fe200000418ff */
[----:B--2---:R-:W-:Y:S03]  /*16070*/  @P0 SHF.R.S32.HI R2, RZ, 0x1f, R0 ;  /* 0x0000001fff020819 */ /* 0x004fe60000011400 */
[----:B------:R-:W-:Y:S04]  /*16080*/  @P0 MOV R3, R249 ;  /* 0x000000f900030202 */ /* 0x000fe80000000f00 */
[----:B------:R-:W-:Y:S01]  /*16090*/  HMMA.16816.F32.BF16 R52, R52, R142, RZ ;  /* 0x0000008e3434723c */ /* 0x000fe200000418ff */
[----:B------:R-:W-:Y:S03]  /*160a0*/  LDSM.16.M88.4 R140, [R224+0x8080] ;  /* 0x00808000e08c783b */ /* 0x000fe60000000200 */
[----:B------:R-:W-:Y:S04]  /*160b0*/  @P0 IMAD R2, R2, c[0x0][0x1e0], RZ ;  /* 0x0000780002020a24 */ /* 0x000fe800078e02ff */
[-C--:B-1----:R-:W-:Y:S05]  /*160c0*/  HMMA.16816.F32.BF16 R8, R144, R196.reuse, R8 ;  /* 0x000000c49008723c */ /* 0x082fea0000041808 */
[----:B------:R-:W-:Y:S03]  /*160d0*/  @P0 IMAD R2, R0, c[0x0][0x1e4], R2 ;  /* 0x0000790000020a24 */ /* 0x000fe600078e0202 */
        /* <DEDUP_REMOVED lines=12> */
[----:B------:R-:W2:Y:S07]  /*161a0*/  LDSM.16.M88.4 R200, [R224+0xa080] ;  /* 0x00a08000e0c8783b */ /* 0x000eae0000000200 */
        /* <DEDUP_REMOVED lines=14> */
[-C--:B------:R-:W-:Y:S01]  /*16290*/  HMMA.16816.F32.BF16 R48, R200, R206.reuse, R48 ;  /* 0x000000cec830723c */ /* 0x080fe20000041830 */
[----:B------:R-:W2:Y:S07]  /*162a0*/  LDSM.16.M88.4 R200, [R226+0xa080] ;  /* 0x00a08000e2c8783b */ /* 0x000eae0000000200 */
        /* <DEDUP_REMOVED lines=13> */
[-C--:B-1----:R-:W-:Y:S08]  /*16380*/  HMMA.16816.F32.BF16 R40, R144, R204.reuse, R40 ;  /* 0x000000cc9028723c */ /* 0x082ff00000041828 */
[C---:B------:R-:W-:Y:S08]  /*16390*/  HMMA.16816.F32.BF16 R44, R200.reuse, R204, R44 ;  /* 0x000000ccc82c723c */ /* 0x040ff0000004182c */
[-C--:B------:R-:W-:Y:S01]  /*163a0*/  HMMA.16816.F32.BF16 R48, R200, R206.reuse, R48 ;  /* 0x000000cec830723c */ /* 0x080fe20000041830 */
[----:B------:R-:W1:Y:S07]  /*163b0*/  LDSM.16.M88.4 R200, [R223+0xe080] ;  /* 0x00e08000dfc8783b */ /* 0x000e6e0000000200 */
[----:B------:R-:W-:Y:S01]  /*163c0*/  HMMA.16816.F32.BF16 R52, R144, R206, R52 ;  /* 0x000000ce9034723c */ /* 0x000fe20000041834 */
[----:B------:R-:W3:Y:S07]  /*163d0*/  LDSM.16.M88.4 R144, [R216+0x7080] ;  /* 0x00708000d890783b */ /* 0x000eee0000000200 */
[-C--:B--2---:R-:W-:Y:S01]  /*163e0*/  HMMA.16816.F32.BF16 R8, R140, R196.reuse, R8 ;  /* 0x000000c48c08723c */ /* 0x084fe20000041808 */
[----:B------:R-:W2:Y:S07]  /*163f0*/  LDSM.16.M88.4 R204, [R216+0x7880] ;  /* 0x00788000d8cc783b */ /* 0x000eae0000000200 */
[C---:B-1----:R-:W-:Y:S08]  /*16400*/  HMMA.16816.F32.BF16 R12, R200.reuse, R196, R12 ;  /* 0x000000c4c80c723c */ /* 0x042ff0000004180c */
        /* <DEDUP_REMOVED lines=8> */
[-C--:B--2---:R-:W-:Y:S08]  /*16490*/  HMMA.16816.F32.BF16 R40, R140, R204.reuse, R40 ;  /* 0x000000cc8c28723c */ /* 0x084ff00000041828 */
[C---:B------:R-:W-:Y:S08]  /*164a0*/  HMMA.16816.F32.BF16 R44, R200.reuse, R204, R44 ;  /* 0x000000ccc82c723c */ /* 0x040ff0000004182c */
[-C--:B------:R-:W-:Y:S01]  /*164b0*/  HMMA.16816.F32.BF16 R48, R200, R206.reuse, R48 ;  /* 0x000000cec830723c */ /* 0x080fe20000041830 */
[----:B------:R-:W2:Y:S07]  /*164c0*/  LDSM.16.M88.4 R200, [R225+0xe080] ;  /* 0x00e08000e1c8783b */ /* 0x000eae0000000200 */
[----:B------:R-:W-:Y:S01]  /*164d0*/  HMMA.16816.F32.BF16 R52, R140, R206, R52 ;  /* 0x000000ce8c34723c */ /* 0x000fe20000041834 */
[----:B------:R-:W3:Y:S07]  /*164e0*/  LDSM.16.M88.4 R140, [R230] ;  /* 0x00000000e68c783b */ /* 0x000eee0000000200 */
[-C--:B-1----:R-:W-:Y:S01]  /*164f0*/  HMMA.16816.F32.BF16 R8, R144, R196.reuse, R8 ;  /* 0x000000c49008723c */ /* 0x082fe20000041808 */
[----:B------:R-:W1:Y:S07]  /*16500*/  LDSM.16.M88.4 R204, [R229] ;  /* 0x00000000e5cc783b */ /* 0x000e6e0000000200 */
        /* <DEDUP_REMOVED lines=20> */
[----:B------:R-:W-:Y:S07]  /*16650*/  LDSM.16.M88.4 R196, [R221+0x1800] ;  /* 0x00180000ddc4783b */ /* 0x000fee0000000200 */
        /* <DEDUP_REMOVED lines=9> */
[----:B------:R-:W-:Y:S08]  /*166f0*/  HMMA.16816.F32.BF16 R52, R140, R206, R52 ;  /* 0x000000ce8c34723c */ /* 0x000ff00000041834 */
[-C--:B-1----:R-:W-:Y:S11]  /*16700*/  HMMA.16816.F32.BF16 R8, R144, R196.reuse, R8 ;  /* 0x000000c49008723c */ /* 0x082ff60000041808 */
[----:B------:R-:W-:Y:S11]  /*16710*/  @!UPT UIADD3 URZ, URZ, URZ, URZ ;  /* 0x0000003f3f3ff290 */ /* 0x000ff6000fffe03f */
[----:B------:R-:W-:Y:S02]  /*16720*/  @!UPT UIADD3 URZ, URZ, URZ, URZ ;  /* 0x0000003f3f3ff290 */ /* 0x000fe4000fffe03f */
[----:B------:R-:W-:Y:S01]  /*16730*/  FMUL.FTZ R8, R8, c[0x0][0x320] ;  /* 0x0000c80008087a20 */ /* 0x000fe20000410000 */
[C---:B--2---:R-:W-:Y:S03]  /*16740*/  HMMA.16816.F32.BF16 R12, R200.reuse, R196, R12 ;  /* 0x000000c4c80c723c */ /* 0x044fe6000004180c */
[----:B------:R-:W1:Y:S01]  /*16750*/  MUFU.TANH R210, R8 ;  /* 0x0000000800d27308 */ /* 0x000e620000002400 */
[----:B------:R-:W-:Y:S02]  /*16760*/  FMUL.FTZ R9, R9, c[0x0][0x320] ;  /* 0x0000c80009097a20 */ /* 0x000fe40000410000 */
[----:B------:R-:W-:Y:S02]  /*16770*/  FMUL.FTZ R10, R10, c[0x0][0x320] ;  /* 0x0000c8000a0a7a20 */ /* 0x000fe40000410000 */
[----:B------:R-:W-:Y:S01]  /*16780*/  FMUL.FTZ R11, R11, c[0x0][0x320] ;  /* 0x0000c8000b0b7a20 */ /* 0x000fe20000410000 */
[-C--:B------:R-:W-:Y:S04]  /*16790*/  HMMA.16816.F32.BF16 R16, R200, R198.reuse, R16 ;  /* 0x000000c6c810723c */ /* 0x080fe80000041810 */
[----:B------:R-:W2:Y:S04]  /*167a0*/  MUFU.TANH R208, R9 ;  /* 0x0000000900d07308 */ /* 0x000ea80000002400 */
[C---:B------:R-:W-:Y:S06]  /*167b0*/  HMMA.16816.F32.BF16 R20, R144.reuse, R198, R20 ;  /* 0x000000c69014723c */ /* 0x040fec0000041814 */
[----:B------:R-:W3:Y:S01]  /*167c0*/  MUFU.TANH R214, R10 ;  /* 0x0000000a00d67308 */ /* 0x000ee20000002400 */
[----:B------:R-:W-:Y:S02]  /*167d0*/  FMUL.FTZ R12, R12, c[0x0][0x320] ;  /* 0x0000c8000c0c7a20 */ /* 0x000fe40000410000 */
[----:B------:R-:W-:Y:S03]  /*167e0*/  FMUL.FTZ R13, R13, c[0x0][0x320] ;  /* 0x0000c8000d0d7a20 */ /* 0x000fe60000410000 */
        /* <DEDUP_REMOVED lines=11> */
[----:B------:R-:W-:Y:S05]  /*168a0*/  FMUL.FTZ R20, R20, c[0x0][0x320] ;  /* 0x0000c80014147a20 */ /* 0x000fea0000410000 */
[----:B------:R1:W1:Y:S01]  /*168b0*/  MUFU.TANH R136, R21 ;  /* 0x0000001500887308 */ /* 0x0002620000002400 */
[----:B----4-:R-:W4:Y:S09]  /*168c0*/  LDSM.16.M88.4 R8, [R221+0x2000] ;  /* 0x00200000dd08783b */ /* 0x010f320000000200 */
[----:B------:R-:W2:Y:S10]  /*168d0*/  MUFU.TANH R213, R13 ;  /* 0x0000000d00d57308 */ /* 0x000eb40000002400 */
[----:B------:R-:W2:Y:S01]  /*168e0*/  MUFU.TANH R243, R14 ;  /* 0x0000000e00f37308 */ /* 0x000ea20000002400 */
[----:B-1----:R-:W2:Y:S09]  /*168f0*/  LDL R21, [R1+0x90] ;  /* 0x0000900001157983 */ /* 0x002eb20000100800 */
[----:B------:R1:W1:Y:S10]  /*16900*/  MUFU.TANH R239, R15 ;  /* 0x0000000f00ef7308 */ /* 0x0002740000002400 */
[----:B------:R3:W2:Y:S01]  /*16910*/  MUFU.TANH R140, R20 ;  /* 0x00000014008c7308 */ /* 0x0006a20000002400 */
[-C--:B----4-:R-:W-:Y:S09]  /*16920*/  HMMA.16816.F32.BF16 R24, R144, R8.reuse, R24 ;  /* 0x000000089018723c */ /* 0x090ff20000041818 */
[----:B------:R-:W4:Y:S01]  /*16930*/  MUFU.TANH R205, R22 ;  /* 0x0000001600cd7308 */ /* 0x000f220000002400 */
[C---:B------:R-:W-:Y:S01]  /*16940*/  HMMA.16816.F32.BF16 R28, R200.reuse, R8, R28 ;  /* 0x00000008c81c723c */ /* 0x040fe2000004181c */
[----:B-1----:R-:W1:Y:S01]  /*16950*/  LDSM.16.M88.4 R12, [R221+0x2800] ;  /* 0x00280000dd0c783b */ /* 0x002e620000000200 */
[----:B------:R-:W-:Y:S05]  /*16960*/  DEPBAR.LE SB0, 0x0 ;  /* 0x000080000000791a */ /* 0x000fea0000000000 */
[----:B------:R-:W-:Y:S02]  /*16970*/  @P0 IMAD.WIDE.U32 R8, R0, c[0x0][0x1e0], RZ ;  /* 0x0000780000080a25 */ /* 0x000fe400078e00ff */
[----:B------:R1:W1:Y:S01]  /*16980*/  MUFU.TANH R22, R23 ;  /* 0x0000001700167308 */ /* 0x0002620000002400 */
[-C--:B------:R-:W-:Y:S01]  /*16990*/  HMMA.16816.F32.BF16 R32, R200, R10.reuse, R32 ;  /* 0x0000000ac820723c */ /* 0x080fe20000041820 */
[----:B------:R-:W-:Y:S04]  /*169a0*/  BAR.SYNC.DEFER_BLOCKING 0x0 ;  /* 0x0000000000007b1d */ /* 0x000fe80000010000 */
[----:B------:R-:W-:Y:S02]  /*169b0*/  @P0 IADD3 R0, R9, R2, RZ ;  /* 0x0000000209000210 */ /* 0x000fe40007ffe0ff */
[----:B------:R-:W-:Y:S01]  /*169c0*/  @P0 MOV R2, R246 ;  /* 0x000000f600020202 */ /* 0x000fe20000000f00 */
[C---:B------:R-:W-:Y:S01]  /*169d0*/  HMMA.16816.F32.BF16 R36, R144.reuse, R10, R36 ;  /* 0x0000000a9024723c */ /* 0x040fe20000041824 */
[----:B------:R-:W1:Y:S01]  /*169e0*/  MUFU.TANH R211, R16 ;  /* 0x0000001000d37308 */ /* 0x000e620000002400 */
[----:B------:R-:W2:Y:S02]  /*169f0*/  LDL R9, [R1+0x80] ;  /* 0x0000800001097983 */ /* 0x000ea40000100800 */
[----:B------:R-:W-:Y:S01]  /*16a00*/  @P0 IMAD.WIDE.U32 R2, R8, 0x30, R2 ;  /* 0x0000003008020825 */ /* 0x000fe200078e0002 */
[----:B------:R-:W-:Y:S03]  /*16a10*/  LEA R8, R139, R244, 0x7 ;  /* 0x000000f48b087211 */ /* 0x000fe600078e38ff */
[----:B------:R-:W-:Y:S01]  /*16a20*/  FMUL.FTZ R30, R30, c[0x0][0x320] ;  /* 0x0000c8001e1e7a20 */ /* 0x000fe20000410000 */
[----:B------:R-:W-:Y:S02]  /*16a30*/  IADD3 R8, R240, R8, R242 ;  /* 0x00000008f0087210 */ /* 0x000fe40007ffe0f2 */
[----:B------:R-:W2:Y:S01]  /*16a40*/  MUFU.TANH R209, R17 ;  /* 0x0000001100d17308 */ /* 0x000ea20000002400 */
[----:B------:R-:W-:Y:S01]  /*16a50*/  @P0 IMAD R0, R0, 0x30, RZ ;  /* 0x0000003000000824 */ /* 0x000fe200078e02ff */
[----:B------:R-:W-:Y:S01]  /*16a60*/  MOV R240, c[0x0][0x2c4] ;  /* 0x0000b10000f07a02 */ /* 0x000fe20000000f00 */
[----:B---3--:R-:W-:Y:S01]  /*16a70*/  FMUL.FTZ R20, R24, c[0x0][0x320] ;  /* 0x0000c80018147a20 */ /* 0x008fe20000410000 */
[----:B------:R-:W-:Y:S01]  /*16a80*/  MOV R24, c[0x0][0x1e4] ;  /* 0x0000790000187a02 */ /* 0x000fe20000000f00 */
[----:B------:R-:W-:Y:S01]  /*16a90*/  FMUL.FTZ R26, R26, c[0x0][0x320] ;  /* 0x0000c8001a1a7a20 */ /* 0x000fe20000410000 */
[----:B------:R-:W-:Y:S01]  /*16aa0*/  @P0 IADD3 R4, R3, R0, RZ ;  /* 0x0000000003040210 */ /* 0x000fe20007ffe0ff */
[----:B------:R-:W-:Y:S01]  /*16ab0*/  FMUL.FTZ R27, R27, c[0x0][0x320] ;  /* 0x0000c8001b1b7a20 */ /* 0x000fe20000410000 */
[----:B------:R-:W-:Y:S01]  /*16ac0*/  @P0 SHF.L.U32 R0, R2, 0x1, RZ ;  /* 0x0000000102000819 */ /* 0x000fe200000006ff */
[----:B------:R-:W-:Y:S01]  /*16ad0*/  FMUL.FTZ R28, R28, c[0x0][0x320] ;  /* 0x0000c8001c1c7a20 */ /* 0x000fe20000410000 */
[----:B------:R3:W2:Y:S01]  /*16ae0*/  MUFU.TANH R207, R30 ;  /* 0x0000001e00cf7308 */ /* 0x0006a20000002400 */
[----:B------:R-:W-:Y:S01]  /*16af0*/  @P0 SHF.L.U64.HI R4, R2, 0x1, R4 ;  /* 0x0000000102040819 */ /* 0x000fe20000010204 */
[----:B------:R-:W-:Y:S01]  /*16b00*/  FMUL.FTZ R29, R29, c[0x0][0x320] ;  /* 0x0000c8001d1d7a20 */ /* 0x000fe20000410000 */
[----:B------:R-:W-:Y:S01]  /*16b10*/  @P0 IADD3 R2, P1, R0, c[0x0][0x1c8], RZ ;  /* 0x0000720000020a10 */ /* 0x000fe20007f3e0ff */
[-C--:B-1----:R-:W-:Y:S01]  /*16b20*/  HMMA.16816.F32.BF16 R40, R144, R12.reuse, R40 ;  /* 0x0000000c9028723c */ /* 0x082fe20000041828 */
[----:B------:R-:W-:Y:S02]  /*16b30*/  MOV R23, c[0x0][0x1e0] ;  /* 0x0000780000177a02 */ /* 0x000fe40000000f00 */
[----:B------:R-:W-:Y:S01]  /*16b40*/  @P0 IADD3.X R3, R4, c[0x0][0x1cc], RZ, P1, !PT ;  /* 0x0000730004030a10 */ /* 0x000fe20000ffe4ff */
[----:B------:R-:W-:Y:S01]  /*16b50*/  FMUL.FTZ R31, R31, c[0x0][0x320] ;  /* 0x0000c8001f1f7a20 */ /* 0x000fe20000410000 */
[----:B------:R-:W-:Y:S01]  /*16b60*/  @P0 IADD3 R0, P2, R0, 0x80, RZ ;  /* 0x0000008000000810 */ /* 0x000fe20007f5e0ff */
[----:B------:R1:W1:Y:S01]  /*16b70*/  MUFU.TANH R237, R18 ;  /* 0x0000001200ed7308 */ /* 0x0002620000002400 */
[----:B------:R-:W-:Y:S01]  /*16b80*/  SHF.L.U64.HI R23, R23, 0x5, R24 ;  /* 0x0000000517177819 */ /* 0x000fe20000010218 */
[C---:B------:R-:W-:Y:S01]  /*16b90*/  HMMA.16816.F32.BF16 R44, R200.reuse, R12, R44 ;  /* 0x0000000cc82c723c */ /* 0x040fe2000004182c */
[----:B------:R-:W2:Y:S03]  /*16ba0*/  LDL R12, [R1+0x84] ;  /* 0x00008400010c7983 */ /* 0x000ea60000100800 */
[----:B------:R-:W-:Y:S01]  /*16bb0*/  @P0 IADD3 R10, P1, R0, c[0x0][0x1c8], RZ ;  /* 0x00007200000a0a10 */ /* 0x000fe20007f3e0ff */
[----:B------:R-:W-:Y:S01]  /*16bc0*/  @!PT LDS RZ, [RZ] ;  /* 0x00000000fffff984 */ /* 0x000fe20000000800 */
[----:B------:R-:W-:Y:S01]  /*16bd0*/  @!PT LDS RZ, [RZ] ;  /* 0x00000000fffff984 */ /* 0x000fe20000000800 */
[----:B------:R-:W-:Y:S01]  /*16be0*/  @!PT LDS RZ, [RZ] ;  /* 0x00000000fffff984 */ /* 0x000fe20000000800 */
[----:B------:R4:W-:Y:S01]  /*16bf0*/  @P0 LDGSTS.E.BYPASS.LTC128B.128 [R234+0x5080], [R2.64], !P4 ;  /* 0x0508000002ea0fae */ /* 0x0009e2000e101d46 */
[----:B------:R-:W-:Y:S01]  /*16c00*/  FMUL.FTZ R32, R32, c[0x0][0x320] ;  /* 0x0000c80020207a20 */ /* 0x000fe20000410000 */
[----:B------:R-:W-:Y:S01]  /*16c10*/  MOV R13, c[0x0][0x1e0] ;  /* 0x00007800000d7a02 */ /* 0x000fe20000000f00 */
[----:B------:R4:W2:Y:S01]  /*16c20*/  MUFU.TANH R215, R19 ;  /* 0x0000001300d77308 */ /* 0x0008a20000002400 */
[----:B------:R-:W-:Y:S01]  /*16c30*/  @P0 IADD3.X R11, RZ, c[0x0][0x1cc], R4, P1, P2 ;  /* 0x00007300ff0b0a10 */ /* 0x000fe20000fe4404 */
[-C--:B------:R-:W-:Y:S03]  /*16c40*/  HMMA.16816.F32.BF16 R48, R200, R14.reuse, R48 ;  /* 0x0000000ec830723c */ /* 0x080fe60000041830 */
[----:B------:R-:W-:Y:S01]  /*16c50*/  SHF.L.U32 R13, R13, 0x5, RZ ;  /* 0x000000050d0d7819 */ /* 0x000fe200000006ff */
[----:B------:R4:W-:Y:S01]  /*16c60*/  @P0 LDGSTS.E.BYPASS.LTC128B.128 [R234+0x6880], [R10.64], !P3 ;  /* 0x068800000aea0fae */ /* 0x0009e2000d901d46 */
[----:B------:R-:W-:Y:S01]  /*16c70*/  ISETP.NE.AND P5, PT, R240, 0x1, PT ;  /* 0x00000001f000780c */ /* 0x000fe20003fa5270 */
[----:B---3--:R-:W-:Y:S01]  /*16c80*/  FMUL.FTZ R30, R40, c[0x0][0x320] ;  /* 0x0000c800281e7a20 */ /* 0x008fe20000410000 */
[----:B------:R-:W-:Y:S01]  /*16c90*/  IADD3 R8, R241, R8, RZ ;  /* 0x00000008f1087210 */ /* 0x000fe20007ffe0ff */
[----:B------:R3:W2:Y:S01]  /*16ca0*/  MUFU.TANH R196, R26 ;  /* 0x0000001a00c47308 */ /* 0x0006a20000002400 */
[----:B------:R-:W-:Y:S03]  /*16cb0*/  HMMA.16816.F32.BF16 R52, R144, R14, R52 ;  /* 0x0000000e9034723c */ /* 0x000fe60000041834 */
[----:B------:R-:W2:Y:S01]  /*16cc0*/  LDL R40, [R1+0x74] ;  /* 0x0000740001287983 */ /* 0x000ea20000100800 */
[----:B-1----:R-:W-:Y:S02]  /*16cd0*/  FMUL.FTZ R18, R25, c[0x0][0x320] ;  /* 0x0000c80019127a20 */ /* 0x002fe40000410000 */
[----:B------:R-:W-:Y:S02]  /*16ce0*/  FMUL.FTZ R17, R43, c[0x0][0x320] ;  /* 0x0000c8002b117a20 */ /* 0x000fe40000410000 */
[----:B------:R-:W-:Y:S01]  /*16cf0*/  FMUL.FTZ R47, R47, c[0x0][0x320] ;  /* 0x0000c8002f2f7a20 */ /* 0x000fe20000410000 */
[----:B------:R1:W1:Y:S03]  /*16d00*/  MUFU.TANH R143, R27 ;  /* 0x0000001b008f7308 */ /* 0x0002660000002400 */
[----:B------:R-:W-:Y:S01]  /*16d10*/  @P5 IMAD.HI.U32 R0, R8, c[0x0][0x2c8], RZ ;  /* 0x0000b20008005a27 */ /* 0x000fe200078e00ff */
[----:B----4-:R-:W-:Y:S03]  /*16d20*/  @P0 IADD3 R2, P1, R2, R13, RZ ;  /* 0x0000000d02020210 */ /* 0x010fe60007f3e0ff */
[----:B------:R-:W-:Y:S01]  /*16d30*/  FMUL.FTZ R19, R42, c[0x0][0x320] ;  /* 0x0000c8002a137a20 */ /* 0x000fe20000410000 */
[----:B------:R-:W-:Y:S01]  /*16d40*/  @P0 IADD3.X R3, R3, R23, RZ, P1, !PT ;  /* 0x0000001703030210 */ /* 0x000fe20000ffe4ff */
[----:B------:R-:W-:Y:S01]  /*16d50*/  FMUL.FTZ R25, R49, c[0x0][0x320] ;  /* 0x0000c80031197a20 */ /* 0x000fe20000410000 */
[----:B------:R4:W2:Y:S01]  /*16d60*/  MUFU.TANH R204, R28 ;  /* 0x0000001c00cc7308 */ /* 0x0008a20000002400 */
[----:B------:R-:W-:Y:S01]  /*16d70*/  @P5 SHF.R.U32.HI R8, RZ, c[0x0][0x2cc], R0 ;  /* 0x0000b300ff085a19 */ /* 0x000fe20000011600 */
[----:B------:R-:W-:Y:S01]  /*16d80*/  FMUL.FTZ R50, R50, c[0x0][0x320] ;  /* 0x0000c80032327a20 */ /* 0x000fe20000410000 */
[----:B------:R2:W-:Y:S01]  /*16d90*/  @P0 LDGSTS.E.BYPASS.LTC128B.128 [R234+0x5880], [R2.64], !P4 ;  /* 0x0588000002ea0fae */ /* 0x0005e2000e101d46 */
[----:B------:R-:W-:Y:S01]  /*16da0*/  @P0 IADD3 R10, P2, R2, R13, RZ ;  /* 0x0000000d020a0210 */ /* 0x000fe20007f5e0ff */
[----:B---3--:R-:W-:Y:S02]  /*16db0*/  FMUL.FTZ R26, R48, c[0x0][0x320] ;  /* 0x0000c800301a7a20 */ /* 0x008fe40000410000 */
[----:B------:R-:W-:Y:S01]  /*16dc0*/  FMUL.FTZ R51, R51, c[0x0][0x320] ;  /* 0x0000c80033337a20 */ /* 0x000fe20000410000 */
[----:B------:R-:W-:Y:S01]  /*16dd0*/  @P0 IADD3.X R11, R3, R23, RZ, P2, !PT ;  /* 0x00000017030b0210 */ /* 0x000fe200017fe4ff */
[----:B------:R-:W-:Y:S01]  /*16de0*/  FMUL.FTZ R15, R52, c[0x0][0x320] ;  /* 0x0000c800340f7a20 */ /* 0x000fe20000410000 */
[----:B------:R3:W2:Y:S01]  /*16df0*/  MUFU.TANH R199, R29 ;  /* 0x0000001d00c77308 */ /* 0x0006a20000002400 */
[----:B------:R2:W-:Y:S01]  /*16e00*/  @P0 LDGSTS.E.BYPASS.LTC128B.128 [R234+0x7080], [R2.64+0x80], !P3 ;  /* 0x0708008002ea0fae */ /* 0x0005e2000d901d46 */
[----:B------:R-:W-:Y:S02]  /*16e10*/  FMUL.FTZ R14, R53, c[0x0][0x320] ;  /* 0x0000c800350e7a20 */ /* 0x000fe40000410000 */
[----:B-1----:R-:W-:Y:S02]  /*16e20*/  FMUL.FTZ R27, R45, c[0x0][0x320] ;  /* 0x0000c8002d1b7a20 */ /* 0x002fe40000410000 */
[----:B------:R-:W-:Y:S02]  /*16e30*/  FMUL.FTZ R16, R54, c[0x0][0x320] ;  /* 0x0000c80036107a20 */ /* 0x000fe40000410000 */
[----:B------:R-:W-:Y:S01]  /*16e40*/  FMUL.FTZ R33, R33, c[0x0][0x320] ;  /* 0x0000c80021217a20 */ /* 0x000fe20000410000 */
[----:B------:R1:W-:Y:S01]  /*16e50*/  @P0 LDGSTS.E.BYPASS.LTC128B.128 [R234+0x6080], [R10.64], !P4 ;  /* 0x060800000aea0fae */ /* 0x0003e2000e101d46 */
[----:B------:R1:W1:Y:S01]  /*16e60*/  MUFU.TANH R206, R31 ;  /* 0x0000001f00ce7308 */ /* 0x0002620000002400 */
[----:B------:R-:W-:Y:S02]  /*16e70*/  FMUL.FTZ R34, R34, c[0x0][0x320] ;  /* 0x0000c80022227a20 */ /* 0x000fe40000410000 */
[----:B------:R-:W-:Y:S02]  /*16e80*/  FMUL.FTZ R35, R35, c[0x0][0x320] ;  /* 0x0000c80023237a20 */ /* 0x000fe40000410000 */
[----:B----4-:R-:W-:Y:S02]  /*16e90*/  FMUL.FTZ R28, R39, c[0x0][0x320] ;  /* 0x0000c800271c7a20 */ /* 0x010fe40000410000 */
[----:B------:R-:W-:Y:S01]  /*16ea0*/  FMUL.FTZ R39, R46, c[0x0][0x320] ;  /* 0x0000c8002e277a20 */ /* 0x000fe20000410000 */
[----:B------:R-:W4:Y:S01]  /*16eb0*/  SHFL.IDX PT, R4, R8, RZ, 0x1c1f ;  /* 0x001c1fff08047589 */ /* 0x000f2200000e0000 */
[----:B------:R-:W-:Y:S01]  /*16ec0*/  FMUL.FTZ R55, R55, c[0x0][0x320] ;  /* 0x0000c80037377a20 */ /* 0x000fe20000410000 */
[----:B------:R4:W2:Y:S01]  /*16ed0*/  MUFU.TANH R142, R32 ;  /* 0x00000020008e7308 */ /* 0x0008a20000002400 */
[----:B---3--:R-:W-:Y:S01]  /*16ee0*/  FMUL.FTZ R29, R41, c[0x0][0x320] ;  /* 0x0000c800291d7a20 */ /* 0x008fe20000410000 */
[----:B------:R-:W-:Y:S08]  /*16ef0*/  MOV R41, c[0x0][0x32c] ;  /* 0x0000cb0000297a02 */ /* 0x000ff00000000f00 */
[----:B------:R-:W3:Y:S01]  /*16f00*/  MUFU.TANH R20, R20 ;  /* 0x0000001400147308 */ /* 0x000ee20000002400 */
[----:B-1----:R-:W-:Y:S02]  /*16f10*/  FMUL.FTZ R31, R37, c[0x0][0x320] ;  /* 0x0000c800251f7a20 */ /* 0x002fe40000410000 */
[----:B------:R-:W-:Y:S02]  /*16f20*/  FMUL.FTZ R37, R38, c[0x0][0x320] ;  /* 0x0000c80026257a20 */ /* 0x000fe40000410000 */
[----:B------:R-:W-:Y:S05]  /*16f30*/  FMUL.FTZ R38, R44, c[0x0][0x320] ;  /* 0x0000c8002c267a20 */ /* 0x000fea0000410000 */
[----:B------:R-:W1:Y:S01]  /*16f40*/  MUFU.TANH R18, R18 ;  /* 0x0000001200127308 */ /* 0x000e620000002400 */
[----:B----4-:R-:W-:Y:S09]  /*16f50*/  FMUL.FTZ R32, R36, c[0x0][0x320] ;  /* 0x0000c80024207a20 */ /* 0x010ff20000410000 */
        /* <DEDUP_REMOVED lines=21> */
[----:B--2---:R-:W-:Y:S01]  /*170b0*/  @P0 IADD3 R12, P1, R2, R12, RZ ;  /* 0x0000000c020c0210 */ /* 0x004fe20007f3e0ff */
[----:B------:R-:W-:Y:S03]  /*170c0*/  IMAD R2, R235, -0x30, RZ ;  /* 0xffffffd0eb027824 */ /* 0x000fe600078e02ff */
[----:B------:R-:W-:Y:S02]  /*170d0*/  @P0 IADD3.X R13, R3, R9, RZ, P1, !PT ;  /* 0x00000009030d0210 */ /* 0x000fe40000ffe4ff */
[C---:B------:R-:W-:Y:S03]  /*170e0*/  IADD3 R10, -R21.reuse, 0x1, R2 ;  /* 0x00000001150a7810 */ /* 0x040fe60007ffe102 */
[----:B------:R-:W2:Y:S01]  /*170f0*/  MUFU.TANH R16, R16 ;  /* 0x0000001000107308 */ /* 0x000ea20000002400 */
[----:B------:R-:W-:Y:S01]  /*17100*/  IADD3 R11, -R21, R2, RZ ;  /* 0x00000002150b7210 */ /* 0x000fe20007ffe1ff */
[----:B------:R1:W-:Y:S01]  /*17110*/  @P0 LDGSTS.E.BYPASS.LTC128B.128 [R234+0x7880], [R12.64], !P3 ;  /* 0x078800000cea0fae */ /* 0x0003e2000d901d46 */
[----:B------:R-:W-:Y:S07]  /*17120*/  ISETP.GE.AND P3, PT, R41, 0x1, PT ;  /* 0x000000012900780c */ /* 0x000fee0003f66270 */
[----:B------:R-:W0:Y:S01]  /*17130*/  LDGDEPBAR ;  /* 0x00000000000079af */ /* 0x000e220000000000 */
[----:B------:R-:W-:Y:S04]  /*17140*/  IADD3 R10, -R40, R10, R5 ;  /* 0x0000000a280a7210 */ /* 0x000fe80007ffe105 */
[C---:B------:R-:W-:Y:S02]  /*17150*/  IADD3 R9, R10.reuse, c[0x0][0x328], RZ ;  /* 0x0000ca000a097a10 */ /* 0x040fe40007ffe0ff */
[----:B------:R-:W-:Y:S02]  /*17160*/  IADD3 R10, R10, UR4, RZ ;  /* 0x000000040a0a7c10 */ /* 0x000fe4000fffe0ff */
[-C--:B------:R-:W-:Y:S02]  /*17170*/  IADD3 R3, R9, R4.reuse, RZ ;  /* 0x0000000409037210 */ /* 0x080fe40007ffe0ff */
[----:B------:R-:W-:Y:S01]  /*17180*/  IADD3 R0, R10, R4, RZ ;  /* 0x000000040a007210 */ /* 0x000fe20007ffe0ff */
[----:B-1----:R4:W1:Y:S01]  /*17190*/  MUFU.TANH R13, R55 ;  /* 0x00000037000d7308 */ /* 0x0028620000002400 */
[----:B------:R-:W-:-:S05]  /*171a0*/  @!P3 BRA `(.L_x_1237) ;  /* 0x000001700000b947 */ /* 0x000fca0003800000 */
[----:B--23--:R-:W-:Y:S01]  /*171b0*/  IADD3 R4, -R40, R5, R4 ;  /* 0x0000000528047210 */ /* 0x00cfe20007ffe104 */
        /* <DEDUP_REMOVED lines=12> */
.L_x_1239:
[----:B------:R-:W-:Y:S04]  /*17280*/  MOV R12, c[0x0][0x32c] ;  /* 0x0000cb00000c7a02 */ /* 0x000fe80000000f00 */
[----:B------:R-:W-:Y:S11]  /*17290*/  ISETP.NE.AND P0, PT, R12, 0x1, PT ;  /* 0x000000010c00780c */ /* 0x000ff60003f05270 */
[----:B------:R-:W-:Y:S02]  /*172a0*/  @!UPT UIADD3 URZ, URZ, URZ, URZ ;  /* 0x0000003f3f3ff290 */ /* 0x000fe4000fffe03f */
[----:B------:R-:W-:Y:S05]  /*172b0*/  @P0 IMAD.HI.U32 R12, R4, c[0x0][0x330], RZ ;  /* 0x0000cc00040c0a27 */ /* 0x000fea00078e00ff */
[----:B------:R-:W-:Y:S02]  /*172c0*/  @P0 SHF.R.U32.HI R4, RZ, c[0x0][0x334], R12 ;  /* 0x0000cd00ff040a19 */ /* 0x000fe4000001160c */
.L_x_1240:
[----:B------:R-:W-:Y:S05]  /*172d0*/  BSYNC B0 ;  /* 0x0000000000007941 */ /* 0x000fea0003800000 */
.L_x_1238:
[----:B------:R-:W-:Y:S05]  /*172e0*/  IMAD R4, R4, c[0x0][0x32c], R11 ;  /* 0x0000cb0004047a24 */ /* 0x000fea00078e020b */
[----:B------:R-:W-:Y:S02]  /*172f0*/  IADD3 R12, R4, c[0x0][0x32c], RZ ;  /* 0x0000cb00040c7a10 */ /* 0x000fe40007ffe0ff */
[----:B------:R-:W-:Y:S02]  /*17300*/  IMNMX R0, R0, R4, !PT ;  /* 0x0000000400007217 */ /* 0x000fe40007800200 */
[----:B------:R-:W-:Y:S02]  /*17310*/  IMNMX R3, R3, R12, PT ;  /* 0x0000000c03037217 */ /* 0x000fe40003800200 */
.L_x_1237:
[C---:B--23--:R-:W-:Y:S02]  /*17320*/  ISETP.GE.AND P0, PT, R2.reuse, 0x2, PT ;  /* 0x000000020200780c */ /* 0x04cfe40003f06270 */
[----:B------:R-:W-:Y:S02]  /*17330*/  ISETP.GE.AND P1, PT, R2, 0x9, PT ;  /* 0x000000090200780c */ /* 0x000fe40003f26270 */
        /* <DEDUP_REMOVED lines=8> */
[C---:B------:R-:W-:Y:S02]  /*173c0*/  ISETP.LT.OR P0, PT, R3.reuse, 0x2, P0 ;  /* 0x000000020300780c */ /* 0x040fe40000701670 */
[----:B------:R-:W-:Y:S02]  /*173d0*/  @P1 LOP3.LUT R236, R236, 0x10, RZ, 0xfc, !PT ;  /* 0x00000010ecec1812 */ /* 0x000fe400078efcff */
[----:B------:R-:W-:Y:S02]  /*173e0*/  FSEL R21, R208, -INF , !P0 ;  /* 0xff800000d0157808 */ /* 0x000fe40004000000 */
[----:B------:R-:W-:Y:S02]  /*173f0*/  ISETP.GT.AND P0, PT, R0, 0x8, !P1 ;  /* 0x000000080000780c */ /* 0x000fe40004f04270 */
[----:B------:R-:W-:Y:S02]  /*17400*/  ISETP.GE.AND P1, PT, R2, 0xa, PT ;  /* 0x0000000a0200780c */ /* 0x000fe40003f26270 */
[C---:B------:R-:W-:Y:S02]  /*17410*/  ISETP.LT.OR P0, PT, R3.reuse, 0x9, P0 ;  /* 0x000000090300780c */ /* 0x040fe40000701670 */
[----:B------:R-:W-:Y:S02]  /*17420*/  LOP3.LUT R236, R236, 0xfffffffd, RZ, 0xc0, !PT ;  /* 0xfffffffdecec7812 */ /* 0x000fe400078ec0ff */
[----:B------:R-:W-:Y:S02]  /*17430*/  FSEL R24, R140, -INF , !P0 ;  /* 0xff8000008c187808 */ /* 0x000fe40004000000 */
[----:B------:R-:W-:Y:S02]  /*17440*/  ISETP.GT.AND P0, PT, R0, 0x9, !P1 ;  /* 0x000000090000780c */ /* 0x000fe40004f04270 */
[----:B------:R-:W-:Y:S02]  /*17450*/  ISETP.GE.AND P2, PT, R2, 0x22, PT ;  /* 0x000000220200780c */ /* 0x000fe40003f46270 */
[C---:B------:R-:W-:Y:S02]  /*17460*/  ISETP.LT.OR P0, PT, R3.reuse, 0xa, P0 ;  /* 0x0000000a0300780c */ /* 0x040fe40000701670 */
[----:B------:R-:W-:Y:S02]  /*17470*/  @P1 LOP3.LUT R236, R236, 0x2, RZ, 0xfc, !PT ;  /* 0x00000002ecec1812 */ /* 0x000fe400078efcff */
[----:B------:R-:W-:Y:S02]  /*17480*/  ISETP.GE.AND P1, PT, R2, 0x11, PT ;  /* 0x000000110200780c */ /* 0x000fe40003f26270 */
[----:B------:R-:W-:Y:S02]  /*17490*/  FSEL R23, R136, -INF , !P0 ;  /* 0xff80000088177808 */ /* 0x000fe40004000000 */
[----:B------:R-:W-:Y:S02]  /*174a0*/  ISETP.GT.AND P0, PT, R0, 0x10, !P1 ;  /* 0x000000100000780c */ /* 0x000fe40004f04270 */
[----:B------:R-:W-:Y:S02]  /*174b0*/  LOP3.LUT R236, R236, 0xfffffffe, RZ, 0xc0, !PT ;  /* 0xfffffffeecec7812 */ /* 0x000fe400078ec0ff */
[C---:B------:R-:W-:Y:S04]  /*174c0*/  ISETP.LT.OR P0, PT, R3.reuse, 0x11, P0 ;  /* 0x000000110300780c */ /* 0x040fe80000701670 */
[----:B----4-:R-:W-:Y:S02]  /*174d0*/  FSEL R34, R20, -INF , !P0 ;  /* 0xff80000014227808 */ /* 0x010fe40004000000 */
[----:B------:R-:W-:Y:S02]  /*174e0*/  ISETP.GT.AND P0, PT, R0, 0x11, !P6 ;  /* 0x000000110000780c */ /* 0x000fe40007704270 */
[----:B------:R-:W-:Y:S02]  /*174f0*/  @P1 LOP3.LUT R236, R236, 0x1, RZ, 0xfc, !PT ;  /* 0x00000001ecec1812 */ /* 0x000fe400078efcff */
[C---:B------:R-:W-:Y:S02]  /*17500*/  ISETP.LT.OR P0, PT, R3.reuse, 0x12, P0 ;  /* 0x000000120300780c */ /* 0x040fe40000701670 */
        /* <DEDUP_REMOVED lines=9> */
[----:B------:R-:W-:Y:S02]  /*175a0*/  LOP3.LUT R236, R236, 0xffffffdf, RZ, 0xc0, !PT ;  /* 0xffffffdfecec7812 */ /* 0x000fe400078ec0ff */
[----:B------:R-:W-:Y:S02]  /*175b0*/  FSEL R31, R31, -INF , !P0 ;  /* 0xff8000001f1f7808 */ /* 0x000fe40004000000 */
[----:B------:R-:W-:Y:S04]  /*175c0*/  ISETP.GT.AND P0, PT, R0, 0x20, !P3 ;  /* 0x000000200000780c */ /* 0x000fe80005f04270 */
[C---:B------:R-:W-:Y:S04]  /*175d0*/  ISETP.LT.OR P0, PT, R3.reuse, 0x21, P0 ;  /* 0x000000210300780c */ /* 0x040fe80000701670 */
[----:B------:R-:W-:Y:S02]  /*175e0*/  FSEL R30, R30, -INF , !P0 ;  /* 0xff8000001e1e7808 */ /* 0x000fe40004000000 */
[C---:B------:R-:W-:Y:S04]  /*175f0*/  ISETP.GT.AND P0, PT, R0.reuse, 0x21, !P2 ;  /* 0x000000210000780c */ /* 0x040fe80005704270 */
[----:B------:R-:W-:Y:S04]  /*17600*/  ISETP.LT.OR P0, PT, R3, 0x22, P0 ;  /* 0x000000220300780c */ /* 0x000fe80000701670 */
[----:B------:R-:W-:Y:S02]  /*17610*/  FSEL R29, R29, -INF , !P0 ;  /* 0xff8000001d1d7808 */ /* 0x000fe40004000000 */
[----:B------:R-:W-:Y:S02]  /*17620*/  ISETP.GT.AND P0, PT, R0, 0x28, !P1 ;  /* 0x000000280000780c */ /* 0x000fe40004f04270 */
[----:B------:R-:W-:Y:S02]  /*17630*/  ISETP.GE.AND P1, PT, R2, 0x1, PT ;  /* 0x000000010200780c */ /* 0x000fe40003f26270 */
[----:B------:R-:W-:Y:S04]  /*17640*/  ISETP.LT.OR P0, PT, R3, 0x29, P0 ;  /* 0x000000290300780c */ /* 0x000fe80000701670 */
[----:B------:R-:W-:Y:S02]  /*17650*/  FSEL R36, R15, -INF , !P0 ;  /* 0xff8000000f247808 */ /* 0x000fe40004000000 */
[----:B------:R-:W-:Y:S04]  /*17660*/  ISETP.GT.AND P0, PT, R0, RZ, !P1 ;  /* 0x000000ff0000720c */ /* 0x000fe80004f04270 */
[C---:B------:R-:W-:Y:S04]  /*17670*/  ISETP.LT.OR P0, PT, R3.reuse, 0x1, P0 ;  /* 0x000000010300780c */ /* 0x040fe80000701670 */
[----:B------:R-:W-:Y:S02]  /*17680*/  FSEL R15, R210, -INF , !P0 ;  /* 0xff800000d20f7808 */ /* 0x000fe40004000000 */
[----:B------:R-:W-:Y:S11]  /*17690*/  ISETP.GE.AND P0, PT, R2, 0x2a, PT ;  /* 0x0000002a0200780c */ /* 0x000ff60003f06270 */
[----:B------:R-:W-:Y:S02]  /*176a0*/  @!UPT UIADD3 URZ, URZ, URZ, URZ ;  /* 0x0000003f3f3ff290 */ /* 0x000fe4000fffe03f */
[----:B------:R-:W-:Y:S02]  /*176b0*/  @P0 LOP3.LUT R236, R236, 0x20, RZ, 0xfc, !PT ;  /* 0x00000020ecec0812 */ /* 0x000fe400078efcff */
[----:B------:R-:W-:Y:S04]  /*176c0*/  ISETP.GT.AND P0, PT, R0, 0x29, !P0 ;  /* 0x000000290000780c */ /* 0x000fe80004704270 */
[----:B------:R-:W-:Y:S02]  /*176d0*/  ISETP.LT.OR P0, PT, R3, 0x2a, P0 ;  /* 0x0000002a0300780c */ /* 0x000fe40000701670 */
[----:B------:R-:W2:Y:S02]  /*176e0*/  SHFL.IDX PT, R3, R8, 0x1, 0x1c1f ;  /* 0x003c1f0008037f89 */ /* 0x000ea400000e0000 */
[----:B------:R-:W-:Y:S02]  /*176f0*/  FSEL R35, R14, -INF , !P0 ;  /* 0xff8000000e237808 */ /* 0x000fe40004000000 */
[----:B------:R-:W-:Y:S01]  /*17700*/  ISETP.GE.AND P0, PT, R41, 0x1, PT ;  /* 0x000000012900780c */ /* 0x000fe20003f06270 */
[--C-:B--2---:R-:W-:Y:S02]  /*17710*/  IMAD.IADD R2, R9, 0x1, R3.reuse ;  /* 0x0000000109027824 */ /* 0x104fe400078e0203 */
        /* <DEDUP_REMOVED lines=15> */
.L_x_1243:
[----:B------:R-:W-:Y:S04]  /*17810*/  MOV R4, c[0x0][0x32c] ;  /* 0x0000cb0000047a02 */ /* 0x000fe80000000f00 */
[----:B------:R-:W-:Y:S11]  /*17820*/  ISETP.NE.AND P0, PT, R4, 0x1, PT ;  /* 0x000000010400780c */ /* 0x000ff60003f05270 */
[----:B------:R-:W-:Y:S02]  /*17830*/  @!UPT UIADD3 URZ, URZ, URZ, URZ ;  /* 0x0000003f3f3ff290 */ /* 0x000fe4000fffe03f */
[----:B------:R-:W-:Y:S05]  /*17840*/  @P0 IMAD.HI.U32 R4, R3, c[0x0][0x330], RZ ;  /* 0x0000cc0003040a27 */ /* 0x000fea00078e00ff */
[----:B------:R-:W-:Y:S02]  /*17850*/  @P0 SHF.R.U32.HI R3, RZ, c[0x0][0x334], R4 ;  /* 0x0000cd00ff030a19 */ /* 0x000fe40000011604 */
.L_x_1244:
[----:B------:R-:W-:Y:S05]  /*17860*/  BSYNC B0 ;  /* 0x0000000000007941 */ /* 0x000fea0003800000 */
.L_x_1242:
[----:B------:R-:W-:Y:S05]  /*17870*/  IMAD R3, R3, c[0x0][0x32c], R11 ;  /* 0x0000cb0003037a24 */ /* 0x000fea00078e020b */
[----:B------:R-:W-:Y:S02]  /*17880*/  IADD3 R4, R3, c[0x0][0x32c], RZ ;  /* 0x0000cb0003047a10 */ /* 0x000fe40007ffe0ff */
[----:B------:R-:W-:Y:S02]  /*17890*/  IMNMX R0, R0, R3, !PT ;  /* 0x0000000300007217 */ /* 0x000fe40007800200 */
[----:B------:R-:W-:Y:S02]  /*178a0*/  IMNMX R2, R2, R4, PT ;  /* 0x0000000402027217 */ /* 0x000fe40003800200 */
.L_x_1241:
[----:B------:R-:W-:Y:S01]  /*178b0*/  LOP3.LUT P0, RZ, R236, 0x4, RZ, 0xc0, !PT ;  /* 0x00000004ecff7812 */ /* 0x000fe2000780c0ff */
[----:B------:R-:W2:Y:S03]  /*178c0*/  SHFL.IDX PT, R3, R8, 0x2, 0x1c1f ;  /* 0x005c1f0008037f89 */ /* 0x000ea600000e0000 */
[----:B------:R-:W-:Y:S04]  /*178d0*/  ISETP.GT.AND P0, PT, R0, 0x1, !P0 ;  /* 0x000000010000780c */ /* 0x000fe80004704270 */
[----:B------:R-:W-:Y:S04]  /*178e0*/  ISETP.LT.OR P0, PT, R2, 0x2, P0 ;  /* 0x000000020200780c */ /* 0x000fe80000701670 */
[----:B------:R-:W-:Y:S02]  /*178f0*/  FSEL R18, R212, -INF , !P0 ;  /* 0xff800000d4127808 */ /* 0x000fe40004000000 */
[----:B------:R-:W-:Y:S04]  /*17900*/  LOP3.LUT P0, RZ, R236, 0x10, RZ, 0xc0, !PT ;  /* 0x00000010ecff7812 */ /* 0x000fe8000780c0ff */
        /* <DEDUP_REMOVED lines=26> */
[----:B------:R-:W-:Y:S04]  /*17ab0*/  LOP3.LUT P0, RZ, R236, 0x8, RZ, 0xc0, !PT ;  /* 0x00000008ecff7812 */ /* 0x000fe8000780c0ff */
[----:B------:R-:W-:Y:S04]  /*17ac0*/  ISETP.GT.AND P0, PT, R0, 0x28, !P0 ;  /* 0x000000280000780c */ /* 0x000fe80004704270 */
[----:B------:R-:W-:Y:S04]  /*17ad0*/  ISETP.LT.OR P0, PT, R2, 0x29, P0 ;  /* 0x000000290200780c */ /* 0x000fe80000701670 */
[----:B------:R-:W-:Y:S02]  /*17ae0*/  FSEL R240, R16, -INF , !P0 ;  /* 0xff80000010f07808 */ /* 0x000fe40004000000 */
[----:B------:R-:W-:Y:S04]  /*17af0*/  ISETP.GT.AND P0, PT, R0, RZ, !P1 ;  /* 0x000000ff0000720c */ /* 0x000fe80004f04270 */
[----:B------:R-:W-:Y:S04]  /*17b00*/  ISETP.LT.OR P0, PT, R2, 0x1, P0 ;  /* 0x000000010200780c */ /* 0x000fe80000701670 */
[----:B------:R-:W-:Y:S02]  /*17b10*/  FSEL R14, R214, -INF , !P0 ;  /* 0xff800000d60e7808 */ /* 0x000fe40004000000 */
[----:B------:R-:W-:Y:S04]  /*17b20*/  LOP3.LUT P0, RZ, R236, 0x20, RZ, 0xc0, !PT ;  /* 0x00000020ecff7812 */ /* 0x000fe8000780c0ff */
[----:B------:R-:W-:Y:S01]  /*17b30*/  ISETP.GT.AND P0, PT, R0, 0x29, !P0 ;  /* 0x000000290000780c */ /* 0x000fe20004704270 */
[--C-:B--2---:R-:W-:Y:S03]  /*17b40*/  IMAD.IADD R0, R10, 0x1, R3.reuse ;  /* 0x000000010a007824 */ /* 0x104fe600078e0203 */
[----:B------:R-:W-:Y:S01]  /*17b50*/  ISETP.LT.OR P0, PT, R2, 0x2a, P0 ;  /* 0x0000002a0200780c */ /* 0x000fe20000701670 */
[----:B------:R-:W-:Y:S03]  /*17b60*/  IMAD.IADD R2, R9, 0x1, R3 ;  /* 0x0000000109027824 */ /* 0x000fe600078e0203 */
[----:B-1----:R-:W-:Y:S02]  /*17b70*/  FSEL R212, R13, -INF , !P0 ;  /* 0xff8000000dd47808 */ /* 0x002fe40004000000 */
        /* <DEDUP_REMOVED lines=16> */
.L_x_1247:
[----:B------:R-:W-:Y:S04]  /*17c80*/  MOV R4, c[0x0][0x32c] ;  /* 0x0000cb0000047a02 */ /* 0x000fe80000000f00 */
[----:B------:R-:W-:Y:S11]  /*17c90*/  ISETP.NE.AND P0, PT, R4, 0x1, PT ;  /* 0x000000010400780c */ /* 0x000ff60003f05270 */
[----:B------:R-:W-:Y:S02]  /*17ca0*/  @!UPT UIADD3 URZ, URZ, URZ, URZ ;  /* 0x0000003f3f3ff290 */ /* 0x000fe4000fffe03f */
[----:B------:R-:W-:Y:S05]  /*17cb0*/  @P0 IMAD.HI.U32 R4, R3, c[0x0][0x330], RZ ;  /* 0x0000cc0003040a27 */ /* 0x000fea00078e00ff */
[----:B------:R-:W-:Y:S02]  /*17cc0*/  @P0 SHF.R.U32.HI R3, RZ, c[0x0][0x334], R4 ;  /* 0x0000cd00ff030a19 */ /* 0x000fe40000011604 */
.L_x_1248:
[----:B------:R-:W-:Y:S05]  /*17cd0*/  BSYNC B0 ;  /* 0x0000000000007941 */ /* 0x000fea0003800000 */
.L_x_1246:
[----:B------:R-:W-:Y:S05]  /*17ce0*/  IMAD R3, R3, c[0x0][0x32c], R11 ;  /* 0x0000cb0003037a24 */ /* 0x000fea00078e020b */
[----:B------:R-:W-:Y:S02]  /*17cf0*/  IADD3 R4, R3, c[0x0][0x32c], RZ ;  /* 0x0000cb0003047a10 */ /* 0x000fe40007ffe0ff */
[----:B------:R-:W-:Y:S02]  /*17d00*/  IMNMX R0, R0, R3, !PT ;  /* 0x0000000300007217 */ /* 0x000fe40007800200 */
[----:B------:R-:W-:Y:S02]  /*17d10*/  IMNMX R2, R2, R4, PT ;  /* 0x0000000402027217 */ /* 0x000fe40003800200 */
.L_x_1245:
[----:B------:R-:W-:Y:S01]  /*17d20*/  LOP3.LUT P0, RZ, R236, 0x4, RZ, 0xc0, !PT ;  /* 0x00000004ecff7812 */ /* 0x000fe2000780c0ff */
[----:B------:R-:W1:Y:S03]  /*17d30*/  SHFL.IDX PT, R3, R8, 0x3, 0x1c1f ;  /* 0x007c1f0008037f89 */ /* 0x000e6600000e0000 */
        /* <DEDUP_REMOVED lines=59> */
.L_x_1251:
[----:B------:R-:W-:Y:S04]  /*180f0*/  MOV R4, c[0x0][0x32c] ;  /* 0x0000cb0000047a02 */ /* 0x000fe80000000f00 */
[----:B------:R-:W-:Y:S11]  /*18100*/  ISETP.NE.AND P0, PT, R4, 0x1, PT ;  /* 0x000000010400780c */ /* 0x000ff60003f05270 */
[----:B------:R-:W-:Y:S02]  /*18110*/  @!UPT UIADD3 URZ, URZ, URZ, URZ ;  /* 0x0000003f3f3ff290 */ /* 0x000fe4000fffe03f */
[----:B------:R-:W-:Y:S05]  /*18120*/  @P0 IMAD.HI.U32 R4, R3, c[0x0][0x330], RZ ;  /* 0x0000cc0003040a27 */ /* 0x000fea00078e00ff */
[----:B------:R-:W-:Y:S02]  /*18130*/  @P0 SHF.R.U32.HI R3, RZ, c[0x0][0x334], R4 ;  /* 0x0000cd00ff030a19 */ /* 0x000fe40000011604 */
.L_x_1252:
[----:B------:R-:W-:Y:S05]  /*18140*/  BSYNC B0 ;  /* 0x0000000000007941 */ /* 0x000fea0003800000 */
.L_x_1250:
[----:B------:R-:W-:Y:S05]  /*18150*/  IMAD R11, R3, c[0x0][0x32c], R11 ;  /* 0x0000cb00030b7a24 */ /* 0x000fea00078e020b */
[----:B------:R-:W-:Y:S02]  /*18160*/  IADD3 R3, R11, c[0x0][0x32c], RZ ;  /* 0x0000cb000b037a10 */ /* 0x000fe40007ffe0ff */
[----:B------:R-:W-:Y:S02]  /*18170*/  IMNMX R0, R0, R11, !PT ;  /* 0x0000000b00007217 */ /* 0x000fe40007800200 */
[----:B------:R-:W-:Y:S02]  /*18180*/  IMNMX R2, R2, R3, PT ;  /* 0x0000000302027217 */ /* 0x000fe40003800200 */
.L_x_1249:
        /* <DEDUP_REMOVED lines=23> */
[----:B------:R-:W-:Y:S02]  /*18300*/  LOP3.LUT P0, RZ, R236, 0x4, RZ, 0xc0, !PT ;  /* 0x00000004ecff7812 */ /* 0x000fe4000780c0ff */
[----:B------:R-:W-:Y:S01]  /*18310*/  FMNMX.FTZ R3, R242, R3, !PT ;  /* 0x00000003f2037209 */ /* 0x000fe20007810000 */
[----:B------:R-:W1:Y:S01]  /*18320*/  SHFL.BFLY PT, R10, R140, 0x2, 0x1f ;  /* 0x0c401f008c0a7f89 */ /* 0x000e6200000e0000 */
        /* <DEDUP_REMOVED lines=12> */
[----:B-1----:R-:W-:Y:S02]  /*183f0*/  FMNMX.FTZ R140, R140, R10, !PT ;  /* 0x0000000a8c8c7209 */ /* 0x002fe40007810000 */
[----:B------:R-:W1:Y:S01]  /*18400*/  SHFL.BFLY PT, R10, R3, 0x2, 0x1f ;  /* 0x0c401f00030a7f89 */ /* 0x000e6200000e0000 */
[----:B------:R-:W-:Y:S02]  /*18410*/  LOP3.LUT P0, RZ, R236, 0x2, RZ, 0xc0, !PT ;  /* 0x00000002ecff7812 */ /* 0x000fe4000780c0ff */
[----:B------:R-:W-:Y:S02]  /*18420*/  FMNMX.FTZ R4, R17, R4, !PT ;  /* 0x0000000411047209 */ /* 0x000fe40007810000 */
[----:B------:R-:W-:Y:S02]  /*18430*/  ISETP.GT.AND P0, PT, R0, 0x9, !P0 ;  /* 0x000000090000780c */ /* 0x000fe40004704270 */
[----:B------:R-:W-:Y:S01]  /*18440*/  FMNMX.FTZ R4, R16, R4, !PT ;  /* 0x0000000410047209 */ /* 0x000fe20007810000 */
[----:B------:R-:W-:Y:S01]  /*18450*/  SHFL.BFLY PT, R12, R140, 0x1, 0x1f ;  /* 0x0c201f008c0c7f89 */ /* 0x000fe200000e0000 */
        /* <DEDUP_REMOVED lines=8> */
[----:B-1----:R-:W-:Y:S02]  /*184e0*/  FMNMX.FTZ R3, R3, R10, !PT ;  /* 0x0000000a03037209 */ /* 0x002fe40007810000 */
[----:B------:R-:W-:Y:S02]  /*184f0*/  ISETP.GT.AND P0, PT, R0, 0x11, !P6 ;  /* 0x000000110000780c */ /* 0x000fe40007704270 */
[----:B------:R-:W-:Y:S01]  /*18500*/  FMNMX.FTZ R10, R8, R138, !PT ;  /* 0x0000008a080a7209 */ /* 0x000fe20007810000 */
[----:B------:R-:W1:Y:S01]  /*18510*/  SHFL.BFLY PT, R142, R3, 0x1, 0x1f ;  /* 0x0c201f00038e7f89 */ /* 0x000e6200000e0000 */
[----:B------:R-:W-:Y:S02]  /*18520*/  ISETP.LT.OR P0, PT, R2, 0x12, P0 ;  /* 0x000000120200780c */ /* 0x000fe40000701670 */
[----:B------:R-:W-:Y:S02]  /*18530*/  FMNMX.FTZ R10, R9, R10, !PT ;  /* 0x0000000a090a7209 */ /* 0x000fe40007810000 */
        /* <DEDUP_REMOVED lines=8> */
[----:B------:R-:W-:Y:S02]  /*185c0*/  ISETP.LT.OR P0, PT, R2, 0x1a, P0 ;  /* 0x0000001a0200780c */ /* 0x000fe40000701670 */
[----:B------:R-:W-:Y:S02]  /*185d0*/  FMNMX.FTZ R4, R202, R4, !PT ;  /* 0x00000004ca047209 */ /* 0x000fe40007810000 */
[----:B------:R-:W-:Y:S02]  /*185e0*/  FSEL R197, R197, -INF , !P0 ;  /* 0xff800000c5c57808 */ /* 0x000fe40004000000 */
[----:B------:R-:W-:Y:S02]  /*185f0*/  ISETP.GT.AND P0, PT, R0, 0x20, !P3 ;  /* 0x000000200000780c */ /* 0x000fe40005f04270 */
[----:B-1----:R-:W-:Y:S02]  /*18600*/  FMNMX.FTZ R142, R3, R142, !PT ;  /* 0x0000008e038e7209 */ /* 0x002fe40007810000 */
[----:B------:R-:W-:Y:S02]  /*18610*/  ISETP.LT.OR P0, PT, R2, 0x21, P0 ;  /* 0x000000210200780c */ /* 0x000fe40000701670 */
[----:B------:R-:W-:Y:S01]  /*18620*/  FMNMX.FTZ R3, R28, R10, !PT ;  /* 0x0000000a1c037209 */ /* 0x000fe20007810000 */
[----:B------:R-:W-:Y:S01]  /*18630*/  FMUL.FTZ R139, R142, c[0x0][0x2d0] ;  /* 0x0000b4008e8b7a20 */ /* 0x000fe20000410000 */
[----:B------:R-:W-:Y:S02]  /*18640*/  FSEL R243, R39, -INF , !P0 ;  /* 0xff80000027f37808 */ /* 0x000fe40004000000 */
        /* <DEDUP_REMOVED lines=11> */
[----:B------:R-:W-:Y:S02]  /*18700*/  FMNMX.FTZ R4, R208, R4, !PT ;  /* 0x00000004d0047209 */ /* 0x000fe40007810000 */
[----:B------:R-:W-:Y:S02]  /*18710*/  ISETP.GT.AND P0, PT, R0, 0x29, !P6 ;  /* 0x000000290000780c */ /* 0x000fe40007704270 */
[----:B------:R-:W-:Y:S02]  /*18720*/  FMNMX.FTZ R0, R243, R3, !PT ;  /* 0x00000003f3007209 */ /* 0x000fe40007810000 */
[----:B------:R-:W-:Y:S02]  /*18730*/  FMNMX.FTZ R4, R211, R4, !PT ;  /* 0x00000004d3047209 */ /* 0x000fe40007810000 */
[----:B------:R-:W-:Y:S02]  /*18740*/  FMNMX.FTZ R0, R238, R0, !PT ;  /* 0x00000000ee007209 */ /* 0x000fe40007810000 */
[----:B------:R-:W-:Y:S02]  /*18750*/  ISETP.LT.OR P0, PT, R2, 0x2a, P0 ;  /* 0x0000002a0200780c */ /* 0x000fe40000701670 */
[----:B------:R-:W-:Y:S02]  /*18760*/  FMNMX.FTZ R4, R210, R4, !PT ;  /* 0x00000004d2047209 */ /* 0x000fe40007810000 */
[----:B------:R-:W-:Y:S02]  /*18770*/  FSEL R136, R51, -INF , !P0 ;  /* 0xff80000033887808 */ /* 0x000fe40004000000 */
[----:B------:R-:W-:Y:S02]  /*18780*/  FMNMX.FTZ R0, R237, R0, !PT ;  /* 0x00000000ed007209 */ /* 0x000fe40007810000 */
[----:B------:R-:W-:Y:S02]  /*18790*/  FMNMX.FTZ R4, R209, R4, !PT ;  /* 0x00000004d1047209 */ /* 0x000fe40007810000 */
[----:B------:R-:W-:Y:S02]  /*187a0*/  FMNMX.FTZ R0, R136, R0, !PT ;  /* 0x0000000088007209 */ /* 0x000fe40007810000 */
[----:B------:R-:W-:Y:S01]  /*187b0*/  FMNMX.FTZ R140, R140, R12, !PT ;  /* 0x0000000c8c8c7209 */ /* 0x000fe20007810000 */
[----:B------:R-:W1:Y:S01]  /*187c0*/  SHFL.BFLY PT, R25, R4, 0x2, 0x1f ;  /* 0x0c401f0004197f89 */ /* 0x000e6200000e0000 */
[----:B------:R-:W-:Y:S02]  /*187d0*/  FSETP.NEU.FTZ.AND P1, PT, R142, -INF , PT ;  /* 0xff8000008e00780b */ /* 0x000fe40003f3d000 */
[C---:B------:R-:W-:Y:S01]  /*187e0*/  FSETP.NEU.FTZ.AND P2, PT, R140.reuse, -INF , PT ;  /* 0xff8000008c00780b */ /* 0x040fe20003f5d000 */
[----:B------:R-:W-:Y:S01]  /*187f0*/  FMUL.FTZ R12, R140, c[0x0][0x2d0] ;  /* 0x0000b4008c0c7a20 */ /* 0x000fe20000410000 */
[----:B------:R-:W-:Y:S03]  /*18800*/  FSEL R139, R139, RZ, P1 ;  /* 0x000000ff8b8b7208 */ /* 0x000fe60000800000 */
[----:B------:R-:W2:Y:S01]  /*18810*/  SHFL.BFLY PT, R2, R0, 0x2, 0x1f ;  /* 0x0c401f0000027f89 */ /* 0x000ea200000e0000 */
[----:B------:R-:W-:Y:S01]  /*18820*/  FSEL R12, R12, RZ, P2 ;  /* 0x000000ff0c0c7208 */ /* 0x000fe20001000000 */
[--C-:B------:R-:W-:Y:S02]  /*18830*/  FFMA.FTZ R14, R14, c[0x0][0x2d0], -R139.reuse ;  /* 0x0000b4000e0e7a23 */ /* 0x100fe4000001088b */
[--C-:B------:R-:W-:Y:S02]  /*18840*/  FFMA.FTZ R18, R18, c[0x0][0x2d0], -R139.reuse ;  /* 0x0000b40012127a23 */ /* 0x100fe4000001088b */
[--C-:B------:R-:W-:Y:S01]  /*18850*/  FFMA.FTZ R24, R24, c[0x0][0x2d0], -R12.reuse ;  /* 0x0000b40018187a23 */ /* 0x100fe2000001080c */
[----:B------:R-:W-:Y:S01]  /*18860*/  MUFU.EX2 R53, R14 ;  /* 0x0000000e00357308 */ /* 0x000fe20000000800 */
[--C-:B------:R-:W-:Y:S02]  /*18870*/  FFMA.FTZ R15, R15, c[0x0][0x2d0], -R12.reuse ;  /* 0x0000b4000f0f7a23 */ /* 0x100fe4000001080c */
[--C-:B------:R-:W-:Y:S02]  /*18880*/  FFMA.FTZ R21, R21, c[0x0][0x2d0], -R12.reuse ;  /* 0x0000b40015157a23 */ /* 0x100fe4000001080c */
[--C-:B------:R-:W-:Y:S02]  /*18890*/  FFMA.FTZ R23, R23, c[0x0][0x2d0], -R12.reuse ;  /* 0x0000b40017177a23 */ /* 0x100fe4000001080c */
[--C-:B------:R-:W-:Y:S01]  /*188a0*/  FFMA.FTZ R20, R20, c[0x0][0x2d0], -R139.reuse ;  /* 0x0000b40014147a23 */ /* 0x100fe2000001088b */
[----:B-1----:R-:W-:Y:S02]  /*188b0*/  FMNMX.FTZ R4, R4, R25, !PT ;  /* 0x0000001904047209 */ /* 0x002fe40007810000 */
[----:B------:R1:W-:Y:S01]  /*188c0*/  MUFU.EX2 R45, R24 ;  /* 0x00000018002d7308 */ /* 0x0003e20000000800 */
[----:B------:R-:W-:Y:S02]  /*188d0*/  FFMA.FTZ R22, R22, c[0x0][0x2d0], -R139 ;  /* 0x0000b40016167a23 */ /* 0x000fe4000001088b */
[--C-:B------:R-:W-:Y:S01]  /*188e0*/  FFMA.FTZ R213, R32, c[0x0][0x2d0], -R12.reuse ;  /* 0x0000b40020d57a23 */ /* 0x100fe2000001080c */
[----:B------:R-:W3:Y:S01]  /*188f0*/  SHFL.BFLY PT, R141, R4, 0x1, 0x1f ;  /* 0x0c201f00048d7f89 */ /* 0x000ee200000e0000 */
[--C-:B------:R-:W-:Y:S01]  /*18900*/  FFMA.FTZ R214, R31, c[0x0][0x2d0], -R12.reuse ;  /* 0x0000b4001fd67a23 */ /* 0x100fe2000001080c */
[----:B--2---:R-:W-:Y:S01]  /*18910*/  FMNMX.FTZ R3, R0, R2, !PT ;  /* 0x0000000200037209 */ /* 0x004fe20007810000 */
[--C-:B------:R-:W-:Y:S01]  /*18920*/  FFMA.FTZ R247, R30, c[0x0][0x2d0], -R12.reuse ;  /* 0x0000b4001ef77a23 */ /* 0x100fe2000001080c */
[----:B------:R-:W-:Y:S02]  /*18930*/  FSEL R0, R140, RZ, P2 ;  /* 0x000000ff8c007208 */ /* 0x000fe40001000000 */
[----:B------:R-:W-:Y:S01]  /*18940*/  MUFU.EX2 R40, R15 ;  /* 0x0000000f00287308 */ /* 0x000fe20000000800 */
[----:B------:R-:W-:Y:S01]  /*18950*/  FSEL R2, R142, RZ, P1 ;  /* 0x000000ff8e027208 */ /* 0x000fe20000800000 */
[----:B------:R-:W-:Y:S02]  /*18960*/  FFMA.FTZ R246, R29, c[0x0][0x2d0], -R12 ;  /* 0x0000b4001df67a23 */ /* 0x000fe4000001080c */
[----:B------:R-:W-:Y:S02]  /*18970*/  FADD.FTZ R0, -R0, R6 ;  /* 0x0000000600007221 */ /* 0x000fe40000010100 */
[----:B------:R-:W-:Y:S02]  /*18980*/  FADD.FTZ R2, -R2, R7 ;  /* 0x0000000702027221 */ /* 0x000fe40000010100 */
[----:B------:R-:W-:Y:S02]  /*18990*/  FMUL.FTZ R0, R0, c[0x0][0x2d0] ;  /* 0x0000b40000007a20 */ /* 0x000fe40000410000 */
[----:B------:R-:W-:Y:S01]  /*189a0*/  FMUL.FTZ R2, R2, c[0x0][0x2d0] ;  /* 0x0000b40002027a20 */ /* 0x000fe20000410000 */
[----:B------:R-:W2:Y:S01]  /*189b0*/  MUFU.EX2 R49, R21 ;  /* 0x0000001500317308 */ /* 0x000ea20000000800 */
[--C-:B------:R-:W-:Y:S01]  /*189c0*/  FFMA.FTZ R245, R36, c[0x0][0x2d0], -R12.reuse ;  /* 0x0000b40024f57a23 */ /* 0x100fe2000001080c */
[----:B-1----:R-:W-:Y:S01]  /*189d0*/  LDSM.16.MT88.4 R24, [R217+0x2080] ;  /* 0x00208000d918783b */ /* 0x002fe20000004200 */
[--C-:B------:R-:W-:Y:S01]  /*189e0*/  FFMA.FTZ R244, R35, c[0x0][0x2d0], -R12.reuse ;  /* 0x0000b40023f47a23 */ /* 0x100fe2000001080c */
[----:B---3--:R-:W-:Y:S06]  /*189f0*/  FMNMX.FTZ R141, R4, R141, !PT ;  /* 0x0000008d048d7209 */ /* 0x008fec0007810000 */
[----:B------:R1:W3:Y:S01]  /*18a00*/  MUFU.EX2 R6, R0 ;  /* 0x0000000000067308 */ /* 0x0002e20000000800 */
[C---:B------:R-:W-:Y:S01]  /*18a10*/  FSETP.NEU.FTZ.AND P0, PT, R141.reuse, -INF , PT ;  /* 0xff8000008d00780b */ /* 0x040fe20003f1d000 */
[----:B------:R-:W4:Y:S01]  /*18a20*/  SHFL.BFLY PT, R4, R3, 0x1, 0x1f ;  /* 0x0c201f0003047f89 */ /* 0x000f2200000e0000 */
[----:B------:R-:W-:Y:S05]  /*18a30*/  FMUL.FTZ R143, R141, c[0x0][0x2d0] ;  /* 0x0000b4008d8f7a20 */ /* 0x000fea0000410000 */
[----:B------:R-:W-:Y:S02]  /*18a40*/  FSEL R143, R143, RZ, P0 ;  /* 0x000000ff8f8f7208 */ /* 0x000fe40000000000 */
[----:B------:R-:W5:Y:S03]  /*18a50*/  MUFU.EX2 R7, R2 ;  /* 0x0000000200077308 */ /* 0x000f660000000800 */
[--C-:B------:R-:W-:Y:S01]  /*18a60*/  FFMA.FTZ R16, R16, c[0x0][0x2d0], -R143.reuse ;  /* 0x0000b40010107a23 */ /* 0x100fe2000001088f */
[----:B--2---:R-:W-:Y:S01]  /*18a70*/  F2FP.BF16.PACK_AB R144, R49, R40 ;  /* 0x000000283190723e */ /* 0x004fe200000010ff */
[--C-:B------:R-:W-:Y:S02]  /*18a80*/  FFMA.FTZ R13, R13, c[0x0][0x2d0], -R143.reuse ;  /* 0x0000b4000d0d7a23 */ /* 0x100fe4000001088f */
[--C-:B------:R-:W-:Y:S02]  /*18a90*/  FFMA.FTZ R17, R17, c[0x0][0x2d0], -R143.reuse ;  /* 0x0000b40011117a23 */ /* 0x100fe4000001088f */
[----:B------:R-:W-:Y:S01]  /*18aa0*/  FFMA.FTZ R19, R19, c[0x0][0x2d0], -R143 ;  /* 0x0000b40013137a23 */ /* 0x000fe2000001088f */
[----:B------:R2:W2:Y:S01]  /*18ab0*/  MUFU.EX2 R248, R22 ;  /* 0x0000001600f87308 */ /* 0x0004a20000000800 */
[----:B-1----:R-:W-:Y:S01]  /*18ac0*/  FSEL R0, R141, RZ, P0 ;  /* 0x000000ff8d007208 */ /* 0x002fe20000000000 */
[C---:B---3--:R-:W-:Y:S01]  /*18ad0*/  FMUL.FTZ R21, R6.reuse, R161 ;  /* 0x000000a106157220 */ /* 0x048fe20000410000 */
[----:B----4-:R-:W-:Y:S01]  /*18ae0*/  FMNMX.FTZ R3, R3, R4, !PT ;  /* 0x0000000403037209 */ /* 0x010fe20007810000 */
[----:B------:R-:W-:Y:S02]  /*18af0*/  FMUL.FTZ R36, R6, R176 ;  /* 0x000000b006247220 */ /* 0x000fe40000410000 */
[----:B------:R-:W-:Y:S01]  /*18b00*/  FADD.FTZ R0, -R0, R137 ;  /* 0x0000008900007221 */ /* 0x000fe20000010100 */
[C---:B------:R-:W-:Y:S01]  /*18b10*/  FSETP.NEU.FTZ.AND P0, PT, R3.reuse, -INF , PT ;  /* 0xff8000000300780b */ /* 0x040fe20003f1d000 */
[----:B------:R-:W-:Y:S02]  /*18b20*/  FMUL.FTZ R4, R3, c[0x0][0x2d0] ;  /* 0x0000b40003047a20 */ /* 0x000fe40000410000 */
[----:B------:R-:W1:Y:S01]  /*18b30*/  MUFU.EX2 R37, R23 ;  /* 0x0000001700257308 */ /* 0x000e620000000800 */
[----:B------:R-:W-:Y:S02]  /*18b40*/  FMUL.FTZ R0, R0, c[0x0][0x2d0] ;  /* 0x0000b40000007a20 */ /* 0x000fe40000410000 */
[C---:B-----5:R-:W-:Y:S01]  /*18b50*/  FMUL.FTZ R10, R7.reuse, R150 ;  /* 0x00000096070a7220 */ /* 0x060fe20000410000 */
[----:B------:R-:W-:Y:S01]  /*18b60*/  FSEL R4, R4, RZ, P0 ;  /* 0x000000ff04047208 */ /* 0x000fe20000000000 */
[----:B------:R-:W-:Y:S02]  /*18b70*/  FFMA.FTZ R137, R34, c[0x0][0x2d0], -R12 ;  /* 0x0000b40022897a23 */ /* 0x000fe4000001080c */
[----:B------:R-:W-:Y:S02]  /*18b80*/  FMUL.FTZ R39, R7, R179 ;  /* 0x000000b307277220 */ /* 0x000fe40000410000 */
[--C-:B------:R-:W-:Y:S01]  /*18b90*/  FFMA.FTZ R8, R8, c[0x0][0x2d0], -R4.reuse ;  /* 0x0000b40008087a23 */ /* 0x100fe20000010804 */
[----:B------:R3:W4:Y:S01]  /*18ba0*/  MUFU.EX2 R2, R0 ;  /* 0x0000000000027308 */ /* 0x0007220000000800 */
[--C-:B------:R-:W-:Y:S02]  /*18bb0*/  FFMA.FTZ R9, R9, c[0x0][0x2d0], -R4.reuse ;  /* 0x0000b40009097a23 */ /* 0x100fe40000010804 */
[C---:B--2---:R-:W-:Y:S01]  /*18bc0*/  FMUL.FTZ R22, R7.reuse, R162 ;  /* 0x000000a207167220 */ /* 0x044fe20000410000 */
[----:B------:R-:W-:Y:S01]  /*18bd0*/  MOV R162, R248 ;  /* 0x000000f800a27202 */ /* 0x000fe20000000f00 */
[C---:B------:R-:W-:Y:S02]  /*18be0*/  FMUL.FTZ R56, R6.reuse, R56 ;  /* 0x0000003806387220 */ /* 0x040fe40000410000 */
[C---:B------:R-:W-:Y:S02]  /*18bf0*/  FMUL.FTZ R57, R6.reuse, R57 ;  /* 0x0000003906397220 */ /* 0x040fe40000410000 */
[C---:B------:R-:W-:Y:S01]  /*18c00*/  FMUL.FTZ R58, R7.reuse, R58 ;  /* 0x0000003a073a7220 */ /* 0x040fe20000410000 */
[----:B------:R2:W-:Y:S01]  /*18c10*/  MUFU.EX2 R215, R8 ;  /* 0x0000000800d77308 */ /* 0x0005e20000000800 */
[----:B------:R-:W-:Y:S02]  /*18c20*/  FMUL.FTZ R59, R7, R59 ;  /* 0x0000003b073b7220 */ /* 0x000fe40000410000 */
[C---:B------:R-:W-:Y:S01]  /*18c30*/  FMUL.FTZ R68, R6.reuse, R68 ;  /* 0x0000004406447220 */ /* 0x040fe20000410000 */
[----:B-1----:R-:W-:Y:S01]  /*18c40*/  F2FP.BF16.PACK_AB R146, R37, R45 ;  /* 0x0000002d2592723e */ /* 0x002fe200000010ff */
[C---:B------:R-:W-:Y:S02]  /*18c50*/  FMUL.FTZ R23, R7.reuse, R163 ;  /* 0x000000a307177220 */ /* 0x040fe40000410000 */
[C---:B------:R-:W-:Y:S02]  /*18c60*/  FMUL.FTZ R69, R6.reuse, R69 ;  /* 0x0000004506457220 */ /* 0x040fe40000410000 */
[C---:B------:R-:W-:Y:S01]  /*18c70*/  FMUL.FTZ R70, R7.reuse, R70 ;  /* 0x0000004607467220 */ /* 0x040fe20000410000 */
[----:B------:R-:W1:Y:S01]  /*18c80*/  MUFU.EX2 R55, R9 ;  /* 0x0000000900377308 */ /* 0x000e620000000800 */
[----:B------:R-:W-:Y:S02]  /*18c90*/  FMUL.FTZ R71, R7, R71 ;  /* 0x0000004707477220 */ /* 0x000fe40000410000 */
[----:B------:R-:W-:Y:S02]  /*18ca0*/  FMUL.FTZ R72, R6, R72 ;  /* 0x0000004806487220 */ /* 0x000fe40000410000 */
[--C-:B---3--:R-:W-:Y:S02]  /*18cb0*/  FFMA.FTZ R0, R11, c[0x0][0x2d0], -R4.reuse ;  /* 0x0000b4000b007a23 */ /* 0x108fe40000010804 */
[----:B------:R-:W-:Y:S02]  /*18cc0*/  FMUL.FTZ R11, R7, R151 ;  /* 0x00000097070b7220 */ /* 0x000fe40000410000 */
[C---:B----4-:R-:W-:Y:S01]  /*18cd0*/  FMUL.FTZ R29, R2.reuse, R169 ;  /* 0x000000a9021d7220 */ /* 0x050fe20000410000 */
[----:B------:R3:W4:Y:S01]  /*18ce0*/  MUFU.EX2 R249, R0 ;  /* 0x0000000000f97308 */ /* 0x0007220000000800 */
[----:B------:R-:W-:Y:S01]  /*18cf0*/  FMUL.FTZ R32, R2, R172 ;  /* 0x000000ac02207220 */ /* 0x000fe20000410000 */
[----:B------:R-:W-:Y:S01]  /*18d00*/  MOV R172, R37 ;  /* 0x0000002500ac7202 */ /* 0x000fe20000000f00 */
[----:B------:R-:W-:Y:S01]  /*18d10*/  FMUL.FTZ R37, R6, R177 ;  /* 0x000000b106257220 */ /* 0x000fe20000410000 */
[----:B------:R-:W-:Y:S01]  /*18d20*/  MOV R169, R49 ;  /* 0x0000003100a97202 */ /* 0x000fe20000000f00 */
[----:B--2---:R-:W-:Y:S02]  /*18d30*/  FFMA.FTZ R8, R28, c[0x0][0x2d0], -R4 ;  /* 0x0000b4001c087a23 */ /* 0x004fe40000010804 */
[C---:B------:R-:W-:Y:S02]  /*18d40*/  FMUL.FTZ R28, R2.reuse, R168 ;  /* 0x000000a8021c7220 */ /* 0x040fe40000410000 */
[C---:B------:R-:W-:Y:S01]  /*18d50*/  FMUL.FTZ R49, R2.reuse, R189 ;  /* 0x000000bd02317220 */ /* 0x040fe20000410000 */
[----:B------:R-:W2:Y:S01]  /*18d60*/  MUFU.EX2 R239, R8 ;  /* 0x0000000800ef7308 */ /* 0x000ea20000000800 */
[C---:B------:R-:W-:Y:S02]  /*18d70*/  FMUL.FTZ R60, R2.reuse, R60 ;  /* 0x0000003c023c7220 */ /* 0x040fe40000410000 */
[----:B------:R-:W-:Y:S01]  /*18d80*/  FMUL.FTZ R61, R2, R61 ;  /* 0x0000003d023d7220 */ /* 0x000fe20000410000 */
[----:B-1----:R-:W-:Y:S01]  /*18d90*/  MOV R161, R55 ;  /* 0x0000003700a17202 */ /* 0x002fe20000000f00 */
[----:B------:R-:W-:Y:S01]  /*18da0*/  FMUL.FTZ R9, R6, R149 ;  /* 0x0000009506097220 */ /* 0x000fe20000410000 */
[----:B------:R-:W-:Y:S01]  /*18db0*/  F2FP.BF16.PACK_AB R149, R55, R215 ;  /* 0x000000d73795723e */ /* 0x000fe200000010ff */
[----:B------:R-:W-:Y:S02]  /*18dc0*/  FMUL.FTZ R55, R7, R195 ;  /* 0x000000c307377220 */ /* 0x000fe40000410000 */
[C---:B------:R-:W-:Y:S01]  /*18dd0*/  FMUL.FTZ R64, R2.reuse, R64 ;  /* 0x0000004002407220 */ /* 0x040fe20000410000 */
[----:B------:R-:W1:Y:S01]  /*18de0*/  MUFU.EX2 R48, R18 ;  /* 0x0000001200307308 */ /* 0x000e620000000800 */
[----:B------:R-:W-:Y:S02]  /*18df0*/  FMUL.FTZ R65, R2, R65 ;  /* 0x0000004102417220 */ /* 0x000fe40000410000 */
[----:B------:R-:W-:Y:S01]  /*18e00*/  FMUL.FTZ R73, R6, R73 ;  /* 0x0000004906497220 */ /* 0x000fe20000410000 */
[----:B---3--:R-:W-:Y:S01]  /*18e10*/  FSEL R0, R3, RZ, P0 ;  /* 0x000000ff03007208 */ /* 0x008fe20000000000 */
[C---:B------:R-:W-:Y:S01]  /*18e20*/  FMUL.FTZ R74, R7.reuse, R74 ;  /* 0x0000004a074a7220 */ /* 0x040fe20000410000 */
[----:B----4-:R-:W-:Y:S01]  /*18e30*/  MOV R163, R249 ;  /* 0x000000f900a37202 */ /* 0x010fe20000000f00 */
[----:B------:R-:W-:Y:S02]  /*18e40*/  FMUL.FTZ R75, R7, R75 ;  /* 0x0000004b074b7220 */ /* 0x000fe40000410000 */
[----:B------:R-:W-:Y:S01]  /*18e50*/  FADD.FTZ R0, -R0, R138 ;  /* 0x0000008a00007221 */ /* 0x000fe20000010100 */
[----:B------:R-:W3:Y:S01]  /*18e60*/  MUFU.EX2 R44, R20 ;  /* 0x00000014002c7308 */ /* 0x000ee20000000800 */
[----:B------:R-:W-:Y:S02]  /*18e70*/  FFMA.FTZ R138, R33, c[0x0][0x2d0], -R12 ;  /* 0x0000b400218a7a23 */ /* 0x000fe4000001080c */
[----:B------:R-:W-:Y:S01]  /*18e80*/  FMUL.FTZ R0, R0, c[0x0][0x2d0] ;  /* 0x0000b40000007a20 */ /* 0x000fe20000410000 */
[----:B--2---:R-:W-:Y:S01]  /*18e90*/  F2FP.BF16.PACK_AB R151, R239, R249 ;  /* 0x000000f9ef97723e */ /* 0x004fe200000010ff */
[----:B------:R-:W-:Y:S02]  /*18ea0*/  FMUL.FTZ R8, R6, R148 ;  /* 0x0000009406087220 */ /* 0x000fe40000410000 */
[C---:B------:R-:W-:Y:S02]  /*18eb0*/  FMUL.FTZ R12, R2.reuse, R152 ;  /* 0x00000098020c7220 */ /* 0x040fe40000410000 */
[C---:B------:R-:W-:Y:S01]  /*18ec0*/  FMUL.FTZ R33, R2.reuse, R173 ;  /* 0x000000ad02217220 */ /* 0x040fe20000410000 */
[----:B------:R2:W4:Y:S01]  /*18ed0*/  MUFU.EX2 R38, R16 ;  /* 0x0000001000267308 */ /* 0x0005220000000800 */
[C---:B------:R-:W-:Y:S02]  /*18ee0*/  FMUL.FTZ R76, R2.reuse, R76 ;  /* 0x0000004c024c7220 */ /* 0x040fe40000410000 */
[----:B------:R-:W-:Y:S01]  /*18ef0*/  FMUL.FTZ R77, R2, R77 ;  /* 0x0000004d024d7220 */ /* 0x000fe20000410000 */
[----:B-1----:R-:W-:Y:S01]  /*18f00*/  F2FP.BF16.PACK_AB R145, R48, R53 ;  /* 0x000000353091723e */ /* 0x002fe200000010ff */
[C---:B------:R-:W-:Y:S02]  /*18f10*/  FMUL.FTZ R80, R2.reuse, R80 ;  /* 0x0000005002507220 */ /* 0x040fe40000410000 */
[----:B------:R-:W-:Y:S02]  /*18f20*/  FMUL.FTZ R81, R2, R81 ;  /* 0x0000005102517220 */ /* 0x000fe40000410000 */
[C---:B------:R-:W-:Y:S01]  /*18f30*/  FMUL.FTZ R84, R6.reuse, R84 ;  /* 0x0000005406547220 */ /* 0x040fe20000410000 */
[----:B------:R1:W-:Y:S01]  /*18f40*/  MUFU.EX2 R52, R13 ;  /* 0x0000000d00347308 */ /* 0x0003e20000000800 */
[----:B------:R-:W-:Y:S02]  /*18f50*/  FMUL.FTZ R85, R6, R85 ;  /* 0x0000005506557220 */ /* 0x000fe40000410000 */
[C---:B------:R-:W-:Y:S01]  /*18f60*/  FMUL.FTZ R86, R7.reuse, R86 ;  /* 0x0000005607567220 */ /* 0x040fe20000410000 */
[----:B---3--:R-:W-:Y:S01]  /*18f70*/  F2FP.BF16.PACK_AB R147, R248, R44 ;  /* 0x0000002cf893723e */ /* 0x008fe200000010ff */
[C---:B------:R-:W-:Y:S02]  /*18f80*/  FMUL.FTZ R20, R6.reuse, R160 ;  /* 0x000000a006147220 */ /* 0x040fe40000410000 */
[C---:B------:R-:W-:Y:S02]  /*18f90*/  FMUL.FTZ R87, R7.reuse, R87 ;  /* 0x0000005707577220 */ /* 0x040fe40000410000 */
[----:B------:R-:W-:Y:S01]  /*18fa0*/  FMUL.FTZ R88, R6, R88 ;  /* 0x0000005806587220 */ /* 0x000fe20000410000 */
[----:B------:R-:W3:Y:S01]  /*18fb0*/  MUFU.EX2 R46, R17 ;  /* 0x00000011002e7308 */ /* 0x000ee20000000800 */
[-C--:B------:R-:W-:Y:S05]  /*18fc0*/  HMMA.16816.F32.BF16 R8, R144, R24.reuse, R8 ;  /* 0x000000189008723c */ /* 0x080fea0000041808 */
[----:B--2---:R-:W-:Y:S01]  /*18fd0*/  FMUL.FTZ R16, R2, R156 ;  /* 0x0000009c02107220 */ /* 0x004fe20000410000 */
[----:B------:R-:W-:Y:S01]  /*18fe0*/  MOV R156, R40 ;  /* 0x00000028009c7202 */ /* 0x000fe20000000f00 */
[----:B------:R-:W-:Y:S01]  /*18ff0*/  FMUL.FTZ R89, R6, R89 ;  /* 0x0000005906597220 */ /* 0x000fe20000410000 */
[----:B------:R-:W2:Y:S01]  /*19000*/  LDSM.16.MT88.4 R40, [R218+0x2080] ;  /* 0x00208000da28783b */ /* 0x000ea20000004200 */
[----:B------:R-:W5:Y:S03]  /*19010*/  MUFU.EX2 R54, R19 ;  /* 0x0000001300367308 */ /* 0x000f660000000800 */
[----:B----4-:R-:W-:Y:S01]  /*19020*/  MOV R173, R38 ;  /* 0x0000002600ad7202 */ /* 0x010fe20000000f00 */
[C---:B-1----:R-:W-:Y:S02]  /*19030*/  FMUL.FTZ R13, R2.reuse, R153 ;  /* 0x00000099020d7220 */ /* 0x042fe40000410000 */
[C---:B------:R-:W-:Y:S02]  /*19040*/  FMUL.FTZ R90, R7.reuse, R90 ;  /* 0x0000005a075a7220 */ /* 0x040fe40000410000 */
[C---:B------:R-:W-:Y:S02]  /*19050*/  FMUL.FTZ R91, R7.reuse, R91 ;  /* 0x0000005b075b7220 */ /* 0x040fe40000410000 */
[----:B------:R-:W1:Y:S01]  /*19060*/  MUFU.EX2 R0, R0 ;  /* 0x0000000000007308 */ /* 0x000e620000000800 */
[C---:B------:R-:W-:Y:S02]  /*19070*/  FMUL.FTZ R92, R2.reuse, R92 ;  /* 0x0000005c025c7220 */ /* 0x040fe40000410000 */
[----:B------:R-:W-:Y:S01]  /*19080*/  FMUL.FTZ R93, R2, R93 ;  /* 0x0000005d025d7220 */ /* 0x000fe20000410000 */
[----:B---3--:R-:W-:Y:S01]  /*19090*/  F2FP.BF16.PACK_AB R148, R46, R52 ;  /* 0x000000342e94723e */ /* 0x008fe200000010ff */
[C---:B------:R-:W-:Y:S01]  /*190a0*/  FMUL.FTZ R17, R2.reuse, R157 ;  /* 0x0000009d02117220 */ /* 0x040fe20000410000 */
[----:B------:R-:W-:Y:S01]  /*190b0*/  MOV R176, R46 ;  /* 0x0000002e00b07202 */ /* 0x000fe20000000f00 */
[C---:B------:R-:W-:Y:S02]  /*190c0*/  FMUL.FTZ R96, R2.reuse, R96 ;  /* 0x0000006002607220 */ /* 0x040fe40000410000 */
[----:B------:R-:W-:Y:S01]  /*190d0*/  FMUL.FTZ R97, R2, R97 ;  /* 0x0000006102617220 */ /* 0x000fe20000410000 */
[----:B------:R-:W-:Y:S01]  /*190e0*/  MUFU.EX2 R252, R214 ;  /* 0x000000d600fc7308 */ /* 0x000fe20000000800 */
[C---:B------:R-:W-:Y:S02]  /*190f0*/  FMUL.FTZ R100, R6.reuse, R100 ;  /* 0x0000006406647220 */ /* 0x040fe40000410000 */
[----:B------:R-:W-:Y:S01]  /*19100*/  FMUL.FTZ R101, R6, R101 ;  /* 0x0000006506657220 */ /* 0x000fe20000410000 */
[----:B-----5:R-:W-:Y:S01]  /*19110*/  F2FP.BF16.PACK_AB R150, R54, R38 ;  /* 0x000000263696723e */ /* 0x020fe200000010ff */
[C---:B------:R-:W-:Y:S01]  /*19120*/  FMUL.FTZ R38, R7.reuse, R178 ;  /* 0x000000b207267220 */ /* 0x040fe20000410000 */
[----:B------:R-:W-:Y:S01]  /*19130*/  MOV R160, R54 ;  /* 0x0000003600a07202 */ /* 0x000fe20000000f00 */
[C---:B------:R-:W-:Y:S02]  /*19140*/  FMUL.FTZ R54, R7.reuse, R194 ;  /* 0x000000c207367220 */ /* 0x040fe40000410000 */
[C---:B------:R-:W-:Y:S01]  /*19150*/  FMUL.FTZ R102, R7.reuse, R102 ;  /* 0x0000006607667220 */ /* 0x040fe20000410000 */
[----:B------:R-:W3:Y:S01]  /*19160*/  MUFU.EX2 R157, R213 ;  /* 0x000000d5009d7308 */ /* 0x000ee20000000800 */
[C---:B------:R-:W-:Y:S02]  /*19170*/  FMUL.FTZ R103, R7.reuse, R103 ;  /* 0x0000006707677220 */ /* 0x040fe40000410000 */
[----:B------:R-:W-:Y:S02]  /*19180*/  FMUL.FTZ R104, R6, R104 ;  /* 0x0000006806687220 */ /* 0x000fe40000410000 */
[C---:B-1----:R-:W-:Y:S02]  /*19190*/  FMUL.FTZ R14, R0.reuse, R154 ;  /* 0x0000009a000e7220 */ /* 0x042fe40000410000 */
[C---:B------:R-:W-:Y:S02]  /*191a0*/  FMUL.FTZ R15, R0.reuse, R155 ;  /* 0x0000009b000f7220 */ /* 0x040fe40000410000 */
[----:B------:R-:W1:Y:S01]  /*191b0*/  LDSM.16.MT88.4 R152, [R220+0x2080] ;  /* 0x00208000dc98783b */ /* 0x000e620000004200 */
[C---:B------:R-:W-:Y:S01]  /*191c0*/  FMUL.FTZ R18, R0.reuse, R158 ;  /* 0x0000009e00127220 */ /* 0x040fe20000410000 */
[----:B------:R-:W-:Y:S01]  /*191d0*/  MUFU.EX2 R244, R244 ;  /* 0x000000f400f47308 */ /* 0x000fe20000000800 */
[C---:B------:R-:W-:Y:S02]  /*191e0*/  FMUL.FTZ R19, R0.reuse, R159 ;  /* 0x0000009f00137220 */ /* 0x040fe40000410000 */
[C---:B------:R-:W-:Y:S04]  /*191f0*/  HMMA.16816.F32.BF16 R12, R148.reuse, R24, R12 ;  /* 0x00000018940c723c */ /* 0x040fe8000004180c */
[C---:B------:R-:W-:Y:S01]  /*19200*/  FMUL.FTZ R30, R0.reuse, R170 ;  /* 0x000000aa001e7220 */ /* 0x040fe20000410000 */
[----:B------:R-:W-:Y:S01]  /*19210*/  MOV R170, R48 ;  /* 0x0000003000aa7202 */ /* 0x000fe20000000f00 */
[----:B------:R-:W-:Y:S01]  /*19220*/  FMUL.FTZ R31, R0, R171 ;  /* 0x000000ab001f7220 */ /* 0x000fe20000410000 */
[----:B------:R-:W-:Y:S01]  /*19230*/  MUFU.EX2 R245, R245 ;  /* 0x000000f500f57308 */ /* 0x000fe20000000800 */
[-C--:B------:R-:W-:Y:S04]  /*19240*/  HMMA.16816.F32.BF16 R16, R148, R26.reuse, R16 ;  /* 0x0000001a9410723c */ /* 0x080fe80000041810 */
[C---:B------:R-:W-:Y:S01]  /*19250*/  FMUL.FTZ R25, R6.reuse, R165 ;  /* 0x000000a506197220 */ /* 0x040fe20000410000 */
[----:B------:R-:W-:Y:S01]  /*19260*/  MOV R165, R53 ;  /* 0x0000003500a57202 */ /* 0x000fe20000000f00 */
[C---:B------:R-:W-:Y:S02]  /*19270*/  FMUL.FTZ R53, R6.reuse, R193 ;  /* 0x000000c106357220 */ /* 0x040fe40000410000 */
[C---:B------:R-:W-:Y:S01]  /*19280*/  HMMA.16816.F32.BF16 R20, R144.reuse, R26, R20 ;  /* 0x0000001a9014723c */ /* 0x040fe20000041814 */
[----:B------:R-:W-:Y:S03]  /*19290*/  MUFU.EX2 R171, R138 ;  /* 0x0000008a00ab7308 */ /* 0x000fe60000000800 */
[----:B------:R-:W-:Y:S01]  /*192a0*/  FMUL.FTZ R24, R6, R164 ;  /* 0x000000a406187220 */ /* 0x000fe20000410000 */
[----:B------:R-:W-:Y:S01]  /*192b0*/  MOV R164, R250 ;  /* 0x000000fa00a47202 */ /* 0x000fe20000000f00 */
[----:B------:R-:W-:Y:S01]  /*192c0*/  FMUL.FTZ R34, R0, R174 ;  /* 0x000000ae00227220 */ /* 0x000fe20000410000 */
[----:B------:R-:W-:Y:S01]  /*192d0*/  MOV R174, R44 ;  /* 0x0000002c00ae7202 */ /* 0x000fe20000000f00 */
[C---:B------:R-:W-:Y:S01]  /*192e0*/  FMUL.FTZ R26, R7.reuse, R166 ;  /* 0x000000a6071a7220 */ /* 0x040fe20000410000 */
[----:B------:R-:W-:Y:S03]  /*192f0*/  MOV R166, R52 ;  /* 0x0000003400a67202 */ /* 0x000fe60000000f00 */
[C---:B------:R-:W-:Y:S02]  /*19300*/  FMUL.FTZ R27, R7.reuse, R167 ;  /* 0x000000a7071b7220 */ /* 0x040fe40000410000 */
[----:B------:R-:W-:Y:S01]  /*19310*/  FMUL.FTZ R52, R6, R192 ;  /* 0x000000c006347220 */ /* 0x000fe20000410000 */
[----:B------:R-:W-:Y:S01]  /*19320*/  MUFU.EX2 R167, R137 ;  /* 0x0000008900a77308 */ /* 0x000fe20000000800 */
[----:B------:R-:W-:Y:S01]  /*19330*/  LDSM.16.MT88.4 R192, [R220+0x3080] ;  /* 0x00308000dcc0783b */ /* 0x000fe20000004200 */
[----:B------:R-:W-:Y:S01]  /*19340*/  FMUL.FTZ R35, R0, R175 ;  /* 0x000000af00237220 */ /* 0x000fe20000410000 */
[----:B------:R-:W-:Y:S01]  /*19350*/  MOV R175, R45 ;  /* 0x0000002d00af7202 */ /* 0x000fe20000000f00 */
[-C--:B--2---:R-:W-:Y:S03]  /*19360*/  HMMA.16816.F32.BF16 R24, R144, R40.reuse, R24 ;  /* 0x000000289018723c */ /* 0x084fe60000041818 */
[C---:B------:R-:W-:Y:S02]  /*19370*/  FMUL.FTZ R45, R2.reuse, R185 ;  /* 0x000000b9022d7220 */ /* 0x040fe40000410000 */
[----:B------:R-:W2:Y:S01]  /*19380*/  LDL.LU R185, [R1+0x98] ;  /* 0x0000980001b97983 */ /* 0x000ea20000300800 */
[----:B------:R-:W-:Y:S01]  /*19390*/  FMUL.FTZ R44, R2, R184 ;  /* 0x000000b8022c7220 */ /* 0x000fe20000410000 */
[----:B------:R-:W-:Y:S01]  /*193a0*/  MOV R184, R166 ;  /* 0x000000a600b87202 */ /* 0x000fe20000000f00 */
[C---:B------:R-:W-:Y:S04]  /*193b0*/  HMMA.16816.F32.BF16 R28, R148.reuse, R40, R28 ;  /* 0x00000028941c723c */ /* 0x040fe8000004181c */
[C---:B------:R-:W-:Y:S01]  /*193c0*/  FMUL.FTZ R46, R0.reuse, R186 ;  /* 0x000000ba002e7220 */ /* 0x040fe20000410000 */
[----:B------:R-:W-:Y:S01]  /*193d0*/  MOV R186, R165 ;  /* 0x000000a500ba7202 */ /* 0x000fe20000000f00 */
[----:B------:R-:W-:Y:S01]  /*193e0*/  FMUL.FTZ R47, R0, R187 ;  /* 0x000000bb002f7220 */ /* 0x000fe20000410000 */
[----:B------:R-:W4:Y:S01]  /*193f0*/  LDL.LU R165, [R1+0x94] ;  /* 0x0000940001a57983 */ /* 0x000f220000300800 */
[-C--:B------:R-:W-:Y:S04]  /*19400*/  HMMA.16816.F32.BF16 R32, R148, R42.reuse, R32 ;  /* 0x0000002a9420723c */ /* 0x080fe80000041820 */
[C---:B------:R-:W-:Y:S01]  /*19410*/  FMUL.FTZ R40, R6.reuse, R180 ;  /* 0x000000b406287220 */ /* 0x040fe20000410000 */
[----:B------:R-:W-:Y:S01]  /*19420*/  MOV R180, R176 ;  /* 0x000000b000b47202 */ /* 0x000fe20000000f00 */
[----:B------:R-:W-:Y:S01]  /*19430*/  FMUL.FTZ R41, R6, R181 ;  /* 0x000000b506297220 */ /* 0x000fe20000410000 */
[----:B------:R-:W-:Y:S01]  /*19440*/  MOV R166, R156 ;  /* 0x0000009c00a67202 */ /* 0x000fe20000000f00 */
[C---:B------:R-:W-:Y:S04]  /*19450*/  HMMA.16816.F32.BF16 R36, R144.reuse, R42, R36 ;  /* 0x0000002a9024723c */ /* 0x040fe80000041824 */
[----:B------:R-:W-:Y:S01]  /*19460*/  FMUL.FTZ R48, R2, R188 ;  /* 0x000000bc02307220 */ /* 0x000fe20000410000 */
[----:B------:R-:W-:Y:S01]  /*19470*/  MOV R181, R170 ;  /* 0x000000aa00b57202 */ /* 0x000fe20000000f00 */
[----:B------:R-:W-:Y:S01]  /*19480*/  FMUL.FTZ R50, R0, R190 ;  /* 0x000000be00327220 */ /* 0x000fe20000410000 */
[----:B------:R-:W-:Y:S01]  /*19490*/  MOV R170, R164 ;  /* 0x000000a400aa7202 */ /* 0x000fe20000000f00 */
[C---:B------:R-:W-:Y:S01]  /*194a0*/  FMUL.FTZ R43, R7.reuse, R183 ;  /* 0x000000b7072b7220 */ /* 0x040fe20000410000 */
[----:B------:R-:W-:Y:S01]  /*194b0*/  MOV R164, R162 ;  /* 0x000000a200a47202 */ /* 0x000fe20000000f00 */
[----:B------:R-:W5:Y:S02]  /*194c0*/  LDL.LU R183, [R1+0x9c] ;  /* 0x00009c0001b77983 */ /* 0x000f640000300800 */
[C---:B------:R-:W-:Y:S01]  /*194d0*/  FMUL.FTZ R42, R7.reuse, R182 ;  /* 0x000000b6072a7220 */ /* 0x040fe20000410000 */
[----:B------:R-:W-:Y:S01]  /*194e0*/  MOV R182, R169 ;  /* 0x000000a900b67202 */ /* 0x000fe20000000f00 */
[----:B------:R-:W-:Y:S01]  /*194f0*/  FFMA.FTZ R156, R208, c[0x0][0x2d0], -R143 ;  /* 0x0000b400d09c7a23 */ /* 0x000fe2000001088f */
[----:B------:R-:W-:Y:S01]  /*19500*/  MOV R169, R163 ;  /* 0x000000a300a97202 */ /* 0x000fe20000000f00 */
[C---:B------:R-:W-:Y:S01]  /*19510*/  FMUL.FTZ R51, R0.reuse, R191 ;  /* 0x000000bf00337220 */ /* 0x040fe20000410000 */
[----:B------:R3:W-:Y:S01]  /*19520*/  MUFU.EX2 R208, R246 ;  /* 0x000000f600d07308 */ /* 0x0007e20000000800 */
[C---:B------:R-:W-:Y:S01]  /*19530*/  FMUL.FTZ R62, R0.reuse, R62 ;  /* 0x0000003e003e7220 */ /* 0x040fe20000410000 */
[-C--:B-1----:R-:W-:Y:S03]  /*19540*/  HMMA.16816.F32.BF16 R40, R144, R152.reuse, R40 ;  /* 0x000000989028723c */ /* 0x082fe60000041828 */
[C---:B------:R-:W-:Y:S02]  /*19550*/  FMUL.FTZ R63, R0.reuse, R63 ;  /* 0x0000003f003f7220 */ /* 0x040fe40000410000 */
[C---:B------:R-:W-:Y:S02]  /*19560*/  FMUL.FTZ R66, R0.reuse, R66 ;  /* 0x0000004200427220 */ /* 0x040fe40000410000 */
[C---:B------:R-:W-:Y:S01]  /*19570*/  FMUL.FTZ R67, R0.reuse, R67 ;  /* 0x0000004300437220 */ /* 0x040fe20000410000 */
[C---:B------:R-:W-:Y:S04]  /*19580*/  HMMA.16816.F32.BF16 R44, R148.reuse, R152, R44 ;  /* 0x00000098942c723c */ /* 0x040fe8000004182c */
[C---:B------:R-:W-:Y:S02]  /*19590*/  FMUL.FTZ R78, R0.reuse, R78 ;  /* 0x0000004e004e7220 */ /* 0x040fe40000410000 */
[C---:B------:R-:W-:Y:S02]  /*195a0*/  FMUL.FTZ R79, R0.reuse, R79 ;  /* 0x0000004f004f7220 */ /* 0x040fe40000410000 */
[-C--:B------:R-:W-:Y:S04]  /*195b0*/  HMMA.16816.F32.BF16 R48, R148, R154.reuse, R48 ;  /* 0x0000009a9430723c */ /* 0x080fe80000041830 */
[C---:B------:R-:W-:Y:S02]  /*195c0*/  FMUL.FTZ R82, R0.reuse, R82 ;  /* 0x0000005200527220 */ /* 0x040fe40000410000 */
[----:B------:R-:W-:Y:S01]  /*195d0*/  FMUL.FTZ R83, R0, R83 ;  /* 0x0000005300537220 */ /* 0x000fe20000410000 */
[----:B---3--:R-:W-:Y:S01]  /*195e0*/  MOV R246, R169 ;  /* 0x000000a900f67202 */ /* 0x008fe20000000f00 */
[C---:B------:R-:W-:Y:S01]  /*195f0*/  HMMA.16816.F32.BF16 R52, R144.reuse, R154, R52 ;  /* 0x0000009a9034723c */ /* 0x040fe20000041834 */
[----:B------:R-:W1:Y:S03]  /*19600*/  LDSM.16.MT88.4 R152, [R219+0x2080] ;  /* 0x00208000db98783b */ /* 0x000e660000004200 */
[--C-:B------:R-:W-:Y:S02]  /*19610*/  FFMA.FTZ R137, R196, c[0x0][0x2d0], -R139.reuse ;  /* 0x0000b400c4897a23 */ /* 0x100fe4000001088b */
[C---:B------:R-:W-:Y:S02]  /*19620*/  FMUL.FTZ R94, R0.reuse, R94 ;  /* 0x0000005e005e7220 */ /* 0x040fe40000410000 */
[----:B------:R3:W-:Y:S01]  /*19630*/  MUFU.EX2 R168, R137 ;  /* 0x0000008900a87308 */ /* 0x0007e20000000800 */
[C---:B------:R-:W-:Y:S03]  /*19640*/  FMUL.FTZ R95, R0.reuse, R95 ;  /* 0x0000005f005f7220 */ /* 0x040fe60000410000 */
[C---:B------:R-:W-:Y:S02]  /*19650*/  FMUL.FTZ R98, R0.reuse, R98 ;  /* 0x0000006200627220 */ /* 0x040fe40000410000 */
[----:B------:R-:W-:Y:S02]  /*19660*/  FMUL.FTZ R99, R0, R99 ;  /* 0x0000006300637220 */ /* 0x000fe40000410000 */
[----:B------:R-:W-:Y:S02]  /*19670*/  FMUL.FTZ R105, R6, R105 ;  /* 0x0000006906697220 */ /* 0x000fe40000410000 */
[C---:B------:R-:W-:Y:S02]  /*19680*/  FMUL.FTZ R106, R7.reuse, R106 ;  /* 0x0000006a076a7220 */ /* 0x040fe40000410000 */
[C---:B------:R-:W-:Y:S02]  /*19690*/  FMUL.FTZ R107, R7.reuse, R107 ;  /* 0x0000006b076b7220 */ /* 0x040fe40000410000 */
[C---:B------:R-:W-:Y:S02]  /*196a0*/  FMUL.FTZ R108, R2.reuse, R108 ;  /* 0x0000006c026c7220 */ /* 0x040fe40000410000 */
[----:B------:R-:W-:Y:S02]  /*196b0*/  FMUL.FTZ R109, R2, R109 ;  /* 0x0000006d026d7220 */ /* 0x000fe40000410000 */
[C---:B------:R-:W-:Y:S02]  /*196c0*/  FMUL.FTZ R110, R0.reuse, R110 ;  /* 0x0000006e006e7220 */ /* 0x040fe40000410000 */
[----:B------:R-:W-:Y:S02]  /*196d0*/  FMUL.FTZ R111, R0, R111 ;  /* 0x0000006f006f7220 */ /* 0x000fe40000410000 */
[----:B------:R-:W-:Y:S02]  /*196e0*/  FMUL.FTZ R112, R2, R112 ;  /* 0x0000007002707220 */ /* 0x000fe40000410000 */
[--C-:B---3--:R-:W-:Y:S02]  /*196f0*/  FFMA.FTZ R137, R200, c[0x0][0x2d0], -R139.reuse ;  /* 0x0000b400c8897a23 */ /* 0x108fe4000001088b */
[----:B------:R-:W-:Y:S02]  /*19700*/  FMUL.FTZ R113, R2, R113 ;  /* 0x0000007102717220 */ /* 0x000fe40000410000 */
[----:B------:R3:W3:Y:S01]  /*19710*/  MUFU.EX2 R177, R137 ;  /* 0x0000008900b17308 */ /* 0x0006e20000000800 */
[C---:B------:R-:W-:Y:S02]  /*19720*/  FMUL.FTZ R114, R0.reuse, R114 ;  /* 0x0000007200727220 */ /* 0x040fe40000410000 */
[----:B------:R-:W-:Y:S01]  /*19730*/  FMUL.FTZ R115, R0, R115 ;  /* 0x0000007300737220 */ /* 0x000fe20000410000 */
        /* <DEDUP_REMOVED lines=8> */
[----:B------:R-:W-:Y:S02]  /*197c0*/  FMUL.FTZ R125, R2, R125 ;  /* 0x0000007d027d7220 */ /* 0x000fe40000410000 */
[C---:B------:R-:W-:Y:S02]  /*197d0*/  FMUL.FTZ R126, R0.reuse, R126 ;  /* 0x0000007e007e7220 */ /* 0x040fe40000410000 */
[C---:B------:R-:W-:Y:S01]  /*197e0*/  HMMA.16816.F32.BF16 R68, R144.reuse, R154, R68 ;  /* 0x0000009a9044723c */ /* 0x040fe20000041844 */
[----:B------:R-:W1:Y:S03]  /*197f0*/  LDSM.16.MT88.4 R152, [R217+0x3880] ;  /* 0x00388000d998783b */ /* 0x000e660000004200 */
[--C-:B---3--:R-:W-:Y:S02]  /*19800*/  FFMA.FTZ R137, R205, c[0x0][0x2d0], -R139.reuse ;  /* 0x0000b400cd897a23 */ /* 0x108fe4000001088b */
[----:B------:R-:W-:Y:S02]  /*19810*/  FMUL.FTZ R127, R0, R127 ;  /* 0x0000007f007f7220 */ /* 0x000fe40000410000 */
[----:B------:R3:W-:Y:S01]  /*19820*/  MUFU.EX2 R250, R137 ;  /* 0x0000008900fa7308 */ /* 0x0007e20000000800 */
[C---:B------:R-:W-:Y:S03]  /*19830*/  FMUL.FTZ R128, R2.reuse, R128 ;  /* 0x0000008002807220 */ /* 0x040fe60000410000 */
[----:B------:R-:W-:Y:S02]  /*19840*/  FMUL.FTZ R129, R2, R129 ;  /* 0x0000008102817220 */ /* 0x000fe40000410000 */
[C---:B------:R-:W-:Y:S02]  /*19850*/  FMUL.FTZ R130, R0.reuse, R130 ;  /* 0x0000008200827220 */ /* 0x040fe40000410000 */
[----:B------:R-:W-:Y:S02]  /*19860*/  FMUL.FTZ R131, R0, R131 ;  /* 0x0000008300837220 */ /* 0x000fe40000410000 */
[--C-:B------:R-:W-:Y:S01]  /*19870*/  FFMA.FTZ R158, R241, c[0x0][0x2d0], -R139.reuse ;  /* 0x0000b400f19e7a23 */ /* 0x100fe2000001088b */
[----:B------:R-:W-:Y:S01]  /*19880*/  MOV R241, R157 ;  /* 0x0000009d00f17202 */ /* 0x000fe20000000f00 */
[--C-:B------:R-:W-:Y:S01]  /*19890*/  FFMA.FTZ R157, R240, c[0x0][0x2d0], -R139.reuse ;  /* 0x0000b400f09d7a23 */ /* 0x100fe2000001088b */
[----:B------:R-:W-:Y:S01]  /*198a0*/  MOV R240, R177 ;  /* 0x000000b100f07202 */ /* 0x000fe20000000f00 */
[--C-:B------:R-:W-:Y:S01]  /*198b0*/  FFMA.FTZ R159, R242, c[0x0][0x2d0], -R139.reuse ;  /* 0x0000b400f29f7a23 */ /* 0x100fe2000001088b */
[----:B------:R-:W-:Y:S01]  /*198c0*/  LDSM.16.MT88.4 R176, [R218+0x3080] ;  /* 0x00308000dab0783b */ /* 0x000fe20000004200 */
[C---:B------:R-:W-:Y:S01]  /*198d0*/  FMUL.FTZ R120, R6.reuse, R120 ;  /* 0x0000007806787220 */ /* 0x040fe20000410000 */
[----:B------:R-:W-:Y:S01]  /*198e0*/  MOV R242, R170 ;  /* 0x000000aa00f27202 */ /* 0x000fe20000000f00 */
[----:B------:R-:W-:Y:S01]  /*198f0*/  MUFU.EX2 R205, R159 ;  /* 0x0000009f00cd7308 */ /* 0x000fe20000000800 */
[C---:B------:R-:W-:Y:S02]  /*19900*/  FMUL.FTZ R121, R6.reuse, R121 ;  /* 0x0000007906797220 */ /* 0x040fe40000410000 */
[----:B------:R-:W-:Y:S01]  /*19910*/  FMUL.FTZ R122, R7, R122 ;  /* 0x0000007a077a7220 */ /* 0x000fe20000410000 */
[----:B------:R-:W-:Y:S01]  /*19920*/  ISETP.GT.AND P0, PT, R235, R242, PT ;  /* 0x000000f2eb00720c */ /* 0x000fe20003f04270 */
[----:B------:R-:W-:Y:S02]  /*19930*/  FMUL.FTZ R123, R7, R123 ;  /* 0x0000007b077b7220 */ /* 0x000fe40000410000 */
[----:B---3--:R-:W-:Y:S02]  /*19940*/  FFMA.FTZ R137, R203, c[0x0][0x2d0], -R139 ;  /* 0x0000b400cb897a23 */ /* 0x008fe4000001088b */
[C---:B------:R-:W-:Y:S01]  /*19950*/  FMUL.FTZ R132, R6.reuse, R132 ;  /* 0x0000008406847220 */ /* 0x040fe20000410000 */
[----:B------:R3:W-:Y:S01]  /*19960*/  MUFU.EX2 R203, R247 ;  /* 0x000000f700cb7308 */ /* 0x0007e20000000800 */
[----:B------:R-:W-:Y:S02]  /*19970*/  FMUL.FTZ R133, R6, R133 ;  /* 0x0000008506857220 */ /* 0x000fe40000410000 */
[C---:B------:R-:W-:Y:S01]  /*19980*/  FMUL.FTZ R134, R7.reuse, R134 ;  /* 0x0000008607867220 */ /* 0x040fe20000410000 */
[-C--:B-1----:R-:W-:Y:S03]  /*19990*/  HMMA.16816.F32.BF16 R72, R144, R152.reuse, R72 ;  /* 0x000000989048723c */ /* 0x082fe60000041848 */
[----:B------:R-:W-:Y:S03]  /*199a0*/  FMUL.FTZ R135, R7, R135 ;  /* 0x0000008707877220 */ /* 0x000fe60000410000 */
[----:B------:R1:W-:Y:S01]  /*199b0*/  MUFU.EX2 R251, R137 ;  /* 0x0000008900fb7308 */ /* 0x0003e20000000800 */
[----:B------:R-:W-:Y:S01]  /*199c0*/  FFMA.FTZ R138, R211, c[0x0][0x2d0], -R143 ;  /* 0x0000b400d38a7a23 */ /* 0x000fe2000001088f */
[C---:B------:R-:W-:Y:S04]  /*199d0*/  HMMA.16816.F32.BF16 R76, R148.reuse, R152, R76 ;  /* 0x00000098944c723c */ /* 0x040fe8000004184c */
[----:B------:R-:W-:Y:S04]  /*199e0*/  FFMA.FTZ R139, R212, c[0x0][0x2d0], -R139 ;  /* 0x0000b400d48b7a23 */ /* 0x000fe8000001088b */
[----:B------:R-:W-:Y:S01]  /*199f0*/  MUFU.EX2 R211, R157 ;  /* 0x0000009d00d37308 */ /* 0x000fe20000000800 */
[-C--:B------:R-:W-:Y:S03]  /*19a00*/  HMMA.16816.F32.BF16 R80, R148, R154.reuse, R80 ;  /* 0x0000009a9450723c */ /* 0x080fe60000041850 */
[----:B---3--:R-:W-:Y:S05]  /*19a10*/  MOV R247, R171 ;  /* 0x000000ab00f77202 */ /* 0x008fea0000000f00 */
[C---:B------:R-:W-:Y:S01]  /*19a20*/  HMMA.16816.F32.BF16 R84, R144.reuse, R154, R84 ;  /* 0x0000009a9054723c */ /* 0x040fe20000041854 */
[----:B------:R-:W3:Y:S01]  /*19a30*/  LDSM.16.MT88.4 R152, [R218+0x3880] ;  /* 0x00388000da98783b */ /* 0x000ee20000004200 */
[----:B------:R-:W3:Y:S02]  /*19a40*/  MUFU.EX2 R212, R139 ;  /* 0x0000008b00d47308 */ /* 0x000ee40000000800 */
[--C-:B-1----:R-:W-:Y:S08]  /*19a50*/  FFMA.FTZ R137, R204, c[0x0][0x2d0], -R143.reuse ;  /* 0x0000b400cc897a23 */ /* 0x102ff0000001088f */
[----:B------:R1:W-:Y:S10]  /*19a60*/  MUFU.EX2 R214, R137 ;  /* 0x0000008900d67308 */ /* 0x0003f40000000800 */
[----:B------:R3:W-:Y:S02]  /*19a70*/  MUFU.EX2 R204, R156 ;  /* 0x0000009c00cc7308 */ /* 0x0007e40000000800 */
[----:B---3--:R-:W-:Y:S01]  /*19a80*/  F2FP.BF16.PACK_AB R139, R212, R211 ;  /* 0x000000d3d48b723e */ /* 0x008fe200000010ff */
[--C-:B-1----:R-:W-:Y:S07]  /*19a90*/  FFMA.FTZ R137, R201, c[0x0][0x2d0], -R143.reuse ;  /* 0x0000b400c9897a23 */ /* 0x102fee000001088f */
[----:B------:R1:W3:Y:S01]  /*19aa0*/  MUFU.EX2 R248, R137 ;  /* 0x0000008900f87308 */ /* 0x0002e20000000800 */
[-C--:B------:R-:W-:Y:S01]  /*19ab0*/  HMMA.16816.F32.BF16 R88, R144, R152.reuse, R88 ;  /* 0x000000989058723c */ /* 0x080fe20000041858 */
[----:B------:R-:W5:Y:S07]  /*19ac0*/  LDL.LU R156, [R1+0xa0] ;  /* 0x0000a000019c7983 */ /* 0x000f6e0000300800 */
[C---:B------:R-:W-:Y:S08]  /*19ad0*/  HMMA.16816.F32.BF16 R92, R148.reuse, R152, R92 ;  /* 0x00000098945c723c */ /* 0x040ff0000004185c */
[-C--:B------:R-:W-:Y:S04]  /*19ae0*/  HMMA.16816.F32.BF16 R96, R148, R154.reuse, R96 ;  /* 0x0000009a9460723c */ /* 0x080fe80000041860 */
[--C-:B-1----:R-:W-:Y:S04]  /*19af0*/  FFMA.FTZ R137, R199, c[0x0][0x2d0], -R143.reuse ;  /* 0x0000b400c7897a23 */ /* 0x102fe8000001088f */
[C---:B------:R-:W-:Y:S01]  /*19b00*/  HMMA.16816.F32.BF16 R100, R144.reuse, R154, R100 ;  /* 0x0000009a9064723c */ /* 0x040fe20000041864 */
[----:B------:R-:W1:Y:S01]  /*19b10*/  LDSM.16.MT88.4 R152, [R220+0x3880] ;  /* 0x00388000dc98783b */ /* 0x000e620000004200 */
[----:B------:R3:W-:Y:S02]  /*19b20*/  MUFU.EX2 R249, R137 ;  /* 0x0000008900f97308 */ /* 0x0007e40000000800 */
[----:B---3--:R-:W-:Y:S08]  /*19b30*/  FFMA.FTZ R137, R202, c[0x0][0x2d0], -R143 ;  /* 0x0000b400ca897a23 */ /* 0x008ff0000001088f */
[----:B------:R3:W-:Y:S01]  /*19b40*/  MUFU.EX2 R213, R137 ;  /* 0x0000008900d57308 */ /* 0x0007e20000000800 */
[-C--:B-1----:R-:W-:Y:S03]  /*19b50*/  HMMA.16816.F32.BF16 R104, R144, R152.reuse, R104 ;  /* 0x000000989068723c */ /* 0x082fe60000041868 */
[----:B--2---:R-:W-:Y:S05]  /*19b60*/  FFMA.FTZ R7, R7, R185, R186 ;  /* 0x000000b907077223 */ /* 0x004fea00000100ba */
[C---:B------:R-:W-:Y:S04]  /*19b70*/  HMMA.16816.F32.BF16 R108, R148.reuse, R152, R108 ;  /* 0x00000098946c723c */ /* 0x040fe8000004186c */
[--C-:B---3--:R-:W-:Y:S04]  /*19b80*/  FFMA.FTZ R137, R207, c[0x0][0x2d0], -R4.reuse ;  /* 0x0000b400cf897a23 */ /* 0x108fe80000010804 */
[-C--:B------:R-:W-:Y:S01]  /*19b90*/  HMMA.16816.F32.BF16 R112, R148, R154.reuse, R112 ;  /* 0x0000009a9470723c */ /* 0x080fe20000041870 */
[----:B------:R-:W-:Y:S07]  /*19ba0*/  MUFU.EX2 R207, R158 ;  /* 0x0000009e00cf7308 */ /* 0x000fee0000000800 */
[C---:B------:R-:W-:Y:S01]  /*19bb0*/  HMMA.16816.F32.BF16 R116, R144.reuse, R154, R116 ;  /* 0x0000009a9074723c */ /* 0x040fe20000041874 */
[----:B------:R-:W1:Y:S02]  /*19bc0*/  LDSM.16.MT88.4 R152, [R219+0x3880] ;  /* 0x00388000db98783b */ /* 0x000e640000004200 */
[----:B------:R2:W-:Y:S02]  /*19bd0*/  MUFU.EX2 R200, R137 ;  /* 0x0000008900c87308 */ /* 0x0005e40000000800 */
[----:B--2---:R-:W-:Y:S08]  /*19be0*/  FFMA.FTZ R137, R206, c[0x0][0x2d0], -R4 ;  /* 0x0000b400ce897a23 */ /* 0x004ff00000010804 */
[----:B------:R4:W-:Y:S10]  /*19bf0*/  MUFU.EX2 R206, R138 ;  /* 0x0000008a00ce7308 */ /* 0x0009f40000000800 */
[----:B------:R2:W3:Y:S01]  /*19c00*/  MUFU.EX2 R199, R137 ;  /* 0x0000008900c77308 */ /* 0x0004e20000000800 */
[-C--:B-1----:R-:W-:Y:S08]  /*19c10*/  HMMA.16816.F32.BF16 R120, R144, R152.reuse, R120 ;  /* 0x000000989078723c */ /* 0x082ff00000041878 */
[C---:B------:R-:W-:Y:S04]  /*19c20*/  HMMA.16816.F32.BF16 R124, R148.reuse, R152, R124 ;  /* 0x00000098947c723c */ /* 0x040fe8000004187c */
[----:B----4-:R-:W-:Y:S01]  /*19c30*/  FFMA.FTZ R138, R6, R165, R166 ;  /* 0x000000a5068a7223 */ /* 0x010fe200000100a6 */
[----:B------:R-:W-:Y:S01]  /*19c40*/  MOV R165, R161 ;  /* 0x000000a100a57202 */ /* 0x000fe20000000f00 */
[--C-:B------:R-:W-:Y:S01]  /*19c50*/  FFMA.FTZ R6, R237, c[0x0][0x2d0], -R4.reuse ;  /* 0x0000b400ed067a23 */ /* 0x100fe20000010804 */
[----:B------:R-:W-:Y:S01]  /*19c60*/  MOV R166, R160 ;  /* 0x000000a000a67202 */ /* 0x000fe20000000f00 */
[-C--:B------:R-:W-:Y:S01]  /*19c70*/  HMMA.16816.F32.BF16 R128, R148, R154.reuse, R128 ;  /* 0x0000009a9480723c */ /* 0x080fe20000041880 */
[----:B------:R-:W1:Y:S03]  /*19c80*/  LDSM.16.MT88.4 R148, [R217+0x2880] ;  /* 0x00288000d994783b */ /* 0x000e660000004200 */
[----:B------:R-:W-:Y:S01]  /*19c90*/  F2FP.BF16.PACK_AB R152, R248, R214 ;  /* 0x000000d6f898723e */ /* 0x000fe200000010ff */
[--C-:B--2---:R-:W-:Y:S01]  /*19ca0*/  FFMA.FTZ R137, R198, c[0x0][0x2d0], -R4.reuse ;  /* 0x0000b400c6897a23 */ /* 0x104fe20000010804 */
[----:B---3--:R-:W-:Y:S02]  /*19cb0*/  F2FP.BF16.PACK_AB R153, R199, R200 ;  /* 0x000000c8c799723e */ /* 0x008fe400000010ff */
[----:B------:R-:W-:Y:S01]  /*19cc0*/  HMMA.16816.F32.BF16 R132, R144, R154, R132 ;  /* 0x0000009a9084723c */ /* 0x000fe20000041884 */
[----:B------:R-:W-:Y:S01]  /*19cd0*/  LDSM.16.MT88.4 R160, [R217+0x3080] ;  /* 0x00308000d9a0783b */ /* 0x000fe20000004200 */
[----:B------:R2:W-:Y:S02]  /*19ce0*/  MUFU.EX2 R201, R137 ;  /* 0x0000008900c97308 */ /* 0x0005e40000000800 */
[----:B------:R-:W-:Y:S03]  /*19cf0*/  MOV R237, R166 ;  /* 0x000000a600ed7202 */ /* 0x000fe60000000f00 */
[----:B------:R-:W-:Y:S02]  /*19d00*/  F2FP.BF16.PACK_AB R144, R171, R167 ;  /* 0x000000a7ab90723e */ /* 0x000fe400000010ff */
[----:B------:R-:W-:Y:S03]  /*19d10*/  F2FP.BF16.PACK_AB R145, R240, R168 ;  /* 0x000000a8f091723e */ /* 0x000fe600000010ff */
[----:B------:R-:W-:Y:S02]  /*19d20*/  F2FP.BF16.PACK_AB R146, R252, R241 ;  /* 0x000000f1fc92723e */ /* 0x000fe400000010ff */
[----:B------:R-:W-:Y:S02]  /*19d30*/  F2FP.BF16.PACK_AB R147, R251, R250 ;  /* 0x000000fafb93723e */ /* 0x000fe400000010ff */
[----:B------:R-:W-:Y:S01]  /*19d40*/  F2FP.BF16.PACK_AB R154, R213, R249 ;  /* 0x000000f9d59a723e */ /* 0x000fe200000010ff */
[----:B--2---:R-:W-:Y:S02]  /*19d50*/  FFMA.FTZ R137, R197, c[0x0][0x2d0], -R4 ;  /* 0x0000b400c5897a23 */ /* 0x004fe40000010804 */
[----:B------:R5:W-:Y:S02]  /*19d60*/  MUFU.EX2 R197, R6 ;  /* 0x0000000600c57308 */ /* 0x000be40000000800 */
[-C--:B-1----:R-:W-:Y:S08]  /*19d70*/  HMMA.16816.F32.BF16 R8, R144, R148.reuse, R8 ;  /* 0x000000949008723c */ /* 0x082ff00000041808 */
[----:B------:R-:W1:Y:S01]  /*19d80*/  MUFU.EX2 R202, R137 ;  /* 0x0000008900ca7308 */ /* 0x000e620000000800 */
[----:B-----5:R-:W-:Y:S03]  /*19d90*/  FFMA.FTZ R6, R2, R183, R184 ;  /* 0x000000b702067223 */ /* 0x020fe600000100b8 */
[----:B------:R-:W-:Y:S02]  /*19da0*/  FADD.FTZ R2, R181, R7 ;  /* 0x00000007b5027221 */ /* 0x000fe40000010000 */
[----:B------:R-:W-:Y:S02]  /*19db0*/  FADD.FTZ R6, R180, R6 ;  /* 0x00000006b4067221 */ /* 0x000fe40000010000 */
[----:B------:R-:W-:Y:S02]  /*19dc0*/  FADD.FTZ R2, R174, R2 ;  /* 0x00000002ae027221 */ /* 0x000fe40000010000 */
[----:B------:R-:W-:Y:S01]  /*19dd0*/  FADD.FTZ R6, R173, R6 ;  /* 0x00000006ad067221 */ /* 0x000fe20000010000 */
[----:B-1----:R-:W-:Y:S01]  /*19de0*/  F2FP.BF16.PACK_AB R155, R202, R201 ;  /* 0x000000c9ca9b723e */ /* 0x002fe200000010ff */
[--C-:B------:R-:W-:Y:S02]  /*19df0*/  FFMA.FTZ R137, R210, c[0x0][0x2d0], -R143.reuse ;  /* 0x0000b400d2897a23 */ /* 0x100fe4000001088f */
[----:B------:R-:W-:Y:S02]  /*19e00*/  FFMA.FTZ R143, R209, c[0x0][0x2d0], -R143 ;  /* 0x0000b400d18f7a23 */ /* 0x000fe4000001088f */
[----:B------:R1:W-:Y:S02]  /*19e10*/  MUFU.EX2 R209, R137 ;  /* 0x0000008900d17308 */ /* 0x0003e40000000800 */
[C---:B------:R-:W-:Y:S08]  /*19e20*/  HMMA.16816.F32.BF16 R12, R152.reuse, R148, R12 ;  /* 0x00000094980c723c */ /* 0x040ff0000004180c */
[-C--:B------:R-:W-:Y:S01]  /*19e30*/  HMMA.16816.F32.BF16 R16, R152, R150.reuse, R16 ;  /* 0x000000969810723c */ /* 0x080fe20000041810 */
[----:B------:R-:W2:Y:S07]  /*19e40*/  MUFU.EX2 R210, R143 ;  /* 0x0000008f00d27308 */ /* 0x000eae0000000800 */
[C---:B------:R-:W-:Y:S01]  /*19e50*/  HMMA.16816.F32.BF16 R20, R144.reuse, R150, R20 ;  /* 0x000000969014723c */ /* 0x040fe20000041814 */
[----:B------:R-:W3:Y:S03]  /*19e60*/  LDSM.16.MT88.4 R148, [R218+0x2880] ;  /* 0x00288000da94783b */ /* 0x000ee60000004200 */
[--C-:B-1----:R-:W-:Y:S01]  /*19e70*/  FFMA.FTZ R137, R243, c[0x0][0x2d0], -R4.reuse ;  /* 0x0000b400f3897a23 */ /* 0x102fe20000010804 */
[----:B------:R-:W-:Y:S03]  /*19e80*/  MOV R243, R168 ;  /* 0x000000a800f37202 */ /* 0x000fe60000000f00 */
[----:B------:R1:W-:Y:S04]  /*19e90*/  MUFU.EX2 R198, R137 ;  /* 0x0000008900c67308 */ /* 0x0003e80000000800 */
[--C-:B-1----:R-:W-:Y:S01]  /*19ea0*/  FFMA.FTZ R137, R238, c[0x0][0x2d0], -R4.reuse ;  /* 0x0000b400ee897a23 */ /* 0x102fe20000010804 */
[----:B------:R-:W-:Y:S01]  /*19eb0*/  MOV R238, R167 ;  /* 0x000000a700ee7202 */ /* 0x000fe20000000f00 */
[----:B------:R-:W-:Y:S01]  /*19ec0*/  FFMA.FTZ R4, R136, c[0x0][0x2d0], -R4 ;  /* 0x0000b40088047a23 */ /* 0x000fe20000010804 */
[----:B------:R-:W-:Y:S03]  /*19ed0*/  F2FP.BF16.PACK_AB R136, R208, R203 ;  /* 0x000000cbd088723e */ /* 0x000fe600000010ff */
[----:B------:R1:W4:Y:S01]  /*19ee0*/  MUFU.EX2 R196, R137 ;  /* 0x0000008900c47308 */ /* 0x0003220000000800 */
[-C--:B---3--:R-:W-:Y:S09]  /*19ef0*/  HMMA.16816.F32.BF16 R24, R144, R148.reuse, R24 ;  /* 0x000000949018723c */ /* 0x088ff20000041818 */
[----:B------:R3:W5:Y:S01]  /*19f00*/  MUFU.EX2 R143, R4 ;  /* 0x00000004008f7308 */ /* 0x0007620000000800 */
[C---:B------:R-:W-:Y:S08]  /*19f10*/  HMMA.16816.F32.BF16 R28, R152.reuse, R148, R28 ;  /* 0x00000094981c723c */ /* 0x040ff0000004181c */
[-C--:B------:R-:W-:Y:S04]  /*19f20*/  HMMA.16816.F32.BF16 R32, R152, R150.reuse, R32 ;  /* 0x000000969820723c */ /* 0x080fe80000041820 */
[----:B-1----:R-:W-:Y:S04]  /*19f30*/  F2FP.BF16.PACK_AB R137, R207, R205 ;  /* 0x000000cdcf89723e */ /* 0x002fe800000010ff */
[C---:B------:R-:W-:Y:S01]  /*19f40*/  HMMA.16816.F32.BF16 R36, R144.reuse, R150, R36 ;  /* 0x000000969024723c */ /* 0x040fe20000041824 */
[----:B------:R-:W1:Y:S03]  /*19f50*/  LDSM.16.MT88.4 R148, [R220+0x2880] ;  /* 0x00288000dc94783b */ /* 0x000e660000004200 */
[----:B------:R-:W-:Y:S01]  /*19f60*/  FFMA.FTZ R0, R0, R156, R215 ;  /* 0x0000009c00007223 */ /* 0x000fe200000100d7 */
[----:B------:R-:W-:Y:S01]  /*19f70*/  MOV R215, R165 ;  /* 0x000000a500d77202 */ /* 0x000fe20000000f00 */
[----:B---3--:R-:W-:Y:S01]  /*19f80*/  FADD.FTZ R4, R182, R138 ;  /* 0x0000008ab6047221 */ /* 0x008fe20000010000 */
[----:B------:R-:W-:Y:S05]  /*19f90*/  F2FP.BF16.PACK_AB R138, R244, R245 ;  /* 0x000000f5f48a723e */ /* 0x000fea00000010ff */
[----:B------:R-:W-:Y:S04]  /*19fa0*/  FADD.FTZ R4, R175, R4 ;  /* 0x00000004af047221 */ /* 0x000fe80000010000 */
[----:B------:R-:W-:Y:S01]  /*19fb0*/  FADD.FTZ R7, R172, R4 ;  /* 0x00000004ac077221 */ /* 0x000fe20000010000 */
[----:B------:R-:W-:Y:S03]  /*19fc0*/  MOV R4, R164 ;  /* 0x000000a400047202 */ /* 0x000fe60000000f00 */
        /* <DEDUP_REMOVED lines=8> */
[----:B------:R-:W-:Y:S04]  /*1a050*/  FADD.FTZ R4, R200, R4 ;  /* 0x00000004c8047221 */ /* 0x000fe80000010000 */
[----:B------:R-:W-:Y:S01]  /*1a060*/  FADD.FTZ R4, R199, R4 ;  /* 0x00000004c7047221 */ /* 0x000fe20000010000 */
[-C--:B-1----:R-:W-:Y:S03]  /*1a070*/  HMMA.16816.F32.BF16 R40, R144, R148.reuse, R40 ;  /* 0x000000949028723c */ /* 0x082fe60000041828 */
[----:B------:R-:W-:Y:S04]  /*1a080*/  FADD.FTZ R4, R201, R4 ;  /* 0x00000004c9047221 */ /* 0x000fe80000010000 */
[----:B------:R-:W-:Y:S01]  /*1a090*/  FADD.FTZ R4, R202, R4 ;  /* 0x00000004ca047221 */ /* 0x000fe20000010000 */
        /* <DEDUP_REMOVED lines=27> */
[----:B------:R-:W-:Y:S07]  /*1a250*/  HMMA.16816.F32.BF16 R132, R144, R150, R132 ;  /* 0x000000969084723c */ /* 0x000fee0000041884 */
[----:B------:R-:W-:Y:S01]  /*1a260*/  F2FP.BF16.PACK_AB R144, R206, R204 ;  /* 0x000000ccce90723e */ /* 0x000fe200000010ff */
[-C--:B------:R-:W-:Y:S01]  /*1a270*/  HMMA.16816.F32.BF16 R148, R136, R160.reuse, R8 ;  /* 0x000000a08894723c */ /* 0x080fe20000041808 */
[----:B------:R-:W1:Y:S04]  /*1a280*/  LDSM.16.MT88.4 R8, [R219+0x3080] ;  /* 0x00308000db08783b */ /* 0x000e680000004200 */
[----:B--2---:R-:W-:Y:S02]  /*1a290*/  F2FP.BF16.PACK_AB R146, R210, R209 ;  /* 0x000000d1d292723e */ /* 0x004fe400000010ff */
[----:B----4-:R-:W-:Y:S02]  /*1a2a0*/  F2FP.BF16.PACK_AB R145, R196, R198 ;  /* 0x000000c6c491723e */ /* 0x010fe400000010ff */
[----:B-----5:R-:W-:Y:S07]  /*1a2b0*/  F2FP.BF16.PACK_AB R147, R143, R197 ;  /* 0x000000c58f93723e */ /* 0x020fee00000010ff */
[C---:B------:R-:W-:Y:S01]  /*1a2c0*/  HMMA.16816.F32.BF16 R152, R144.reuse, R160, R12 ;  /* 0x000000a09098723c */ /* 0x040fe2000004180c */
[----:B------:R-:W2:Y:S07]  /*1a2d0*/  LDSM.16.MT88.4 R12, [R217+0x4880] ;  /* 0x00488000d90c783b */ /* 0x000eae0000004200 */
[-C--:B------:R-:W-:Y:S01]  /*1a2e0*/  HMMA.16816.F32.BF16 R156, R144, R162.reuse, R16 ;  /* 0x000000a2909c723c */ /* 0x080fe20000041810 */
[----:B------:R-:W3:Y:S07]  /*1a2f0*/  LDSM.16.MT88.4 R16, [R218+0x4880] ;  /* 0x00488000da10783b */ /* 0x000eee0000004200 */
[C---:B------:R-:W-:Y:S01]  /*1a300*/  HMMA.16816.F32.BF16 R160, R136.reuse, R162, R20 ;  /* 0x000000a288a0723c */ /* 0x040fe20000041814 */
[----:B------:R-:W4:Y:S07]  /*1a310*/  LDSM.16.MT88.4 R20, [R220+0x4880] ;  /* 0x00488000dc14783b */ /* 0x000f2e0000004200 */
[-C--:B------:R-:W-:Y:S01]  /*1a320*/  HMMA.16816.F32.BF16 R164, R136, R176.reuse, R24 ;  /* 0x000000b088a4723c */ /* 0x080fe20000041818 */
[----:B------:R-:W5:Y:S07]  /*1a330*/  LDSM.16.MT88.4 R24, [R219+0x4880] ;  /* 0x00488000db18783b */ /* 0x000f6e0000004200 */
        /* <DEDUP_REMOVED lines=28> */
[-C--:B---3--:R-:W-:Y:S04]  /*1a500*/  HMMA.16816.F32.BF16 R88, R136, R16.reuse, R88 ;  /* 0x000000108858723c */ /* 0x088fe80000041858 */
[----:B------:R-:W-:Y:S02]  /*1a510*/  FADD.FTZ R7, R207, R2 ;  /* 0x00000002cf077221 */ /* 0x000fe40000010000 */
[----:B------:R-:W-:Y:S02]  /*1a520*/  FADD.FTZ R2, R198, R4 ;  /* 0x00000004c6027221 */ /* 0x000fe40000010000 */
[C---:B------:R-:W-:Y:S04]  /*1a530*/  HMMA.16816.F32.BF16 R92, R144.reuse, R16, R92 ;  /* 0x00000010905c723c */ /* 0x040fe8000004185c */
[----:B------:R-:W-:Y:S02]  /*1a540*/  FADD.FTZ R4, R206, R0 ;  /* 0x00000000ce047221 */ /* 0x000fe40000010000 */
[----:B------:R-:W-:Y:S02]  /*1a550*/  FADD.FTZ R0, R245, R6 ;  /* 0x00000006f5007221 */ /* 0x000fe40000010000 */
[-C--:B------:R-:W-:Y:S04]  /*1a560*/  HMMA.16816.F32.BF16 R96, R144, R18.reuse, R96 ;  /* 0x000000129060723c */ /* 0x080fe80000041860 */
[----:B------:R-:W-:Y:S02]  /*1a570*/  FADD.FTZ R0, R244, R0 ;  /* 0x00000000f4007221 */ /* 0x000fe40000010000 */
[----:B------:R-:W-:Y:S01]  /*1a580*/  FADD.FTZ R6, R211, R7 ;  /* 0x00000007d3067221 */ /* 0x000fe20000010000 */
[----:B------:R-:W-:Y:S01]  /*1a590*/  MOV R7, R142 ;  /* 0x0000008e00077202 */ /* 0x000fe20000000f00 */
[C---:B------:R-:W-:Y:S01]  /*1a5a0*/  HMMA.16816.F32.BF16 R100, R136.reuse, R18, R100 ;  /* 0x000000128864723c */ /* 0x040fe20000041864 */
[----:B------:R1:W-:Y:S03]  /*1a5b0*/  STL [R1+0x94], R0 ;  /* 0x0000940001007387 */ /* 0x0003e60000100800 */
[----:B------:R-:W-:Y:S02]  /*1a5c0*/  FADD.FTZ R6, R212, R6 ;  /* 0x00000006d4067221 */ /* 0x000fe40000010000 */
[----:B------:R-:W-:Y:S02]  /*1a5d0*/  FADD.FTZ R4, R209, R4 ;  /* 0x00000004d1047221 */ /* 0x000fe40000010000 */
[-C--:B----4-:R-:W-:Y:S01]  /*1a5e0*/  HMMA.16816.F32.BF16 R104, R136, R20.reuse, R104 ;  /* 0x000000148868723c */ /* 0x090fe20000041868 */
[----:B------:R2:W-:Y:S03]  /*1a5f0*/  STL [R1+0x98], R6 ;  /* 0x0000980601007387 */ /* 0x0005e60000100800 */
[----:B------:R-:W-:Y:S02]  /*1a600*/  FADD.FTZ R4, R210, R4 ;  /* 0x00000004d2047221 */ /* 0x000fe40000010000 */
[----:B------:R-:W-:Y:S02]  /*1a610*/  FADD.FTZ R2, R196, R2 ;  /* 0x00000002c4027221 */ /* 0x000fe40000010000 */
[C---:B------:R-:W-:Y:S01]  /*1a620*/  HMMA.16816.F32.BF16 R108, R144.reuse, R20, R108 ;  /* 0x00000014906c723c */ /* 0x040fe2000004186c */
[----:B------:R3:W-:Y:S03]  /*1a630*/  STL [R1+0x9c], R4 ;  /* 0x00009c0401007387 */ /* 0x0007e60000100800 */
[----:B------:R-:W-:Y:S04]  /*1a640*/  FADD.FTZ R2, R197, R2 ;  /* 0x00000002c5027221 */ /* 0x000fe80000010000 */
[-C--:B------:R-:W-:Y:S04]  /*1a650*/  HMMA.16816.F32.BF16 R112, R144, R22.reuse, R112 ;  /* 0x000000169070723c */ /* 0x080fe80000041870 */
[----:B------:R-:W-:Y:S01]  /*1a660*/  FADD.FTZ R2, R143, R2 ;  /* 0x000000028f027221 */ /* 0x000fe20000010000 */
[----:B-1----:R-:W-:Y:S03]  /*1a670*/  IADD3 R0, R235, -0x1, RZ ;  /* 0xffffffffeb007810 */ /* 0x002fe60007ffe0ff */
[C---:B------:R-:W-:Y:S01]  /*1a680*/  HMMA.16816.F32.BF16 R116, R136.reuse, R22, R116 ;  /* 0x000000168874723c */ /* 0x040fe20000041874 */
[----:B------:R3:W-:Y:S03]  /*1a690*/  STL [R1+0xa0], R2 ;  /* 0x0000a00201007387 */ /* 0x0007e60000100800 */
[----:B------:R-:W-:Y:S02]  /*1a6a0*/  MOV R235, R0 ;  /* 0x0000000000eb7202 */ /* 0x000fe40000000f00 */
[----:B--2---:R-:W-:Y:S02]  /*1a6b0*/  MOV R6, R140 ;  /* 0x0000008c00067202 */ /* 0x004fe40000000f00 */
[-C--:B-----5:R-:W-:Y:S08]  /*1a6c0*/  HMMA.16816.F32.BF16 R120, R136, R24.reuse, R120 ;  /* 0x000000188878723c */ /* 0x0a0ff00000041878 */
[C---:B------:R-:W-:Y:S08]  /*1a6d0*/  HMMA.16816.F32.BF16 R124, R144.reuse, R24, R124 ;  /* 0x00000018907c723c */ /* 0x040ff0000004187c */
[-C--:B------:R-:W-:Y:S08]  /*1a6e0*/  HMMA.16816.F32.BF16 R128, R144, R26.reuse, R128 ;  /* 0x0000001a9080723c */ /* 0x080ff00000041880 */
[----:B------:R-:W-:Y:S07]  /*1a6f0*/  HMMA.16816.F32.BF16 R132, R136, R26, R132 ;  /* 0x0000001a8884723c */ /* 0x000fee0000041884 */
[----:B------:R-:W-:Y:S02]  /*1a700*/  MOV R136, R3 ;  /* 0x0000000300887202 */ /* 0x000fe40000000f00 */
[----:B------:R-:W-:Y:S03]  /*1a710*/  MOV R137, R141 ;  /* 0x0000008d00897202 */ /* 0x000fe60000000f00 */
[----:B------:R-:W-:Y:S01]  /*1a720*/  MOV R138, R3 ;  /* 0x00000003008a7202 */ /* 0x000fe20000000f00 */
[----:B---3--:R-:W-:-:S05]  /*1a730*/  @P0 BRA `(.L_x_1253) ;  /* 0xffffb44000000947 */ /* 0x008fca000383ffff */
.L_x_1236:
[----:B------:R-:W-:Y:S02]  /*1a740*/  MOV R10, 0x1f ;  /* 0x0000001f000a7802 */ /* 0x000fe40000000f00 */
[----:B------:R-:W-:Y:S01]  /*1a750*/  MOV R8, 0xffffffff ;  /* 0xffffffff00087802 */ /* 0x000fe20000000f00 */
[----:B------:R-:W-:Y:S05]  /*1a760*/  BRA.DIV ~URZ, `(.L_x_1254) ;  /* 0x00003fa27f007947 */ /* 0x000fea000b800000 */
[----:B------:R-:W2:Y:S04]  /*1a770*/  LDL R0, [R1+0x94] ;  /* 0x0000940001007983 */ /* 0x000ea80000100800 */
[----:B--2---:R2:W3:Y:S02]  /*1a780*/  SHFL.BFLY PT, R4, R0, 0x2, 0x1f ;  /* 0x0c401f0000047f89 */ /* 0x0044e400000e0000 */
.L_x_1313:
[----:B--2---:R-:W2:Y:S02]  /*1a790*/  LDL.LU R0, [R1+0x94] ;  /* 0x0000940001007983 */ /* 0x004ea40000300800 */
[----:B--23--:R-:W-:Y:S01]  /*1a7a0*/  FADD.FTZ R4, R4, R0 ;  /* 0x0000000004047221 */ /* 0x00cfe20000010000 */
[----:B------:R-:W-:Y:S05]  /*1a7b0*/  BRA.DIV ~URZ, `(.L_x_1255) ;  /* 0x00003fb27f007947 */ /* 0x000fea000b800000 */
[----:B------:R-:W2:Y:S04]  /*1a7c0*/  LDL.LU R2, [R1+0x98] ;  /* 0x0000980001027983 */ /* 0x000ea80000300800 */
[----:B------:R-:W3:Y:S04]  /*1a7d0*/  LDL.LU R0, [R1+0x9c] ;  /* 0x00009c0001007983 */ /* 0x000ee80000300800 */
[----:B------:R-:W4:Y:S04]  /*1a7e0*/  LDL.LU R8, [R1+0xa0] ;  /* 0x0000a00001087983 */ /* 0x000f280000300800 */
[----:B--2--5:R-:W2:Y:S04]  /*1a7f0*/  SHFL.BFLY PT, R5, R2, 0x2, 0x1f ;  /* 0x0c401f0002057f89 */ /* 0x024ea800000e0000 */
[----:B---3--:R-:W3:Y:S04]  /*1a800*/  SHFL.BFLY PT, R6, R0, 0x2, 0x1f ;  /* 0x0c401f0000067f89 */ /* 0x008ee800000e0000 */
[----:B----4-:R-:W4:Y:S01]  /*1a810*/  SHFL.BFLY PT, R9, R8, 0x2, 0x1f ;  /* 0x0c401f0008097f89 */ /* 0x010f2200000e0000 */
[----:B--2---:R-:W-:-:S02]  /*1a820*/  FADD.FTZ R5, R5, R2 ;  /* 0x0000000205057221 */ /* 0x004fc40000010000 */
[----:B---3--:R-:W-:-:S03]  /*1a830*/  FADD.FTZ R6, R6, R0 ;  /* 0x0000000006067221 */ /* 0x008fc60000010000 */
[----:B------:R-:W2:Y:S01]  /*1a840*/  SHFL.BFLY PT, R2, R5, 0x1, 0x1f ;  /* 0x0c201f0005027f89 */ /* 0x000ea200000e0000 */
[----:B----4-:R-:W-:-:S03]  /*1a850*/  FADD.FTZ R9, R9, R8 ;  /* 0x0000000809097221 */ /* 0x010fc60000010000 */
[----:B------:R-:W3:Y:S04]  /*1a860*/  SHFL.BFLY PT, R0, R4, 0x1, 0x1f ;  /* 0x0c201f0004007f89 */ /* 0x000ee800000e0000 */
[----:B-1----:R-:W1:Y:S04]  /*1a870*/  SHFL.BFLY PT, R3, R6, 0x1, 0x1f ;  /* 0x0c201f0006037f89 */ /* 0x002e6800000e0000 */
[----:B------:R4:W4:Y:S01]  /*1a880*/  SHFL.BFLY PT, R7, R9, 0x1, 0x1f ;  /* 0x0c201f0009077f89 */ /* 0x00092200000e0000 */
[----:B--2---:R-:W-:Y:S02]  /*1a890*/  FADD.FTZ R5, R5, R2 ;  /* 0x0000000205057221 */ /* 0x004fe40000010000 */
[----:B---3--:R-:W-:-:S02]  /*1a8a0*/  FADD.FTZ R4, R4, R0 ;  /* 0x0000000004047221 */ /* 0x008fc40000010000 */
[----:B-1----:R-:W-:-:S03]  /*1a8b0*/  FADD.FTZ R6, R6, R3 ;  /* 0x0000000306067221 */ /* 0x002fc60000010000 */
.L_x_1314:
[----:B------:R-:W-:Y:S01]  /*1a8c0*/  FSETP.NE.FTZ.AND P2, PT, R4, RZ, PT ;  /* 0x000000ff0400720b */ /* 0x000fe20003f55000 */
[----:B------:R-:W-:Y:S01]  /*1a8d0*/  CS2R R2, SRZ ;  /* 0x0000000000027805 */ /* 0x000fe2000001ff00 */
[----:B------:R-:W-:Y:S01]  /*1a8e0*/  FSETP.NE.FTZ.AND P0, PT, R6, RZ, PT ;  /* 0x000000ff0600720b */ /* 0x000fe20003f15000 */
[----:B----4-:R-:W-:Y:S01]  /*1a8f0*/  FADD.FTZ R9, R7, R9 ;  /* 0x0000000907097221 */ /* 0x010fe20000010000 */
[----:B------:R-:W-:Y:S02]  /*1a900*/  FSETP.NE.FTZ.AND P1, PT, R5, RZ, PT ;  /* 0x000000ff0500720b */ /* 0x000fe40003f35000 */
[----:B------:R-:W-:Y:S02]  /*1a910*/  MOV R0, RZ ;  /* 0x000000ff00007202 */ /* 0x000fe40000000f00 */
[----:B------:R-:W-:-:S05]  /*1a920*/  FSETP.NE.FTZ.AND P3, PT, R9, RZ, PT ;  /* 0x000000ff0900720b */ /* 0x000fca0003f75000 */
[----:B------:R-:W1:Y:S08]  /*1a930*/  @P2 MUFU.RCP R0, R4 ;  /* 0x0000000400002308 */ /* 0x000e700000001000 */
[----:B------:R-:W2:Y:S08]  /*1a940*/  @P0 MUFU.RCP R2, R6 ;  /* 0x0000000600020308 */ /* 0x000eb00000001000 */
[----:B------:R-:W3:Y:S01]  /*1a950*/  @P1 MUFU.RCP R3, R5 ;  /* 0x0000000500031308 */ /* 0x000ee20000001000 */
        /* <DEDUP_REMOVED lines=9> */
[----:B------:R4:W5:Y:S01]  /*1a9f0*/  @P2 MUFU.LG2 R8, R4 ;  /* 0x0000000400082308 */ /* 0x0009620000000c00 */
[C---:B------:R-:W-:Y:S02]  /*1aa00*/  FMUL.FTZ R180, R0.reuse, R180 ;  /* 0x000000b400b47220 */ /* 0x040fe40000410000 */
[C---:B------:R-:W-:Y:S02]  /*1aa10*/  FMUL.FTZ R47, R0.reuse, R181 ;  /* 0x000000b5002f7220 */ /* 0x040fe40000410000 */
[C---:B------:R-:W-:Y:S02]  /*1aa20*/  FMUL.FTZ R192, R0.reuse, R192 ;  /* 0x000000c000c07220 */ /* 0x040fe40000410000 */
[C---:B------:R-:W-:Y:S01]  /*1aa30*/  FMUL.FTZ R43, R0.reuse, R193 ;  /* 0x000000c1002b7220 */ /* 0x040fe20000410000 */
[----:B------:R1:W1:Y:S01]  /*1aa40*/  @P1 MUFU.LG2 R7, R5 ;  /* 0x0000000500071308 */ /* 0x0002620000000c00 */
[----:B------:R-:W-:-:S02]  /*1aa50*/  FMUL.FTZ R10, R0, R56 ;  /* 0x00000038000a7220 */ /* 0x000fc40000410000 */
[C---:B------:R-:W-:Y:S02]  /*1aa60*/  FMUL.FTZ R42, R0.reuse, R57 ;  /* 0x00000039002a7220 */ /* 0x040fe40000410000 */
[C---:B------:R-:W-:Y:S02]  /*1aa70*/  FMUL.FTZ R68, R0.reuse, R68 ;  /* 0x0000004400447220 */ /* 0x040fe40000410000 */
[C---:B------:R-:W-:Y:S01]  /*1aa80*/  FMUL.FTZ R39, R0.reuse, R69 ;  /* 0x0000004500277220 */ /* 0x040fe20000410000 */
[----:B----4-:R-:W-:Y:S01]  /*1aa90*/  @P1 MOV R4, 0x3f317218 ;  /* 0x3f31721800041802 */ /* 0x010fe20000000f00 */
[C---:B------:R-:W-:Y:S01]  /*1aaa0*/  FMUL.FTZ R72, R0.reuse, R72 ;  /* 0x0000004800487220 */ /* 0x040fe20000410000 */
[----:B------:R-:W-:Y:S01]  /*1aab0*/  MOV R69, 0xff800000 ;  /* 0xff80000000457802 */ /* 0x000fe20000000f00 */
[C---:B------:R-:W-:Y:S01]  /*1aac0*/  FMUL.FTZ R36, R0.reuse, R73 ;  /* 0x0000004900247220 */ /* 0x040fe20000410000 */
[----:B------:R-:W-:Y:S01]  /*1aad0*/  MOV R73, 0xff800000 ;  /* 0xff80000000497802 */ /* 0x000fe20000000f00 */
[----:B------:R-:W-:-:S02]  /*1aae0*/  FMUL.FTZ R84, R0, R84 ;  /* 0x0000005400547220 */ /* 0x000fc40000410000 */
[C---:B------:R-:W-:Y:S01]  /*1aaf0*/  FMUL.FTZ R33, R0.reuse, R85 ;  /* 0x0000005500217220 */ /* 0x040fe20000410000 */
[----:B-1----:R-:W-:Y:S01]  /*1ab00*/  @P2 MOV R5, 0x3f317218 ;  /* 0x3f31721800052802 */ /* 0x002fe20000000f00 */
        /* <DEDUP_REMOVED lines=12> */
[----:B------:R-:W-:Y:S01]  /*1abd0*/  MOV R0, RZ ;  /* 0x000000ff00007202 */ /* 0x000fe20000000f00 */
[C---:B--2---:R-:W-:Y:S02]  /*1abe0*/  FMUL.FTZ R56, R2.reuse, R152 ;  /* 0x0000009802387220 */ /* 0x044fe40000410000 */
[C---:B------:R-:W-:Y:S02]  /*1abf0*/  FMUL.FTZ R153, R2.reuse, R153 ;  /* 0x0000009902997220 */ /* 0x040fe40000410000 */
[C---:B------:R-:W-:Y:S01]  /*1ac00*/  FMUL.FTZ R156, R2.reuse, R156 ;  /* 0x0000009c029c7220 */ /* 0x040fe20000410000 */
[----:B------:R-:W-:Y:S01]  /*1ac10*/  @P3 MUFU.RCP R0, R9 ;  /* 0x0000000900003308 */ /* 0x000fe20000001000 */
        /* <DEDUP_REMOVED lines=28> */
[----:B------:R-:W-:Y:S02]  /*1ade0*/  FMUL.FTZ R16, R2, R129 ;  /* 0x0000008102107220 */ /* 0x000fe40000410000 */
[C---:B---3--:R-:W-:Y:S01]  /*1adf0*/  FMUL.FTZ R150, R3.reuse, R150 ;  /* 0x0000009603967220 */ /* 0x048fe20000410000 */
[----:B------:R-:W1:Y:S01]  /*1ae00*/  @P3 MUFU.LG2 R2, R9 ;  /* 0x0000000900023308 */ /* 0x000e620000000c00 */
        /* <DEDUP_REMOVED lines=13> */
[----:B------:R-:W-:Y:S01]  /*1aee0*/  MOV R59, 0xff800000 ;  /* 0xff800000003b7802 */ /* 0x000fe20000000f00 */
        /* <DEDUP_REMOVED lines=20> */
[----:B------:R-:W-:-:S02]  /*1b030*/  @P0 FMUL.FTZ R6, R6, 0.69314718246459960938 ;  /* 0x3f31721806060820 */ /* 0x000fc40000410000 */
[----:B-----5:R-:W-:Y:S02]  /*1b040*/  @P2 FMUL.FTZ R8, R8, 0.69314718246459960938 ;  /* 0x3f31721808082820 */ /* 0x020fe40000410000 */
[----:B------:R-:W-:Y:S02]  /*1b050*/  @P0 FMUL.FTZ R3, R3, c[0x0][0x2d0] ;  /* 0x0000b40003030a20 */ /* 0x000fe40000410000 */
[----:B------:R-:W-:Y:S02]  /*1b060*/  @P2 FMUL.FTZ R5, R5, c[0x0][0x2d0] ;  /* 0x0000b40005052a20 */ /* 0x000fe40000410000 */
[----:B------:R-:W-:Y:S01]  /*1b070*/  @P0 FFMA.FTZ R73, R3, R141, R6 ;  /* 0x0000008d03490223 */ /* 0x000fe20000010006 */
[----:B------:R-:W-:Y:S01]  /*1b080*/  @P3 MOV R3, 0x3f317218 ;  /* 0x3f31721800033802 */ /* 0x000fe20000000f00 */
[----:B------:R-:W-:Y:S01]  /*1b090*/  @P1 FMUL.FTZ R7, R7, 0.69314718246459960938 ;  /* 0x3f31721807071820 */ /* 0x000fe20000410000 */
[----:B------:R-:W-:Y:S01]  /*1b0a0*/  PLOP3.LUT P0, PT, PT, PT, PT, 0x8, 0x0 ;  /* 0x000000000000781c */ /* 0x000fe20003f0e170 */
[----:B------:R-:W-:-:S02]  /*1b0b0*/  @P1 FMUL.FTZ R4, R4, c[0x0][0x2d0] ;  /* 0x0000b40004041a20 */ /* 0x000fc40000410000 */
[----:B-1----:R-:W-:Y:S02]  /*1b0c0*/  @P3 FMUL.FTZ R2, R2, 0.69314718246459960938 ;  /* 0x3f31721802023820 */ /* 0x002fe40000410000 */
[----:B------:R-:W-:Y:S02]  /*1b0d0*/  @P3 FMUL.FTZ R3, R3, c[0x0][0x2d0] ;  /* 0x0000b40003033a20 */ /* 0x000fe40000410000 */
[----:B------:R-:W-:Y:S02]  /*1b0e0*/  @P2 FFMA.FTZ R69, R5, R140, R8 ;  /* 0x0000008c05452223 */ /* 0x000fe40000010008 */
[----:B------:R-:W-:Y:S02]  /*1b0f0*/  @P1 FFMA.FTZ R71, R4, R142, R7 ;  /* 0x0000008e04471223 */ /* 0x000fe40000010007 */
        /* <DEDUP_REMOVED lines=33> */
.L_x_1162:
[----:B--2---:R-:W-:Y:S05]  /*1b310*/  @P0 BRA `(.L_x_1256) ;  /* 0x00001c6000000947 */ /* 0x004fea0003800000 */
[----:B------:R-:W2:Y:S01]  /*1b320*/  LDL R65, [R1+0xe0] ;  /* 0x0000e00001417983 */ /* 0x000ea20000100800 */
[----:B------:R-:W-:Y:S01]  /*1b330*/  F2FP.BF16.PACK_AB R40, R40, R60 ;  /* 0x0000003c2828723e */ /* 0x000fe200000010ff */
[----:B------:R-:W-:Y:S01]  /*1b340*/  WARPSYNC 0xffffffff ;  /* 0xffffffff00007948 */ /* 0x000fe20003800000 */
[----:B------:R-:W-:Y:S01]  /*1b350*/  F2FP.BF16.PACK_AB R41, R41, R58 ;  /* 0x0000003a2929723e */ /* 0x000fe200000010ff */
[----:B------:R-:W3:Y:S01]  /*1b360*/  S2R R61, SR_TID.X ;  /* 0x00000000003d7919 */ /* 0x000ee20000002100 */
        /* <DEDUP_REMOVED lines=12> */
[----:B---3--:R-:W-:Y:S02]  /*1b430*/  SHF.R.S32.HI R60, RZ, 0x1f, R61 ;  /* 0x0000001fff3c7819 */ /* 0x008fe4000001143d */
[----:B------:R-:W-:Y:S02]  /*1b440*/  F2FP.BF16.PACK_AB R52, R52, R168 ;  /* 0x000000a83434723e */ /* 0x000fe400000010ff */
[CC--:B------:R-:W-:Y:S02]  /*1b450*/  LEA.HI R2, R60.reuse, R61.reuse, RZ, 0x2 ;  /* 0x0000003d3c027211 */ /* 0x0c0fe400078f10ff */
[----:B------:R-:W-:-:S02]  /*1b460*/  LEA.HI R58, R60, R61, RZ, 0x5 ;  /* 0x0000003d3c3a7211 */ /* 0x000fc400078f28ff */
[--C-:B------:R-:W-:Y:S02]  /*1b470*/  SHF.R.S32.HI R4, RZ, 0x2, R2.reuse ;  /* 0x00000002ff047819 */ /* 0x100fe40000011402 */
[----:B------:R-:W-:Y:S02]  /*1b480*/  SHF.R.S32.HI R0, RZ, 0x1f, R2 ;  /* 0x0000001fff007819 */ /* 0x000fe40000011402 */
[----:B-1----:R-:W-:Y:S02]  /*1b490*/  SHF.R.S32.HI R57, RZ, 0x5, R58 ;  /* 0x00000005ff397819 */ /* 0x002fe4000001143a */
        /* <DEDUP_REMOVED lines=148> */
[----:B------:R-:W-:Y:S01]  /*1bde0*/  ISETP.NE.AND.EX P0, PT, RZ, c[0x0][0x50c], PT, P0 ;  /* 0x00014300ff007a0c */ /* 0x000fe20003f05300 */
[----:B------:R-:W-:-:S12]  /*1bdf0*/  IMAD.MOV.U32 R20, RZ, RZ, c[0x0][0x388] ;  /* 0x0000e200ff147624 */ /* 0x000fd800078e00ff */
[----:B------:R-:W-:-:S05]  /*1be00*/  @P0 IMAD.WIDE R2, R65, R2, c[0x0][0x508] ;  /* 0x0001420041020625 */ /* 0x000fca00078e0202 */
[----:B------:R3:W5:Y:S02]  /*1be10*/  @P0 LDG.E R20, [R2.64] ;  /* 0x0000000602140981 */ /* 0x000764000c1e1900 */
[----:B---3--:R-:W-:Y:S02]  /*1be20*/  CS2R R2, SRZ ;  /* 0x0000000000027805 */ /* 0x008fe4000001ff00 */
[--C-:B--2---:R-:W-:Y:S01]  /*1be30*/  @P1 SHF.R.S32.HI R3, RZ, 0x1f, R0.reuse ;  /* 0x0000001fff031819 */ /* 0x104fe20000011400 */
[----:B------:R-:W-:Y:S01]  /*1be40*/  @P1 IMAD.MOV.U32 R2, RZ, RZ, R0 ;  /* 0x000000ffff021224 */ /* 0x000fe200078e0000 */
[----:B------:R-:W-:Y:S05]  /*1be50*/  @P0 BRA `(.L_x_1257) ;  /* 0x0000004000000947 */ /* 0x000fea0003800000 */
[----:B-1----:R-:W-:Y:S05]  /*1be60*/  @!P1 BRA `(.L_x_1257) ;  /* 0x0000003000009947 */ /* 0x002fea0003800000 */
[----:B------:R1:W2:Y:S04]  /*1be70*/  LDG.E R0, [R4.64] ;  /* 0x0000000604007981 */ /* 0x0002a8000c1e1900 */
[----:B-1----:R-:W2:Y:S02]  /*1be80*/  LDG.E R4, [R4.64+0x4] ;  /* 0x0000040604047981 */ /* 0x002ea4000c1e1900 */
[----:B--2--5:R-:W-:-:S02]  /*1be90*/  IADD3 R20, -R0, R4, RZ ;  /* 0x0000000400147210 */ /* 0x024fc40007ffe1ff */
.L_x_1257:
[----:B-1----:R-:W-:Y:S01]  /*1bea0*/  LOP3.LUT R0, R58, 0xffffffe0, RZ, 0xc0, !PT ;  /* 0xffffffe03a007812 */ /* 0x002fe200078ec0ff */
[----:B------:R-:W1:Y:S01]  /*1beb0*/  S2R R11, SR_CTAID.Y ;  /* 0x00000000000b7919 */ /* 0x000e620000002600 */
[----:B------:R-:W-:Y:S01]  /*1bec0*/  LEA.HI R4, R21, R21, RZ, 0x1 ;  /* 0x0000001515047211 */ /* 0x000fe200078f08ff */
[----:B-----5:R-:W-:Y:S01]  /*1bed0*/  IMAD R20, R20, c[0x0][0x4e8], RZ ;  /* 0x00013a0014147a24 */ /* 0x020fe200078e02ff */
[----:B------:R-:W-:Y:S01]  /*1bee0*/  SHF.R.S32.HI R6, RZ, 0x1f, R57 ;  /* 0x0000001fff067819 */ /* 0x000fe20000011439 */
[----:B------:R-:W-:Y:S01]  /*1bef0*/  IMAD.IADD R0, R61, 0x1, -R0 ;  /* 0x000000013d007824 */ /* 0x000fe200078e0a00 */
[----:B------:R-:W-:Y:S01]  /*1bf00*/  LOP3.LUT R5, R4, 0x1ffffffe, RZ, 0xc0, !PT ;  /* 0x1ffffffe04057812 */ /* 0x000fe200078ec0ff */
[----:B------:R-:W2:Y:S01]  /*1bf10*/  S2R R80, SR_CTAID.X ;  /* 0x0000000000507919 */ /* 0x000ea20000002500 */
[----:B------:R-:W-:Y:S01]  /*1bf20*/  LEA.HI R6, R6, R57, RZ, 0x2 ;  /* 0x0000003906067211 */ /* 0x000fe200078f10ff */
[----:B------:R-:W-:Y:S01]  /*1bf30*/  IMAD.SHL.U32 R4, R4, 0x20, RZ ;  /* 0x0000002004047824 */ /* 0x000fe200078e00ff */
[----:B------:R-:W-:Y:S01]  /*1bf40*/  SHF.R.S32.HI R7, RZ, 0x1f, R0 ;  /* 0x0000001fff077819 */ /* 0x000fe20000011400 */
[----:B------:R-:W-:Y:S01]  /*1bf50*/  IMAD.IADD R8, R21, 0x1, -R5 ;  /* 0x0000000115087824 */ /* 0x000fe200078e0a05 */
[----:B------:R-:W-:Y:S01]  /*1bf60*/  LOP3.LUT R5, R6, 0xffffffc, RZ, 0xc0, !PT ;  /* 0x0ffffffc06057812 */ /* 0x000fe200078ec0ff */
[----:B------:R-:W3:Y:S01]  /*1bf70*/  S2R R10, SR_CTAID.Y ;  /* 0x00000000000a7919 */ /* 0x000ee20000002600 */
[----:B------:R-:W-:Y:S01]  /*1bf80*/  LEA.HI R7, R7, R0, RZ, 0x2 ;  /* 0x0000000007077211 */ /* 0x000fe200078f10ff */
[----:B------:R-:W-:Y:S01]  /*1bf90*/  BSSY B0, `(.L_x_1258) ;  /* 0x0000087000007945 */ /* 0x000fe20003800000 */
[----:B------:R-:W-:Y:S01]  /*1bfa0*/  LOP3.LUT R4, R4, 0xffffffc0, RZ, 0xc0, !PT ;  /* 0xffffffc004047812 */ /* 0x000fe200078ec0ff */
[----:B------:R-:W-:Y:S01]  /*1bfb0*/  IMAD.IADD R6, R57, 0x1, -R5 ;  /* 0x0000000139067824 */ /* 0x000fe200078e0a05 */
[----:B------:R-:W-:-:S02]  /*1bfc0*/  SHF.R.S32.HI R5, RZ, 0x2, R7 ;  /* 0x00000002ff057819 */ /* 0x000fc40000011407 */
[----:B------:R-:W-:Y:S01]  /*1bfd0*/  MOV R9, c[0x0][0x4e8] ;  /* 0x00013a0000097a02 */ /* 0x000fe20000000f00 */
[----:B------:R-:W-:Y:S01]  /*1bfe0*/  IMAD R7, R8, 0x8, R4 ;  /* 0x0000000808077824 */ /* 0x000fe200078e0204 */
[----:B------:R-:W-:Y:S01]  /*1bff0*/  LOP3.LUT P0, RZ, R0, 0x3, RZ, 0xc0, !PT ;  /* 0x0000000300ff7812 */ /* 0x000fe2000780c0ff */
[----:B------:R-:W-:Y:S01]  /*1c000*/  IMAD R19, R6, 0x10, R5 ;  /* 0x0000001006137824 */ /* 0x000fe200078e0205 */
[----:B------:R-:W-:Y:S01]  /*1c010*/  ISETP.NE.AND P2, PT, R9, 0x1, PT ;  /* 0x000000010900780c */ /* 0x000fe20003f45270 */
[----:B------:R-:W-:Y:S01]  /*1c020*/  IMAD R0, R3, c[0x0][0x3a0], RZ ;  /* 0x0000e80003007a24 */ /* 0x000fe200078e02ff */
[----:B------:R-:W-:Y:S01]  /*1c030*/  SEL R18, R65, RZ, !P1 ;  /* 0x000000ff41127207 */ /* 0x000fe20004800000 */
[----:B-1----:R-:W-:Y:S01]  /*1c040*/  IMAD.WIDE.U32 R4, R11, c[0x0][0x490], R2 ;  /* 0x000124000b047a25 */ /* 0x002fe200078e0002 */
[----:B------:R-:W-:Y:S02]  /*1c050*/  IADD3 R6, R19, R7, RZ ;  /* 0x0000000713067210 */ /* 0x000fe40007ffe0ff */
[----:B------:R-:W-:Y:S01]  /*1c060*/  LEA.HI R23, R60, R61, RZ, 0x6 ;  /* 0x0000003d3c177211 */ /* 0x000fe200078f30ff */
[----:B------:R-:W-:-:S02]  /*1c070*/  IMAD R7, R2, c[0x0][0x3a4], R0 ;  /* 0x0000e90002077a24 */ /* 0x000fc400078e0200 */
[----:B------:R-:W-:-:S04]  /*1c080*/  IMAD.WIDE.U32 R2, R2, c[0x0][0x3a0], RZ ;  /* 0x0000e80002027a25 */ /* 0x000fc800078e00ff */
[----:B--2---:R-:W-:Y:S01]  /*1c090*/  IMAD R0, R80, 0x80, R6 ;  /* 0x0000008050007824 */ /* 0x004fe200078e0206 */
[----:B---3--:R-:W-:Y:S02]  /*1c0a0*/  SHF.R.S32.HI R13, RZ, 0x1f, R10 ;  /* 0x0000001fff0d7819 */ /* 0x008fe4000001140a */
[----:B------:R-:W-:Y:S01]  /*1c0b0*/  IADD3 R3, R3, R7, RZ ;  /* 0x0000000703037210 */ /* 0x000fe20007ffe0ff */
[----:B------:R-:W-:Y:S01]  /*1c0c0*/  @P2 IMAD.HI.U32 R7, R0, c[0x0][0x4ec], RZ ;  /* 0x00013b0000072a27 */ /* 0x000fe200078e00ff */
[----:B------:R-:W-:Y:S02]  /*1c0d0*/  LEA.HI R10, R60, R61, RZ, 0x3 ;  /* 0x0000003d3c0a7211 */ /* 0x000fe400078f18ff */
[----:B------:R-:W-:Y:S01]  /*1c0e0*/  SHF.R.S32.HI R6, RZ, 0x1f, R65 ;  /* 0x0000001fff067819 */ /* 0x000fe20000011441 */
[----:B------:R-:W-:Y:S01]  /*1c0f0*/  IMAD R8, R13, c[0x0][0x490], RZ ;  /* 0x000124000d087a24 */ /* 0x000fe200078e02ff */
[----:B------:R-:W-:Y:S01]  /*1c100*/  SHF.R.S32.HI R21, RZ, 0x3, R10 ;  /* 0x00000003ff157819 */ /* 0x000fe2000001140a */
[----:B------:R-:W-:Y:S01]  /*1c110*/  IMAD.MOV.U32 R9, RZ, RZ, R0 ;  /* 0x000000ffff097224 */ /* 0x000fe200078e0000 */
[----:B------:R-:W-:Y:S01]  /*1c120*/  @P2 SHF.R.U32.HI R9, RZ, c[0x0][0x4f0], R7 ;  /* 0x00013c00ff092a19 */ /* 0x000fe20000011607 */
[----:B------:R-:W-:Y:S01]  /*1c130*/  IMAD R8, R11, c[0x0][0x494], R8 ;  /* 0x000125000b087a24 */ /* 0x000fe200078e0208 */
[----:B------:R-:W-:Y:S01]  /*1c140*/  LOP3.LUT R12, R10, 0xfffffff8, RZ, 0xc0, !PT ;  /* 0xfffffff80a0c7812 */ /* 0x000fe200078ec0ff */
[----:B------:R-:W-:Y:S01]  /*1c150*/  IMAD R14, R13, c[0x0][0x3e8], RZ ;  /* 0x0000fa000d0e7a24 */ /* 0x000fe200078e02ff */
[----:B------:R-:W-:Y:S01]  /*1c160*/  SEL R15, R6, RZ, !P1 ;  /* 0x000000ff060f7207 */ /* 0x000fe20004800000 */
[----:B------:R-:W-:-:S02]  /*1c170*/  IMAD.MOV R10, RZ, RZ, -R9 ;  /* 0x000000ffff0a7224 */ /* 0x000fc400078e0a09 */
[----:B------:R-:W-:Y:S01]  /*1c180*/  IMAD.WIDE.U32 R6, R11, c[0x0][0x3e8], R2 ;  /* 0x0000fa000b067a25 */ /* 0x000fe200078e0002 */
[----:B------:R-:W-:-:S03]  /*1c190*/  SHF.L.U32 R2, R21, 0x6, RZ ;  /* 0x0000000615027819 */ /* 0x000fc600000006ff */
[----:B------:R-:W-:Y:S02]  /*1c1a0*/  IMAD.IADD R5, R5, 0x1, R8 ;  /* 0x0000000105057824 */ /* 0x000fe400078e0208 */
[----:B------:R-:W-:Y:S01]  /*1c1b0*/  IMAD R10, R10, c[0x0][0x4e8], R0 ;  /* 0x00013a000a0a7a24 */ /* 0x000fe200078e0200 */
[----:B------:R-:W-:Y:S01]  /*1c1c0*/  LOP3.LUT R0, R2, 0x1c0, RZ, 0xc0, !PT ;  /* 0x000001c002007812 */ /* 0x000fe200078ec0ff */
[----:B------:R-:W-:Y:S02]  /*1c1d0*/  IMAD.IADD R12, R61, 0x1, -R12 ;  /* 0x000000013d0c7824 */ /* 0x000fe400078e0a0c */
[----:B------:R-:W-:Y:S01]  /*1c1e0*/  IMAD R8, R15, c[0x0][0x498], RZ ;  /* 0x000126000f087a24 */ /* 0x000fe200078e02ff */
[----:B------:R-:W-:Y:S01]  /*1c1f0*/  SHF.R.U32.HI R13, RZ, 0x3, R0 ;  /* 0x00000003ff0d7819 */ /* 0x000fe20000011600 */
[----:B------:R-:W-:Y:S02]  /*1c200*/  IMAD R14, R11, c[0x0][0x3ec], R14 ;  /* 0x0000fb000b0e7a24 */ /* 0x000fe400078e020e */
        /* <DEDUP_REMOVED lines=95> */
.L_x_1259:
[----:B--234-:R-:W-:Y:S05]  /*1c800*/  BSYNC B0 ;  /* 0x0000000000007941 */ /* 0x01cfea0003800000 */
.L_x_1258:
        /* <DEDUP_REMOVED lines=16> */
.L_x_1261:
[----:B------:R-:W-:Y:S05]  /*1c910*/  BSYNC B0 ;  /* 0x0000000000007941 */ /* 0x000fea0003800000 */
.L_x_1260:
        /* <DEDUP_REMOVED lines=16> */
.L_x_1263:
[----:B------:R-:W-:Y:S05]  /*1ca20*/  BSYNC B0 ;  /* 0x0000000000007941 */ /* 0x000fea0003800000 */
.L_x_1262:
        /* <DEDUP_REMOVED lines=16> */
.L_x_1265:
[----:B------:R-:W-:Y:S05]  /*1cb30*/  BSYNC B0 ;  /* 0x0000000000007941 */ /* 0x000fea0003800000 */
.L_x_1264:
        /* <DEDUP_REMOVED lines=16> */
.L_x_1267:
[----:B------:R-:W-:Y:S05]  /*1cc40*/  BSYNC B0 ;  /* 0x0000000000007941 */ /* 0x000fea0003800000 */
.L_x_1266:
        /* <DEDUP_REMOVED lines=16> */
.L_x_1269:
[----:B------:R-:W-:Y:S05]  /*1cd50*/  BSYNC B0 ;  /* 0x0000000000007941 */ /* 0x000fea0003800000 */
.L_x_1268:
        /* <DEDUP_REMOVED lines=16> */
.L_x_1271:
[----:B------:R-:W-:Y:S05]  /*1ce60*/  BSYNC B0 ;  /* 0x0000000000007941 */ /* 0x000fea0003800000 */
.L_x_1270:
        /* <DEDUP_REMOVED lines=17> */
.L_x_1256:
        /* <DEDUP_REMOVED lines=15> */
[----:B---3--:R-:W-:Y:S05]  /*1d070*/  @!P0 BRA `(.L_x_1272) ;  /* 0x0000003000008947 */ /* 0x008fea0003800000 */
[----:B------:R2:W3:Y:S04]  /*1d080*/  LDG.E R0, [R6.64] ;  /* 0x0000000606007981 */ /* 0x0004e8000c1e1900 */
[----:B--2---:R-:W3:Y:S02]  /*1d090*/  LDG.E R6, [R6.64+0x4] ;  /* 0x0000040606067981 */ /* 0x004ee4000c1e1900 */
[----:B---3-5:R-:W-:-:S02]  /*1d0a0*/  IADD3 R12, -R0, R6, RZ ;  /* 0x00000006000c7210 */ /* 0x028fc40007ffe1ff */
.L_x_1272:
[----:B---3--:R-:W2:Y:S01]  /*1d0b0*/  S2R R10, SR_TID.X ;  /* 0x00000000000a7919 */ /* 0x008ea20000002100 */
[----:B------:R-:W-:Y:S01]  /*1d0c0*/  SHF.R.S32.HI R0, RZ, 0x1f, R8 ;  /* 0x0000001fff007819 */ /* 0x000fe20000011408 */
[----:B------:R-:W-:Y:S01]  /*1d0d0*/  BSSY B0, `(.L_x_1273) ;  /* 0x0000029000007945 */ /* 0x000fe20003800000 */
[----:B------:R-:W-:Y:S01]  /*1d0e0*/  SEL R9, R8, RZ, !P0 ;  /* 0x000000ff08097207 */ /* 0x000fe20004000000 */
[----:B------:R-:W3:Y:S01]  /*1d0f0*/  S2R R2, SR_CTAID.Y ;  /* 0x0000000000027919 */ /* 0x000ee20000002600 */
[----:B------:R-:W-:-:S03]  /*1d100*/  SEL R11, R0, RZ, !P0 ;  /* 0x000000ff000b7207 */ /* 0x000fc60004000000 */
[----:B------:R-:W4:Y:S01]  /*1d110*/  S2R R14, SR_CTAID.Y ;  /* 0x00000000000e7919 */ /* 0x000f220000002600 */
[----:B--2---:R-:W-:Y:S02]  /*1d120*/  ISETP.GE.AND P1, PT, R10, 0x80, PT ;  /* 0x000000800a00780c */ /* 0x004fe40003f26270 */
[----:B---3--:R-:W-:-:S11]  /*1d130*/  SHF.R.S32.HI R15, RZ, 0x1f, R2 ;  /* 0x0000001fff0f7819 */ /* 0x008fd60000011402 */
[----:B------:R-:W-:Y:S05]  /*1d140*/  @P1 BRA `(.L_x_1274) ;  /* 0x0000021000001947 */ /* 0x000fea0003800000 */
[----:B----4-:R-:W2:Y:S01]  /*1d150*/  S2R R8, SR_CTAID.X ;  /* 0x0000000000087919 */ /* 0x010ea20000002500 */
[----:B-----5:R-:W-:Y:S01]  /*1d160*/  IMAD R0, R12, c[0x0][0x4e8], RZ ;  /* 0x00013a000c007a24 */ /* 0x020fe200078e02ff */
[----:B--2---:R-:W-:-:S04]  /*1d170*/  LEA R8, R8, R10, 0x7 ;  /* 0x0000000a08087211 */ /* 0x004fc800078e38ff */
        /* <DEDUP_REMOVED lines=30> */
.L_x_1274:
[----:B----4-:R-:W-:Y:S05]  /*1d360*/  BSYNC B0 ;  /* 0x0000000000007941 */ /* 0x010fea0003800000 */
.L_x_1273:
[----:B------:R-:W3:Y:S01]  /*1d370*/  S2R R13, SR_CTAID.X ;  /* 0x00000000000d7919 */ /* 0x000ee20000002500 */
[----:B--2---:R-:W-:Y:S01]  /*1d380*/  IMAD R0, R5, c[0x0][0x3a0], RZ ;  /* 0x0000e80005007a24 */ /* 0x004fe200078e02ff */
[----:B------:R-:W-:Y:S01]  /*1d390*/  SHF.R.S32.HI R5, RZ, 0x1f, R10 ;  /* 0x0000001fff057819 */ /* 0x000fe2000001140a */
[C---:B------:R-:W-:Y:S01]  /*1d3a0*/  IMAD.WIDE.U32 R2, R4.reuse, c[0x0][0x3a0], RZ ;  /* 0x0000e80004027a25 */ /* 0x040fe200078e00ff */
[----:B------:R-:W-:Y:S02]  /*1d3b0*/  MOV R6, c[0x0][0x4e8] ;  /* 0x00013a0000067a02 */ /* 0x000fe40000000f00 */
[----:B------:R-:W-:Y:S01]  /*1d3c0*/  LEA.HI R5, R5, R10, RZ, 0x3 ;  /* 0x0000000a05057211 */ /* 0x000fe200078f18ff */
[----:B------:R-:W-:Y:S01]  /*1d3d0*/  IMAD R0, R4, c[0x0][0x3a4], R0 ;  /* 0x0000e90004007a24 */ /* 0x000fe200078e0200 */
[----:B------:R-:W-:Y:S01]  /*1d3e0*/  ISETP.NE.AND P0, PT, R6, 0x1, PT ;  /* 0x000000010600780c */ /* 0x000fe20003f05270 */
[----:B------:R-:W-:Y:S01]  /*1d3f0*/  IMAD R6, R11, c[0x0][0x3f0], RZ ;  /* 0x0000fc000b067a24 */ /* 0x000fe200078e02ff */
[----:B------:R-:W-:-:S02]  /*1d400*/  LOP3.LUT R4, R5, 0xfffffff8, RZ, 0xc0, !PT ;  /* 0xfffffff805047812 */ /* 0x000fc400078ec0ff */
[----:B------:R-:W-:Y:S01]  /*1d410*/  IADD3 R3, R3, R0, RZ ;  /* 0x0000000003037210 */ /* 0x000fe20007ffe0ff */
[----:B------:R-:W-:Y:S01]  /*1d420*/  IMAD R0, R15, c[0x0][0x3e8], RZ ;  /* 0x0000fa000f007a24 */ /* 0x000fe200078e02ff */
[----:B------:R-:W-:Y:S01]  /*1d430*/  IADD3 R8, -R4, R10, RZ ;  /* 0x0000000a04087210 */ /* 0x000fe20007ffe1ff */
[----:B------:R-:W-:Y:S01]  /*1d440*/  IMAD R7, R9, c[0x0][0x3f4], R6 ;  /* 0x0000fd0009077a24 */ /* 0x000fe200078e0206 */
[----:B------:R-:W-:Y:S01]  /*1d450*/  SHF.R.S32.HI R10, RZ, 0x3, R5 ;  /* 0x00000003ff0a7819 */ /* 0x000fe20000011405 */
[C---:B------:R-:W-:Y:S02]  /*1d460*/  IMAD R0, R14.reuse, c[0x0][0x3ec], R0 ;  /* 0x0000fb000e007a24 */ /* 0x040fe400078e0200 */
[----:B------:R-:W-:-:S04]  /*1d470*/  IMAD.WIDE.U32 R2, R14, c[0x0][0x3e8], R2 ;  /* 0x0000fa000e027a25 */ /* 0x000fc800078e0002 */
[----:B------:R-:W-:Y:S01]  /*1d480*/  IMAD R4, R8, 0x10, R10 ;  /* 0x0000001008047824 */ /* 0x000fe200078e020a */
[----:B------:R-:W-:-:S04]  /*1d490*/  IADD3 R3, R0, R3, RZ ;  /* 0x0000000300037210 */ /* 0x000fc80007ffe0ff */
[----:B---3--:R-:W-:Y:S01]  /*1d4a0*/  LEA R4, R13, R4, 0x7 ;  /* 0x000000040d047211 */ /* 0x008fe200078e38ff */
[----:B------:R-:W-:-:S04]  /*1d4b0*/  IMAD.WIDE.U32 R2, R9, c[0x0][0x3f0], R2 ;  /* 0x0000fc0009027a25 */ /* 0x000fc800078e0002 */
[----:B------:R-:W-:Y:S01]  /*1d4c0*/  @P0 IMAD.HI.U32 R5, R4, c[0x0][0x4ec], RZ ;  /* 0x00013b0004050a27 */ /* 0x000fe200078e00ff */
[----:B------:R-:W-:-:S03]  /*1d4d0*/  IADD3 R3, R3, R7, RZ ;  /* 0x0000000703037210 */ /* 0x000fc60007ffe0ff */
[----:B------:R-:W-:Y:S01]  /*1d4e0*/  IMAD.MOV.U32 R0, RZ, RZ, R4 ;  /* 0x000000ffff007224 */ /* 0x000fe200078e0004 */
[----:B------:R-:W-:-:S04]  /*1d4f0*/  @P0 SHF.R.U32.HI R0, RZ, c[0x0][0x4f0], R5 ;  /* 0x00013c00ff000a19 */ /* 0x000fc80000011605 */
[C---:B------:R-:W-:Y:S01]  /*1d500*/  IADD3 R5, -R0.reuse, RZ, RZ ;  /* 0x000000ff00057210 */ /* 0x040fe20007ffe1ff */
[----:B------:R-:W-:Y:S01]  /*1d510*/  IMAD.WIDE.U32 R2, R0, c[0x0][0x3e0], R2 ;  /* 0x0000f80000027a25 */ /* 0x000fe200078e0002 */
[----:B------:R-:W-:-:S03]  /*1d520*/  SHF.R.S32.HI R6, RZ, 0x1f, R0 ;  /* 0x0000001fff067819 */ /* 0x000fc60000011400 */
[----:B------:R-:W-:Y:S02]  /*1d530*/  IMAD R5, R5, c[0x0][0x4e8], R4 ;  /* 0x00013a0005057a24 */ /* 0x000fe400078e0204 */
[----:B------:R-:W-:-:S03]  /*1d540*/  IMAD R6, R6, c[0x0][0x3e0], RZ ;  /* 0x0000f80006067a24 */ /* 0x000fc600078e02ff */
[----:B------:R-:W-:Y:S01]  /*1d550*/  SHF.R.S32.HI R4, RZ, 0x1f, R5 ;  /* 0x0000001fff047819 */ /* 0x000fe20000011405 */
[----:B------:R-:W-:Y:S01]  /*1d560*/  IMAD R0, R0, c[0x0][0x3e4], R6 ;  /* 0x0000f90000007a24 */ /* 0x000fe200078e0206 */
[----:B------:R-:W-:Y:S02]  /*1d570*/  SHF.L.U32 R6, R8, 0x3, RZ ;  /* 0x0000000308067819 */ /* 0x000fe400000006ff */
[----:B------:R-:W-:Y:S01]  /*1d580*/  LEA R8, R13, R10, 0x7 ;  /* 0x0000000a0d087211 */ /* 0x000fe200078e38ff */
[----:B------:R-:W-:Y:S01]  /*1d590*/  IMAD.IADD R3, R3, 0x1, R0 ;  /* 0x0000000103037824 */ /* 0x000fe200078e0200 */
[----:B------:R-:W-:Y:S01]  /*1d5a0*/  IADD3 R7, R6, 0x40, RZ ;  /* 0x0000004006077810 */ /* 0x000fe20007ffe0ff */
[----:B------:R-:W-:Y:S02]  /*1d5b0*/  IMAD R0, R4, c[0x0][0x3d8], RZ ;  /* 0x0000f60004007a24 */ /* 0x000fe400078e02ff */
[----:B------:R-:W-:-:S04]  /*1d5c0*/  IMAD.WIDE.U32 R2, R5, c[0x0][0x3d8], R2 ;  /* 0x0000f60005027a25 */ /* 0x000fc800078e0002 */
[----:B------:R-:W-:Y:S01]  /*1d5d0*/  IMAD R0, R5, c[0x0][0x3dc], R0 ;  /* 0x0000f70005007a24 */ /* 0x000fe200078e0200 */
[----:B------:R-:W-:-:S04]  /*1d5e0*/  LEA R11, P0, R2, c[0x0][0x380], 0x1 ;  /* 0x0000e000020b7a11 */ /* 0x000fc800078008ff */
[----:B------:R-:W-:-:S04]  /*1d5f0*/  IADD3 R0, R3, R0, RZ ;  /* 0x0000000003007210 */ /* 0x000fc80007ffe0ff */
[----:B------:R-:W-:Y:S01]  /*1d600*/  LEA.HI.X R9, R2, c[0x0][0x384], R0, 0x1, P0 ;  /* 0x0000e10002097a11 */ /* 0x000fe200000f0c00 */
[----:B------:R-:W-:Y:S05]  /*1d610*/  BRA.DIV ~URZ, `(.L_x_1275) ;  /* 0x000013b27f007947 */ /* 0x000fea000b800000 */
[----:B------:R2:W3:Y:S02]  /*1d620*/  SHFL.IDX PT, R0, R9, RZ, 0x181f ;  /* 0x00181fff09007589 */ /* 0x0004e400000e0000 */
.L_x_1315:
[----:B------:R-:W-:Y:S05]  /*1d630*/  BRA.DIV ~URZ, `(.L_x_1276) ;  /* 0x000014127f007947 */ /* 0x000fea000b800000 */
[----:B------:R4:W1:Y:S02]  /*1d640*/  SHFL.IDX PT, R2, R11, RZ, 0x181f ;  /* 0x00181fff0b027589 */ /* 0x00086400000e0000 */
.L_x_1316:
[----:B-----5:R-:W-:Y:S01]  /*1d650*/  IMAD R10, R12, c[0x0][0x4e8], RZ ;  /* 0x00013a000c0a7a24 */ /* 0x020fe200078e02ff */
[----:B------:R-:W-:Y:S01]  /*1d660*/  BSSY B0, `(.L_x_1277) ;  /* 0x000000d000007945 */ /* 0x000fe20003800000 */
[----:B---3--:R-:W-:-:S03]  /*1d670*/  MOV R3, R0 ;  /* 0x0000000000037202 */ /* 0x008fc60000000f00 */
[----:B------:R-:W-:-:S13]  /*1d680*/  ISETP.GE.AND P0, PT, R8, R10, PT ;  /* 0x0000000a0800720c */ /* 0x000fda0003f06270 */
[----:B------:R-:W-:Y:S05]  /*1d690*/  @P0 BRA `(.L_x_1278) ;  /* 0x0000009000000947 */ /* 0x000fea0003800000 */
[----:B------:R-:W-:Y:S02]  /*1d6a0*/  ISETP.GE.AND P0, PT, R7, c[0x0][0x3c8], PT ;  /* 0x0000f20007007a0c */ /* 0x000fe40003f06270 */
[----:B------:R-:W-:-:S11]  /*1d6b0*/  ISETP.GE.AND P1, PT, R6, c[0x0][0x3c8], PT ;  /* 0x0000f20006007a0c */ /* 0x000fd60003f26270 */
[----:B------:R-:W-:Y:S02]  /*1d6c0*/  @!P0 SHF.R.S32.HI R0, RZ, 0x1f, R7 ;  /* 0x0000001fff008819 */ /* 0x000fe40000011407 */
[----:B-1----:R-:W-:Y:S02]  /*1d6d0*/  @!P1 IMAD.WIDE R4, R6, 0x2, R2 ;  /* 0x0000000206049825 */ /* 0x002fe400078e0202 */
[----:B------:R-:W-:-:S03]  /*1d6e0*/  @!P0 LEA.HI R0, R0, R7, RZ, 0x3 ;  /* 0x0000000700008211 */ /* 0x000fc600078f18ff */
[----:B------:R1:W-:Y:S01]  /*1d6f0*/  @!P1 ST.E.128 [R4.64], RZ ;  /* 0x000000ff04009985 */ /* 0x0003e2000c101d06 */
[----:B------:R-:W-:-:S05]  /*1d700*/  @!P0 LOP3.LUT R0, R0, 0xfffffff8, RZ, 0xc0, !PT ;  /* 0xfffffff800008812 */ /* 0x000fca00078ec0ff */
[----:B------:R-:W-:-:S05]  /*1d710*/  @!P0 IMAD.WIDE R2, R0, 0x2, R2 ;  /* 0x0000000200028825 */ /* 0x000fca00078e0202 */
[----:B------:R1:W-:Y:S02]  /*1d720*/  @!P0 ST.E.128 [R2.64], RZ ;  /* 0x000000ff02008985 */ /* 0x0003e4000c101d06 */
.L_x_1278:
[----:B------:R-:W-:Y:S05]  /*1d730*/  BSYNC B0 ;  /* 0x0000000000007941 */ /* 0x000fea0003800000 */
.L_x_1277:
[----:B------:R-:W-:Y:S05]  /*1d740*/  BRA.DIV ~URZ, `(.L_x_1279) ;  /* 0x000013827f007947 */ /* 0x000fea000b800000 */
[----:B------:R3:W2:Y:S04]  /*1d750*/  SHFL.IDX PT, R0, R9, 0x1, 0x181f ;  /* 0x00381f0009007f89 */ /* 0x0006a800000e0000 */
[----:B-1----:R3:W1:Y:S02]  /*1d760*/  SHFL.IDX PT, R2, R11, 0x1, 0x181f ;  /* 0x00381f000b027f89 */ /* 0x00266400000e0000 */
.L_x_1317:
[----:B------:R-:W-:Y:S01]  /*1d770*/  IADD3 R3, R8, 0x10, RZ ;  /* 0x0000001008037810 */ /* 0x000fe20007ffe0ff */
[----:B------:R-:W-:Y:S03]  /*1d780*/  BSSY B0, `(.L_x_1280) ;  /* 0x000000d000007945 */ /* 0x000fe60003800000 */
[----:B------:R-:W-:Y:S01]  /*1d790*/  ISETP.GE.AND P0, PT, R3, R10, PT ;  /* 0x0000000a0300720c */ /* 0x000fe20003f06270 */
[----:B--2---:R-:W-:-:S12]  /*1d7a0*/  IMAD.MOV.U32 R3, RZ, RZ, R0 ;  /* 0x000000ffff037224 */ /* 0x004fd800078e0000 */
        /* <DEDUP_REMOVED lines=10> */
.L_x_1281:
[----:B------:R-:W-:Y:S05]  /*1d850*/  BSYNC B0 ;  /* 0x0000000000007941 */ /* 0x000fea0003800000 */
.L_x_1280:
[----:B------:R-:W-:Y:S05]  /*1d860*/  BRA.DIV ~URZ, `(.L_x_1282) ;  /* 0x000013527f007947 */ /* 0x000fea000b800000 */
[----:B------:R2:W3:Y:S02]  /*1d870*/  SHFL.IDX PT, R0, R9, 0x2, 0x181f ;  /* 0x00581f0009007f89 */ /* 0x0004e400000e0000 */
.L_x_1318:
[----:B------:R-:W-:Y:S05]  /*1d880*/  BRA.DIV ~URZ, `(.L_x_1283) ;  /* 0x000013b27f007947 */ /* 0x000fea000b800000 */
[----:B-1----:R1:W2:Y:S02]  /*1d890*/  SHFL.IDX PT, R2, R11, 0x2, 0x181f ;  /* 0x00581f000b027f89 */ /* 0x0022a400000e0000 */
.L_x_1319:
[----:B------:R-:W-:Y:S01]  /*1d8a0*/  IADD3 R3, R8, 0x20, RZ ;  /* 0x0000002008037810 */ /* 0x000fe20007ffe0ff */
[----:B------:R-:W-:Y:S03]  /*1d8b0*/  BSSY B0, `(.L_x_1284) ;  /* 0x000000d000007945 */ /* 0x000fe60003800000 */
[----:B------:R-:W-:Y:S01]  /*1d8c0*/  ISETP.GE.AND P0, PT, R3, R10, PT ;  /* 0x0000000a0300720c */ /* 0x000fe20003f06270 */
[----:B---3--:R-:W-:-:S12]  /*1d8d0*/  IMAD.MOV.U32 R3, RZ, RZ, R0 ;  /* 0x000000ffff037224 */ /* 0x008fd800078e0000 */
[----:B------:R-:W-:Y:S05]  /*1d8e0*/  @P0 BRA `(.L_x_1285) ;  /* 0x0000009000000947 */ /* 0x000fea0003800000 */
[----:B------:R-:W-:Y:S02]  /*1d8f0*/  ISETP.GE.AND P0, PT, R7, c[0x0][0x3c8], PT ;  /* 0x0000f20007007a0c */ /* 0x000fe40003f06270 */
[----:B------:R-:W-:-:S11]  /*1d900*/  ISETP.GE.AND P1, PT, R6, c[0x0][0x3c8], PT ;  /* 0x0000f20006007a0c */ /* 0x000fd60003f26270 */
[----:B------:R-:W-:Y:S02]  /*1d910*/  @!P0 SHF.R.S32.HI R0, RZ, 0x1f, R7 ;  /* 0x0000001fff008819 */ /* 0x000fe40000011407 */
[----:B--2---:R-:W-:Y:S02]  /*1d920*/  @!P1 IMAD.WIDE R4, R6, 0x2, R2 ;  /* 0x0000000206049825 */ /* 0x004fe400078e0202 */
[----:B------:R-:W-:-:S03]  /*1d930*/  @!P0 LEA.HI R0, R0, R7, RZ, 0x3 ;  /* 0x0000000700008211 */ /* 0x000fc600078f18ff */
[----:B------:R2:W-:Y:S01]  /*1d940*/  @!P1 ST.E.128 [R4.64], RZ ;  /* 0x000000ff04009985 */ /* 0x0005e2000c101d06 */
[----:B------:R-:W-:-:S05]  /*1d950*/  @!P0 LOP3.LUT R0, R0, 0xfffffff8, RZ, 0xc0, !PT ;  /* 0xfffffff800008812 */ /* 0x000fca00078ec0ff */
[----:B------:R-:W-:-:S05]  /*1d960*/  @!P0 IMAD.WIDE R2, R0, 0x2, R2 ;  /* 0x0000000200028825 */ /* 0x000fca00078e0202 */
[----:B------:R2:W-:Y:S02]  /*1d970*/  @!P0 ST.E.128 [R2.64], RZ ;  /* 0x000000ff02008985 */ /* 0x0005e4000c101d06 */
.L_x_1285:
[----:B------:R-:W-:Y:S05]  /*1d980*/  BSYNC B0 ;  /* 0x0000000000007941 */ /* 0x000fea0003800000 */
.L_x_1284:
[----:B------:R-:W-:Y:S05]  /*1d990*/  BRA.DIV ~URZ, `(.L_x_1286) ;  /* 0x000013227f007947 */ /* 0x000fea000b800000 */
[----:B------:R3:W1:Y:S04]  /*1d9a0*/  SHFL.IDX PT, R0, R9, 0x3, 0x181f ;  /* 0x00781f0009007f89 */ /* 0x00066800000e0000 */
[----:B--2---:R3:W2:Y:S02]  /*1d9b0*/  SHFL.IDX PT, R2, R11, 0x3, 0x181f ;  /* 0x00781f000b027f89 */ /* 0x0046a400000e0000 */
.L_x_1320:
[----:B------:R-:W-:Y:S01]  /*1d9c0*/  IADD3 R3, R8, 0x30, RZ ;  /* 0x0000003008037810 */ /* 0x000fe20007ffe0ff */
[----:B------:R-:W-:Y:S03]  /*1d9d0*/  BSSY B0, `(.L_x_1287) ;  /* 0x000000d000007945 */ /* 0x000fe60003800000 */
[----:B------:R-:W-:Y:S01]  /*1d9e0*/  ISETP.GE.AND P0, PT, R3, R10, PT ;  /* 0x0000000a0300720c */ /* 0x000fe20003f06270 */
[----:B-1----:R-:W-:-:S12]  /*1d9f0*/  IMAD.MOV.U32 R3, RZ, RZ, R0 ;  /* 0x000000ffff037224 */ /* 0x002fd800078e0000 */
        /* <DEDUP_REMOVED lines=10> */
.L_x_1288:
[----:B------:R-:W-:Y:S05]  /*1daa0*/  BSYNC B0 ;  /* 0x0000000000007941 */ /* 0x000fea0003800000 */
.L_x_1287:
[----:B------:R-:W-:Y:S05]  /*1dab0*/  BRA.DIV ~URZ, `(.L_x_1289) ;  /* 0x000012f27f007947 */ /* 0x000fea000b800000 */
[----:B------:R1:W3:Y:S02]  /*1dac0*/  SHFL.IDX PT, R0, R9, 0x4, 0x181f ;  /* 0x00981f0009007f89 */ /* 0x0002e400000e0000 */
.L_x_1321:
[----:B------:R-:W-:Y:S05]  /*1dad0*/  BRA.DIV ~URZ, `(.L_x_1290) ;  /* 0x000013527f007947 */ /* 0x000fea000b800000 */
[----:B-12---:R1:W2:Y:S02]  /*1dae0*/  SHFL.IDX PT, R2, R11, 0x4, 0x181f ;  /* 0x00981f000b027f89 */ /* 0x0062a400000e0000 */
.L_x_1322:
        /* <DEDUP_REMOVED lines=14> */
.L_x_1292:
[----:B------:R-:W-:Y:S05]  /*1dbd0*/  BSYNC B0 ;  /* 0x0000000000007941 */ /* 0x000fea0003800000 */
.L_x_1291:
[----:B------:R-:W-:Y:S05]  /*1dbe0*/  BRA.DIV ~URZ, `(.L_x_1293) ;  /* 0x000012c27f007947 */ /* 0x000fea000b800000 */
[----:B------:R3:W1:Y:S04]  /*1dbf0*/  SHFL.IDX PT, R0, R9, 0x5, 0x181f ;  /* 0x00b81f0009007f89 */ /* 0x00066800000e0000 */
[----:B--2---:R3:W2:Y:S02]  /*1dc00*/  SHFL.IDX PT, R2, R11, 0x5, 0x181f ;  /* 0x00b81f000b027f89 */ /* 0x0046a400000e0000 */
.L_x_1323:
        /* <DEDUP_REMOVED lines=14> */
.L_x_1295:
[----:B------:R-:W-:Y:S05]  /*1dcf0*/  BSYNC B0 ;  /* 0x0000000000007941 */ /* 0x000fea0003800000 */
.L_x_1294:
[----:B------:R-:W-:Y:S05]  /*1dd00*/  BRA.DIV ~URZ, `(.L_x_1296) ;  /* 0x000012927f007947 */ /* 0x000fea000b800000 */
[----:B------:R1:W3:Y:S02]  /*1dd10*/  SHFL.IDX PT, R0, R9, 0x6, 0x181f ;  /* 0x00d81f0009007f89 */ /* 0x0002e400000e0000 */
.L_x_1324:
[----:B------:R-:W-:Y:S05]  /*1dd20*/  BRA.DIV ~URZ, `(.L_x_1297) ;  /* 0x000012f27f007947 */ /* 0x000fea000b800000 */
[----:B-12---:R1:W2:Y:S02]  /*1dd30*/  SHFL.IDX PT, R2, R11, 0x6, 0x181f ;  /* 0x00d81f000b027f89 */ /* 0x0062a400000e0000 */
.L_x_1325:
        /* <DEDUP_REMOVED lines=14> */
.L_x_1299:
[----:B------:R-:W-:Y:S05]  /*1de20*/  BSYNC B0 ;  /* 0x0000000000007941 */ /* 0x000fea0003800000 */
.L_x_1298:
[----:B------:R-:W-:Y:S05]  /*1de30*/  BRA.DIV ~URZ, `(.L_x_1300) ;  /* 0x000012627f007947 */ /* 0x000fea000b800000 */
[----:B------:R3:W1:Y:S04]  /*1de40*/  SHFL.IDX PT, R0, R9, 0x7, 0x181f ;  /* 0x00f81f0009007f89 */ /* 0x00066800000e0000 */
[----:B--2---:R3:W2:Y:S02]  /*1de50*/  SHFL.IDX PT, R2, R11, 0x7, 0x181f ;  /* 0x00f81f000b027f89 */ /* 0x0046a400000e0000 */
.L_x_1326:
[----:B------:R-:W-:-:S04]  /*1de60*/  IADD3 R3, R8, 0x70, RZ ;  /* 0x0000007008037810 */ /* 0x000fc80007ffe0ff */
[----:B------:R-:W-:Y:S01]  /*1de70*/  ISETP.GE.AND P0, PT, R3, R10, PT ;  /* 0x0000000a0300720c */ /* 0x000fe20003f06270 */
[----:B-1----:R-:W-:-:S12]  /*1de80*/  IMAD.MOV.U32 R3, RZ, RZ, R0 ;  /* 0x000000ffff037224 */ /* 0x002fd800078e0000 */
[----:B------:R-:W-:Y:S05]  /*1de90*/  @P0 EXIT ;  /* 0x000000000000094d */ /* 0x000fea0003800000 */
[----:B------:R-:W-:-:S13]  /*1dea0*/  ISETP.GE.AND P0, PT, R6, c[0x0][0x3c8], PT ;  /* 0x0000f20006007a0c */ /* 0x000fda0003f06270 */
[----:B--2---:R-:W-:-:S05]  /*1deb0*/  @!P0 IMAD.WIDE R4, R6, 0x2, R2 ;  /* 0x0000000206048825 */ /* 0x004fca00078e0202 */
        /* <DEDUP_REMOVED lines=9> */
.L_x_1163:
[----:B------:R-:W-:Y:S01]  /*1df50*/  IMAD.MOV.U32 R106, RZ, RZ, R17 ;  /* 0x000000ffff6a7224 */ /* 0x000fe200078e0011 */
[----:B------:R-:W-:Y:S01]  /*1df60*/  MOV R133, 0x181f ;  /* 0x0000181f00857802 */ /* 0x000fe20000000f00 */
[----:B-1----:R-:W-:Y:S01]  /*1df70*/  IMAD.MOV.U32 R3, RZ, RZ, RZ ;  /* 0x000000ffff037224 */ /* 0x002fe200078e00ff */
[----:B------:R-:W-:Y:S02]  /*1df80*/  MOV R132, 0xffffffff ;  /* 0xffffffff00847802 */ /* 0x000fe40000000f00 */
[----:B------:R-:W-:Y:S02]  /*1df90*/  MOV R2, 0x1dfb0 ;  /* 0x0001dfb000027802 */ /* 0x000fe40000000f00 */
[----:B------:R-:W-:Y:S05]  /*1dfa0*/  CALL.REL.NOINC `($__internal_3_$__cuda_sm70_shflsync_idx_p) ;  /* 0x0000d27000007944 */ /* 0x000fea0003c00000 */
[----:B------:R-:W-:Y:S01]  /*1dfb0*/  MOV R7, R105 ;  /* 0x0000006900077202 */ /* 0x000fe20000000f00 */
[----:B------:R-:W-:Y:S05]  /*1dfc0*/  BRA `(.L_x_1301) ;  /* 0xfffe957000007947 */ /* 0x000fea000383ffff */
.L_x_1164:
[----:B------:R-:W-:Y:S01]  /*1dfd0*/  IMAD.MOV.U32 R106, RZ, RZ, R16 ;  /* 0x000000ffff6a7224 */ /* 0x000fe200078e0010 */
[----:B------:R-:W-:Y:S01]  /*1dfe0*/  MOV R133, 0x181f ;  /* 0x0000181f00857802 */ /* 0x000fe20000000f00 */
[----:B-1----:R-:W-:Y:S01]  /*1dff0*/  IMAD.MOV.U32 R3, RZ, RZ, RZ ;  /* 0x000000ffff037224 */ /* 0x002fe200078e00ff */
[----:B------:R-:W-:-:S02]  /*1e000*/  MOV R132, 0xffffffff ;  /* 0xffffffff00847802 */ /* 0x000fc40000000f00 */
[----:B------:R-:W-:Y:S02]  /*1e010*/  MOV R2, 0x1e030 ;  /* 0x0001e03000027802 */ /* 0x000fe40000000f00 */
[----:B--23--:R-:W-:Y:S05]  /*1e020*/  CALL.REL.NOINC `($__internal_3_$__cuda_sm70_shflsync_idx_p) ;  /* 0x0000d1f000007944 */ /* 0x00cfea0003c00000 */
[----:B------:R-:W-:Y:S01]  /*1e030*/  MOV R0, R105 ;  /* 0x0000006900007202 */ /* 0x000fe20000000f00 */
[----:B------:R-:W-:Y:S05]  /*1e040*/  BRA `(.L_x_1302) ;  /* 0xfffe951000007947 */ /* 0x000fea000383ffff */
.L_x_1167:
[----:B------:R-:W-:Y:S01]  /*1e050*/  IMAD.MOV.U32 R106, RZ, RZ, R17 ;  /* 0x000000ffff6a7224 */ /* 0x000fe200078e0011 */
[----:B------:R-:W-:Y:S01]  /*1e060*/  MOV R133, 0x181f ;  /* 0x0000181f00857802 */ /* 0x000fe20000000f00 */
[----:B-1----:R-:W-:Y:S01]  /*1e070*/  IMAD.MOV.U32 R3, RZ, RZ, 0x1 ;  /* 0x00000001ff037424 */ /* 0x002fe200078e00ff */
[----:B------:R-:W-:Y:S02]  /*1e080*/  MOV R132, 0xffffffff ;  /* 0xffffffff00847802 */ /* 0x000fe40000000f00 */
[----:B------:R-:W-:Y:S02]  /*1e090*/  MOV R2, 0x1e0b0 ;  /* 0x0001e0b000027802 */ /* 0x000fe40000000f00 */
[----:B--234-:R-:W-:Y:S05]  /*1e0a0*/  CALL.REL.NOINC `($__internal_3_$__cuda_sm70_shflsync_idx_p) ;  /* 0x0000d17000007944 */ /* 0x01cfea0003c00000 */
[----:B------:R-:W-:Y:S01]  /*1e0b0*/  IMAD.MOV.U32 R7, RZ, RZ, R105 ;  /* 0x000000ffff077224 */ /* 0x000fe200078e0069 */
[----:B------:R-:W-:Y:S01]  /*1e0c0*/  MOV R106, R16 ;  /* 0x00000010006a7202 */ /* 0x000fe20000000f00 */
[----:B------:R-:W-:Y:S01]  /*1e0d0*/  IMAD.MOV.U32 R3, RZ, RZ, 0x1 ;  /* 0x00000001ff037424 */ /* 0x000fe200078e00ff */
[----:B------:R-:W-:Y:S01]  /*1e0e0*/  MOV R133, 0x181f ;  /* 0x0000181f00857802 */ /* 0x000fe20000000f00 */
[----:B------:R-:W-:Y:S01]  /*1e0f0*/  IMAD.MOV.U32 R132, RZ, RZ, -0x1 ;  /* 0xffffffffff847424 */ /* 0x000fe200078e00ff */
[----:B------:R-:W-:-:S02]  /*1e100*/  MOV R2, 0x1e120 ;  /* 0x0001e12000027802 */ /* 0x000fc40000000f00 */
[----:B------:R-:W-:Y:S05]  /*1e110*/  CALL.REL.NOINC `($__internal_3_$__cuda_sm70_shflsync_idx_p) ;  /* 0x0000d10000007944 */ /* 0x000fea0003c00000 */
[----:B------:R-:W-:Y:S01]  /*1e120*/  MOV R0, R105 ;  /* 0x0000006900007202 */ /* 0x000fe20000000f00 */
[----:B------:R-:W-:Y:S05]  /*1e130*/  BRA `(.L_x_1303) ;  /* 0xfffe95c000007947 */ /* 0x000fea000383ffff */
.L_x_1170:
[----:B------:R-:W-:Y:S01]  /*1e140*/  IMAD.MOV.U32 R106, RZ, RZ, R17 ;  /* 0x000000ffff6a7224 */ /* 0x000fe200078e0011 */
[----:B------:R-:W-:Y:S01]  /*1e150*/  MOV R133, 0x181f ;  /* 0x0000181f00857802 */ /* 0x000fe20000000f00 */
[----:B-1----:R-:W-:Y:S01]  /*1e160*/  IMAD.MOV.U32 R3, RZ, RZ, 0x2 ;  /* 0x00000002ff037424 */ /* 0x002fe200078e00ff */
[----:B------:R-:W-:-:S02]  /*1e170*/  MOV R132, 0xffffffff ;  /* 0xffffffff00847802 */ /* 0x000fc40000000f00 */
[----:B------:R-:W-:Y:S02]  /*1e180*/  MOV R2, 0x1e1a0 ;  /* 0x0001e1a000027802 */ /* 0x000fe40000000f00 */
[----:B--234-:R-:W-:Y:S05]  /*1e190*/  CALL.REL.NOINC `($__internal_3_$__cuda_sm70_shflsync_idx_p) ;  /* 0x0000d08000007944 */ /* 0x01cfea0003c00000 */
[----:B------:R-:W-:Y:S01]  /*1e1a0*/  MOV R7, R105 ;  /* 0x0000006900077202 */ /* 0x000fe20000000f00 */
[----:B------:R-:W-:Y:S05]  /*1e1b0*/  BRA `(.L_x_1304) ;  /* 0xfffe96c000007947 */ /* 0x000fea000383ffff */
.L_x_1171:
[----:B------:R-:W-:Y:S01]  /*1e1c0*/  IMAD.MOV.U32 R106, RZ, RZ, R16 ;  /* 0x000000ffff6a7224 */ /* 0x000fe200078e0010 */
[----:B------:R-:W-:Y:S01]  /*1e1d0*/  MOV R133, 0x181f ;  /* 0x0000181f00857802 */ /* 0x000fe20000000f00 */
[----:B-1----:R-:W-:Y:S01]  /*1e1e0*/  IMAD.MOV.U32 R3, RZ, RZ, 0x2 ;  /* 0x00000002ff037424 */ /* 0x002fe200078e00ff */
[----:B------:R-:W-:Y:S02]  /*1e1f0*/  MOV R132, 0xffffffff ;  /* 0xffffffff00847802 */ /* 0x000fe40000000f00 */
[----:B------:R-:W-:Y:S02]  /*1e200*/  MOV R2, 0x1e220 ;  /* 0x0001e22000027802 */ /* 0x000fe40000000f00 */
[----:B--234-:R-:W-:Y:S05]  /*1e210*/  CALL.REL.NOINC `($__internal_3_$__cuda_sm70_shflsync_idx_p) ;  /* 0x0000d00000007944 */ /* 0x01cfea0003c00000 */
[----:B------:R-:W-:Y:S01]  /*1e220*/  MOV R0, R105 ;  /* 0x0000006900007202 */ /* 0x000fe20000000f00 */
[----:B------:R-:W-:Y:S05]  /*1e230*/  BRA `(.L_x_1305) ;  /* 0xfffe966000007947 */ /* 0x000fea000383ffff */
.L_x_1174:
[----:B------:R-:W-:Y:S01]  /*1e240*/  IMAD.MOV.U32 R106, RZ, RZ, R17 ;  /* 0x000000ffff6a7224 */ /* 0x000fe200078e0011 */
[----:B------:R-:W-:Y:S01]  /*1e250*/  MOV R133, 0x181f ;  /* 0x0000181f00857802 */ /* 0x000fe20000000f00 */
[----:B--2---:R-:W-:Y:S01]  /*1e260*/  IMAD.MOV.U32 R3, RZ, RZ, 0x3 ;  /* 0x00000003ff037424 */ /* 0x004fe200078e00ff */
[----:B------:R-:W-:-:S02]  /*1e270*/  MOV R132, 0xffffffff ;  /* 0xffffffff00847802 */ /* 0x000fc40000000f00 */
[----:B------:R-:W-:Y:S02]  /*1e280*/  MOV R2, 0x1e2a0 ;  /* 0x0001e2a000027802 */ /* 0x000fe40000000f00 */
[----:B-1-34-:R-:W-:Y:S05]  /*1e290*/  CALL.REL.NOINC `($__internal_3_$__cuda_sm70_shflsync_idx_p) ;  /* 0x0000cf8000007944 */ /* 0x01afea0003c00000 */
[----:B------:R-:W-:Y:S01]  /*1e2a0*/  IMAD.MOV.U32 R7, RZ, RZ, R105 ;  /* 0x000000ffff077224 */ /* 0x000fe200078e0069 */
[----:B------:R-:W-:Y:S01]  /*1e2b0*/  MOV R106, R16 ;  /* 0x00000010006a7202 */ /* 0x000fe20000000f00 */
[----:B------:R-:W-:Y:S01]  /*1e2c0*/  IMAD.MOV.U32 R3, RZ, RZ, 0x3 ;  /* 0x00000003ff037424 */ /* 0x000fe200078e00ff */
[----:B------:R-:W-:Y:S01]  /*1e2d0*/  MOV R133, 0x181f ;  /* 0x0000181f00857802 */ /* 0x000fe20000000f00 */
[----:B------:R-:W-:Y:S01]  /*1e2e0*/  IMAD.MOV.U32 R132, RZ, RZ, -0x1 ;  /* 0xffffffffff847424 */ /* 0x000fe200078e00ff */
[----:B------:R-:W-:Y:S02]  /*1e2f0*/  MOV R2, 0x1e310 ;  /* 0x0001e31000027802 */ /* 0x000fe40000000f00 */
[----:B------:R-:W-:Y:S05]  /*1e300*/  CALL.REL.NOINC `($__internal_3_$__cuda_sm70_shflsync_idx_p) ;  /* 0x0000cf1000007944 */ /* 0x000fea0003c00000 */
[----:B------:R-:W-:Y:S01]  /*1e310*/  MOV R0, R105 ;  /* 0x0000006900007202 */ /* 0x000fe20000000f00 */
[----:B------:R-:W-:Y:S05]  /*1e320*/  BRA `(.L_x_1306) ;  /* 0xfffe970000007947 */ /* 0x000fea000383ffff */
.L_x_1177:
[----:B------:R-:W-:Y:S01]  /*1e330*/  IMAD.MOV.U32 R106, RZ, RZ, R17 ;  /* 0x000000ffff6a7224 */ /* 0x000fe200078e0011 */
[----:B------:R-:W-:Y:S01]  /*1e340*/  MOV R133, 0x181f ;  /* 0x0000181f00857802 */ /* 0x000fe20000000f00 */
[----:B-1----:R-:W-:Y:S01]  /*1e350*/  IMAD.MOV.U32 R3, RZ, RZ, 0x4 ;  /* 0x00000004ff037424 */ /* 0x002fe200078e00ff */
[----:B------:R-:W-:Y:S02]  /*1e360*/  MOV R132, 0xffffffff ;  /* 0xffffffff00847802 */ /* 0x000fe40000000f00 */
[----:B------:R-:W-:-:S02]  /*1e370*/  MOV R2, 0x1e390 ;  /* 0x0001e39000027802 */ /* 0x000fc40000000f00 */
[----:B--234-:R-:W-:Y:S05]  /*1e380*/  CALL.REL.NOINC `($__internal_3_$__cuda_sm70_shflsync_idx_p) ;  /* 0x0000ce9000007944 */ /* 0x01cfea0003c00000 */
[----:B------:R-:W-:Y:S01]  /*1e390*/  MOV R7, R105 ;  /* 0x0000006900077202 */ /* 0x000fe20000000f00 */
[----:B------:R-:W-:Y:S05]  /*1e3a0*/  BRA `(.L_x_1307) ;  /* 0xfffe980000007947 */ /* 0x000fea000383ffff */
.L_x_1178:
[----:B------:R-:W-:Y:S01]  /*1e3b0*/  IMAD.MOV.U32 R106, RZ, RZ, R16 ;  /* 0x000000ffff6a7224 */ /* 0x000fe200078e0010 */
[----:B------:R-:W-:Y:S01]  /*1e3c0*/  MOV R133, 0x181f ;  /* 0x0000181f00857802 */ /* 0x000fe20000000f00 */
[----:B------:R-:W-:Y:S01]  /*1e3d0*/  IMAD.MOV.U32 R3, RZ, RZ, 0x4 ;  /* 0x00000004ff037424 */ /* 0x000fe200078e00ff */
[----:B------:R-:W-:-:S02]  /*1e3e0*/  MOV R132, 0xffffffff ;  /* 0xffffffff00847802 */ /* 0x000fc40000000f00 */
[----:B------:R-:W-:Y:S02]  /*1e3f0*/  MOV R2, 0x1e410 ;  /* 0x0001e41000027802 */ /* 0x000fe40000000f00 */
[----:B-1234-:R-:W-:Y:S05]  /*1e400*/  CALL.REL.NOINC `($__internal_3_$__cuda_sm70_shflsync_idx_p) ;  /* 0x0000ce1000007944 */ /* 0x01efea0003c00000 */
[----:B------:R-:W-:Y:S01]  /*1e410*/  MOV R0, R105 ;  /* 0x0000006900007202 */ /* 0x000fe20000000f00 */
[----:B------:R-:W-:Y:S05]  /*1e420*/  BRA `(.L_x_1308) ;  /* 0xfffe97a000007947 */ /* 0x000fea000383ffff */
.L_x_1181:
        /* <DEDUP_REMOVED lines=15> */
.L_x_1184:
        /* <DEDUP_REMOVED lines=8> */
.L_x_1185:
        /* <DEDUP_REMOVED lines=8> */
.L_x_1188:
        /* <DEDUP_REMOVED lines=15> */
.L_x_1254:
[----:B------:R2:W5:Y:S01]  /*1e710*/  LDL R0, [R1+0x94] ;  /* 0x0000940001007983 */ /* 0x0005620000100800 */
[----:B-1----:R-:W-:Y:S02]  /*1e720*/  MOV R3, 0x2 ;  /* 0x0000000200037802 */ /* 0x002fe40000000f00 */
[----:B------:R-:W-:Y:S02]  /*1e730*/  MOV R2, 0x1e750 ;  /* 0x0001e75000027802 */ /* 0x000fe40000000f00 */
[----:B--2--5:R-:W-:Y:S05]  /*1e740*/  CALL.REL.NOINC `($__internal_2_$__cuda_sm70_shflsync_bfly_p) ;  /* 0x0000ca9000007944 */ /* 0x024fea0003c00000 */
[----:B------:R-:W-:Y:S01]  /*1e750*/  MOV R4, R7 ;  /* 0x0000000700047202 */ /* 0x000fe20000000f00 */
[----:B------:R-:W-:Y:S05]  /*1e760*/  BRA `(.L_x_1313) ;  /* 0xffffc02000007947 */ /* 0x000fea000383ffff */
.L_x_1255:
[----:B------:R-:W-:Y:S01]  /*1e770*/  IMAD.MOV.U32 R0, RZ, RZ, R4 ;  /* 0x000000ffff007224 */ /* 0x000fe200078e0004 */
[----:B-1----:R-:W-:-:S02]  /*1e780*/  MOV R3, 0x1 ;  /* 0x0000000100037802 */ /* 0x002fc40000000f00 */
[----:B------:R-:W-:Y:S02]  /*1e790*/  MOV R2, 0x1e7b0 ;  /* 0x0001e7b000027802 */ /* 0x000fe40000000f00 */
[----:B-----5:R-:W-:Y:S05]  /*1e7a0*/  CALL.REL.NOINC `($__internal_2_$__cuda_sm70_shflsync_bfly_p) ;  /* 0x0000ca3000007944 */ /* 0x020fea0003c00000 */
[----:B------:R1:W5:Y:S01]  /*1e7b0*/  LDL R0, [R1+0x98] ;  /* 0x0000980001007983 */ /* 0x0003620000100800 */
[----:B------:R-:W-:Y:S01]  /*1e7c0*/  FADD.FTZ R4, R4, R7 ;  /* 0x0000000704047221 */ /* 0x000fe20000010000 */
[----:B------:R-:W-:Y:S02]  /*1e7d0*/  MOV R3, 0x2 ;  /* 0x0000000200037802 */ /* 0x000fe40000000f00 */
[----:B------:R-:W-:Y:S02]  /*1e7e0*/  MOV R2, 0x1e800 ;  /* 0x0001e80000027802 */ /* 0x000fe40000000f00 */
[----:B-1---5:R-:W-:Y:S05]  /*1e7f0*/  CALL.REL.NOINC `($__internal_2_$__cuda_sm70_shflsync_bfly_p) ;  /* 0x0000c9e000007944 */ /* 0x022fea0003c00000 */
[----:B------:R-:W2:Y:S01]  /*1e800*/  LDL.LU R0, [R1+0x98] ;  /* 0x0000980001007983 */ /* 0x000ea20000300800 */
[----:B------:R-:W-:Y:S02]  /*1e810*/  MOV R3, 0x1 ;  /* 0x0000000100037802 */ /* 0x000fe40000000f00 */
[----:B------:R-:W-:Y:S01]  /*1e820*/  MOV R2, 0x1e860 ;  /* 0x0001e86000027802 */ /* 0x000fe20000000f00 */
[----:B--2---:R-:W-:-:S05]  /*1e830*/  FADD.FTZ R5, R0, R7 ;  /* 0x0000000700057221 */ /* 0x004fca0000010000 */
[----:B------:R-:W-:Y:S02]  /*1e840*/  MOV R0, R5 ;  /* 0x0000000500007202 */ /* 0x000fe40000000f00 */
[----:B------:R-:W-:Y:S05]  /*1e850*/  CALL.REL.NOINC `($__internal_2_$__cuda_sm70_shflsync_bfly_p) ;  /* 0x0000c98000007944 */ /* 0x000fea0003c00000 */
        /* <DEDUP_REMOVED lines=22> */
[----:B------:R-:W-:Y:S05]  /*1e9c0*/  BRA `(.L_x_1314) ;  /* 0xffffbef000007947 */ /* 0x000fea000383ffff */
.L_x_1275:
[----:B------:R-:W-:Y:S01]  /*1e9d0*/  IMAD.MOV.U32 R106, RZ, RZ, R9 ;  /* 0x000000ffff6a7224 */ /* 0x000fe200078e0009 */
[----:B------:R-:W-:Y:S01]  /*1e9e0*/  MOV R133, 0x181f ;  /* 0x0000181f00857802 */ /* 0x000fe20000000f00 */
[----:B------:R-:W-:Y:S01]  /*1e9f0*/  IMAD.MOV.U32 R3, RZ, RZ, RZ ;  /* 0x000000ffff037224 */ /* 0x000fe200078e00ff */
[----:B------:R-:W-:Y:S02]  /*1ea00*/  MOV R132, 0xffffffff ;  /* 0xffffffff00847802 */ /* 0x000fe40000000f00 */
[----:B------:R-:W-:Y:S02]  /*1ea10*/  MOV R2, 0x1ea30 ;  /* 0x0001ea3000027802 */ /* 0x000fe40000000f00 */
[----:B-1---5:R-:W-:Y:S05]  /*1ea20*/  CALL.REL.NOINC `($__internal_3_$__cuda_sm70_shflsync_idx_p) ;  /* 0x0000c7f000007944 */ /* 0x022fea0003c00000 */
[----:B------:R-:W-:Y:S01]  /*1ea30*/  MOV R0, R105 ;  /* 0x0000006900007202 */ /* 0x000fe20000000f00 */
[----:B------:R-:W-:Y:S05]  /*1ea40*/  BRA `(.L_x_1315) ;  /* 0xffffebe000007947 */ /* 0x000fea000383ffff */
.L_x_1276:
[----:B------:R-:W-:Y:S01]  /*1ea50*/  IMAD.MOV.U32 R106, RZ, RZ, R11 ;  /* 0x000000ffff6a7224 */ /* 0x000fe200078e000b */
[----:B------:R-:W-:Y:S01]  /*1ea60*/  MOV R133, 0x181f ;  /* 0x0000181f00857802 */ /* 0x000fe20000000f00 */
[----:B------:R-:W-:Y:S01]  /*1ea70*/  IMAD.MOV.U32 R3, RZ, RZ, RZ ;  /* 0x000000ffff037224 */ /* 0x000fe200078e00ff */
[----:B------:R-:W-:Y:S02]  /*1ea80*/  MOV R132, 0xffffffff ;  /* 0xffffffff00847802 */ /* 0x000fe40000000f00 */
[----:B------:R-:W-:-:S02]  /*1ea90*/  MOV R2, 0x1eab0 ;  /* 0x0001eab000027802 */ /* 0x000fc40000000f00 */
[----:B-123-5:R-:W-:Y:S05]  /*1eaa0*/  CALL.REL.NOINC `($__internal_3_$__cuda_sm70_shflsync_idx_p) ;  /* 0x0000c77000007944 */ /* 0x02efea0003c00000 */
[----:B------:R-:W-:Y:S01]  /*1eab0*/  MOV R2, R105 ;  /* 0x0000006900027202 */ /* 0x000fe20000000f00 */
[----:B------:R-:W-:Y:S05]  /*1eac0*/  BRA `(.L_x_1316) ;  /* 0xffffeb8000007947 */ /* 0x000fea000383ffff */
.L_x_1279:
[----:B------:R-:W-:Y:S01]  /*1ead0*/  IMAD.MOV.U32 R106, RZ, RZ, R9 ;  /* 0x000000ffff6a7224 */ /* 0x000fe200078e0009 */
[----:B------:R-:W-:Y:S01]  /*1eae0*/  MOV R133, 0x181f ;  /* 0x0000181f00857802 */ /* 0x000fe20000000f00 */
[----:B-1----:R-:W-:Y:S01]  /*1eaf0*/  IMAD.MOV.U32 R3, RZ, RZ, 0x1 ;  /* 0x00000001ff037424 */ /* 0x002fe200078e00ff */
[----:B------:R-:W-:-:S02]  /*1eb00*/  MOV R132, 0xffffffff ;  /* 0xffffffff00847802 */ /* 0x000fc40000000f00 */
[----:B------:R-:W-:Y:S02]  /*1eb10*/  MOV R2, 0x1eb30 ;  /* 0x0001eb3000027802 */ /* 0x000fe40000000f00 */
[----:B--2-4-:R-:W-:Y:S05]  /*1eb20*/  CALL.REL.NOINC `($__internal_3_$__cuda_sm70_shflsync_idx_p) ;  /* 0x0000c6f000007944 */ /* 0x014fea0003c00000 */
        /* <DEDUP_REMOVED lines=9> */
.L_x_1282:
[----:B------:R-:W-:Y:S01]  /*1ebc0*/  IMAD.MOV.U32 R106, RZ, RZ, R9 ;  /* 0x000000ffff6a7224 */ /* 0x000fe200078e0009 */
[----:B------:R-:W-:Y:S01]  /*1ebd0*/  MOV R133, 0x181f ;  /* 0x0000181f00857802 */ /* 0x000fe20000000f00 */
[----:B-1----:R-:W-:Y:S01]  /*1ebe0*/  IMAD.MOV.U32 R3, RZ, RZ, 0x2 ;  /* 0x00000002ff037424 */ /* 0x002fe200078e00ff */
[----:B------:R-:W-:Y:S02]  /*1ebf0*/  MOV R132, 0xffffffff ;  /* 0xffffffff00847802 */ /* 0x000fe40000000f00 */
[----:B------:R-:W-:-:S02]  /*1ec00*/  MOV R2, 0x1ec20 ;  /* 0x0001ec2000027802 */ /* 0x000fc40000000f00 */
[----:B---34-:R-:W-:Y:S05]  /*1ec10*/  CALL.REL.NOINC `($__internal_3_$__cuda_sm70_shflsync_idx_p) ;  /* 0x0000c60000007944 */ /* 0x018fea0003c00000 */
[----:B------:R-:W-:Y:S01]  /*1ec20*/  MOV R0, R105 ;  /* 0x0000006900007202 */ /* 0x000fe20000000f00 */
[----:B------:R-:W-:Y:S05]  /*1ec30*/  BRA `(.L_x_1318) ;  /* 0xffffec4000007947 */ /* 0x000fea000383ffff */
.L_x_1283:
        /* <DEDUP_REMOVED lines=8> */
.L_x_1286:
[----:B------:R-:W-:Y:S01]  /*1ecc0*/  IMAD.MOV.U32 R106, RZ, RZ, R9 ;  /* 0x000000ffff6a7224 */ /* 0x000fe200078e0009 */
[----:B------:R-:W-:Y:S01]  /*1ecd0*/  MOV R133, 0x181f ;  /* 0x0000181f00857802 */ /* 0x000fe20000000f00 */
[----:B--2---:R-:W-:Y:S01]  /*1ece0*/  IMAD.MOV.U32 R3, RZ, RZ, 0x3 ;  /* 0x00000003ff037424 */ /* 0x004fe200078e00ff */
[----:B------:R-:W-:Y:S02]  /*1ecf0*/  MOV R132, 0xffffffff ;  /* 0xffffffff00847802 */ /* 0x000fe40000000f00 */
[----:B------:R-:W-:Y:S02]  /*1ed00*/  MOV R2, 0x1ed20 ;  /* 0x0001ed2000027802 */ /* 0x000fe40000000f00 */
[----:B-1--4-:R-:W-:Y:S05]  /*1ed10*/  CALL.REL.NOINC `($__internal_3_$__cuda_sm70_shflsync_idx_p) ;  /* 0x0000c50000007944 */ /* 0x012fea0003c00000 */
        /* <DEDUP_REMOVED lines=9> */
.L_x_1289:
[----:B------:R-:W-:Y:S01]  /*1edb0*/  IMAD.MOV.U32 R106, RZ, RZ, R9 ;  /* 0x000000ffff6a7224 */ /* 0x000fe200078e0009 */
[----:B------:R-:W-:Y:S01]  /*1edc0*/  MOV R133, 0x181f ;  /* 0x0000181f00857802 */ /* 0x000fe20000000f00 */
[----:B-1----:R-:W-:Y:S01]  /*1edd0*/  IMAD.MOV.U32 R3, RZ, RZ, 0x4 ;  /* 0x00000004ff037424 */ /* 0x002fe200078e00ff */
[----:B------:R-:W-:-:S02]  /*1ede0*/  MOV R132, 0xffffffff ;  /* 0xffffffff00847802 */ /* 0x000fc40000000f00 */
[----:B--2---:R-:W-:Y:S02]  /*1edf0*/  MOV R2, 0x1ee10 ;  /* 0x0001ee1000027802 */ /* 0x004fe40000000f00 */
[----:B---34-:R-:W-:Y:S05]  /*1ee00*/  CALL.REL.NOINC `($__internal_3_$__cuda_sm70_shflsync_idx_p) ;  /* 0x0000c41000007944 */ /* 0x018fea0003c00000 */
[----:B------:R-:W-:Y:S01]  /*1ee10*/  MOV R0, R105 ;  /* 0x0000006900007202 */ /* 0x000fe20000000f00 */
[----:B------:R-:W-:Y:S05]  /*1ee20*/  BRA `(.L_x_1321) ;  /* 0xffffeca000007947 */ /* 0x000fea000383ffff */
.L_x_1290:
[----:B------:R-:W-:Y:S01]  /*1ee30*/  IMAD.MOV.U32 R106, RZ, RZ, R11 ;  /* 0x000000ffff6a7224 */ /* 0x000fe200078e000b */
[----:B------:R-:W-:Y:S01]  /*1ee40*/  MOV R133, 0x181f ;  /* 0x0000181f00857802 */ /* 0x000fe20000000f00 */
[----:B-1----:R-:W-:Y:S01]  /*1ee50*/  IMAD.MOV.U32 R3, RZ, RZ, 0x4 ;  /* 0x00000004ff037424 */ /* 0x002fe200078e00ff */
[----:B------:R-:W-:Y:S02]  /*1ee60*/  MOV R132, 0xffffffff ;  /* 0xffffffff00847802 */ /* 0x000fe40000000f00 */
[----:B--2---:R-:W-:Y:S02]  /*1ee70*/  MOV R2, 0x1ee90 ;  /* 0x0001ee9000027802 */ /* 0x004fe40000000f00 */
[----:B---34-:R-:W-:Y:S05]  /*1ee80*/  CALL.REL.NOINC `($__internal_3_$__cuda_sm70_shflsync_idx_p) ;  /* 0x0000c39000007944 */ /* 0x018fea0003c00000 */
[----:B------:R-:W-:Y:S01]  /*1ee90*/  MOV R2, R105 ;  /* 0x0000006900027202 */ /* 0x000fe20000000f00 */
[----:B------:R-:W-:Y:S05]  /*1eea0*/  BRA `(.L_x_1322) ;  /* 0xffffec4000007947 */ /* 0x000fea000383ffff */
.L_x_1293:
[----:B------:R-:W-:Y:S01]  /*1eeb0*/  IMAD.MOV.U32 R106, RZ, RZ, R9 ;  /* 0x000000ffff6a7224 */ /* 0x000fe200078e0009 */
[----:B------:R-:W-:Y:S01]  /*1eec0*/  MOV R133, 0x181f ;  /* 0x0000181f00857802 */ /* 0x000fe20000000f00 */
[----:B--2---:R-:W-:Y:S01]  /*1eed0*/  IMAD.MOV.U32 R3, RZ, RZ, 0x5 ;  /* 0x00000005ff037424 */ /* 0x004fe200078e00ff */
[----:B------:R-:W-:-:S02]  /*1eee0*/  MOV R132, 0xffffffff ;  /* 0xffffffff00847802 */ /* 0x000fc40000000f00 */
[----:B------:R-:W-:Y:S02]  /*1eef0*/  MOV R2, 0x1ef10 ;  /* 0x0001ef1000027802 */ /* 0x000fe40000000f00 */
[----:B-1--4-:R-:W-:Y:S05]  /*1ef00*/  CALL.REL.NOINC `($__internal_3_$__cuda_sm70_shflsync_idx_p) ;  /* 0x0000c31000007944 */ /* 0x012fea0003c00000 */
        /* <DEDUP_REMOVED lines=9> */
.L_x_1296:
[----:B------:R-:W-:Y:S01]  /*1efa0*/  IMAD.MOV.U32 R106, RZ, RZ, R9 ;  /* 0x000000ffff6a7224 */ /* 0x000fe200078e0009 */
[----:B------:R-:W-:Y:S01]  /*1efb0*/  MOV R133, 0x181f ;  /* 0x0000181f00857802 */ /* 0x000fe20000000f00 */
[----:B-1----:R-:W-:Y:S01]  /*1efc0*/  IMAD.MOV.U32 R3, RZ, RZ, 0x6 ;  /* 0x00000006ff037424 */ /* 0x002fe200078e00ff */
[----:B------:R-:W-:Y:S02]  /*1efd0*/  MOV R132, 0xffffffff ;  /* 0xffffffff00847802 */ /* 0x000fe40000000f00 */
[----:B--2---:R-:W-:-:S02]  /*1efe0*/  MOV R2, 0x1f000 ;  /* 0x0001f00000027802 */ /* 0x004fc40000000f00 */
[----:B---34-:R-:W-:Y:S05]  /*1eff0*/  CALL.REL.NOINC `($__internal_3_$__cuda_sm70_shflsync_idx_p) ;  /* 0x0000c22000007944 */ /* 0x018fea0003c00000 */
[----:B------:R-:W-:Y:S01]  /*1f000*/  MOV R0, R105 ;  /* 0x0000006900007202 */ /* 0x000fe20000000f00 */
[----:B------:R-:W-:Y:S05]  /*1f010*/  BRA `(.L_x_1324) ;  /* 0xffffed0000007947 */ /* 0x000fea000383ffff */
.L_x_1297:
        /* <DEDUP_REMOVED lines=8> */
.L_x_1300:
        /* <DEDUP_REMOVED lines=15> */
        .type           $_ZN7cutlass13device_kernelIN5flash19enable_sm80_to_sm89INS1_16FlashAttnFwdSm80INS1_25CollectiveMainloopFwdSm80ILi4ELi1ELb0EN4cute5tupleIJNS5_1CILi128EEENS7_ILi48EEES8_EEELi128ENS_10bfloat16_tEfNS_4arch4Sm80ELb0ELb1ELb1ELb1ELb0ELb1ELb1ELb0EEENS1_21CollectiveEpilogueFwdINS6_IJS8_S8_S9_EEENS6_IJNS7_ILi1EEESH_SH_EEESB_SD_Li128ELb1ELb1ELb0ELb0EEENS1_19SingleTileSchedulerILb1ELb0ELb1ELi128EEEEEEEEEvNT_6ParamsE$_ZZN5flash25CollectiveMainloopFwdSm80ILi4ELi1ELb0EN4cute5tupleIJNS1_1CILi128EEENS3_ILi48EEES4_EEELi128EN7cutlass10bfloat16_tEfNS7_4arch4Sm80ELb0ELb1ELb1ELb1ELb0ELb1ELb1ELb0EE3mmaINS_16FlashAttnFwdSm80ISB_NS_21CollectiveEpilogueFwdINS2_IJS4_S4_S5_EEENS2_IJNS3_ILi1EEESG_SG_EEES8_SA_Li128ELb1ELb1ELb0ELb0EEENS_19SingleTileSchedulerILb1ELb0ELb1ELi128EEEE13SharedStorageENS1_6TensorINS1_11ArrayEngineIfLm128EEENS1_6LayoutINS2_IJNS2_IJNS3_ILi2EEESR_EEESR_NS3_ILi16EEEEEENS2_IJNS2_IJSG_SR_EEENS3_ILi4EEENS3_ILi8EEEEEEEEEENS_7SoftmaxILi4ELi0EEEEEbRKNSB_6ParamsERT0_RT1_iRKNS_16SeqlenInfoQKNewKILb1ELb1EEENS2_IJiiiiEEERT_ENKUlvE_clEv,@function
        .size           $_ZN7cutlass13device_kernelIN5flash19enable_sm80_to_sm89INS1_16FlashAttnFwdSm80INS1_25CollectiveMainloopFwdSm80ILi4ELi1ELb0EN4cute5tupleIJNS5_1CILi128EEENS7_ILi48EEES8_EEELi128ENS_10bfloat16_tEfNS_4arch4Sm80ELb0ELb1ELb1ELb1ELb0ELb1ELb1ELb0EEENS1_21CollectiveEpilogueFwdINS6_IJS8_S8_S9_EEENS6_IJNS7_ILi1EEESH_SH_EEESB_SD_Li128ELb1ELb1ELb0ELb0EEENS1_19SingleTileSchedulerILb1ELb0ELb1ELi128EEEEEEEEEvNT_6ParamsE$_ZZN5flash25CollectiveMainloopFwdSm80ILi4ELi1ELb0EN4cute5tupleIJNS1_1CILi128EEENS3_ILi48EEES4_EEELi128EN7cutlass10bfloat16_tEfNS7_4arch4Sm80ELb0ELb1ELb1ELb1ELb0ELb1ELb1ELb0EE3mmaINS_16FlashAttnFwdSm80ISB_NS_21CollectiveEpilogueFwdINS2_IJS4_S4_S5_EEENS2_IJNS3_ILi1EEESG_SG_EEES8_SA_Li128ELb1ELb1ELb0ELb0EEENS_19SingleTileSchedulerILb1ELb0ELb1ELi128EEEE13SharedStorageENS1_6TensorINS1_11ArrayEngineIfLm128EEENS1_6LayoutINS2_IJNS2_IJNS3_ILi2EEESR_EEESR_NS3_ILi16EEEEEENS2_IJNS2_IJSG_SR_EEENS3_ILi4EEENS3_ILi8EEEEEEEEEENS_7SoftmaxILi4ELi0EEEEEbRKNSB_6ParamsERT0_RT1_iRKNS_16SeqlenInfoQKNewKILb1ELb1EEENS2_IJiiiiEEERT_ENKUlvE_clEv,($__internal_2_$__cuda_sm70_shflsync_bfly_p - $_ZN7cutlass13device_kernelIN5flash19enable_sm80_to_sm89INS1_16FlashAttnFwdSm80INS1_25CollectiveMainloopFwdSm80ILi4ELi1ELb0EN4cute5tupleIJNS5_1CILi128EEENS7_ILi48EEES8_EEELi128ENS_10bfloat16_tEfNS_4arch4Sm80ELb0ELb1ELb1ELb1ELb0ELb1ELb1ELb0EEENS1_21CollectiveEpilogueFwdINS6_IJS8_S8_S9_EEENS6_IJNS7_ILi1EEESH_SH_EEESB_SD_Li128ELb1ELb1ELb0ELb0EEENS1_19SingleTileSchedulerILb1ELb0ELb1ELi128EEEEEEEEEvNT_6ParamsE$_ZZN5flash25CollectiveMainloopFwdSm80ILi4ELi1ELb0EN4cute5tupleIJNS1_1CILi128EEENS3_ILi48EEES4_EEELi128EN7cutlass10bfloat16_tEfNS7_4arch4Sm80ELb0ELb1ELb1ELb1ELb0ELb1ELb1ELb0EE3mmaINS_16FlashAttnFwdSm80ISB_NS_21CollectiveEpilogueFwdINS2_IJS4_S4_S5_EEENS2_IJNS3_ILi1EEESG_SG_EEES8_SA_Li128ELb1ELb1ELb0ELb0EEENS_19SingleTileSchedulerILb1ELb0ELb1ELi128EEEE13SharedStorageENS1_6TensorINS1_11ArrayEngineIfLm128EEENS1_6LayoutINS2_IJNS2_IJNS3_ILi2EEESR_EEESR_NS3_ILi16EEEEEENS2_IJNS2_IJSG_SR_EEENS3_ILi4EEENS3_ILi8EEEEEEEEEENS_7SoftmaxILi4ELi0EEEEEbRKNSB_6ParamsERT0_RT1_iRKNS_16SeqlenInfoQKNewKILb1ELb1EEENS2_IJiiiiEEERT_ENKUlvE_clEv)
$_ZN7cutlass13device_kernelIN5flash19enable_sm80_to_sm89INS1_16FlashAttnFwdSm80INS1_25CollectiveMainloopFwdSm80ILi4ELi1ELb0EN4cute5tupleIJNS5_1CILi128EEENS7_ILi48EEES8_EEELi128ENS_10bfloat16_tEfNS_4arch4Sm80ELb0ELb1ELb1ELb1ELb0ELb1ELb1ELb0EEENS1_21CollectiveEpilogueFwdINS6_IJS8_S8_S9_EEENS6_IJNS7_ILi1EEESH_SH_EEESB_SD_Li128ELb1ELb1ELb0ELb0EEENS1_19SingleTileSchedulerILb1ELb0ELb1ELi128EEEEEEEEEvNT_6ParamsE$_ZZN5flash25CollectiveMainloopFwdSm80ILi4ELi1ELb0EN4cute5tupleIJNS1_1CILi128EEENS3_ILi48EEES4_EEELi128EN7cutlass10bfloat16_tEfNS7_4arch4Sm80ELb0ELb1ELb1ELb1ELb0ELb1ELb1ELb0EE3mmaINS_16FlashAttnFwdSm80ISB_NS_21CollectiveEpilogueFwdINS2_IJS4_S4_S5_EEENS2_IJNS3_ILi1EEESG_SG_EEES8_SA_Li128ELb1ELb1ELb0ELb0EEENS_19SingleTileSchedulerILb1ELb0ELb1ELi128EEEE13SharedStorageENS1_6TensorINS1_11ArrayEngineIfLm128EEENS1_6LayoutINS2_IJNS2_IJNS3_ILi2EEESR_EEESR_NS3_ILi16EEEEEENS2_IJNS2_IJSG_SR_EEENS3_ILi4EEENS3_ILi8EEEEEEEEEENS_7SoftmaxILi4ELi0EEEEEbRKNSB_6ParamsERT0_RT1_iRKNS_16SeqlenInfoQKNewKILb1ELb1EEENS2_IJiiiiEEERT_ENKUlvE_clEv:
[----:B------:R-:W-:-:S05]  /*1f190*/  IADD3 R14, R94, -c[0x0][0x20], RZ ;  /* 0x800008005e0e7a10 */ /* 0x000fca0007ffe0ff */
[----:B------:R-:W2:Y:S01]  /*1f1a0*/  LDL.64 R2, [R14] ;  /* 0x000000000e027983 */ /* 0x000ea20000100a00 */
[----:B------:R-:W-:-:S03]  /*1f1b0*/  ULDC.64 UR4, c[0x0][0x118] ;  /* 0x0000460000047ab9 */ /* 0x000fc60000000a00 */
[----:B--2---:R-:W2:Y:S02]  /*1f1c0*/  LD.E R39, [R2.64+0x11c] ;  /* 0x00011c0402277980 */ /* 0x004ea4000c101900 */
[----:B--2---:R-:W-:-:S13]  /*1f1d0*/  ISETP.GT.AND P0, PT, R39, RZ, PT ;  /* 0x000000ff2700720c */ /* 0x004fda0003f04270 */
[----:B------:R-:W-:Y:S05]  /*1f1e0*/  @P0 BRA `(.L_x_1327) ;  /* 0x0000004000000947 */ /* 0x000fea0003800000 */
[----:B------:R-:W-:Y:S01]  /*1f1f0*/  MOV R2, R143 ;  /* 0x0000008f00027202 */ /* 0x000fe20000000f00 */
[----:B------:R-:W-:-:S04]  /*1f200*/  DEPBAR.LE SB0, 0x1 ;  /* 0x000080400000791a */ /* 0x000fc80000000000 */
[----:B------:R-:W-:-:S04]  /*1f210*/  MOV R3, 0x0 ;  /* 0x0000000000037802 */ /* 0x000fc80000000f00 */
[----:B------:R-:W-:Y:S05]  /*1f220*/  RET.REL.NODEC R2 `(_ZN7cutlass13device_kernelIN5flash19enable_sm80_to_sm89INS1_16FlashAttnFwdSm80INS1_25CollectiveMainloopFwdSm80ILi4ELi1ELb0EN4cute5tupleIJNS5_1CILi128EEENS7_ILi48EEES8_EEELi128ENS_10bfloat16_tEfNS_4arch4Sm80ELb0ELb1ELb1ELb1ELb0ELb1ELb1ELb0EEENS1_21CollectiveEpilogueFwdINS6_IJS8_S8_S9_EEENS6_IJNS7_ILi1EEESH_SH_EEESB_SD_Li128ELb1ELb1ELb0ELb0EEENS1_19SingleTileSchedulerILb1ELb0ELb1ELi128EEEEEEEEEvNT_6ParamsE) ;  /* 0xfffe0dd002007950 */ /* 0x000fea0003c3ffff */
.L_x_1327:
[----:B------:R1:W2:Y:S04]  /*1f230*/  LDL.64 R8, [R14+0x8] ;  /* 0x000008000e087983 */ /* 0x0002a80000100a00 */
[----:B------:R1:W3:Y:S04]  /*1f240*/  LDL.64 R10, [R14+0x18] ;  /* 0x000018000e0a7983 */ /* 0x0002e80000100a00 */
[----:B------:R1:W4:Y:S04]  /*1f250*/  LDL.64 R12, [R14+0x20] ;  /* 0x000020000e0c7983 */ /* 0x0003280000100a00 */
[----:B------:R-:W4:Y:S04]  /*1f260*/  LD.E.U8 R16, [R2.64+0x138] ;  /* 0x0001380402107980 */ /* 0x000f28000c101100 */
[----:B------:R2:W5:Y:S04]  /*1f270*/  LD.E R24, [R2.64+0x164] ;  /* 0x0001640402187980 */ /* 0x000568000c101900 */
[----:B------:R2:W5:Y:S04]  /*1f280*/  LD.E.64 R22, [R2.64+0x110] ;  /* 0x0001100402167980 */ /* 0x000568000c101b00 */
[----:B------:R2:W5:Y:S04]  /*1f290*/  LD.E.64 R20, [R2.64+0x128] ;  /* 0x0001280402147980 */ /* 0x000568000c101b00 */
[----:B-1----:R-:W4:Y:S04]  /*1f2a0*/  LDL.64 R14, [R14+0x10] ;  /* 0x000010000e0e7983 */ /* 0x002f280000100a00 */
[----:B--2---:R1:W2:Y:S04]  /*1f2b0*/  LD.E R29, [R8.64] ;  /* 0x00000004081d7980 */ /* 0x0042a8000c101900 */
[----:B---3--:R3:W2:Y:S04]  /*1f2c0*/  LD.E R0, [R10.64+0x20] ;  /* 0x000020040a007980 */ /* 0x0086a8000c101900 */
[----:B----4-:R4:W4:Y:S04]  /*1f2d0*/  LD.E R44, [R12.64] ;  /* 0x000000040c2c7980 */ /* 0x010928000c101900 */
[----:B-1----:R-:W4:Y:S04]  /*1f2e0*/  LD.E.64 R8, [R2.64+0x130] ;  /* 0x0001300402087980 */ /* 0x002f28000c101b00 */
[----:B---3--:R-:W3:Y:S01]  /*1f2f0*/  LD.E.64 R10, [R2.64+0x120] ;  /* 0x00012004020a7980 */ /* 0x008ee2000c101b00 */
[----:B------:R-:W-:-:S03]  /*1f300*/  ISETP.NE.AND P0, PT, R16, RZ, PT ;  /* 0x000000ff1000720c */ /* 0x000fc60003f05270 */
[----:B------:R3:W5:Y:S01]  /*1f310*/  LD.E R28, [R14.64] ;  /* 0x000000040e1c7980 */ /* 0x000762000c101900 */
[----:B--2---:R-:W-:-:S04]  /*1f320*/  SHF.R.S32.HI R7, RZ, 0x1f, R29 ;  /* 0x0000001fff077819 */ /* 0x004fc8000001141d */
[----:B------:R-:W-:-:S04]  /*1f330*/  LEA.HI R7, R7, R29, RZ, 0x3 ;  /* 0x0000001d07077211 */ /* 0x000fc800078f18ff */
[----:B----4-:R-:W-:-:S05]  /*1f340*/  LOP3.LUT R12, R7, 0xfffffff8, RZ, 0xc0, !PT ;  /* 0xfffffff8070c7812 */ /* 0x010fca00078ec0ff */
[----:B------:R-:W-:-:S04]  /*1f350*/  IMAD.IADD R38, R29, 0x1, -R12 ;  /* 0x000000011d267824 */ /* 0x000fc800078e0a0c */
[----:B------:R-:W-:Y:S01]  /*1f360*/  IMAD.SHL.U32 R26, R38, 0x4, RZ ;  /* 0x00000004261a7824 */ /* 0x000fe200078e00ff */
[----:B------:R-:W-:-:S04]  /*1f370*/  SHF.R.S32.HI R13, RZ, 0x1f, R0 ;  /* 0x0000001fff0d7819 */ /* 0x000fc80000011400 */
[----:B------:R-:W-:Y:S01]  /*1f380*/  IADD3 R45, R26, 0x20, RZ ;  /* 0x000000201a2d7810 */ /* 0x000fe20007ffe0ff */
[----:B------:R-:W-:-:S03]  /*1f390*/  IMAD R12, R9, R0, RZ ;  /* 0x00000000090c7224 */ /* 0x000fc600078e02ff */
[----:B------:R-:W-:Y:S01]  /*1f3a0*/  ISETP.GE.AND P1, PT, R45, R39, PT ;  /* 0x000000272d00720c */ /* 0x000fe20003f26270 */
[----:B---3--:R-:W-:-:S04]  /*1f3b0*/  IMAD R14, R11, R0, RZ ;  /* 0x000000000b0e7224 */ /* 0x008fc800078e02ff */
[-C--:B------:R-:W-:Y:S02]  /*1f3c0*/  IMAD R14, R10, R13.reuse, R14 ;  /* 0x0000000d0a0e7224 */ /* 0x080fe400078e020e */
[----:B------:R-:W-:Y:S01]  /*1f3d0*/  IMAD R13, R8, R13, R12 ;  /* 0x0000000d080d7224 */ /* 0x000fe200078e020c */
[----:B------:R-:W-:Y:S02]  /*1f3e0*/  SEL R12, RZ, 0xffffffff, P1 ;  /* 0xffffffffff0c7807 */ /* 0x000fe40000800000 */
[----:B------:R-:W-:Y:S02]  /*1f3f0*/  ISETP.GE.AND P2, PT, R26, R39, PT ;  /* 0x000000271a00720c */ /* 0x000fe40003f46270 */
[----:B------:R-:W-:Y:S01]  /*1f400*/  SHF.R.S32.HI R68, RZ, 0x3, R7 ;  /* 0x00000003ff447819 */ /* 0x000fe20000011407 */
[----:B------:R-:W-:Y:S01]  /*1f410*/  IMAD.SHL.U32 R12, R12, 0x2, RZ ;  /* 0x000000020c0c7824 */ /* 0x000fe200078e00ff */
[----:B------:R-:W-:Y:S01]  /*1f420*/  SEL R7, RZ, 0x1, P2 ;  /* 0x00000001ff077807 */ /* 0x000fe20001000000 */
[----:B------:R-:W-:Y:S01]  /*1f430*/  IMAD.WIDE.U32 R18, R10, R0, RZ ;  /* 0x000000000a127225 */ /* 0x000fe200078e00ff */
[----:B------:R-:W-:-:S03]  /*1f440*/  LEA R27, R44, R68, 0x7 ;  /* 0x000000442c1b7211 */ /* 0x000fc600078e38ff */
[----:B------:R-:W-:Y:S01]  /*1f450*/  IMAD.WIDE.U32 R16, R8, R0, RZ ;  /* 0x0000000008107225 */ /* 0x000fe200078e00ff */
[----:B------:R-:W-:Y:S02]  /*1f460*/  LOP3.LUT R25, R12, 0x2, R7, 0xe2, !PT ;  /* 0x000000020c197812 */ /* 0x000fe400078ee207 */
[----:B------:R-:W-:Y:S01]  /*1f470*/  LEA R0, R38, R27, 0x4 ;  /* 0x0000001b26007211 */ /* 0x000fe200078e20ff */
[----:B------:R-:W-:Y:S02]  /*1f480*/  IMAD.IADD R15, R19, 0x1, R14 ;  /* 0x00000001130f7824 */ /* 0x000fe400078e020e */
[----:B------:R-:W-:Y:S01]  /*1f490*/  IMAD.IADD R13, R17, 0x1, R13 ;  /* 0x00000001110d7824 */ /* 0x000fe200078e020d */
[----:B------:R-:W-:Y:S05]  /*1f4a0*/  @!P0 BRA `(.L_x_1328) ;  /* 0x00004f2000008947 */ /* 0x000fea0003800000 */
[----:B-----5:R-:W-:Y:S01]  /*1f4b0*/  ISETP.NE.AND P0, PT, R24, 0x1, PT ;  /* 0x000000011800780c */ /* 0x020fe20003f05270 */
[----:B------:R-:W-:-:S12]  /*1f4c0*/  BSSY B0, `(.L_x_1329) ;  /* 0x0000006000007945 */ /* 0x000fd80003800000 */
[----:B------:R-:W-:Y:S05]  /*1f4d0*/  @!P0 BRA `(.L_x_1330) ;  /* 0x0000004000008947 */ /* 0x000fea0003800000 */
[----:B------:R1:W2:Y:S04]  /*1f4e0*/  LD.E R7, [R2.64+0x168] ;  /* 0x0001680402077980 */ /* 0x0002a8000c101900 */
[----:B-1----:R-:W3:Y:S01]  /*1f4f0*/  LD.E R2, [R2.64+0x16c] ;  /* 0x00016c0402027980 */ /* 0x002ee2000c101900 */
[----:B--2---:R-:W-:-:S05]  /*1f500*/  IMAD.HI.U32 R0, R0, R7, RZ ;  /* 0x0000000700007227 */ /* 0x004fca00078e00ff */
[----:B---3--:R-:W-:Y:S02]  /*1f510*/  SHF.R.U32.HI R0, RZ, R2, R0 ;  /* 0x00000002ff007219 */ /* 0x008fe40000011600 */
.L_x_1330:
[----:B------:R-:W-:Y:S05]  /*1f520*/  BSYNC B0 ;  /* 0x0000000000007941 */ /* 0x000fea0003800000 */
.L_x_1329:
[----:B------:R-:W-:Y:S01]  /*1f530*/  MOV R14, R18 ;  /* 0x00000012000e7202 */ /* 0x000fe20000000f00 */
[----:B------:R-:W-:Y:S01]  /*1f540*/  IMAD R11, R11, R0, RZ ;  /* 0x000000000b0b7224 */ /* 0x000fe200078e02ff */
[----:B------:R-:W-:Y:S01]  /*1f550*/  MOV R12, R16 ;  /* 0x00000010000c7202 */ /* 0x000fe20000000f00 */
[-C--:B------:R-:W-:Y:S01]  /*1f560*/  IMAD R9, R9, R0.reuse, RZ ;  /* 0x0000000009097224 */ /* 0x080fe200078e02ff */
[----:B------:R-:W-:Y:S01]  /*1f570*/  SHF.R.S32.HI R7, RZ, 0x1f, R0 ;  /* 0x0000001fff077819 */ /* 0x000fe20000011400 */
[----:B------:R-:W-:-:S04]  /*1f580*/  IMAD.WIDE.U32 R14, R10, R0, R14 ;  /* 0x000000000a0e7225 */ /* 0x000fc800078e000e */
[----:B------:R-:W-:Y:S01]  /*1f590*/  IMAD.WIDE.U32 R2, R8, R0, R12 ;  /* 0x0000000008027225 */ /* 0x000fe200078e000c */
[----:B------:R-:W-:-:S03]  /*1f5a0*/  LEA R16, P1, R14, R22, 0x1 ;  /* 0x000000160e107211 */ /* 0x000fc600078208ff */
[-C--:B------:R-:W-:Y:S01]  /*1f5b0*/  IMAD R0, R10, R7.reuse, R11 ;  /* 0x000000070a007224 */ /* 0x080fe200078e020b */
[----:B------:R-:W-:Y:S01]  /*1f5c0*/  LEA R17, P0, R2, R20, 0x1 ;  /* 0x0000001402117211 */ /* 0x000fe200078008ff */
[----:B------:R-:W-:-:S03]  /*1f5d0*/  IMAD R8, R8, R7, R9 ;  /* 0x0000000708087224 */ /* 0x000fc600078e0209 */
[----:B------:R-:W-:Y:S02]  /*1f5e0*/  IADD3 R0, R15, R0, RZ ;  /* 0x000000000f007210 */ /* 0x000fe40007ffe0ff */
[----:B------:R-:W-:Y:S02]  /*1f5f0*/  IADD3 R8, R3, R8, RZ ;  /* 0x0000000803087210 */ /* 0x000fe40007ffe0ff */
[----:B------:R-:W-:Y:S02]  /*1f600*/  LEA.HI.X R14, R14, R23, R0, 0x1, P1 ;  /* 0x000000170e0e7211 */ /* 0x000fe400008f0c00 */
[----:B------:R-:W-:Y:S01]  /*1f610*/  LEA.HI.X R20, R2, R21, R8, 0x1, P0 ;  /* 0x0000001502147211 */ /* 0x000fe200000f0c08 */
[----:B------:R-:W-:Y:S05]  /*1f620*/  BRA.DIV ~URZ, `(.L_x_1331) ;  /* 0x00009d427f007947 */ /* 0x000fea000b800000 */
[----:B------:R1:W2:Y:S02]  /*1f630*/  SHFL.IDX PT, R0, R14, RZ, 0x181f ;  /* 0x00181fff0e007589 */ /* 0x0002a400000e0000 */
.L_x_1429:
[----:B------:R-:W-:Y:S05]  /*1f640*/  BRA.DIV ~URZ, `(.L_x_1332) ;  /* 0x00009da27f007947 */ /* 0x000fea000b800000 */
[----:B------:R3:W4:Y:S01]  /*1f650*/  SHFL.IDX PT, R8, R16, RZ, 0x181f ;  /* 0x00181fff10087589 */ /* 0x00072200000e0000 */
[----:B--2---:R-:W-:-:S03]  /*1f660*/  MOV R9, R0 ;  /* 0x0000000000097202 */ /* 0x004fc60000000f00 */
[----:B------:R3:W2:Y:S04]  /*1f670*/  SHFL.IDX PT, R7, R20, RZ, 0x181f ;  /* 0x00181fff14077589 */ /* 0x0006a800000e0000 */
[----:B------:R3:W1:Y:S02]  /*1f680*/  SHFL.IDX PT, R2, R17, RZ, 0x181f ;  /* 0x00181fff11027589 */ /* 0x00066400000e0000 */
.L_x_1430:
[----:B------:R-:W-:Y:S01]  /*1f690*/  IMAD R24, R28, R24, RZ ;  /* 0x000000181c187224 */ /* 0x000fe200078e02ff */
[----:B------:R-:W-:Y:S01]  /*1f6a0*/  BSSY B0, `(.L_x_1333) ;  /* 0x000001b000007945 */ /* 0x000fe20003800000 */
[----:B------:R-:W-:Y:S01]  /*1f6b0*/  CS2R R42, SRZ ;  /* 0x00000000002a7805 */ /* 0x000fe2000001ff00 */
[----:B------:R-:W-:Y:S01]  /*1f6c0*/  CS2R R30, SRZ ;  /* 0x00000000001e7805 */ /* 0x000fe2000001ff00 */
[----:B------:R-:W-:Y:S01]  /*1f6d0*/  CS2R R18, SRZ ;  /* 0x0000000000127805 */ /* 0x000fe2000001ff00 */
[----:B------:R-:W-:Y:S01]  /*1f6e0*/  ISETP.GE.AND P0, PT, R27, R24, PT ;  /* 0x000000181b00720c */ /* 0x000fe20003f06270 */
[----:B------:R-:W-:Y:S01]  /*1f6f0*/  CS2R R32, SRZ ;  /* 0x0000000000207805 */ /* 0x000fe2000001ff00 */
[----:B------:R-:W-:Y:S01]  /*1f700*/  CS2R R22, SRZ ;  /* 0x0000000000167805 */ /* 0x000fe2000001ff00 */
[----:B--2---:R-:W-:-:S10]  /*1f710*/  MOV R3, R7 ;  /* 0x0000000700037202 */ /* 0x004fd40000000f00 */
[----:B------:R-:W-:Y:S05]  /*1f720*/  @P0 BRA `(.L_x_1334) ;  /* 0x0000012000000947 */ /* 0x000fea0003800000 */
[C---:B------:R-:W-:Y:S01]  /*1f730*/  LOP3.LUT P0, RZ, R25.reuse, 0x2, RZ, 0xc0, !PT ;  /* 0x0000000219ff7812 */ /* 0x040fe2000780c0ff */
[----:B------:R-:W-:Y:S01]  /*1f740*/  CS2R R18, SRZ ;  /* 0x0000000000127805 */ /* 0x000fe2000001ff00 */
[----:B------:R-:W-:Y:S01]  /*1f750*/  LOP3.LUT R0, R25, 0x1, RZ, 0xc0, !PT ;  /* 0x0000000119007812 */ /* 0x000fe200078ec0ff */
[----:B------:R-:W-:Y:S01]  /*1f760*/  CS2R R22, SRZ ;  /* 0x0000000000167805 */ /* 0x000fe2000001ff00 */
[----:B------:R-:W-:Y:S01]  /*1f770*/  CS2R R30, SRZ ;  /* 0x00000000001e7805 */ /* 0x000fe2000001ff00 */
[----:B------:R-:W-:Y:S01]  /*1f780*/  CS2R R32, SRZ ;  /* 0x0000000000207805 */ /* 0x000fe2000001ff00 */
[----:B------:R-:W-:-:S07]  /*1f790*/  ISETP.NE.U32.AND P1, PT, R0, 0x1, PT ;  /* 0x000000010000780c */ /* 0x000fce0003f25070 */
[----:B------:R-:W-:-:S04]  /*1f7a0*/  @P0 SHF.R.S32.HI R0, RZ, 0x1f, R45 ;  /* 0x0000001fff000819 */ /* 0x000fc8000001142d */
[----:B------:R-:W-:Y:S02]  /*1f7b0*/  @P0 LEA.HI R0, R0, R45, RZ, 0x2 ;  /* 0x0000002d00000211 */ /* 0x000fe400078f10ff */
[----:B----4-:R-:W-:Y:S02]  /*1f7c0*/  @!P1 IMAD.WIDE R12, R26, 0x2, R8 ;  /* 0x000000021a0c9825 */ /* 0x010fe400078e0208 */
[----:B------:R-:W-:-:S03]  /*1f7d0*/  @P0 LOP3.LUT R0, R0, 0xfffffffc, RZ, 0xc0, !PT ;  /* 0xfffffffc00000812 */ /* 0x000fc600078ec0ff */
[----:B------:R2:W5:Y:S02]  /*1f7e0*/  @!P1 LD.E.64 R18, [R12.64] ;  /* 0x000000040c129980 */ /* 0x000564000c101b00 */
[----:B------:R-:W-:-:S04]  /*1f7f0*/  @P0 IMAD.WIDE R10, R0, 0x2, R8 ;  /* 0x00000002000a0825 */ /* 0x000fc800078e0208 */
[--C-:B-1----:R-:W-:Y:S01]  /*1f800*/  @P0 IMAD.WIDE R8, R0, 0x2, R2.reuse ;  /* 0x0000000200080825 */ /* 0x102fe200078e0202 */
[----:B------:R2:W5:Y:S03]  /*1f810*/  @P0 LD.E.64 R30, [R10.64] ;  /* 0x000000040a1e0980 */ /* 0x000566000c101b00 */
[----:B------:R-:W-:Y:S01]  /*1f820*/  @!P1 IMAD.WIDE R2, R26, 0x2, R2 ;  /* 0x000000021a029825 */ /* 0x000fe200078e0202 */
[----:B------:R2:W5:Y:S04]  /*1f830*/  @P0 LD.E.64 R32, [R8.64] ;  /* 0x0000000408200980 */ /* 0x000568000c101b00 */
[----:B------:R2:W5:Y:S02]  /*1f840*/  @!P1 LD.E.64 R22, [R2.64] ;  /* 0x0000000402169980 */ /* 0x000564000c101b00 */
.L_x_1334:
[----:B------:R-:W-:Y:S05]  /*1f850*/  BSYNC B0 ;  /* 0x0000000000007941 */ /* 0x000fea0003800000 */
.L_x_1333:
[----:B-----5:R-:W-:Y:S01]  /*1f860*/  IMAD.MOV.U32 R7, RZ, RZ, R30 ;  /* 0x000000ffff077224 */ /* 0x020fe200078e001e */
[----:B-12---:R-:W-:Y:S01]  /*1f870*/  MOV R2, R18 ;  /* 0x0000001200027202 */ /* 0x006fe20000000f00 */
[----:B------:R-:W-:-:S02]  /*1f880*/  IMAD.MOV.U32 R3, RZ, RZ, R31 ;  /* 0x000000ffff037224 */ /* 0x000fc400078e001f */
[----:B------:R-:W-:-:S03]  /*1f890*/  IMAD.MOV.U32 R0, RZ, RZ, R19 ;  /* 0x000000ffff007224 */ /* 0x000fc600078e0013 */
        /* <DEDUP_REMOVED lines=8> */
[----:B------:R-:W-:Y:S05]  /*1f920*/  BRA.DIV ~URZ, `(.L_x_1335) ;  /* 0x00009c327f007947 */ /* 0x000fea000b800000 */
[----:B------:R1:W2:Y:S04]  /*1f930*/  SHFL.IDX PT, R9, R14, 0x1, 0x181f ;  /* 0x00381f000e097f89 */ /* 0x0002a800000e0000 */
[----:B----4-:R1:W4:Y:S04]  /*1f940*/  SHFL.IDX PT, R8, R16, 0x1, 0x181f ;  /* 0x00381f0010087f89 */ /* 0x01032800000e0000 */
[----:B------:R1:W3:Y:S04]  /*1f950*/  SHFL.IDX PT, R0, R20, 0x1, 0x181f ;  /* 0x00381f0014007f89 */ /* 0x0002e800000e0000 */
[----:B------:R1:W1:Y:S02]  /*1f960*/  SHFL.IDX PT, R2, R17, 0x1, 0x181f ;  /* 0x00381f0011027f89 */ /* 0x00026400000e0000 */
.L_x_1431:
[----:B------:R-:W-:Y:S01]  /*1f970*/  IADD3 R3, R27, 0x10, RZ ;  /* 0x000000101b037810 */ /* 0x000fe20007ffe0ff */
[----:B------:R-:W-:Y:S01]  /*1f980*/  BSSY B0, `(.L_x_1336) ;  /* 0x0000019000007945 */ /* 0x000fe20003800000 */
[----:B------:R-:W-:Y:S01]  /*1f990*/  CS2R R34, SRZ ;  /* 0x0000000000227805 */ /* 0x000fe2000001ff00 */
[----:B------:R-:W-:Y:S01]  /*1f9a0*/  CS2R R40, SRZ ;  /* 0x0000000000287805 */ /* 0x000fe2000001ff00 */
[----:B------:R-:W-:Y:S01]  /*1f9b0*/  ISETP.GE.AND P0, PT, R3, R24, PT ;  /* 0x000000180300720c */ /* 0x000fe20003f06270 */
[----:B------:R-:W-:Y:S01]  /*1f9c0*/  CS2R R36, SRZ ;  /* 0x0000000000247805 */ /* 0x000fe2000001ff00 */
[----:B---3--:R-:W-:-:S11]  /*1f9d0*/  IMAD.MOV.U32 R3, RZ, RZ, R0 ;  /* 0x000000ffff037224 */ /* 0x008fd600078e0000 */
        /* <DEDUP_REMOVED lines=10> */
[----:B--2-4-:R-:W-:Y:S02]  /*1fa80*/  @!P1 IMAD.WIDE R12, R26, 0x2, R8 ;  /* 0x000000021a0c9825 */ /* 0x014fe400078e0208 */
        /* <DEDUP_REMOVED lines=8> */
.L_x_1337:
[----:B------:R-:W-:Y:S05]  /*1fb10*/  BSYNC B0 ;  /* 0x0000000000007941 */ /* 0x000fea0003800000 */
.L_x_1336:
        /* <DEDUP_REMOVED lines=13> */
[----:B------:R1:W2:Y:S02]  /*1fbf0*/  SHFL.IDX PT, R0, R14, 0x2, 0x181f ;  /* 0x00581f000e007f89 */ /* 0x0002a400000e0000 */
.L_x_1432:
[----:B------:R-:W-:Y:S05]  /*1fc00*/  BRA.DIV ~URZ, `(.L_x_1339) ;  /* 0x00009bb27f007947 */ /* 0x000fea000b800000 */
[----:B----4-:R3:W4:Y:S01]  /*1fc10*/  SHFL.IDX PT, R8, R16, 0x2, 0x181f ;  /* 0x00581f0010087f89 */ /* 0x01072200000e0000 */
[----:B--2---:R-:W-:-:S03]  /*1fc20*/  MOV R9, R0 ;  /* 0x0000000000097202 */ /* 0x004fc60000000f00 */
[----:B------:R3:W2:Y:S04]  /*1fc30*/  SHFL.IDX PT, R7, R20, 0x2, 0x181f ;  /* 0x00581f0014077f89 */ /* 0x0006a800000e0000 */
[----:B------:R3:W1:Y:S02]  /*1fc40*/  SHFL.IDX PT, R2, R17, 0x2, 0x181f ;  /* 0x00581f0011027f89 */ /* 0x00066400000e0000 */
.L_x_1433:
[----:B------:R-:W-:Y:S01]  /*1fc50*/  IADD3 R0, R27, 0x20, RZ ;  /* 0x000000201b007810 */ /* 0x000fe20007ffe0ff */
[----:B------:R-:W-:Y:S01]  /*1fc60*/  BSSY B0, `(.L_x_1340) ;  /* 0x000001b000007945 */ /* 0x000fe20003800000 */
[----:B------:R-:W-:Y:S01]  /*1fc70*/  CS2R R60, SRZ ;  /* 0x00000000003c7805 */ /* 0x000fe2000001ff00 */
[----:B------:R-:W-:Y:S01]  /*1fc80*/  CS2R R50, SRZ ;  /* 0x0000000000327805 */ /* 0x000fe2000001ff00 */
[----:B------:R-:W-:Y:S01]  /*1fc90*/  ISETP.GE.AND P0, PT, R0, R24, PT ;  /* 0x000000180000720c */ /* 0x000fe20003f06270 */
[----:B------:R-:W-:Y:S01]  /*1fca0*/  CS2R R46, SRZ ;  /* 0x00000000002e7805 */ /* 0x000fe2000001ff00 */
[----:B------:R-:W-:Y:S01]  /*1fcb0*/  CS2R R52, SRZ ;  /* 0x0000000000347805 */ /* 0x000fe2000001ff00 */
[----:B------:R-:W-:Y:S01]  /*1fcc0*/  CS2R R48, SRZ ;  /* 0x0000000000307805 */ /* 0x000fe2000001ff00 */
[----:B--2---:R-:W-:-:S09]  /*1fcd0*/  IMAD.MOV.U32 R3, RZ, RZ, R7 ;  /* 0x000000ffff037224 */ /* 0x004fd200078e0007 */
        /* <DEDUP_REMOVED lines=19> */
.L_x_1341:
[----:B------:R-:W-:Y:S05]  /*1fe10*/  BSYNC B0 ;  /* 0x0000000000007941 */ /* 0x000fea0003800000 */
.L_x_1340:
        /* <DEDUP_REMOVED lines=17> */
.L_x_1434:
        /* <DEDUP_REMOVED lines=26> */
.L_x_1344:
[----:B------:R-:W-:Y:S05]  /*200d0*/  BSYNC B0 ;  /* 0x0000000000007941 */ /* 0x000fea0003800000 */
.L_x_1343:
        /* <DEDUP_REMOVED lines=14> */
.L_x_1435:
[----:B------:R-:W-:Y:S05]  /*201c0*/  BRA.DIV ~URZ, `(.L_x_1346) ;  /* 0x000099c27f007947 */ /* 0x000fea000b800000 */
[----:B----4-:R3:W4:Y:S01]  /*201d0*/  SHFL.IDX PT, R8, R16, 0x4, 0x181f ;  /* 0x00981f0010087f89 */ /* 0x01072200000e0000 */
[----:B--2---:R-:W-:-:S03]  /*201e0*/  MOV R9, R0 ;  /* 0x0000000000097202 */ /* 0x004fc60000000f00 */
[----:B------:R3:W2:Y:S04]  /*201f0*/  SHFL.IDX PT, R7, R20, 0x4, 0x181f ;  /* 0x00981f0014077f89 */ /* 0x0006a800000e0000 */
[----:B------:R3:W1:Y:S02]  /*20200*/  SHFL.IDX PT, R2, R17, 0x4, 0x181f ;  /* 0x00981f0011027f89 */ /* 0x00066400000e0000 */
.L_x_1436:
[----:B------:R-:W-:Y:S01]  /*20210*/  IADD3 R0, R27, 0x40, RZ ;  /* 0x000000401b007810 */ /* 0x000fe20007ffe0ff */
[----:B------:R-:W-:Y:S01]  /*20220*/  BSSY B0, `(.L_x_1347) ;  /* 0x000001b000007945 */ /* 0x000fe20003800000 */
[----:B------:R-:W-:Y:S01]  /*20230*/  CS2R R66, SRZ ;  /* 0x0000000000427805 */ /* 0x000fe2000001ff00 */
[----:B------:R-:W-:Y:S01]  /*20240*/  CS2R R62, SRZ ;  /* 0x00000000003e7805 */ /* 0x000fe2000001ff00 */
[----:B------:R-:W-:Y:S01]  /*20250*/  ISETP.GE.AND P0, PT, R0, R24, PT ;  /* 0x000000180000720c */ /* 0x000fe20003f06270 */
[----:B------:R-:W-:Y:S01]  /*20260*/  CS2R R70, SRZ ;  /* 0x0000000000467805 */ /* 0x000fe2000001ff00 */
[----:B------:R-:W-:Y:S01]  /*20270*/  CS2R R64, SRZ ;  /* 0x0000000000407805 */ /* 0x000fe2000001ff00 */
[----:B--2---:R-:W-:-:S10]  /*20280*/  IMAD.MOV.U32 R3, RZ, RZ, R7 ;  /* 0x000000ffff037224 */ /* 0x004fd400078e0007 */
        /* <DEDUP_REMOVED lines=8> */
[----:B------:R-:W-:-:S04]  /*20310*/  @P0 IADD3 R0, R26, 0x20, RZ ;  /* 0x000000201a000810 */ /* 0x000fc80007ffe0ff */
[----:B------:R-:W-:Y:S02]  /*20320*/  @P0 SHF.R.S32.HI R7, RZ, 0x1f, R0 ;  /* 0x0000001fff070819 */ /* 0x000fe40000011400 */
[----:B----4-:R-:W-:Y:S02]  /*20330*/  @!P1 IMAD.WIDE R12, R26, 0x2, R8 ;  /* 0x000000021a0c9825 */ /* 0x010fe400078e0208 */
[----:B------:R-:W-:-:S03]  /*20340*/  @P0 LEA.HI R0, R7, R0, RZ, 0x2 ;  /* 0x0000000007000211 */ /* 0x000fc600078f10ff */
[----:B------:R2:W5:Y:S01]  /*20350*/  @!P1 LD.E.64 R62, [R12.64] ;  /* 0x000000040c3e9980 */ /* 0x000562000c101b00 */
[----:B------:R-:W-:-:S05]  /*20360*/  @P0 LOP3.LUT R0, R0, 0xfffffffc, RZ, 0xc0, !PT ;  /* 0xfffffffc00000812 */ /* 0x000fca00078ec0ff */
[----:B------:R-:W-:-:S04]  /*20370*/  @P0 IMAD.WIDE R10, R0, 0x2, R8 ;  /* 0x00000002000a0825 */ /* 0x000fc800078e0208 */
[--C-:B-1----:R-:W-:Y:S01]  /*20380*/  @P0 IMAD.WIDE R8, R0, 0x2, R2.reuse ;  /* 0x0000000200080825 */ /* 0x102fe200078e0202 */
[----:B------:R2:W5:Y:S03]  /*20390*/  @P0 LD.E.64 R66, [R10.64] ;  /* 0x000000040a420980 */ /* 0x000566000c101b00 */
[----:B------:R-:W-:Y:S01]  /*203a0*/  @!P1 IMAD.WIDE R2, R26, 0x2, R2 ;  /* 0x000000021a029825 */ /* 0x000fe200078e0202 */
[----:B------:R2:W5:Y:S04]  /*203b0*/  @P0 LD.E.64 R70, [R8.64] ;  /* 0x0000000408460980 */ /* 0x000568000c101b00 */
[----:B------:R2:W5:Y:S02]  /*203c0*/  @!P1 LD.E.64 R64, [R2.64] ;  /* 0x0000000402409980 */ /* 0x000564000c101b00 */
.L_x_1348:
[----:B------:R-:W-:Y:S05]  /*203d0*/  BSYNC B0 ;  /* 0x0000000000007941 */ /* 0x000fea0003800000 */
.L_x_1347:
[----:B-----5:R-:W-:Y:S01]  /*203e0*/  IMAD.MOV.U32 R7, RZ, RZ, R66 ;  /* 0x000000ffff077224 */ /* 0x020fe200078e0042 */
[----:B-12---:R-:W-:Y:S01]  /*203f0*/  MOV R2, R62 ;  /* 0x0000003e00027202 */ /* 0x006fe20000000f00 */
[----:B------:R-:W-:Y:S01]  /*20400*/  IMAD.MOV.U32 R3, RZ, RZ, R67 ;  /* 0x000000ffff037224 */ /* 0x000fe200078e0043 */
[----:B------:R-:W-:Y:S01]  /*20410*/  CS2R R78, SRZ ;  /* 0x00000000004e7805 */ /* 0x000fe2000001ff00 */
        /* <DEDUP_REMOVED lines=11> */
.L_x_1437:
[----:B------:R-:W-:Y:S05]  /*204d0*/  BRA.DIV ~URZ, `(.L_x_1350) ;  /* 0x000098a27f007947 */ /* 0x000fea000b800000 */
[----:B----4-:R4:W1:Y:S01]  /*204e0*/  SHFL.IDX PT, R8, R16, 0x5, 0x181f ;  /* 0x00b81f0010087f89 */ /* 0x01086200000e0000 */
[----:B--2---:R-:W-:-:S03]  /*204f0*/  MOV R9, R0 ;  /* 0x0000000000097202 */ /* 0x004fc60000000f00 */
[----:B------:R4:W2:Y:S04]  /*20500*/  SHFL.IDX PT, R7, R20, 0x5, 0x181f ;  /* 0x00b81f0014077f89 */ /* 0x0008a800000e0000 */
[----:B------:R4:W3:Y:S02]  /*20510*/  SHFL.IDX PT, R2, R17, 0x5, 0x181f ;  /* 0x00b81f0011027f89 */ /* 0x0008e400000e0000 */
.L_x_1438:
[----:B------:R-:W-:Y:S01]  /*20520*/  IADD3 R0, R27, 0x50, RZ ;  /* 0x000000501b007810 */ /* 0x000fe20007ffe0ff */
[----:B------:R-:W-:Y:S01]  /*20530*/  BSSY B0, `(.L_x_1351) ;  /* 0x000001a000007945 */ /* 0x000fe20003800000 */
[----:B------:R-:W-:Y:S01]  /*20540*/  CS2R R72, SRZ ;  /* 0x0000000000487805 */ /* 0x000fe2000001ff00 */
[----:B------:R-:W-:Y:S01]  /*20550*/  CS2R R76, SRZ ;  /* 0x00000000004c7805 */ /* 0x000fe2000001ff00 */
[----:B------:R-:W-:Y:S01]  /*20560*/  ISETP.GE.AND P0, PT, R0, R24, PT ;  /* 0x000000180000720c */ /* 0x000fe20003f06270 */
[----:B------:R-:W-:Y:S01]  /*20570*/  CS2R R74, SRZ ;  /* 0x00000000004a7805 */ /* 0x000fe2000001ff00 */
[----:B--2---:R-:W-:-:S11]  /*20580*/  IMAD.MOV.U32 R3, RZ, RZ, R7 ;  /* 0x000000ffff037224 */ /* 0x004fd600078e0007 */
        /* <DEDUP_REMOVED lines=10> */
[----:B-1----:R-:W-:Y:S02]  /*20630*/  @!P1 IMAD.WIDE R12, R26, 0x2, R8 ;  /* 0x000000021a0c9825 */ /* 0x002fe400078e0208 */
[----:B------:R-:W-:-:S03]  /*20640*/  @P0 LEA.HI R0, R7, R0, RZ, 0x2 ;  /* 0x0000000007000211 */ /* 0x000fc600078f10ff */
[----:B------:R1:W5:Y:S01]  /*20650*/  @!P1 LD.E.64 R72, [R12.64] ;  /* 0x000000040c489980 */ /* 0x000362000c101b00 */
[----:B------:R-:W-:-:S05]  /*20660*/  @P0 LOP3.LUT R0, R0, 0xfffffffc, RZ, 0xc0, !PT ;  /* 0xfffffffc00000812 */ /* 0x000fca00078ec0ff */
[----:B------:R-:W-:-:S04]  /*20670*/  @P0 IMAD.WIDE R10, R0, 0x2, R8 ;  /* 0x00000002000a0825 */ /* 0x000fc800078e0208 */
[--C-:B---3--:R-:W-:Y:S01]  /*20680*/  @P0 IMAD.WIDE R8, R0, 0x2, R2.reuse ;  /* 0x0000000200080825 */ /* 0x108fe200078e0202 */
[----:B------:R1:W5:Y:S03]  /*20690*/  @P0 LD.E.64 R78, [R10.64] ;  /* 0x000000040a4e0980 */ /* 0x000366000c101b00 */
[----:B------:R-:W-:Y:S01]  /*206a0*/  @!P1 IMAD.WIDE R2, R26, 0x2, R2 ;  /* 0x000000021a029825 */ /* 0x000fe200078e0202 */
[----:B------:R1:W5:Y:S04]  /*206b0*/  @P0 LD.E.64 R76, [R8.64] ;  /* 0x00000004084c0980 */ /* 0x000368000c101b00 */
[----:B------:R1:W5:Y:S02]  /*206c0*/  @!P1 LD.E.64 R74, [R2.64] ;  /* 0x00000004024a9980 */ /* 0x000364000c101b00 */
.L_x_1352:
[----:B------:R-:W-:Y:S05]  /*206d0*/  BSYNC B0 ;  /* 0x0000000000007941 */ /* 0x000fea0003800000 */
.L_x_1351:
[----:B-----5:R-:W-:Y:S01]  /*206e0*/  IMAD.MOV.U32 R7, RZ, RZ, R78 ;  /* 0x000000ffff077224 */ /* 0x020fe200078e004e */
[----:B-1-3--:R-:W-:Y:S01]  /*206f0*/  MOV R2, R72 ;  /* 0x0000004800027202 */ /* 0x00afe20000000f00 */
        /* <DEDUP_REMOVED lines=12> */
.L_x_1439:
[----:B------:R-:W-:Y:S01]  /*207c0*/  SHF.R.S32.HI R0, RZ, 0x1f, R29 ;  /* 0x0000001fff007819 */ /* 0x000fe2000001141d */
[----:B------:R-:W-:-:S03]  /*207d0*/  IMAD.SHL.U32 R2, R44, 0x80, RZ ;  /* 0x000000802c027824 */ /* 0x000fc600078e00ff */
[----:B------:R-:W-:-:S04]  /*207e0*/  LEA.HI R0, R0, R29, RZ, 0x3 ;  /* 0x0000001d00007211 */ /* 0x000fc800078f18ff */
[----:B------:R-:W-:Y:S01]  /*207f0*/  LEA.HI.SX32 R0, R0, R2, 0x1d ;  /* 0x0000000200007211 */ /* 0x000fe200078feaff */
[----:B------:R-:W-:Y:S05]  /*20800*/  BRA.DIV ~URZ, `(.L_x_1354) ;  /* 0x000097627f007947 */ /* 0x000fea000b800000 */
[----:B------:R3:W1:Y:S04]  /*20810*/  SHFL.IDX PT, R8, R16, 0x6, 0x181f ;  /* 0x00d81f0010087f89 */ /* 0x00066800000e0000 */
[----:B------:R3:W4:Y:S04]  /*20820*/  SHFL.IDX PT, R7, R20, 0x6, 0x181f ;  /* 0x00d81f0014077f89 */ /* 0x00072800000e0000 */
[----:B------:R3:W2:Y:S02]  /*20830*/  SHFL.IDX PT, R2, R17, 0x6, 0x181f ;  /* 0x00d81f0011027f89 */ /* 0x0006a400000e0000 */
.L_x_1440:
[----:B------:R-:W-:Y:S01]  /*20840*/  IADD3 R0, R0, 0x60, RZ ;  /* 0x0000006000007810 */ /* 0x000fe20007ffe0ff */
[----:B------:R-:W-:Y:S01]  /*20850*/  BSSY B0, `(.L_x_1355) ;  /* 0x000001b000007945 */ /* 0x000fe20003800000 */
[----:B------:R-:W-:Y:S01]  /*20860*/  CS2R R84, SRZ ;  /* 0x0000000000547805 */ /* 0x000fe2000001ff00 */
[----:B------:R-:W-:Y:S01]  /*20870*/  CS2R R80, SRZ ;  /* 0x0000000000507805 */ /* 0x000fe2000001ff00 */
[----:B------:R-:W-:Y:S01]  /*20880*/  ISETP.GE.AND P0, PT, R0, R24, PT ;  /* 0x000000180000720c */ /* 0x000fe20003f06270 */
[----:B------:R-:W-:Y:S01]  /*20890*/  CS2R R86, SRZ ;  /* 0x0000000000567805 */ /* 0x000fe2000001ff00 */
[----:B------:R-:W-:Y:S01]  /*208a0*/  CS2R R82, SRZ ;  /* 0x0000000000527805 */ /* 0x000fe2000001ff00 */
[----:B----4-:R-:W-:-:S10]  /*208b0*/  IMAD.MOV.U32 R3, RZ, RZ, R7 ;  /* 0x000000ffff037224 */ /* 0x010fd400078e0007 */
        /* <DEDUP_REMOVED lines=10> */
[----:B-12---:R-:W-:Y:S02]  /*20960*/  @!P1 IMAD.WIDE R12, R26, 0x2, R8 ;  /* 0x000000021a0c9825 */ /* 0x006fe400078e0208 */
[----:B------:R-:W-:-:S03]  /*20970*/  @P0 LEA.HI R0, R7, R0, RZ, 0x2 ;  /* 0x0000000007000211 */ /* 0x000fc600078f10ff */
[----:B------:R1:W5:Y:S01]  /*20980*/  @!P1 LD.E.64 R80, [R12.64] ;  /* 0x000000040c509980 */ /* 0x000362000c101b00 */
[----:B------:R-:W-:-:S05]  /*20990*/  @P0 LOP3.LUT R0, R0, 0xfffffffc, RZ, 0xc0, !PT ;  /* 0xfffffffc00000812 */ /* 0x000fca00078ec0ff */
[----:B------:R-:W-:-:S04]  /*209a0*/  @P0 IMAD.WIDE R10, R0, 0x2, R8 ;  /* 0x00000002000a0825 */ /* 0x000fc800078e0208 */
[--C-:B------:R-:W-:Y:S01]  /*209b0*/  @P0 IMAD.WIDE R8, R0, 0x2, R2.reuse ;  /* 0x0000000200080825 */ /* 0x100fe200078e0202 */
[----:B------:R1:W5:Y:S03]  /*209c0*/  @P0 LD.E.64 R84, [R10.64] ;  /* 0x000000040a540980 */ /* 0x000366000c101b00 */
[----:B------:R-:W-:Y:S01]  /*209d0*/  @!P1 IMAD.WIDE R2, R26, 0x2, R2 ;  /* 0x000000021a029825 */ /* 0x000fe200078e0202 */
[----:B------:R1:W5:Y:S04]  /*209e0*/  @P0 LD.E.64 R86, [R8.64] ;  /* 0x0000000408560980 */ /* 0x000368000c101b00 */
[----:B------:R1:W5:Y:S02]  /*209f0*/  @!P1 LD.E.64 R82, [R2.64] ;  /* 0x0000000402529980 */ /* 0x000364000c101b00 */
.L_x_1356:
[----:B------:R-:W-:Y:S05]  /*20a00*/  BSYNC B0 ;  /* 0x0000000000007941 */ /* 0x000fea0003800000 */
.L_x_1355:
        /* <DEDUP_REMOVED lines=15> */
.L_x_1441:
[----:B------:R-:W-:Y:S01]  /*20b00*/  SHF.R.S32.HI R0, RZ, 0x1f, R29 ;  /* 0x0000001fff007819 */ /* 0x000fe2000001141d */
[----:B------:R-:W-:-:S03]  /*20b10*/  IMAD.SHL.U32 R2, R44, 0x80, RZ ;  /* 0x000000802c027824 */ /* 0x000fc600078e00ff */
[----:B------:R-:W-:-:S04]  /*20b20*/  LEA.HI R0, R0, R29, RZ, 0x3 ;  /* 0x0000001d00007211 */ /* 0x000fc800078f18ff */
[----:B------:R-:W-:Y:S01]  /*20b30*/  LEA.HI.SX32 R0, R0, R2, 0x1d ;  /* 0x0000000200007211 */ /* 0x000fe200078feaff */
[----:B------:R-:W-:Y:S05]  /*20b40*/  BRA.DIV ~URZ, `(.L_x_1358) ;  /* 0x000096027f007947 */ /* 0x000fea000b800000 */
[----:B------:R4:W1:Y:S04]  /*20b50*/  SHFL.IDX PT, R8, R16, 0x7, 0x181f ;  /* 0x00f81f0010087f89 */ /* 0x00086800000e0000 */
[----:B------:R4:W3:Y:S04]  /*20b60*/  SHFL.IDX PT, R7, R20, 0x7, 0x181f ;  /* 0x00f81f0014077f89 */ /* 0x0008e800000e0000 */
[----:B------:R4:W2:Y:S02]  /*20b70*/  SHFL.IDX PT, R2, R17, 0x7, 0x181f ;  /* 0x00f81f0011027f89 */ /* 0x0008a400000e0000 */
.L_x_1442:
        /* <DEDUP_REMOVED lines=27> */
.L_x_1360:
[----:B------:R-:W-:Y:S05]  /*20d30*/  BSYNC B0 ;  /* 0x0000000000007941 */ /* 0x000fea0003800000 */
.L_x_1359:
[----:B-1----:R-:W-:Y:S01]  /*20d40*/  IADD3 R8, R94, -c[0x0][0x20], RZ ;  /* 0x800008005e087a10 */ /* 0x002fe20007ffe0ff */
[----:B------:R-:W-:-:S04]  /*20d50*/  DEPBAR.LE SB0, 0x1 ;  /* 0x000080400000791a */ /* 0x000fc80000000000 */
[----:B--2---:R1:W2:Y:S04]  /*20d60*/  LDL.64 R2, [R8+0x20] ;  /* 0x0000200008027983 */ /* 0x0042a80000100a00 */
[----:B-1----:R-:W3:Y:S01]  /*20d70*/  LDL.64 R8, [R8+0x28] ;  /* 0x0000280008087983 */ /* 0x002ee20000100a00 */
[----:B------:R-:W-:Y:S03]  /*20d80*/  WARPSYNC 0xffffffff ;  /* 0xffffffff00007948 */ /* 0x000fe60003800000 */
[----:B------:R-:W-:Y:S06]  /*20d90*/  BAR.SYNC.DEFER_BLOCKING 0x0 ;  /* 0x0000000000007b1d */ /* 0x000fec0000010000 */
[----:B--2---:R1:W2:Y:S04]  /*20da0*/  LD.E R10, [R2.64] ;  /* 0x00000004020a7980 */ /* 0x0042a8000c101900 */
[----:B---34-:R3:W4:Y:S01]  /*20db0*/  LD.E.64 R12, [R8.64] ;  /* 0x00000004080c7980 */ /* 0x018722000c101b00 */
[----:B------:R-:W-:Y:S01]  /*20dc0*/  BSSY B1, `(.L_x_1361) ;  /* 0x0000083000017945 */ /* 0x000fe20003800000 */
[----:B-1----:R-:W-:Y:S01]  /*20dd0*/  IMAD.SHL.U32 R3, R68, 0x40, RZ ;  /* 0x0000004044037824 */ /* 0x002fe200078e00ff */
[----:B---3--:R-:W-:-:S04]  /*20de0*/  SHF.R.S32.HI R8, RZ, 0x1f, R29 ;  /* 0x0000001fff087819 */ /* 0x008fc8000001141d */
[CC--:B------:R-:W-:Y:S02]  /*20df0*/  LEA.HI R0, R8.reuse, R29.reuse, RZ, 0x3 ;  /* 0x0000001d08007211 */ /* 0x0c0fe400078f18ff */
[----:B------:R-:W-:Y:S02]  /*20e00*/  LEA.HI R8, R8, R29, RZ, 0x6 ;  /* 0x0000001d08087211 */ /* 0x000fe400078f30ff */
[----:B------:R-:W-:-:S03]  /*20e10*/  LOP3.LUT R0, R0, 0xfffffff8, RZ, 0xc0, !PT ;  /* 0xfffffff800007812 */ /* 0x000fc600078ec0ff */
[----:B------:R-:W-:Y:S02]  /*20e20*/  IMAD.SHL.U32 R8, R8, 0x8, RZ ;  /* 0x0000000808087824 */ /* 0x000fe400078e00ff */
[----:B------:R-:W-:Y:S01]  /*20e30*/  IMAD.IADD R2, R29, 0x1, -R0 ;  /* 0x000000011d027824 */ /* 0x000fe200078e0a00 */
[----:B------:R-:W-:Y:S01]  /*20e40*/  LOP3.LUT R0, R3, 0x1c0, RZ, 0xc0, !PT ;  /* 0x000001c003007812 */ /* 0x000fe200078ec0ff */
[----:B-----5:R-:W-:Y:S02]  /*20e50*/  IMAD.MOV.U32 R3, RZ, RZ, R92 ;  /* 0x000000ffff037224 */ /* 0x020fe400078e005c */
[----:B------:R-:W-:-:S03]  /*20e60*/  IMAD.SHL.U32 R2, R2, 0x8, RZ ;  /* 0x0000000802027824 */ /* 0x000fc600078e00ff */
[----:B------:R-:W-:Y:S01]  /*20e70*/  PRMT R105, R105, 0x5410, R3 ;  /* 0x0000541069697816 */ /* 0x000fe20000000003 */
[----:B------:R-:W-:Y:S01]  /*20e80*/  IMAD.MOV.U32 R3, RZ, RZ, R93 ;  /* 0x000000ffff037224 */ /* 0x000fe200078e005d */
[----:B------:R-:W-:Y:S02]  /*20e90*/  LOP3.LUT R2, R0, 0x38, R2, 0xf8, !PT ;  /* 0x0000003800027812 */ /* 0x000fe400078ef802 */
[----:B------:R-:W-:Y:S02]  /*20ea0*/  SHF.R.U32.HI R0, RZ, 0x3, R0 ;  /* 0x00000003ff007819 */ /* 0x000fe40000011600 */
[----:B------:R-:W-:Y:S01]  /*20eb0*/  PRMT R105, R3, 0x7610, R105 ;  /* 0x0000761003697816 */ /* 0x000fe20000000069 */
[----:B------:R-:W-:Y:S01]  /*20ec0*/  IMAD.MOV.U32 R3, RZ, RZ, R91 ;  /* 0x000000ffff037224 */ /* 0x000fe200078e005b */
[----:B------:R-:W-:Y:S01]  /*20ed0*/  LOP3.LUT R7, R2, R0, RZ, 0x3c, !PT ;  /* 0x0000000002077212 */ /* 0x000fe200078e3cff */
[----:B------:R-:W-:Y:S02]  /*20ee0*/  IMAD.MOV.U32 R2, RZ, RZ, R44 ;  /* 0x000000ffff027224 */ /* 0x000fe400078e002c */
[----:B------:R-:W-:Y:S01]  /*20ef0*/  IMAD.MOV.U32 R0, RZ, RZ, R45 ;  /* 0x000000ffff007224 */ /* 0x000fe200078e002d */
[----:B------:R-:W-:Y:S01]  /*20f00*/  LOP3.LUT R8, R7, 0xfffffe00, R8, 0xf8, !PT ;  /* 0xfffffe0007087812 */ /* 0x000fe200078ef808 */
[----:B------:R-:W-:-:S03]  /*20f10*/  IMAD.MOV.U32 R7, RZ, RZ, R90 ;  /* 0x000000ffff077224 */ /* 0x000fc600078e005a */
[----:B------:R-:W-:Y:S01]  /*20f20*/  PRMT R29, R0, 0x5410, R2 ;  /* 0x00005410001d7816 */ /* 0x000fe20000000002 */
[----:B------:R-:W-:Y:S01]  /*20f30*/  IMAD.MOV.U32 R2, RZ, RZ, R88 ;  /* 0x000000ffff027224 */ /* 0x000fe200078e0058 */
[----:B------:R-:W-:Y:S01]  /*20f40*/  PRMT R94, R3, 0x5410, R7 ;  /* 0x00005410035e7816 */ /* 0x000fe20000000007 */
[----:B------:R-:W-:-:S05]  /*20f50*/  IMAD.MOV.U32 R0, RZ, RZ, R89 ;  /* 0x000000ffff007224 */ /* 0x000fca00078e0059 */
[----:B------:R-:W-:Y:S01]  /*20f60*/  PRMT R25, R0, 0x5410, R2 ;  /* 0x0000541000197816 */ /* 0x000fe20000000002 */
[----:B--2---:R-:W-:-:S05]  /*20f70*/  IMAD R9, R10, -0x80, R24 ;  /* 0xffffff800a097824 */ /* 0x004fca00078e0218 */
[----:B------:R-:W-:-:S04]  /*20f80*/  IMNMX R24, R9, 0x80, PT ;  /* 0x0000008009187817 */ /* 0x000fc80003800200 */
[----:B------:R-:W-:Y:S01]  /*20f90*/  ISETP.GE.AND P0, PT, R68, R24, PT ;  /* 0x000000184400720c */ /* 0x000fe20003f06270 */
[----:B----4-:R-:W-:-:S12]  /*20fa0*/  IMAD.WIDE.U32 R20, R8, 0x2, R12 ;  /* 0x0000000208147825 */ /* 0x010fd800078e000c */
[----:B------:R-:W-:Y:S05]  /*20fb0*/  @P0 BRA `(.L_x_1362) ;  /* 0x0000063000000947 */ /* 0x000fea0003800000 */
[----:B------:R-:W-:Y:S01]  /*20fc0*/  ISETP.GE.AND P0, PT, R26, R39, PT ;  /* 0x000000271a00720c */ /* 0x000fe20003f06270 */
[----:B------:R-:W-:-:S12]  /*20fd0*/  BSSY B0, `(.L_x_1363) ;  /* 0x0000030000007945 */ /* 0x000fd80003800000 */
[----:B------:R-:W-:Y:S05]  /*20fe0*/  @P0 BRA `(.L_x_1364) ;  /* 0x000002e000000947 */ /* 0x000fea0003800000 */
[----:B------:R-:W2:Y:S01]  /*20ff0*/  LD.E.128 R8, [R20.64] ;  /* 0x0000000414087980 */ /* 0x000ea2000c101d00 */
[----:B------:R-:W-:Y:S02]  /*21000*/  SHF.R.U32.HI R3, RZ, 0x10, R23 ;  /* 0x00000010ff037819 */ /* 0x000fe40000011617 */
[----:B------:R-:W-:Y:S02]  /*21010*/  SHF.R.U32.HI R7, RZ, 0x10, R19 ;  /* 0x00000010ff077819 */ /* 0x000fe40000011613 */
[----:B------:R-:W-:Y:S02]  /*21020*/  SHF.R.U64 R13, R22, 0x10, R23 ;  /* 0x00000010160d7819 */ /* 0x000fe40000001217 */
[C---:B------:R-:W-:Y:S02]  /*21030*/  PRMT R3, R15.reuse, 0x5410, R3 ;  /* 0x000054100f037816 */ /* 0x040fe40000000003 */
[----:B------:R-:W-:Y:S02]  /*21040*/  PRMT R7, R28, 0x5410, R7 ;  /* 0x000054101c077816 */ /* 0x000fe40000000007 */
[----:B------:R-:W-:Y:S01]  /*21050*/  PRMT R13, R15, 0x5432, R13 ;  /* 0x000054320f0d7816 */ /* 0x000fe2000000000d */
[----:B------:R-:W-:Y:S01]  /*21060*/  IMAD.U32 R17, R3, 0x10000, RZ ;  /* 0x0001000003117824 */ /* 0x000fe200078e00ff */
[----:B------:R-:W-:Y:S01]  /*21070*/  SHF.R.U64 R0, R18, 0x10, R19 ;  /* 0x0000001012007819 */ /* 0x000fe20000001213 */
[----:B------:R-:W-:Y:S01]  /*21080*/  IMAD.U32 R19, R7, 0x10000, RZ ;  /* 0x0001000007137824 */ /* 0x000fe200078e00ff */
[----:B------:R-:W-:-:S02]  /*21090*/  LOP3.LUT R22, R3, 0xffff0000, RZ, 0xc0, !PT ;  /* 0xffff000003167812 */ /* 0x000fc400078ec0ff */
[----:B------:R-:W-:Y:S02]  /*210a0*/  LOP3.LUT R18, R7, 0xffff0000, RZ, 0xc0, !PT ;  /* 0xffff000007127812 */ /* 0x000fe400078ec0ff */
[----:B------:R-:W-:Y:S02]  /*210b0*/  PRMT R16, R28, 0x5432, R0 ;  /* 0x000054321c107816 */ /* 0x000fe40000000000 */
[C---:B--2---:R-:W-:Y:S01]  /*210c0*/  LOP3.LUT R12, R10.reuse, 0xffff0000, RZ, 0xc0, !PT ;  /* 0xffff00000a0c7812 */ /* 0x044fe200078ec0ff */
[----:B------:R-:W-:Y:S01]  /*210d0*/  IMAD.U32 R15, R10, 0x10000, RZ ;  /* 0x000100000a0f7824 */ /* 0x000fe200078e00ff */
[C---:B------:R-:W-:Y:S01]  /*210e0*/  LOP3.LUT R10, R11.reuse, 0xffff0000, RZ, 0xc0, !PT ;  /* 0xffff00000b0a7812 */ /* 0x040fe200078ec0ff */
[----:B------:R-:W-:Y:S01]  /*210f0*/  IMAD.U32 R14, R11, 0x10000, RZ ;  /* 0x000100000b0e7824 */ /* 0x000fe200078e00ff */
[----:B------:R-:W-:Y:S01]  /*21100*/  LOP3.LUT R0, R8, 0xffff0000, RZ, 0xc0, !PT ;  /* 0xffff000008007812 */ /* 0x000fe200078ec0ff */
[----:B------:R-:W-:Y:S01]  /*21110*/  FMUL.FTZ R7, R12, R17 ;  /* 0x000000110c077220 */ /* 0x000fe20000410000 */
[----:B------:R-:W-:Y:S01]  /*21120*/  SHF.L.U32 R2, R8, 0x10, RZ ;  /* 0x0000001008027819 */ /* 0x000fe200000006ff */
[-C--:B------:R-:W-:Y:S01]  /*21130*/  FMUL.FTZ R12, R12, R19.reuse ;  /* 0x000000130c0c7220 */ /* 0x080fe20000410000 */
[C---:B------:R-:W-:Y:S01]  /*21140*/  LOP3.LUT R8, R9.reuse, 0xffff0000, RZ, 0xc0, !PT ;  /* 0xffff000009087812 */ /* 0x040fe200078ec0ff */
[----:B------:R-:W-:Y:S01]  /*21150*/  FMUL.FTZ R3, R10, R22 ;  /* 0x000000160a037220 */ /* 0x000fe20000410000 */
[----:B------:R-:W-:Y:S01]  /*21160*/  SHF.L.U32 R11, R9, 0x10, RZ ;  /* 0x00000010090b7819 */ /* 0x000fe200000006ff */
[----:B------:R-:W-:-:S02]  /*21170*/  FFMA.FTZ R19, R15, R19, -R7 ;  /* 0x000000130f137223 */ /* 0x000fc40000010807 */
[----:B------:R-:W-:Y:S01]  /*21180*/  FFMA.FTZ R15, R15, R17, R12 ;  /* 0x000000110f0f7223 */ /* 0x000fe2000001000c */
[----:B------:R-:W-:Y:S01]  /*21190*/  SHF.L.U32 R17, R16, 0x10, RZ ;  /* 0x0000001010117819 */ /* 0x000fe200000006ff */
[-C--:B------:R-:W-:Y:S01]  /*211a0*/  FMUL.FTZ R10, R10, R18.reuse ;  /* 0x000000120a0a7220 */ /* 0x080fe20000410000 */
[----:B------:R-:W-:Y:S01]  /*211b0*/  LOP3.LUT R16, R16, 0xffff0000, RZ, 0xc0, !PT ;  /* 0xffff000010107812 */ /* 0x000fe200078ec0ff */
[----:B------:R-:W-:Y:S02]  /*211c0*/  FFMA.FTZ R12, R14, R18, -R3 ;  /* 0x000000120e0c7223 */ /* 0x000fe40000010803 */
[C---:B------:R-:W-:Y:S01]  /*211d0*/  IMAD.U32 R18, R13.reuse, 0x10000, RZ ;  /* 0x000100000d127824 */ /* 0x040fe200078e00ff */
[----:B------:R-:W-:Y:S01]  /*211e0*/  LOP3.LUT R13, R13, 0xffff0000, RZ, 0xc0, !PT ;  /* 0xffff00000d0d7812 */ /* 0x000fe200078ec0ff */
[----:B------:R-:W-:Y:S02]  /*211f0*/  FMUL.FTZ R9, R8, R16 ;  /* 0x0000001008097220 */ /* 0x000fe40000410000 */
[----:B------:R-:W-:-:S02]  /*21200*/  FMUL.FTZ R3, R0, R18 ;  /* 0x0000001200037220 */ /* 0x000fc40000410000 */
[----:B------:R-:W-:Y:S02]  /*21210*/  FMUL.FTZ R0, R0, R17 ;  /* 0x0000001100007220 */ /* 0x000fe40000410000 */
[----:B------:R-:W-:Y:S02]  /*21220*/  FMUL.FTZ R7, R8, R13 ;  /* 0x0000000d08077220 */ /* 0x000fe40000410000 */
[----:B------:R-:W-:Y:S02]  /*21230*/  FFMA.FTZ R8, R2, R18, R0 ;  /* 0x0000001202087223 */ /* 0x000fe40000010000 */
[----:B------:R-:W-:Y:S01]  /*21240*/  FFMA.FTZ R14, R14, R22, R10 ;  /* 0x000000160e0e7223 */ /* 0x000fe2000001000a */
[----:B------:R-:W-:Y:S01]  /*21250*/  F2FP.BF16.PACK_AB R10, R15, R19 ;  /* 0x000000130f0a723e */ /* 0x000fe200000010ff */
[----:B------:R-:W-:Y:S02]  /*21260*/  FFMA.FTZ R3, R2, R17, -R3 ;  /* 0x0000001102037223 */ /* 0x000fe40000010803 */
[----:B------:R-:W-:-:S02]  /*21270*/  FFMA.FTZ R0, R11, R16, -R7 ;  /* 0x000000100b007223 */ /* 0x000fc40000010807 */
[----:B------:R-:W-:Y:S01]  /*21280*/  FFMA.FTZ R9, R11, R13, R9 ;  /* 0x0000000d0b097223 */ /* 0x000fe20000010009 */
[----:B------:R-:W-:Y:S02]  /*21290*/  F2FP.BF16.PACK_AB R11, R14, R12 ;  /* 0x0000000c0e0b723e */ /* 0x000fe400000010ff */
[----:B------:R-:W-:Y:S02]  /*212a0*/  F2FP.BF16.PACK_AB R8, R8, R3 ;  /* 0x000000030808723e */ /* 0x000fe400000010ff */
[----:B------:R-:W-:-:S05]  /*212b0*/  F2FP.BF16.PACK_AB R9, R9, R0 ;  /* 0x000000000909723e */ /* 0x000fca00000010ff */
[----:B------:R1:W-:Y:S02]  /*212c0*/  ST.E.128 [R20.64], R8 ;  /* 0x0000000814007985 */ /* 0x0003e4000c101d04 */
.L_x_1364:
[----:B------:R-:W-:Y:S05]  /*212d0*/  BSYNC B0 ;  /* 0x0000000000007941 */ /* 0x000fea0003800000 */
.L_x_1363:
[----:B------:R-:W-:-:S04]  /*212e0*/  IADD3 R0, R26, 0x20, RZ ;  /* 0x000000201a007810 */ /* 0x000fc80007ffe0ff */
[----:B------:R-:W-:-:S13]  /*212f0*/  ISETP.GE.AND P0, PT, R0, R39, PT ;  /* 0x000000270000720c */ /* 0x000fda0003f06270 */
[----:B------:R-:W-:Y:S05]  /*21300*/  @P0 BRA `(.L_x_1362) ;  /* 0x000002e000000947 */ /* 0x000fea0003800000 */
[----:B-1----:R-:W2:Y:S01]  /*21310*/  LD.E.128 R8, [R20.64+0x4000] ;  /* 0x0040000414087980 */ /* 0x002ea2000c101d00 */
[----:B------:R-:W-:Y:S02]  /*21320*/  SHF.R.U32.HI R3, RZ, 0x10, R33 ;  /* 0x00000010ff037819 */ /* 0x000fe40000011621 */
[----:B------:R-:W-:Y:S02]  /*21330*/  SHF.R.U32.HI R7, RZ, 0x10, R31 ;  /* 0x00000010ff077819 */ /* 0x000fe4000001161f */
[----:B------:R-:W-:Y:S02]  /*21340*/  PRMT R3, R38, 0x5410, R3 ;  /* 0x0000541026037816 */ /* 0x000fe40000000003 */
[----:B------:R-:W-:Y:S02]  /*21350*/  PRMT R7, R69, 0x5410, R7 ;  /* 0x0000541045077816 */ /* 0x000fe40000000007 */
[C---:B------:R-:W-:Y:S01]  /*21360*/  LOP3.LUT R22, R3.reuse, 0xffff0000, RZ, 0xc0, !PT ;  /* 0xffff000003167812 */ /* 0x040fe200078ec0ff */
[----:B------:R-:W-:Y:S01]  /*21370*/  IMAD.U32 R17, R3, 0x10000, RZ ;  /* 0x0001000003117824 */ /* 0x000fe200078e00ff */
[----:B------:R-:W-:Y:S01]  /*21380*/  SHF.R.U64 R13, R32, 0x10, R33 ;  /* 0x00000010200d7819 */ /* 0x000fe20000001221 */
[----:B------:R-:W-:Y:S01]  /*21390*/  IMAD.U32 R19, R7, 0x10000, RZ ;  /* 0x0001000007137824 */ /* 0x000fe200078e00ff */
[----:B------:R-:W-:-:S02]  /*213a0*/  SHF.R.U64 R0, R30, 0x10, R31 ;  /* 0x000000101e007819 */ /* 0x000fc4000000121f */
[----:B------:R-:W-:Y:S02]  /*213b0*/  LOP3.LUT R18, R7, 0xffff0000, RZ, 0xc0, !PT ;  /* 0xffff000007127812 */ /* 0x000fe400078ec0ff */
[----:B------:R-:W-:Y:S02]  /*213c0*/  PRMT R13, R38, 0x5432, R13 ;  /* 0x00005432260d7816 */ /* 0x000fe4000000000d */
        /* <DEDUP_REMOVED lines=33> */
[----:B------:R1:W-:Y:S02]  /*215e0*/  ST.E.128 [R20.64+0x4000], R8 ;  /* 0x0040000814007985 */ /* 0x0003e4000c101d04 */
.L_x_1362:
[----:B------:R-:W-:Y:S05]  /*215f0*/  BSYNC B1 ;  /* 0x0000000000017941 */ /* 0x000fea0003800000 */
.L_x_1361:
[----:B------:R-:W-:Y:S01]  /*21600*/  IADD3 R0, R68, 0x10, RZ ;  /* 0x0000001044007810 */ /* 0x000fe20007ffe0ff */
[----:B------:R-:W-:Y:S03]  /*21610*/  BSSY B1, `(.L_x_1365) ;  /* 0x0000066000017945 */ /* 0x000fe60003800000 */
[----:B------:R-:W-:-:S13]  /*21620*/  ISETP.GE.AND P0, PT, R0, R24, PT ;  /* 0x000000180000720c */ /* 0x000fda0003f06270 */
[----:B------:R-:W-:Y:S05]  /*21630*/  @P0 BRA `(.L_x_1366) ;  /* 0x0000063000000947 */ /* 0x000fea0003800000 */
[----:B------:R-:W-:Y:S01]  /*21640*/  ISETP.GE.AND P0, PT, R26, R39, PT ;  /* 0x000000271a00720c */ /* 0x000fe20003f06270 */
[----:B------:R-:W-:-:S12]  /*21650*/  BSSY B0, `(.L_x_1367) ;  /* 0x0000030000007945 */ /* 0x000fd80003800000 */
        /* <DEDUP_REMOVED lines=47> */
.L_x_1368:
[----:B------:R-:W-:Y:S05]  /*21950*/  BSYNC B0 ;  /* 0x0000000000007941 */ /* 0x000fea0003800000 */
.L_x_1367:
        /* <DEDUP_REMOVED lines=49> */
.L_x_1366:
[----:B------:R-:W-:Y:S05]  /*21c70*/  BSYNC B1 ;  /* 0x0000000000017941 */ /* 0x000fea0003800000 */
.L_x_1365:
        /* <DEDUP_REMOVED lines=53> */
.L_x_1372:
[----:B------:R-:W-:Y:S05]  /*21fd0*/  BSYNC B0 ;  /* 0x0000000000007941 */ /* 0x000fea0003800000 */
.L_x_1371:
        /* <DEDUP_REMOVED lines=49> */
.L_x_1370:
[----:B------:R-:W-:Y:S05]  /*222f0*/  BSYNC B1 ;  /* 0x0000000000017941 */ /* 0x000fea0003800000 */
.L_x_1369:
        /* <DEDUP_REMOVED lines=53> */
.L_x_1376:
[----:B------:R-:W-:Y:S05]  /*22650*/  BSYNC B0 ;  /* 0x0000000000007941 */ /* 0x000fea0003800000 */
.L_x_1375:
        /* <DEDUP_REMOVED lines=49> */
.L_x_1374:
[----:B------:R-:W-:Y:S05]  /*22970*/  BSYNC B1 ;  /* 0x0000000000017941 */ /* 0x000fea0003800000 */
.L_x_1373:
        /* <DEDUP_REMOVED lines=53> */
.L_x_1380:
[----:B------:R-:W-:Y:S05]  /*22cd0*/  BSYNC B0 ;  /* 0x0000000000007941 */ /* 0x000fea0003800000 */
.L_x_1379:
        /* <DEDUP_REMOVED lines=49> */
.L_x_1378:
[----:B------:R-:W-:Y:S05]  /*22ff0*/  BSYNC B1 ;  /* 0x0000000000017941 */ /* 0x000fea0003800000 */
.L_x_1377:
        /* <DEDUP_REMOVED lines=53> */
.L_x_1384:
[----:B------:R-:W-:Y:S05]  /*23350*/  BSYNC B0 ;  /* 0x0000000000007941 */ /* 0x000fea0003800000 */
.L_x_1383:
        /* <DEDUP_REMOVED lines=49> */
.L_x_1382:
[----:B------:R-:W-:Y:S05]  /*23670*/  BSYNC B1 ;  /* 0x0000000000017941 */ /* 0x000fea0003800000 */
.L_x_1381:
        /* <DEDUP_REMOVED lines=53> */
.L_x_1388:
[----:B------:R-:W-:Y:S05]  /*239d0*/  BSYNC B0 ;  /* 0x0000000000007941 */ /* 0x000fea0003800000 */
.L_x_1387:
        /* <DEDUP_REMOVED lines=49> */
.L_x_1386:
[----:B------:R-:W-:Y:S05]  /*23cf0*/  BSYNC B1 ;  /* 0x0000000000017941 */ /* 0x000fea0003800000 */
.L_x_1385:
[----:B------:R-:W-:Y:S01]  /*23d00*/  IADD3 R0, R68, 0x70, RZ ;  /* 0x0000007044007810 */ /* 0x000fe20007ffe0ff */
[----:B------:R-:W-:Y:S02]  /*23d10*/  IMAD.MOV.U32 R2, RZ, RZ, R143 ;  /* 0x000000ffff027224 */ /* 0x000fe400078e008f */
[----:B------:R-:W-:Y:S01]  /*23d20*/  IMAD.MOV.U32 R3, RZ, RZ, 0x0 ;  /* 0x00000000ff037424 */ /* 0x000fe200078e00ff */
[----:B------:R-:W-:-:S13]  /*23d30*/  ISETP.GE.AND P0, PT, R0, R24, PT ;  /* 0x000000180000720c */ /* 0x000fda0003f06270 */
[----:B------:R-:W-:Y:S05]  /*23d40*/  @P0 RET.REL.NODEC R2 `(_ZN7cutlass13device_kernelIN5flash19enable_sm80_to_sm89INS1_16FlashAttnFwdSm80INS1_25CollectiveMainloopFwdSm80ILi4ELi1ELb0EN4cute5tupleIJNS5_1CILi128EEENS7_ILi48EEES8_EEELi128ENS_10bfloat16_tEfNS_4arch4Sm80ELb0ELb1ELb1ELb1ELb0ELb1ELb1ELb0EEENS1_21CollectiveEpilogueFwdINS6_IJS8_S8_S9_EEENS6_IJNS7_ILi1EEESH_SH_EEESB_SD_Li128ELb1ELb1ELb0ELb0EEENS1_19SingleTileSchedulerILb1ELb0ELb1ELi128EEEEEEEEEvNT_6ParamsE) ;  /* 0xfffdc2b002000950 */ /* 0x000fea0003c3ffff */
        /* <DEDUP_REMOVED lines=49> */
.L_x_1390:
[----:B------:R-:W-:Y:S05]  /*24060*/  BSYNC B0 ;  /* 0x0000000000007941 */ /* 0x000fea0003800000 */
.L_x_1389:
[----:B------:R-:W-:Y:S01]  /*24070*/  IADD3 R0, R26, 0x20, RZ ;  /* 0x000000201a007810 */ /* 0x000fe20007ffe0ff */
[----:B------:R-:W-:Y:S02]  /*24080*/  IMAD.MOV.U32 R2, RZ, RZ, R143 ;  /* 0x000000ffff027224 */ /* 0x000fe400078e008f */
[----:B------:R-:W-:Y:S01]  /*24090*/  IMAD.MOV.U32 R3, RZ, RZ, 0x0 ;  /* 0x00000000ff037424 */ /* 0x000fe200078e00ff */
[----:B------:R-:W-:-:S13]  /*240a0*/  ISETP.GE.AND P0, PT, R0, R39, PT ;  /* 0x000000270000720c */ /* 0x000fda0003f06270 */
[----:B------:R-:W-:Y:S05]  /*240b0*/  @P0 RET.REL.NODEC R2 `(_ZN7cutlass13device_kernelIN5flash19enable_sm80_to_sm89INS1_16FlashAttnFwdSm80INS1_25CollectiveMainloopFwdSm80ILi4ELi1ELb0EN4cute5tupleIJNS5_1CILi128EEENS7_ILi48EEES8_EEELi128ENS_10bfloat16_tEfNS_4arch4Sm80ELb0ELb1ELb1ELb1ELb0ELb1ELb1ELb0EEENS1_21CollectiveEpilogueFwdINS6_IJS8_S8_S9_EEENS6_IJNS7_ILi1EEESH_SH_EEESB_SD_Li128ELb1ELb1ELb0ELb0EEENS1_19SingleTileSchedulerILb1ELb0ELb1ELi128EEEEEEEEEvNT_6ParamsE) ;  /* 0xfffdbf4002000950 */ /* 0x000fea0003c3ffff */
        /* <DEDUP_REMOVED lines=42> */
[----:B------:R-:W-:Y:S01]  /*24360*/  F2FP.BF16.PACK_AB R11, R14, R12 ;  /* 0x0000000c0e0b723e */ /* 0x000fe200000010ff */
[----:B------:R-:W-:Y:S01]  /*24370*/  IMAD.MOV.U32 R2, RZ, RZ, R143 ;  /* 0x000000ffff027224 */ /* 0x000fe200078e008f */
[----:B------:R-:W-:Y:S02]  /*24380*/  F2FP.BF16.PACK_AB R8, R8, R3 ;  /* 0x000000030808723e */ /* 0x000fe400000010ff */
[----:B------:R-:W-:Y:S02]  /*24390*/  F2FP.BF16.PACK_AB R9, R9, R0 ;  /* 0x000000000909723e */ /* 0x000fe400000010ff */
[----:B------:R-:W-:-:S03]  /*243a0*/  MOV R3, 0x0 ;  /* 0x0000000000037802 */ /* 0x000fc60000000f00 */
[----:B------:R1:W-:Y:S01]  /*243b0*/  ST.E.128 [R20.64+0x7800], R8 ;  /* 0x0078000814007985 */ /* 0x0003e2000c101d04 */
[----:B------:R-:W-:Y:S05]  /*243c0*/  RET.REL.NODEC R2 `(_ZN7cutlass13device_kernelIN5flash19enable_sm80_to_sm89INS1_16FlashAttnFwdSm80INS1_25CollectiveMainloopFwdSm80ILi4ELi1ELb0EN4cute5tupleIJNS5_1CILi128EEENS7_ILi48EEES8_EEELi128ENS_10bfloat16_tEfNS_4arch4Sm80ELb0ELb1ELb1ELb1ELb0ELb1ELb1ELb0EEENS1_21CollectiveEpilogueFwdINS6_IJS8_S8_S9_EEENS6_IJNS7_ILi1EEESH_SH_EEESB_SD_Li128ELb1ELb1ELb0ELb0EEENS1_19SingleTileSchedulerILb1ELb0ELb1ELi128EEEEEEEEEvNT_6ParamsE) ;  /* 0xfffdbc3002007950 */ /* 0x000fea0003c3ffff */
.L_x_1328:
[----:B-----5:R-:W-:Y:S01]  /*243d0*/  ISETP.NE.AND P0, PT, R24, 0x1, PT ;  /* 0x000000011800780c */ /* 0x020fe20003f05270 */
[----:B------:R-:W-:Y:S01]  /*243e0*/  BSSY B0, `(.L_x_1391) ;  /* 0x0000007000007945 */ /* 0x000fe20003800000 */
[----:B------:R-:W-:-:S11]  /*243f0*/  SHF.L.U32 R69, R38, 0x3, RZ ;  /* 0x0000000326457819 */ /* 0x000fd600000006ff */
[----:B------:R-:W-:Y:S05]  /*24400*/  @!P0 BRA `(.L_x_1392) ;  /* 0x0000004000008947 */ /* 0x000fea0003800000 */
[----:B------:R1:W2:Y:S04]  /*24410*/  LD.E R7, [R2.64+0x168] ;  /* 0x0001680402077980 */ /* 0x0002a8000c101900 */
[----:B-1----:R-:W3:Y:S01]  /*24420*/  LD.E R2, [R2.64+0x16c] ;  /* 0x00016c0402027980 */ /* 0x002ee2000c101900 */
[----:B--2---:R-:W-:-:S05]  /*24430*/  IMAD.HI.U32 R0, R0, R7, RZ ;  /* 0x0000000700007227 */ /* 0x004fca00078e00ff */
[----:B---3--:R-:W-:Y:S02]  /*24440*/  SHF.R.U32.HI R0, RZ, R2, R0 ;  /* 0x00000002ff007219 */ /* 0x008fe40000011600 */
.L_x_1392:
[----:B------:R-:W-:Y:S05]  /*24450*/  BSYNC B0 ;  /* 0x0000000000007941 */ /* 0x000fea0003800000 */
.L_x_1391:
[----:B------:R-:W-:Y:S01]  /*24460*/  MOV R14, R18 ;  /* 0x00000012000e7202 */ /* 0x000fe20000000f00 */
[----:B------:R-:W-:Y:S01]  /*24470*/  IMAD.MOV.U32 R3, RZ, RZ, R13 ;  /* 0x000000ffff037224 */ /* 0x000fe200078e000d */
[----:B------:R-:W-:Y:S01]  /*24480*/  MOV R2, R16 ;  /* 0x0000001000027202 */ /* 0x000fe20000000f00 */
[-C--:B------:R-:W-:Y:S01]  /*24490*/  IMAD R11, R11, R0.reuse, RZ ;  /* 0x000000000b0b7224 */ /* 0x080fe200078e02ff */
[----:B------:R-:W-:Y:S01]  /*244a0*/  SHF.R.S32.HI R7, RZ, 0x1f, R0 ;  /* 0x0000001fff077819 */ /* 0x000fe20000011400 */
[-C--:B------:R-:W-:Y:S02]  /*244b0*/  IMAD R9, R9, R0.reuse, RZ ;  /* 0x0000000009097224 */ /* 0x080fe400078e02ff */
[----:B------:R-:W-:-:S04]  /*244c0*/  IMAD.WIDE.U32 R12, R10, R0, R14 ;  /* 0x000000000a0c7225 */ /* 0x000fc800078e000e */
[----:B------:R-:W-:Y:S01]  /*244d0*/  IMAD.WIDE.U32 R2, R8, R0, R2 ;  /* 0x0000000008027225 */ /* 0x000fe200078e0002 */
[----:B------:R-:W-:-:S03]  /*244e0*/  LEA R14, P1, R12, R22, 0x1 ;  /* 0x000000160c0e7211 */ /* 0x000fc600078208ff */
[-C--:B------:R-:W-:Y:S01]  /*244f0*/  IMAD R10, R10, R7.reuse, R11 ;  /* 0x000000070a0a7224 */ /* 0x080fe200078e020b */
[----:B------:R-:W-:Y:S01]  /*24500*/  LEA R15, P0, R2, R20, 0x1 ;  /* 0x00000014020f7211 */ /* 0x000fe200078008ff */
[----:B------:R-:W-:-:S03]  /*24510*/  IMAD R0, R8, R7, R9 ;  /* 0x0000000708007224 */ /* 0x000fc600078e0209 */
[----:B------:R-:W-:Y:S01]  /*24520*/  IADD3 R7, R13, R10, RZ ;  /* 0x0000000a0d077210 */ /* 0x000fe20007ffe0ff */
[----:B------:R-:W-:-:S03]  /*24530*/  IMAD.IADD R0, R3, 0x1, R0 ;  /* 0x0000000103007824 */ /* 0x000fc600078e0200 */
[----:B------:R-:W-:Y:S02]  /*24540*/  LEA.HI.X R11, R12, R23, R7, 0x1, P1 ;  /* 0x000000170c0b7211 */ /* 0x000fe400008f0c07 */
[----:B------:R-:W-:Y:S01]  /*24550*/  LEA.HI.X R10, R2, R21, R0, 0x1, P0 ;  /* 0x00000015020a7211 */ /* 0x000fe200000f0c00 */
[----:B------:R-:W-:Y:S05]  /*24560*/  BRA.DIV ~URZ, `(.L_x_1393) ;  /* 0x00005d427f007947 */ /* 0x000fea000b800000 */
[----:B------:R1:W2:Y:S02]  /*24570*/  SHFL.IDX PT, R0, R11, RZ, 0x181f ;  /* 0x00181fff0b007589 */ /* 0x0002a400000e0000 */
.L_x_1443:
[----:B------:R-:W-:Y:S05]  /*24580*/  BRA.DIV ~URZ, `(.L_x_1394) ;  /* 0x00005da27f007947 */ /* 0x000fea000b800000 */
[----:B------:R3:W4:Y:S01]  /*24590*/  SHFL.IDX PT, R8, R14, RZ, 0x181f ;  /* 0x00181fff0e087589 */ /* 0x00072200000e0000 */
[----:B--2---:R-:W-:-:S03]  /*245a0*/  MOV R9, R0 ;  /* 0x0000000000097202 */ /* 0x004fc60000000f00 */
[----:B------:R3:W2:Y:S04]  /*245b0*/  SHFL.IDX PT, R7, R10, RZ, 0x181f ;  /* 0x00181fff0a077589 */ /* 0x0006a800000e0000 */
[----:B------:R3:W1:Y:S02]  /*245c0*/  SHFL.IDX PT, R3, R15, RZ, 0x181f ;  /* 0x00181fff0f037589 */ /* 0x00066400000e0000 */
.L_x_1444:
[----:B------:R-:W-:Y:S01]  /*245d0*/  IMAD R12, R28, R24, RZ ;  /* 0x000000181c0c7224 */ /* 0x000fe200078e02ff */
[----:B------:R-:W-:Y:S01]  /*245e0*/  ISETP.GE.AND P0, PT, R69, R39, PT ;  /* 0x000000274500720c */ /* 0x000fe20003f06270 */
[----:B------:R-:W-:Y:S01]  /*245f0*/  CS2R R18, SRZ ;  /* 0x0000000000127805 */ /* 0x000fe2000001ff00 */
[----:B------:R-:W-:Y:S01]  /*24600*/  SHF.R.S32.HI R13, RZ, 0x1f, R69 ;  /* 0x0000001fff0d7819 */ /* 0x000fe20000011445 */
[----:B------:R-:W-:Y:S01]  /*24610*/  CS2R R16, SRZ ;  /* 0x0000000000107805 */ /* 0x000fe2000001ff00 */
[----:B------:R-:W-:-:S13]  /*24620*/  ISETP.GE.OR P0, PT, R27, R12, P0 ;  /* 0x0000000c1b00720c */ /* 0x000fda0000706670 */
[C---:B------:R-:W-:Y:S01]  /*24630*/  @!P0 IMAD.SHL.U32 R2, R69.reuse, 0x2, RZ ;  /* 0x0000000245028824 */ /* 0x040fe200078e00ff */
[----:B------:R-:W-:-:S04]  /*24640*/  @!P0 SHF.L.U64.HI R0, R69, 0x1, R13 ;  /* 0x0000000145008819 */ /* 0x000fc8000001020d */
[----:B----4-:R-:W-:-:S05]  /*24650*/  @!P0 IADD3 R8, P1, R8, R2, RZ ;  /* 0x0000000208088210 */ /* 0x010fca0007f3e0ff */
[--C-:B------:R-:W-:Y:S01]  /*24660*/  @!P0 IMAD.X R9, R9, 0x1, R0.reuse, P1 ;  /* 0x0000000109098824 */ /* 0x100fe200008e0600 */
[----:B-1----:R-:W-:Y:S01]  /*24670*/  @!P0 IADD3 R2, P1, R3, R2, RZ ;  /* 0x0000000203028210 */ /* 0x002fe20007f3e0ff */
[----:B------:R-:W-:Y:S01]  /*24680*/  CS2R R22, SRZ ;  /* 0x0000000000167805 */ /* 0x000fe2000001ff00 */
[----:B------:R-:W-:Y:S02]  /*24690*/  CS2R R20, SRZ ;  /* 0x0000000000147805 */ /* 0x000fe4000001ff00 */
[----:B------:R-:W4:Y:S01]  /*246a0*/  @!P0 LD.E.128 R16, [R8.64] ;  /* 0x0000000408108980 */ /* 0x000f22000c101d00 */
[----:B--2---:R-:W-:-:S05]  /*246b0*/  @!P0 IMAD.X R3, R7, 0x1, R0, P1 ;  /* 0x0000000107038824 */ /* 0x004fca00008e0600 */
[----:B------:R1:W2:Y:S01]  /*246c0*/  @!P0 LD.E.128 R20, [R2.64] ;  /* 0x0000000402148980 */ /* 0x0002a2000c101d00 */
[----:B------:R-:W-:Y:S01]  /*246d0*/  CS2R R46, SRZ ;  /* 0x00000000002e7805 */ /* 0x000fe2000001ff00 */
[----:B----4-:R-:W-:Y:S02]  /*246e0*/  IMAD.MOV.U32 R7, RZ, RZ, R18 ;  /* 0x000000ffff077224 */ /* 0x010fe400078e0012 */
[----:B-1----:R-:W-:Y:S02]  /*246f0*/  IMAD.MOV.U32 R3, RZ, RZ, R19 ;  /* 0x000000ffff037224 */ /* 0x002fe400078e0013 */
[----:B------:R-:W-:Y:S02]  /*24700*/  IMAD.MOV.U32 R2, RZ, RZ, R16 ;  /* 0x000000ffff027224 */ /* 0x000fe400078e0010 */
[----:B------:R-:W-:Y:S01]  /*24710*/  IMAD.MOV.U32 R0, RZ, RZ, R17 ;  /* 0x000000ffff007224 */ /* 0x000fe200078e0011 */
[----:B------:R-:W-:Y:S01]  /*24720*/  PRMT R28, R3, 0x5410, R7 ;  /* 0x00005410031c7816 */ /* 0x000fe20000000007 */
[----:B--2---:R-:W-:Y:S01]  /*24730*/  IMAD.MOV.U32 R7, RZ, RZ, R22 ;  /* 0x000000ffff077224 */ /* 0x004fe200078e0016 */
[----:B------:R-:W-:Y:S01]  /*24740*/  PRMT R25, R2, 0x7610, R25 ;  /* 0x0000761002197816 */ /* 0x000fe20000000019 */
[----:B------:R-:W-:Y:S01]  /*24750*/  IMAD.MOV.U32 R3, RZ, RZ, R23 ;  /* 0x000000ffff037224 */ /* 0x000fe200078e0017 */
[----:B------:R-:W-:Y:S01]  /*24760*/  PRMT R26, R0, 0x7610, R26 ;  /* 0x00007610001a7816 */ /* 0x000fe2000000001a */
[----:B------:R-:W-:Y:S01]  /*24770*/  IMAD.MOV.U32 R2, RZ, RZ, R20 ;  /* 0x000000ffff027224 */ /* 0x000fe200078e0014 */
[----:B------:R-:W-:Y:S01]  /*24780*/  PRMT R25, R25, 0x5410, R7 ;  /* 0x0000541019197816 */ /* 0x000fe20000000007 */
[----:B------:R-:W-:Y:S01]  /*24790*/  IMAD.MOV.U32 R0, RZ, RZ, R21 ;  /* 0x000000ffff007224 */ /* 0x000fe200078e0015 */
[----:B------:R-:W-:-:S04]  /*247a0*/  PRMT R30, R3, 0x7610, R30 ;  /* 0x00007610031e7816 */ /* 0x000fc8000000001e */
[----:B------:R-:W-:Y:S01]  /*247b0*/  PRMT R24, R0, 0x5410, R2 ;  /* 0x0000541000187816 */ /* 0x000fe20000000002 */
[----:B------:R-:W-:Y:S05]  /*247c0*/  BRA.DIV ~URZ, `(.L_x_1395) ;  /* 0x00005cd27f007947 */ /* 0x000fea000b800000 */
[----:B------:R1:W2:Y:S04]  /*247d0*/  SHFL.IDX PT, R9, R11, 0x1, 0x181f ;  /* 0x00381f000b097f89 */ /* 0x0002a800000e0000 */
[----:B------:R1:W4:Y:S04]  /*247e0*/  SHFL.IDX PT, R8, R14, 0x1, 0x181f ;  /* 0x00381f000e087f89 */ /* 0x00032800000e0000 */
[----:B------:R1:W3:Y:S04]  /*247f0*/  SHFL.IDX PT, R7, R10, 0x1, 0x181f ;  /* 0x00381f000a077f89 */ /* 0x0002e800000e0000 */
[----:B------:R1:W1:Y:S02]  /*24800*/  SHFL.IDX PT, R2, R15, 0x1, 0x181f ;  /* 0x00381f000f027f89 */ /* 0x00026400000e0000 */
.L_x_1445:
[----:B------:R-:W-:Y:S01]  /*24810*/  IADD3 R0, R27, 0x10, RZ ;  /* 0x000000101b007810 */ /* 0x000fe20007ffe0ff */
[----:B------:R-:W-:Y:S01]  /*24820*/  BSSY B0, `(.L_x_1396) ;  /* 0x0000013000007945 */ /* 0x000fe20003800000 */
[----:B------:R-:W-:Y:S01]  /*24830*/  CS2R R44, SRZ ;  /* 0x00000000002c7805 */ /* 0x000fe2000001ff00 */
[----:B------:R-:W-:Y:S01]  /*24840*/  CS2R R42, SRZ ;  /* 0x00000000002a7805 */ /* 0x000fe2000001ff00 */
[----:B------:R-:W-:Y:S01]  /*24850*/  ISETP.GE.AND P0, PT, R0, R12, PT ;  /* 0x0000000c0000720c */ /* 0x000fe20003f06270 */
[----:B------:R-:W-:-:S12]  /*24860*/  CS2R R40, SRZ ;  /* 0x0000000000287805 */ /* 0x000fd8000001ff00 */
[----:B------:R-:W-:Y:S05]  /*24870*/  @P0 BRA `(.L_x_1397) ;  /* 0x000000d000000947 */ /* 0x000fea0003800000 */
[----:B------:R-:W-:Y:S01]  /*24880*/  ISETP.GE.AND P0, PT, R69, R39, PT ;  /* 0x000000274500720c */ /* 0x000fe20003f06270 */
[----:B------:R-:W-:Y:S01]  /*24890*/  CS2R R44, SRZ ;  /* 0x00000000002c7805 */ /* 0x000fe2000001ff00 */
[----:B------:R-:W-:Y:S01]  /*248a0*/  CS2R R42, SRZ ;  /* 0x00000000002a7805 */ /* 0x000fe2000001ff00 */
[----:B------:R-:W-:-:S10]  /*248b0*/  CS2R R40, SRZ ;  /* 0x0000000000287805 */ /* 0x000fd4000001ff00 */
[----:B------:R-:W-:Y:S05]  /*248c0*/  @P0 BRA `(.L_x_1397) ;  /* 0x0000008000000947 */ /* 0x000fea0003800000 */
[C---:B------:R-:W-:Y:S01]  /*248d0*/  IMAD.SHL.U32 R3, R69.reuse, 0x2, RZ ;  /* 0x0000000245037824 */ /* 0x040fe200078e00ff */
[----:B------:R-:W-:-:S04]  /*248e0*/  SHF.L.U64.HI R0, R69, 0x1, R13 ;  /* 0x0000000145007819 */ /* 0x000fc8000001020d */
[-C--:B----4-:R-:W-:Y:S02]  /*248f0*/  IADD3 R8, P1, R8, R3.reuse, RZ ;  /* 0x0000000308087210 */ /* 0x090fe40007f3e0ff */
[----:B-1----:R-:W-:-:S03]  /*24900*/  IADD3 R2, P0, R2, R3, RZ ;  /* 0x0000000302027210 */ /* 0x002fc60007f1e0ff */
[--C-:B--2---:R-:W-:Y:S02]  /*24910*/  IMAD.X R9, R9, 0x1, R0.reuse, P1 ;  /* 0x0000000109097824 */ /* 0x104fe400008e0600 */
[----:B---3--:R-:W-:-:S03]  /*24920*/  IMAD.X R3, R7, 0x1, R0, P0 ;  /* 0x0000000107037824 */ /* 0x008fc600000e0600 */
[----:B------:R1:W5:Y:S04]  /*24930*/  LD.E.128 R44, [R8.64] ;  /* 0x00000004082c7980 */ /* 0x000368000c101d00 */
[----:B------:R1:W5:Y:S02]  /*24940*/  LD.E.128 R40, [R2.64] ;  /* 0x0000000402287980 */ /* 0x000364000c101d00 */
.L_x_1397:
[----:B------:R-:W-:Y:S05]  /*24950*/  BSYNC B0 ;  /* 0x0000000000007941 */ /* 0x000fea0003800000 */
.L_x_1396:
[----:B---3-5:R-:W-:Y:S01]  /*24960*/  IMAD.MOV.U32 R7, RZ, RZ, R46 ;  /* 0x000000ffff077224 */ /* 0x028fe200078e002e */
[----:B-1----:R-:W-:Y:S01]  /*24970*/  MOV R2, R44 ;  /* 0x0000002c00027202 */ /* 0x002fe20000000f00 */
[----:B------:R-:W-:Y:S02]  /*24980*/  IMAD.MOV.U32 R3, RZ, RZ, R47 ;  /* 0x000000ffff037224 */ /* 0x000fe400078e002f */
        /* <DEDUP_REMOVED lines=10> */
[----:B------:R1:W3:Y:S02]  /*24a30*/  SHFL.IDX PT, R0, R11, 0x2, 0x181f ;  /* 0x00581f000b007f89 */ /* 0x0002e400000e0000 */
.L_x_1446:
[----:B------:R-:W-:Y:S05]  /*24a40*/  BRA.DIV ~URZ, `(.L_x_1399) ;  /* 0x00005cb27f007947 */ /* 0x000fea000b800000 */
[----:B----4-:R4:W1:Y:S01]  /*24a50*/  SHFL.IDX PT, R8, R14, 0x2, 0x181f ;  /* 0x00581f000e087f89 */ /* 0x01086200000e0000 */
[----:B--23--:R-:W-:-:S03]  /*24a60*/  MOV R9, R0 ;  /* 0x0000000000097202 */ /* 0x00cfc60000000f00 */
[----:B------:R4:W2:Y:S04]  /*24a70*/  SHFL.IDX PT, R7, R10, 0x2, 0x181f ;  /* 0x00581f000a077f89 */ /* 0x0008a800000e0000 */
[----:B------:R4:W3:Y:S02]  /*24a80*/  SHFL.IDX PT, R3, R15, 0x2, 0x181f ;  /* 0x00581f000f037f89 */ /* 0x0008e400000e0000 */
.L_x_1447:
[----:B------:R-:W-:Y:S01]  /*24a90*/  ISETP.GE.AND P0, PT, R69, R39, PT ;  /* 0x000000274500720c */ /* 0x000fe20003f06270 */
[----:B------:R-:W-:Y:S01]  /*24aa0*/  CS2R R58, SRZ ;  /* 0x00000000003a7805 */ /* 0x000fe2000001ff00 */
[----:B------:R-:W-:Y:S01]  /*24ab0*/  IADD3 R0, R27, 0x20, RZ ;  /* 0x000000201b007810 */ /* 0x000fe20007ffe0ff */
[----:B------:R-:W-:-:S03]  /*24ac0*/  CS2R R56, SRZ ;  /* 0x0000000000387805 */ /* 0x000fc6000001ff00 */
[----:B------:R-:W-:-:S13]  /*24ad0*/  ISETP.GE.OR P0, PT, R0, R12, P0 ;  /* 0x0000000c0000720c */ /* 0x000fda0000706670 */
[C---:B------:R-:W-:Y:S01]  /*24ae0*/  @!P0 IMAD.SHL.U32 R2, R69.reuse, 0x2, RZ ;  /* 0x0000000245028824 */ /* 0x040fe200078e00ff */
[----:B------:R-:W-:-:S04]  /*24af0*/  @!P0 SHF.L.U64.HI R0, R69, 0x1, R13 ;  /* 0x0000000145008819 */ /* 0x000fc8000001020d */
[----:B-1----:R-:W-:-:S05]  /*24b00*/  @!P0 IADD3 R8, P1, R8, R2, RZ ;  /* 0x0000000208088210 */ /* 0x002fca0007f3e0ff */
[--C-:B------:R-:W-:Y:S01]  /*24b10*/  @!P0 IMAD.X R9, R9, 0x1, R0.reuse, P1 ;  /* 0x0000000109098824 */ /* 0x100fe200008e0600 */
[----:B---3--:R-:W-:Y:S01]  /*24b20*/  @!P0 IADD3 R2, P1, R3, R2, RZ ;  /* 0x0000000203028210 */ /* 0x008fe20007f3e0ff */
[----:B------:R-:W-:Y:S01]  /*24b30*/  CS2R R54, SRZ ;  /* 0x0000000000367805 */ /* 0x000fe2000001ff00 */
[----:B------:R-:W-:Y:S02]  /*24b40*/  CS2R R52, SRZ ;  /* 0x0000000000347805 */ /* 0x000fe4000001ff00 */
[----:B------:R-:W3:Y:S01]  /*24b50*/  @!P0 LD.E.128 R56, [R8.64] ;  /* 0x0000000408388980 */ /* 0x000ee2000c101d00 */
[----:B--2---:R-:W-:-:S05]  /*24b60*/  @!P0 IMAD.X R3, R7, 0x1, R0, P1 ;  /* 0x0000000107038824 */ /* 0x004fca00008e0600 */
[----:B------:R1:W2:Y:S01]  /*24b70*/  @!P0 LD.E.128 R52, [R2.64] ;  /* 0x0000000402348980 */ /* 0x0002a2000c101d00 */
[----:B------:R-:W-:Y:S01]  /*24b80*/  CS2R R66, SRZ ;  /* 0x0000000000427805 */ /* 0x000fe2000001ff00 */
[----:B---3--:R-:W-:Y:S01]  /*24b90*/  IMAD.MOV.U32 R7, RZ, RZ, R58 ;  /* 0x000000ffff077224 */ /* 0x008fe200078e003a */
[----:B-1----:R-:W-:Y:S01]  /*24ba0*/  MOV R2, R56 ;  /* 0x0000003800027202 */ /* 0x002fe20000000f00 */
[----:B------:R-:W-:Y:S02]  /*24bb0*/  IMAD.MOV.U32 R3, RZ, RZ, R59 ;  /* 0x000000ffff037224 */ /* 0x000fe400078e003b */
[----:B------:R-:W-:-:S03]  /*24bc0*/  IMAD.MOV.U32 R0, RZ, RZ, R57 ;  /* 0x000000ffff007224 */ /* 0x000fc600078e0039 */
[----:B------:R-:W-:Y:S01]  /*24bd0*/  PRMT R112, R3, 0x5410, R7 ;  /* 0x0000541003707816 */ /* 0x000fe20000000007 */
[----:B--2---:R-:W-:Y:S01]  /*24be0*/  IMAD.MOV.U32 R7, RZ, RZ, R54 ;  /* 0x000000ffff077224 */ /* 0x004fe200078e0036 */
[----:B------:R-:W-:Y:S01]  /*24bf0*/  PRMT R110, R0, 0x5410, R2 ;  /* 0x00005410006e7816 */ /* 0x000fe20000000002 */
[----:B------:R-:W-:Y:S01]  /*24c00*/  IMAD.MOV.U32 R3, RZ, RZ, R55 ;  /* 0x000000ffff037224 */ /* 0x000fe200078e0037 */
[----:B------:R-:W-:Y:S01]  /*24c10*/  MOV R2, R52 ;  /* 0x0000003400027202 */ /* 0x000fe20000000f00 */
[----:B------:R-:W-:-:S03]  /*24c20*/  IMAD.MOV.U32 R0, RZ, RZ, R53 ;  /* 0x000000ffff007224 */ /* 0x000fc600078e0035 */
[----:B------:R-:W-:Y:S02]  /*24c30*/  PRMT R111, R3, 0x5410, R7 ;  /* 0x00005410036f7816 */ /* 0x000fe40000000007 */
[----:B------:R-:W-:Y:S01]  /*24c40*/  PRMT R109, R0, 0x5410, R2 ;  /* 0x00005410006d7816 */ /* 0x000fe20000000002 */
[----:B------:R-:W-:Y:S05]  /*24c50*/  BRA.DIV ~URZ, `(.L_x_1400) ;  /* 0x00005c127f007947 */ /* 0x000fea000b800000 */
[----:B------:R1:W2:Y:S04]  /*24c60*/  SHFL.IDX PT, R9, R11, 0x3, 0x181f ;  /* 0x00781f000b097f89 */ /* 0x0002a800000e0000 */
[----:B------:R1:W3:Y:S04]  /*24c70*/  SHFL.IDX PT, R8, R14, 0x3, 0x181f ;  /* 0x00781f000e087f89 */ /* 0x0002e800000e0000 */
[----:B------:R1:W4:Y:S04]  /*24c80*/  SHFL.IDX PT, R7, R10, 0x3, 0x181f ;  /* 0x00781f000a077f89 */ /* 0x00032800000e0000 */
[----:B------:R1:W1:Y:S02]  /*24c90*/  SHFL.IDX PT, R2, R15, 0x3, 0x181f ;  /* 0x00781f000f027f89 */ /* 0x00026400000e0000 */
.L_x_1448:
        /* <DEDUP_REMOVED lines=14> */
[-C--:B---3--:R-:W-:Y:S02]  /*24d80*/  IADD3 R8, P1, R8, R3.reuse, RZ ;  /* 0x0000000308087210 */ /* 0x088fe40007f3e0ff */
[----:B-1----:R-:W-:-:S03]  /*24d90*/  IADD3 R2, P0, R2, R3, RZ ;  /* 0x0000000302027210 */ /* 0x002fc60007f1e0ff */
[--C-:B--2---:R-:W-:Y:S02]  /*24da0*/  IMAD.X R9, R9, 0x1, R0.reuse, P1 ;  /* 0x0000000109097824 */ /* 0x104fe400008e0600 */
[----:B----4-:R-:W-:-:S03]  /*24db0*/  IMAD.X R3, R7, 0x1, R0, P0 ;  /* 0x0000000107037824 */ /* 0x010fc600000e0600 */
[----:B------:R1:W5:Y:S04]  /*24dc0*/  LD.E.128 R64, [R8.64] ;  /* 0x0000000408407980 */ /* 0x000368000c101d00 */
[----:B------:R1:W5:Y:S02]  /*24dd0*/  LD.E.128 R60, [R2.64] ;  /* 0x00000004023c7980 */ /* 0x000364000c101d00 */
.L_x_1402:
[----:B------:R-:W-:Y:S05]  /*24de0*/  BSYNC B0 ;  /* 0x0000000000007941 */ /* 0x000fea0003800000 */
.L_x_1401:
[----:B----45:R-:W-:Y:S01]  /*24df0*/  IMAD.MOV.U32 R7, RZ, RZ, R66 ;  /* 0x000000ffff077224 */ /* 0x030fe200078e0042 */
        /* <DEDUP_REMOVED lines=12> */
[----:B------:R1:W4:Y:S02]  /*24ec0*/  SHFL.IDX PT, R0, R11, 0x4, 0x181f ;  /* 0x00981f000b007f89 */ /* 0x00032400000e0000 */
.L_x_1449:
[----:B------:R-:W-:Y:S05]  /*24ed0*/  BRA.DIV ~URZ, `(.L_x_1404) ;  /* 0x00005bf27f007947 */ /* 0x000fea000b800000 */
[----:B---3--:R3:W1:Y:S01]  /*24ee0*/  SHFL.IDX PT, R8, R14, 0x4, 0x181f ;  /* 0x00981f000e087f89 */ /* 0x00866200000e0000 */
[----:B--2-4-:R-:W-:-:S03]  /*24ef0*/  MOV R9, R0 ;  /* 0x0000000000097202 */ /* 0x014fc60000000f00 */
[----:B------:R3:W2:Y:S04]  /*24f00*/  SHFL.IDX PT, R7, R10, 0x4, 0x181f ;  /* 0x00981f000a077f89 */ /* 0x0006a800000e0000 */
[----:B------:R3:W4:Y:S02]  /*24f10*/  SHFL.IDX PT, R3, R15, 0x4, 0x181f ;  /* 0x00981f000f037f89 */ /* 0x00072400000e0000 */
.L_x_1450:
        /* <DEDUP_REMOVED lines=9> */
[----:B----4-:R-:W-:Y:S01]  /*24fb0*/  @!P0 IADD3 R2, P1, R3, R2, RZ ;  /* 0x0000000203028210 */ /* 0x010fe20007f3e0ff */
[----:B------:R-:W-:Y:S01]  /*24fc0*/  CS2R R74, SRZ ;  /* 0x00000000004a7805 */ /* 0x000fe2000001ff00 */
[----:B------:R-:W-:Y:S02]  /*24fd0*/  CS2R R72, SRZ ;  /* 0x0000000000487805 */ /* 0x000fe4000001ff00 */
[----:B------:R-:W4:Y:S01]  /*24fe0*/  @!P0 LD.E.128 R76, [R8.64] ;  /* 0x00000004084c8980 */ /* 0x000f22000c101d00 */
[----:B--2---:R-:W-:-:S05]  /*24ff0*/  @!P0 IMAD.X R3, R7, 0x1, R0, P1 ;  /* 0x0000000107038824 */ /* 0x004fca00008e0600 */
[----:B------:R1:W2:Y:S01]  /*25000*/  @!P0 LD.E.128 R72, [R2.64] ;  /* 0x0000000402488980 */ /* 0x0002a2000c101d00 */
[----:B------:R-:W-:Y:S01]  /*25010*/  CS2R R86, SRZ ;  /* 0x0000000000567805 */ /* 0x000fe2000001ff00 */
[----:B----4-:R-:W-:Y:S01]  /*25020*/  IMAD.MOV.U32 R7, RZ, RZ, R78 ;  /* 0x000000ffff077224 */ /* 0x010fe200078e004e */
        /* <DEDUP_REMOVED lines=13> */
[----:B------:R1:W4:Y:S04]  /*25100*/  SHFL.IDX PT, R8, R14, 0x5, 0x181f ;  /* 0x00b81f000e087f89 */ /* 0x00032800000e0000 */
[----:B------:R1:W3:Y:S04]  /*25110*/  SHFL.IDX PT, R7, R10, 0x5, 0x181f ;  /* 0x00b81f000a077f89 */ /* 0x0002e800000e0000 */
[----:B------:R1:W1:Y:S02]  /*25120*/  SHFL.IDX PT, R2, R15, 0x5, 0x181f ;  /* 0x00b81f000f027f89 */ /* 0x00026400000e0000 */
.L_x_1451:
        /* <DEDUP_REMOVED lines=20> */
.L_x_1407:
[----:B------:R-:W-:Y:S05]  /*25270*/  BSYNC B0 ;  /* 0x0000000000007941 */ /* 0x000fea0003800000 */
.L_x_1406:
        /* <DEDUP_REMOVED lines=14> */
.L_x_1452:
[----:B------:R-:W-:Y:S05]  /*25360*/  BRA.DIV ~URZ, `(.L_x_1409) ;  /* 0x00005b327f007947 */ /* 0x000fea000b800000 */
[----:B----4-:R4:W1:Y:S01]  /*25370*/  SHFL.IDX PT, R8, R14, 0x6, 0x181f ;  /* 0x00d81f000e087f89 */ /* 0x01086200000e0000 */
[----:B--23--:R-:W-:-:S03]  /*25380*/  MOV R9, R0 ;  /* 0x0000000000097202 */ /* 0x00cfc60000000f00 */
[----:B------:R4:W2:Y:S04]  /*25390*/  SHFL.IDX PT, R7, R10, 0x6, 0x181f ;  /* 0x00d81f000a077f89 */ /* 0x0008a800000e0000 */
[----:B------:R4:W3:Y:S02]  /*253a0*/  SHFL.IDX PT, R2, R15, 0x6, 0x181f ;  /* 0x00d81f000f027f89 */ /* 0x0008e400000e0000 */
.L_x_1453:
[----:B------:R-:W-:Y:S01]  /*253b0*/  IADD3 R0, R27, 0x60, RZ ;  /* 0x000000601b007810 */ /* 0x000fe20007ffe0ff */
[----:B------:R-:W-:Y:S01]  /*253c0*/  BSSY B0, `(.L_x_1410) ;  /* 0x0000013000007945 */ /* 0x000fe20003800000 */
[----:B------:R-:W-:Y:S01]  /*253d0*/  CS2R R90, SRZ ;  /* 0x00000000005a7805 */ /* 0x000fe2000001ff00 */
[----:B------:R-:W-:Y:S01]  /*253e0*/  CS2R R88, SRZ ;  /* 0x0000000000587805 */ /* 0x000fe2000001ff00 */
[----:B------:R-:W-:Y:S01]  /*253f0*/  ISETP.GE.AND P0, PT, R0, R12, PT ;  /* 0x0000000c0000720c */ /* 0x000fe20003f06270 */
[----:B------:R-:W-:Y:S01]  /*25400*/  CS2R R98, SRZ ;  /* 0x0000000000627805 */ /* 0x000fe2000001ff00 */
[----:B------:R-:W-:-:S11]  /*25410*/  CS2R R96, SRZ ;  /* 0x0000000000607805 */ /* 0x000fd6000001ff00 */
[----:B------:R-:W-:Y:S05]  /*25420*/  @P0 BRA `(.L_x_1411) ;  /* 0x000000c000000947 */ /* 0x000fea0003800000 */
[----:B------:R-:W-:Y:S01]  /*25430*/  ISETP.GE.AND P0, PT, R69, R39, PT ;  /* 0x000000274500720c */ /* 0x000fe20003f06270 */
[----:B------:R-:W-:-:S12]  /*25440*/  CS2R R90, SRZ ;  /* 0x00000000005a7805 */ /* 0x000fd8000001ff00 */
[----:B------:R-:W-:Y:S05]  /*25450*/  @P0 BRA `(.L_x_1411) ;  /* 0x0000009000000947 */ /* 0x000fea0003800000 */
[----:B------:R-:W-:Y:S01]  /*25460*/  IMAD.SHL.U32 R3, R69, 0x2, RZ ;  /* 0x0000000245037824 */ /* 0x000fe200078e00ff */
[----:B------:R-:W-:-:S04]  /*25470*/  SHF.R.S32.HI R0, RZ, 0x1f, R69 ;  /* 0x0000001fff007819 */ /* 0x000fc80000011445 */
[----:B------:R-:W-:Y:S02]  /*25480*/  SHF.L.U64.HI R0, R69, 0x1, R0 ;  /* 0x0000000145007819 */ /* 0x000fe40000010200 */
[-C--:B-1----:R-:W-:Y:S02]  /*25490*/  IADD3 R8, P1, R8, R3.reuse, RZ ;  /* 0x0000000308087210 */ /* 0x082fe40007f3e0ff */
[----:B---3--:R-:W-:-:S03]  /*254a0*/  IADD3 R2, P0, R2, R3, RZ ;  /* 0x0000000302027210 */ /* 0x008fc60007f1e0ff */
[--C-:B------:R-:W-:Y:S02]  /*254b0*/  IMAD.X R9, R9, 0x1, R0.reuse, P1 ;  /* 0x0000000109097824 */ /* 0x100fe400008e0600 */
[----:B--2---:R-:W-:-:S03]  /*254c0*/  IMAD.X R3, R7, 0x1, R0, P0 ;  /* 0x0000000107037824 */ /* 0x004fc600000e0600 */
[----:B------:R1:W5:Y:S04]  /*254d0*/  LD.E.128 R88, [R8.64] ;  /* 0x0000000408587980 */ /* 0x000368000c101d00 */
[----:B------:R1:W5:Y:S02]  /*254e0*/  LD.E.128 R96, [R2.64] ;  /* 0x0000000402607980 */ /* 0x000364000c101d00 */
.L_x_1411:
[----:B------:R-:W-:Y:S05]  /*254f0*/  BSYNC B0 ;  /* 0x0000000000007941 */ /* 0x000fea0003800000 */
.L_x_1410:
[----:B--2--5:R-:W-:Y:S01]  /*25500*/  IMAD.MOV.U32 R7, RZ, RZ, R90 ;  /* 0x000000ffff077224 */ /* 0x024fe200078e005a */
[----:B-1-3--:R-:W-:Y:S01]  /*25510*/  MOV R2, R88 ;  /* 0x0000005800027202 */ /* 0x00afe20000000f00 */
        /* <DEDUP_REMOVED lines=13> */
[----:B------:R1:W3:Y:S04]  /*255f0*/  SHFL.IDX PT, R8, R14, 0x7, 0x181f ;  /* 0x00f81f000e087f89 */ /* 0x0002e800000e0000 */
[----:B------:R1:W4:Y:S04]  /*25600*/  SHFL.IDX PT, R7, R10, 0x7, 0x181f ;  /* 0x00f81f000a077f89 */ /* 0x00032800000e0000 */
[----:B------:R1:W1:Y:S02]  /*25610*/  SHFL.IDX PT, R0, R15, 0x7, 0x181f ;  /* 0x00f81f000f007f89 */ /* 0x00026400000e0000 */
.L_x_1454:
[----:B------:R-:W-:Y:S01]  /*25620*/  IADD3 R2, R27, 0x70, RZ ;  /* 0x000000701b027810 */ /* 0x000fe20007ffe0ff */
[----:B------:R-:W-:Y:S01]  /*25630*/  BSSY B0, `(.L_x_1413) ;  /* 0x0000012000007945 */ /* 0x000fe20003800000 */
[----:B------:R-:W-:Y:S01]  /*25640*/  CS2R R100, SRZ ;  /* 0x0000000000647805 */ /* 0x000fe2000001ff00 */
[----:B------:R-:W-:Y:S01]  /*25650*/  CS2R R106, SRZ ;  /* 0x00000000006a7805 */ /* 0x000fe2000001ff00 */
[----:B------:R-:W-:Y:S01]  /*25660*/  ISETP.GE.AND P0, PT, R2, R12, PT ;  /* 0x0000000c0200720c */ /* 0x000fe20003f06270 */
[----:B------:R-:W-:-:S12]  /*25670*/  CS2R R104, SRZ ;  /* 0x0000000000687805 */ /* 0x000fd8000001ff00 */
[----:B------:R-:W-:Y:S05]  /*25680*/  @P0 BRA `(.L_x_1414) ;  /* 0x000000c000000947 */ /* 0x000fea0003800000 */
[C---:B------:R-:W-:Y:S01]  /*25690*/  ISETP.GE.AND P0, PT, R69.reuse, R39, PT ;  /* 0x000000274500720c */ /* 0x040fe20003f06270 */
[----:B------:R-:W-:Y:S01]  /*256a0*/  IMAD.SHL.U32 R2, R69, 0x2, RZ ;  /* 0x0000000245027824 */ /* 0x000fe200078e00ff */
[----:B------:R-:W-:Y:S01]  /*256b0*/  SHF.R.S32.HI R3, RZ, 0x1f, R69 ;  /* 0x0000001fff037819 */ /* 0x000fe20000011445 */
[----:B------:R-:W-:-:S03]  /*256c0*/  CS2R R102, SRZ ;  /* 0x0000000000667805 */ /* 0x000fc6000001ff00 */
[-C--:B-1--4-:R-:W-:Y:S02]  /*256d0*/  IADD3 R10, P1, R0, R2.reuse, RZ ;  /* 0x00000002000a7210 */ /* 0x092fe40007f3e0ff */
[----:B---3--:R-:W-:Y:S02]  /*256e0*/  IADD3 R2, P2, R8, R2, RZ ;  /* 0x0000000208027210 */ /* 0x008fe40007f5e0ff */
[----:B------:R-:W-:-:S05]  /*256f0*/  SHF.L.U64.HI R0, R69, 0x1, R3 ;  /* 0x0000000145007819 */ /* 0x000fca0000010203 */
[--C-:B--2---:R-:W-:Y:S02]  /*25700*/  IMAD.X R3, R9, 0x1, R0.reuse, P2 ;  /* 0x0000000109037824 */ /* 0x104fe400010e0600 */
[----:B------:R-:W-:Y:S01]  /*25710*/  IMAD.X R11, R7, 0x1, R0, P1 ;  /* 0x00000001070b7824 */ /* 0x000fe200008e0600 */
[----:B------:R-:W-:Y:S05]  /*25720*/  @P0 BRA `(.L_x_1414) ;  /* 0x0000002000000947 */ /* 0x000fea0003800000 */
[----:B------:R1:W5:Y:S04]  /*25730*/  LD.E.128 R100, [R2.64] ;  /* 0x0000000402647980 */ /* 0x000368000c101d00 */
[----:B------:R1:W5:Y:S02]  /*25740*/  LD.E.128 R104, [R10.64] ;  /* 0x000000040a687980 */ /* 0x000364000c101d00 */
.L_x_1414:
[----:B------:R-:W-:Y:S05]  /*25750*/  BSYNC B0 ;  /* 0x0000000000007941 */ /* 0x000fea0003800000 */
.L_x_1413:
[----:B-1----:R-:W-:Y:S01]  /*25760*/  IADD3 R0, R94, -c[0x0][0x20], RZ ;  /* 0x800008005e007a10 */ /* 0x002fe20007ffe0ff */
[----:B------:R-:W-:-:S04]  /*25770*/  DEPBAR.LE SB0, 0x1 ;  /* 0x000080400000791a */ /* 0x000fc80000000000 */
[----:B----4-:R-:W4:Y:S04]  /*25780*/  LDL.64 R2, [R0+0x20] ;  /* 0x0000200000027983 */ /* 0x010f280000100a00 */
[----:B--23--:R-:W2:Y:S01]  /*25790*/  LDL.64 R8, [R0+0x28] ;  /* 0x0000280000087983 */ /* 0x00cea20000100a00 */
[----:B------:R-:W-:Y:S03]  /*257a0*/  WARPSYNC 0xffffffff ;  /* 0xffffffff00007948 */ /* 0x000fe60003800000 */
[----:B------:R-:W-:Y:S06]  /*257b0*/  BAR.SYNC.DEFER_BLOCKING 0x0 ;  /* 0x0000000000007b1d */ /* 0x000fec0000010000 */
[----:B----4-:R1:W3:Y:S04]  /*257c0*/  LD.E R7, [R2.64] ;  /* 0x0000000402077980 */ /* 0x0102e8000c101900 */
[----:B--2---:R2:W5:Y:S01]  /*257d0*/  LD.E.64 R48, [R8.64] ;  /* 0x0000000408307980 */ /* 0x004562000c101b00 */
[----:B------:R-:W-:Y:S01]  /*257e0*/  ISETP.GE.AND P1, PT, R69, R39, PT ;  /* 0x000000274500720c */ /* 0x000fe20003f26270 */
[----:B-----5:R-:W-:Y:S01]  /*257f0*/  IMAD.MOV.U32 R0, RZ, RZ, R102 ;  /* 0x000000ffff007224 */ /* 0x020fe200078e0066 */
[----:B------:R-:W-:Y:S01]  /*25800*/  BSSY B0, `(.L_x_1415) ;  /* 0x0000080000007945 */ /* 0x000fe20003800000 */
[----:B-1----:R-:W-:-:S02]  /*25810*/  IMAD.MOV.U32 R3, RZ, RZ, R103 ;  /* 0x000000ffff037224 */ /* 0x002fc400078e0067 */
[----:B------:R-:W-:-:S03]  /*25820*/  IMAD.MOV.U32 R2, RZ, RZ, R100 ;  /* 0x000000ffff027224 */ /* 0x000fc600078e0064 */
[----:B------:R-:W-:Y:S01]  /*25830*/  PRMT R134, R3, 0x5410, R0 ;  /* 0x0000541003867816 */ /* 0x000fe20000000000 */
[----:B------:R-:W-:Y:S02]  /*25840*/  IMAD.MOV.U32 R0, RZ, RZ, R101 ;  /* 0x000000ffff007224 */ /* 0x000fe400078e0065 */
[----:B------:R-:W-:-:S03]  /*25850*/  IMAD.MOV.U32 R3, RZ, RZ, R107 ;  /* 0x000000ffff037224 */ /* 0x000fc600078e006b */
[----:B------:R-:W-:Y:S01]  /*25860*/  PRMT R132, R0, 0x5410, R2 ;  /* 0x0000541000847816 */ /* 0x000fe20000000002 */
[----:B------:R-:W-:Y:S01]  /*25870*/  IMAD.MOV.U32 R2, RZ, RZ, R104 ;  /* 0x000000ffff027224 */ /* 0x000fe200078e0068 */
[----:B------:R-:W-:-:S04]  /*25880*/  MOV R0, R105 ;  /* 0x0000006900007202 */ /* 0x000fc80000000f00 */
[----:B------:R-:W-:Y:S01]  /*25890*/  PRMT R94, R0, 0x5410, R2 ;  /* 0x00005410005e7816 */ /* 0x000fe20000000002 */
[----:B---3--:R-:W-:-:S05]  /*258a0*/  IMAD R7, R7, -0x80, R12 ;  /* 0xffffff8007077824 */ /* 0x008fca00078e020c */
[----:B------:R-:W-:Y:S02]  /*258b0*/  IMNMX R70, R7, 0x80, PT ;  /* 0x0000008007467817 */ /* 0x000fe40003800200 */
[----:B------:R-:W-:Y:S02]  /*258c0*/  MOV R7, R106 ;  /* 0x0000006a00077202 */ /* 0x000fe40000000f00 */
[----:B------:R-:W-:Y:S02]  /*258d0*/  ISETP.GE.OR P0, PT, R68, R70, P1 ;  /* 0x000000464400720c */ /* 0x000fe40000f06670 */
[----:B------:R-:W-:-:S11]  /*258e0*/  PRMT R133, R3, 0x5410, R7 ;  /* 0x0000541003857816 */ /* 0x000fd60000000007 */
[----:B------:R-:W-:Y:S05]  /*258f0*/  @P0 BRA `(.L_x_1416) ;  /* 0x0000070000000947 */ /* 0x000fea0003800000 */
[----:B--2---:R-:W-:Y:S01]  /*25900*/  SHF.R.S32.HI R2, RZ, 0x1f, R29 ;  /* 0x0000001fff027819 */ /* 0x004fe2000001141d */
[----:B------:R-:W-:Y:S01]  /*25910*/  IMAD.SHL.U32 R0, R68, 0x40, RZ ;  /* 0x0000004044007824 */ /* 0x000fe200078e00ff */
[----:B------:R-:W-:Y:S02]  /*25920*/  LEA.HI R7, R39, R38, RZ, 0x1d ;  /* 0x0000002627077211 */ /* 0x000fe400078fe8ff */
[----:B------:R-:W-:Y:S02]  /*25930*/  LEA.HI R2, R2, R29, RZ, 0x6 ;  /* 0x0000001d02027211 */ /* 0x000fe400078f30ff */
[----:B------:R-:W-:Y:S02]  /*25940*/  SHF.R.S32.HI R8, RZ, 0x1f, R7 ;  /* 0x0000001fff087819 */ /* 0x000fe40000011407 */
[----:B------:R-:W-:Y:S01]  /*25950*/  LOP3.LUT R0, R0, 0x1c0, RZ, 0xc0, !PT ;  /* 0x000001c000007812 */ /* 0x000fe200078ec0ff */
[----:B------:R-:W-:Y:S01]  /*25960*/  IMAD.SHL.U32 R3, R2, 0x8, RZ ;  /* 0x0000000802037824 */ /* 0x000fe200078e00ff */
[----:B------:R-:W-:Y:S01]  /*25970*/  LEA.HI R8, R8, R7, RZ, 0x3 ;  /* 0x0000000708087211 */ /* 0x000fe200078f18ff */
[----:B------:R-:W-:Y:S01]  /*25980*/  IMAD.SHL.U32 R7, R7, 0x8, RZ ;  /* 0x0000000807077824 */ /* 0x000fe200078e00ff */
[----:B------:R-:W-:-:S02]  /*25990*/  LOP3.LUT R9, R0, 0x38, R69, 0xf8, !PT ;  /* 0x0000003800097812 */ /* 0x000fc400078ef845 */
[----:B------:R-:W-:Y:S02]  /*259a0*/  SHF.R.U32.HI R2, RZ, 0x3, R0 ;  /* 0x00000003ff027819 */ /* 0x000fe40000011600 */
[----:B------:R-:W-:Y:S02]  /*259b0*/  LOP3.LUT R3, R3, 0xfffffe00, RZ, 0xc0, !PT ;  /* 0xfffffe0003037812 */ /* 0x000fe400078ec0ff */
[----:B------:R-:W-:Y:S01]  /*259c0*/  LOP3.LUT R0, R0, 0x38, R7, 0xf8, !PT ;  /* 0x0000003800007812 */ /* 0x000fe200078ef807 */
[----:B------:R-:W-:Y:S01]  /*259d0*/  IMAD.SHL.U32 R7, R8, 0x400, RZ ;  /* 0x0000040008077824 */ /* 0x000fe200078e00ff */
[----:B------:R-:W-:Y:S02]  /*259e0*/  LOP3.LUT R8, R3, R9, R2, 0xf6, !PT ;  /* 0x0000000903087212 */ /* 0x000fe400078ef602 */
[----:B------:R-:W-:Y:S02]  /*259f0*/  LOP3.LUT R2, R0, R2, RZ, 0x3c, !PT ;  /* 0x0000000200027212 */ /* 0x000fe400078e3cff */
[----:B------:R-:W-:Y:S01]  /*25a00*/  LOP3.LUT R0, R7, 0xffffe000, RZ, 0xc0, !PT ;  /* 0xffffe00007007812 */ /* 0x000fe200078ec0ff */
[----:B------:R-:W-:-:S03]  /*25a10*/  IMAD.WIDE.U32 R36, R8, 0x2, R48 ;  /* 0x0000000208247825 */ /* 0x000fc600078e0030 */
[----:B------:R-:W-:Y:S02]  /*25a20*/  IADD3 R0, R2, R0, R3 ;  /* 0x0000000002007210 */ /* 0x000fe40007ffe003 */
[----:B------:R-:W2:Y:S03]  /*25a30*/  LD.E.128 R12, [R36.64] ;  /* 0x00000004240c7980 */ /* 0x000ea6000c101d00 */
[----:B------:R-:W-:-:S05]  /*25a40*/  IMAD.WIDE.U32 R34, R0, 0x2, R48 ;  /* 0x0000000200227825 */ /* 0x000fca00078e0030 */
[----:B------:R-:W3:Y:S01]  /*25a50*/  LD.E.128 R8, [R34.64] ;  /* 0x0000000422087980 */ /* 0x000ee2000c101d00 */
[----:B------:R-:W-:Y:S02]  /*25a60*/  SHF.R.U64 R3, R18, 0x10, R19 ;  /* 0x0000001012037819 */ /* 0x000fe40000001213 */
[----:B------:R-:W-:Y:S02]  /*25a70*/  SHF.R.U64 R18, R20, 0x10, R21 ;  /* 0x0000001014127819 */ /* 0x000fe40000001215 */
[--C-:B------:R-:W-:Y:S02]  /*25a80*/  SHF.R.U64 R0, R16, 0x10, R17.reuse ;  /* 0x0000001010007819 */ /* 0x100fe40000001211 */
[----:B------:R-:W-:Y:S02]  /*25a90*/  SHF.R.U32.HI R2, RZ, 0x10, R17 ;  /* 0x00000010ff027819 */ /* 0x000fe40000011611 */
[----:B------:R-:W-:Y:S02]  /*25aa0*/  SHF.R.U32.HI R7, RZ, 0x10, R19 ;  /* 0x00000010ff077819 */ /* 0x000fe40000011613 */
[----:B------:R-:W-:-:S02]  /*25ab0*/  SHF.R.U32.HI R17, RZ, 0x10, R21 ;  /* 0x00000010ff117819 */ /* 0x000fc40000011615 */
[--C-:B------:R-:W-:Y:S02]  /*25ac0*/  SHF.R.U32.HI R19, RZ, 0x10, R23.reuse ;  /* 0x00000010ff137819 */ /* 0x100fe40000011617 */
[----:B------:R-:W-:Y:S02]  /*25ad0*/  PRMT R18, R24, 0x5432, R18 ;  /* 0x0000543218127816 */ /* 0x000fe40000000012 */
[----:B------:R-:W-:Y:S02]  /*25ae0*/  SHF.R.U64 R16, R22, 0x10, R23 ;  /* 0x0000001016107819 */ /* 0x000fe40000001217 */
[----:B------:R-:W-:Y:S01]  /*25af0*/  PRMT R17, R24, 0x5410, R17 ;  /* 0x0000541018117816 */ /* 0x000fe20000000011 */
[----:B------:R-:W-:Y:S01]  /*25b00*/  IMAD.U32 R32, R18, 0x10000, RZ ;  /* 0x0001000012207824 */ /* 0x000fe200078e00ff */
[----:B------:R-:W-:Y:S02]  /*25b10*/  PRMT R24, R30, 0x5410, R19 ;  /* 0x000054101e187816 */ /* 0x000fe40000000013 */
[----:B------:R-:W-:-:S02]  /*25b20*/  PRMT R27, R25, 0x5410, R0 ;  /* 0x00005410191b7816 */ /* 0x000fc40000000000 */
[----:B------:R-:W-:Y:S02]  /*25b30*/  PRMT R25, R25, 0x5432, R16 ;  /* 0x0000543219197816 */ /* 0x000fe40000000010 */
[----:B------:R-:W-:Y:S01]  /*25b40*/  LOP3.LUT R33, R18, 0xffff0000, RZ, 0xc0, !PT ;  /* 0xffff000012217812 */ /* 0x000fe200078ec0ff */
[C---:B------:R-:W-:Y:S01]  /*25b50*/  IMAD.U32 R31, R27.reuse, 0x10000, RZ ;  /* 0x000100001b1f7824 */ /* 0x040fe200078e00ff */
[----:B------:R-:W-:Y:S02]  /*25b60*/  PRMT R26, R26, 0x5410, R2 ;  /* 0x000054101a1a7816 */ /* 0x000fe40000000002 */
[C---:B------:R-:W-:Y:S02]  /*25b70*/  PRMT R29, R28.reuse, 0x5432, R3 ;  /* 0x000054321c1d7816 */ /* 0x040fe40000000003 */
[----:B------:R-:W-:Y:S02]  /*25b80*/  PRMT R28, R28, 0x5410, R7 ;  /* 0x000054101c1c7816 */ /* 0x000fe40000000007 */
[----:B------:R-:W-:Y:S01]  /*25b90*/  LOP3.LUT R18, R27, 0xffff0000, RZ, 0xc0, !PT ;  /* 0xffff00001b127812 */ /* 0x000fe200078ec0ff */
[C---:B------:R-:W-:Y:S01]  /*25ba0*/  IMAD.U32 R27, R17.reuse, 0x10000, RZ ;  /* 0x00010000111b7824 */ /* 0x040fe200078e00ff */
[----:B------:R-:W-:Y:S01]  /*25bb0*/  LOP3.LUT R17, R17, 0xffff0000, RZ, 0xc0, !PT ;  /* 0xffff000011117812 */ /* 0x000fe200078ec0ff */
[C---:B--2---:R-:W-:Y:S01]  /*25bc0*/  IMAD.U32 R22, R14.reuse, 0x10000, RZ ;  /* 0x000100000e167824 */ /* 0x044fe200078e00ff */
[----:B------:R-:W-:Y:S01]  /*25bd0*/  LOP3.LUT R30, R14, 0xffff0000, RZ, 0xc0, !PT ;  /* 0xffff00000e1e7812 */ /* 0x000fe200078ec0ff */
[C---:B------:R-:W-:Y:S01]  /*25be0*/  IMAD.U32 R19, R13.reuse, 0x10000, RZ ;  /* 0x000100000d137824 */ /* 0x040fe200078e00ff */
[----:B------:R-:W-:Y:S01]  /*25bf0*/  LOP3.LUT R16, R13, 0xffff0000, RZ, 0xc0, !PT ;  /* 0xffff00000d107812 */ /* 0x000fe200078ec0ff */
[C---:B------:R-:W-:Y:S01]  /*25c00*/  IMAD.U32 R21, R12.reuse, 0x10000, RZ ;  /* 0x000100000c157824 */ /* 0x040fe200078e00ff */
[----:B------:R-:W-:Y:S01]  /*25c10*/  LOP3.LUT R20, R12, 0xffff0000, RZ, 0xc0, !PT ;  /* 0xffff00000c147812 */ /* 0x000fe200078ec0ff */
[C---:B------:R-:W-:Y:S01]  /*25c20*/  IMAD.U32 R23, R15.reuse, 0x10000, RZ ;  /* 0x000100000f177824 */ /* 0x040fe200078e00ff */
[----:B------:R-:W-:Y:S01]  /*25c30*/  LOP3.LUT R15, R15, 0xffff0000, RZ, 0xc0, !PT ;  /* 0xffff00000f0f7812 */ /* 0x000fe200078ec0ff */
[C---:B---3--:R-:W-:Y:S01]  /*25c40*/  IMAD.U32 R14, R8.reuse, 0x10000, RZ ;  /* 0x00010000080e7824 */ /* 0x048fe200078e00ff */
[----:B------:R-:W-:Y:S01]  /*25c50*/  LOP3.LUT R13, R8, 0xffff0000, RZ, 0xc0, !PT ;  /* 0xffff0000080d7812 */ /* 0x000fe200078ec0ff */
[C---:B------:R-:W-:Y:S01]  /*25c60*/  IMAD.U32 R12, R9.reuse, 0x10000, RZ ;  /* 0x00010000090c7824 */ /* 0x040fe200078e00ff */
[----:B------:R-:W-:Y:S01]  /*25c70*/  LOP3.LUT R8, R9, 0xffff0000, RZ, 0xc0, !PT ;  /* 0xffff000009087812 */ /* 0x000fe200078ec0ff */
[----:B------:R-:W-:Y:S01]  /*25c80*/  FMUL.FTZ R9, R14, R32 ;  /* 0x000000200e097220 */ /* 0x000fe20000410000 */
[C---:B------:R-:W-:Y:S01]  /*25c90*/  LOP3.LUT R3, R10.reuse, 0xffff0000, RZ, 0xc0, !PT ;  /* 0xffff00000a037812 */ /* 0x040fe200078ec0ff */
[----:B------:R-:W-:Y:S01]  /*25ca0*/  IMAD.U32 R7, R10, 0x10000, RZ ;  /* 0x000100000a077824 */ /* 0x000fe200078e00ff */
[----:B------:R-:W-:Y:S01]  /*25cb0*/  LOP3.LUT R0, R11, 0xffff0000, RZ, 0xc0, !PT ;  /* 0xffff00000b007812 */ /* 0x000fe200078ec0ff */
[----:B------:R-:W-:-:S02]  /*25cc0*/  FMUL.FTZ R10, R14, R31 ;  /* 0x0000001f0e0a7220 */ /* 0x000fc40000410000 */
[----:B------:R-:W-:Y:S02]  /*25cd0*/  FFMA.FTZ R51, R21, R31, -R9 ;  /* 0x0000001f15337223 */ /* 0x000fe40000010809 */
[----:B------:R-:W-:Y:S02]  /*25ce0*/  FMUL.FTZ R9, R13, R33 ;  /* 0x000000210d097220 */ /* 0x000fe40000410000 */
[----:B------:R-:W-:Y:S02]  /*25cf0*/  IMAD.U32 R14, R26, 0x10000, RZ ;  /* 0x000100001a0e7824 */ /* 0x000fe400078e00ff */
[----:B------:R-:W-:Y:S02]  /*25d00*/  IMAD.U32 R2, R11, 0x10000, RZ ;  /* 0x000100000b027824 */ /* 0x000fe400078e00ff */
[----:B------:R-:W-:Y:S02]  /*25d10*/  FFMA.FTZ R50, R21, R32, R10 ;  /* 0x0000002015327223 */ /* 0x000fe4000001000a */
[----:B------:R-:W-:-:S02]  /*25d20*/  FMUL.FTZ R11, R13, R18 ;  /* 0x000000120d0b7220 */ /* 0x000fc40000410000 */
[----:B------:R-:W-:Y:S02]  /*25d30*/  FFMA.FTZ R32, R20, R18, -R9 ;  /* 0x0000001214207223 */ /* 0x000fe40000010809 */
[----:B------:R-:W-:Y:S02]  /*25d40*/  FMUL.FTZ R9, R12, R14 ;  /* 0x0000000e0c097220 */ /* 0x000fe40000410000 */
[----:B------:R-:W-:Y:S01]  /*25d50*/  FFMA.FTZ R33, R20, R33, R11 ;  /* 0x0000002114217223 */ /* 0x000fe2000001000b */
[----:B------:R-:W-:Y:S01]  /*25d60*/  LOP3.LUT R11, R26, 0xffff0000, RZ, 0xc0, !PT ;  /* 0xffff00001a0b7812 */ /* 0x000fe200078ec0ff */
[-C--:B------:R-:W-:Y:S02]  /*25d70*/  FMUL.FTZ R10, R12, R27.reuse ;  /* 0x0000001b0c0a7220 */ /* 0x080fe40000410000 */
[----:B------:R-:W-:Y:S02]  /*25d80*/  FFMA.FTZ R21, R19, R27, R9 ;  /* 0x0000001b13157223 */ /* 0x000fe40000010009 */
[----:B------:R-:W-:-:S02]  /*25d90*/  FMUL.FTZ R9, R8, R17 ;  /* 0x0000001108097220 */ /* 0x000fc40000410000 */
[----:B------:R-:W-:Y:S02]  /*25da0*/  IMAD.U32 R13, R29, 0x10000, RZ ;  /* 0x000100001d0d7824 */ /* 0x000fe400078e00ff */
[----:B------:R-:W-:Y:S02]  /*25db0*/  IMAD.U32 R12, R25, 0x10000, RZ ;  /* 0x00010000190c7824 */ /* 0x000fe400078e00ff */
[----:B------:R-:W-:Y:S02]  /*25dc0*/  FFMA.FTZ R31, R19, R14, -R10 ;  /* 0x0000000e131f7223 */ /* 0x000fe4000001080a */
[-C--:B------:R-:W-:Y:S02]  /*25dd0*/  FMUL.FTZ R10, R8, R11.reuse ;  /* 0x0000000b080a7220 */ /* 0x080fe40000410000 */
[----:B------:R-:W-:Y:S02]  /*25de0*/  FFMA.FTZ R19, R16, R11, -R9 ;  /* 0x0000000b10137223 */ /* 0x000fe40000010809 */
[----:B------:R-:W-:-:S02]  /*25df0*/  IMAD.U32 R20, R24, 0x10000, RZ ;  /* 0x0001000018147824 */ /* 0x000fc400078e00ff */
[C---:B------:R-:W-:Y:S02]  /*25e00*/  FMUL.FTZ R8, R7.reuse, R13 ;  /* 0x0000000d07087220 */ /* 0x040fe40000410000 */
[----:B------:R-:W-:Y:S02]  /*25e10*/  IMAD.U32 R11, R28, 0x10000, RZ ;  /* 0x000100001c0b7824 */ /* 0x000fe400078e00ff */
[----:B------:R-:W-:Y:S02]  /*25e20*/  FMUL.FTZ R9, R7, R12 ;  /* 0x0000000c07097220 */ /* 0x000fe40000410000 */
[----:B------:R-:W-:Y:S01]  /*25e30*/  FFMA.FTZ R18, R16, R17, R10 ;  /* 0x0000001110127223 */ /* 0x000fe2000001000a */
[----:B------:R-:W-:Y:S01]  /*25e40*/  LOP3.LUT R10, R24, 0xffff0000, RZ, 0xc0, !PT ;  /* 0xffff0000180a7812 */ /* 0x000fe200078ec0ff */
[----:B------:R-:W-:Y:S02]  /*25e50*/  FMUL.FTZ R7, R2, R20 ;  /* 0x0000001402077220 */ /* 0x000fe40000410000 */
[C---:B------:R-:W-:Y:S01]  /*25e60*/  FFMA.FTZ R17, R22.reuse, R12, R8 ;  /* 0x0000000c16117223 */ /* 0x040fe20000010008 */
[----:B------:R-:W-:Y:S01]  /*25e70*/  LOP3.LUT R12, R25, 0xffff0000, RZ, 0xc0, !PT ;  /* 0xffff0000190c7812 */ /* 0x000fe200078ec0ff */
[----:B------:R-:W-:Y:S01]  /*25e80*/  FFMA.FTZ R14, R22, R13, -R9 ;  /* 0x0000000d160e7223 */ /* 0x000fe20000010809 */
[----:B------:R-:W-:Y:S01]  /*25e90*/  LOP3.LUT R8, R29, 0xffff0000, RZ, 0xc0, !PT ;  /* 0xffff00001d087812 */ /* 0x000fe200078ec0ff */
[-C--:B------:R-:W-:Y:S01]  /*25ea0*/  FMUL.FTZ R2, R2, R11.reuse ;  /* 0x0000000b02027220 */ /* 0x080fe20000410000 */
[----:B------:R-:W-:Y:S01]  /*25eb0*/  LOP3.LUT R9, R28, 0xffff0000, RZ, 0xc0, !PT ;  /* 0xffff00001c097812 */ /* 0x000fe200078ec0ff */
[----:B------:R-:W-:Y:S01]  /*25ec0*/  FFMA.FTZ R16, R23, R11, -R7 ;  /* 0x0000000b17107223 */ /* 0x000fe20000010807 */
[----:B------:R-:W-:Y:S01]  /*25ed0*/  F2FP.BF16.PACK_AB R13, R19, R31 ;  /* 0x0000001f130d723e */ /* 0x000fe200000010ff */
[----:B------:R-:W-:-:S02]  /*25ee0*/  FFMA.FTZ R11, R23, R20, R2 ;  /* 0x00000014170b7223 */ /* 0x000fc40000010002 */
[C---:B------:R-:W-:Y:S02]  /*25ef0*/  FMUL.FTZ R7, R3.reuse, R12 ;  /* 0x0000000c03077220 */ /* 0x040fe40000410000 */
[C---:B------:R-:W-:Y:S02]  /*25f00*/  FMUL.FTZ R2, R0.reuse, R10 ;  /* 0x0000000a00027220 */ /* 0x040fe40000410000 */
[-C--:B------:R-:W-:Y:S02]  /*25f10*/  FMUL.FTZ R3, R3, R8.reuse ;  /* 0x0000000803037220 */ /* 0x080fe40000410000 */
[-C--:B------:R-:W-:Y:S02]  /*25f20*/  FMUL.FTZ R0, R0, R9.reuse ;  /* 0x0000000900007220 */ /* 0x080fe40000410000 */
[----:B------:R-:W-:Y:S01]  /*25f30*/  FFMA.FTZ R7, R30, R8, -R7 ;  /* 0x000000081e077223 */ /* 0x000fe20000010807 */
[----:B------:R-:W-:Y:S01]  /*25f40*/  F2FP.BF16.PACK_AB R8, R33, R50 ;  /* 0x000000322108723e */ /* 0x000fe200000010ff */
[C---:B------:R-:W-:Y:S01]  /*25f50*/  FFMA.FTZ R2, R15.reuse, R9, -R2 ;  /* 0x000000090f027223 */ /* 0x040fe20000010802 */
        /* <DEDUP_REMOVED lines=8> */
[----:B------:R1:W-:Y:S04]  /*25fe0*/  ST.E.128 [R36.64], R12 ;  /* 0x0000000c24007985 */ /* 0x0003e8000c101d04 */
[----:B------:R1:W-:Y:S02]  /*25ff0*/  ST.E.128 [R34.64], R8 ;  /* 0x0000000822007985 */ /* 0x0003e4000c101d04 */
.L_x_1416:
[----:B--2---:R-:W-:Y:S05]  /*26000*/  BSYNC B0 ;  /* 0x0000000000007941 */ /* 0x004fea0003800000 */
.L_x_1415:
[----:B------:R-:W-:Y:S01]  /*26010*/  IADD3 R0, R68, 0x10, RZ ;  /* 0x0000001044007810 */ /* 0x000fe20007ffe0ff */
[----:B------:R-:W-:Y:S03]  /*26020*/  BSSY B0, `(.L_x_1417) ;  /* 0x0000073000007945 */ /* 0x000fe60003800000 */
[----:B------:R-:W-:-:S13]  /*26030*/  ISETP.GE.OR P0, PT, R0, R70, P1 ;  /* 0x000000460000720c */ /* 0x000fda0000f06670 */
[----:B------:R-:W-:Y:S05]  /*26040*/  @P0 BRA `(.L_x_1418) ;  /* 0x0000070000000947 */ /* 0x000fea0003800000 */
[----:B------:R-:W-:Y:S01]  /*26050*/  SHF.R.S32.HI R2, RZ, 0x1f, R0 ;  /* 0x0000001fff027819 */ /* 0x000fe20000011400 */
[----:B------:R-:W-:Y:S01]  /*26060*/  IMAD.SHL.U32 R3, R0, 0x40, RZ ;  /* 0x0000004000037824 */ /* 0x000fe200078e00ff */
[----:B------:R-:W-:Y:S02]  /*26070*/  LEA.HI R7, R39, R38, RZ, 0x1d ;  /* 0x0000002627077211 */ /* 0x000fe400078fe8ff */
[----:B------:R-:W-:Y:S02]  /*26080*/  LEA.HI R2, R2, R0, RZ, 0x3 ;  /* 0x0000000002027211 */ /* 0x000fe400078f18ff */
[----:B-1----:R-:W-:Y:S02]  /*26090*/  SHF.R.S32.HI R8, RZ, 0x1f, R7 ;  /* 0x0000001fff087819 */ /* 0x002fe40000011407 */
        /* <DEDUP_REMOVED lines=19> */
[----:B------:R-:W-:Y:S02]  /*261d0*/  PRMT R18, R71, 0x5432, R18 ;  /* 0x0000543247127816 */ /* 0x000fe40000000012 */
[--C-:B------:R-:W-:Y:S02]  /*261e0*/  SHF.R.U64 R16, R42, 0x10, R43.reuse ;  /* 0x000000102a107819 */ /* 0x100fe4000000122b */
[----:B------:R-:W-:Y:S01]  /*261f0*/  SHF.R.U32.HI R19, RZ, 0x10, R43 ;  /* 0x00000010ff137819 */ /* 0x000fe2000001162b */
[----:B------:R-:W-:Y:S01]  /*26200*/  IMAD.U32 R36, R18, 0x10000, RZ ;  /* 0x0001000012247824 */ /* 0x000fe200078e00ff */
[----:B------:R-:W-:-:S02]  /*26210*/  PRMT R27, R92, 0x5432, R0 ;  /* 0x000054325c1b7816 */ /* 0x000fc40000000000 */
[C---:B------:R-:W-:Y:S02]  /*26220*/  PRMT R25, R93.reuse, 0x5432, R16 ;  /* 0x000054325d197816 */ /* 0x040fe40000000010 */
[----:B------:R-:W-:Y:S01]  /*26230*/  PRMT R24, R93, 0x5410, R19 ;  /* 0x000054105d187816 */ /* 0x000fe20000000013 */
[----:B------:R-:W-:Y:S01]  /*26240*/  IMAD.U32 R31, R27, 0x10000, RZ ;  /* 0x000100001b1f7824 */ /* 0x000fe200078e00ff */
[----:B------:R-:W-:Y:S02]  /*26250*/  SHF.R.U32.HI R2, RZ, 0x10, R45 ;  /* 0x00000010ff027819 */ /* 0x000fe4000001162d */
[--C-:B------:R-:W-:Y:S02]  /*26260*/  SHF.R.U64 R3, R46, 0x10, R47.reuse ;  /* 0x000000102e037819 */ /* 0x100fe4000000122f */
[----:B------:R-:W-:Y:S02]  /*26270*/  SHF.R.U32.HI R7, RZ, 0x10, R47 ;  /* 0x00000010ff077819 */ /* 0x000fe4000001162f */
[----:B------:R-:W-:-:S02]  /*26280*/  SHF.R.U32.HI R17, RZ, 0x10, R41 ;  /* 0x00000010ff117819 */ /* 0x000fc40000011629 */
[----:B------:R-:W-:Y:S02]  /*26290*/  LOP3.LUT R37, R18, 0xffff0000, RZ, 0xc0, !PT ;  /* 0xffff000012257812 */ /* 0x000fe400078ec0ff */
[----:B------:R-:W-:Y:S02]  /*262a0*/  PRMT R26, R92, 0x5410, R2 ;  /* 0x000054105c1a7816 */ /* 0x000fe40000000002 */
[C---:B------:R-:W-:Y:S02]  /*262b0*/  PRMT R29, R95.reuse, 0x5432, R3 ;  /* 0x000054325f1d7816 */ /* 0x040fe40000000003 */
[----:B------:R-:W-:Y:S02]  /*262c0*/  PRMT R28, R95, 0x5410, R7 ;  /* 0x000054105f1c7816 */ /* 0x000fe40000000007 */
[----:B------:R-:W-:Y:S02]  /*262d0*/  LOP3.LUT R18, R27, 0xffff0000, RZ, 0xc0, !PT ;  /* 0xffff00001b127812 */ /* 0x000fe400078ec0ff */
[----:B------:R-:W-:-:S05]  /*262e0*/  PRMT R17, R71, 0x5410, R17 ;  /* 0x0000541047117816 */ /* 0x000fca0000000011 */
        /* <DEDUP_REMOVED lines=70> */
.L_x_1418:
[----:B------:R-:W-:Y:S05]  /*26750*/  BSYNC B0 ;  /* 0x0000000000007941 */ /* 0x000fea0003800000 */
.L_x_1417:
        /* <DEDUP_REMOVED lines=116> */
.L_x_1420:
[----:B------:R-:W-:Y:S05]  /*26ea0*/  BSYNC B0 ;  /* 0x0000000000007941 */ /* 0x000fea0003800000 */
.L_x_1419:
        /* <DEDUP_REMOVED lines=116> */
.L_x_1422:
[----:B------:R-:W-:Y:S05]  /*275f0*/  BSYNC B0 ;  /* 0x0000000000007941 */ /* 0x000fea0003800000 */
.L_x_1421:
        /* <DEDUP_REMOVED lines=116> */
.L_x_1424:
[----:B------:R-:W-:Y:S05]  /*27d40*/  BSYNC B0 ;  /* 0x0000000000007941 */ /* 0x000fea0003800000 */
.L_x_1423:
        /* <DEDUP_REMOVED lines=116> */
.L_x_1426:
[----:B------:R-:W-:Y:S05]  /*28490*/  BSYNC B0 ;  /* 0x0000000000007941 */ /* 0x000fea0003800000 */
.L_x_1425:
        /* <DEDUP_REMOVED lines=116> */
.L_x_1428:
[----:B------:R-:W-:Y:S05]  /*28be0*/  BSYNC B0 ;  /* 0x0000000000007941 */ /* 0x000fea0003800000 */
.L_x_1427:
[----:B------:R-:W-:Y:S01]  /*28bf0*/  IADD3 R0, R68, 0x70, RZ ;  /* 0x0000007044007810 */ /* 0x000fe20007ffe0ff */
[----:B------:R-:W-:-:S02]  /*28c00*/  IMAD.MOV.U32 R2, RZ, RZ, R143 ;  /* 0x000000ffff027224 */ /* 0x000fc400078e008f */
[----:B------:R-:W-:Y:S01]  /*28c10*/  IMAD.MOV.U32 R3, RZ, RZ, 0x0 ;  /* 0x00000000ff037424 */ /* 0x000fe200078e00ff */
[----:B------:R-:W-:-:S13]  /*28c20*/  ISETP.GE.OR P0, PT, R0, R70, P1 ;  /* 0x000000460000720c */ /* 0x000fda0000f06670 */
[----:B------:R-:W-:Y:S05]  /*28c30*/  @P0 RET.REL.NODEC R2 `(_ZN7cutlass13device_kernelIN5flash19enable_sm80_to_sm89INS1_16FlashAttnFwdSm80INS1_25CollectiveMainloopFwdSm80ILi4ELi1ELb0EN4cute5tupleIJNS5_1CILi128EEENS7_ILi48EEES8_EEELi128ENS_10bfloat16_tEfNS_4arch4Sm80ELb0ELb1ELb1ELb1ELb0ELb1ELb1ELb0EEENS1_21CollectiveEpilogueFwdINS6_IJS8_S8_S9_EEENS6_IJNS7_ILi1EEESH_SH_EEESB_SD_Li128ELb1ELb1ELb0ELb0EEENS1_19SingleTileSchedulerILb1ELb0ELb1ELi128EEEEEEEEEvNT_6ParamsE) ;  /* 0xfffd73c002000950 */ /* 0x000fea0003c3ffff */
        /* <DEDUP_REMOVED lines=23> */
[--C-:B------:R-:W-:Y:S02]  /*28db0*/  SHF.R.U64 R16, R106, 0x10, R107.reuse ;  /* 0x000000106a107819 */ /* 0x100fe4000000126b */
[----:B------:R-:W-:Y:S02]  /*28dc0*/  SHF.R.U32.HI R19, RZ, 0x10, R107 ;  /* 0x00000010ff137819 */ /* 0x000fe4000001166b */
[----:B------:R-:W-:Y:S02]  /*28dd0*/  SHF.R.U64 R0, R100, 0x10, R101 ;  /* 0x0000001064007819 */ /* 0x000fe40000001265 */
[----:B------:R-:W-:Y:S02]  /*28de0*/  PRMT R18, R94, 0x5432, R18 ;  /* 0x000054325e127816 */ /* 0x000fe40000000012 */
[----:B------:R-:W-:-:S02]  /*28df0*/  SHF.R.U32.HI R7, RZ, 0x10, R103 ;  /* 0x00000010ff077819 */ /* 0x000fc40000011667 */
[C---:B------:R-:W-:Y:S01]  /*28e00*/  PRMT R25, R133.reuse, 0x5432, R16 ;  /* 0x0000543285197816 */ /* 0x040fe20000000010 */
[----:B------:R-:W-:Y:S01]  /*28e10*/  IMAD.U32 R31, R18, 0x10000, RZ ;  /* 0x00010000121f7824 */ /* 0x000fe200078e00ff */
[----:B------:R-:W-:Y:S02]  /*28e20*/  PRMT R24, R133, 0x5410, R19 ;  /* 0x0000541085187816 */ /* 0x000fe40000000013 */
[----:B------:R-:W-:Y:S02]  /*28e30*/  PRMT R27, R132, 0x5432, R0 ;  /* 0x00005432841b7816 */ /* 0x000fe40000000000 */
[----:B------:R-:W-:Y:S02]  /*28e40*/  SHF.R.U32.HI R17, RZ, 0x10, R105 ;  /* 0x00000010ff117819 */ /* 0x000fe40000011669 */
[----:B------:R-:W-:Y:S02]  /*28e50*/  SHF.R.U32.HI R2, RZ, 0x10, R101 ;  /* 0x00000010ff027819 */ /* 0x000fe40000011665 */
[----:B------:R-:W-:-:S02]  /*28e60*/  PRMT R28, R134, 0x5410, R7 ;  /* 0x00005410861c7816 */ /* 0x000fc40000000007 */
[----:B------:R-:W-:Y:S02]  /*28e70*/  SHF.R.U64 R3, R102, 0x10, R103 ;  /* 0x0000001066037819 */ /* 0x000fe40000001267 */
[----:B------:R-:W-:Y:S02]  /*28e80*/  LOP3.LUT R36, R18, 0xffff0000, RZ, 0xc0, !PT ;  /* 0xffff000012247812 */ /* 0x000fe400078ec0ff */
[----:B------:R-:W-:Y:S02]  /*28e90*/  PRMT R17, R94, 0x5410, R17 ;  /* 0x000054105e117816 */ /* 0x000fe40000000011 */
[----:B------:R-:W-:Y:S02]  /*28ea0*/  PRMT R26, R132, 0x5410, R2 ;  /* 0x00005410841a7816 */ /* 0x000fe40000000002 */
[----:B------:R-:W-:Y:S02]  /*28eb0*/  PRMT R29, R134, 0x5432, R3 ;  /* 0x00005432861d7816 */ /* 0x000fe40000000003 */
        /* <DEDUP_REMOVED lines=14> */
[C---:B------:R-:W-:Y:S01]  /*28fa0*/  SHF.L.U32 R15, R27.reuse, 0x10, RZ ;  /* 0x000000101b0f7819 */ /* 0x040fe200000006ff */
[C---:B------:R-:W-:Y:S01]  /*28fb0*/  IMAD.U32 R3, R10.reuse, 0x10000, RZ ;  /* 0x000100000a037824 */ /* 0x040fe200078e00ff */
[----:B------:R-:W-:Y:S01]  /*28fc0*/  LOP3.LUT R27, R27, 0xffff0000, RZ, 0xc0, !PT ;  /* 0xffff00001b1b7812 */ /* 0x000fe200078ec0ff */
[----:B------:R-:W-:Y:S01]  /*28fd0*/  IMAD.U32 R0, R11, 0x10000, RZ ;  /* 0x000100000b007824 */ /* 0x000fe200078e00ff */
[----:B------:R-:W-:Y:S01]  /*28fe0*/  LOP3.LUT R2, R10, 0xffff0000, RZ, 0xc0, !PT ;  /* 0xffff00000a027812 */ /* 0x000fe200078ec0ff */
[-C--:B------:R-:W-:Y:S01]  /*28ff0*/  FFMA.FTZ R37, R21, R15.reuse, -R9 ;  /* 0x0000000f15257223 */ /* 0x080fe20000010809 */
[----:B------:R-:W-:Y:S01]  /*29000*/  LOP3.LUT R10, R11, 0xffff0000, RZ, 0xc0, !PT ;  /* 0xffff00000b0a7812 */ /* 0x000fe200078ec0ff */
[----:B------:R-:W-:-:S02]  /*29010*/  FMUL.FTZ R13, R13, R15 ;  /* 0x0000000f0d0d7220 */ /* 0x000fc40000410000 */
[----:B------:R-:W-:Y:S02]  /*29020*/  FMUL.FTZ R9, R12, R36 ;  /* 0x000000240c097220 */ /* 0x000fe40000410000 */
[----:B------:R-:W-:Y:S02]  /*29030*/  IMAD.U32 R15, R17, 0x10000, RZ ;  /* 0x00010000110f7824 */ /* 0x000fe400078e00ff */
[C---:B------:R-:W-:Y:S01]  /*29040*/  IMAD.U32 R11, R26.reuse, 0x10000, RZ ;  /* 0x000100001a0b7824 */ /* 0x040fe200078e00ff */
[----:B------:R-:W-:Y:S01]  /*29050*/  LOP3.LUT R26, R26, 0xffff0000, RZ, 0xc0, !PT ;  /* 0xffff00001a1a7812 */ /* 0x000fe200078ec0ff */
[-C--:B------:R-:W-:Y:S02]  /*29060*/  FMUL.FTZ R12, R12, R27.reuse ;  /* 0x0000001b0c0c7220 */ /* 0x080fe40000410000 */
[----:B------:R-:W-:Y:S02]  /*29070*/  FFMA.FTZ R27, R20, R27, -R9 ;  /* 0x0000001b141b7223 */ /* 0x000fe40000010809 */
[----:B------:R-:W-:-:S02]  /*29080*/  FMUL.FTZ R9, R7, R15 ;  /* 0x0000000f07097220 */ /* 0x000fc40000410000 */
[-C--:B------:R-:W-:Y:S02]  /*29090*/  FMUL.FTZ R7, R7, R11.reuse ;  /* 0x0000000b07077220 */ /* 0x080fe40000410000 */
[----:B------:R-:W-:Y:S01]  /*290a0*/  FFMA.FTZ R36, R20, R36, R12 ;  /* 0x0000002414247223 */ /* 0x000fe2000001000c */
[----:B------:R-:W-:Y:S01]  /*290b0*/  SHF.L.U32 R12, R25, 0x10, RZ ;  /* 0x00000010190c7819 */ /* 0x000fe200000006ff */
[----:B------:R-:W-:Y:S01]  /*290c0*/  FFMA.FTZ R20, R19, R11, -R9 ;  /* 0x0000000b13147223 */ /* 0x000fe20000010809 */
[----:B------:R-:W-:Y:S01]  /*290d0*/  LOP3.LUT R25, R25, 0xffff0000, RZ, 0xc0, !PT ;  /* 0xffff000019197812 */ /* 0x000fe200078ec0ff */
[----:B------:R-:W-:Y:S02]  /*290e0*/  FFMA.FTZ R19, R19, R15, R7 ;  /* 0x0000000f13137223 */ /* 0x000fe40000010007 */
[----:B------:R-:W-:Y:S02]  /*290f0*/  FFMA.FTZ R21, R21, R31, R13 ;  /* 0x0000001f15157223 */ /* 0x000fe4000001000d */
[----:B------:R-:W-:-:S02]  /*29100*/  FMUL.FTZ R7, R8, R18 ;  /* 0x0000001208077220 */ /* 0x000fc40000410000 */
[----:B------:R-:W-:Y:S02]  /*29110*/  IMAD.U32 R13, R29, 0x10000, RZ ;  /* 0x000100001d0d7824 */ /* 0x000fe400078e00ff */
[----:B------:R-:W-:Y:S02]  /*29120*/  IMAD.U32 R17, R24, 0x10000, RZ ;  /* 0x0001000018117824 */ /* 0x000fe400078e00ff */
[-C--:B------:R-:W-:Y:S02]  /*29130*/  FMUL.FTZ R9, R8, R26.reuse ;  /* 0x0000001a08097220 */ /* 0x080fe40000410000 */
[----:B------:R-:W-:Y:S02]  /*29140*/  FFMA.FTZ R26, R16, R26, -R7 ;  /* 0x0000001a101a7223 */ /* 0x000fe40000010807 */
[C---:B------:R-:W-:Y:S02]  /*29150*/  FMUL.FTZ R8, R3.reuse, R12 ;  /* 0x0000000c03087220 */ /* 0x040fe40000410000 */
[----:B------:R-:W-:-:S02]  /*29160*/  FMUL.FTZ R7, R3, R13 ;  /* 0x0000000d03077220 */ /* 0x000fc40000410000 */
[----:B------:R-:W-:Y:S02]  /*29170*/  IMAD.U32 R11, R28, 0x10000, RZ ;  /* 0x000100001c0b7824 */ /* 0x000fe400078e00ff */
[----:B------:R-:W-:Y:S02]  /*29180*/  FMUL.FTZ R3, R0, R17 ;  /* 0x0000001100037220 */ /* 0x000fe40000410000 */
[----:B------:R-:W-:Y:S02]  /*29190*/  FFMA.FTZ R9, R16, R18, R9 ;  /* 0x0000001210097223 */ /* 0x000fe40000010009 */
[----:B------:R-:W-:Y:S01]  /*291a0*/  FFMA.FTZ R16, R22, R13, -R8 ;  /* 0x0000000d16107223 */ /* 0x000fe20000010808 */
[----:B------:R-:W-:Y:S01]  /*291b0*/  LOP3.LUT R8, R28, 0xffff0000, RZ, 0xc0, !PT ;  /* 0xffff00001c087812 */ /* 0x000fe200078ec0ff */
[-C--:B------:R-:W-:Y:S01]  /*291c0*/  FMUL.FTZ R0, R0, R11.reuse ;  /* 0x0000000b00007220 */ /* 0x080fe20000410000 */
[----:B------:R-:W-:Y:S01]  /*291d0*/  F2FP.BF16.PACK_AB R13, R26, R20 ;  /* 0x000000141a0d723e */ /* 0x000fe200000010ff */
[----:B------:R-:W-:Y:S01]  /*291e0*/  FFMA.FTZ R15, R23, R11, -R3 ;  /* 0x0000000b170f7223 */ /* 0x000fe20000010803 */
[----:B------:R-:W-:Y:S01]  /*291f0*/  LOP3.LUT R11, R24, 0xffff0000, RZ, 0xc0, !PT ;  /* 0xffff0000180b7812 */ /* 0x000fe200078ec0ff */
[----:B------:R-:W-:Y:S01]  /*29200*/  FFMA.FTZ R22, R22, R12, R7 ;  /* 0x0000000c16167223 */ /* 0x000fe20000010007 */
        /* <DEDUP_REMOVED lines=8> */
[----:B------:R-:W-:Y:S02]  /*29290*/  FFMA.FTZ R3, R30, R7, -R3 ;  /* 0x000000071e037223 */ /* 0x000fe40000010803 */
[----:B------:R-:W-:Y:S01]  /*292a0*/  FFMA.FTZ R0, R14, R8, -R0 ;  /* 0x000000080e007223 */ /* 0x000fe20000010800 */
[----:B------:R-:W-:Y:S01]  /*292b0*/  F2FP.BF16.PACK_AB R8, R36, R21 ;  /* 0x000000152408723e */ /* 0x000fe200000010ff */
[----:B------:R-:W-:Y:S02]  /*292c0*/  FFMA.FTZ R2, R30, R25, R2 ;  /* 0x000000191e027223 */ /* 0x000fe40000010002 */
[----:B------:R-:W-:Y:S01]  /*292d0*/  FFMA.FTZ R11, R14, R11, R10 ;  /* 0x0000000b0e0b7223 */ /* 0x000fe2000001000a */
[----:B------:R-:W-:Y:S01]  /*292e0*/  F2FP.BF16.PACK_AB R14, R3, R16 ;  /* 0x00000010030e723e */ /* 0x000fe200000010ff */
[----:B------:R-:W-:Y:S01]  /*292f0*/  IMAD.MOV.U32 R3, RZ, RZ, 0x0 ;  /* 0x00000000ff037424 */ /* 0x000fe200078e00ff */
[----:B------:R-:W-:-:S02]  /*29300*/  F2FP.BF16.PACK_AB R15, R0, R15 ;  /* 0x0000000f000f723e */ /* 0x000fc400000010ff */
[----:B------:R-:W-:Y:S01]  /*29310*/  F2FP.BF16.PACK_AB R10, R2, R22 ;  /* 0x00000016020a723e */ /* 0x000fe200000010ff */
[----:B------:R-:W-:Y:S01]  /*29320*/  IMAD.MOV.U32 R2, RZ, RZ, R143 ;  /* 0x000000ffff027224 */ /* 0x000fe200078e008f */
[----:B------:R-:W-:Y:S01]  /*29330*/  F2FP.BF16.PACK_AB R11, R11, R23 ;  /* 0x000000170b0b723e */ /* 0x000fe200000010ff */
[----:B------:R1:W-:Y:S04]  /*29340*/  ST.E.128 [R34.64], R12 ;  /* 0x0000000c22007985 */ /* 0x0003e8000c101d04 */
[----:B------:R1:W-:Y:S01]  /*29350*/  ST.E.128 [R32.64], R8 ;  /* 0x0000000820007985 */ /* 0x0003e2000c101d04 */
[----:B------:R-:W-:Y:S05]  /*29360*/  RET.REL.NODEC R2 `(_ZN7cutlass13device_kernelIN5flash19enable_sm80_to_sm89INS1_16FlashAttnFwdSm80INS1_25CollectiveMainloopFwdSm80ILi4ELi1ELb0EN4cute5tupleIJNS5_1CILi128EEENS7_ILi48EEES8_EEELi128ENS_10bfloat16_tEfNS_4arch4Sm80ELb0ELb1ELb1ELb1ELb0ELb1ELb1ELb0EEENS1_21CollectiveEpilogueFwdINS6_IJS8_S8_S9_EEENS6_IJNS7_ILi1EEESH_SH_EEESB_SD_Li128ELb1ELb1ELb0ELb0EEENS1_19SingleTileSchedulerILb1ELb0ELb1ELi128EEEEEEEEEvNT_6ParamsE) ;  /* 0xfffd6c9002007950 */ /* 0x000fea0003c3ffff */
.L_x_1331:
[----:B------:R-:W-:Y:S01]  /*29370*/  IMAD.MOV.U32 R106, RZ, RZ, R14 ;  /* 0x000000ffff6a7224 */ /* 0x000fe200078e000e */
[----:B------:R-:W-:Y:S01]  /*29380*/  MOV R133, 0x181f ;  /* 0x0000181f00857802 */ /* 0x000fe20000000f00 */
[----:B------:R-:W-:Y:S01]  /*29390*/  IMAD.MOV.U32 R3, RZ, RZ, RZ ;  /* 0x000000ffff037224 */ /* 0x000fe200078e00ff */
[----:B------:R-:W-:-:S02]  /*293a0*/  MOV R132, 0xffffffff ;  /* 0xffffffff00847802 */ /* 0x000fc40000000f00 */
[----:B------:R-:W-:Y:S02]  /*293b0*/  MOV R2, 0x293d0 ;  /* 0x000293d000027802 */ /* 0x000fe40000000f00 */
[----:B------:R-:W-:Y:S05]  /*293c0*/  CALL.REL.NOINC `($__internal_3_$__cuda_sm70_shflsync_idx_p) ;  /* 0x00001e5000007944 */ /* 0x000fea0003c00000 */
[----:B------:R-:W-:Y:S01]  /*293d0*/  MOV R0, R105 ;  /* 0x0000006900007202 */ /* 0x000fe20000000f00 */
[----:B------:R-:W-:Y:S05]  /*293e0*/  BRA `(.L_x_1429) ;  /* 0xffff625000007947 */ /* 0x000fea000383ffff */
.L_x_1332:
[----:B------:R-:W-:Y:S01]  /*293f0*/  IMAD.MOV.U32 R106, RZ, RZ, R16 ;  /* 0x000000ffff6a7224 */ /* 0x000fe200078e0010 */
[----:B------:R-:W-:Y:S01]  /*29400*/  MOV R133, 0x181f ;  /* 0x0000181f00857802 */ /* 0x000fe20000000f00 */
[----:B------:R-:W-:Y:S01]  /*29410*/  IMAD.MOV.U32 R3, RZ, RZ, RZ ;  /* 0x000000ffff037224 */ /* 0x000fe200078e00ff */
[----:B------:R-:W-:Y:S02]  /*29420*/  MOV R132, 0xffffffff ;  /* 0xffffffff00847802 */ /* 0x000fe40000000f00 */
[----:B------:R-:W-:Y:S02]  /*29430*/  MOV R2, 0x29450 ;  /* 0x0002945000027802 */ /* 0x000fe40000000f00 */
[----:B-12---:R-:W-:Y:S05]  /*29440*/  CALL.REL.NOINC `($__internal_3_$__cuda_sm70_shflsync_idx_p) ;  /* 0x00001dd000007944 */ /* 0x006fea0003c00000 */
[----:B------:R-:W-:Y:S01]  /*29450*/  IMAD.MOV.U32 R106, RZ, RZ, R20 ;  /* 0x000000ffff6a7224 */ /* 0x000fe200078e0014 */
[----:B------:R-:W-:Y:S01]  /*29460*/  MOV R133, 0x181f ;  /* 0x0000181f00857802 */ /* 0x000fe20000000f00 */
[----:B------:R-:W-:Y:S01]  /*29470*/  IMAD.MOV.U32 R3, RZ, RZ, RZ ;  /* 0x000000ffff037224 */ /* 0x000fe200078e00ff */
[----:B------:R-:W-:Y:S01]  /*29480*/  MOV R8, R105 ;  /* 0x0000006900087202 */ /* 0x000fe20000000f00 */
[----:B------:R-:W-:Y:S01]  /*29490*/  IMAD.MOV.U32 R132, RZ, RZ, -0x1 ;  /* 0xffffffffff847424 */ /* 0x000fe200078e00ff */
[----:B------:R-:W-:-:S02]  /*294a0*/  MOV R9, R0 ;  /* 0x0000000000097202 */ /* 0x000fc40000000f00 */
[----:B------:R-:W-:Y:S02]  /*294b0*/  MOV R2, 0x294d0 ;  /* 0x000294d000027802 */ /* 0x000fe40000000f00 */
[----:B------:R-:W-:Y:S05]  /*294c0*/  CALL.REL.NOINC `($__internal_3_$__cuda_sm70_shflsync_idx_p) ;  /* 0x00001d5000007944 */ /* 0x000fea0003c00000 */
[----:B------:R-:W-:Y:S01]  /*294d0*/  IMAD.MOV.U32 R7, RZ, RZ, R105 ;  /* 0x000000ffff077224 */ /* 0x000fe200078e0069 */
[----:B------:R-:W-:Y:S01]  /*294e0*/  MOV R106, R17 ;  /* 0x00000011006a7202 */ /* 0x000fe20000000f00 */
[----:B------:R-:W-:Y:S01]  /*294f0*/  IMAD.MOV.U32 R3, RZ, RZ, RZ ;  /* 0x000000ffff037224 */ /* 0x000fe200078e00ff */
[----:B------:R-:W-:Y:S01]  /*29500*/  MOV R133, 0x181f ;  /* 0x0000181f00857802 */ /* 0x000fe20000000f00 */
[----:B------:R-:W-:Y:S01]  /*29510*/  IMAD.MOV.U32 R132, RZ, RZ, -0x1 ;  /* 0xffffffffff847424 */ /* 0x000fe200078e00ff */
[----:B------:R-:W-:Y:S02]  /*29520*/  MOV R2, 0x29540 ;  /* 0x0002954000027802 */ /* 0x000fe40000000f00 */
[----:B------:R-:W-:Y:S05]  /*29530*/  CALL.REL.NOINC `($__internal_3_$__cuda_sm70_shflsync_idx_p) ;  /* 0x00001ce000007944 */ /* 0x000fea0003c00000 */
[----:B------:R-:W-:Y:S01]  /*29540*/  MOV R2, R105 ;  /* 0x0000006900027202 */ /* 0x000fe20000000f00 */
[----:B------:R-:W-:Y:S05]  /*29550*/  BRA `(.L_x_1430) ;  /* 0xffff613000007947 */ /* 0x000fea000383ffff */
.L_x_1335:
[----:B------:R-:W-:Y:S01]  /*29560*/  IMAD.MOV.U32 R106, RZ, RZ, R14 ;  /* 0x000000ffff6a7224 */ /* 0x000fe200078e000e */
[----:B------:R-:W-:Y:S01]  /*29570*/  MOV R133, 0x181f ;  /* 0x0000181f00857802 */ /* 0x000fe20000000f00 */
[----:B------:R-:W-:Y:S01]  /*29580*/  IMAD.MOV.U32 R3, RZ, RZ, 0x1 ;  /* 0x00000001ff037424 */ /* 0x000fe200078e00ff */
[----:B------:R-:W-:Y:S02]  /*29590*/  MOV R132, 0xffffffff ;  /* 0xffffffff00847802 */ /* 0x000fe40000000f00 */
[----:B------:R-:W-:-:S02]  /*295a0*/  MOV R2, 0x295c0 ;  /* 0x000295c000027802 */ /* 0x000fc40000000f00 */
[----:B---34-:R-:W-:Y:S05]  /*295b0*/  CALL.REL.NOINC `($__internal_3_$__cuda_sm70_shflsync_idx_p) ;  /* 0x00001c6000007944 */ /* 0x018fea0003c00000 */
[----:B------:R-:W-:Y:S01]  /*295c0*/  IMAD.MOV.U32 R0, RZ, RZ, R105 ;  /* 0x000000ffff007224 */ /* 0x000fe200078e0069 */
[----:B------:R-:W-:Y:S01]  /*295d0*/  MOV R106, R16 ;  /* 0x00000010006a7202 */ /* 0x000fe20000000f00 */
[----:B------:R-:W-:Y:S01]  /*295e0*/  IMAD.MOV.U32 R3, RZ, RZ, 0x1 ;  /* 0x00000001ff037424 */ /* 0x000fe200078e00ff */
[----:B------:R-:W-:Y:S01]  /*295f0*/  MOV R133, 0x181f ;  /* 0x0000181f00857802 */ /* 0x000fe20000000f00 */
[----:B------:R-:W-:Y:S01]  /*29600*/  IMAD.MOV.U32 R132, RZ, RZ, -0x1 ;  /* 0xffffffffff847424 */ /* 0x000fe200078e00ff */
[----:B------:R-:W-:-:S02]  /*29610*/  MOV R2, 0x29630 ;  /* 0x0002963000027802 */ /* 0x000fc40000000f00 */
[----:B------:R-:W-:Y:S05]  /*29620*/  CALL.REL.NOINC `($__internal_3_$__cuda_sm70_shflsync_idx_p) ;  /* 0x00001bf000007944 */ /* 0x000fea0003c00000 */
[----:B------:R-:W-:Y:S01]  /*29630*/  IMAD.MOV.U32 R106, RZ, RZ, R20 ;  /* 0x000000ffff6a7224 */ /* 0x000fe200078e0014 */
[----:B------:R-:W-:Y:S01]  /*29640*/  MOV R133, 0x181f ;  /* 0x0000181f00857802 */ /* 0x000fe20000000f00 */
[----:B------:R-:W-:Y:S01]  /*29650*/  IMAD.MOV.U32 R3, RZ, RZ, 0x1 ;  /* 0x00000001ff037424 */ /* 0x000fe200078e00ff */
[----:B------:R-:W-:Y:S01]  /*29660*/  MOV R8, R105 ;  /* 0x0000006900087202 */ /* 0x000fe20000000f00 */
[----:B------:R-:W-:Y:S01]  /*29670*/  IMAD.MOV.U32 R132, RZ, RZ, -0x1 ;  /* 0xffffffffff847424 */ /* 0x000fe200078e00ff */
[----:B------:R-:W-:-:S02]  /*29680*/  MOV R9, R0 ;  /* 0x0000000000097202 */ /* 0x000fc40000000f00 */
[----:B------:R-:W-:Y:S02]  /*29690*/  MOV R2, 0x296b0 ;  /* 0x000296b000027802 */ /* 0x000fe40000000f00 */
[----:B------:R-:W-:Y:S05]  /*296a0*/  CALL.REL.NOINC `($__internal_3_$__cuda_sm70_shflsync_idx_p) ;  /* 0x00001b7000007944 */ /* 0x000fea0003c00000 */
        /* <DEDUP_REMOVED lines=9> */
.L_x_1338:
[----:B------:R-:W-:Y:S01]  /*29740*/  IMAD.MOV.U32 R106, RZ, RZ, R14 ;  /* 0x000000ffff6a7224 */ /* 0x000fe200078e000e */
[----:B------:R-:W-:Y:S01]  /*29750*/  MOV R133, 0x181f ;  /* 0x0000181f00857802 */ /* 0x000fe20000000f00 */
[----:B------:R-:W-:Y:S01]  /*29760*/  IMAD.MOV.U32 R3, RZ, RZ, 0x2 ;  /* 0x00000002ff037424 */ /* 0x000fe200078e00ff */
[----:B------:R-:W-:Y:S02]  /*29770*/  MOV R132, 0xffffffff ;  /* 0xffffffff00847802 */ /* 0x000fe40000000f00 */
[----:B------:R-:W-:-:S02]  /*29780*/  MOV R2, 0x297a0 ;  /* 0x000297a000027802 */ /* 0x000fc40000000f00 */
[----:B----4-:R-:W-:Y:S05]  /*29790*/  CALL.REL.NOINC `($__internal_3_$__cuda_sm70_shflsync_idx_p) ;  /* 0x00001a8000007944 */ /* 0x010fea0003c00000 */
[----:B------:R-:W-:Y:S01]  /*297a0*/  MOV R0, R105 ;  /* 0x0000006900007202 */ /* 0x000fe20000000f00 */
[----:B------:R-:W-:Y:S05]  /*297b0*/  BRA `(.L_x_1432) ;  /* 0xffff644000007947 */ /* 0x000fea000383ffff */
.L_x_1339:
[----:B------:R-:W-:Y:S01]  /*297c0*/  IMAD.MOV.U32 R106, RZ, RZ, R16 ;  /* 0x000000ffff6a7224 */ /* 0x000fe200078e0010 */
[----:B------:R-:W-:Y:S01]  /*297d0*/  MOV R133, 0x181f ;  /* 0x0000181f00857802 */ /* 0x000fe20000000f00 */
[----:B------:R-:W-:Y:S01]  /*297e0*/  IMAD.MOV.U32 R3, RZ, RZ, 0x2 ;  /* 0x00000002ff037424 */ /* 0x000fe200078e00ff */
[----:B------:R-:W-:-:S02]  /*297f0*/  MOV R132, 0xffffffff ;  /* 0xffffffff00847802 */ /* 0x000fc40000000f00 */
[----:B------:R-:W-:Y:S02]  /*29800*/  MOV R2, 0x29820 ;  /* 0x0002982000027802 */ /* 0x000fe40000000f00 */
[----:B-12-4-:R-:W-:Y:S05]  /*29810*/  CALL.REL.NOINC `($__internal_3_$__cuda_sm70_shflsync_idx_p) ;  /* 0x00001a0000007944 */ /* 0x016fea0003c00000 */
[----:B------:R-:W-:Y:S01]  /*29820*/  IMAD.MOV.U32 R106, RZ, RZ, R20 ;  /* 0x000000ffff6a7224 */ /* 0x000fe200078e0014 */
[----:B------:R-:W-:Y:S01]  /*29830*/  MOV R133, 0x181f ;  /* 0x0000181f00857802 */ /* 0x000fe20000000f00 */
[----:B------:R-:W-:Y:S01]  /*29840*/  IMAD.MOV.U32 R3, RZ, RZ, 0x2 ;  /* 0x00000002ff037424 */ /* 0x000fe200078e00ff */
[----:B------:R-:W-:Y:S01]  /*29850*/  MOV R8, R105 ;  /* 0x0000006900087202 */ /* 0x000fe20000000f00 */
[----:B------:R-:W-:Y:S01]  /*29860*/  IMAD.MOV.U32 R132, RZ, RZ, -0x1 ;  /* 0xffffffffff847424 */ /* 0x000fe200078e00ff */
[----:B------:R-:W-:Y:S02]  /*29870*/  MOV R9, R0 ;  /* 0x0000000000097202 */ /* 0x000fe40000000f00 */
[----:B------:R-:W-:Y:S02]  /*29880*/  MOV R2, 0x298a0 ;  /* 0x000298a000027802 */ /* 0x000fe40000000f00 */
[----:B------:R-:W-:Y:S05]  /*29890*/  CALL.REL.NOINC `($__internal_3_$__cuda_sm70_shflsync_idx_p) ;  /* 0x0000198000007944 */ /* 0x000fea0003c00000 */
        /* <DEDUP_REMOVED lines=9> */
.L_x_1342:
[----:B------:R-:W-:Y:S01]  /*29930*/  IMAD.MOV.U32 R106, RZ, RZ, R14 ;  /* 0x000000ffff6a7224 */ /* 0x000fe200078e000e */
[----:B------:R-:W-:Y:S01]  /*29940*/  MOV R133, 0x181f ;  /* 0x0000181f00857802 */ /* 0x000fe20000000f00 */
[----:B------:R-:W-:Y:S01]  /*29950*/  IMAD.MOV.U32 R3, RZ, RZ, 0x3 ;  /* 0x00000003ff037424 */ /* 0x000fe200078e00ff */
[----:B------:R-:W-:-:S02]  /*29960*/  MOV R132, 0xffffffff ;  /* 0xffffffff00847802 */ /* 0x000fc40000000f00 */
[----:B------:R-:W-:Y:S02]  /*29970*/  MOV R2, 0x29990 ;  /* 0x0002999000027802 */ /* 0x000fe40000000f00 */
[----:B---34-:R-:W-:Y:S05]  /*29980*/  CALL.REL.NOINC `($__internal_3_$__cuda_sm70_shflsync_idx_p) ;  /* 0x0000189000007944 */ /* 0x018fea0003c00000 */
[----:B------:R-:W-:Y:S01]  /*29990*/  IMAD.MOV.U32 R0, RZ, RZ, R105 ;  /* 0x000000ffff007224 */ /* 0x000fe200078e0069 */
[----:B------:R-:W-:Y:S01]  /*299a0*/  MOV R106, R16 ;  /* 0x00000010006a7202 */ /* 0x000fe20000000f00 */
[----:B------:R-:W-:Y:S01]  /*299b0*/  IMAD.MOV.U32 R3, RZ, RZ, 0x3 ;  /* 0x00000003ff037424 */ /* 0x000fe200078e00ff */
[----:B------:R-:W-:Y:S01]  /*299c0*/  MOV R133, 0x181f ;  /* 0x0000181f00857802 */ /* 0x000fe20000000f00 */
[----:B------:R-:W-:Y:S01]  /*299d0*/  IMAD.MOV.U32 R132, RZ, RZ, -0x1 ;  /* 0xffffffffff847424 */ /* 0x000fe200078e00ff */
[----:B------:R-:W-:Y:S02]  /*299e0*/  MOV R2, 0x29a00 ;  /* 0x00029a0000027802 */ /* 0x000fe40000000f00 */
        /* <DEDUP_REMOVED lines=18> */
.L_x_1345:
        /* <DEDUP_REMOVED lines=8> */
.L_x_1346:
        /* <DEDUP_REMOVED lines=23> */
.L_x_1349:
[----:B------:R-:W-:Y:S01]  /*29d00*/  IMAD.MOV.U32 R106, RZ, RZ, R14 ;  /* 0x000000ffff6a7224 */ /* 0x000fe200078e000e */
[----:B------:R-:W-:Y:S01]  /*29d10*/  MOV R133, 0x181f ;  /* 0x0000181f00857802 */ /* 0x000fe20000000f00 */
[----:B------:R-:W-:Y:S01]  /*29d20*/  IMAD.MOV.U32 R3, RZ, RZ, 0x5 ;  /* 0x00000005ff037424 */ /* 0x000fe200078e00ff */
[----:B------:R-:W-:-:S02]  /*29d30*/  MOV R132, 0xffffffff ;  /* 0xffffffff00847802 */ /* 0x000fc40000000f00 */
[----:B------:R-:W-:Y:S02]  /*29d40*/  MOV R2, 0x29d60 ;  /* 0x00029d6000027802 */ /* 0x000fe40000000f00 */
[----:B---34-:R-:W-:Y:S05]  /*29d50*/  CALL.REL.NOINC `($__internal_3_$__cuda_sm70_shflsync_idx_p) ;  /* 0x000014c000007944 */ /* 0x018fea0003c00000 */
[----:B------:R-:W-:Y:S01]  /*29d60*/  MOV R0, R105 ;  /* 0x0000006900007202 */ /* 0x000fe20000000f00 */
[----:B------:R-:W-:Y:S05]  /*29d70*/  BRA `(.L_x_1437) ;  /* 0xffff675000007947 */ /* 0x000fea000383ffff */
.L_x_1350:
[----:B------:R-:W-:Y:S01]  /*29d80*/  IMAD.MOV.U32 R106, RZ, RZ, R16 ;  /* 0x000000ffff6a7224 */ /* 0x000fe200078e0010 */
[----:B------:R-:W-:Y:S01]  /*29d90*/  MOV R133, 0x181f ;  /* 0x0000181f00857802 */ /* 0x000fe20000000f00 */
[----:B------:R-:W-:Y:S01]  /*29da0*/  IMAD.MOV.U32 R3, RZ, RZ, 0x5 ;  /* 0x00000005ff037424 */ /* 0x000fe200078e00ff */
[----:B------:R-:W-:Y:S02]  /*29db0*/  MOV R132, 0xffffffff ;  /* 0xffffffff00847802 */ /* 0x000fe40000000f00 */
[----:B------:R-:W-:Y:S02]  /*29dc0*/  MOV R2, 0x29de0 ;  /* 0x00029de000027802 */ /* 0x000fe40000000f00 */
[----:B-1234-:R-:W-:Y:S05]  /*29dd0*/  CALL.REL.NOINC `($__internal_3_$__cuda_sm70_shflsync_idx_p) ;  /* 0x0000144000007944 */ /* 0x01efea0003c00000 */
        /* <DEDUP_REMOVED lines=17> */
.L_x_1353:
        /* <DEDUP_REMOVED lines=8> */
.L_x_1354:
        /* <DEDUP_REMOVED lines=9> */
[----:B------:R-:W-:Y:S01]  /*2a000*/  MOV R132, 0xffffffff ;  /* 0xffffffff00847802 */ /* 0x000fe20000000f00 */
[----:B------:R-:W-:Y:S01]  /*2a010*/  IMAD.MOV.U32 R8, RZ, RZ, R105 ;  /* 0x000000ffff087224 */ /* 0x000fe200078e0069 */
        /* <DEDUP_REMOVED lines=11> */
.L_x_1357:
[----:B------:R-:W-:Y:S01]  /*2a0d0*/  IMAD.MOV.U32 R106, RZ, RZ, R14 ;  /* 0x000000ffff6a7224 */ /* 0x000fe200078e000e */
[----:B------:R-:W-:Y:S01]  /*2a0e0*/  MOV R133, 0x181f ;  /* 0x0000181f00857802 */ /* 0x000fe20000000f00 */
[----:B------:R-:W-:Y:S01]  /*2a0f0*/  IMAD.MOV.U32 R3, RZ, RZ, 0x7 ;  /* 0x00000007ff037424 */ /* 0x000fe200078e00ff */
[----:B------:R-:W-:-:S02]  /*2a100*/  MOV R132, 0xffffffff ;  /* 0xffffffff00847802 */ /* 0x000fc40000000f00 */
[----:B------:R-:W-:Y:S02]  /*2a110*/  MOV R2, 0x2a130 ;  /* 0x0002a13000027802 */ /* 0x000fe40000000f00 */
[----:B---3--:R-:W-:Y:S05]  /*2a120*/  CALL.REL.NOINC `($__internal_3_$__cuda_sm70_shflsync_idx_p) ;  /* 0x000010f000007944 */ /* 0x008fea0003c00000 */
[----:B------:R-:W-:Y:S01]  /*2a130*/  MOV R9, R105 ;  /* 0x0000006900097202 */ /* 0x000fe20000000f00 */
[----:B------:R-:W-:Y:S05]  /*2a140*/  BRA `(.L_x_1441) ;  /* 0xffff69b000007947 */ /* 0x000fea000383ffff */
.L_x_1358:
[----:B------:R-:W-:Y:S01]  /*2a150*/  IMAD.MOV.U32 R106, RZ, RZ, R16 ;  /* 0x000000ffff6a7224 */ /* 0x000fe200078e0010 */
[----:B------:R-:W-:Y:S01]  /*2a160*/  MOV R133, 0x181f ;  /* 0x0000181f00857802 */ /* 0x000fe20000000f00 */
[----:B------:R-:W-:Y:S01]  /*2a170*/  IMAD.MOV.U32 R3, RZ, RZ, 0x7 ;  /* 0x00000007ff037424 */ /* 0x000fe200078e00ff */
[----:B------:R-:W-:Y:S02]  /*2a180*/  MOV R132, 0xffffffff ;  /* 0xffffffff00847802 */ /* 0x000fe40000000f00 */
[----:B------:R-:W-:Y:S02]  /*2a190*/  MOV R2, 0x2a1b0 ;  /* 0x0002a1b000027802 */ /* 0x000fe40000000f00 */
[----:B-123--:R-:W-:Y:S05]  /*2a1a0*/  CALL.REL.NOINC `($__internal_3_$__cuda_sm70_shflsync_idx_p) ;  /* 0x0000107000007944 */ /* 0x00efea0003c00000 */
[----:B------:R-:W-:Y:S01]  /*2a1b0*/  IMAD.MOV.U32 R106, RZ, RZ, R20 ;  /* 0x000000ffff6a7224 */ /* 0x000fe200078e0014 */
[----:B------:R-:W-:Y:S01]  /*2a1c0*/  MOV R3, 0x7 ;  /* 0x0000000700037802 */ /* 0x000fe20000000f00 */
[----:B------:R-:W-:Y:S01]  /*2a1d0*/  IMAD.MOV.U32 R133, RZ, RZ, 0x181f ;  /* 0x0000181fff857424 */ /* 0x000fe200078e00ff */
[----:B------:R-:W-:Y:S01]  /*2a1e0*/  MOV R132, 0xffffffff ;  /* 0xffffffff00847802 */ /* 0x000fe20000000f00 */
[----:B------:R-:W-:Y:S01]  /*2a1f0*/  IMAD.MOV.U32 R8, RZ, RZ, R105 ;  /* 0x000000ffff087224 */ /* 0x000fe200078e0069 */
[----:B------:R-:W-:-:S02]  /*2a200*/  MOV R2, 0x2a220 ;  /* 0x0002a22000027802 */ /* 0x000fc40000000f00 */
        /* <DEDUP_REMOVED lines=10> */
.L_x_1393:
        /* <DEDUP_REMOVED lines=8> */
.L_x_1394:
        /* <DEDUP_REMOVED lines=23> */
.L_x_1395:
[----:B------:R-:W-:Y:S01]  /*2a4a0*/  IMAD.MOV.U32 R106, RZ, RZ, R11 ;  /* 0x000000ffff6a7224 */ /* 0x000fe200078e000b */
[----:B------:R-:W-:Y:S01]  /*2a4b0*/  MOV R133, 0x181f ;  /* 0x0000181f00857802 */ /* 0x000fe20000000f00 */
[----:B------:R-:W-:Y:S01]  /*2a4c0*/  IMAD.MOV.U32 R3, RZ, RZ, 0x1 ;  /* 0x00000001ff037424 */ /* 0x000fe200078e00ff */
[----:B------:R-:W-:Y:S02]  /*2a4d0*/  MOV R132, 0xffffffff ;  /* 0xffffffff00847802 */ /* 0x000fe40000000f00 */
[----:B------:R-:W-:-:S02]  /*2a4e0*/  MOV R2, 0x2a500 ;  /* 0x0002a50000027802 */ /* 0x000fc40000000f00 */
[----:B---3--:R-:W-:Y:S05]  /*2a4f0*/  CALL.REL.NOINC `($__internal_3_$__cuda_sm70_shflsync_idx_p) ;  /* 0x00000d2000007944 */ /* 0x008fea0003c00000 */
        /* <DEDUP_REMOVED lines=24> */
.L_x_1398:
[----:B------:R-:W-:Y:S01]  /*2a680*/  IMAD.MOV.U32 R106, RZ, RZ, R11 ;  /* 0x000000ffff6a7224 */ /* 0x000fe200078e000b */
[----:B------:R-:W-:Y:S01]  /*2a690*/  MOV R133, 0x181f ;  /* 0x0000181f00857802 */ /* 0x000fe20000000f00 */
[----:B------:R-:W-:Y:S01]  /*2a6a0*/  IMAD.MOV.U32 R3, RZ, RZ, 0x2 ;  /* 0x00000002ff037424 */ /* 0x000fe200078e00ff */
[----:B------:R-:W-:Y:S02]  /*2a6b0*/  MOV R132, 0xffffffff ;  /* 0xffffffff00847802 */ /* 0x000fe40000000f00 */
[----:B------:R-:W-:-:S02]  /*2a6c0*/  MOV R2, 0x2a6e0 ;  /* 0x0002a6e000027802 */ /* 0x000fc40000000f00 */
[----:B--2-4-:R-:W-:Y:S05]  /*2a6d0*/  CALL.REL.NOINC `($__internal_3_$__cuda_sm70_shflsync_idx_p) ;  /* 0x00000b4000007944 */ /* 0x014fea0003c00000 */
[----:B------:R-:W-:Y:S01]  /*2a6e0*/  MOV R0, R105 ;  /* 0x0000006900007202 */ /* 0x000fe20000000f00 */
[----:B------:R-:W-:Y:S05]  /*2a6f0*/  BRA `(.L_x_1446) ;  /* 0xffffa34000007947 */ /* 0x000fea000383ffff */
.L_x_1399:
[----:B------:R-:W-:Y:S01]  /*2a700*/  IMAD.MOV.U32 R106, RZ, RZ, R14 ;  /* 0x000000ffff6a7224 */ /* 0x000fe200078e000e */
[----:B------:R-:W-:Y:S01]  /*2a710*/  MOV R133, 0x181f ;  /* 0x0000181f00857802 */ /* 0x000fe20000000f00 */
[----:B------:R-:W-:Y:S01]  /*2a720*/  IMAD.MOV.U32 R3, RZ, RZ, 0x2 ;  /* 0x00000002ff037424 */ /* 0x000fe200078e00ff */
[----:B------:R-:W-:-:S02]  /*2a730*/  MOV R132, 0xffffffff ;  /* 0xffffffff00847802 */ /* 0x000fc40000000f00 */
[----:B------:R-:W-:Y:S02]  /*2a740*/  MOV R2, 0x2a760 ;  /* 0x0002a76000027802 */ /* 0x000fe40000000f00 */
[----:B-1234-:R-:W-:Y:S05]  /*2a750*/  CALL.REL.NOINC `($__internal_3_$__cuda_sm70_shflsync_idx_p) ;  /* 0x00000ac000007944 */ /* 0x01efea0003c00000 */
        /* <DEDUP_REMOVED lines=17> */
.L_x_1400:
[----:B------:R-:W-:Y:S01]  /*2a870*/  IMAD.MOV.U32 R106, RZ, RZ, R11 ;  /* 0x000000ffff6a7224 */ /* 0x000fe200078e000b */
[----:B------:R-:W-:Y:S01]  /*2a880*/  MOV R133, 0x181f ;  /* 0x0000181f00857802 */ /* 0x000fe20000000f00 */
[----:B------:R-:W-:Y:S01]  /*2a890*/  IMAD.MOV.U32 R3, RZ, RZ, 0x3 ;  /* 0x00000003ff037424 */ /* 0x000fe200078e00ff */
[----:B------:R-:W-:-:S02]  /*2a8a0*/  MOV R132, 0xffffffff ;  /* 0xffffffff00847802 */ /* 0x000fc40000000f00 */
[----:B------:R-:W-:Y:S02]  /*2a8b0*/  MOV R2, 0x2a8d0 ;  /* 0x0002a8d000027802 */ /* 0x000fe40000000f00 */
[----:B----4-:R-:W-:Y:S05]  /*2a8c0*/  CALL.REL.NOINC `($__internal_3_$__cuda_sm70_shflsync_idx_p) ;  /* 0x0000095000007944 */ /* 0x010fea0003c00000 */
        /* <DEDUP_REMOVED lines=24> */
.L_x_1403:
[----:B------:R-:W-:Y:S01]  /*2aa50*/  IMAD.MOV.U32 R106, RZ, RZ, R11 ;  /* 0x000000ffff6a7224 */ /* 0x000fe200078e000b */
[----:B------:R-:W-:Y:S01]  /*2aa60*/  MOV R133, 0x181f ;  /* 0x0000181f00857802 */ /* 0x000fe20000000f00 */
[----:B------:R-:W-:Y:S01]  /*2aa70*/  IMAD.MOV.U32 R3, RZ, RZ, 0x4 ;  /* 0x00000004ff037424 */ /* 0x000fe200078e00ff */
[----:B------:R-:W-:Y:S02]  /*2aa80*/  MOV R132, 0xffffffff ;  /* 0xffffffff00847802 */ /* 0x000fe40000000f00 */
[----:B------:R-:W-:-:S02]  /*2aa90*/  MOV R2, 0x2aab0 ;  /* 0x0002aab000027802 */ /* 0x000fc40000000f00 */
[----:B--23--:R-:W-:Y:S05]  /*2aaa0*/  CALL.REL.NOINC `($__internal_3_$__cuda_sm70_shflsync_idx_p) ;  /* 0x0000077000007944 */ /* 0x00cfea0003c00000 */
[----:B------:R-:W-:Y:S01]  /*2aab0*/  MOV R0, R105 ;  /* 0x0000006900007202 */ /* 0x000fe20000000f00 */
[----:B------:R-:W-:Y:S05]  /*2aac0*/  BRA `(.L_x_1449) ;  /* 0xffffa40000007947 */ /* 0x000fea000383ffff */
.L_x_1404:
        /* <DEDUP_REMOVED lines=23> */
.L_x_1405:
[----:B------:R-:W-:Y:S01]  /*2ac40*/  IMAD.MOV.U32 R106, RZ, RZ, R11 ;  /* 0x000000ffff6a7224 */ /* 0x000fe200078e000b */
[----:B------:R-:W-:Y:S01]  /*2ac50*/  MOV R133, 0x181f ;  /* 0x0000181f00857802 */ /* 0x000fe20000000f00 */
[----:B------:R-:W-:Y:S01]  /*2ac60*/  IMAD.MOV.U32 R3, RZ, RZ, 0x5 ;  /* 0x00000005ff037424 */ /* 0x000fe200078e00ff */
[----:B------:R-:W-:-:S02]  /*2ac70*/  MOV R132, 0xffffffff ;  /* 0xffffffff00847802 */ /* 0x000fc40000000f00 */
[----:B------:R-:W-:Y:S02]  /*2ac80*/  MOV R2, 0x2aca0 ;  /* 0x0002aca000027802 */ /* 0x000fe40000000f00 */
[----:B---3--:R-:W-:Y:S05]  /*2ac90*/  CALL.REL.NOINC `($__internal_3_$__cuda_sm70_shflsync_idx_p) ;  /* 0x0000058000007944 */ /* 0x008fea0003c00000 */
        /* <DEDUP_REMOVED lines=24> */
.L_x_1408:
        /* <DEDUP_REMOVED lines=8> */
.L_x_1409:
        /* <DEDUP_REMOVED lines=23> */
.L_x_1412:
        /* <DEDUP_REMOVED lines=29> */
        .weak           $__internal_2_$__cuda_sm70_shflsync_bfly_p
        .type           $__internal_2_$__cuda_sm70_shflsync_bfly_p,@function
        .size           $__internal_2_$__cuda_sm70_shflsync_bfly_p,($__internal_3_$__cuda_sm70_shflsync_idx_p - $__internal_2_$__cuda_sm70_shflsync_bfly_p)
$__internal_2_$__cuda_sm70_shflsync_bfly_p:
[----:B------:R-:W-:Y:S04]  /*2b1e0*/  WARPSYNC R8 ;  /* 0x0000000800007348 */ /* 0x000fe80003800000 */
[----:B------:R1:W2:Y:S02]  /*2b1f0*/  SHFL.BFLY PT, R7, R0, R3, R10 ;  /* 0x0c00000300077389 */ /* 0x0002a400000e000a */
[----:B-1----:R-:W-:-:S04]  /*2b200*/  MOV R3, 0x0 ;  /* 0x0000000000037802 */ /* 0x002fc80000000f00 */
[----:B--2---:R-:W-:Y:S05]  /*2b210*/  RET.REL.NODEC R2 `(_ZN7cutlass13device_kernelIN5flash19enable_sm80_to_sm89INS1_16FlashAttnFwdSm80INS1_25CollectiveMainloopFwdSm80ILi4ELi1ELb0EN4cute5tupleIJNS5_1CILi128EEENS7_ILi48EEES8_EEELi128ENS_10bfloat16_tEfNS_4arch4Sm80ELb0ELb1ELb1ELb1ELb0ELb1ELb1ELb0EEENS1_21CollectiveEpilogueFwdINS6_IJS8_S8_S9_EEENS6_IJNS7_ILi1EEESH_SH_EEESB_SD_Li128ELb1ELb1ELb0ELb0EEENS1_19SingleTileSchedulerILb1ELb0ELb1ELi128EEEEEEEEEvNT_6ParamsE) ;  /* 0xfffd4de002007950 */ /* 0x004fea0003c3ffff */
        .weak           $__internal_3_$__cuda_sm70_shflsync_idx_p
        .type           $__internal_3_$__cuda_sm70_shflsync_idx_p,@function
        .size           $__internal_3_$__cuda_sm70_shflsync_idx_p,(.L_x_1840 - $__internal_3_$__cuda_sm70_shflsync_idx_p)
$__internal_3_$__cuda_sm70_shflsync_idx_p:
[----:B------:R-:W-:Y:S04]  /*2b220*/  WARPSYNC R132 ;  /* 0x0000008400007348 */ /* 0x000fe80003800000 */
[----:B------:R1:W2:Y:S02]  /*2b230*/  SHFL.IDX PT, R105, R106, R3, R133 ;  /* 0x000000036a697389 */ /* 0x0002a400000e0085 */
[----:B-1----:R-:W-:-:S04]  /*2b240*/  MOV R3, 0x0 ;  /* 0x0000000000037802 */ /* 0x002fc80000000f00 */
[----:B--2---:R-:W-:Y:S05]  /*2b250*/  RET.REL.NODEC R2 `(_ZN7cutlass13device_kernelIN5flash19enable_sm80_to_sm89INS1_16FlashAttnFwdSm80INS1_25CollectiveMainloopFwdSm80ILi4ELi1ELb0EN4cute5tupleIJNS5_1CILi128EEENS7_ILi48EEES8_EEELi128ENS_10bfloat16_tEfNS_4arch4Sm80ELb0ELb1ELb1ELb1ELb0ELb1ELb1ELb0EEENS1_21CollectiveEpilogueFwdINS6_IJS8_S8_S9_EEENS6_IJNS7_ILi1EEESH_SH_EEESB_SD_Li128ELb1ELb1ELb0ELb0EEENS1_19SingleTileSchedulerILb1ELb0ELb1ELi128EEEEEEEEEvNT_6ParamsE) ;  /* 0xfffd4da002007950 */ /* 0x004fea0003c3ffff */
.L_x_1455:
        /* <DEDUP_REMOVED lines=10> */
.L_x_1840:


//--------------------- .text._ZN7cutlass13device_kernelIN5flash19enable_sm80_to_sm89INS1_16FlashAttnFwdSm80INS1_25CollectiveMainloopFwdSm80ILi4ELi1ELb0EN4cute5tupleIJNS5_1CILi128EEENS7_ILi64EEES8_EEELi128ENS_10bfloat16_tEfNS_4arch4Sm80ELb1ELb0ELb1ELb0ELb0ELb0ELb1ELb0EEENS1_21CollectiveEpilogueFwdINS6_IJS8_S8_S9_EEENS6_IJNS7_ILi1EEESH_SH_EEESB_SD_Li128ELb0ELb1ELb0ELb0EEENS1_30DynamicPersistentTileSchedulerILi128ELi128ELb0ELb1ELb0EEEEEEEEEvNT_6ParamsE --------------------------
	.section	.text._ZN7cutlass13device_kernelIN5flash19enable_sm80_to_sm89INS1_16FlashAttnFwdSm80INS1_25CollectiveMainloopFwdSm80ILi4ELi1ELb0EN4cute5tupleIJNS5_1CILi128EEENS7_ILi64EEES8_EEELi128ENS_10bfloat16_tEfNS_4arch4Sm80ELb1ELb0ELb1ELb0ELb0ELb0ELb1ELb0EEENS1_21CollectiveEpilogueFwdINS6_IJS8_S8_S9_EEENS6_IJNS7_ILi1EEESH_SH_EEESB_SD_Li128ELb0ELb1ELb0ELb0EEENS1_30DynamicPersistentTileSchedulerILi128ELi128ELb0ELb1ELb0EEEEEEEEEvNT_6ParamsE,"ax",@progbits
	.sectioninfo	@"SHI_REGISTERS=255"
	.align	128
.text._ZN7cutlass13device_kernelIN5flash19enable_sm80_to_sm89INS1_16FlashAttnFwdSm80INS1_25CollectiveMainloopFwdSm80ILi4ELi1ELb0EN4cute5tupleIJNS5_1CILi128EEENS7_ILi64EEES8_EEELi128ENS_10bfloat16_tEfNS_4arch4Sm80ELb1ELb0ELb1ELb0ELb0ELb0ELb1ELb0EEENS1_21CollectiveEpilogueFwdINS6_IJS8_S8_S9_EEENS6_IJNS7_ILi1EEESH_SH_EEESB_SD_Li128ELb0ELb1ELb0ELb0EEENS1_30DynamicPersistentTileSchedulerILi128ELi128ELb0ELb1ELb0EEEEEEEEEvNT_6ParamsE:
        .type           _ZN7cutlass13device_kernelIN5flash19enable_sm80_to_sm89INS1_16FlashAttnFwdSm80INS1_25CollectiveMainloopFwdSm80ILi4ELi1ELb0EN4cute5tupleIJNS5_1CILi128EEENS7_ILi64EEES8_EEELi128ENS_10bfloat16_tEfNS_4arch4Sm80ELb1ELb0ELb1ELb0ELb0ELb0ELb1ELb0EEENS1_21CollectiveEpilogueFwdINS6_IJS8_S8_S9_EEENS6_IJNS7_ILi1EEESH_SH_EEESB_SD_Li128ELb0ELb1ELb0ELb0EEENS1_30DynamicPersistentTileSchedulerILi128ELi128ELb0ELb1ELb0EEEEEEEEEvNT_6ParamsE,@function
        .size           _ZN7cutlass13device_kernelIN5flash19enable_sm80_to_sm89INS1_16FlashAttnFwdSm80INS1_25CollectiveMainloopFwdSm80ILi4ELi1ELb0EN4cute5tupleIJNS5_1CILi128EEENS7_ILi64EEES8_EEELi128ENS_10bfloat16_tEfNS_4arch4Sm80ELb1ELb0ELb1ELb0ELb0ELb0ELb1ELb0EEENS1_21CollectiveEpilogueFwdINS6_IJS8_S8_S9_EEENS6_IJNS7_ILi1EEESH_SH_EEESB_SD_Li128ELb0ELb1ELb0ELb0EEENS1_30DynamicPersistentTileSchedulerILi128ELi128ELb0ELb1ELb0EEEEEEEEEvNT_6ParamsE,(.L_x_1844 - _ZN7cutlass13device_kernelIN5flash19enable_sm80_to_sm89INS1_16FlashAttnFwdSm80INS1_25CollectiveMainloopFwdSm80ILi4ELi1ELb0EN4cute5tupleIJNS5_1CILi128EEENS7_ILi64EEES8_EEELi128ENS_10bfloat16_tEfNS_4arch4Sm80ELb1ELb0ELb1ELb0ELb0ELb0ELb1ELb0EEENS1_21CollectiveEpilogueFwdINS6_IJS8_S8_S9_EEENS6_IJNS7_ILi1EEESH_SH_EEESB_SD_Li128ELb0ELb1ELb0ELb0EEENS1_30DynamicPersistentTileSchedulerILi128ELi128ELb0ELb1ELb0EEEEEEEEEvNT_6ParamsE)
        .other          _ZN7cutlass13device_kernelIN5flash19enable_sm80_to_sm89INS1_16FlashAttnFwdSm80INS1_25CollectiveMainloopFwdSm80ILi4ELi1ELb0EN4cute5tupleIJNS5_1CILi128EEENS7_ILi64EEES8_EEELi128ENS_10bfloat16_tEfNS_4arch4Sm80ELb1ELb0ELb1ELb0ELb0ELb0ELb1ELb0EEENS1_21CollectiveEpilogueFwdINS6_IJS8_S8_S9_EEENS6_IJNS7_ILi1EEESH_SH_EEESB_SD_Li128ELb0ELb1ELb0ELb0EEENS1_30DynamicPersistentTileSchedulerILi128ELi128ELb0ELb1ELb0EEEEEEEEEvNT_6ParamsE,@"STO_CUDA_ENTRY STV_DEFAULT"
_ZN7cutlass13device_kernelIN5flash19enable_sm80_to_sm89INS1_16FlashAttnFwdSm80INS1_25CollectiveMainloopFwdSm80ILi4ELi1ELb0EN4cute5tupleIJNS5_1CILi128EEENS7_ILi64EEES8_EEELi128ENS_10bfloat16_tEfNS_4arch4Sm80ELb1ELb0ELb1ELb0ELb0ELb0ELb1ELb0EEENS1_21CollectiveEpilogueFwdINS6_IJS8_S8_S9_EEENS6_IJNS7_ILi1EEESH_SH_EEESB_SD_Li128ELb0ELb1ELb0ELb0EEENS1_30DynamicPersistentTileSchedulerILi128ELi128ELb0ELb1ELb0EEEEEEEEEvNT_6ParamsE:
        /* <DEDUP_REMOVED lines=12> */
[----:B------:R-:W-:Y:S01]  /*00c0*/  IMAD.MOV.U32 R232, RZ, RZ, 0x40 ;  /* 0x00000040ffe87424 */ /* 0x000fe200078e00ff */
[----:B------:R-:W-:Y:S02]  /*00d0*/  ULDC.64 UR6, c[0x0][0x118] ;  /* 0x0000460000067ab9 */ /* 0x000fe40000000a00 */
[CC--:B------:R-:W-:Y:S02]  /*00e0*/  LEA.HI R2, R14.reuse, R16.reuse, RZ, 0x4 ;  /* 0x000000100e027211 */ /* 0x0c0fe400078f20ff */
[CC--:B------:R-:W-:Y:S02]  /*00f0*/  LEA.HI R10, R14.reuse, R16.reuse, RZ, 0x3 ;  /* 0x000000100e0a7211 */ /* 0x0c0fe400078f18ff */
[----:B------:R-:W-:Y:S02]  /*0100*/  SHF.R.S32.HI R3, RZ, 0x4, R2 ;  /* 0x00000004ff037819 */ /* 0x000fe40000011402 */
[----:B------:R-:W-:-:S02]  /*0110*/  LEA.HI R12, R14, R16, RZ, 0x2 ;  /* 0x000000100e0c7211 */ /* 0x000fc400078f10ff */
[----:B------:R-:W-:Y:S02]  /*0120*/  LEA.HI R0, R2, R3, RZ, 0x1 ;  /* 0x0000000302007211 */ /* 0x000fe400078f08ff */
[----:B------:R-:W-:Y:S02]  /*0130*/  LOP3.LUT R5, R10, 0xfffffff8, RZ, 0xc0, !PT ;  /* 0xfffffff80a057812 */ /* 0x000fe400078ec0ff */
[----:B------:R-:W-:Y:S02]  /*0140*/  LOP3.LUT R0, R0, 0xfffffffe, RZ, 0xc0, !PT ;  /* 0xfffffffe00007812 */ /* 0x000fe400078ec0ff */
[----:B------:R-:W-:Y:S01]  /*0150*/  SHF.R.S32.HI R20, RZ, 0x3, R10 ;  /* 0x00000003ff147819 */ /* 0x000fe2000001140a */
[----:B------:R-:W-:Y:S01]  /*0160*/  IMAD.IADD R8, R16, 0x1, -R5 ;  /* 0x0000000110087824 */ /* 0x000fe200078e0a05 */
[----:B------:R-:W-:Y:S01]  /*0170*/  SHF.R.S32.HI R7, RZ, 0x2, R12 ;  /* 0x00000002ff077819 */ /* 0x000fe2000001140c */
[----:B------:R-:W-:Y:S01]  /*0180*/  IMAD.IADD R13, R3, 0x1, -R0 ;  /* 0x00000001030d7824 */ /* 0x000fe200078e0a00 */
[----:B------:R-:W-:Y:S01]  /*0190*/  LOP3.LUT R0, R2, 0xfffffff0, RZ, 0xc0, !PT ;  /* 0xfffffff002007812 */ /* 0x000fe200078ec0ff */
[----:B------:R-:W-:Y:S01]  /*01a0*/  IMAD.SHL.U32 R4, R20, 0x40, RZ ;  /* 0x0000004014047824 */ /* 0x000fe200078e00ff */
[----:B------:R-:W-:Y:S01]  /*01b0*/  SHF.R.S32.HI R3, RZ, 0x1f, R12 ;  /* 0x0000001fff037819 */ /* 0x000fe2000001140c */
[----:B------:R-:W-:-:S02]  /*01c0*/  IMAD.SHL.U32 R18, R8, 0x8, RZ ;  /* 0x0000000808127824 */ /* 0x000fc400078e00ff */
[----:B------:R-:W-:Y:S01]  /*01d0*/  IMAD.IADD R2, R16, 0x1, -R0 ;  /* 0x0000000110027824 */ /* 0x000fe200078e0a00 */
[----:B------:R-:W-:Y:S01]  /*01e0*/  LEA.HI R3, R3, R7, RZ, 0x3 ;  /* 0x0000000703037211 */ /* 0x000fe200078f18ff */
[----:B------:R-:W-:Y:S01]  /*01f0*/  IMAD.SHL.U32 R9, R8, 0x40, RZ ;  /* 0x0000004008097824 */ /* 0x000fe200078e00ff */
[----:B------:R-:W-:Y:S02]  /*0200*/  LOP3.LUT R0, R4, 0x1c0, RZ, 0xc0, !PT ;  /* 0x000001c004007812 */ /* 0x000fe400078ec0ff */
[----:B------:R-:W-:Y:S02]  /*0210*/  SHF.R.S32.HI R6, RZ, 0x1f, R2 ;  /* 0x0000001fff067819 */ /* 0x000fe40000011402 */
[----:B------:R-:W-:Y:S02]  /*0220*/  LOP3.LUT R3, R3, 0xfffffff8, RZ, 0xc0, !PT ;  /* 0xfffffff803037812 */ /* 0x000fe400078ec0ff */
[----:B------:R-:W-:Y:S02]  /*0230*/  LEA.HI R11, R6, R2, RZ, 0x3 ;  /* 0x00000002060b7211 */ /* 0x000fe400078f18ff */
[----:B------:R-:W-:Y:S01]  /*0240*/  LOP3.LUT R5, R0, 0x38, R18, 0xf8, !PT ;  /* 0x0000003800057812 */ /* 0x000fe200078ef812 */
[----:B------:R-:W-:Y:S01]  /*0250*/  IMAD.IADD R7, R7, 0x1, -R3 ;  /* 0x0000000107077824 */ /* 0x000fe200078e0a03 */
[----:B------:R-:W-:-:S02]  /*0260*/  SHF.R.U32.HI R4, RZ, 0x3, R0 ;  /* 0x00000003ff047819 */ /* 0x000fc40000011600 */
[----:B------:R-:W-:Y:S02]  /*0270*/  LOP3.LUT R0, R9, 0x1c0, RZ, 0xc0, !PT ;  /* 0x000001c009007812 */ /* 0x000fe400078ec0ff */
[----:B------:R-:W-:Y:S02]  /*0280*/  LOP3.LUT R3, R11, 0xfffffff8, RZ, 0xc0, !PT ;  /* 0xfffffff80b037812 */ /* 0x000fe400078ec0ff */
[----:B------:R-:W-:Y:S02]  /*0290*/  LEA.HI R6, R14, R16, RZ, 0x6 ;  /* 0x000000100e067211 */ /* 0x000fe400078f30ff */
[----:B------:R-:W-:Y:S01]  /*02a0*/  LOP3.LUT R5, R5, R4, RZ, 0x3c, !PT ;  /* 0x0000000405057212 */ /* 0x000fe200078e3cff */
[----:B------:R-:W-:Y:S01]  /*02b0*/  IMAD.IADD R9, R2, 0x1, -R3 ;  /* 0x0000000102097824 */ /* 0x000fe200078e0a03 */
[----:B------:R-:W-:Y:S01]  /*02c0*/  LOP3.LUT R4, R0, 0x8, R10, 0xf8, !PT ;  /* 0x0000000800047812 */ /* 0x000fe200078ef80a */
[----:B------:R-:W-:Y:S01]  /*02d0*/  IMAD.SHL.U32 R3, R6, 0x8, RZ ;  /* 0x0000000806037824 */ /* 0x000fe200078e00ff */
[----:B------:R-:W-:-:S02]  /*02e0*/  SHF.R.U32.HI R0, RZ, 0x3, R0 ;  /* 0x00000003ff007819 */ /* 0x000fc40000011600 */
[----:B------:R-:W-:Y:S02]  /*02f0*/  LEA.HI R10, R14, R16, RZ, 0x5 ;  /* 0x000000100e0a7211 */ /* 0x000fe400078f28ff */
[----:B------:R-:W-:Y:S02]  /*0300*/  LOP3.LUT R2, R12, 0xfffffffc, RZ, 0xc0, !PT ;  /* 0xfffffffc0c027812 */ /* 0x000fe400078ec0ff */
[----:B------:R-:W-:Y:S02]  /*0310*/  LOP3.LUT R14, R4, R0, RZ, 0x3c, !PT ;  /* 0x00000000040e7212 */ /* 0x000fe400078e3cff */
[----:B------:R-:W-:Y:S01]  /*0320*/  LOP3.LUT R0, R10, 0xffffffe0, RZ, 0xc0, !PT ;  /* 0xffffffe00a007812 */ /* 0x000fe200078ec0ff */
[C---:B------:R-:W-:Y:S01]  /*0330*/  IMAD.IADD R6, R16.reuse, 0x1, -R2 ;  /* 0x0000000110067824 */ /* 0x040fe200078e0a02 */
[----:B------:R-:W-:Y:S02]  /*0340*/  LOP3.LUT R248, R5, 0x7ffffe00, R3, 0xf8, !PT ;  /* 0x7ffffe0005f87812 */ /* 0x000fe400078ef803 */
[----:B------:R-:W-:Y:S01]  /*0350*/  LOP3.LUT R3, R7, 0x1, RZ, 0xc0, !PT ;  /* 0x0000000107037812 */ /* 0x000fe200078ec0ff */
[----:B------:R-:W-:Y:S01]  /*0360*/  IMAD.IADD R17, R16, 0x1, -R0 ;  /* 0x0000000110117824 */ /* 0x000fe200078e0a00 */
[--C-:B------:R-:W-:Y:S01]  /*0370*/  SHF.R.S32.HI R235, RZ, 0x5, R10.reuse ;  /* 0x00000005ffeb7819 */ /* 0x100fe2000001140a */
[----:B------:R-:W-:Y:S01]  /*0380*/  IMAD.SHL.U32 R248, R248, 0x2, RZ ;  /* 0x00000002f8f87824 */ /* 0x000fe200078e00ff */
[----:B------:R-:W-:-:S02]  /*0390*/  SHF.R.S32.HI R2, RZ, 0x1f, R10 ;  /* 0x0000001fff027819 */ /* 0x000fc4000001140a */
[----:B------:R-:W-:Y:S02]  /*03a0*/  LEA.HI R0, R6, R6, RZ, 0x1 ;  /* 0x0000000606007211 */ /* 0x000fe400078f08ff */
[----:B------:R-:W-:Y:S02]  /*03b0*/  ISETP.NE.U32.AND P0, PT, R3, 0x1, PT ;  /* 0x000000010300780c */ /* 0x000fe40003f05070 */
[----:B------:R-:W-:Y:S02]  /*03c0*/  LEA.HI R3, R2, R235, RZ, 0x2 ;  /* 0x000000eb02037211 */ /* 0x000fe400078f10ff */
[C---:B------:R-:W-:Y:S01]  /*03d0*/  LOP3.LUT R2, R0.reuse, 0x1ffffffe, RZ, 0xc0, !PT ;  /* 0x1ffffffe00027812 */ /* 0x040fe200078ec0ff */
[----:B------:R-:W-:Y:S01]  /*03e0*/  IMAD.SHL.U32 R0, R0, 0x20, RZ ;  /* 0x0000002000007824 */ /* 0x000fe200078e00ff */
[----:B------:R-:W-:Y:S02]  /*03f0*/  LOP3.LUT R3, R3, 0xffffffc, RZ, 0xc0, !PT ;  /* 0x0ffffffc03037812 */ /* 0x000fe400078ec0ff */
[----:B------:R-:W-:Y:S01]  /*0400*/  SHF.R.S32.HI R10, RZ, 0x1f, R17 ;  /* 0x0000001fff0a7819 */ /* 0x000fe20000011411 */
[----:B------:R-:W-:Y:S01]  /*0410*/  IMAD.IADD R2, R6, 0x1, -R2 ;  /* 0x0000000106027824 */ /* 0x000fe200078e0a02 */
[----:B------:R-:W-:Y:S01]  /*0420*/  LOP3.LUT R0, R0, 0xffffffc0, RZ, 0xc0, !PT ;  /* 0xffffffc000007812 */ /* 0x000fe200078ec0ff */
[----:B------:R-:W-:Y:S01]  /*0430*/  IMAD.IADD R5, R235, 0x1, -R3 ;  /* 0x00000001eb057824 */ /* 0x000fe200078e0a03 */
[----:B------:R-:W-:Y:S01]  /*0440*/  LEA.HI R10, R10, R17, RZ, 0x2 ;  /* 0x000000110a0a7211 */ /* 0x000fe200078f10ff */
[----:B------:R-:W-:Y:S01]  /*0450*/  IMAD.SHL.U32 R3, R9, 0x40, RZ ;  /* 0x0000004009037824 */ /* 0x000fe200078e00ff */
[----:B------:R-:W-:Y:S01]  /*0460*/  R2P PR, R7, 0x6 ;  /* 0x0000000607007804 */ /* 0x000fe20000000000 */
[----:B------:R-:W-:Y:S01]  /*0470*/  IMAD R12, R2, 0x8, R0 ;  /* 0x00000008020c7824 */ /* 0x000fe200078e0200 */
[----:B------:R-:W-:Y:S01]  /*0480*/  SHF.R.S32.HI R4, RZ, 0x2, R10 ;  /* 0x00000002ff047819 */ /* 0x000fe2000001140a */
[----:B------:R-:W-:Y:S01]  /*0490*/  IMAD.SHL.U32 R2, R13, 0x8, RZ ;  /* 0x000000080d027824 */ /* 0x000fe200078e00ff */
[----:B------:R-:W-:Y:S01]  /*04a0*/  LOP3.LUT R0, R3, 0x1c0, RZ, 0xc0, !PT ;  /* 0x000001c003007812 */ /* 0x000fe200078ec0ff */
[----:B------:R-:W-:Y:S01]  /*04b0*/  IMAD.SHL.U32 R3, R7, 0x40, RZ ;  /* 0x0000004007037824 */ /* 0x000fe200078e00ff */
[----:B------:R-:W-:Y:S01]  /*04c0*/  SHF.R.S32.HI R19, RZ, 0x1f, R18 ;  /* 0x0000001fff137819 */ /* 0x000fe20000011412 */
[----:B------:R-:W-:Y:S01]  /*04d0*/  IMAD R16, R5, 0x10, R4 ;  /* 0x0000001005107824 */ /* 0x000fe200078e0204 */
[----:B------:R-:W-:Y:S01]  /*04e0*/  LOP3.LUT R2, R0, 0x8, R2, 0xf8, !PT ;  /* 0x0000000800027812 */ /* 0x000fe200078ef802 */
[----:B------:R-:W-:Y:S01]  /*04f0*/  IMAD.SHL.U32 R235, R235, 0x400, RZ ;  /* 0x00000400ebeb7824 */ /* 0x000fe200078e00ff */
[----:B------:R-:W-:Y:S01]  /*0500*/  LOP3.LUT R3, R3, 0x1c0, RZ, 0xc0, !PT ;  /* 0x000001c003037812 */ /* 0x000fe200078ec0ff */
[----:B------:R-:W-:Y:S01]  /*0510*/  IMAD.SHL.U32 R5, R11, 0x40, RZ ;  /* 0x000000400b057824 */ /* 0x000fe200078e00ff */
[----:B------:R-:W-:Y:S01]  /*0520*/  SHF.R.U32.HI R0, RZ, 0x3, R0 ;  /* 0x00000003ff007819 */ /* 0x000fe20000011600 */
[----:B------:R-:W-:Y:S01]  /*0530*/  IMAD R4, R6, 0x2, R235 ;  /* 0x0000000206047824 */ /* 0x000fe200078e02eb */
[----:B------:R-:W-:Y:S01]  /*0540*/  LEA.HI R3, R3, R3, RZ, 0x1d ;  /* 0x0000000303037211 */ /* 0x000fe200078fe8ff */
[----:B------:R-:W-:Y:S01]  /*0550*/  STL [R1+0x8c], R16 ;  /* 0x00008c1001007387 */ /* 0x000fe20000100800 */
[----:B------:R-:W-:Y:S01]  /*0560*/  LOP3.LUT R229, R2, R0, RZ, 0x3c, !PT ;  /* 0x0000000002e57212 */ /* 0x000fe200078e3cff */
[----:B------:R-:W-:Y:S01]  /*0570*/  IMAD.MOV.U32 R6, RZ, RZ, 0x20 ;  /* 0x00000020ff067424 */ /* 0x000fe200078e00ff */
[----:B------:R-:W-:Y:S01]  /*0580*/  LOP3.LUT R2, R5, 0xfffffe00, RZ, 0xc0, !PT ;  /* 0xfffffe0005027812 */ /* 0x000fe200078ec0ff */
[----:B------:R-:W-:Y:S01]  /*0590*/  IMAD.IADD R5, R4, 0x1, R3 ;  /* 0x0000000104057824 */ /* 0x000fe200078e0203 */
[----:B------:R-:W-:Y:S01]  /*05a0*/  IADD3 R3, R18, 0x40, RZ ;  /* 0x0000004012037810 */ /* 0x000fe20007ffe0ff */
[----:B------:R-:W-:Y:S01]  /*05b0*/  IMAD R4, R8, 0x10, R20 ;  /* 0x0000001008047824 */ /* 0x000fe200078e0214 */
[CC--:B------:R-:W-:Y:S01]  /*05c0*/  IADD3 R235, R229.reuse, R2.reuse, R235 ;  /* 0x00000002e5eb7210 */ /* 0x0c0fe20007ffe0eb */
[----:B------:R-:W-:Y:S01]  /*05d0*/  STL [R1+0x60], R15 ;  /* 0x0000600f01007387 */ /* 0x000fe20000100800 */
[----:B------:R-:W-:Y:S01]  /*05e0*/  LOP3.LUT R229, R229, R2, RZ, 0xfc, !PT ;  /* 0x00000002e5e57212 */ /* 0x000fe200078efcff */
[----:B------:R-:W-:Y:S01]  /*05f0*/  IMAD R0, R13, 0x200, R14 ;  /* 0x000002000d007824 */ /* 0x000fe200078e020e */
[----:B------:R-:W-:Y:S01]  /*0600*/  LOP3.LUT R2, R10, 0x7ffffffc, RZ, 0xc0, !PT ;  /* 0x7ffffffc0a027812 */ /* 0x000fe200078ec0ff */
[----:B------:R1:W-:Y:S01]  /*0610*/  STL [R1+0x84], R4 ;  /* 0x0000840401007387 */ /* 0x0003e20000100800 */
[----:B------:R-:W-:-:S02]  /*0620*/  SHF.R.S32.HI R7, RZ, 0x1f, R3 ;  /* 0x0000001fff077819 */ /* 0x000fc40000011403 */
[----:B------:R-:W-:Y:S01]  /*0630*/  LEA R5, R5, 0x80, 0x1 ;  /* 0x0000008005057811 */ /* 0x000fe200078e08ff */
[----:B------:R2:W-:Y:S01]  /*0640*/  STL [R1+0x44], R3 ;  /* 0x0000440301007387 */ /* 0x0005e20000100800 */
[C---:B------:R-:W-:Y:S02]  /*0650*/  LOP3.LUT P4, RZ, R8.reuse, 0x2, RZ, 0xc0, !PT ;  /* 0x0000000208ff7812 */ /* 0x040fe4000788c0ff */
[----:B------:R-:W-:Y:S01]  /*0660*/  LOP3.LUT P3, RZ, R8, 0x4, RZ, 0xc0, !PT ;  /* 0x0000000408ff7812 */ /* 0x000fe2000786c0ff */
[----:B------:R-:W-:Y:S01]  /*0670*/  STL.64 [R1+0x10], R18 ;  /* 0x0000101201007387 */ /* 0x000fe20000100a00 */
[C---:B------:R-:W-:Y:S02]  /*0680*/  LOP3.LUT P6, RZ, R9.reuse, 0x2, RZ, 0xc0, !PT ;  /* 0x0000000209ff7812 */ /* 0x040fe400078cc0ff */
[----:B------:R-:W-:Y:S01]  /*0690*/  LOP3.LUT P5, RZ, R9, 0x4, RZ, 0xc0, !PT ;  /* 0x0000000409ff7812 */ /* 0x000fe200078ac0ff */
[----:B------:R3:W-:Y:S01]  /*06a0*/  STL [R1+0x4c], R7 ;  /* 0x00004c0701007387 */ /* 0x0007e20000100800 */
[----:B------:R-:W-:-:S02]  /*06b0*/  LEA R228, R0, 0x4100, 0x1 ;  /* 0x0000410000e47811 */ /* 0x000fc400078e08ff */
[----:B------:R-:W-:Y:S02]  /*06c0*/  SEL R231, R232, 0xffffffc0, !P3 ;  /* 0xffffffc0e8e77807 */ /* 0x000fe40005800000 */
[----:B------:R-:W-:Y:S02]  /*06d0*/  SEL R0, R6, 0xffffffe0, !P6 ;  /* 0xffffffe006007807 */ /* 0x000fe40007000000 */
[----:B------:R-:W-:Y:S01]  /*06e0*/  LEA R235, R235, 0x8100, 0x1 ;  /* 0x00008100ebeb7811 */ /* 0x000fe200078e08ff */
[C---:B------:R-:W-:Y:S01]  /*06f0*/  IMAD.IADD R234, R228.reuse, 0x1, R231 ;  /* 0x00000001e4ea7824 */ /* 0x040fe200078e02e7 */
[----:B------:R-:W-:Y:S02]  /*0700*/  LEA R229, R229, 0x100, 0x1 ;  /* 0x00000100e5e57811 */ /* 0x000fe400078e08ff */
[----:B------:R-:W-:Y:S01]  /*0710*/  IADD3 R239, R228, 0x20, RZ ;  /* 0x00000020e4ef7810 */ /* 0x000fe20007ffe0ff */
[----:B------:R-:W-:Y:S01]  /*0720*/  IMAD.IADD R237, R235, 0x1, R0 ;  /* 0x00000001ebed7824 */ /* 0x000fe200078e0200 */
[----:B-1----:R-:W-:Y:S01]  /*0730*/  SEL R4, R6, 0xffffffe0, !P1 ;  /* 0xffffffe006047807 */ /* 0x002fe20004800000 */
[----:B------:R-:W-:Y:S01]  /*0740*/  IMAD.IADD R230, R0, 0x1, R229 ;  /* 0x0000000100e67824 */ /* 0x000fe200078e02e5 */
[----:B------:R-:W-:Y:S01]  /*0750*/  @P4 IADD3 R239, R228, -0x20, RZ ;  /* 0xffffffe0e4ef4810 */ /* 0x000fe20007ffe0ff */
[----:B--2---:R-:W-:Y:S01]  /*0760*/  IMAD.IADD R3, R17, 0x1, -R2 ;  /* 0x0000000111037824 */ /* 0x004fe200078e0a02 */
[C---:B------:R-:W-:Y:S01]  /*0770*/  SEL R2, R232.reuse, 0xffffffc0, !P2 ;  /* 0xffffffc0e8027807 */ /* 0x040fe20005000000 */
[----:B------:R-:W-:Y:S01]  /*0780*/  IMAD.IADD R8, R5, 0x1, R4 ;  /* 0x0000000105087824 */ /* 0x000fe200078e0204 */
[----:B------:R-:W-:Y:S01]  /*0790*/  SEL R232, R232, 0xffffffc0, !P5 ;  /* 0xffffffc0e8e87807 */ /* 0x000fe20006800000 */
[----:B------:R-:W-:Y:S01]  /*07a0*/  IMAD.SHL.U32 R3, R3, 0x2, RZ ;  /* 0x0000000203037824 */ /* 0x000fe200078e00ff */
[----:B------:R-:W-:Y:S01]  /*07b0*/  IADD3 R247, R239, 0x800, RZ ;  /* 0x00000800eff77810 */ /* 0x000fe20007ffe0ff */
[----:B------:R-:W-:Y:S01]  /*07c0*/  IMAD.IADD R231, R231, 0x1, R239 ;  /* 0x00000001e7e77824 */ /* 0x000fe200078e02ef */
[C---:B------:R-:W-:Y:S01]  /*07d0*/  IADD3 R246, R239.reuse, 0x1000, RZ ;  /* 0x00001000eff67810 */ /* 0x040fe20007ffe0ff */
[----:B---3--:R-:W-:Y:S01]  /*07e0*/  IMAD.IADD R7, R16, 0x1, R12 ;  /* 0x0000000110077824 */ /* 0x008fe200078e020c */
[----:B------:R-:W-:Y:S01]  /*07f0*/  IADD3 R245, R239, 0x1800, RZ ;  /* 0x00001800eff57810 */ /* 0x000fe20007ffe0ff */
[--C-:B------:R-:W-:Y:S01]  /*0800*/  IMAD.IADD R236, R235, 0x1, R232.reuse ;  /* 0x00000001ebec7824 */ /* 0x100fe200078e02e8 */
[----:B------:R-:W-:Y:S01]  /*0810*/  IADD3 R244, R239, 0x2000, RZ ;  /* 0x00002000eff47810 */ /* 0x000fe20007ffe0ff */
[----:B------:R-:W-:Y:S01]  /*0820*/  IMAD.IADD R233, R232, 0x1, R229 ;  /* 0x00000001e8e97824 */ /* 0x000fe200078e02e5 */
[----:B------:R1:W-:Y:S01]  /*0830*/  STL [R1+0x5c], R7 ;  /* 0x00005c0701007387 */ /* 0x0003e20000100800 */
[----:B------:R-:W-:Y:S01]  /*0840*/  IMAD.IADD R238, R237, 0x1, R232 ;  /* 0x00000001edee7824 */ /* 0x000fe200078e02e8 */
[C---:B------:R-:W-:Y:S01]  /*0850*/  IADD3 R243, R239.reuse, 0x2800, RZ ;  /* 0x00002800eff37810 */ /* 0x040fe20007ffe0ff */
[----:B------:R-:W-:Y:S01]  /*0860*/  IMAD.IADD R240, R0, 0x1, R236 ;  /* 0x0000000100f07824 */ /* 0x000fe200078e02ec */
[----:B------:R2:W-:Y:S01]  /*0870*/  STL [R1+0x58], R3 ;  /* 0x0000580301007387 */ /* 0x0005e20000100800 */
[C---:B------:R-:W-:Y:S01]  /*0880*/  IADD3 R242, R239.reuse, 0x3000, RZ ;  /* 0x00003000eff27810 */ /* 0x040fe20007ffe0ff */
[----:B------:R-:W-:Y:S01]  /*0890*/  IMAD.IADD R232, R232, 0x1, R230 ;  /* 0x00000001e8e87824 */ /* 0x000fe200078e02e6 */
[----:B------:R-:W-:Y:S01]  /*08a0*/  IADD3 R241, R239, 0x3800, RZ ;  /* 0x00003800eff17810 */ /* 0x000fe20007ffe0ff */
[----:B------:R-:W-:Y:S01]  /*08b0*/  STL [R1+0x64], R5 ;  /* 0x0000640501007387 */ /* 0x000fe20000100800 */
[----:B-1----:R-:W-:-:S02]  /*08c0*/  IADD3 R7, R5, -0x10, RZ ;  /* 0xfffffff005077810 */ /* 0x002fc40007ffe0ff */
[C---:B------:R-:W-:Y:S01]  /*08d0*/  @P0 IADD3 R7, R5.reuse, 0x10, RZ ;  /* 0x0000001005070810 */ /* 0x040fe20007ffe0ff */
[----:B--2---:R-:W-:-:S05]  /*08e0*/  IMAD.IADD R3, R5, 0x1, R2 ;  /* 0x0000000105037824 */ /* 0x004fca00078e0202 */
[----:B------:R1:W-:Y:S04]  /*08f0*/  STL [R1+0x80], R3 ;  /* 0x0000800301007387 */ /* 0x0003e80000100800 */
[----:B------:R-:W-:Y:S01]  /*0900*/  STL [R1+0x70], R8 ;  /* 0x0000700801007387 */ /* 0x000fe20000100800 */
[----:B-1----:R-:W-:-:S05]  /*0910*/  IMAD.IADD R3, R8, 0x1, R2 ;  /* 0x0000000108037824 */ /* 0x002fca00078e0202 */
[----:B------:R1:W-:Y:S04]  /*0920*/  STL [R1+0x7c], R3 ;  /* 0x00007c0301007387 */ /* 0x0003e80000100800 */
[----:B------:R2:W-:Y:S01]  /*0930*/  STL [R1+0x68], R7 ;  /* 0x0000680701007387 */ /* 0x0005e20000100800 */
[--C-:B-1----:R-:W-:Y:S02]  /*0940*/  IMAD.IADD R3, R4, 0x1, R7.reuse ;  /* 0x0000000104037824 */ /* 0x102fe400078e0207 */
[----:B------:R-:W-:Y:S02]  /*0950*/  IMAD.IADD R4, R2, 0x1, R7 ;  /* 0x0000000102047824 */ /* 0x000fe400078e0207 */
[----:B------:R-:W-:Y:S01]  /*0960*/  IMAD.IADD R2, R3, 0x1, R2 ;  /* 0x0000000103027824 */ /* 0x000fe200078e0202 */
[----:B------:R2:W-:Y:S04]  /*0970*/  STL [R1+0x6c], R3 ;  /* 0x00006c0301007387 */ /* 0x0005e80000100800 */
[----:B------:R2:W-:Y:S04]  /*0980*/  STL [R1+0x78], R4 ;  /* 0x0000780401007387 */ /* 0x0005e80000100800 */
[----:B------:R2:W-:Y:S02]  /*0990*/  STL [R1+0x74], R2 ;  /* 0x0000740201007387 */ /* 0x0005e40000100800 */
.L_x_1545:
        /* <DEDUP_REMOVED lines=19> */
.L_x_1457:
[----:B------:R-:W-:-:S04]  /*0ad0*/  MOV R0, c[0x0][0x554] ;  /* 0x0001550000007a02 */ /* 0x000fc80000000f00 */
[----:B------:R-:W-:Y:S02]  /*0ae0*/  ISETP.NE.AND P0, PT, R0, 0x1, PT ;  /* 0x000000010000780c */ /* 0x000fe40003f05270 */
[----:B------:R-:W-:-:S11]  /*0af0*/  MOV R0, R2 ;  /* 0x0000000200007202 */ /* 0x000fd60000000f00 */
[----:B------:R-:W-:-:S05]  /*0b00*/  @P0 IMAD.HI.U32 R4, R2, c[0x0][0x558], RZ ;  /* 0x0001560002040a27 */ /* 0x000fca00078e00ff */
[----:B------:R-:W-:-:S05]  /*0b10*/  @P0 SHF.R.U32.HI R0, RZ, c[0x0][0x55c], R4 ;  /* 0x00015700ff000a19 */ /* 0x000fca0000011604 */
[----:B------:R-:W-:Y:S02]  /*0b20*/  IMAD R4, R0, c[0x0][0x554], RZ ;  /* 0x0001550000047a24 */ /* 0x000fe400078e02ff */
.L_x_1458:
[----:B------:R-:W-:Y:S05]  /*0b30*/  BSYNC B0 ;  /* 0x0000000000007941 */ /* 0x000fea0003800000 */
.L_x_1456:
[----:B------:R-:W-:Y:S01]  /*0b40*/  IMAD.MOV.U32 R5, RZ, RZ, c[0x0][0x2c4] ;  /* 0x0000b100ff057624 */ /* 0x000fe200078e00ff */
[----:B------:R-:W-:Y:S01]  /*0b50*/  LOP3.LUT R0, RZ, R0, RZ, 0x33, !PT ;  /* 0x00000000ff007212 */ /* 0x000fe200078e33ff */
[----:B------:R-:W-:Y:S01]  /*0b60*/  IMAD.MOV.U32 R6, RZ, RZ, c[0x0][0x548] ;  /* 0x00015200ff067624 */ /* 0x000fe200078e00ff */
[----:B------:R-:W-:Y:S01]  /*0b70*/  ULDC UR5, c[0x0][0x1d0] ;  /* 0x0000740000057ab9 */ /* 0x000fe20000000800 */
[----:B------:R-:W-:Y:S01]  /*0b80*/  IMAD.IADD R2, R2, 0x1, -R4 ;  /* 0x0000000102027824 */ /* 0x000fe200078e0a04 */
[----:B------:R-:W-:Y:S01]  /*0b90*/  ISETP.NE.AND P4, PT, R5, 0x1, PT ;  /* 0x000000010500780c */ /* 0x000fe20003f85270 */
[----:B------:R-:W-:Y:S01]  /*0ba0*/  IMAD.MOV.U32 R5, RZ, RZ, 0x40 ;  /* 0x00000040ff057424 */ /* 0x000fe200078e00ff */
[----:B------:R-:W-:Y:S01]  /*0bb0*/  IADD3 R0, R0, c[0x0][0x53c], RZ ;  /* 0x00014f0000007a10 */ /* 0x000fe20007ffe0ff */
[----:B------:R-:W-:Y:S01]  /*0bc0*/  IMAD R2, R3, c[0x0][0x554], R2 ;  /* 0x0001550003027a24 */ /* 0x000fe200078e0202 */
[----:B------:R-:W-:Y:S01]  /*0bd0*/  ISETP.NE.AND P0, PT, R6, 0x1, PT ;  /* 0x000000010600780c */ /* 0x000fe20003f05270 */
[----:B------:R-:W-:Y:S01]  /*0be0*/  UIADD3 UR5, UR5, 0x3f, URZ ;  /* 0x0000003f05057890 */ /* 0x000fe2000fffe03f */
[----:B------:R-:W-:Y:S01]  /*0bf0*/  SHF.L.U32 R62, R0, 0x7, RZ ;  /* 0x00000007003e7819 */ /* 0x000fe200000006ff */
[----:B------:R-:W-:Y:S01]  /*0c00*/  CS2R R126, SRZ ;  /* 0x00000000007e7805 */ /* 0x000fe2000001ff00 */
[----:B------:R-:W-:Y:S01]  /*0c10*/  MOV R63, R2 ;  /* 0x00000002003f7202 */ /* 0x000fe20000000f00 */
[----:B------:R-:W-:Y:S01]  /*0c20*/  USHF.R.S32.HI UR4, URZ, 0x1f, UR5 ;  /* 0x0000001f3f047899 */ /* 0x000fe20008011405 */
[----:B------:R-:W-:Y:S01]  /*0c30*/  IADD3 R0, R62, 0x7f, RZ ;  /* 0x0000007f3e007810 */ /* 0x000fe20007ffe0ff */
[----:B------:R1:W-:Y:S01]  /*0c40*/  STL [R1+0x48], R62 ;  /* 0x0000483e01007387 */ /* 0x0003e20000100800 */
[----:B------:R-:W-:Y:S01]  /*0c50*/  CS2R R124, SRZ ;  /* 0x00000000007c7805 */ /* 0x000fe2000001ff00 */
[----:B------:R-:W-:Y:S01]  /*0c60*/  ULEA.HI UR4, UR4, UR5, URZ, 0x6 ;  /* 0x0000000504047291 */ /* 0x000fe2000f8f303f */
[----:B------:R-:W-:Y:S01]  /*0c70*/  CS2R R130, SRZ ;  /* 0x0000000000827805 */ /* 0x000fe2000001ff00 */
[----:B------:R-:W-:Y:S01]  /*0c80*/  @P4 IMAD.HI.U32 R3, R0, c[0x0][0x2c8], RZ ;  /* 0x0000b20000034a27 */ /* 0x000fe200078e00ff */
[----:B------:R-:W-:Y:S01]  /*0c90*/  CS2R R128, SRZ ;  /* 0x0000000000807805 */ /* 0x000fe2000001ff00 */
[----:B------:R-:W-:Y:S01]  /*0ca0*/  USHF.R.S32.HI UR4, URZ, 0x6, UR4 ;  /* 0x000000063f047899 */ /* 0x000fe20008011404 */
[----:B------:R-:W-:Y:S01]  /*0cb0*/  MOV R122, RZ ;  /* 0x000000ff007a7202 */ /* 0x000fe20000000f00 */
[----:B------:R-:W-:Y:S01]  /*0cc0*/  @P0 IMAD.HI.U32 R4, R2, c[0x0][0x54c], RZ ;  /* 0x0001530002040a27 */ /* 0x000fe200078e00ff */
[----:B------:R-:W-:Y:S01]  /*0cd0*/  @P4 SHF.R.U32.HI R0, RZ, c[0x0][0x2cc], R3 ;  /* 0x0000b300ff004a19 */ /* 0x000fe20000011603 */
[----:B------:R-:W-:Y:S01]  /*0ce0*/  CS2R R120, SRZ ;  /* 0x0000000000787805 */ /* 0x000fe2000001ff00 */
[----:B------:R-:W-:Y:S01]  /*0cf0*/  IADD3 R3, R5, -c[0x0][0x168], RZ ;  /* 0x80005a0005037a10 */ /* 0x000fe20007ffe0ff */
[----:B------:R-:W-:Y:S01]  /*0d00*/  IMAD.MOV.U32 R5, RZ, RZ, RZ ;  /* 0x000000ffff057224 */ /* 0x000fe200078e00ff */
[----:B------:R-:W-:Y:S01]  /*0d10*/  @P0 SHF.R.U32.HI R63, RZ, c[0x0][0x550], R4 ;  /* 0x00015400ff3f0a19 */ /* 0x000fe20000011604 */
[----:B------:R-:W-:Y:S01]  /*0d20*/  CS2R R118, SRZ ;  /* 0x0000000000767805 */ /* 0x000fe2000001ff00 */
[----:B------:R-:W-:Y:S01]  /*0d30*/  IADD3 R0, R0, c[0x0][0x1d0], R3 ;  /* 0x0000740000007a10 */ /* 0x000fe20007ffe003 */
[----:B------:R-:W-:Y:S01]  /*0d40*/  CS2R R116, SRZ ;  /* 0x0000000000747805 */ /* 0x000fe2000001ff00 */
[----:B------:R-:W-:Y:S01]  /*0d50*/  IMAD.MOV.U32 R9, RZ, RZ, RZ ;  /* 0x000000ffff097224 */ /* 0x000fe200078e00ff */
[----:B------:R1:W-:Y:S01]  /*0d60*/  STL [R1+0x54], R63 ;  /* 0x0000543f01007387 */ /* 0x0003e20000100800 */
[----:B------:R-:W-:Y:S01]  /*0d70*/  IMAD.MOV R3, RZ, RZ, -R63 ;  /* 0x000000ffff037224 */ /* 0x000fe200078e0a3f */
[----:B------:R-:W-:Y:S01]  /*0d80*/  SHF.R.S32.HI R4, RZ, 0x1f, R0 ;  /* 0x0000001fff047819 */ /* 0x000fe20000011400 */
        /* <DEDUP_REMOVED lines=10> */
[----:B------:R-:W-:Y:S01]  /*0e30*/  IMAD.MOV.U32 R112, RZ, RZ, RZ ;  /* 0x000000ffff707224 */ /* 0x000fe200078e00ff */
[----:B------:R-:W-:Y:S01]  /*0e40*/  IMNMX R7, R2, UR4, PT ;  /* 0x0000000402077c17 */ /* 0x000fe2000b800200 */
[----:B------:R-:W-:Y:S01]  /*0e50*/  CS2R R14, SRZ ;  /* 0x00000000000e7805 */ /* 0x000fe2000001ff00 */
[----:B------:R-:W-:Y:S01]  /*0e60*/  MOV R106, RZ ;  /* 0x000000ff006a7202 */ /* 0x000fe20000000f00 */
[----:B------:R-:W-:Y:S01]  /*0e70*/  IMAD.MOV.U32 R104, RZ, RZ, RZ ;  /* 0x000000ffff687224 */ /* 0x000fe200078e00ff */
[----:B------:R-:W-:Y:S01]  /*0e80*/  ISETP.GE.AND P0, PT, R7, 0x1, PT ;  /* 0x000000010700780c */ /* 0x000fe20003f06270 */
[----:B------:R1:W-:Y:S01]  /*0e90*/  STL [R1+0x4], R7 ;  /* 0x0000040701007387 */ /* 0x0003e20000100800 */
[----:B------:R-:W-:Y:S01]  /*0ea0*/  IMAD.MOV.U32 R102, RZ, RZ, RZ ;  /* 0x000000ffff667224 */ /* 0x000fe200078e00ff */
[----:B------:R-:W-:Y:S01]  /*0eb0*/  CS2R R16, SRZ ;  /* 0x0000000000107805 */ /* 0x000fe2000001ff00 */
        /* <DEDUP_REMOVED lines=70> */
[----:B------:R-:W-:Y:S01]  /*1320*/  CS2R R58, SRZ ;  /* 0x00000000003a7805 */ /* 0x000fe2000001ff00 */
[----:B------:R-:W-:Y:S05]  /*1330*/  @!P0 BRA `(.L_x_1459) ;  /* 0x000106f000008947 */ /* 0x000fea0003800000 */
[----:B-1----:R-:W2:Y:S01]  /*1340*/  LDL R8, [R1+0x84] ;  /* 0x0000840001087983 */ /* 0x002ea20000100800 */
[----:B------:R-:W-:-:S03]  /*1350*/  ISETP.NE.U32.AND P0, PT, RZ, c[0x0][0x340], PT ;  /* 0x0000d000ff007a0c */ /* 0x000fc60003f05070 */
[----:B------:R-:W3:Y:S01]  /*1360*/  LDL.64 R64, [R1+0x10] ;  /* 0x0000100001407983 */ /* 0x000ee20000100a00 */
[----:B------:R-:W-:-:S03]  /*1370*/  ISETP.NE.AND.EX P0, PT, RZ, c[0x0][0x344], PT, P0 ;  /* 0x0000d100ff007a0c */ /* 0x000fc60003f05300 */
[----:B------:R-:W4:Y:S10]  /*1380*/  LDL R15, [R1+0x44] ;  /* 0x00004400010f7983 */ /* 0x000f340000100800 */
[----:B------:R-:W-:-:S05]  /*1390*/  @P0 MOV R2, 0x4 ;  /* 0x0000000400020802 */ /* 0x000fca0000000f00 */
[----:B------:R-:W-:-:S05]  /*13a0*/  @P0 IMAD.WIDE R2, R63, R2, c[0x0][0x340] ;  /* 0x0000d0003f020625 */ /* 0x000fca00078e0202 */
[----:B------:R1:W5:Y:S01]  /*13b0*/  @P0 LDG.E R14, [R2.64] ;  /* 0x00000006020e0981 */ /* 0x000362000c1e1900 */
[----:B------:R-:W-:-:S03]  /*13c0*/  SHF.R.S32.HI R12, RZ, 0x1f, R66 ;  /* 0x0000001fff0c7819 */ /* 0x000fc60000011442 */
[----:B------:R-:W1:Y:S02]  /*13d0*/  S2R R7, SR_TID.X ;  /* 0x0000000000077919 */ /* 0x000e640000002100 */
[----:B------:R-:W-:Y:S01]  /*13e0*/  IMAD R4, R12, c[0x0][0x1b8], RZ ;  /* 0x00006e000c047a24 */ /* 0x000fe200078e02ff */
[----:B------:R-:W-:-:S03]  /*13f0*/  SHF.R.S32.HI R13, RZ, 0x1f, R63 ;  /* 0x0000001fff0d7819 */ /* 0x000fc6000001143f */
[----:B------:R-:W-:Y:S01]  /*1400*/  IMAD R4, R66, c[0x0][0x1bc], R4 ;  /* 0x00006f0042047a24 */ /* 0x000fe200078e0204 */
[----:B-1----:R-:W-:-:S04]  /*1410*/  SHF.R.S32.HI R61, RZ, 0x1f, R7 ;  /* 0x0000001fff3d7819 */ /* 0x002fc80000011407 */
[----:B------:R-:W-:-:S04]  /*1420*/  LEA.HI R61, R61, R7, RZ, 0x3 ;  /* 0x000000073d3d7211 */ /* 0x000fc800078f18ff */
[----:B------:R-:W-:-:S04]  /*1430*/  SHF.R.S32.HI R61, RZ, 0x3, R61 ;  /* 0x00000003ff3d7819 */ /* 0x000fc8000001143d */
[----:B------:R-:W-:-:S05]  /*1440*/  SHF.R.S32.HI R11, RZ, 0x1f, R61 ;  /* 0x0000001fff0b7819 */ /* 0x000fca000001143d */
[----:B------:R-:W-:Y:S02]  /*1450*/  IMAD R5, R11, c[0x0][0x1e0], RZ ;  /* 0x000078000b057a24 */ /* 0x000fe400078e02ff */
[----:B------:R-:W-:Y:S02]  /*1460*/  IMAD R10, R13, c[0x0][0x1c0], RZ ;  /* 0x000070000d0a7a24 */ /* 0x000fe400078e02ff */
[----:B------:R-:W-:Y:S02]  /*1470*/  IMAD R9, R61, c[0x0][0x1e4], R5 ;  /* 0x000079003d097a24 */ /* 0x000fe400078e0205 */
[----:B------:R-:W-:-:S04]  /*1480*/  IMAD R11, R11, c[0x0][0x208], RZ ;  /* 0x000082000b0b7a24 */ /* 0x000fc800078e02ff */
[----:B------:R-:W-:Y:S01]  /*1490*/  IMAD R11, R61, c[0x0][0x20c], R11 ;  /* 0x000083003d0b7a24 */ /* 0x000fe200078e020b */
[----:B--2---:R-:W-:-:S05]  /*14a0*/  IADD3 R8, R8, R62, RZ ;  /* 0x0000003e08087210 */ /* 0x004fca0007ffe0ff */
[----:B------:R-:W-:Y:S01]  /*14b0*/  @P4 IMAD.HI.U32 R2, R8, c[0x0][0x2c8], RZ ;  /* 0x0000b20008024a27 */ /* 0x000fe200078e00ff */
[----:B------:R-:W-:-:S04]  /*14c0*/  MOV R0, R8 ;  /* 0x0000000800007202 */ /* 0x000fc80000000f00 */
[----:B------:R-:W-:Y:S01]  /*14d0*/  @P4 SHF.R.U32.HI R0, RZ, c[0x0][0x2cc], R2 ;  /* 0x0000b300ff004a19 */ /* 0x000fe20000011602 */
[----:B------:R-:W-:-:S04]  /*14e0*/  IMAD.WIDE.U32 R2, R66, c[0x0][0x1b8], RZ ;  /* 0x00006e0042027a25 */ /* 0x000fc800078e00ff */
[----:B---3--:R-:W-:Y:S01]  /*14f0*/  IMAD.WIDE.U32 R6, R61, c[0x0][0x1e0], R64 ;  /* 0x000078003d067a25 */ /* 0x008fe200078e0040 */
[----:B------:R-:W-:-:S04]  /*1500*/  IADD3 R3, R3, R4, RZ ;  /* 0x0000000403037210 */ /* 0x000fc80007ffe0ff */
[----:B------:R-:W-:Y:S01]  /*1510*/  IADD3 R7, R7, R9, RZ ;  /* 0x0000000907077210 */ /* 0x000fe20007ffe0ff */
[C---:B------:R-:W-:Y:S02]  /*1520*/  IMAD R9, R63.reuse, c[0x0][0x1c4], R10 ;  /* 0x000071003f097a24 */ /* 0x040fe400078e020a */
[----:B------:R-:W-:-:S04]  /*1530*/  IMAD.WIDE.U32 R2, R63, c[0x0][0x1c0], R2 ;  /* 0x000070003f027a25 */ /* 0x000fc800078e0002 */
[----:B------:R-:W-:Y:S01]  /*1540*/  IMAD.WIDE.U32 R4, R61, c[0x0][0x208], R64 ;  /* 0x000082003d047a25 */ /* 0x000fe200078e0040 */
[----:B------:R-:W-:Y:S02]  /*1550*/  IADD3 R3, R3, R9, RZ ;  /* 0x0000000903037210 */ /* 0x000fe40007ffe0ff */
[----:B------:R-:W-:Y:S02]  /*1560*/  SHF.R.S32.HI R9, RZ, 0x1f, R0 ;  /* 0x0000001fff097819 */ /* 0x000fe40000011400 */
[----:B------:R-:W-:Y:S01]  /*1570*/  IADD3 R5, R5, R11, RZ ;  /* 0x0000000b05057210 */ /* 0x000fe20007ffe0ff */
[----:B------:R-:W-:Y:S01]  /*1580*/  IMAD R11, R12, c[0x0][0x1e8], RZ ;  /* 0x00007a000c0b7a24 */ /* 0x000fe200078e02ff */
[----:B------:R-:W-:Y:S01]  /*1590*/  IADD3 R10, -R0, RZ, RZ ;  /* 0x000000ff000a7210 */ /* 0x000fe20007ffe1ff */
[----:B------:R-:W-:Y:S02]  /*15a0*/  IMAD R12, R12, c[0x0][0x210], RZ ;  /* 0x000084000c0c7a24 */ /* 0x000fe400078e02ff */
[----:B------:R-:W-:-:S02]  /*15b0*/  IMAD R9, R9, c[0x0][0x1b0], RZ ;  /* 0x00006c0009097a24 */ /* 0x000fc400078e02ff */
[C---:B------:R-:W-:Y:S02]  /*15c0*/  IMAD R11, R66.reuse, c[0x0][0x1ec], R11 ;  /* 0x00007b00420b7a24 */ /* 0x040fe400078e020b */
[----:B------:R-:W-:-:S04]  /*15d0*/  IMAD.WIDE.U32 R6, R66, c[0x0][0x1e8], R6 ;  /* 0x00007a0042067a25 */ /* 0x000fc800078e0006 */
[----:B------:R-:W-:Y:S02]  /*15e0*/  IMAD R10, R10, c[0x0][0x2c4], R8 ;  /* 0x0000b1000a0a7a24 */ /* 0x000fe400078e0208 */
[C---:B------:R-:W-:Y:S02]  /*15f0*/  IMAD R12, R66.reuse, c[0x0][0x214], R12 ;  /* 0x00008500420c7a24 */ /* 0x040fe400078e020c */
[----:B------:R-:W-:-:S04]  /*1600*/  IMAD.WIDE.U32 R4, R66, c[0x0][0x210], R4 ;  /* 0x0000840042047a25 */ /* 0x000fc800078e0004 */
[C---:B------:R-:W-:Y:S02]  /*1610*/  IMAD R8, R0.reuse, c[0x0][0x1b4], R9 ;  /* 0x00006d0000087a24 */ /* 0x040fe400078e0209 */
[----:B------:R-:W-:Y:S01]  /*1620*/  IMAD.WIDE.U32 R2, R0, c[0x0][0x1b0], R2 ;  /* 0x00006c0000027a25 */ /* 0x000fe200078e0002 */
[----:B------:R-:W-:Y:S02]  /*1630*/  IADD3 R9, R7, R11, RZ ;  /* 0x0000000b07097210 */ /* 0x000fe40007ffe0ff */
[----:B------:R-:W-:Y:S01]  /*1640*/  SHF.R.S32.HI R11, RZ, 0x1f, R10 ;  /* 0x0000001fff0b7819 */ /* 0x000fe2000001140a */
[----:B------:R-:W-:Y:S01]  /*1650*/  IMAD.IADD R7, R5, 0x1, R12 ;  /* 0x0000000105077824 */ /* 0x000fe200078e020c */
[----:B------:R-:W-:Y:S02]  /*1660*/  IADD3 R5, R3, R8, RZ ;  /* 0x0000000803057210 */ /* 0x000fe40007ffe0ff */
[----:B------:R-:W-:Y:S02]  /*1670*/  MOV R8, R6 ;  /* 0x0000000600087202 */ /* 0x000fe40000000f00 */
[----:B------:R-:W-:Y:S01]  /*1680*/  MOV R6, R4 ;  /* 0x0000000400067202 */ /* 0x000fe20000000f00 */
[----:B------:R-:W-:Y:S01]  /*1690*/  IMAD R11, R11, c[0x0][0x1a8], RZ ;  /* 0x00006a000b0b7a24 */ /* 0x000fe200078e02ff */
[----:B------:R-:W-:-:S02]  /*16a0*/  MOV R4, R2 ;  /* 0x0000000200047202 */ /* 0x000fc40000000f00 */
[----:B-----5:R-:W-:Y:S02]  /*16b0*/  @P0 SHF.R.S32.HI R3, RZ, 0x1f, R14 ;  /* 0x0000001fff030819 */ /* 0x020fe4000001140e */
[----:B------:R-:W-:Y:S01]  /*16c0*/  @P0 MOV R2, R14 ;  /* 0x0000000e00020202 */ /* 0x000fe20000000f00 */
[----:B------:R-:W-:Y:S01]  /*16d0*/  @!P0 IMAD.MOV.U32 R2, RZ, RZ, R63 ;  /* 0x000000ffff028224 */ /* 0x000fe200078e003f */
[----:B------:R-:W-:Y:S01]  /*16e0*/  @!P0 MOV R3, R13 ;  /* 0x0000000d00038202 */ /* 0x000fe20000000f00 */
[C---:B------:R-:W-:Y:S02]  /*16f0*/  IMAD R11, R10.reuse, c[0x0][0x1ac], R11 ;  /* 0x00006b000a0b7a24 */ /* 0x040fe400078e020b */
[----:B------:R-:W-:-:S04]  /*1700*/  IMAD.WIDE.U32 R4, R10, c[0x0][0x1a8], R4 ;  /* 0x00006a000a047a25 */ /* 0x000fc800078e0004 */
[----:B------:R-:W-:Y:S01]  /*1710*/  IMAD.WIDE.U32 R12, R2, c[0x0][0x218], R6 ;  /* 0x00008600020c7a25 */ /* 0x000fe200078e0006 */
[----:B------:R-:W-:-:S03]  /*1720*/  IADD3 R7, R5, R11, RZ ;  /* 0x0000000b05077210 */ /* 0x000fc60007ffe0ff */
[C---:B------:R-:W-:Y:S02]  /*1730*/  IMAD R0, R3.reuse, c[0x0][0x218], RZ ;  /* 0x0000860003007a24 */ /* 0x040fe400078e02ff */
[----:B------:R-:W-:Y:S01]  /*1740*/  IMAD R6, R3, c[0x0][0x1f0], RZ ;  /* 0x00007c0003067a24 */ /* 0x000fe200078e02ff */
[----:B------:R-:W-:Y:S01]  /*1750*/  LEA R3, P0, R4, c[0x0][0x160], 0x1 ;  /* 0x0000580004037a11 */ /* 0x000fe200078008ff */
[C---:B------:R-:W-:Y:S02]  /*1760*/  IMAD R5, R2.reuse, c[0x0][0x21c], R0 ;  /* 0x0000870002057a24 */ /* 0x040fe400078e0200 */
[----:B------:R-:W-:-:S04]  /*1770*/  IMAD.WIDE.U32 R8, R2, c[0x0][0x1f0], R8 ;  /* 0x00007c0002087a25 */ /* 0x000fc800078e0008 */
[----:B------:R-:W-:Y:S01]  /*1780*/  IMAD R6, R2, c[0x0][0x1f4], R6 ;  /* 0x00007d0002067a24 */ /* 0x000fe200078e0206 */
[----:B------:R-:W-:Y:S02]  /*1790*/  LEA.HI.X R2, R4, c[0x0][0x164], R7, 0x1, P0 ;  /* 0x0000590004027a11 */ /* 0x000fe400000f0c07 */
[----:B------:R-:W-:Y:S02]  /*17a0*/  IADD3 R4, R13, R5, RZ ;  /* 0x000000050d047210 */ /* 0x000fe40007ffe0ff */
[----:B------:R-:W-:Y:S01]  /*17b0*/  IADD3 R6, R9, R6, RZ ;  /* 0x0000000609067210 */ /* 0x000fe20007ffe0ff */
[----:B------:R1:W-:Y:S04]  /*17c0*/  STL.64 [R1+0x30], R8 ;  /* 0x0000300801007387 */ /* 0x0003e80000100a00 */
[----:B------:R1:W-:Y:S04]  /*17d0*/  STL.64 [R1+0x38], R12 ;  /* 0x0000380c01007387 */ /* 0x0003e80000100a00 */
[----:B------:R1:W-:Y:S04]  /*17e0*/  STL [R1+0x40], R4 ;  /* 0x0000400401007387 */ /* 0x0003e80000100800 */
[----:B------:R1:W-:Y:S01]  /*17f0*/  STL [R1+0x28], R6 ;  /* 0x0000280601007387 */ /* 0x0003e20000100800 */
[----:B------:R-:W-:-:S02]  /*1800*/  ISETP.GE.AND P5, PT, R64, c[0x0][0x198], PT ;  /* 0x0000660040007a0c */ /* 0x000fc40003fa6270 */
[----:B----4-:R-:W-:Y:S02]  /*1810*/  ISETP.GE.AND P3, PT, R15, c[0x0][0x198], PT ;  /* 0x000066000f007a0c */ /* 0x010fe40003f66270 */
[----:B------:R-:W-:Y:S01]  /*1820*/  IADD3 R0, R61, R62, RZ ;  /* 0x0000003e3d007210 */ /* 0x000fe20007ffe0ff */
[----:B------:R-:W-:Y:S08]  /*1830*/  BRA.DIV ~URZ, `(.L_x_1460) ;  /* 0x00012af27f007947 */ /* 0x000ff0000b800000 */
[----:B------:R2:W3:Y:S02]  /*1840*/  SHFL.IDX PT, R5, R2, RZ, 0x181f ;  /* 0x00181fff02057589 */ /* 0x0004e400000e0000 */
.L_x_1546:
[----:B------:R-:W-:Y:S05]  /*1850*/  BRA.DIV ~URZ, `(.L_x_1461) ;  /* 0x00012b427f007947 */ /* 0x000fea000b800000 */
[----:B-1----:R1:W4:Y:S02]  /*1860*/  SHFL.IDX PT, R4, R3, RZ, 0x181f ;  /* 0x00181fff03047589 */ /* 0x00232400000e0000 */
.L_x_1547:
[----:B------:R-:W-:Y:S01]  /*1870*/  MOV R11, c[0x0][0x2c4] ;  /* 0x0000b100000b7a02 */ /* 0x000fe20000000f00 */
[----:B------:R-:W-:Y:S04]  /*1880*/  BSSY B0, `(.L_x_1462) ;  /* 0x0000010000007945 */ /* 0x000fe80003800000 */
[----:B------:R-:W-:-:S05]  /*1890*/  IMAD R11, R11, c[0x0][0x168], RZ ;  /* 0x00005a000b0b7a24 */ /* 0x000fca00078e02ff */
[----:B------:R-:W-:-:S13]  /*18a0*/  ISETP.GE.AND P0, PT, R0, R11, PT ;  /* 0x0000000b0000720c */ /* 0x000fda0003f06270 */
[----:B------:R-:W-:Y:S05]  /*18b0*/  @P0 BRA `(.L_x_1463) ;  /* 0x000000c000000947 */ /* 0x000fea0003800000 */
[----:B------:R-:W5:Y:S04]  /*18c0*/  LDL.64 R12, [R1+0x10] ;  /* 0x00001000010c7983 */ /* 0x000f680000100a00 */
[----:B--2---:R-:W2:Y:S04]  /*18d0*/  LDL R8, [R1+0x44] ;  /* 0x0000440001087983 */ /* 0x004ea80000100800 */
[----:B----4-:R-:W4:Y:S01]  /*18e0*/  LDL R9, [R1+0x4c] ;  /* 0x00004c0001097983 */ /* 0x010f220000100800 */
[-C--:B-----5:R-:W-:Y:S02]  /*18f0*/  LEA R6, P1, R12, R4.reuse, 0x1 ;  /* 0x000000040c067211 */ /* 0x0a0fe400078208ff */
[----:B--2---:R-:W-:-:S02]  /*1900*/  LEA R4, P0, R8, R4, 0x1 ;  /* 0x0000000408047211 */ /* 0x004fc400078008ff */
[-C--:B---3--:R-:W-:Y:S02]  /*1910*/  LEA.HI.X R7, R12, R5.reuse, R13, 0x1, P1 ;  /* 0x000000050c077211 */ /* 0x088fe400008f0c0d */
[----:B----4-:R-:W-:-:S03]  /*1920*/  LEA.HI.X R5, R8, R5, R9, 0x1, P0 ;  /* 0x0000000508057211 */ /* 0x010fc600000f0c09 */
[----:B------:R-:W-:Y:S01]  /*1930*/  @!PT LDS RZ, [RZ] ;  /* 0x00000000fffff984 */ /* 0x000fe20000000800 */
[----:B------:R-:W-:Y:S01]  /*1940*/  @!PT LDS RZ, [RZ] ;  /* 0x00000000fffff984 */ /* 0x000fe20000000800 */
[----:B------:R-:W-:Y:S01]  /*1950*/  @!PT LDS RZ, [RZ] ;  /* 0x00000000fffff984 */ /* 0x000fe20000000800 */
[----:B------:R2:W-:Y:S04]  /*1960*/  LDGSTS.E.BYPASS.LTC128B.128 [R248+0x8100], [R6.64], !P5 ;  /* 0x0810000006f87fae */ /* 0x0005e8000e901d46 */
[----:B------:R2:W-:Y:S02]  /*1970*/  LDGSTS.E.BYPASS.LTC128B.128 [R248+0xc100], [R4.64], !P3 ;  /* 0x0c10000004f87fae */ /* 0x0005e4000d901d46 */
.L_x_1463:
[----:B------:R-:W-:Y:S05]  /*1980*/  BSYNC B0 ;  /* 0x0000000000007941 */ /* 0x000fea0003800000 */
.L_x_1462:
[----:B------:R-:W-:Y:S05]  /*1990*/  BRA.DIV ~URZ, `(.L_x_1464) ;  /* 0x00012a627f007947 */ /* 0x000fea000b800000 */
[----:B--23--:R2:W3:Y:S04]  /*19a0*/  SHFL.IDX PT, R5, R2, 0x1, 0x181f ;  /* 0x00381f0002057f89 */ /* 0x00c4e800000e0000 */
[----:B----4-:R2:W4:Y:S02]  /*19b0*/  SHFL.IDX PT, R4, R3, 0x1, 0x181f ;  /* 0x00381f0003047f89 */ /* 0x01052400000e0000 */
.L_x_1548:
[----:B------:R-:W-:Y:S01]  /*19c0*/  IADD3 R6, R0, 0x10, RZ ;  /* 0x0000001000067810 */ /* 0x000fe20007ffe0ff */
[----:B------:R-:W-:Y:S03]  /*19d0*/  BSSY B0, `(.L_x_1465) ;  /* 0x000000f000007945 */ /* 0x000fe60003800000 */
        /* <DEDUP_REMOVED lines=14> */
.L_x_1466:
[----:B------:R-:W-:Y:S05]  /*1ac0*/  BSYNC B0 ;  /* 0x0000000000007941 */ /* 0x000fea0003800000 */
.L_x_1465:
[----:B------:R-:W-:Y:S05]  /*1ad0*/  BRA.DIV ~URZ, `(.L_x_1467) ;  /* 0x000129e27f007947 */ /* 0x000fea000b800000 */
[----:B--23--:R2:W3:Y:S02]  /*1ae0*/  SHFL.IDX PT, R5, R2, 0x2, 0x181f ;  /* 0x00581f0002057f89 */ /* 0x00c4e400000e0000 */
.L_x_1549:
[----:B------:R-:W-:Y:S05]  /*1af0*/  BRA.DIV ~URZ, `(.L_x_1468) ;  /* 0x00012a327f007947 */ /* 0x000fea000b800000 */
[----:B----4-:R4:W1:Y:S02]  /*1b00*/  SHFL.IDX PT, R4, R3, 0x2, 0x181f ;  /* 0x00581f0003047f89 */ /* 0x01086400000e0000 */
.L_x_1550:
[----:B------:R-:W-:Y:S01]  /*1b10*/  IADD3 R6, R0, 0x20, RZ ;  /* 0x0000002000067810 */ /* 0x000fe20007ffe0ff */
[----:B------:R-:W-:Y:S03]  /*1b20*/  BSSY B0, `(.L_x_1469) ;  /* 0x000000f000007945 */ /* 0x000fe60003800000 */
[----:B------:R-:W-:-:S13]  /*1b30*/  ISETP.GE.AND P0, PT, R6, R11, PT ;  /* 0x0000000b0600720c */ /* 0x000fda0003f06270 */
[----:B------:R-:W-:Y:S05]  /*1b40*/  @P0 BRA `(.L_x_1470) ;  /* 0x000000c000000947 */ /* 0x000fea0003800000 */
[----:B------:R-:W5:Y:S04]  /*1b50*/  LDL.64 R12, [R1+0x10] ;  /* 0x00001000010c7983 */ /* 0x000f680000100a00 */
[----:B--2---:R-:W2:Y:S04]  /*1b60*/  LDL R8, [R1+0x44] ;  /* 0x0000440001087983 */ /* 0x004ea80000100800 */
[----:B----4-:R-:W4:Y:S01]  /*1b70*/  LDL R9, [R1+0x4c] ;  /* 0x00004c0001097983 */ /* 0x010f220000100800 */
[-C--:B-1---5:R-:W-:Y:S02]  /*1b80*/  LEA R6, P1, R12, R4.reuse, 0x1 ;  /* 0x000000040c067211 */ /* 0x0a2fe400078208ff */
        /* <DEDUP_REMOVED lines=8> */
.L_x_1470:
[----:B------:R-:W-:Y:S05]  /*1c10*/  BSYNC B0 ;  /* 0x0000000000007941 */ /* 0x000fea0003800000 */
.L_x_1469:
[----:B------:R-:W-:Y:S05]  /*1c20*/  BRA.DIV ~URZ, `(.L_x_1471) ;  /* 0x000129627f007947 */ /* 0x000fea000b800000 */
[----:B-1-3--:R1:W3:Y:S04]  /*1c30*/  SHFL.IDX PT, R5, R2, 0x3, 0x181f ;  /* 0x00781f0002057f89 */ /* 0x00a2e800000e0000 */
[----:B------:R1:W2:Y:S02]  /*1c40*/  SHFL.IDX PT, R4, R3, 0x3, 0x181f ;  /* 0x00781f0003047f89 */ /* 0x0002a400000e0000 */
.L_x_1551:
[----:B------:R-:W-:Y:S01]  /*1c50*/  IADD3 R6, R0, 0x30, RZ ;  /* 0x0000003000067810 */ /* 0x000fe20007ffe0ff */
[----:B------:R-:W-:Y:S03]  /*1c60*/  BSSY B0, `(.L_x_1472) ;  /* 0x000000f000007945 */ /* 0x000fe60003800000 */
[----:B------:R-:W-:-:S13]  /*1c70*/  ISETP.GE.AND P0, PT, R6, R11, PT ;  /* 0x0000000b0600720c */ /* 0x000fda0003f06270 */
[----:B------:R-:W-:Y:S05]  /*1c80*/  @P0 BRA `(.L_x_1473) ;  /* 0x000000c000000947 */ /* 0x000fea0003800000 */
[----:B------:R-:W5:Y:S04]  /*1c90*/  LDL.64 R12, [R1+0x10] ;  /* 0x00001000010c7983 */ /* 0x000f680000100a00 */
[----:B----4-:R-:W4:Y:S04]  /*1ca0*/  LDL R8, [R1+0x44] ;  /* 0x0000440001087983 */ /* 0x010f280000100800 */
[----:B---3--:R-:W3:Y:S01]  /*1cb0*/  LDL R9, [R1+0x4c] ;  /* 0x00004c0001097983 */ /* 0x008ee20000100800 */
[-C--:B--2--5:R-:W-:Y:S02]  /*1cc0*/  LEA R6, P1, R12, R4.reuse, 0x1 ;  /* 0x000000040c067211 */ /* 0x0a4fe400078208ff */
[----:B----4-:R-:W-:-:S02]  /*1cd0*/  LEA R4, P0, R8, R4, 0x1 ;  /* 0x0000000408047211 */ /* 0x010fc400078008ff */
[-C--:B------:R-:W-:Y:S02]  /*1ce0*/  LEA.HI.X R7, R12, R5.reuse, R13, 0x1, P1 ;  /* 0x000000050c077211 */ /* 0x080fe400008f0c0d */
[----:B---3--:R-:W-:-:S03]  /*1cf0*/  LEA.HI.X R5, R8, R5, R9, 0x1, P0 ;  /* 0x0000000508057211 */ /* 0x008fc600000f0c09 */
[----:B------:R-:W-:Y:S01]  /*1d00*/  @!PT LDS RZ, [RZ] ;  /* 0x00000000fffff984 */ /* 0x000fe20000000800 */
[----:B------:R-:W-:Y:S01]  /*1d10*/  @!PT LDS RZ, [RZ] ;  /* 0x00000000fffff984 */ /* 0x000fe20000000800 */
[----:B------:R-:W-:Y:S01]  /*1d20*/  @!PT LDS RZ, [RZ] ;  /* 0x00000000fffff984 */ /* 0x000fe20000000800 */
[----:B------:R2:W-:Y:S04]  /*1d30*/  LDGSTS.E.BYPASS.LTC128B.128 [R248+0x9900], [R6.64], !P5 ;  /* 0x0990000006f87fae */ /* 0x0005e8000e901d46 */
[----:B------:R2:W-:Y:S02]  /*1d40*/  LDGSTS.E.BYPASS.LTC128B.128 [R248+0xd900], [R4.64], !P3 ;  /* 0x0d90000004f87fae */ /* 0x0005e4000d901d46 */
.L_x_1473:
[----:B------:R-:W-:Y:S05]  /*1d50*/  BSYNC B0 ;  /* 0x0000000000007941 */ /* 0x000fea0003800000 */
.L_x_1472:
[----:B------:R-:W-:Y:S05]  /*1d60*/  BRA.DIV ~URZ, `(.L_x_1474) ;  /* 0x000128e27f007947 */ /* 0x000fea000b800000 */
[----:B--23--:R2:W3:Y:S02]  /*1d70*/  SHFL.IDX PT, R5, R2, 0x4, 0x181f ;  /* 0x00981f0002057f89 */ /* 0x00c4e400000e0000 */
.L_x_1552:
[----:B------:R-:W-:Y:S05]  /*1d80*/  BRA.DIV ~URZ, `(.L_x_1475) ;  /* 0x000129327f007947 */ /* 0x000fea000b800000 */
[----:B------:R1:W2:Y:S02]  /*1d90*/  SHFL.IDX PT, R4, R3, 0x4, 0x181f ;  /* 0x00981f0003047f89 */ /* 0x0002a400000e0000 */
.L_x_1553:
        /* <DEDUP_REMOVED lines=16> */
.L_x_1477:
[----:B------:R-:W-:Y:S05]  /*1ea0*/  BSYNC B0 ;  /* 0x0000000000007941 */ /* 0x000fea0003800000 */
.L_x_1476:
[----:B------:R-:W-:Y:S05]  /*1eb0*/  BRA.DIV ~URZ, `(.L_x_1478) ;  /* 0x000128627f007947 */ /* 0x000fea000b800000 */
[----:B--23--:R2:W3:Y:S04]  /*1ec0*/  SHFL.IDX PT, R5, R2, 0x5, 0x181f ;  /* 0x00b81f0002057f89 */ /* 0x00c4e800000e0000 */
[----:B------:R2:W1:Y:S02]  /*1ed0*/  SHFL.IDX PT, R4, R3, 0x5, 0x181f ;  /* 0x00b81f0003047f89 */ /* 0x00046400000e0000 */
.L_x_1554:
        /* <DEDUP_REMOVED lines=16> */
.L_x_1480:
[----:B------:R-:W-:Y:S05]  /*1fe0*/  BSYNC B0 ;  /* 0x0000000000007941 */ /* 0x000fea0003800000 */
.L_x_1479:
[----:B------:R-:W-:Y:S05]  /*1ff0*/  BRA.DIV ~URZ, `(.L_x_1481) ;  /* 0x000127e27f007947 */ /* 0x000fea000b800000 */
[----:B-1-3--:R1:W3:Y:S02]  /*2000*/  SHFL.IDX PT, R5, R2, 0x6, 0x181f ;  /* 0x00d81f0002057f89 */ /* 0x00a2e400000e0000 */
.L_x_1555:
[----:B------:R-:W-:Y:S05]  /*2010*/  BRA.DIV ~URZ, `(.L_x_1482) ;  /* 0x000128327f007947 */ /* 0x000fea000b800000 */
[----:B------:R1:W2:Y:S02]  /*2020*/  SHFL.IDX PT, R4, R3, 0x6, 0x181f ;  /* 0x00d81f0003047f89 */ /* 0x0002a400000e0000 */
.L_x_1556:
        /* <DEDUP_REMOVED lines=16> */
.L_x_1484:
[----:B------:R-:W-:Y:S05]  /*2130*/  BSYNC B0 ;  /* 0x0000000000007941 */ /* 0x000fea0003800000 */
.L_x_1483:
[----:B------:R-:W-:Y:S05]  /*2140*/  BRA.DIV ~URZ, `(.L_x_1485) ;  /* 0x000127627f007947 */ /* 0x000fea000b800000 */
[----:B--2---:R2:W1:Y:S04]  /*2150*/  SHFL.IDX PT, R6, R2, 0x7, 0x181f ;  /* 0x00f81f0002067f89 */ /* 0x00446800000e0000 */
[----:B-1--4-:R-:W1:Y:S02]  /*2160*/  SHFL.IDX PT, R3, R3, 0x7, 0x181f ;  /* 0x00f81f0003037f89 */ /* 0x012e6400000e0000 */
.L_x_1557:
[----:B------:R-:W4:Y:S04]  /*2170*/  LDL.64 R152, [R1+0x10] ;  /* 0x0000100001987983 */ /* 0x000f280000100a00 */
[----:B------:R-:W5:Y:S04]  /*2180*/  LDL R7, [R1+0x44] ;  /* 0x0000440001077983 */ /* 0x000f680000100800 */
[----:B--2---:R-:W2:Y:S04]  /*2190*/  LDL R8, [R1+0x4c] ;  /* 0x00004c0001087983 */ /* 0x004ea80000100800 */
[----:B---3--:R-:W3:Y:S01]  /*21a0*/  LDL R196, [R1+0x4] ;  /* 0x0000040001c47983 */ /* 0x008ee20000100800 */
[----:B------:R-:W-:-:S04]  /*21b0*/  IADD3 R0, R0, 0x70, RZ ;  /* 0x0000007000007810 */ /* 0x000fc80007ffe0ff */
[----:B------:R-:W-:-:S13]  /*21c0*/  ISETP.GE.AND P2, PT, R0, R11, PT ;  /* 0x0000000b0000720c */ /* 0x000fda0003f46270 */
[CC--:B-1--4-:R-:W-:Y:S02]  /*21d0*/  @!P2 LEA R4, P1, R152.reuse, R3.reuse, 0x1 ;  /* 0x000000039804a211 */ /* 0x0d2fe400078208ff */
[C---:B-----5:R-:W-:Y:S02]  /*21e0*/  @!P2 LEA R2, P0, R7.reuse, R3, 0x1 ;  /* 0x000000030702a211 */ /* 0x060fe400078008ff */
[-C--:B------:R-:W-:Y:S02]  /*21f0*/  @!P2 LEA.HI.X R5, R152, R6.reuse, R153, 0x1, P1 ;  /* 0x000000069805a211 */ /* 0x080fe400008f0c99 */
[----:B--2---:R-:W-:-:S03]  /*2200*/  @!P2 LEA.HI.X R3, R7, R6, R8, 0x1, P0 ;  /* 0x000000060703a211 */ /* 0x004fc600000f0c08 */
[----:B------:R-:W-:Y:S01]  /*2210*/  @!PT LDS RZ, [RZ] ;  /* 0x00000000fffff984 */ /* 0x000fe20000000800 */
[----:B------:R-:W-:Y:S01]  /*2220*/  @!PT LDS RZ, [RZ] ;  /* 0x00000000fffff984 */ /* 0x000fe20000000800 */
[----:B------:R-:W-:Y:S01]  /*2230*/  @!PT LDS RZ, [RZ] ;  /* 0x00000000fffff984 */ /* 0x000fe20000000800 */
[----:B------:R1:W-:Y:S04]  /*2240*/  @!P2 LDGSTS.E.BYPASS.LTC128B.128 [R248+0xb900], [R4.64], !P5 ;  /* 0x0b90000004f8afae */ /* 0x0003e8000e901d46 */
[----:B------:R1:W-:Y:S01]  /*2250*/  @!P2 LDGSTS.E.BYPASS.LTC128B.128 [R248+0xf900], [R2.64], !P3 ;  /* 0x0f90000002f8afae */ /* 0x0003e2000d901d46 */
[----:B---3--:R-:W-:-:S03]  /*2260*/  IADD3 R92, R196, -0x1, RZ ;  /* 0xffffffffc45c7810 */ /* 0x008fc60007ffe0ff */
[----:B------:R-:W0:Y:S01]  /*2270*/  LDGDEPBAR ;  /* 0x00000000000079af */ /* 0x000e220000000000 */
[----:B------:R-:W-:Y:S03]  /*2280*/  WARPSYNC 0xffffffff ;  /* 0xffffffff00007948 */ /* 0x000fe60003800000 */
[----:B------:R-:W2:Y:S04]  /*2290*/  LDL.64 R156, [R1+0x30] ;  /* 0x00003000019c7983 */ /* 0x000ea80000100a00 */
[----:B------:R-:W3:Y:S04]  /*22a0*/  LDL R154, [R1+0x28] ;  /* 0x00002800019a7983 */ /* 0x000ee80000100800 */
[----:B------:R-:W4:Y:S04]  /*22b0*/  LDL.64 R32, [R1+0x38] ;  /* 0x0000380001207983 */ /* 0x000f280000100a00 */
[----:B------:R-:W5:Y:S04]  /*22c0*/  LDL R19, [R1+0x40] ;  /* 0x0000400001137983 */ /* 0x000f680000100800 */
[----:B------:R-:W1:Y:S01]  /*22d0*/  S2R R8, SR_TID.X ;  /* 0x0000000000087919 */ /* 0x000e620000002100 */
[----:B------:R-:W-:-:S02]  /*22e0*/  SHF.R.S32.HI R16, RZ, 0x1f, R92 ;  /* 0x0000001fff107819 */ /* 0x000fc4000001145c */
[----:B-1----:R-:W-:-:S04]  /*22f0*/  SHF.R.S32.HI R18, RZ, 0x1f, R8 ;  /* 0x0000001fff127819 */ /* 0x002fc80000011408 */
[----:B------:R-:W-:-:S04]  /*2300*/  LEA.HI R18, R18, R8, RZ, 0x3 ;  /* 0x0000000812127211 */ /* 0x000fc800078f18ff */
[----:B------:R-:W-:-:S04]  /*2310*/  SHF.R.S32.HI R18, RZ, 0x3, R18 ;  /* 0x00000003ff127819 */ /* 0x000fc80000011412 */
[----:B------:R-:W-:-:S05]  /*2320*/  IADD3 R0, -R18, c[0x0][0x1d0], RZ ;  /* 0x0000740012007a10 */ /* 0x000fca0007ffe1ff */
[----:B------:R-:W-:Y:S02]  /*2330*/  IMAD R0, R92, -0x40, R0 ;  /* 0xffffffc05c007824 */ /* 0x000fe400078e0200 */
[----:B------:R-:W-:-:S03]  /*2340*/  IMAD R2, R16, c[0x0][0x1e0], RZ ;  /* 0x0000780010027a24 */ /* 0x000fc600078e02ff */
[----:B------:R-:W-:Y:S01]  /*2350*/  ISETP.GE.AND P1, PT, R0, 0x1, PT ;  /* 0x000000010000780c */ /* 0x000fe20003f26270 */
[----:B------:R-:W-:Y:S01]  /*2360*/  IMAD.WIDE.U32 R4, R92, c[0x0][0x1e0], RZ ;  /* 0x000078005c047a25 */ /* 0x000fe200078e00ff */
[----:B------:R-:W-:-:S03]  /*2370*/  ISETP.GE.AND P2, PT, R0, 0x11, PT ;  /* 0x000000110000780c */ /* 0x000fc60003f46270 */
[----:B------:R-:W-:-:S05]  /*2380*/  IMAD R3, R92, c[0x0][0x1e4], R2 ;  /* 0x000079005c037a24 */ /* 0x000fca00078e0202 */
[----:B------:R-:W-:-:S03]  /*2390*/  IADD3 R3, R5, R3, RZ ;  /* 0x0000000305037210 */ /* 0x000fc60007ffe0ff */
[----:B------:R-:W-:Y:S02]  /*23a0*/  @P1 ISETP.GE.AND P0, PT, R152, c[0x0][0x1d4], PT ;  /* 0x0000750098001a0c */ /* 0x000fe40003f06270 */
[----:B------:R-:W-:Y:S02]  /*23b0*/  MOV R148, c[0x0][0x1e0] ;  /* 0x0000780000947a02 */ /* 0x000fe40000000f00 */
[----:B------:R-:W-:Y:S01]  /*23c0*/  ISETP.GE.AND P6, PT, R7, c[0x0][0x1d4], PT ;  /* 0x0000750007007a0c */ /* 0x000fe20003fc6270 */
[----:B------:R-:W-:Y:S01]  /*23d0*/  BAR.SYNC.DEFER_BLOCKING 0x0 ;  /* 0x0000000000007b1d */ /* 0x000fe20000010000 */
[----:B------:R-:W-:Y:S02]  /*23e0*/  ISETP.GE.AND P5, PT, R0, 0x21, PT ;  /* 0x000000210000780c */ /* 0x000fe40003fa6270 */
[----:B------:R-:W-:Y:S01]  /*23f0*/  MOV R149, c[0x0][0x1e4] ;  /* 0x0000790000957a02 */ /* 0x000fe20000000f00 */
[----:B------:R-:W-:Y:S01]  /*2400*/  IMAD.WIDE.U32 R10, R148, 0x20, RZ ;  /* 0x00000020940a7825 */ /* 0x000fe200078e00ff */
[----:B------:R-:W-:-:S05]  /*2410*/  MOV R150, 0xffffffc0 ;  /* 0xffffffc000967802 */ /* 0x000fca0000000f00 */
[----:B------:R-:W-:Y:S01]  /*2420*/  IMAD R144, R92, R150, c[0x0][0x1d0] ;  /* 0x000074005c907624 */ /* 0x000fe200078e0296 */
[----:B------:R-:W-:-:S04]  /*2430*/  MOV R40, c[0x0][0x208] ;  /* 0x0000820000287a02 */ /* 0x000fc80000000f00 */
[----:B------:R-:W-:Y:S02]  /*2440*/  SHF.L.U32 R41, R40, 0x5, RZ ;  /* 0x0000000528297819 */ /* 0x000fe400000006ff */
[----:B--2---:R-:W-:-:S04]  /*2450*/  LEA R2, P3, R4, R156, 0x6 ;  /* 0x0000009c04027211 */ /* 0x004fc800078630ff */
[----:B---3--:R-:W-:Y:S02]  /*2460*/  LEA.HI.X R3, R4, R154, R3, 0x6, P3 ;  /* 0x0000009a04037211 */ /* 0x008fe400018f3403 */
[----:B------:R-:W-:-:S04]  /*2470*/  @P1 LEA R4, P3, R2, c[0x0][0x1c8], 0x1 ;  /* 0x0000720002041a11 */ /* 0x000fc800078608ff */
[----:B------:R-:W-:Y:S02]  /*2480*/  @P1 LEA.HI.X R5, R2, c[0x0][0x1cc], R3, 0x1, P3 ;  /* 0x0000730002051a11 */ /* 0x000fe400018f0c03 */
[----:B------:R-:W-:-:S03]  /*2490*/  @P2 LEA R6, P3, R148, R2, 0x4 ;  /* 0x0000000294062211 */ /* 0x000fc600078620ff */
[----:B------:R-:W-:Y:S01]  /*24a0*/  @!PT LDS RZ, [RZ] ;  /* 0x00000000fffff984 */ /* 0x000fe20000000800 */
[----:B------:R-:W-:Y:S01]  /*24b0*/  @!PT LDS RZ, [RZ] ;  /* 0x00000000fffff984 */ /* 0x000fe20000000800 */
[----:B------:R-:W-:Y:S01]  /*24c0*/  @!PT LDS RZ, [RZ] ;  /* 0x00000000fffff984 */ /* 0x000fe20000000800 */
[----:B------:R1:W-:Y:S01]  /*24d0*/  @P1 LDGSTS.E.BYPASS.LTC128B.128 [R248+0x4100], [R4.64], !P0 ;  /* 0x0410000004f81fae */ /* 0x0003e2000c101d46 */
[----:B------:R-:W-:Y:S02]  /*24e0*/  @P2 LEA R8, P0, R6, c[0x0][0x1c8], 0x1 ;  /* 0x0000720006082a11 */ /* 0x000fe400078008ff */
[----:B------:R-:W-:Y:S01]  /*24f0*/  @P2 LEA.HI.X R7, R148, R3, R149, 0x4, P3 ;  /* 0x0000000394072211 */ /* 0x000fe200018f2495 */
[----:B------:R1:W-:Y:S01]  /*2500*/  @P1 LDGSTS.E.BYPASS.LTC128B.128 [R248+0x6100], [R4.64+0x80], !P6 ;  /* 0x0610008004f81fae */ /* 0x0003e2000f101d46 */
[----:B------:R-:W-:Y:S02]  /*2510*/  ISETP.GE.AND P3, PT, R0, 0x31, PT ;  /* 0x000000310000780c */ /* 0x000fe40003f66270 */
[----:B------:R-:W-:Y:S02]  /*2520*/  @P2 LEA.HI.X R9, R6, c[0x0][0x1cc], R7, 0x1, P0 ;  /* 0x0000730006092a11 */ /* 0x000fe400000f0c07 */
[----:B------:R-:W-:Y:S02]  /*2530*/  @P2 ISETP.GE.AND P0, PT, R152, c[0x0][0x1d4], PT ;  /* 0x0000750098002a0c */ /* 0x000fe40003f06270 */
[----:B------:R-:W-:-:S11]  /*2540*/  @P5 IADD3 R0, P1, R2, R10, RZ ;  /* 0x0000000a02005210 */ /* 0x000fd60007f3e0ff */
[----:B------:R2:W-:Y:S01]  /*2550*/  @P2 LDGSTS.E.BYPASS.LTC128B.128 [R248+0x4900], [R8.64], !P0 ;  /* 0x0490000008f82fae */ /* 0x0005e2000c101d46 */
[----:B-1----:R-:W-:-:S03]  /*2560*/  SHF.L.U32 R4, R149, 0x5, RZ ;  /* 0x0000000595047819 */ /* 0x002fc600000006ff */
[----:B------:R2:W-:Y:S01]  /*2570*/  @P2 LDGSTS.E.BYPASS.LTC128B.128 [R248+0x6900], [R8.64+0x80], !P6 ;  /* 0x0690008008f82fae */ /* 0x0005e2000f101d46 */
[----:B------:R-:W-:Y:S02]  /*2580*/  @P5 IADD3.X R4, R3, R11, R4, P1, !PT ;  /* 0x0000000b03045210 */ /* 0x000fe40000ffe404 */
[----:B------:R-:W-:Y:S01]  /*2590*/  @P5 LEA R6, P1, R0, c[0x0][0x1c8], 0x1 ;  /* 0x0000720000065a11 */ /* 0x000fe200078208ff */
[----:B------:R-:W-:-:S03]  /*25a0*/  @P3 IMAD.WIDE.U32 R2, R148, 0x30, R2 ;  /* 0x0000003094023825 */ /* 0x000fc600078e0002 */
[----:B------:R-:W-:Y:S01]  /*25b0*/  @P5 LEA.HI.X R7, R0, c[0x0][0x1cc], R4, 0x1, P1 ;  /* 0x0000730000075a11 */ /* 0x000fe200008f0c04 */
[----:B------:R-:W-:Y:S01]  /*25c0*/  @P3 IMAD R0, R149, 0x30, RZ ;  /* 0x0000003095003824 */ /* 0x000fe200078e02ff */
[C---:B------:R-:W-:Y:S02]  /*25d0*/  @P5 ISETP.GE.AND P1, PT, R152.reuse, c[0x0][0x1d4], PT ;  /* 0x0000750098005a0c */ /* 0x040fe40003f26270 */
[----:B------:R-:W-:Y:S02]  /*25e0*/  @P3 ISETP.GE.AND P0, PT, R152, c[0x0][0x1d4], PT ;  /* 0x0000750098003a0c */ /* 0x000fe40003f06270 */
        /* <DEDUP_REMOVED lines=9> */
[----:B------:R-:W-:-:S04]  /*2680*/  DEPBAR.LE SB0, 0x0 ;  /* 0x000080000000791a */ /* 0x000fc80000000000 */
[----:B------:R-:W-:Y:S06]  /*2690*/  BAR.SYNC.DEFER_BLOCKING 0x0 ;  /* 0x0000000000007b1d */ /* 0x000fec0000010000 */
[----:B-1----:R-:W-:Y:S04]  /*26a0*/  LDSM.16.M88.4 R4, [R235+0x2000] ;  /* 0x00200000eb04783b */ /* 0x002fe80000000200 */
[----:B--2---:R-:W1:Y:S04]  /*26b0*/  LDSM.16.M88.4 R8, [R228] ;  /* 0x00000000e408783b */ /* 0x004e680000000200 */
[----:B------:R-:W2:Y:S04]  /*26c0*/  LDSM.16.M88.4 R20, [R228+0x800] ;  /* 0x00080000e414783b */ /* 0x000ea80000000200 */
[----:B------:R-:W3:Y:S04]  /*26d0*/  LDSM.16.M88.4 R24, [R228+0x1000] ;  /* 0x00100000e418783b */ /* 0x000ee80000000200 */
[----:B------:R-:W3:Y:S04]  /*26e0*/  LDSM.16.M88.4 R28, [R228+0x1800] ;  /* 0x00180000e41c783b */ /* 0x000ee80000000200 */
[----:B------:R-:W3:Y:S01]  /*26f0*/  LDSM.16.M88.4 R12, [R235] ;  /* 0x00000000eb0c783b */ /* 0x000ee20000000200 */
[----:B------:R-:W-:-:S02]  /*2700*/  IMAD R0, R16, c[0x0][0x208], RZ ;  /* 0x0000820010007a24 */ /* 0x000fc400078e02ff */
[----:B------:R-:W-:Y:S01]  /*2710*/  IMAD.WIDE.U32 R16, R92, c[0x0][0x208], RZ ;  /* 0x000082005c107a25 */ /* 0x000fe200078e00ff */
[----:B------:R-:W-:Y:S01]  /*2720*/  ISETP.GE.AND P5, PT, R152, c[0x0][0x1d4], PT ;  /* 0x0000750098007a0c */ /* 0x000fe20003fa6270 */
[----:B------:R-:W-:Y:S02]  /*2730*/  LDSM.16.M88.4 R48, [R239] ;  /* 0x00000000ef30783b */ /* 0x000fe40000000200 */
[----:B------:R-:W-:Y:S01]  /*2740*/  IMAD R0, R92, c[0x0][0x20c], R0 ;  /* 0x000083005c007a24 */ /* 0x000fe200078e0200 */
[C---:B----4-:R-:W-:Y:S01]  /*2750*/  LEA R3, P0, R16.reuse, R32, 0x6 ;  /* 0x0000002010037211 */ /* 0x050fe200078030ff */
[----:B------:R-:W-:Y:S03]  /*2760*/  LDSM.16.M88.4 R44, [R247] ;  /* 0x00000000f72c783b */ /* 0x000fe60000000200 */
[----:B------:R-:W-:Y:S01]  /*2770*/  IADD3 R0, R17, R0, RZ ;  /* 0x0000000011007210 */ /* 0x000fe20007ffe0ff */
[----:B------:R-:W-:Y:S04]  /*2780*/  LDSM.16.M88.4 R36, [R246] ;  /* 0x00000000f624783b */ /* 0x000fe80000000200 */
[----:B------:R-:W-:Y:S01]  /*2790*/  LDSM.16.M88.4 R32, [R245] ;  /* 0x00000000f520783b */ /* 0x000fe20000000200 */
[C---:B-1----:R-:W-:Y:S08]  /*27a0*/  HMMA.16816.F32.BF16 R52, R4.reuse, R8, RZ ;  /* 0x000000080434723c */ /* 0x042ff000000418ff */
[C---:B--2---:R-:W-:Y:S08]  /*27b0*/  HMMA.16816.F32.BF16 R76, R4.reuse, R20, RZ ;  /* 0x00000014044c723c */ /* 0x044ff000000418ff */
[C---:B---3--:R-:W-:Y:S08]  /*27c0*/  HMMA.16816.F32.BF16 R72, R4.reuse, R24, RZ ;  /* 0x000000180448723c */ /* 0x048ff000000418ff */
[C---:B------:R-:W-:Y:S08]  /*27d0*/  HMMA.16816.F32.BF16 R68, R4.reuse, R28, RZ ;  /* 0x0000001c0444723c */ /* 0x040ff000000418ff */
[C---:B------:R-:W-:Y:S08]  /*27e0*/  HMMA.16816.F32.BF16 R80, R4.reuse, R10, RZ ;  /* 0x0000000a0450723c */ /* 0x040ff000000418ff */
[C---:B------:R-:W-:Y:S08]  /*27f0*/  HMMA.16816.F32.BF16 R116, R4.reuse, R22, RZ ;  /* 0x000000160474723c */ /* 0x040ff000000418ff */
[C---:B------:R-:W-:Y:S08]  /*2800*/  HMMA.16816.F32.BF16 R112, R4.reuse, R26, RZ ;  /* 0x0000001a0470723c */ /* 0x040ff000000418ff */
[----:B------:R-:W-:Y:S07]  /*2810*/  HMMA.16816.F32.BF16 R108, R4, R30, RZ ;  /* 0x0000001e046c723c */ /* 0x000fee00000418ff */
[----:B-----5:R-:W-:-:S02]  /*2820*/  LEA.HI.X R4, R16, R19, R0, 0x6, P0 ;  /* 0x0000001310047211 */ /* 0x020fc400000f3400 */
[----:B------:R-:W-:Y:S02]  /*2830*/  IADD3 R0, -R18, R144, RZ ;  /* 0x0000009012007210 */ /* 0x000fe40007ffe1ff */
[----:B------:R-:W-:Y:S02]  /*2840*/  LEA R2, P0, R3, c[0x0][0x1f8], 0x1 ;  /* 0x00007e0003027a11 */ /* 0x000fe400078008ff */
[C---:B------:R-:W-:Y:S02]  /*2850*/  ISETP.LT.OR P3, PT, R0.reuse, 0x1, P5 ;  /* 0x000000010000780c */ /* 0x040fe40002f61670 */
[C---:B------:R-:W-:Y:S02]  /*2860*/  ISETP.LT.OR P2, PT, R0.reuse, 0x1, P6 ;  /* 0x000000010000780c */ /* 0x040fe40003741670 */
[----:B------:R-:W-:Y:S02]  /*2870*/  MOV R5, 0x5 ;  /* 0x0000000500057802 */ /* 0x000fe40000000f00 */
[----:B------:R-:W-:-:S02]  /*2880*/  ISETP.LT.OR P1, PT, R0, 0x11, P5 ;  /* 0x000000110000780c */ /* 0x000fc40002f21670 */
[----:B------:R-:W-:Y:S02]  /*2890*/  LEA.HI.X R3, R3, c[0x0][0x1fc], R4, 0x1, P0 ;  /* 0x00007f0003037a11 */ /* 0x000fe400000f0c04 */
[----:B------:R-:W-:Y:S02]  /*28a0*/  SHF.L.U64.HI R40, R40, R5, c[0x0][0x20c] ;  /* 0x0000830028287619 */ /* 0x000fe40000010205 */
[----:B------:R-:W-:Y:S01]  /*28b0*/  IADD3 R18, P0, R41, R2, RZ ;  /* 0x0000000229127210 */ /* 0x000fe20007f1e0ff */
[----:B------:R-:W-:Y:S01]  /*28c0*/  HMMA.16816.F32.BF16 R60, R12, R8, RZ ;  /* 0x000000080c3c723c */ /* 0x000fe200000418ff */
[----:B------:R-:W-:Y:S02]  /*28d0*/  LDSM.16.M88.4 R4, [R237+0x2000] ;  /* 0x00200000ed04783b */ /* 0x000fe40000000200 */
[----:B------:R-:W-:Y:S02]  /*28e0*/  IADD3.X R19, R40, R3, RZ, P0, !PT ;  /* 0x0000000328137210 */ /* 0x000fe400007fe4ff */
[----:B------:R-:W-:-:S03]  /*28f0*/  IADD3 R16, P0, R18, R41, RZ ;  /* 0x0000002912107210 */ /* 0x000fc60007f1e0ff */
[----:B------:R-:W-:Y:S01]  /*2900*/  HMMA.16816.F32.BF16 R104, R12, R10, RZ ;  /* 0x0000000a0c68723c */ /* 0x000fe200000418ff */
[----:B------:R-:W1:Y:S01]  /*2910*/  LDSM.16.M88.4 R8, [R237] ;  /* 0x00000000ed08783b */ /* 0x000e620000000200 */
[----:B------:R-:W-:-:S03]  /*2920*/  IADD3.X R17, R19, R40, RZ, P0, !PT ;  /* 0x0000002813117210 */ /* 0x000fc600007fe4ff */
[----:B------:R-:W-:Y:S01]  /*2930*/  @!PT LDS RZ, [RZ] ;  /* 0x00000000fffff984 */ /* 0x000fe20000000800 */
[----:B------:R-:W-:Y:S01]  /*2940*/  @!PT LDS RZ, [RZ] ;  /* 0x00000000fffff984 */ /* 0x000fe20000000800 */
[----:B------:R-:W-:Y:S01]  /*2950*/  @!PT LDS RZ, [RZ] ;  /* 0x00000000fffff984 */ /* 0x000fe20000000800 */
[----:B------:R2:W-:Y:S04]  /*2960*/  LDGSTS.E.BYPASS.LTC128B.128 [R248+0x100], [R2.64], !P3 ;  /* 0x0010000002f87fae */ /* 0x0005e8000d901d46 */
[----:B------:R2:W-:Y:S04]  /*2970*/  LDGSTS.E.BYPASS.LTC128B.128 [R248+0x2100], [R2.64+0x80], !P2 ;  /* 0x0210008002f87fae */ /* 0x0005e8000d101d46 */
[----:B------:R3:W-:Y:S01]  /*2980*/  LDGSTS.E.BYPASS.LTC128B.128 [R248+0x900], [R18.64], !P1 ;  /* 0x0090000012f87fae */ /* 0x0007e2000c901d46 */
[----:B------:R-:W-:Y:S01]  /*2990*/  ISETP.LT.OR P3, PT, R0, 0x11, P6 ;  /* 0x000000110000780c */ /* 0x000fe20003761670 */
[----:B------:R-:W-:Y:S01]  /*29a0*/  HMMA.16816.F32.BF16 R88, R12, R24, RZ ;  /* 0x000000180c58723c */ /* 0x000fe200000418ff */
[----:B---3--:R-:W-:-:S02]  /*29b0*/  IADD3 R18, P2, P1, R41, 0x80, R2 ;  /* 0x0000008029127810 */ /* 0x008fc4000795e002 */
[----:B--2---:R-:W-:Y:S02]  /*29c0*/  IADD3 R2, P0, R16, R41, RZ ;  /* 0x0000002910027210 */ /* 0x004fe40007f1e0ff */
[----:B------:R-:W-:Y:S02]  /*29d0*/  IADD3.X R19, R40, RZ, R3, P2, P1 ;  /* 0x000000ff28137210 */ /* 0x000fe400017e2403 */
[----:B------:R-:W-:Y:S02]  /*29e0*/  ISETP.LT.OR P1, PT, R0, 0x21, P5 ;  /* 0x000000210000780c */ /* 0x000fe40002f21670 */
[----:B------:R-:W-:-:S03]  /*29f0*/  IADD3.X R3, R17, R40, RZ, P0, !PT ;  /* 0x0000002811037210 */ /* 0x000fc600007fe4ff */
[----:B------:R2:W-:Y:S01]  /*2a00*/  LDGSTS.E.BYPASS.LTC128B.128 [R248+0x2900], [R18.64], !P3 ;  /* 0x0290000012f87fae */ /* 0x0005e2000d901d46 */
[C---:B------:R-:W-:Y:S02]  /*2a10*/  ISETP.LT.OR P0, PT, R0.reuse, 0x21, P6 ;  /* 0x000000210000780c */ /* 0x040fe40003701670 */
[C---:B------:R-:W-:Y:S02]  /*2a20*/  ISETP.LT.OR P5, PT, R0.reuse, 0x31, P5 ;  /* 0x000000310000780c */ /* 0x040fe40002fa1670 */
[----:B------:R-:W-:Y:S01]  /*2a30*/  ISETP.LT.OR P2, PT, R0, 0x31, P6 ;  /* 0x000000310000780c */ /* 0x000fe20003741670 */
[C---:B------:R-:W-:Y:S02]  /*2a40*/  HMMA.16816.F32.BF16 R100, R12.reuse, R20, RZ ;  /* 0x000000140c64723c */ /* 0x040fe400000418ff */
[----:B------:R2:W-:Y:S06]  /*2a50*/  LDGSTS.E.BYPASS.LTC128B.128 [R248+0x1100], [R16.64], !P1 ;  /* 0x0110000010f87fae */ /* 0x0005ec000c901d46 */
[----:B------:R2:W-:Y:S01]  /*2a60*/  LDGSTS.E.BYPASS.LTC128B.128 [R248+0x3100], [R16.64+0x80], !P0 ;  /* 0x0310008010f87fae */ /* 0x0005e2000c101d46 */
[C---:B------:R-:W-:Y:S03]  /*2a70*/  HMMA.16816.F32.BF16 R96, R12.reuse, R22, RZ ;  /* 0x000000160c60723c */ /* 0x040fe600000418ff */
[----:B------:R3:W-:Y:S04]  /*2a80*/  LDGSTS.E.BYPASS.LTC128B.128 [R248+0x1900], [R2.64], !P5 ;  /* 0x0190000002f87fae */ /* 0x0007e8000e901d46 */
[----:B------:R3:W-:Y:S01]  /*2a90*/  LDGSTS.E.BYPASS.LTC128B.128 [R248+0x3900], [R2.64+0x80], !P2 ;  /* 0x0390008002f87fae */ /* 0x0007e2000d101d46 */
[C---:B------:R-:W-:Y:S03]  /*2aa0*/  HMMA.16816.F32.BF16 R84, R12.reuse, R26, RZ ;  /* 0x0000001a0c54723c */ /* 0x040fe600000418ff */
[----:B------:R-:W-:Y:S04]  /*2ab0*/  LDSM.16.M88.4 R40, [R234] ;  /* 0x00000000ea28783b */ /* 0x000fe80000000200 */
[----:B------:R-:W-:Y:S01]  /*2ac0*/  LDSM.16.M88.4 R24, [R234+0x1000] ;  /* 0x00100000ea18783b */ /* 0x000fe20000000200 */
[C---:B------:R-:W-:Y:S03]  /*2ad0*/  HMMA.16816.F32.BF16 R64, R12.reuse, R28, RZ ;  /* 0x0000001c0c40723c */ /* 0x040fe600000418ff */
[----:B------:R-:W-:Y:S04]  /*2ae0*/  LDSM.16.M88.4 R20, [R234+0x1800] ;  /* 0x00180000ea14783b */ /* 0x000fe80000000200 */
[----:B------:R-:W0:Y:S01]  /*2af0*/  LDGDEPBAR ;  /* 0x00000000000079af */ /* 0x000e220000000000 */
[----:B------:R-:W-:Y:S03]  /*2b00*/  HMMA.16816.F32.BF16 R56, R12, R30, RZ ;  /* 0x0000001e0c38723c */ /* 0x000fe600000418ff */
[----:B------:R-:W4:Y:S04]  /*2b10*/  LDSM.16.M88.4 R12, [R236] ;  /* 0x00000000ec0c783b */ /* 0x000f280000000200 */
[----:B--2---:R-:W-:Y:S01]  /*2b20*/  LDSM.16.M88.4 R16, [R236+0x2000] ;  /* 0x00200000ec10783b */ /* 0x004fe20000000200 */
[----:B-1----:R-:W-:Y:S03]  /*2b30*/  HMMA.16816.F32.BF16 R60, R8, R48, R60 ;  /* 0x00000030083c723c */ /* 0x002fe6000004183c */
[----:B------:R-:W1:Y:S05]  /*2b40*/  LDSM.16.M88.4 R28, [R234+0x800] ;  /* 0x00080000ea1c783b */ /* 0x000e6a0000000200 */
[C---:B------:R-:W-:Y:S08]  /*2b50*/  HMMA.16816.F32.BF16 R128, R4.reuse, R46, R116 ;  /* 0x0000002e0480723c */ /* 0x040ff00000041874 */
[C---:B------:R-:W-:Y:S08]  /*2b60*/  HMMA.16816.F32.BF16 R136, R4.reuse, R38, R112 ;  /* 0x000000260488723c */ /* 0x040ff00000041870 */
[----:B------:R-:W-:Y:S08]  /*2b70*/  HMMA.16816.F32.BF16 R124, R4, R34, R108 ;  /* 0x00000022047c723c */ /* 0x000ff0000004186c */
[-C--:B------:R-:W-:Y:S08]  /*2b80*/  HMMA.16816.F32.BF16 R140, R8, R36.reuse, R88 ;  /* 0x00000024088c723c */ /* 0x080ff00000041858 */
[----:B------:R-:W-:Y:S08]  /*2b90*/  HMMA.16816.F32.BF16 R72, R4, R36, R72 ;  /* 0x000000240448723c */ /* 0x000ff00000041848 */
[C---:B------:R-:W-:Y:S08]  /*2ba0*/  HMMA.16816.F32.BF16 R132, R8.reuse, R44, R100 ;  /* 0x0000002c0884723c */ /* 0x040ff00000041864 */
[C---:B------:R-:W-:Y:S08]  /*2bb0*/  HMMA.16816.F32.BF16 R120, R8.reuse, R32, R64 ;  /* 0x000000200878723c */ /* 0x040ff00000041840 */
[C---:B------:R-:W-:Y:S08]  /*2bc0*/  HMMA.16816.F32.BF16 R112, R8.reuse, R50, R104 ;  /* 0x000000320870723c */ /* 0x040ff00000041868 */
[C---:B------:R-:W-:Y:S01]  /*2bd0*/  HMMA.16816.F32.BF16 R116, R8.reuse, R46, R96 ;  /* 0x0000002e0874723c */ /* 0x040fe20000041860 */
[----:B------:R-:W-:Y:S07]  /*2be0*/  LDSM.16.M88.4 R96, [R231+0x1800] ;  /* 0x00180000e760783b */ /* 0x000fee0000000200 */
[C---:B------:R-:W-:Y:S01]  /*2bf0*/  HMMA.16816.F32.BF16 R108, R8.reuse, R38, R84 ;  /* 0x00000026086c723c */ /* 0x040fe20000041854 */
[----:B------:R-:W-:Y:S07]  /*2c00*/  LDSM.16.M88.4 R36, [R238] ;  /* 0x00000000ee24783b */ /* 0x000fee0000000200 */
[----:B------:R-:W-:Y:S01]  /*2c10*/  HMMA.16816.F32.BF16 R88, R8, R34, R56 ;  /* 0x000000220858723c */ /* 0x000fe20000041838 */
[----:B------:R-:W2:Y:S07]  /*2c20*/  LDSM.16.M88.4 R8, [R231] ;  /* 0x00000000e708783b */ /* 0x000eae0000000200 */
[C---:B------:R-:W-:Y:S08]  /*2c30*/  HMMA.16816.F32.BF16 R76, R4.reuse, R44, R76 ;  /* 0x0000002c044c723c */ /* 0x040ff0000004184c */
[C---:B------:R-:W-:Y:S08]  /*2c40*/  HMMA.16816.F32.BF16 R52, R4.reuse, R48, R52 ;  /* 0x000000300434723c */ /* 0x040ff00000041834 */
[C---:B------:R-:W-:Y:S01]  /*2c50*/  HMMA.16816.F32.BF16 R68, R4.reuse, R32, R68 ;  /* 0x000000200444723c */ /* 0x040fe20000041844 */
[----:B------:R-:W-:Y:S07]  /*2c60*/  LDSM.16.M88.4 R32, [R235+0x4000] ;  /* 0x00400000eb20783b */ /* 0x000fee0000000200 */
[----:B------:R-:W-:Y:S01]  /*2c70*/  HMMA.16816.F32.BF16 R80, R4, R50, R80 ;  /* 0x000000320450723c */ /* 0x000fe20000041850 */
[----:B------:R-:W5:Y:S04]  /*2c80*/  LDSM.16.M88.4 R4, [R238+0x2000] ;  /* 0x00200000ee04783b */ /* 0x000f680000000200 */
[----:B------:R-:W-:Y:S03]  /*2c90*/  LDSM.16.M88.4 R48, [R231+0x800] ;  /* 0x00080000e730783b */ /* 0x000fe60000000200 */
[----:B----4-:R-:W-:Y:S01]  /*2ca0*/  HMMA.16816.F32.BF16 R44, R12, R40, R60 ;  /* 0x000000280c2c723c */ /* 0x010fe2000004183c */
[----:B------:R-:W-:Y:S07]  /*2cb0*/  LDSM.16.M88.4 R60, [R228+0x2000] ;  /* 0x00200000e43c783b */ /* 0x000fee0000000200 */
[C---:B-1----:R-:W-:Y:S01]  /*2cc0*/  HMMA.16816.F32.BF16 R104, R16.reuse, R28, R76 ;  /* 0x0000001c1068723c */ /* 0x042fe2000004184c */
[----:B------:R-:W1:Y:S07]  /*2cd0*/  LDSM.16.M88.4 R76, [R231+0x1000] ;  /* 0x00100000e74c783b */ /* 0x000e6e0000000200 */
[C---:B------:R-:W-:Y:S08]  /*2ce0*/  HMMA.16816.F32.BF16 R52, R16.reuse, R40, R52 ;  /* 0x000000281034723c */ /* 0x040ff00000041834 */
[C---:B------:R-:W-:Y:S08]  /*2cf0*/  HMMA.16816.F32.BF16 R100, R16.reuse, R24, R72 ;  /* 0x000000181064723c */ /* 0x040ff00000041848 */
[C---:B------:R-:W-:Y:S08]  /*2d00*/  HMMA.16816.F32.BF16 R84, R16.reuse, R20, R68 ;  /* 0x000000141054723c */ /* 0x040ff00000041844 */
[C---:B------:R-:W-:Y:S08]  /*2d10*/  HMMA.16816.F32.BF16 R72, R16.reuse, R42, R80 ;  /* 0x0000002a1048723c */ /* 0x040ff00000041850 */
[C---:B------:R-:W-:Y:S08]  /*2d20*/  HMMA.16816.F32.BF16 R68, R16.reuse, R30, R128 ;  /* 0x0000001e1044723c */ /* 0x040ff00000041880 */
[C---:B------:R-:W-:Y:S08]  /*2d30*/  HMMA.16816.F32.BF16 R64, R16.reuse, R26, R136 ;  /* 0x0000001a1040723c */ /* 0x040ff00000041888 */
[----:B------:R-:W-:Y:S08]  /*2d40*/  HMMA.16816.F32.BF16 R56, R16, R22, R124 ;  /* 0x000000161038723c */ /* 0x000ff0000004187c */
[C---:B------:R-:W-:Y:S01]  /*2d50*/  HMMA.16816.F32.BF16 R16, R12.reuse, R42, R112 ;  /* 0x0000002a0c10723c */ /* 0x040fe20000041870 */
[----:B------:R-:W-:Y:S07]  /*2d60*/  LDSM.16.M88.4 R40, [R244] ;  /* 0x00000000f428783b */ /* 0x000fee0000000200 */
[C---:B------:R-:W-:Y:S08]  /*2d70*/  HMMA.16816.F32.BF16 R80, R12.reuse, R28, R132 ;  /* 0x0000001c0c50723c */ /* 0x040ff00000041884 */
[C---:B------:R-:W-:Y:S01]  /*2d80*/  HMMA.16816.F32.BF16 R116, R12.reuse, R30, R116 ;  /* 0x0000001e0c74723c */ /* 0x040fe20000041874 */
[----:B------:R-:W4:Y:S07]  /*2d90*/  LDSM.16.M88.4 R28, [R235+0x6000] ;  /* 0x00600000eb1c783b */ /* 0x000f2e0000000200 */
[C---:B------:R-:W-:Y:S08]  /*2da0*/  HMMA.16816.F32.BF16 R140, R12.reuse, R24, R140 ;  /* 0x000000180c8c723c */ /* 0x040ff0000004188c */
[C---:B------:R-:W-:Y:S01]  /*2db0*/  HMMA.16816.F32.BF16 R108, R12.reuse, R26, R108 ;  /* 0x0000001a0c6c723c */ /* 0x040fe2000004186c */
[----:B------:R-:W3:Y:S07]  /*2dc0*/  LDSM.16.M88.4 R24, [R237+0x4000] ;  /* 0x00400000ed18783b */ /* 0x000eee0000000200 */
[C---:B------:R-:W-:Y:S08]  /*2dd0*/  HMMA.16816.F32.BF16 R120, R12.reuse, R20, R120 ;  /* 0x000000140c78723c */ /* 0x040ff00000041878 */
[----:B------:R-:W-:Y:S01]  /*2de0*/  HMMA.16816.F32.BF16 R88, R12, R22, R88 ;  /* 0x000000160c58723c */ /* 0x000fe20000041858 */
[----:B------:R-:W3:Y:S07]  /*2df0*/  LDSM.16.M88.4 R20, [R237+0x6000] ;  /* 0x00600000ed14783b */ /* 0x000eee0000000200 */
[-C--:B--2---:R-:W-:Y:S01]  /*2e00*/  HMMA.16816.F32.BF16 R12, R36, R8.reuse, R44 ;  /* 0x00000008240c723c */ /* 0x084fe2000004182c */
[----:B------:R-:W-:Y:S07]  /*2e10*/  LDSM.16.M88.4 R44, [R234+0x2000] ;  /* 0x00200000ea2c783b */ /* 0x000fee0000000200 */
[C---:B-----5:R-:W-:Y:S08]  /*2e20*/  HMMA.16816.F32.BF16 R52, R4.reuse, R8, R52 ;  /* 0x000000080434723c */ /* 0x060ff00000041834 */
[----:B-1----:R-:W-:Y:S08]  /*2e30*/  HMMA.16816.F32.BF16 R124, R4, R78, R64 ;  /* 0x0000004e047c723c */ /* 0x002ff00000041840 */
[----:B------:R-:W-:Y:S08]  /*2e40*/  HMMA.16816.F32.BF16 R12, R32, R60, R12 ;  /* 0x0000003c200c723c */ /* 0x000ff0000004180c */
[----:B------:R-:W-:Y:S01]  /*2e50*/  HMMA.16816.F32.BF16 R64, R36, R10, R16 ;  /* 0x0000000a2440723c */ /* 0x000fe20000041810 */
[----:B------:R-:W1:Y:S07]  /*2e60*/  LDSM.16.M88.4 R16, [R236+0x4000] ;  /* 0x00400000ec10783b */ /* 0x000e6e0000000200 */
[----:B----4-:R-:W-:Y:S08]  /*2e70*/  HMMA.16816.F32.BF16 R52, R28, R60, R52 ;  /* 0x0000003c1c34723c */ /* 0x010ff00000041834 */
[C---:B------:R-:W-:Y:S01]  /*2e80*/  HMMA.16816.F32.BF16 R72, R4.reuse, R10, R72 ;  /* 0x0000000a0448723c */ /* 0x040fe20000041848 */
[----:B------:R-:W-:Y:S07]  /*2e90*/  LDSM.16.M88.4 R8, [R238+0x4000] ;  /* 0x00400000ee08783b */ /* 0x000fee0000000200 */
[----:B------:R-:W-:Y:S08]  /*2ea0*/  HMMA.16816.F32.BF16 R136, R4, R98, R56 ;  /* 0x000000620488723c */ /* 0x000ff00000041838 */
[----:B---3--:R-:W-:Y:S01]  /*2eb0*/  HMMA.16816.F32.BF16 R56, R24, R40, R12 ;  /* 0x000000281838723c */ /* 0x008fe2000004180c */
[----:B------:R-:W2:Y:S07]  /*2ec0*/  LDSM.16.M88.4 R12, [R236+0x6000] ;  /* 0x00600000ec0c783b */ /* 0x000eae0000000200 */
[C---:B------:R-:W-:Y:S08]  /*2ed0*/  HMMA.16816.F32.BF16 R128, R4.reuse, R96, R84 ;  /* 0x000000600480723c */ /* 0x040ff00000041854 */
[C---:B------:R-:W-:Y:S08]  /*2ee0*/  HMMA.16816.F32.BF16 R104, R4.reuse, R48, R104 ;  /* 0x000000300468723c */ /* 0x040ff00000041868 */
[----:B------:R-:W-:Y:S08]  /*2ef0*/  HMMA.16816.F32.BF16 R112, R4, R50, R68 ;  /* 0x000000320470723c */ /* 0x000ff00000041844 */
[C---:B------:R-:W-:Y:S08]  /*2f00*/  HMMA.16816.F32.BF16 R84, R36.reuse, R48, R80 ;  /* 0x000000302454723c */ /* 0x040ff00000041850 */
[----:B------:R-:W-:Y:S01]  /*2f10*/  HMMA.16816.F32.BF16 R116, R36, R50, R116 ;  /* 0x000000322474723c */ /* 0x000fe20000041874 */
[----:B------:R-:W3:Y:S07]  /*2f20*/  LDSM.16.M88.4 R48, [R231+0x2000] ;  /* 0x00200000e730783b */ /* 0x000eee0000000200 */
[----:B------:R-:W-:Y:S08]  /*2f30*/  HMMA.16816.F32.BF16 R52, R20, R40, R52 ;  /* 0x000000281434723c */ /* 0x000ff00000041834 */
[-C--:B------:R-:W-:Y:S08]  /*2f40*/  HMMA.16816.F32.BF16 R64, R32, R62.reuse, R64 ;  /* 0x0000003e2040723c */ /* 0x080ff00000041840 */
[----:B------:R-:W-:Y:S01]  /*2f50*/  HMMA.16816.F32.BF16 R72, R28, R62, R72 ;  /* 0x0000003e1c48723c */ /* 0x000fe20000041848 */
[----:B------:R-:W-:Y:S07]  /*2f60*/  LDSM.16.M88.4 R60, [R243] ;  /* 0x00000000f33c783b */ /* 0x000fee0000000200 */
[----:B-1----:R-:W-:Y:S01]  /*2f70*/  HMMA.16816.F32.BF16 R68, R16, R44, R56 ;  /* 0x0000002c1044723c */ /* 0x002fe20000041838 */
[----:B------:R-:W1:Y:S07]  /*2f80*/  LDSM.16.M88.4 R56, [R228+0x2800] ;  /* 0x00280000e438783b */ /* 0x000e6e0000000200 */
[----:B------:R-:W-:Y:S01]  /*2f90*/  HMMA.16816.F32.BF16 R100, R4, R76, R100 ;  /* 0x0000004c0464723c */ /* 0x000fe20000041864 */
[----:B------:R-:W4:Y:S07]  /*2fa0*/  LDSM.16.M88.4 R4, [R240+0x6000] ;  /* 0x00600000f004783b */ /* 0x000f2e0000000200 */
[----:B--2---:R-:W-:Y:S08]  /*2fb0*/  HMMA.16816.F32.BF16 R52, R12, R44, R52 ;  /* 0x0000002c0c34723c */ /* 0x004ff00000041834 */
[-C--:B------:R-:W-:Y:S08]  /*2fc0*/  HMMA.16816.F32.BF16 R64, R24, R42.reuse, R64 ;  /* 0x0000002a1840723c */ /* 0x080ff00000041840 */
[----:B------:R-:W-:Y:S01]  /*2fd0*/  HMMA.16816.F32.BF16 R72, R20, R42, R72 ;  /* 0x0000002a1448723c */ /* 0x000fe20000041848 */
[----:B------:R-:W2:Y:S07]  /*2fe0*/  LDSM.16.M88.4 R40, [R234+0x2800] ;  /* 0x00280000ea28783b */ /* 0x000eae0000000200 */
[C---:B------:R-:W-:Y:S08]  /*2ff0*/  HMMA.16816.F32.BF16 R140, R36.reuse, R76, R140 ;  /* 0x0000004c248c723c */ /* 0x040ff0000004188c */
[----:B------:R-:W-:Y:S08]  /*3000*/  HMMA.16816.F32.BF16 R108, R36, R78, R108 ;  /* 0x0000004e246c723c */ /* 0x000ff0000004186c */
[----:B---3--:R-:W-:Y:S08]  /*3010*/  HMMA.16816.F32.BF16 R76, R8, R48, R68 ;  /* 0x00000030084c723c */ /* 0x008ff00000041844 */
[----:B-1----:R-:W-:Y:S08]  /*3020*/  HMMA.16816.F32.BF16 R68, R32, R56, R84 ;  /* 0x000000382044723c */ /* 0x002ff00000041854 */
[----:B----4-:R-:W-:Y:S08]  /*3030*/  HMMA.16816.F32.BF16 R80, R4, R48, R52 ;  /* 0x000000300450723c */ /* 0x010ff00000041834 */
[----:B------:R-:W-:Y:S08]  /*3040*/  HMMA.16816.F32.BF16 R120, R36, R96, R120 ;  /* 0x000000602478723c */ /* 0x000ff00000041878 */
[----:B------:R-:W-:Y:S08]  /*3050*/  HMMA.16816.F32.BF16 R52, R16, R46, R64 ;  /* 0x0000002e1034723c */ /* 0x000ff00000041840 */
[----:B------:R-:W-:Y:S08]  /*3060*/  HMMA.16816.F32.BF16 R96, R36, R98, R88 ;  /* 0x000000622460723c */ /* 0x000ff00000041858 */
[----:B------:R-:W-:Y:S08]  /*3070*/  HMMA.16816.F32.BF16 R64, R12, R46, R72 ;  /* 0x0000002e0c40723c */ /* 0x000ff00000041848 */
[----:B------:R-:W-:Y:S01]  /*3080*/  HMMA.16816.F32.BF16 R36, R28, R56, R104 ;  /* 0x000000381c24723c */ /* 0x000fe20000041868 */
[----:B------:R-:W-:-:S04]  /*3090*/  FMUL.FTZ R0, R76, c[0x0][0x320] ;  /* 0x0000c8004c007a20 */ /* 0x000fc80000410000 */
[----:B------:R1:W3:Y:S03]  /*30a0*/  MUFU.TANH R135, R0 ;  /* 0x0000000000877308 */ /* 0x0002e60000002400 */
[----:B------:R-:W-:Y:S01]  /*30b0*/  HMMA.16816.F32.BF16 R68, R24, R60, R68 ;  /* 0x0000003c1844723c */ /* 0x000fe20000041844 */
[----:B-1----:R-:W-:-:S04]  /*30c0*/  FMUL.FTZ R0, R77, c[0x0][0x320] ;  /* 0x0000c8004d007a20 */ /* 0x002fc80000410000 */
[----:B------:R1:W4:Y:S03]  /*30d0*/  MUFU.TANH R133, R0 ;  /* 0x0000000000857308 */ /* 0x0003260000002400 */
[----:B------:R-:W-:Y:S08]  /*30e0*/  HMMA.16816.F32.BF16 R84, R4, R50, R64 ;  /* 0x000000320454723c */ /* 0x000ff00000041840 */
[----:B------:R-:W-:Y:S01]  /*30f0*/  HMMA.16816.F32.BF16 R44, R20, R60, R36 ;  /* 0x0000003c142c723c */ /* 0x000fe20000041824 */
[----:B------:R-:W5:Y:S01]  /*3100*/  LDSM.16.M88.4 R36, [R231+0x2800] ;  /* 0x00280000e724783b */ /* 0x000f620000000200 */
[----:B-1----:R-:W-:-:S06]  /*3110*/  FMUL.FTZ R0, R78, c[0x0][0x320] ;  /* 0x0000c8004e007a20 */ /* 0x002fcc0000410000 */
[-C--:B------:R-:W-:Y:S01]  /*3120*/  HMMA.16816.F32.BF16 R64, R32, R58.reuse, R116 ;  /* 0x0000003a2040723c */ /* 0x080fe20000041874 */
[----:B------:R1:W1:Y:S07]  /*3130*/  MUFU.TANH R134, R0 ;  /* 0x0000000000867308 */ /* 0x00026e0000002400 */
[----:B------:R-:W-:Y:S01]  /*3140*/  HMMA.16816.F32.BF16 R72, R28, R58, R112 ;  /* 0x0000003a1c48723c */ /* 0x000fe20000041870 */
[----:B-1----:R-:W-:-:S07]  /*3150*/  FMUL.FTZ R0, R79, c[0x0][0x320] ;  /* 0x0000c8004f007a20 */ /* 0x002fce0000410000 */
[----:B------:R-:W-:Y:S01]  /*3160*/  HMMA.16816.F32.BF16 R76, R8, R50, R52 ;  /* 0x00000032084c723c */ /* 0x000fe20000041834 */
[----:B------:R-:W1:Y:S01]  /*3170*/  LDSM.16.M88.4 R52, [R228+0x3000] ;  /* 0x00300000e434783b */ /* 0x000e620000000200 */
[----:B------:R2:W1:Y:S02]  /*3180*/  MUFU.TANH R132, R0 ;  /* 0x0000000000847308 */ /* 0x0004640000002400 */
[----:B--2---:R-:W-:-:S06]  /*3190*/  FMUL.FTZ R0, R80, c[0x0][0x320] ;  /* 0x0000c80050007a20 */ /* 0x004fcc0000410000 */
[----:B------:R2:W1:Y:S01]  /*31a0*/  MUFU.TANH R146, R0 ;  /* 0x0000000000927308 */ /* 0x0004620000002400 */
[----:B------:R-:W-:Y:S01]  /*31b0*/  HMMA.16816.F32.BF16 R68, R16, R40, R68 ;  /* 0x000000281044723c */ /* 0x000fe20000041844 */
[----:B--2---:R-:W-:-:S06]  /*31c0*/  FMUL.FTZ R0, R81, c[0x0][0x320] ;  /* 0x0000c80051007a20 */ /* 0x004fcc0000410000 */
[----:B------:R2:W1:Y:S01]  /*31d0*/  MUFU.TANH R145, R0 ;  /* 0x0000000000917308 */ /* 0x0004620000002400 */
[----:B------:R-:W-:Y:S01]  /*31e0*/  HMMA.16816.F32.BF16 R56, R24, R62, R64 ;  /* 0x0000003e1838723c */ /* 0x000fe20000041840 */
[----:B--2---:R-:W-:-:S06]  /*31f0*/  FMUL.FTZ R0, R82, c[0x0][0x320] ;  /* 0x0000c80052007a20 */ /* 0x004fcc0000410000 */
[----:B------:R2:W1:Y:S01]  /*3200*/  MUFU.TANH R151, R0 ;  /* 0x0000000000977308 */ /* 0x0004620000002400 */
[----:B------:R-:W-:Y:S01]  /*3210*/  HMMA.16816.F32.BF16 R48, R12, R40, R44 ;  /* 0x000000280c30723c */ /* 0x000fe2000004182c */
[----:B------:R-:W1:Y:S01]  /*3220*/  LDSM.16.M88.4 R44, [R242] ;  /* 0x00000000f22c783b */ /* 0x000e620000000200 */
[----:B--2---:R-:W-:-:S05]  /*3230*/  FMUL.FTZ R0, R83, c[0x0][0x320] ;  /* 0x0000c80053007a20 */ /* 0x004fca0000410000 */
[----:B------:R2:W1:Y:S01]  /*3240*/  MUFU.TANH R147, R0 ;  /* 0x0000000000937308 */ /* 0x0004620000002400 */
[----:B------:R-:W-:Y:S01]  /*3250*/  HMMA.16816.F32.BF16 R64, R20, R62, R72 ;  /* 0x0000003e1440723c */ /* 0x000fe20000041848 */
[----:B--2---:R-:W-:-:S06]  /*3260*/  FMUL.FTZ R0, R76, c[0x0][0x320] ;  /* 0x0000c8004c007a20 */ /* 0x004fcc0000410000 */
[----:B------:R2:W1:Y:S02]  /*3270*/  MUFU.TANH R116, R0 ;  /* 0x0000000000747308 */ /* 0x0004640000002400 */
[----:B--2---:R-:W-:-:S06]  /*3280*/  FMUL.FTZ R0, R77, c[0x0][0x320] ;  /* 0x0000c8004d007a20 */ /* 0x004fcc0000410000 */
[----:B------:R2:W1:Y:S01]  /*3290*/  MUFU.TANH R107, R0 ;  /* 0x00000000006b7308 */ /* 0x0004620000002400 */
[----:B------:R-:W-:Y:S01]  /*32a0*/  HMMA.16816.F32.BF16 R60, R16, R42, R56 ;  /* 0x0000002a103c723c */ /* 0x000fe20000041838 */
[----:B------:R-:W1:Y:S01]  /*32b0*/  LDSM.16.M88.4 R56, [R234+0x3000] ;  /* 0x00300000ea38783b */ /* 0x000e620000000200 */
[----:B--2---:R-:W-:-:S05]  /*32c0*/  FMUL.FTZ R0, R78, c[0x0][0x320] ;  /* 0x0000c8004e007a20 */ /* 0x004fca0000410000 */
[----:B------:R2:W1:Y:S01]  /*32d0*/  MUFU.TANH R113, R0 ;  /* 0x0000000000717308 */ /* 0x0004620000002400 */
[----:B-----5:R-:W-:Y:S01]  /*32e0*/  HMMA.16816.F32.BF16 R80, R4, R36, R48 ;  /* 0x000000240450723c */ /* 0x020fe20000041830 */
[----:B--2---:R-:W-:-:S07]  /*32f0*/  FMUL.FTZ R0, R79, c[0x0][0x320] ;  /* 0x0000c8004f007a20 */ /* 0x004fce0000410000 */
[----:B------:R-:W-:Y:S01]  /*3300*/  HMMA.16816.F32.BF16 R76, R8, R36, R68 ;  /* 0x00000024084c723c */ /* 0x000fe20000041844 */
[----:B------:R2:W2:Y:S07]  /*3310*/  MUFU.TANH R112, R0 ;  /* 0x0000000000707308 */ /* 0x0004ae0000002400 */
[----:B-1----:R-:W-:Y:S01]  /*3320*/  HMMA.16816.F32.BF16 R68, R32, R52, R140 ;  /* 0x000000342044723c */ /* 0x002fe2000004188c */
[----:B--2---:R-:W-:-:S04]  /*3330*/  FMUL.FTZ R0, R84, c[0x0][0x320] ;  /* 0x0000c80054007a20 */ /* 0x004fc80000410000 */
[----:B------:R1:W2:Y:S03]  /*3340*/  MUFU.TANH R117, R0 ;  /* 0x0000000000757308 */ /* 0x0002a60000002400 */
[----:B------:R-:W-:Y:S08]  /*3350*/  HMMA.16816.F32.BF16 R48, R28, R52, R100 ;  /* 0x000000341c30723c */ /* 0x000ff00000041864 */
[----:B------:R-:W-:Y:S01]  /*3360*/  HMMA.16816.F32.BF16 R64, R12, R42, R64 ;  /* 0x0000002a0c40723c */ /* 0x000fe20000041840 */
[----:B-1----:R-:W-:-:S04]  /*3370*/  FMUL.FTZ R0, R85, c[0x0][0x320] ;  /* 0x0000c80055007a20 */ /* 0x002fc80000410000 */
[----:B------:R1:W1:Y:S03]  /*3380*/  MUFU.TANH R115, R0 ;  /* 0x0000000000737308 */ /* 0x0002660000002400 */
        /* <DEDUP_REMOVED lines=10> */
[----:B------:R-:W5:Y:S01]  /*3430*/  LDSM.16.M88.4 R48, [R231+0x3000] ;  /* 0x00300000e730783b */ /* 0x000f620000000200 */
[----:B-1----:R-:W-:-:S04]  /*3440*/  FMUL.FTZ R0, R77, c[0x0][0x320] ;  /* 0x0000c8004d007a20 */ /* 0x002fc80000410000 */
[----:B------:R1:W1:Y:S02]  /*3450*/  MUFU.TANH R94, R0 ;  /* 0x00000000005e7308 */ /* 0x0002640000002400 */
[----:B------:R-:W-:Y:S01]  /*3460*/  HMMA.16816.F32.BF16 R84, R4, R38, R64 ;  /* 0x000000260454723c */ /* 0x000fe20000041840 */
[----:B------:R-:W2:Y:S01]  /*3470*/  LDSM.16.M88.4 R36, [R228+0x3800] ;  /* 0x00380000e424783b */ /* 0x000ea20000000200 */
[----:B-1----:R-:W-:-:S04]  /*3480*/  FMUL.FTZ R0, R78, c[0x0][0x320] ;  /* 0x0000c8004e007a20 */ /* 0x002fc80000410000 */
[----:B------:R1:W1:Y:S02]  /*3490*/  MUFU.TANH R101, R0 ;  /* 0x0000000000657308 */ /* 0x0002640000002400 */
[----:B------:R-:W-:Y:S01]  /*34a0*/  HMMA.16816.F32.BF16 R64, R16, R56, R68 ;  /* 0x000000381040723c */ /* 0x000fe20000041844 */
[----:B-1----:R-:W-:-:S05]  /*34b0*/  FMUL.FTZ R0, R79, c[0x0][0x320] ;  /* 0x0000c8004f007a20 */ /* 0x002fca0000410000 */
[----:B------:R1:W1:Y:S02]  /*34c0*/  MUFU.TANH R100, R0 ;  /* 0x0000000000647308 */ /* 0x0002640000002400 */
[----:B------:R-:W-:Y:S01]  /*34d0*/  HMMA.16816.F32.BF16 R68, R28, R54, R124 ;  /* 0x000000361c44723c */ /* 0x000fe2000004187c */
[----:B------:R-:W2:Y:S01]  /*34e0*/  LDSM.16.M88.4 R52, [R241] ;  /* 0x00000000f134783b */ /* 0x000ea20000000200 */
[----:B-1----:R-:W-:-:S04]  /*34f0*/  FMUL.FTZ R0, R80, c[0x0][0x320] ;  /* 0x0000c80050007a20 */ /* 0x002fc80000410000 */
[----:B------:R1:W1:Y:S02]  /*3500*/  MUFU.TANH R106, R0 ;  /* 0x00000000006a7308 */ /* 0x0002640000002400 */
[----:B------:R-:W-:Y:S01]  /*3510*/  HMMA.16816.F32.BF16 R60, R24, R46, R60 ;  /* 0x0000002e183c723c */ /* 0x000fe2000004183c */
[----:B-1----:R-:W-:-:S05]  /*3520*/  FMUL.FTZ R0, R81, c[0x0][0x320] ;  /* 0x0000c80051007a20 */ /* 0x002fca0000410000 */
[----:B------:R1:W1:Y:S02]  /*3530*/  MUFU.TANH R105, R0 ;  /* 0x0000000000697308 */ /* 0x0002640000002400 */
[----:B------:R-:W-:Y:S01]  /*3540*/  HMMA.16816.F32.BF16 R40, R12, R56, R40 ;  /* 0x000000380c28723c */ /* 0x000fe20000041828 */
[----:B-1----:R-:W-:-:S05]  /*3550*/  FMUL.FTZ R0, R82, c[0x0][0x320] ;  /* 0x0000c80052007a20 */ /* 0x002fca0000410000 */
[----:B------:R1:W1:Y:S02]  /*3560*/  MUFU.TANH R114, R0 ;  /* 0x0000000000727308 */ /* 0x0002640000002400 */
[----:B-1----:R-:W-:-:S06]  /*3570*/  FMUL.FTZ R0, R83, c[0x0][0x320] ;  /* 0x0000c80053007a20 */ /* 0x002fcc0000410000 */
[----:B------:R1:W1:Y:S01]  /*3580*/  MUFU.TANH R108, R0 ;  /* 0x00000000006c7308 */ /* 0x0002620000002400 */
[----:B-----5:R-:W-:Y:S01]  /*3590*/  HMMA.16816.F32.BF16 R76, R8, R48, R64 ;  /* 0x00000030084c723c */ /* 0x020fe20000041840 */
[----:B-1----:R-:W-:-:S06]  /*35a0*/  FMUL.FTZ R0, R72, c[0x0][0x320] ;  /* 0x0000c80048007a20 */ /* 0x002fcc0000410000 */
[----:B------:R1:W1:Y:S01]  /*35b0*/  MUFU.TANH R89, R0 ;  /* 0x0000000000597308 */ /* 0x0002620000002400 */
[----:B------:R-:W-:Y:S01]  /*35c0*/  HMMA.16816.F32.BF16 R68, R20, R46, R68 ;  /* 0x0000002e1444723c */ /* 0x000fe20000041844 */
[----:B-1----:R-:W-:-:S06]  /*35d0*/  FMUL.FTZ R0, R73, c[0x0][0x320] ;  /* 0x0000c80049007a20 */ /* 0x002fcc0000410000 */
[----:B------:R1:W1:Y:S01]  /*35e0*/  MUFU.TANH R88, R0 ;  /* 0x0000000000587308 */ /* 0x0002620000002400 */
[----:B--2---:R-:W-:Y:S08]  /*35f0*/  HMMA.16816.F32.BF16 R64, R32, R36, R120 ;  /* 0x000000242040723c */ /* 0x004ff00000041878 */
[----:B------:R-:W-:Y:S01]  /*3600*/  HMMA.16816.F32.BF16 R44, R16, R58, R60 ;  /* 0x0000003a102c723c */ /* 0x000fe2000004183c */
[----:B-1----:R-:W-:-:S07]  /*3610*/  FMUL.FTZ R0, R74, c[0x0][0x320] ;  /* 0x0000c8004a007a20 */ /* 0x002fce0000410000 */
[----:B------:R-:W-:Y:S01]  /*3620*/  HMMA.16816.F32.BF16 R60, R32, R38, R96 ;  /* 0x00000026203c723c */ /* 0x000fe20000041860 */
[----:B------:R-:W-:Y:S01]  /*3630*/  LDSM.16.M88.4 R32, [R231+0x3800] ;  /* 0x00380000e720783b */ /* 0x000fe20000000200 */
[----:B------:R1:W2:Y:S06]  /*3640*/  MUFU.TANH R91, R0 ;  /* 0x00000000005b7308 */ /* 0x0002ac0000002400 */
[----:B------:R-:W-:Y:S01]  /*3650*/  HMMA.16816.F32.BF16 R80, R4, R48, R40 ;  /* 0x000000300450723c */ /* 0x000fe20000041828 */
[----:B------:R-:W5:Y:S01]  /*3660*/  LDSM.16.M88.4 R40, [R234+0x3800] ;  /* 0x00380000ea28783b */ /* 0x000f620000000200 */
[----:B------:R-:W-:Y:S01]  /*3670*/  ISETP.GE.AND P0, PT, R196, 0x2, PT ;  /* 0x00000002c400780c */ /* 0x000fe20003f06270 */
[----:B------:R-:W-:-:S04]  /*3680*/  DEPBAR.LE SB0, 0x0 ;  /* 0x000080000000791a */ /* 0x000fc80000000000 */
[----:B-1----:R-:W-:Y:S02]  /*3690*/  FMUL.FTZ R0, R75, c[0x0][0x320] ;  /* 0x0000c8004b007a20 */ /* 0x002fe40000410000 */
[C---:B------:R-:W-:Y:S08]  /*36a0*/  HMMA.16816.F32.BF16 R72, R28.reuse, R36, R128 ;  /* 0x000000241c48723c */ /* 0x040ff00000041880 */
[----:B------:R-:W-:Y:S01]  /*36b0*/  HMMA.16816.F32.BF16 R28, R28, R38, R136 ;  /* 0x000000261c1c723c */ /* 0x000fe20000041888 */
[----:B------:R1:W1:Y:S02]  /*36c0*/  MUFU.TANH R90, R0 ;  /* 0x00000000005a7308 */ /* 0x0002640000002400 */
[----:B-1----:R-:W-:-:S06]  /*36d0*/  FMUL.FTZ R0, R84, c[0x0][0x320] ;  /* 0x0000c80054007a20 */ /* 0x002fcc0000410000 */
[----:B------:R1:W1:Y:S01]  /*36e0*/  MUFU.TANH R95, R0 ;  /* 0x00000000005f7308 */ /* 0x0002620000002400 */
[----:B------:R-:W-:Y:S08]  /*36f0*/  HMMA.16816.F32.BF16 R68, R12, R58, R68 ;  /* 0x0000003a0c44723c */ /* 0x000ff00000041844 */
[----:B------:R-:W-:Y:S01]  /*3700*/  HMMA.16816.F32.BF16 R56, R24, R52, R64 ;  /* 0x000000341838723c */ /* 0x000fe20000041840 */
[----:B-1----:R-:W-:-:S04]  /*3710*/  FMUL.FTZ R0, R85, c[0x0][0x320] ;  /* 0x0000c80055007a20 */ /* 0x002fc80000410000 */
[----:B------:R1:W1:Y:S03]  /*3720*/  MUFU.TANH R93, R0 ;  /* 0x00000000005d7308 */ /* 0x0002660000002400 */
[----:B------:R-:W-:Y:S08]  /*3730*/  HMMA.16816.F32.BF16 R64, R20, R52, R72 ;  /* 0x000000341440723c */ /* 0x000ff00000041848 */
[----:B------:R-:W-:Y:S01]  /*3740*/  HMMA.16816.F32.BF16 R24, R24, R54, R60 ;  /* 0x000000361818723c */ /* 0x000fe2000004183c */
[----:B-1----:R-:W-:-:S07]  /*3750*/  FMUL.FTZ R0, R86, c[0x0][0x320] ;  /* 0x0000c80056007a20 */ /* 0x002fce0000410000 */
[----:B------:R-:W-:Y:S01]  /*3760*/  HMMA.16816.F32.BF16 R52, R20, R54, R28 ;  /* 0x000000361434723c */ /* 0x000fe2000004181c */
[----:B------:R1:W1:Y:S02]  /*3770*/  MUFU.TANH R103, R0 ;  /* 0x0000000000677308 */ /* 0x0002640000002400 */
[----:B-1----:R-:W-:-:S06]  /*3780*/  FMUL.FTZ R0, R87, c[0x0][0x320] ;  /* 0x0000c80057007a20 */ /* 0x002fcc0000410000 */
        /* <DEDUP_REMOVED lines=8> */
[----:B------:R1:W1:Y:S02]  /*3810*/  MUFU.TANH R86, R0 ;  /* 0x0000000000567308 */ /* 0x0002640000002400 */
[----:B-1----:R-:W-:Y:S02]  /*3820*/  FMUL.FTZ R0, R79, c[0x0][0x320] ;  /* 0x0000c8004f007a20 */ /* 0x002fe40000410000 */
[----:B------:R-:W-:Y:S08]  /*3830*/  HMMA.16816.F32.BF16 R76, R8, R50, R44 ;  /* 0x00000032084c723c */ /* 0x000ff0000004182c */
[C---:B------:R-:W-:Y:S08]  /*3840*/  HMMA.16816.F32.BF16 R44, R16.reuse, R40, R56 ;  /* 0x00000028102c723c */ /* 0x040ff00000041838 */
[----:B------:R-:W-:Y:S01]  /*3850*/  HMMA.16816.F32.BF16 R16, R16, R42, R24 ;  /* 0x0000002a1010723c */ /* 0x000fe20000041818 */
[----:B------:R1:W1:Y:S07]  /*3860*/  MUFU.TANH R85, R0 ;  /* 0x0000000000557308 */ /* 0x00026e0000002400 */
[----:B------:R-:W-:Y:S08]  /*3870*/  HMMA.16816.F32.BF16 R68, R4, R50, R68 ;  /* 0x000000320444723c */ /* 0x000ff00000041844 */
[----:B------:R-:W-:Y:S01]  /*3880*/  HMMA.16816.F32.BF16 R44, R8, R32, R44 ;  /* 0x00000020082c723c */ /* 0x000fe2000004182c */
[----:B-1----:R-:W-:-:S07]  /*3890*/  FMUL.FTZ R0, R80, c[0x0][0x320] ;  /* 0x0000c80050007a20 */ /* 0x002fce0000410000 */
[----:B------:R-:W-:Y:S08]  /*38a0*/  HMMA.16816.F32.BF16 R20, R4, R32, R36 ;  /* 0x000000200414723c */ /* 0x000ff00000041824 */
[-C--:B------:R-:W-:Y:S08]  /*38b0*/  HMMA.16816.F32.BF16 R8, R8, R34.reuse, R16 ;  /* 0x000000220808723c */ /* 0x080ff00000041810 */
[----:B------:R-:W-:Y:S01]  /*38c0*/  HMMA.16816.F32.BF16 R4, R4, R34, R12 ;  /* 0x000000220404723c */ /* 0x000fe2000004180c */
[----:B------:R1:W1:Y:S01]  /*38d0*/  MUFU.TANH R87, R0 ;  /* 0x0000000000577308 */ /* 0x0002620000002400 */
[----:B------:R-:W-:-:S02]  /*38e0*/  FMUL.FTZ R77, R77, c[0x0][0x320] ;  /* 0x0000c8004d4d7a20 */ /* 0x000fc40000410000 */
[----:B------:R-:W-:Y:S02]  /*38f0*/  FMUL.FTZ R78, R78, c[0x0][0x320] ;  /* 0x0000c8004e4e7a20 */ /* 0x000fe40000410000 */
[----:B-1----:R-:W-:-:S04]  /*3900*/  FMUL.FTZ R0, R81, c[0x0][0x320] ;  /* 0x0000c80051007a20 */ /* 0x002fc80000410000 */
[----:B------:R1:W1:Y:S01]  /*3910*/  MUFU.TANH R80, R0 ;  /* 0x0000000000507308 */ /* 0x0002620000002400 */
[----:B------:R-:W-:Y:S02]  /*3920*/  FMUL.FTZ R79, R79, c[0x0][0x320] ;  /* 0x0000c8004f4f7a20 */ /* 0x000fe40000410000 */
[----:B------:R-:W-:Y:S02]  /*3930*/  FMUL.FTZ R68, R68, c[0x0][0x320] ;  /* 0x0000c80044447a20 */ /* 0x000fe40000410000 */
[----:B------:R-:W-:Y:S02]  /*3940*/  FMUL.FTZ R69, R69, c[0x0][0x320] ;  /* 0x0000c80045457a20 */ /* 0x000fe40000410000 */
[----:B------:R-:W-:Y:S02]  /*3950*/  FMUL.FTZ R70, R70, c[0x0][0x320] ;  /* 0x0000c80046467a20 */ /* 0x000fe40000410000 */
[----:B-1----:R-:W-:-:S04]  /*3960*/  FMUL.FTZ R0, R82, c[0x0][0x320] ;  /* 0x0000c80052007a20 */ /* 0x002fc80000410000 */
[----:B------:R1:W1:Y:S01]  /*3970*/  MUFU.TANH R72, R0 ;  /* 0x0000000000487308 */ /* 0x0002620000002400 */
[----:B------:R-:W-:Y:S02]  /*3980*/  FMUL.FTZ R71, R71, c[0x0][0x320] ;  /* 0x0000c80047477a20 */ /* 0x000fe40000410000 */
[----:B------:R-:W-:Y:S02]  /*3990*/  FMUL.FTZ R44, R44, c[0x0][0x320] ;  /* 0x0000c8002c2c7a20 */ /* 0x000fe40000410000 */
[----:B------:R-:W-:Y:S02]  /*39a0*/  FMUL.FTZ R45, R45, c[0x0][0x320] ;  /* 0x0000c8002d2d7a20 */ /* 0x000fe40000410000 */
[----:B------:R-:W-:Y:S02]  /*39b0*/  FMUL.FTZ R46, R46, c[0x0][0x320] ;  /* 0x0000c8002e2e7a20 */ /* 0x000fe40000410000 */
[----:B------:R-:W-:Y:S02]  /*39c0*/  FMUL.FTZ R47, R47, c[0x0][0x320] ;  /* 0x0000c8002f2f7a20 */ /* 0x000fe40000410000 */
[----:B------:R-:W-:-:S02]  /*39d0*/  FMUL.FTZ R20, R20, c[0x0][0x320] ;  /* 0x0000c80014147a20 */ /* 0x000fc40000410000 */
[----:B-1----:R-:W-:Y:S02]  /*39e0*/  FMUL.FTZ R0, R83, c[0x0][0x320] ;  /* 0x0000c80053007a20 */ /* 0x002fe40000410000 */
[----:B------:R-:W-:Y:S02]  /*39f0*/  FMUL.FTZ R21, R21, c[0x0][0x320] ;  /* 0x0000c80015157a20 */ /* 0x000fe40000410000 */
[----:B------:R1:W1:Y:S01]  /*3a00*/  MUFU.TANH R50, R0 ;  /* 0x0000000000327308 */ /* 0x0002620000002400 */
        /* <DEDUP_REMOVED lines=8> */
[----:B-1----:R-:W-:Y:S02]  /*3a90*/  FMUL.FTZ R0, R76, c[0x0][0x320] ;  /* 0x0000c8004c007a20 */ /* 0x002fe40000410000 */
[----:B------:R-:W-:-:S02]  /*3aa0*/  FMUL.FTZ R6, R6, c[0x0][0x320] ;  /* 0x0000c80006067a20 */ /* 0x000fc40000410000 */
[----:B------:R-:W-:Y:S01]  /*3ab0*/  FMUL.FTZ R7, R7, c[0x0][0x320] ;  /* 0x0000c80007077a20 */ /* 0x000fe20000410000 */
[----:B------:R1:W1:Y:S08]  /*3ac0*/  MUFU.TANH R36, R20 ;  /* 0x0000001400247308 */ /* 0x0002700000002400 */
[----:B------:R1:W1:Y:S08]  /*3ad0*/  MUFU.TANH R48, R0 ;  /* 0x0000000000307308 */ /* 0x0002700000002400 */
        /* <DEDUP_REMOVED lines=57> */
.L_x_1487:
[----:B--234-:R-:W-:Y:S05]  /*3e70*/  BSYNC B0 ;  /* 0x0000000000007941 */ /* 0x01cfea0003800000 */
.L_x_1486:
[----:B-1----:R-:W2:Y:S04]  /*3e80*/  LDL R0, [R1+0x5c] ;  /* 0x00005c0001007983 */ /* 0x002ea80000100800 */
[----:B------:R-:W2:Y:S04]  /*3e90*/  LDL R197, [R1+0x48] ;  /* 0x0000480001c57983 */ /* 0x000ea80000100800 */
[----:B------:R-:W3:Y:S01]  /*3ea0*/  LDL R5, [R1+0x58] ;  /* 0x0000580001057983 */ /* 0x000ee20000100800 */
[----:B------:R-:W-:-:S03]  /*3eb0*/  IMAD R4, R92, R150, 0x1 ;  /* 0x000000015c047424 */ /* 0x000fc600078e0296 */
[----:B------:R-:W-:Y:S04]  /*3ec0*/  LDSM.16.MT88.4 R40, [R229] ;  /* 0x00000000e528783b */ /* 0x000fe80000004200 */
[----:B------:R-:W-:Y:S04]  /*3ed0*/  LDSM.16.MT88.4 R60, [R229+0x2000] ;  /* 0x00200000e53c783b */ /* 0x000fe80000004200 */
[----:B------:R-:W-:Y:S04]  /*3ee0*/  LDSM.16.MT88.4 R56, [R232] ;  /* 0x00000000e838783b */ /* 0x000fe80000004200 */
[----:B------:R-:W0:Y:S01]  /*3ef0*/  LDGDEPBAR ;  /* 0x00000000000079af */ /* 0x000e220000000000 */
[----:B--2---:R-:W-:-:S04]  /*3f00*/  IMAD.IADD R3, R0, 0x1, R197 ;  /* 0x0000000100037824 */ /* 0x004fc800078e02c5 */
[----:B------:R-:W-:-:S05]  /*3f10*/  @P4 IMAD.HI.U32 R0, R3, c[0x0][0x2c8], RZ ;  /* 0x0000b20003004a27 */ /* 0x000fca00078e00ff */
[----:B------:R-:W-:-:S05]  /*3f20*/  @P4 SHF.R.U32.HI R3, RZ, c[0x0][0x2cc], R0 ;  /* 0x0000b300ff034a19 */ /* 0x000fca0000011600 */
[----:B------:R-:W1:Y:S01]  /*3f30*/  SHFL.IDX PT, R2, R3, RZ, 0x1c1f ;  /* 0x001c1fff03027589 */ /* 0x000e6200000e0000 */
[----:B---3--:R-:W-:-:S03]  /*3f40*/  IADD3 R4, -R5, c[0x0][0x1d0], R4 ;  /* 0x0000740005047a10 */ /* 0x008fc60007ffe104 */
[----:B------:R-:W2:Y:S01]  /*3f50*/  SHFL.IDX PT, R0, R3, 0x1, 0x1c1f ;  /* 0x003c1f0003007f89 */ /* 0x000ea200000e0000 */
[----:B------:R-:W-:Y:S01]  /*3f60*/  IADD3 R4, R4, -c[0x0][0x168], RZ ;  /* 0x80005a0004047a10 */ /* 0x000fe20007ffe0ff */
[----:B------:R-:W-:-:S04]  /*3f70*/  IMAD.IADD R5, R144, 0x1, -R5 ;  /* 0x0000000190057824 */ /* 0x000fc800078e0a05 */
[----:B-1----:R-:W-:-:S05]  /*3f80*/  IMAD.IADD R2, R4, 0x1, R2 ;  /* 0x0000000104027824 */ /* 0x002fca00078e0202 */
[----:B------:R-:W-:-:S04]  /*3f90*/  IMNMX R2, R5, R2, PT ;  /* 0x0000000205027217 */ /* 0x000fc80003800200 */
[C---:B------:R-:W-:Y:S02]  /*3fa0*/  ISETP.GT.AND P0, PT, R2.reuse, 0x1, PT ;  /* 0x000000010200780c */ /* 0x040fe40003f04270 */
[C---:B------:R-:W-:Y:S02]  /*3fb0*/  ISETP.GT.AND P2, PT, R2.reuse, 0x8, PT ;  /* 0x000000080200780c */ /* 0x040fe40003f44270 */
[C---:B------:R-:W-:Y:S02]  /*3fc0*/  ISETP.GT.AND P3, PT, R2.reuse, RZ, PT ;  /* 0x000000ff0200720c */ /* 0x040fe40003f64270 */
[----:B------:R-:W-:Y:S02]  /*3fd0*/  ISETP.GT.AND P1, PT, R2, 0x9, PT ;  /* 0x000000090200780c */ /* 0x000fe40003f24270 */
[----:B------:R-:W-:Y:S02]  /*3fe0*/  FSEL R8, R133, -INF , P0 ;  /* 0xff80000085087808 */ /* 0x000fe40000000000 */
[----:B------:R-:W-:Y:S01]  /*3ff0*/  FSEL R9, R116, -INF , P2 ;  /* 0xff80000074097808 */ /* 0x000fe20001000000 */
[----:B--2---:R-:W-:Y:S01]  /*4000*/  IMAD.IADD R0, R4, 0x1, R0 ;  /* 0x0000000104007824 */ /* 0x004fe200078e0200 */
[----:B------:R-:W-:-:S02]  /*4010*/  ISETP.GT.AND P0, PT, R2, 0x18, PT ;  /* 0x000000180200780c */ /* 0x000fc40003f04270 */
[C---:B------:R-:W-:Y:S02]  /*4020*/  ISETP.GT.AND P2, PT, R2.reuse, 0x19, PT ;  /* 0x000000190200780c */ /* 0x040fe40003f44270 */
[----:B------:R-:W-:Y:S02]  /*4030*/  FSEL R7, R135, -INF , P3 ;  /* 0xff80000087077808 */ /* 0x000fe40001800000 */
[----:B------:R-:W-:Y:S02]  /*4040*/  FSEL R15, R107, -INF , P1 ;  /* 0xff8000006b0f7808 */ /* 0x000fe40000800000 */
[----:B------:R-:W-:Y:S02]  /*4050*/  ISETP.GT.AND P1, PT, R2, 0x20, PT ;  /* 0x000000200200780c */ /* 0x000fe40003f24270 */
[----:B------:R-:W-:Y:S02]  /*4060*/  FSEL R21, R89, -INF , P0 ;  /* 0xff80000059157808 */ /* 0x000fe40000000000 */
[----:B------:R-:W-:-:S02]  /*4070*/  FSEL R22, R88, -INF , P2 ;  /* 0xff80000058167808 */ /* 0x000fc40001000000 */
[C---:B------:R-:W-:Y:S02]  /*4080*/  ISETP.GT.AND P0, PT, R2.reuse, 0x29, PT ;  /* 0x000000290200780c */ /* 0x040fe40003f04270 */
[----:B------:R-:W-:Y:S02]  /*4090*/  ISETP.GT.AND P2, PT, R2, 0x30, PT ;  /* 0x000000300200780c */ /* 0x000fe40003f44270 */
[----:B------:R-:W-:Y:S02]  /*40a0*/  IMNMX R0, R5, R0, PT ;  /* 0x0000000005007217 */ /* 0x000fe40003800200 */
[----:B------:R-:W-:Y:S02]  /*40b0*/  FMNMX.FTZ R137, R7, R8, !PT ;  /* 0x0000000807897209 */ /* 0x000fe40007810000 */
[----:B------:R-:W-:Y:S02]  /*40c0*/  FSEL R168, R84, -INF , P1 ;  /* 0xff80000054a87808 */ /* 0x000fe40000800000 */
[----:B------:R-:W-:-:S02]  /*40d0*/  ISETP.GT.AND P1, PT, R2, 0x31, PT ;  /* 0x000000310200780c */ /* 0x000fc40003f24270 */
[----:B------:R-:W-:Y:S02]  /*40e0*/  FSEL R167, R77, -INF , P0 ;  /* 0xff8000004da77808 */ /* 0x000fe40000000000 */
[----:B------:R-:W-:Y:S02]  /*40f0*/  FSEL R166, R44, -INF , P2 ;  /* 0xff8000002ca67808 */ /* 0x000fe40001000000 */
[C---:B------:R-:W-:Y:S02]  /*4100*/  ISETP.GT.AND P0, PT, R0.reuse, RZ, PT ;  /* 0x000000ff0000720c */ /* 0x040fe40003f04270 */
[----:B------:R-:W-:Y:S02]  /*4110*/  ISETP.GT.AND P2, PT, R0, 0x1, PT ;  /* 0x000000010000780c */ /* 0x000fe40003f44270 */
[----:B------:R-:W-:Y:S02]  /*4120*/  ISETP.GT.AND P5, PT, R2, 0x10, PT ;  /* 0x000000100200780c */ /* 0x000fe40003fa4270 */
[----:B------:R-:W-:-:S02]  /*4130*/  FMNMX.FTZ R137, R9, R137, !PT ;  /* 0x0000008909897209 */ /* 0x000fc40007810000 */
[----:B------:R-:W-:Y:S02]  /*4140*/  FSEL R164, R45, -INF , P1 ;  /* 0xff8000002da47808 */ /* 0x000fe40000800000 */
[----:B------:R-:W-:Y:S02]  /*4150*/  ISETP.GT.AND P1, PT, R0, 0x8, PT ;  /* 0x000000080000780c */ /* 0x000fe40003f24270 */
[----:B------:R-:W-:Y:S02]  /*4160*/  FSEL R24, R134, -INF , P0 ;  /* 0xff80000086187808 */ /* 0x000fe40000000000 */
[----:B------:R-:W-:Y:S02]  /*4170*/  FSEL R25, R132, -INF , P2 ;  /* 0xff80000084197808 */ /* 0x000fe40001000000 */
[----:B------:R-:W-:Y:S02]  /*4180*/  ISETP.GT.AND P3, PT, R2, 0x11, PT ;  /* 0x000000110200780c */ /* 0x000fe40003f64270 */
[----:B------:R-:W-:-:S02]  /*4190*/  FSEL R18, R104, -INF , P5 ;  /* 0xff80000068127808 */ /* 0x000fc40002800000 */
[----:B------:R-:W-:Y:S02]  /*41a0*/  FMNMX.FTZ R137, R15, R137, !PT ;  /* 0x000000890f897209 */ /* 0x000fe40007810000 */
[----:B------:R-:W-:Y:S02]  /*41b0*/  ISETP.GT.AND P0, PT, R0, 0x9, PT ;  /* 0x000000090000780c */ /* 0x000fe40003f04270 */
[----:B------:R-:W-:Y:S02]  /*41c0*/  FSEL R31, R113, -INF , P1 ;  /* 0xff800000711f7808 */ /* 0x000fe40000800000 */
[----:B------:R-:W-:Y:S02]  /*41d0*/  FMNMX.FTZ R136, R24, R25, !PT ;  /* 0x0000001918887209 */ /* 0x000fe40007810000 */
[----:B------:R-:W-:Y:S02]  /*41e0*/  FSEL R19, R94, -INF , P3 ;  /* 0xff8000005e137808 */ /* 0x000fe40001800000 */
        /* <DEDUP_REMOVED lines=12> */
[----:B------:R-:W-:-:S02]  /*42b0*/  ISETP.GT.AND P5, PT, R2, 0x21, PT ;  /* 0x000000210200780c */ /* 0x000fc40003fa4270 */
[----:B------:R-:W-:Y:S02]  /*42c0*/  FMNMX.FTZ R137, R22, R137, !PT ;  /* 0x0000008916897209 */ /* 0x000fe40007810000 */
[----:B------:R-:W-:Y:S02]  /*42d0*/  ISETP.GT.AND P2, PT, R0, 0x19, PT ;  /* 0x000000190000780c */ /* 0x000fe40003f44270 */
[----:B------:R-:W-:Y:S02]  /*42e0*/  FSEL R32, R91, -INF , P0 ;  /* 0xff8000005b207808 */ /* 0x000fe40000000000 */
[----:B------:R-:W-:Y:S02]  /*42f0*/  FMNMX.FTZ R136, R26, R136, !PT ;  /* 0x000000881a887209 */ /* 0x000fe40007810000 */
        /* <DEDUP_REMOVED lines=23> */
[----:B------:R-:W-:Y:S01]  /*4470*/  FMNMX.FTZ R136, R160, R136, !PT ;  /* 0x00000088a0887209 */ /* 0x000fe20007810000 */
[----:B------:R-:W-:Y:S01]  /*4480*/  LDSM.16.MT88.4 R76, [R233+0x2800] ;  /* 0x00280000e94c783b */ /* 0x000fe20000004200 */
        /* <DEDUP_REMOVED lines=8> */
[C---:B------:R-:W-:Y:S02]  /*4510*/  ISETP.GT.AND P1, PT, R0.reuse, 0x38, PT ;  /* 0x000000380000780c */ /* 0x040fe40003f24270 */
[----:B------:R-:W-:Y:S02]  /*4520*/  ISETP.GT.AND P0, PT, R0, 0x39, PT ;  /* 0x000000390000780c */ /* 0x000fe40003f04270 */
[----:B------:R-:W-:Y:S01]  /*4530*/  FSEL R154, R47, -INF , P2 ;  /* 0xff8000002f9a7808 */ /* 0x000fe20001000000 */
[----:B------:R-:W1:Y:S01]  /*4540*/  SHFL.IDX PT, R0, R3, 0x2, 0x1c1f ;  /* 0x005c1f0003007f89 */ /* 0x000e6200000e0000 */
[----:B------:R-:W-:Y:S02]  /*4550*/  FMNMX.FTZ R136, R157, R136, !PT ;  /* 0x000000889d887209 */ /* 0x000fe40007810000 */
[----:B------:R-:W-:Y:S01]  /*4560*/  FMNMX.FTZ R137, R148, R137, !PT ;  /* 0x0000008994897209 */ /* 0x000fe20007810000 */
[----:B------:R-:W2:Y:S01]  /*4570*/  SHFL.IDX PT, R2, R3, 0x3, 0x1c1f ;  /* 0x007c1f0003027f89 */ /* 0x000ea200000e0000 */
[----:B------:R-:W-:-:S02]  /*4580*/  FSEL R152, R13, -INF , P1 ;  /* 0xff8000000d987808 */ /* 0x000fc40000800000 */
[----:B------:R-:W-:Y:S01]  /*4590*/  FMNMX.FTZ R136, R154, R136, !PT ;  /* 0x000000889a887209 */ /* 0x000fe20007810000 */
[----:B------:R-:W3:Y:S01]  /*45a0*/  SHFL.BFLY PT, R3, R137, 0x2, 0x1f ;  /* 0x0c401f0089037f89 */ /* 0x000ee200000e0000 */
[----:B------:R-:W-:Y:S02]  /*45b0*/  FSEL R149, R12, -INF , P0 ;  /* 0xff8000000c957808 */ /* 0x000fe40000000000 */
[----:B------:R-:W-:Y:S01]  /*45c0*/  FMNMX.FTZ R136, R152, R136, !PT ;  /* 0x0000008898887209 */ /* 0x000fe20007810000 */
[----:B------:R-:W-:Y:S03]  /*45d0*/  LDSM.16.MT88.4 R44, [R233] ;  /* 0x00000000e92c783b */ /* 0x000fe60000004200 */
[----:B------:R-:W-:-:S05]  /*45e0*/  FMNMX.FTZ R136, R149, R136, !PT ;  /* 0x0000008895887209 */ /* 0x000fca0007810000 */
[----:B------:R-:W4:Y:S01]  /*45f0*/  SHFL.BFLY PT, R6, R136, 0x2, 0x1f ;  /* 0x0c401f0088067f89 */ /* 0x000f2200000e0000 */
[----:B-1----:R-:W-:-:S05]  /*4600*/  IMAD.IADD R0, R4, 0x1, R0 ;  /* 0x0000000104007824 */ /* 0x002fca00078e0200 */
[----:B------:R-:W-:Y:S01]  /*4610*/  IMNMX R0, R5, R0, PT ;  /* 0x0000000005007217 */ /* 0x000fe20003800200 */
[----:B--2---:R-:W-:Y:S01]  /*4620*/  IMAD.IADD R2, R4, 0x1, R2 ;  /* 0x0000000104027824 */ /* 0x004fe200078e0202 */
[----:B---3--:R-:W-:Y:S02]  /*4630*/  FMNMX.FTZ R137, R137, R3, !PT ;  /* 0x0000000389897209 */ /* 0x008fe40007810000 */
[----:B------:R-:W-:Y:S02]  /*4640*/  ISETP.GT.AND P1, PT, R0, RZ, PT ;  /* 0x000000ff0000720c */ /* 0x000fe40003f24270 */
[----:B------:R-:W-:Y:S01]  /*4650*/  IMNMX R2, R5, R2, PT ;  /* 0x0000000205027217 */ /* 0x000fe20003800200 */
[----:B------:R-:W1:Y:S01]  /*4660*/  SHFL.BFLY PT, R3, R137, 0x1, 0x1f ;  /* 0x0c201f0089037f89 */ /* 0x000e6200000e0000 */
[----:B------:R-:W-:Y:S02]  /*4670*/  FSEL R5, R146, -INF , P1 ;  /* 0xff80000092057808 */ /* 0x000fe40000800000 */
[----:B------:R-:W-:-:S02]  /*4680*/  ISETP.GT.AND P3, PT, R0, 0x1, PT ;  /* 0x000000010000780c */ /* 0x000fc40003f64270 */
[C---:B------:R-:W-:Y:S02]  /*4690*/  ISETP.GT.AND P0, PT, R0.reuse, 0x8, PT ;  /* 0x000000080000780c */ /* 0x040fe40003f04270 */
[C---:B------:R-:W-:Y:S02]  /*46a0*/  ISETP.GT.AND P5, PT, R0.reuse, 0x9, PT ;  /* 0x000000090000780c */ /* 0x040fe40003fa4270 */
[C---:B------:R-:W-:Y:S02]  /*46b0*/  ISETP.GT.AND P2, PT, R0.reuse, 0x10, PT ;  /* 0x000000100000780c */ /* 0x040fe40003f44270 */
[----:B------:R-:W-:Y:S02]  /*46c0*/  ISETP.GT.AND P1, PT, R0, 0x11, PT ;  /* 0x000000110000780c */ /* 0x000fe40003f24270 */
[----:B----4-:R-:W-:Y:S02]  /*46d0*/  FMNMX.FTZ R136, R136, R6, !PT ;  /* 0x0000000688887209 */ /* 0x010fe40007810000 */
[----:B------:R-:W-:-:S02]  /*46e0*/  FSEL R6, R145, -INF , P3 ;  /* 0xff80000091067808 */ /* 0x000fc40001800000 */
[----:B------:R-:W-:Y:S02]  /*46f0*/  FSEL R10, R117, -INF , P0 ;  /* 0xff800000750a7808 */ /* 0x000fe40000000000 */
[----:B------:R-:W-:Y:S02]  /*4700*/  FSEL R12, R115, -INF , P5 ;  /* 0xff800000730c7808 */ /* 0x000fe40002800000 */
[----:B------:R-:W-:Y:S02]  /*4710*/  FSEL R16, R106, -INF , P2 ;  /* 0xff8000006a107808 */ /* 0x000fe40001000000 */
[----:B------:R-:W-:Y:S02]  /*4720*/  FSEL R17, R105, -INF , P1 ;  /* 0xff80000069117808 */ /* 0x000fe40000800000 */
[C---:B------:R-:W-:Y:S02]  /*4730*/  ISETP.GT.AND P3, PT, R0.reuse, 0x18, PT ;  /* 0x000000180000780c */ /* 0x040fe40003f64270 */
[----:B------:R-:W-:-:S02]  /*4740*/  ISETP.GT.AND P0, PT, R0, 0x19, PT ;  /* 0x000000190000780c */ /* 0x000fc40003f04270 */
[C---:B------:R-:W-:Y:S02]  /*4750*/  ISETP.GT.AND P5, PT, R0.reuse, 0x20, PT ;  /* 0x000000200000780c */ /* 0x040fe40003fa4270 */
[C---:B------:R-:W-:Y:S02]  /*4760*/  ISETP.GT.AND P2, PT, R0.reuse, 0x21, PT ;  /* 0x000000210000780c */ /* 0x040fe40003f44270 */
[----:B------:R-:W-:Y:S02]  /*4770*/  ISETP.GT.AND P1, PT, R0, 0x28, PT ;  /* 0x000000280000780c */ /* 0x000fe40003f24270 */
[----:B------:R-:W-:Y:S02]  /*4780*/  FSEL R23, R95, -INF , P3 ;  /* 0xff8000005f177808 */ /* 0x000fe40001800000 */
[----:B------:R-:W-:Y:S02]  /*4790*/  FSEL R29, R93, -INF , P0 ;  /* 0xff8000005d1d7808 */ /* 0x000fe40000000000 */
[----:B------:R-:W-:-:S02]  /*47a0*/  FSEL R145, R87, -INF , P5 ;  /* 0xff80000057917808 */ /* 0x000fc40002800000 */
[----:B------:R-:W-:Y:S02]  /*47b0*/  FSEL R144, R80, -INF , P2 ;  /* 0xff80000050907808 */ /* 0x000fe40001000000 */
[----:B-1----:R-:W-:Y:S01]  /*47c0*/  FMNMX.FTZ R137, R137, R3, !PT ;  /* 0x0000000389897209 */ /* 0x002fe20007810000 */
[----:B------:R-:W1:Y:S01]  /*47d0*/  SHFL.BFLY PT, R4, R136, 0x1, 0x1f ;  /* 0x0c201f0088047f89 */ /* 0x000e6200000e0000 */
[----:B------:R-:W-:Y:S02]  /*47e0*/  FSEL R143, R68, -INF , P1 ;  /* 0xff800000448f7808 */ /* 0x000fe40000800000 */
[C---:B------:R-:W-:Y:S01]  /*47f0*/  ISETP.GT.AND P3, PT, R0.reuse, 0x29, PT ;  /* 0x000000290000780c */ /* 0x040fe20003f64270 */
[----:B------:R-:W-:Y:S01]  /*4800*/  LDSM.16.MT88.4 R80, [R233+0x2000] ;  /* 0x00200000e950783b */ /* 0x000fe20000004200 */
[C---:B------:R-:W-:Y:S02]  /*4810*/  ISETP.GT.AND P0, PT, R0.reuse, 0x30, PT ;  /* 0x000000300000780c */ /* 0x040fe40003f04270 */
[C---:B------:R-:W-:Y:S01]  /*4820*/  ISETP.GT.AND P5, PT, R0.reuse, 0x31, PT ;  /* 0x000000310000780c */ /* 0x040fe20003fa4270 */
[----:B------:R-:W-:Y:S01]  /*4830*/  LDSM.16.MT88.4 R84, [R230+0x2000] ;  /* 0x00200000e654783b */ /* 0x000fe20000004200 */
[----:B------:R-:W-:-:S02]  /*4840*/  ISETP.GT.AND P2, PT, R0, 0x38, PT ;  /* 0x000000380000780c */ /* 0x000fc40003f44270 */
[----:B------:R-:W-:Y:S02]  /*4850*/  ISETP.GT.AND P1, PT, R0, 0x39, PT ;  /* 0x000000390000780c */ /* 0x000fe40003f24270 */
[----:B------:R-:W-:-:S04]  /*4860*/  FMNMX.FTZ R0, R5, R6, !PT ;  /* 0x0000000605007209 */ /* 0x000fc80007810000 */
[----:B------:R-:W-:Y:S02]  /*4870*/  FMNMX.FTZ R0, R10, R0, !PT ;  /* 0x000000000a007209 */ /* 0x000fe40007810000 */
[----:B------:R-:W-:Y:S02]  /*4880*/  FSEL R142, R69, -INF , P3 ;  /* 0xff800000458e7808 */ /* 0x000fe40001800000 */
[----:B------:R-:W-:Y:S02]  /*4890*/  FMNMX.FTZ R0, R12, R0, !PT ;  /* 0x000000000c007209 */ /* 0x000fe40007810000 */
[----:B------:R-:W-:Y:S02]  /*48a0*/  ISETP.GT.AND P3, PT, R2, RZ, PT ;  /* 0x000000ff0200720c */ /* 0x000fe40003f64270 */
[----:B------:R-:W-:Y:S02]  /*48b0*/  FMNMX.FTZ R0, R16, R0, !PT ;  /* 0x0000000010007209 */ /* 0x000fe40007810000 */
[----:B------:R-:W-:Y:S01]  /*48c0*/  FSEL R138, R20, -INF , P1 ;  /* 0xff800000148a7808 */ /* 0x000fe20000800000 */
[----:B------:R-:W-:Y:S01]  /*48d0*/  FMUL.FTZ R20, R137, c[0x0][0x2d0] ;  /* 0x0000b40089147a20 */ /* 0x000fe20000410000 */
[----:B------:R-:W-:-:S02]  /*48e0*/  FSEL R14, R151, -INF , P3 ;  /* 0xff800000970e7808 */ /* 0x000fc40001800000 */
[----:B------:R-:W-:Y:S02]  /*48f0*/  FMNMX.FTZ R0, R17, R0, !PT ;  /* 0x0000000011007209 */ /* 0x000fe40007810000 */
[----:B------:R-:W-:Y:S02]  /*4900*/  FSETP.NEU.FTZ.AND P3, PT, R137, -INF , PT ;  /* 0xff8000008900780b */ /* 0x000fe40003f7d000 */
[----:B------:R-:W-:Y:S02]  /*4910*/  FMNMX.FTZ R0, R23, R0, !PT ;  /* 0x0000000017007209 */ /* 0x000fe40007810000 */
[----:B------:R-:W-:Y:S02]  /*4920*/  FSEL R20, R20, RZ, P3 ;  /* 0x000000ff14147208 */ /* 0x000fe40001800000 */
[----:B------:R-:W-:Y:S02]  /*4930*/  FSEL R141, R36, -INF , P0 ;  /* 0xff800000248d7808 */ /* 0x000fe40000000000 */
[----:B------:R-:W-:-:S02]  /*4940*/  ISETP.GT.AND P0, PT, R2, 0x1, PT ;  /* 0x000000010200780c */ /* 0x000fc40003f04270 */
[----:B------:R-:W-:Y:S01]  /*4950*/  FMNMX.FTZ R135, R29, R0, !PT ;  /* 0x000000001d877209 */ /* 0x000fe20007810000 */
[----:B------:R-:W-:Y:S01]  /*4960*/  FFMA.FTZ R0, R7, c[0x0][0x2d0], -R20 ;  /* 0x0000b40007007a23 */ /* 0x000fe20000010814 */
[----:B------:R-:W-:Y:S02]  /*4970*/  FSEL R140, R30, -INF , P5 ;  /* 0xff8000001e8c7808 */ /* 0x000fe40002800000 */
[----:B------:R-:W-:Y:S02]  /*4980*/  ISETP.GT.AND P5, PT, R2, 0x8, PT ;  /* 0x000000080200780c */ /* 0x000fe40003fa4270 */
[----:B------:R-:W-:Y:S01]  /*4990*/  FSEL R13, R147, -INF , P0 ;  /* 0xff800000930d7808 */ /* 0x000fe20000000000 */
[----:B------:R2:W-:Y:S01]  /*49a0*/  MUFU.EX2 R175, R0 ;  /* 0x0000000000af7308 */ /* 0x0005e20000000800 */
[----:B------:R-:W-:Y:S02]  /*49b0*/  FMNMX.FTZ R135, R145, R135, !PT ;  /* 0x0000008791877209 */ /* 0x000fe40007810000 */
[----:B------:R-:W-:-:S02]  /*49c0*/  FSEL R139, R28, -INF , P2 ;  /* 0xff8000001c8b7808 */ /* 0x000fc40001000000 */
[----:B------:R-:W-:Y:S02]  /*49d0*/  ISETP.GT.AND P2, PT, R2, 0x9, PT ;  /* 0x000000090200780c */ /* 0x000fe40003f44270 */
[----:B------:R-:W-:Y:S02]  /*49e0*/  FSEL R11, R119, -INF , P5 ;  /* 0xff800000770b7808 */ /* 0x000fe40002800000 */
[----:B------:R-:W-:Y:S02]  /*49f0*/  FMNMX.FTZ R135, R144, R135, !PT ;  /* 0x0000008790877209 */ /* 0x000fe40007810000 */
[----:B------:R-:W-:Y:S02]  /*4a00*/  ISETP.GT.AND P1, PT, R2, 0x10, PT ;  /* 0x000000100200780c */ /* 0x000fe40003f24270 */
[----:B--2---:R-:W-:Y:S02]  /*4a10*/  FMNMX.FTZ R0, R14, R13, !PT ;  /* 0x0000000d0e007209 */ /* 0x004fe40007810000 */
[----:B------:R-:W-:-:S02]  /*4a20*/  FSEL R7, R118, -INF , P2 ;  /* 0xff80000076077808 */ /* 0x000fc40001000000 */
[----:B------:R-:W-:Y:S01]  /*4a30*/  FMNMX.FTZ R0, R11, R0, !PT ;  /* 0x000000000b007209 */ /* 0x000fe20007810000 */
[----:B------:R-:W-:Y:S01]  /*4a40*/  FFMA.FTZ R3, R8, c[0x0][0x2d0], -R20 ;  /* 0x0000b40008037a23 */ /* 0x000fe20000010814 */
[----:B------:R-:W-:Y:S01]  /*4a50*/  FMNMX.FTZ R135, R143, R135, !PT ;  /* 0x000000878f877209 */ /* 0x000fe20007810000 */
[----:B------:R-:W-:Y:S01]  /*4a60*/  LDSM.16.MT88.4 R116, [R232+0x2000] ;  /* 0x00200000e874783b */ /* 0x000fe20000004200 */
[----:B------:R-:W-:Y:S02]  /*4a70*/  ISETP.GT.AND P0, PT, R2, 0x11, PT ;  /* 0x000000110200780c */ /* 0x000fe40003f04270 */
[----:B------:R-:W-:Y:S02]  /*4a80*/  FSEL R28, R114, -INF , P1 ;  /* 0xff800000721c7808 */ /* 0x000fe40000800000 */
[----:B------:R-:W-:Y:S02]  /*4a90*/  FMNMX.FTZ R0, R7, R0, !PT ;  /* 0x0000000007007209 */ /* 0x000fe40007810000 */
[----:B------:R-:W-:Y:S01]  /*4aa0*/  FMNMX.FTZ R135, R142, R135, !PT ;  /* 0x000000878e877209 */ /* 0x000fe20007810000 */
[----:B------:R2:W-:Y:S01]  /*4ab0*/  MUFU.EX2 R174, R3 ;  /* 0x0000000300ae7308 */ /* 0x0005e20000000800 */
[----:B------:R-:W-:-:S02]  /*4ac0*/  ISETP.GT.AND P5, PT, R2, 0x18, PT ;  /* 0x000000180200780c */ /* 0x000fc40003fa4270 */
[----:B------:R-:W-:Y:S02]  /*4ad0*/  FSEL R30, R108, -INF , P0 ;  /* 0xff8000006c1e7808 */ /* 0x000fe40000000000 */
[----:B------:R-:W-:Y:S02]  /*4ae0*/  FMNMX.FTZ R0, R28, R0, !PT ;  /* 0x000000001c007209 */ /* 0x000fe40007810000 */
[----:B------:R-:W-:Y:S02]  /*4af0*/  FMNMX.FTZ R135, R141, R135, !PT ;  /* 0x000000878d877209 */ /* 0x000fe40007810000 */
[----:B------:R-:W-:Y:S02]  /*4b00*/  ISETP.GT.AND P3, PT, R2, 0x19, PT ;  /* 0x000000190200780c */ /* 0x000fe40003f64270 */
[----:B------:R-:W-:Y:S01]  /*4b10*/  FMNMX.FTZ R0, R30, R0, !PT ;  /* 0x000000001e007209 */ /* 0x000fe20007810000 */
[----:B--2---:R-:W-:Y:S01]  /*4b20*/  FFMA.FTZ R3, R9, c[0x0][0x2d0], -R20 ;  /* 0x0000b40009037a23 */ /* 0x004fe20000010814 */
[----:B------:R-:W-:-:S02]  /*4b30*/  FSEL R9, R103, -INF , P5 ;  /* 0xff80000067097808 */ /* 0x000fc40002800000 */
[----:B------:R-:W-:Y:S01]  /*4b40*/  FMNMX.FTZ R135, R140, R135, !PT ;  /* 0x000000878c877209 */ /* 0x000fe20007810000 */
[----:B------:R2:W-:Y:S01]  /*4b50*/  MUFU.EX2 R177, R3 ;  /* 0x0000000300b17308 */ /* 0x0005e20000000800 */
[----:B------:R-:W-:Y:S02]  /*4b60*/  ISETP.GT.AND P2, PT, R2, 0x20, PT ;  /* 0x000000200200780c */ /* 0x000fe40003f44270 */
[----:B------:R-:W-:Y:S02]  /*4b70*/  FSEL R8, R102, -INF , P3 ;  /* 0xff80000066087808 */ /* 0x000fe40001800000 */
[----:B------:R-:W-:Y:S02]  /*4b80*/  FMNMX.FTZ R0, R9, R0, !PT ;  /* 0x0000000009007209 */ /* 0x000fe40007810000 */
[----:B------:R-:W-:Y:S02]  /*4b90*/  FMNMX.FTZ R135, R139, R135, !PT ;  /* 0x000000878b877209 */ /* 0x000fe40007810000 */
[----:B------:R-:W-:-:S02]  /*4ba0*/  ISETP.GT.AND P1, PT, R2, 0x21, PT ;  /* 0x000000210200780c */ /* 0x000fc40003f24270 */
[----:B------:R-:W-:Y:S01]  /*4bb0*/  FSEL R133, R72, -INF , P2 ;  /* 0xff80000048857808 */ /* 0x000fe20001000000 */
[----:B--2---:R-:W-:Y:S01]  /*4bc0*/  FFMA.FTZ R3, R15, c[0x0][0x2d0], -R20 ;  /* 0x0000b4000f037a23 */ /* 0x004fe20000010814 */
[----:B------:R-:W-:-:S03]  /*4bd0*/  FMNMX.FTZ R135, R138, R135, !PT ;  /* 0x000000878a877209 */ /* 0x000fc60007810000 */
[----:B------:R2:W-:Y:S01]  /*4be0*/  MUFU.EX2 R176, R3 ;  /* 0x0000000300b07308 */ /* 0x0005e20000000800 */
[----:B------:R-:W-:Y:S02]  /*4bf0*/  ISETP.GT.AND P0, PT, R2, 0x28, PT ;  /* 0x000000280200780c */ /* 0x000fe40003f04270 */
[----:B------:R-:W-:Y:S02]  /*4c00*/  FSEL R132, R50, -INF , P1 ;  /* 0xff80000032847808 */ /* 0x000fe40000800000 */
[----:B-1----:R-:W-:Y:S02]  /*4c10*/  FMNMX.FTZ R136, R136, R4, !PT ;  /* 0x0000000488887209 */ /* 0x002fe40007810000 */
[----:B------:R-:W1:Y:S01]  /*4c20*/  SHFL.BFLY PT, R4, R135, 0x2, 0x1f ;  /* 0x0c401f0087047f89 */ /* 0x000e6200000e0000 */
[----:B------:R-:W-:Y:S02]  /*4c30*/  ISETP.GT.AND P2, PT, R2, 0x29, PT ;  /* 0x000000290200780c */ /* 0x000fe40003f44270 */
[----:B--2---:R-:W-:Y:S01]  /*4c40*/  FMNMX.FTZ R3, R8, R0, !PT ;  /* 0x0000000008037209 */ /* 0x004fe20007810000 */
[----:B------:R-:W-:-:S03]  /*4c50*/  FFMA.FTZ R0, R18, c[0x0][0x2d0], -R20 ;  /* 0x0000b40012007a23 */ /* 0x000fc60000010814 */
[----:B------:R-:W-:Y:S01]  /*4c60*/  FMNMX.FTZ R3, R133, R3, !PT ;  /* 0x0000000385037209 */ /* 0x000fe20007810000 */
[----:B------:R2:W-:Y:S01]  /*4c70*/  MUFU.EX2 R250, R0 ;  /* 0x0000000000fa7308 */ /* 0x0005e20000000800 */
[----:B------:R-:W-:Y:S02]  /*4c80*/  FSEL R131, R70, -INF , P0 ;  /* 0xff80000046837808 */ /* 0x000fe40000000000 */
[----:B------:R-:W-:Y:S02]  /*4c90*/  FMNMX.FTZ R3, R132, R3, !PT ;  /* 0x0000000384037209 */ /* 0x000fe40007810000 */
[C---:B------:R-:W-:Y:S02]  /*4ca0*/  ISETP.GT.AND P1, PT, R2.reuse, 0x30, PT ;  /* 0x000000300200780c */ /* 0x040fe40003f24270 */
[----:B------:R-:W-:Y:S01]  /*4cb0*/  FSEL R130, R71, -INF , P2 ;  /* 0xff80000047827808 */ /* 0x000fe20001000000 */
[----:B--2---:R-:W-:Y:S01]  /*4cc0*/  FFMA.FTZ R0, R19, c[0x0][0x2d0], -R20 ;  /* 0x0000b40013007a23 */ /* 0x004fe20000010814 */
[----:B------:R-:W-:Y:S01]  /*4cd0*/  ISETP.GT.AND P0, PT, R2, 0x31, PT ;  /* 0x000000310200780c */ /* 0x000fe20003f04270 */
[----:B------:R-:W-:Y:S02]  /*4ce0*/  LDSM.16.MT88.4 R68, [R233+0x800] ;  /* 0x00080000e944783b */ /* 0x000fe40000004200 */
[----:B------:R2:W-:Y:S01]  /*4cf0*/  MUFU.EX2 R249, R0 ;  /* 0x0000000000f97308 */ /* 0x0005e20000000800 */
[----:B------:R-:W-:-:S02]  /*4d00*/  FSEL R129, R129, -INF , P1 ;  /* 0xff80000081817808 */ /* 0x000fc40000800000 */
[----:B------:R-:W-:Y:S02]  /*4d10*/  ISETP.GT.AND P2, PT, R2, 0x38, PT ;  /* 0x000000380200780c */ /* 0x000fe40003f44270 */
[----:B------:R-:W-:Y:S02]  /*4d20*/  FSEL R128, R128, -INF , P0 ;  /* 0xff80000080807808 */ /* 0x000fe40000000000 */
[----:B--2---:R-:W-:-:S04]  /*4d30*/  FMNMX.FTZ R0, R131, R3, !PT ;  /* 0x0000000383007209 */ /* 0x004fc80007810000 */
[----:B------:R-:W-:Y:S01]  /*4d40*/  FMNMX.FTZ R0, R130, R0, !PT ;  /* 0x0000000082007209 */ /* 0x000fe20007810000 */
[--C-:B------:R-:W-:Y:S01]  /*4d50*/  FFMA.FTZ R3, R21, c[0x0][0x2d0], -R20.reuse ;  /* 0x0000b40015037a23 */ /* 0x100fe20000010814 */
[----:B------:R-:W-:Y:S02]  /*4d60*/  ISETP.GT.AND P1, PT, R2, 0x39, PT ;  /* 0x000000390200780c */ /* 0x000fe40003f24270 */
[----:B------:R-:W-:Y:S01]  /*4d70*/  FMNMX.FTZ R0, R129, R0, !PT ;  /* 0x0000000081007209 */ /* 0x000fe20007810000 */
[----:B------:R-:W-:Y:S01]  /*4d80*/  FFMA.FTZ R2, R22, c[0x0][0x2d0], -R20 ;  /* 0x0000b40016027a23 */ /* 0x000fe20000010814 */
[----:B------:R2:W-:Y:S01]  /*4d90*/  MUFU.EX2 R251, R3 ;  /* 0x0000000300fb7308 */ /* 0x0005e20000000800 */
[----:B------:R-:W-:Y:S02]  /*4da0*/  FSEL R22, R35, -INF , P2 ;  /* 0xff80000023167808 */ /* 0x000fe40001000000 */
[----:B------:R-:W-:Y:S02]  /*4db0*/  FMNMX.FTZ R0, R128, R0, !PT ;  /* 0x0000000080007209 */ /* 0x000fe40007810000 */
[----:B------:R-:W-:-:S02]  /*4dc0*/  FSETP.NEU.FTZ.AND P0, PT, R136, -INF , PT ;  /* 0xff8000008800780b */ /* 0x000fc40003f1d000 */
[----:B------:R-:W-:Y:S02]  /*4dd0*/  FSEL R21, R37, -INF , P1 ;  /* 0xff80000025157808 */ /* 0x000fe40000800000 */
[----:B------:R-:W-:Y:S02]  /*4de0*/  FMNMX.FTZ R134, R22, R0, !PT ;  /* 0x0000000016867209 */ /* 0x000fe40007810000 */
[----:B-1----:R-:W-:Y:S01]  /*4df0*/  FMNMX.FTZ R135, R135, R4, !PT ;  /* 0x0000000487877209 */ /* 0x002fe20007810000 */
[----:B------:R1:W-:Y:S01]  /*4e00*/  MUFU.EX2 R252, R2 ;  /* 0x0000000200fc7308 */ /* 0x0003e20000000800 */
[----:B--2---:R-:W-:Y:S01]  /*4e10*/  FMUL.FTZ R3, R136, c[0x0][0x2d0] ;  /* 0x0000b40088037a20 */ /* 0x004fe20000410000 */
[----:B------:R-:W-:Y:S01]  /*4e20*/  FMNMX.FTZ R134, R21, R134, !PT ;  /* 0x0000008615867209 */ /* 0x000fe20007810000 */
[----:B------:R-:W-:Y:S03]  /*4e30*/  LDSM.16.MT88.4 R36, [R229+0x800] ;  /* 0x00080000e524783b */ /* 0x000fe60000004200 */
[----:B------:R-:W-:Y:S01]  /*4e40*/  FSEL R3, R3, RZ, P0 ;  /* 0x000000ff03037208 */ /* 0x000fe20000000000 */
[----:B------:R-:W-:Y:S04]  /*4e50*/  SHFL.BFLY PT, R4, R134, 0x2, 0x1f ;  /* 0x0c401f0086047f89 */ /* 0x000fe800000e0000 */
[--C-:B------:R-:W-:Y:S01]  /*4e60*/  FFMA.FTZ R0, R24, c[0x0][0x2d0], -R3.reuse ;  /* 0x0000b40018007a23 */ /* 0x100fe20000010803 */
[----:B-1----:R-:W1:Y:S03]  /*4e70*/  SHFL.BFLY PT, R2, R135, 0x1, 0x1f ;  /* 0x0c201f0087027f89 */ /* 0x002e6600000e0000 */
[----:B------:R2:W-:Y:S02]  /*4e80*/  MUFU.EX2 R171, R0 ;  /* 0x0000000000ab7308 */ /* 0x0005e40000000800 */
[----:B--2---:R-:W-:-:S06]  /*4e90*/  FFMA.FTZ R0, R25, c[0x0][0x2d0], -R3 ;  /* 0x0000b40019007a23 */ /* 0x004fcc0000010803 */
[----:B------:R2:W-:Y:S02]  /*4ea0*/  MUFU.EX2 R165, R0 ;  /* 0x0000000000a57308 */ /* 0x0005e40000000800 */
[----:B--2---:R-:W-:-:S06]  /*4eb0*/  FFMA.FTZ R0, R31, c[0x0][0x2d0], -R3 ;  /* 0x0000b4001f007a23 */ /* 0x004fcc0000010803 */
[----:B------:R2:W-:Y:S01]  /*4ec0*/  MUFU.EX2 R172, R0 ;  /* 0x0000000000ac7308 */ /* 0x0005e20000000800 */
[----:B-1----:R-:W-:Y:S02]  /*4ed0*/  FMNMX.FTZ R135, R135, R2, !PT ;  /* 0x0000000287877209 */ /* 0x002fe40007810000 */
[----:B------:R-:W-:Y:S01]  /*4ee0*/  FMNMX.FTZ R134, R134, R4, !PT ;  /* 0x0000000486867209 */ /* 0x000fe20007810000 */
[----:B--2---:R-:W-:-:S04]  /*4ef0*/  FFMA.FTZ R0, R33, c[0x0][0x2d0], -R3 ;  /* 0x0000b40021007a23 */ /* 0x004fc80000010803 */
[----:B------:R1:W-:Y:S01]  /*4f00*/  MUFU.EX2 R173, R0 ;  /* 0x0000000000ad7308 */ /* 0x0003e20000000800 */
[C---:B------:R-:W-:Y:S01]  /*4f10*/  FMUL.FTZ R2, R135.reuse, c[0x0][0x2d0] ;  /* 0x0000b40087027a20 */ /* 0x040fe20000410000 */
[----:B------:R-:W-:Y:S01]  /*4f20*/  FSETP.NEU.FTZ.AND P0, PT, R135, -INF , PT ;  /* 0xff8000008700780b */ /* 0x000fe20003f1d000 */
[----:B------:R-:W2:Y:S01]  /*4f30*/  SHFL.BFLY PT, R4, R134, 0x1, 0x1f ;  /* 0x0c201f0086047f89 */ /* 0x000ea200000e0000 */
[----:B-1----:R-:W-:-:S04]  /*4f40*/  FFMA.FTZ R0, R27, c[0x0][0x2d0], -R3 ;  /* 0x0000b4001b007a23 */ /* 0x002fc80000010803 */
[----:B------:R1:W-:Y:S01]  /*4f50*/  MUFU.EX2 R224, R0 ;  /* 0x0000000000e07308 */ /* 0x0003e20000000800 */
[----:B------:R-:W-:Y:S01]  /*4f60*/  FSEL R2, R2, RZ, P0 ;  /* 0x000000ff02027208 */ /* 0x000fe20000000000 */
[--C-:B-1----:R-:W-:Y:S01]  /*4f70*/  FFMA.FTZ R0, R26, c[0x0][0x2d0], -R3.reuse ;  /* 0x0000b4001a007a23 */ /* 0x102fe20000010803 */
[----:B--2---:R-:W-:Y:S01]  /*4f80*/  FMNMX.FTZ R134, R134, R4, !PT ;  /* 0x0000000486867209 */ /* 0x004fe20007810000 */
[----:B------:R-:W1:Y:S04]  /*4f90*/  LDSM.16.MT88.4 R24, [R230] ;  /* 0x00000000e618783b */ /* 0x000e680000004200 */
[----:B------:R2:W-:Y:S02]  /*4fa0*/  MUFU.EX2 R225, R0 ;  /* 0x0000000000e17308 */ /* 0x0005e40000000800 */
[----:B--2---:R-:W-:-:S06]  /*4fb0*/  FFMA.FTZ R0, R32, c[0x0][0x2d0], -R3 ;  /* 0x0000b40020007a23 */ /* 0x004fcc0000010803 */
[----:B------:R2:W-:Y:S02]  /*4fc0*/  MUFU.EX2 R226, R0 ;  /* 0x0000000000e27308 */ /* 0x0005e40000000800 */
[----:B--2---:R-:W-:Y:S01]  /*4fd0*/  FFMA.FTZ R0, R34, c[0x0][0x2d0], -R3 ;  /* 0x0000b40022007a23 */ /* 0x004fe20000010803 */
[----:B------:R-:W-:Y:S01]  /*4fe0*/  FSETP.NEU.FTZ.AND P0, PT, R134, -INF , PT ;  /* 0xff8000008600780b */ /* 0x000fe20003f1d000 */
[--C-:B------:R-:W-:Y:S01]  /*4ff0*/  FFMA.FTZ R4, R16, c[0x0][0x2d0], -R2.reuse ;  /* 0x0000b40010047a23 */ /* 0x100fe20000010802 */
[----:B------:R-:W2:Y:S03]  /*5000*/  LDSM.16.MT88.4 R32, [R230+0x800] ;  /* 0x00080000e620783b */ /* 0x000ea60000004200 */
[----:B------:R3:W-:Y:S02]  /*5010*/  MUFU.EX2 R227, R0 ;  /* 0x0000000000e37308 */ /* 0x0007e40000000800 */
[----:B---3--:R-:W-:-:S06]  /*5020*/  FFMA.FTZ R0, R5, c[0x0][0x2d0], -R2 ;  /* 0x0000b40005007a23 */ /* 0x008fcc0000010802 */
[----:B------:R3:W-:Y:S02]  /*5030*/  MUFU.EX2 R156, R0 ;  /* 0x00000000009c7308 */ /* 0x0007e40000000800 */
[----:B---3--:R-:W-:-:S06]  /*5040*/  FFMA.FTZ R0, R6, c[0x0][0x2d0], -R2 ;  /* 0x0000b40006007a23 */ /* 0x008fcc0000010802 */
[----:B------:R3:W4:Y:S02]  /*5050*/  MUFU.EX2 R155, R0 ;  /* 0x00000000009b7308 */ /* 0x0007240000000800 */
[----:B---3--:R-:W-:-:S06]  /*5060*/  FFMA.FTZ R0, R10, c[0x0][0x2d0], -R2 ;  /* 0x0000b4000a007a23 */ /* 0x008fcc0000010802 */
[----:B------:R3:W-:Y:S02]  /*5070*/  MUFU.EX2 R158, R0 ;  /* 0x00000000009e7308 */ /* 0x0007e40000000800 */
[----:B---3--:R-:W-:-:S06]  /*5080*/  FFMA.FTZ R0, R12, c[0x0][0x2d0], -R2 ;  /* 0x0000b4000c007a23 */ /* 0x008fcc0000010802 */
[----:B------:R3:W5:Y:S08]  /*5090*/  MUFU.EX2 R161, R0 ;  /* 0x0000000000a17308 */ /* 0x0007700000000800 */
[----:B------:R1:W-:Y:S01]  /*50a0*/  MUFU.EX2 R187, R4 ;  /* 0x0000000400bb7308 */ /* 0x0003e20000000800 */
[----:B---3--:R-:W-:-:S05]  /*50b0*/  FMUL.FTZ R0, R134, c[0x0][0x2d0] ;  /* 0x0000b40086007a20 */ /* 0x008fca0000410000 */
[----:B------:R-:W-:Y:S01]  /*50c0*/  FSEL R0, R0, RZ, P0 ;  /* 0x000000ff00007208 */ /* 0x000fe20000000000 */
[----:B-1----:R-:W-:-:S04]  /*50d0*/  FFMA.FTZ R4, R17, c[0x0][0x2d0], -R2 ;  /* 0x0000b40011047a23 */ /* 0x002fc80000010802 */
[----:B------:R1:W-:Y:S02]  /*50e0*/  MUFU.EX2 R190, R4 ;  /* 0x0000000400be7308 */ /* 0x0003e40000000800 */
[----:B-1----:R-:W-:-:S06]  /*50f0*/  FFMA.FTZ R4, R14, c[0x0][0x2d0], -R0 ;  /* 0x0000b4000e047a23 */ /* 0x002fcc0000010800 */
[----:B------:R1:W-:Y:S02]  /*5100*/  MUFU.EX2 R147, R4 ;  /* 0x0000000400937308 */ /* 0x0003e40000000800 */
[----:B-1----:R-:W-:-:S06]  /*5110*/  FFMA.FTZ R4, R13, c[0x0][0x2d0], -R0 ;  /* 0x0000b4000d047a23 */ /* 0x002fcc0000010800 */
[----:B------:R1:W3:Y:S02]  /*5120*/  MUFU.EX2 R146, R4 ;  /* 0x0000000400927308 */ /* 0x0002e40000000800 */
[----:B-1----:R-:W-:-:S06]  /*5130*/  FFMA.FTZ R4, R11, c[0x0][0x2d0], -R0 ;  /* 0x0000b4000b047a23 */ /* 0x002fcc0000010800 */
[----:B------:R1:W-:Y:S02]  /*5140*/  MUFU.EX2 R151, R4 ;  /* 0x0000000400977308 */ /* 0x0003e40000000800 */
[----:B-1----:R-:W-:-:S06]  /*5150*/  FFMA.FTZ R4, R7, c[0x0][0x2d0], -R0 ;  /* 0x0000b40007047a23 */ /* 0x002fcc0000010800 */
[----:B------:R1:W1:Y:S02]  /*5160*/  MUFU.EX2 R153, R4 ;  /* 0x0000000400997308 */ /* 0x0002640000000800 */
[----:B-1----:R-:W-:-:S06]  /*5170*/  FFMA.FTZ R4, R23, c[0x0][0x2d0], -R2 ;  /* 0x0000b40017047a23 */ /* 0x002fcc0000010802 */
[----:B------:R1:W-:Y:S02]  /*5180*/  MUFU.EX2 R188, R4 ;  /* 0x0000000400bc7308 */ /* 0x0003e40000000800 */
[----:B-1----:R-:W-:-:S06]  /*5190*/  FFMA.FTZ R4, R29, c[0x0][0x2d0], -R2 ;  /* 0x0000b4001d047a23 */ /* 0x002fcc0000010802 */
[----:B------:R1:W-:Y:S01]  /*51a0*/  MUFU.EX2 R191, R4 ;  /* 0x0000000400bf7308 */ /* 0x0003e20000000800 */
[----:B----4-:R-:W-:Y:S02]  /*51b0*/  F2FP.BF16.PACK_AB R12, R155, R156 ;  /* 0x0000009c9b0c723e */ /* 0x010fe400000010ff */
[----:B-----5:R-:W-:Y:S02]  /*51c0*/  F2FP.BF16.PACK_AB R14, R161, R158 ;  /* 0x0000009ea10e723e */ /* 0x020fe400000010ff */
[----:B---3--:R-:W-:Y:S01]  /*51d0*/  F2FP.BF16.PACK_AB R13, R146, R147 ;  /* 0x00000093920d723e */ /* 0x008fe200000010ff */
[----:B-1----:R-:W-:-:S04]  /*51e0*/  FFMA.FTZ R4, R28, c[0x0][0x2d0], -R0 ;  /* 0x0000b4001c047a23 */ /* 0x002fc80000010800 */
[----:B------:R1:W-:Y:S01]  /*51f0*/  MUFU.EX2 R184, R4 ;  /* 0x0000000400b87308 */ /* 0x0003e20000000800 */
[----:B------:R-:W-:Y:S01]  /*5200*/  F2FP.BF16.PACK_AB R15, R153, R151 ;  /* 0x00000097990f723e */ /* 0x000fe200000010ff */
[----:B-1----:R-:W-:-:S06]  /*5210*/  FFMA.FTZ R4, R30, c[0x0][0x2d0], -R0 ;  /* 0x0000b4001e047a23 */ /* 0x002fcc0000010800 */
[----:B------:R1:W3:Y:S01]  /*5220*/  MUFU.EX2 R185, R4 ;  /* 0x0000000400b97308 */ /* 0x0002e20000000800 */
[----:B------:R-:W-:Y:S01]  /*5230*/  HMMA.16816.F32.BF16 R48, R12, R24, RZ ;  /* 0x000000180c30723c */ /* 0x000fe200000418ff */
[----:B-1----:R-:W-:-:S06]  /*5240*/  FFMA.FTZ R4, R9, c[0x0][0x2d0], -R0 ;  /* 0x0000b40009047a23 */ /* 0x002fcc0000010800 */
[----:B------:R1:W-:Y:S02]  /*5250*/  MUFU.EX2 R186, R4 ;  /* 0x0000000400ba7308 */ /* 0x0003e40000000800 */
[----:B-1----:R-:W-:-:S06]  /*5260*/  FFMA.FTZ R4, R8, c[0x0][0x2d0], -R0 ;  /* 0x0000b40008047a23 */ /* 0x002fcc0000010800 */
[----:B------:R1:W4:Y:S01]  /*5270*/  MUFU.EX2 R189, R4 ;  /* 0x0000000400bd7308 */ /* 0x0003220000000800 */
[----:B---3--:R-:W-:Y:S02]  /*5280*/  F2FP.BF16.PACK_AB R5, R185, R184 ;  /* 0x000000b8b905723e */ /* 0x008fe400000010ff */
[----:B------:R-:W-:Y:S01]  /*5290*/  F2FP.BF16.PACK_AB R6, R191, R188 ;  /* 0x000000bcbf06723e */ /* 0x000fe200000010ff */
[----:B------:R-:W-:Y:S01]  /*52a0*/  HMMA.16816.F32.BF16 R64, R12, R40, RZ ;  /* 0x000000280c40723c */ /* 0x000fe200000418ff */
[----:B-1----:R-:W-:Y:S02]  /*52b0*/  F2FP.BF16.PACK_AB R4, R190, R187 ;  /* 0x000000bbbe04723e */ /* 0x002fe400000010ff */
[----:B----4-:R-:W-:-:S07]  /*52c0*/  F2FP.BF16.PACK_AB R7, R189, R186 ;  /* 0x000000babd07723e */ /* 0x010fce00000010ff */
[----:B--2---:R-:W-:Y:S01]  /*52d0*/  HMMA.16816.F32.BF16 R200, R4, R32, R48 ;  /* 0x0000002004c8723c */ /* 0x004fe20000041830 */
[----:B------:R-:W1:Y:S01]  /*52e0*/  LDSM.16.MT88.4 R48, [R229+0x2800] ;  /* 0x00280000e530783b */ /* 0x000e620000004200 */
[----:B------:R-:W-:Y:S02]  /*52f0*/  F2FP.BF16.PACK_AB R16, R174, R175 ;  /* 0x000000afae10723e */ /* 0x000fe400000010ff */
[----:B------:R-:W-:Y:S02]  /*5300*/  F2FP.BF16.PACK_AB R18, R176, R177 ;  /* 0x000000b1b012723e */ /* 0x000fe400000010ff */
[----:B------:R-:W-:Y:S02]  /*5310*/  F2FP.BF16.PACK_AB R17, R165, R171 ;  /* 0x000000aba511723e */ /* 0x000fe400000010ff */
[----:B------:R-:W-:Y:S01]  /*5320*/  F2FP.BF16.PACK_AB R19, R173, R172 ;  /* 0x000000acad13723e */ /* 0x000fe200000010ff */
[----:B------:R-:W-:Y:S08]  /*5330*/  HMMA.16816.F32.BF16 R108, R12, R60, RZ ;  /* 0x0000003c0c6c723c */ /* 0x000ff000000418ff */
[----:B------:R-:W-:Y:S08]  /*5340*/  HMMA.16816.F32.BF16 R72, R16, R40, RZ ;  /* 0x000000281048723c */ /* 0x000ff000000418ff */
[----:B------:R-:W-:Y:S08]  /*5350*/  HMMA.16816.F32.BF16 R88, R12, R44, RZ ;  /* 0x0000002c0c58723c */ /* 0x000ff000000418ff */
[----:B------:R-:W-:Y:S01]  /*5360*/  HMMA.16816.F32.BF16 R192, R4, R36, R64 ;  /* 0x0000002404c0723c */ /* 0x000fe20000041840 */
[----:B------:R-:W2:Y:S07]  /*5370*/  LDSM.16.MT88.4 R64, [R232+0x2800] ;  /* 0x00280000e840783b */ /* 0x000eae0000004200 */
[----:B------:R-:W-:Y:S01]  /*5380*/  HMMA.16816.F32.BF16 R52, R16, R24, RZ ;  /* 0x000000181034723c */ /* 0x000fe200000418ff */
[----:B------:R-:W-:-:S07]  /*5390*/  F2FP.BF16.PACK_AB R8, R249, R250 ;  /* 0x000000faf908723e */ /* 0x000fce00000010ff */
[----:B------:R-:W-:Y:S01]  /*53a0*/  HMMA.16816.F32.BF16 R28, R16, R44, RZ ;  /* 0x0000002c101c723c */ /* 0x000fe200000418ff */
[----:B------:R-:W-:Y:S02]  /*53b0*/  F2FP.BF16.PACK_AB R9, R225, R224 ;  /* 0x000000e0e109723e */ /* 0x000fe400000010ff */
[----:B------:R-:W-:Y:S02]  /*53c0*/  F2FP.BF16.PACK_AB R10, R252, R251 ;  /* 0x000000fbfc0a723e */ /* 0x000fe400000010ff */
[----:B------:R-:W-:-:S03]  /*53d0*/  F2FP.BF16.PACK_AB R11, R227, R226 ;  /* 0x000000e2e30b723e */ /* 0x000fc600000010ff */
[----:B-1----:R-:W-:Y:S08]  /*53e0*/  HMMA.16816.F32.BF16 R108, R4, R48, R108 ;  /* 0x00000030046c723c */ /* 0x002ff0000004186c */
[----:B------:R-:W-:Y:S08]  /*53f0*/  HMMA.16816.F32.BF16 R180, R8, R36, R72 ;  /* 0x0000002408b4723c */ /* 0x000ff00000041848 */
[----:B------:R-:W-:Y:S08]  /*5400*/  HMMA.16816.F32.BF16 R208, R4, R68, R88 ;  /* 0x0000004404d0723c */ /* 0x000ff00000041858 */
[C---:B------:R-:W-:Y:S08]  /*5410*/  HMMA.16816.F32.BF16 R96, R16.reuse, R80, RZ ;  /* 0x000000501060723c */ /* 0x040ff000000418ff */
[C---:B------:R-:W-:Y:S08]  /*5420*/  HMMA.16816.F32.BF16 R112, R16.reuse, R60, RZ ;  /* 0x0000003c1070723c */ /* 0x040ff000000418ff */
[-C--:B------:R-:W-:Y:S08]  /*5430*/  HMMA.16816.F32.BF16 R88, R16, R116.reuse, RZ ;  /* 0x000000741058723c */ /* 0x080ff000000418ff */
[----:B------:R-:W-:Y:S08]  /*5440*/  HMMA.16816.F32.BF16 R72, R12, R116, RZ ;  /* 0x000000740c48723c */ /* 0x000ff000000418ff */
[C---:B------:R-:W-:Y:S01]  /*5450*/  HMMA.16816.F32.BF16 R204, R8.reuse, R32, R52 ;  /* 0x0000002008cc723c */ /* 0x040fe20000041834 */
[----:B------:R-:W1:Y:S07]  /*5460*/  LDSM.16.MT88.4 R52, [R230+0x2800] ;  /* 0x00280000e634783b */ /* 0x000e6e0000004200 */
[----:B------:R-:W-:Y:S01]  /*5470*/  HMMA.16816.F32.BF16 R212, R8, R68, R28 ;  /* 0x0000004408d4723c */ /* 0x000fe2000004181c */
[----:B------:R-:W3:Y:S01]  /*5480*/  LDSM.16.MT88.4 R28, [R232+0x800] ;  /* 0x00080000e81c783b */ /* 0x000ee20000004200 */
[----:B------:R-:W-:-:S02]  /*5490*/  IMAD.MOV.U32 R23, RZ, RZ, R109 ;  /* 0x000000ffff177224 */ /* 0x000fc400078e006d */
[----:B------:R-:W-:Y:S02]  /*54a0*/  FFMA.FTZ R61, R131, c[0x0][0x2d0], -R0 ;  /* 0x0000b400833d7a23 */ /* 0x000fe40000010800 */
[--C-:B------:R-:W-:Y:S02]  /*54b0*/  FFMA.FTZ R60, R168, c[0x0][0x2d0], -R20.reuse ;  /* 0x0000b400a83c7a23 */ /* 0x100fe40000010814 */
[----:B------:R-:W-:Y:S01]  /*54c0*/  HMMA.16816.F32.BF16 R92, R12, R80, RZ ;  /* 0x000000500c5c723c */ /* 0x000fe200000418ff */
[--C-:B------:R-:W-:Y:S02]  /*54d0*/  FFMA.FTZ R45, R167, c[0x0][0x2d0], -R20.reuse ;  /* 0x0000b400a72d7a23 */ /* 0x100fe40000010814 */
[----:B------:R-:W-:Y:S02]  /*54e0*/  FFMA.FTZ R148, R148, c[0x0][0x2d0], -R20 ;  /* 0x0000b40094947a23 */ /* 0x000fe40000010814 */
[--C-:B------:R-:W-:Y:S02]  /*54f0*/  FFMA.FTZ R131, R21, c[0x0][0x2d0], -R0.reuse ;  /* 0x0000b40015837a23 */ /* 0x100fe40000010800 */
[--C-:B------:R-:W-:Y:S01]  /*5500*/  FFMA.FTZ R81, R130, c[0x0][0x2d0], -R0.reuse ;  /* 0x0000b40082517a23 */ /* 0x100fe20000010800 */
[----:B------:R-:W-:Y:S01]  /*5510*/  HMMA.16816.F32.BF16 R96, R8, R76, R96 ;  /* 0x0000004c0860723c */ /* 0x000fe20000041860 */
[----:B------:R-:W-:-:S07]  /*5520*/  FFMA.FTZ R130, R22, c[0x0][0x2d0], -R0 ;  /* 0x0000b40016827a23 */ /* 0x000fce0000010800 */
[-C--:B------:R-:W-:Y:S08]  /*5530*/  HMMA.16816.F32.BF16 R124, R16, R56.reuse, RZ ;  /* 0x00000038107c723c */ /* 0x080ff000000418ff */
[----:B------:R-:W-:Y:S07]  /*5540*/  HMMA.16816.F32.BF16 R120, R12, R56, RZ ;  /* 0x000000380c78723c */ /* 0x000fee00000418ff */
[--C-:B------:R-:W-:Y:S01]  /*5550*/  FFMA.FTZ R57, R170, c[0x0][0x2d0], -R20.reuse ;  /* 0x0000b400aa397a23 */ /* 0x100fe20000010814 */
[----:B------:R-:W-:Y:S01]  /*5560*/  HMMA.16816.F32.BF16 R216, R8, R48, R112 ;  /* 0x0000003008d8723c */ /* 0x000fe20000041870 */
[----:B------:R-:W-:-:S06]  /*5570*/  FFMA.FTZ R56, R169, c[0x0][0x2d0], -R20 ;  /* 0x0000b400a9387a23 */ /* 0x000fcc0000010814 */
[--C-:B------:R-:W-:Y:S01]  /*5580*/  FFMA.FTZ R112, R166, c[0x0][0x2d0], -R20.reuse ;  /* 0x0000b400a6707a23 */ /* 0x100fe20000010814 */
[----:B--2---:R-:W-:Y:S01]  /*5590*/  HMMA.16816.F32.BF16 R88, R8, R64, R88 ;  /* 0x000000400858723c */ /* 0x004fe20000041858 */
[--C-:B------:R-:W-:Y:S02]  /*55a0*/  FFMA.FTZ R113, R164, c[0x0][0x2d0], -R20.reuse ;  /* 0x0000b400a4717a23 */ /* 0x100fe40000010814 */
[----:B------:R-:W-:-:S05]  /*55b0*/  FFMA.FTZ R114, R150, c[0x0][0x2d0], -R20 ;  /* 0x0000b40096727a23 */ /* 0x000fca0000010814 */
[----:B------:R-:W-:Y:S07]  /*55c0*/  HMMA.16816.F32.BF16 R72, R4, R64, R72 ;  /* 0x000000400448723c */ /* 0x000fee0000041848 */
[----:B------:R-:W-:Y:S01]  /*55d0*/  IMAD.MOV.U32 R64, RZ, RZ, R23 ;  /* 0x000000ffff407224 */ /* 0x000fe200078e0017 */
[C---:B------:R-:W-:Y:S08]  /*55e0*/  HMMA.16816.F32.BF16 R100, R12.reuse, R84, RZ ;  /* 0x000000540c64723c */ /* 0x040ff000000418ff */
[----:B------:R-:W-:Y:S01]  /*55f0*/  HMMA.16816.F32.BF16 R20, R12, R58, RZ ;  /* 0x0000003a0c14723c */ /* 0x000fe200000418ff */
[----:B------:R-:W-:-:S02]  /*5600*/  IMAD.MOV.U32 R178, RZ, RZ, R99 ;  /* 0x000000ffffb27224 */ /* 0x000fc400078e0063 */
[----:B------:R-:W-:Y:S02]  /*5610*/  FFMA.FTZ R99, R138, c[0x0][0x2d0], -R2 ;  /* 0x0000b4008a637a23 */ /* 0x000fe40000010802 */
[----:B------:R-:W-:Y:S02]  /*5620*/  FFMA.FTZ R80, R133, c[0x0][0x2d0], -R0 ;  /* 0x0000b40085507a23 */ /* 0x000fe40000010800 */
[----:B------:R-:W-:Y:S02]  /*5630*/  IMAD.MOV.U32 R133, RZ, RZ, R197 ;  /* 0x000000ffff857224 */ /* 0x000fe400078e00c5 */
[----:B------:R-:W-:Y:S01]  /*5640*/  IMAD.MOV.U32 R138, RZ, RZ, R196 ;  /* 0x000000ffff8a7224 */ /* 0x000fe200078e00c4 */
[----:B------:R-:W-:Y:S08]  /*5650*/  HMMA.16816.F32.BF16 R104, R16, R84, RZ ;  /* 0x000000541068723c */ /* 0x000ff000000418ff */
[C---:B-1----:R-:W-:Y:S08]  /*5660*/  HMMA.16816.F32.BF16 R100, R4.reuse, R52, R100 ;  /* 0x000000340464723c */ /* 0x042ff00000041864 */
[----:B---3--:R-:W-:Y:S08]  /*5670*/  HMMA.16816.F32.BF16 R196, R4, R30, R20 ;  /* 0x0000001e04c4723c */ /* 0x008ff00000041814 */
[----:B------:R-:W-:Y:S08]  /*5680*/  HMMA.16816.F32.BF16 R20, R12, R62, RZ ;  /* 0x0000003e0c14723c */ /* 0x000ff000000418ff */
[----:B------:R-:W-:Y:S01]  /*5690*/  HMMA.16816.F32.BF16 R124, R8, R28, R124 ;  /* 0x0000001c087c723c */ /* 0x000fe2000004187c */
[----:B------:R-:W-:-:S02]  /*56a0*/  IMAD.MOV.U32 R33, RZ, RZ, R100 ;  /* 0x000000ffff217224 */ /* 0x000fc400078e0064 */
[----:B------:R-:W-:-:S05]  /*56b0*/  IMAD.MOV.U32 R32, RZ, RZ, R101 ;  /* 0x000000ffff207224 */ /* 0x000fca00078e0065 */
[----:B------:R-:W-:Y:S07]  /*56c0*/  HMMA.16816.F32.BF16 R120, R4, R28, R120 ;  /* 0x0000001c0478723c */ /* 0x000fee0000041878 */
[----:B------:R-:W-:Y:S01]  /*56d0*/  IMAD.MOV.U32 R29, RZ, RZ, R102 ;  /* 0x000000ffff1d7224 */ /* 0x000fe200078e0066 */
[----:B------:R-:W-:Y:S01]  /*56e0*/  HMMA.16816.F32.BF16 R104, R8, R52, R104 ;  /* 0x000000340868723c */ /* 0x000fe20000041868 */
[----:B------:R-:W-:-:S07]  /*56f0*/  IMAD.MOV.U32 R28, RZ, RZ, R103 ;  /* 0x000000ffff1c7224 */ /* 0x000fce00078e0067 */
[C---:B------:R-:W-:Y:S08]  /*5700*/  HMMA.16816.F32.BF16 R100, R4.reuse, R50, R20 ;  /* 0x000000320464723c */ /* 0x040ff00000041814 */
[----:B------:R-:W-:Y:S08]  /*5710*/  HMMA.16816.F32.BF16 R92, R4, R76, R92 ;  /* 0x0000004c045c723c */ /* 0x000ff0000004185c */
[----:B------:R-:W-:Y:S01]  /*5720*/  HMMA.16816.F32.BF16 R20, R12, R86, RZ ;  /* 0x000000560c14723c */ /* 0x000fe200000418ff */
[----:B------:R-:W-:-:S02]  /*5730*/  IMAD.MOV.U32 R69, RZ, RZ, R105 ;  /* 0x000000ffff457224 */ /* 0x000fc400078e0069 */
[----:B------:R-:W-:Y:S02]  /*5740*/  IMAD.MOV.U32 R68, RZ, RZ, R106 ;  /* 0x000000ffff447224 */ /* 0x000fe400078e006a */
[----:B------:R-:W-:Y:S02]  /*5750*/  IMAD.MOV.U32 R49, RZ, RZ, R107 ;  /* 0x000000ffff317224 */ /* 0x000fe400078e006b */
[----:B------:R-:W-:Y:S02]  /*5760*/  IMAD.MOV.U32 R48, RZ, RZ, R104 ;  /* 0x000000ffff307224 */ /* 0x000fe400078e0068 */
[----:B------:R-:W-:Y:S02]  /*5770*/  IMAD.MOV.U32 R41, RZ, RZ, R90 ;  /* 0x000000ffff297224 */ /* 0x000fe400078e005a */
[----:B------:R-:W-:Y:S02]  /*5780*/  IMAD.MOV.U32 R40, RZ, RZ, R91 ;  /* 0x000000ffff287224 */ /* 0x000fe400078e005b */
[----:B------:R-:W-:-:S02]  /*5790*/  IMAD.MOV.U32 R116, RZ, RZ, R88 ;  /* 0x000000ffff747224 */ /* 0x000fc400078e0058 */
[----:B------:R-:W-:Y:S02]  /*57a0*/  IMAD.MOV.U32 R117, RZ, RZ, R89 ;  /* 0x000000ffff757224 */ /* 0x000fe400078e0059 */
[----:B------:R-:W-:Y:S01]  /*57b0*/  IMAD.MOV.U32 R37, RZ, RZ, R94 ;  /* 0x000000ffff257224 */ /* 0x000fe200078e005e */
[----:B------:R-:W-:Y:S01]  /*57c0*/  HMMA.16816.F32.BF16 R88, R12, R26, RZ ;  /* 0x0000001a0c58723c */ /* 0x000fe200000418ff */
[----:B------:R-:W-:Y:S02]  /*57d0*/  IMAD.MOV.U32 R115, RZ, RZ, R95 ;  /* 0x000000ffff737224 */ /* 0x000fe400078e005f */
[----:B------:R-:W-:Y:S02]  /*57e0*/  IMAD.MOV.U32 R77, RZ, RZ, R93 ;  /* 0x000000ffff4d7224 */ /* 0x000fe400078e005d */
[----:B------:R-:W-:Y:S02]  /*57f0*/  IMAD.MOV.U32 R76, RZ, RZ, R92 ;  /* 0x000000ffff4c7224 */ /* 0x000fe400078e005c */
[----:B------:R-:W-:Y:S01]  /*5800*/  IMAD.MOV.U32 R53, RZ, RZ, R75 ;  /* 0x000000ffff357224 */ /* 0x000fe200078e004b */
[----:B------:R-:W-:Y:S01]  /*5810*/  HMMA.16816.F32.BF16 R104, R4, R54, R20 ;  /* 0x000000360468723c */ /* 0x000fe20000041814 */
[----:B------:R-:W-:-:S02]  /*5820*/  IMAD.MOV.U32 R52, RZ, RZ, R74 ;  /* 0x000000ffff347224 */ /* 0x000fc400078e004a */
[----:B------:R-:W-:Y:S02]  /*5830*/  IMAD.MOV.U32 R25, RZ, RZ, R73 ;  /* 0x000000ffff197224 */ /* 0x000fe400078e0049 */
[----:B------:R-:W-:-:S03]  /*5840*/  IMAD.MOV.U32 R24, RZ, RZ, R72 ;  /* 0x000000ffff187224 */ /* 0x000fc600078e0048 */
[C---:B------:R-:W-:Y:S08]  /*5850*/  HMMA.16816.F32.BF16 R92, R12.reuse, R42, RZ ;  /* 0x0000002a0c5c723c */ /* 0x040ff000000418ff */
[C---:B------:R-:W-:Y:S08]  /*5860*/  HMMA.16816.F32.BF16 R72, R12.reuse, R46, RZ ;  /* 0x0000002e0c48723c */ /* 0x040ff000000418ff */
[C---:B------:R-:W-:Y:S08]  /*5870*/  HMMA.16816.F32.BF16 R20, R12.reuse, R82, RZ ;  /* 0x000000520c14723c */ /* 0x040ff000000418ff */
[----:B------:R-:W-:Y:S01]  /*5880*/  HMMA.16816.F32.BF16 R12, R12, R118, RZ ;  /* 0x000000760c0c723c */ /* 0x000fe200000418ff */
[----:B------:R-:W-:-:S02]  /*5890*/  IMAD.MOV.U32 R220, RZ, RZ, R97 ;  /* 0x000000ffffdc7224 */ /* 0x000fc400078e0061 */
[----:B------:R-:W-:Y:S02]  /*58a0*/  IMAD.MOV.U32 R179, RZ, RZ, R98 ;  /* 0x000000ffffb37224 */ /* 0x000fe400078e0062 */
[--C-:B------:R-:W-:Y:S02]  /*58b0*/  FFMA.FTZ R170, R154, c[0x0][0x2d0], -R3.reuse ;  /* 0x0000b4009aaa7a23 */ /* 0x100fe40000010803 */
[----:B------:R-:W-:Y:S02]  /*58c0*/  FFMA.FTZ R169, R152, c[0x0][0x2d0], -R3 ;  /* 0x0000b40098a97a23 */ /* 0x000fe40000010803 */
[--C-:B------:R-:W-:Y:S02]  /*58d0*/  FFMA.FTZ R98, R145, c[0x0][0x2d0], -R2.reuse ;  /* 0x0000b40091627a23 */ /* 0x100fe40000010802 */
[--C-:B------:R-:W-:Y:S02]  /*58e0*/  FFMA.FTZ R97, R144, c[0x0][0x2d0], -R2.reuse ;  /* 0x0000b40090617a23 */ /* 0x100fe40000010802 */
[----:B------:R-:W-:-:S02]  /*58f0*/  FFMA.FTZ R85, R143, c[0x0][0x2d0], -R2 ;  /* 0x0000b4008f557a23 */ /* 0x000fc40000010802 */
[--C-:B------:R-:W-:Y:S02]  /*5900*/  FFMA.FTZ R84, R142, c[0x0][0x2d0], -R2.reuse ;  /* 0x0000b4008e547a23 */ /* 0x100fe40000010802 */
[--C-:B------:R-:W-:Y:S02]  /*5910*/  FFMA.FTZ R154, R141, c[0x0][0x2d0], -R2.reuse ;  /* 0x0000b4008d9a7a23 */ /* 0x100fe40000010802 */
[--C-:B------:R-:W-:Y:S02]  /*5920*/  FFMA.FTZ R152, R140, c[0x0][0x2d0], -R2.reuse ;  /* 0x0000b4008c987a23 */ /* 0x100fe40000010802 */
[----:B------:R-:W-:Y:S02]  /*5930*/  FFMA.FTZ R139, R139, c[0x0][0x2d0], -R2 ;  /* 0x0000b4008b8b7a23 */ /* 0x000fe40000010802 */
[----:B------:R-:W-:Y:S01]  /*5940*/  FFMA.FTZ R2, R132, c[0x0][0x2d0], -R0 ;  /* 0x0000b40084027a23 */ /* 0x000fe20000010800 */
[----:B------:R-:W-:Y:S01]  /*5950*/  HMMA.16816.F32.BF16 R92, R4, R38, R92 ;  /* 0x00000026045c723c */ /* 0x000fe2000004185c */
[----:B------:R-:W-:-:S02]  /*5960*/  IMAD.MOV.U32 R36, RZ, RZ, R108 ;  /* 0x000000ffff247224 */ /* 0x000fc400078e006c */
[----:B------:R-:W-:Y:S02]  /*5970*/  IMAD.MOV.U32 R223, RZ, RZ, R110 ;  /* 0x000000ffffdf7224 */ /* 0x000fe400078e006e */
[----:B------:R-:W-:Y:S02]  /*5980*/  IMAD.MOV.U32 R222, RZ, RZ, R111 ;  /* 0x000000ffffde7224 */ /* 0x000fe400078e006f */
[----:B------:R-:W-:Y:S01]  /*5990*/  IMAD.MOV.U32 R166, RZ, RZ, R115 ;  /* 0x000000ffffa67224 */ /* 0x000fe200078e0073 */
[----:B------:R-:W-:Y:S01]  /*59a0*/  HMMA.16816.F32.BF16 R88, R4, R34, R88 ;  /* 0x000000220458723c */ /* 0x000fe20000041858 */
[----:B------:R-:W-:Y:S02]  /*59b0*/  IMAD.MOV.U32 R132, RZ, RZ, R114 ;  /* 0x000000ffff847224 */ /* 0x000fe400078e0072 */
[----:B------:R-:W-:Y:S02]  /*59c0*/  IMAD.MOV.U32 R140, RZ, RZ, R113 ;  /* 0x000000ffff8c7224 */ /* 0x000fe400078e0071 */
[----:B------:R-:W-:-:S03]  /*59d0*/  IMAD.MOV.U32 R141, RZ, RZ, R112 ;  /* 0x000000ffff8d7224 */ /* 0x000fc600078e0070 */
[C---:B------:R-:W-:Y:S08]  /*59e0*/  HMMA.16816.F32.BF16 R72, R4.reuse, R70, R72 ;  /* 0x000000460448723c */ /* 0x040ff00000041848 */
[C---:B------:R-:W-:Y:S08]  /*59f0*/  HMMA.16816.F32.BF16 R108, R4.reuse, R78, R20 ;  /* 0x0000004e046c723c */ /* 0x040ff00000041814 */
[----:B------:R-:W-:Y:S08]  /*5a00*/  HMMA.16816.F32.BF16 R112, R4, R66, R12 ;  /* 0x000000420470723c */ /* 0x000ff0000004180c */
[----:B------:R-:W-:Y:S01]  /*5a10*/  HMMA.16816.F32.BF16 R4, R16, R46, RZ ;  /* 0x0000002e1004723c */ /* 0x000fe200000418ff */
[----:B------:R-:W-:-:S02]  /*5a20*/  IMAD.MOV.U32 R65, RZ, RZ, R37 ;  /* 0x000000ffff417224 */ /* 0x000fc400078e0025 */
[--C-:B------:R-:W-:Y:S02]  /*5a30*/  FFMA.FTZ R44, R163, c[0x0][0x2d0], -R3.reuse ;  /* 0x0000b400a32c7a23 */ /* 0x100fe40000010803 */
[----:B------:R-:W-:Y:S02]  /*5a40*/  FFMA.FTZ R37, R162, c[0x0][0x2d0], -R3 ;  /* 0x0000b400a2257a23 */ /* 0x000fe40000010803 */
[----:B------:R-:W-:Y:S02]  /*5a50*/  IMAD.MOV.U32 R162, RZ, RZ, R69 ;  /* 0x000000ffffa27224 */ /* 0x000fe400078e0045 */
[----:B------:R-:W-:Y:S11]  /*5a60*/  IMAD.MOV.U32 R163, RZ, RZ, R68 ;  /* 0x000000ffffa37224 */ /* 0x000ff600078e0044 */
[----:B------:R-:W-:Y:S04]  /*5a70*/  @!UPT UIADD3 URZ, URZ, URZ, URZ ;  /* 0x0000003f3f3ff290 */ /* 0x000fe8000fffe03f */
[----:B------:R-:W-:Y:S08]  /*5a80*/  HMMA.16816.F32.BF16 R68, R8, R70, R4 ;  /* 0x000000460844723c */ /* 0x000ff00000041804 */
[----:B------:R-:W-:Y:S01]  /*5a90*/  HMMA.16816.F32.BF16 R4, R16, R58, RZ ;  /* 0x0000003a1004723c */ /* 0x000fe200000418ff */
[----:B------:R-:W-:Y:S02]  /*5aa0*/  IMAD.MOV.U32 R221, RZ, RZ, R96 ;  /* 0x000000ffffdd7224 */ /* 0x000fe400078e0060 */
[----:B------:R-:W-:-:S02]  /*5ab0*/  IMAD.MOV.U32 R167, RZ, RZ, R36 ;  /* 0x000000ffffa77224 */ /* 0x000fc400078e0024 */
[--C-:B------:R-:W-:Y:S02]  /*5ac0*/  FFMA.FTZ R36, R160, c[0x0][0x2d0], -R3.reuse ;  /* 0x0000b400a0247a23 */ /* 0x100fe40000010803 */
[--C-:B------:R-:W-:Y:S02]  /*5ad0*/  FFMA.FTZ R96, R159, c[0x0][0x2d0], -R3.reuse ;  /* 0x0000b4009f607a23 */ /* 0x100fe40000010803 */
[--C-:B------:R-:W-:Y:S02]  /*5ae0*/  FFMA.FTZ R157, R157, c[0x0][0x2d0], -R3.reuse ;  /* 0x0000b4009d9d7a23 */ /* 0x100fe40000010803 */
[----:B------:R-:W-:Y:S02]  /*5af0*/  FFMA.FTZ R168, R149, c[0x0][0x2d0], -R3 ;  /* 0x0000b40095a87a23 */ /* 0x000fe40000010803 */
[----:B------:R-:W-:Y:S02]  /*5b00*/  IMAD.MOV.U32 R149, RZ, RZ, R29 ;  /* 0x000000ffff957224 */ /* 0x000fe400078e001d */
[----:B------:R-:W-:-:S09]  /*5b10*/  IMAD.MOV.U32 R3, RZ, RZ, R28 ;  /* 0x000000ffff037224 */ /* 0x000fd200078e001c */
[----:B------:R-:W-:Y:S08]  /*5b20*/  HMMA.16816.F32.BF16 R28, R8, R30, R4 ;  /* 0x0000001e081c723c */ /* 0x000ff00000041804 */
[----:B------:R-:W-:Y:S01]  /*5b30*/  HMMA.16816.F32.BF16 R4, R16, R62, RZ ;  /* 0x0000003e1004723c */ /* 0x000fe200000418ff */
[----:B------:R-:W-:Y:S02]  /*5b40*/  IMAD.MOV.U32 R164, RZ, RZ, R49 ;  /* 0x000000ffffa47224 */ /* 0x000fe400078e0031 */
[----:B------:R-:W-:-:S02]  /*5b50*/  IMAD.MOV.U32 R160, RZ, RZ, R48 ;  /* 0x000000ffffa07224 */ /* 0x000fc400078e0030 */
[----:B------:R-:W-:Y:S11]  /*5b60*/  IMAD.MOV.U32 R142, RZ, RZ, R41 ;  /* 0x000000ffff8e7224 */ /* 0x000ff600078e0029 */
[----:B------:R-:W-:Y:S08]  /*5b70*/  @!UPT UIADD3 URZ, URZ, URZ, URZ ;  /* 0x0000003f3f3ff290 */ /* 0x000ff0000fffe03f */
[----:B------:R-:W-:Y:S08]  /*5b80*/  HMMA.16816.F32.BF16 R48, R8, R50, R4 ;  /* 0x000000320830723c */ /* 0x000ff00000041804 */
[----:B------:R-:W-:Y:S01]  /*5b90*/  HMMA.16816.F32.BF16 R4, R16, R86, RZ ;  /* 0x000000561004723c */ /* 0x000fe200000418ff */
[----:B------:R-:W-:Y:S02]  /*5ba0*/  IMAD.MOV.U32 R143, RZ, RZ, R40 ;  /* 0x000000ffff8f7224 */ /* 0x000fe400078e0028 */
[----:B------:R-:W-:-:S02]  /*5bb0*/  IMAD.MOV.U32 R22, RZ, RZ, R157 ;  /* 0x000000ffff167224 */ /* 0x000fc400078e009d */
[----:B------:R-:W-:-:S03]  /*5bc0*/  IMAD.MOV.U32 R14, RZ, RZ, R141 ;  /* 0x000000ffff0e7224 */ /* 0x000fc600078e008d */
[----:B------:R-:W-:Y:S01]  /*5bd0*/  HMMA.16816.F32.BF16 R40, R16, R42, RZ ;  /* 0x0000002a1028723c */ /* 0x000fe200000418ff */
[----:B------:R-:W-:Y:S02]  /*5be0*/  IMAD.MOV.U32 R15, RZ, RZ, R142 ;  /* 0x000000ffff0f7224 */ /* 0x000fe400078e008e */
[----:B------:R-:W-:Y:S02]  /*5bf0*/  IMAD.MOV.U32 R23, RZ, RZ, R148 ;  /* 0x000000ffff177224 */ /* 0x000fe400078e0094 */
[----:B------:R-:W-:Y:S02]  /*5c00*/  IMAD.MOV.U32 R157, RZ, RZ, R53 ;  /* 0x000000ffff9d7224 */ /* 0x000fe400078e0035 */
[----:B------:R-:W-:Y:S02]  /*5c10*/  IMAD.MOV.U32 R159, RZ, RZ, R52 ;  /* 0x000000ffff9f7224 */ /* 0x000fe400078e0034 */
[----:B------:R-:W-:Y:S02]  /*5c20*/  IMAD.MOV.U32 R148, RZ, RZ, R25 ;  /* 0x000000ffff947224 */ /* 0x000fe400078e0019 */
[----:B------:R-:W-:-:S02]  /*5c30*/  IMAD.MOV.U32 R150, RZ, RZ, R24 ;  /* 0x000000ffff967224 */ /* 0x000fc400078e0018 */
[----:B------:R-:W-:Y:S01]  /*5c40*/  HMMA.16816.F32.BF16 R24, R16, R26, RZ ;  /* 0x0000001a1018723c */ /* 0x000fe200000418ff */
[----:B------:R-:W-:Y:S02]  /*5c50*/  IMAD.MOV.U32 R142, RZ, RZ, R3 ;  /* 0x000000ffff8e7224 */ /* 0x000fe400078e0003 */
[----:B------:R-:W-:Y:S02]  /*5c60*/  FADD.FTZ R3, R171, R165 ;  /* 0x000000a5ab037221 */ /* 0x000fe40000010000 */
[----:B------:R-:W-:-:S03]  /*5c70*/  IMAD.MOV.U32 R171, RZ, RZ, R14 ;  /* 0x000000ffffab7224 */ /* 0x000fc600078e000e */
[----:B------:R-:W-:Y:S08]  /*5c80*/  HMMA.16816.F32.BF16 R52, R8, R54, R4 ;  /* 0x000000360834723c */ /* 0x000ff00000041804 */
[C---:B------:R-:W-:Y:S08]  /*5c90*/  HMMA.16816.F32.BF16 R4, R16.reuse, R82, RZ ;  /* 0x000000521004723c */ /* 0x040ff000000418ff */
[----:B------:R-:W-:Y:S07]  /*5ca0*/  HMMA.16816.F32.BF16 R16, R16, R118, RZ ;  /* 0x000000761010723c */ /* 0x000fee00000418ff */
[----:B------:R-:W-:-:S02]  /*5cb0*/  IMAD.MOV.U32 R118, RZ, RZ, R15 ;  /* 0x000000ffff767224 */ /* 0x000fc400078e000f */
[----:B------:R-:W1:Y:S01]  /*5cc0*/  LDSM.16.MT88.4 R12, [R229+0x1000] ;  /* 0x00100000e50c783b */ /* 0x000e620000004200 */
[----:B------:R-:W-:Y:S01]  /*5cd0*/  IMAD.MOV.U32 R83, RZ, RZ, R132 ;  /* 0x000000ffff537224 */ /* 0x000fe200078e0084 */
[----:B------:R-:W-:Y:S01]  /*5ce0*/  MUFU.EX2 R59, R60 ;  /* 0x0000003c003b7308 */ /* 0x000fe20000000800 */
[----:B------:R-:W-:Y:S01]  /*5cf0*/  HMMA.16816.F32.BF16 R40, R8, R38, R40 ;  /* 0x000000260828723c */ /* 0x000fe20000041828 */
[----:B------:R-:W-:-:S06]  /*5d00*/  IMAD.MOV.U32 R145, RZ, RZ, R32 ;  /* 0x000000ffff917224 */ /* 0x000fcc00078e0020 */
[----:B------:R-:W-:Y:S01]  /*5d10*/  MUFU.EX2 R63, R56 ;  /* 0x00000038003f7308 */ /* 0x000fe20000000800 */
[----:B------:R-:W-:Y:S02]  /*5d20*/  IMAD.MOV.U32 R82, RZ, RZ, R140 ;  /* 0x000000ffff527224 */ /* 0x000fe400078e008c */
[----:B------:R-:W-:-:S05]  /*5d30*/  FFMA.FTZ R129, R129, c[0x0][0x2d0], -R0 ;  /* 0x0000b40081817a23 */ /* 0x000fca0000010800 */
[----:B------:R-:W-:Y:S01]  /*5d40*/  MUFU.EX2 R62, R57 ;  /* 0x00000039003e7308 */ /* 0x000fe20000000800 */
[----:B------:R-:W-:Y:S02]  /*5d50*/  FFMA.FTZ R128, R128, c[0x0][0x2d0], -R0 ;  /* 0x0000b40080807a23 */ /* 0x000fe40000010800 */
[----:B------:R-:W-:-:S05]  /*5d60*/  IMAD.MOV.U32 R144, RZ, RZ, R33 ;  /* 0x000000ffff907224 */ /* 0x000fca00078e0021 */
[----:B------:R-:W-:Y:S01]  /*5d70*/  MUFU.EX2 R132, R45 ;  /* 0x0000002d00847308 */ /* 0x000fe20000000800 */
[----:B------:R-:W-:Y:S02]  /*5d80*/  IMAD.MOV.U32 R140, RZ, RZ, R145 ;  /* 0x000000ffff8c7224 */ /* 0x000fe400078e0091 */
[----:B------:R-:W-:-:S05]  /*5d90*/  IMAD.MOV.U32 R141, RZ, RZ, R149 ;  /* 0x000000ffff8d7224 */ /* 0x000fca00078e0095 */
[----:B------:R-:W-:Y:S01]  /*5da0*/  MUFU.EX2 R56, R44 ;  /* 0x0000002c00387308 */ /* 0x000fe20000000800 */
[----:B------:R-:W-:-:S07]  /*5db0*/  IMAD.MOV.U32 R145, RZ, RZ, R77 ;  /* 0x000000ffff917224 */ /* 0x000fce00078e004d */
[----:B------:R-:W-:Y:S01]  /*5dc0*/  MUFU.EX2 R58, R37 ;  /* 0x00000025003a7308 */ /* 0x000fe20000000800 */
[----:B------:R-:W-:-:S07]  /*5dd0*/  IMAD.MOV.U32 R149, RZ, RZ, R76 ;  /* 0x000000ffff957224 */ /* 0x000fce00078e004c */
[----:B------:R-:W-:Y:S01]  /*5de0*/  MUFU.EX2 R60, R36 ;  /* 0x00000024003c7308 */ /* 0x000fe20000000800 */
[----:B------:R-:W-:Y:S01]  /*5df0*/  FADD.FTZ R0, R175, R174 ;  /* 0x000000aeaf007221 */ /* 0x000fe20000010000 */
[----:B------:R-:W-:Y:S06]  /*5e00*/  HMMA.16816.F32.BF16 R76, R8, R78, R4 ;  /* 0x0000004e084c723c */ /* 0x000fec0000041804 */
[----:B------:R-:W-:Y:S01]  /*5e10*/  MUFU.EX2 R57, R96 ;  /* 0x0000006000397308 */ /* 0x000fe20000000800 */
[----:B------:R-:W-:-:S07]  /*5e20*/  IMAD.MOV.U32 R20, RZ, RZ, R143 ;  /* 0x000000ffff147224 */ /* 0x000fce00078e008f */
[----:B------:R-:W-:Y:S01]  /*5e30*/  MUFU.EX2 R39, R98 ;  /* 0x0000006200277308 */ /* 0x000fe20000000800 */
[----:B------:R-:W-:-:S07]  /*5e40*/  FADD.FTZ R5, R156, R155 ;  /* 0x0000009b9c057221 */ /* 0x000fce0000010000 */
[----:B------:R-:W-:Y:S08]  /*5e50*/  MUFU.EX2 R45, R97 ;  /* 0x00000061002d7308 */ /* 0x000ff00000000800 */
[----:B------:R-:W-:Y:S08]  /*5e60*/  MUFU.EX2 R46, R85 ;  /* 0x00000055002e7308 */ /* 0x000ff00000000800 */
[----:B------:R-:W2:Y:S08]  /*5e70*/  MUFU.EX2 R47, R84 ;  /* 0x00000054002f7308 */ /* 0x000eb00000000800 */
[----:B------:R-:W-:Y:S08]  /*5e80*/  MUFU.EX2 R36, R80 ;  /* 0x0000005000247308 */ /* 0x000ff00000000800 */
[----:B------:R3:W4:Y:S08]  /*5e90*/  MUFU.EX2 R38, R2 ;  /* 0x0000000200267308 */ /* 0x0007300000000800 */
[----:B------:R-:W-:Y:S08]  /*5ea0*/  MUFU.EX2 R44, R61 ;  /* 0x0000003d002c7308 */ /* 0x000ff00000000800 */
[----:B------:R-:W5:Y:S01]  /*5eb0*/  MUFU.EX2 R37, R81 ;  /* 0x0000005100257308 */ /* 0x000f620000000800 */
[----:B------:R-:W-:-:S02]  /*5ec0*/  IMAD.MOV.U32 R21, RZ, RZ, R144 ;  /* 0x000000ffff157224 */ /* 0x000fc400078e0090 */
[----:B------:R-:W-:Y:S02]  /*5ed0*/  IMAD.MOV.U32 R143, RZ, RZ, R166 ;  /* 0x000000ffff8f7224 */ /* 0x000fe400078e00a6 */
[----:B------:R-:W-:Y:S02]  /*5ee0*/  IMAD.MOV.U32 R166, RZ, RZ, R167 ;  /* 0x000000ffffa67224 */ /* 0x000fe400078e00a7 */
[----:B---3--:R-:W-:Y:S02]  /*5ef0*/  FADD.FTZ R2, R177, R0 ;  /* 0x00000000b1027221 */ /* 0x008fe40000010000 */
[----:B------:R-:W-:Y:S02]  /*5f00*/  IMAD.MOV.U32 R167, RZ, RZ, R64 ;  /* 0x000000ffffa77224 */ /* 0x000fe400078e0040 */
[----:B------:R-:W-:Y:S02]  /*5f10*/  IMAD.MOV.U32 R144, RZ, RZ, R65 ;  /* 0x000000ffff907224 */ /* 0x000fe400078e0041 */
[----:B------:R-:W-:Y:S01]  /*5f20*/  FADD.FTZ R0, R172, R3 ;  /* 0x00000003ac007221 */ /* 0x000fe20000010000 */
[----:B------:R-:W-:Y:S01]  /*5f30*/  HMMA.16816.F32.BF16 R64, R8, R66, R16 ;  /* 0x000000420840723c */ /* 0x000fe20000041810 */
[----:B------:R-:W-:-:S02]  /*5f40*/  FADD.FTZ R4, R147, R146 ;  /* 0x0000009293047221 */ /* 0x000fc40000010000 */
[----:B------:R-:W-:-:S04]  /*5f50*/  FADD.FTZ R5, R158, R5 ;  /* 0x000000059e057221 */ /* 0x000fc80000010000 */
[----:B------:R-:W-:Y:S02]  /*5f60*/  IMAD.MOV.U32 R16, RZ, RZ, R21 ;  /* 0x000000ffff107224 */ /* 0x000fe400078e0015 */
[----:B------:R-:W-:Y:S01]  /*5f70*/  FADD.FTZ R21, R176, R2 ;  /* 0x00000002b0157221 */ /* 0x000fe20000010000 */
[----:B------:R-:W-:Y:S01]  /*5f80*/  HMMA.16816.F32.BF16 R32, R8, R34, R24 ;  /* 0x000000220820723c */ /* 0x000fe20000041818 */
[----:B------:R-:W-:Y:S01]  /*5f90*/  FADD.FTZ R2, R173, R0 ;  /* 0x00000000ad027221 */ /* 0x000fe20000010000 */
[----:B--2---:R-:W-:Y:S01]  /*5fa0*/  F2FP.BF16.PACK_AB R6, R47, R46 ;  /* 0x0000002e2f06723e */ /* 0x004fe200000010ff */
[----:B------:R-:W-:Y:S01]  /*5fb0*/  FADD.FTZ R3, R151, R4 ;  /* 0x0000000497037221 */ /* 0x000fe20000010000 */
[----:B------:R-:W-:Y:S01]  /*5fc0*/  F2FP.BF16.PACK_AB R4, R45, R39 ;  /* 0x000000272d04723e */ /* 0x000fe200000010ff */
[----:B------:R-:W-:Y:S01]  /*5fd0*/  FADD.FTZ R0, R161, R5 ;  /* 0x00000005a1007221 */ /* 0x000fe20000010000 */
[----:B----4-:R-:W-:Y:S02]  /*5fe0*/  F2FP.BF16.PACK_AB R5, R38, R36 ;  /* 0x000000242605723e */ /* 0x010fe400000010ff */
[----:B------:R-:W-:-:S02]  /*5ff0*/  F2FP.BF16.PACK_AB R8, R62, R59 ;  /* 0x0000003b3e08723e */ /* 0x000fc400000010ff */
[----:B------:R-:W-:Y:S02]  /*6000*/  F2FP.BF16.PACK_AB R9, R58, R56 ;  /* 0x000000383a09723e */ /* 0x000fe400000010ff */
[----:B------:R-:W-:Y:S02]  /*6010*/  F2FP.BF16.PACK_AB R10, R132, R63 ;  /* 0x0000003f840a723e */ /* 0x000fe400000010ff */
[----:B------:R-:W-:Y:S02]  /*6020*/  F2FP.BF16.PACK_AB R11, R57, R60 ;  /* 0x0000003c390b723e */ /* 0x000fe400000010ff */
[----:B-----5:R-:W-:Y:S01]  /*6030*/  F2FP.BF16.PACK_AB R7, R37, R44 ;  /* 0x0000002c2507723e */ /* 0x020fe200000010ff */
[----:B------:R-:W-:Y:S02]  /*6040*/  IMAD.MOV.U32 R119, RZ, RZ, R20 ;  /* 0x000000ffff777224 */ /* 0x000fe400078e0014 */
[----:B------:R-:W-:Y:S02]  /*6050*/  FADD.FTZ R20, R153, R3 ;  /* 0x0000000399147221 */ /* 0x000fe40000010000 */
[----:B------:R-:W-:Y:S01]  /*6060*/  IMAD.MOV.U32 R17, RZ, RZ, R140 ;  /* 0x000000ffff117224 */ /* 0x000fe200078e008c */
[----:B-1----:R-:W-:Y:S01]  /*6070*/  HMMA.16816.F32.BF16 R24, R8, R14, R40 ;  /* 0x0000000e0818723c */ /* 0x002fe20000041828 */
[----:B------:R-:W-:-:S02]  /*6080*/  IMAD.MOV.U32 R18, RZ, RZ, R141 ;  /* 0x000000ffff127224 */ /* 0x000fc400078e008d */
[----:B------:R-:W-:Y:S02]  /*6090*/  IMAD.MOV.U32 R19, RZ, RZ, R142 ;  /* 0x000000ffff137224 */ /* 0x000fe400078e008e */
[----:B------:R-:W-:Y:S02]  /*60a0*/  IMAD.MOV.U32 R155, RZ, RZ, R143 ;  /* 0x000000ffff9b7224 */ /* 0x000fe400078e008f */
[----:B------:R-:W-:Y:S01]  /*60b0*/  IMAD.MOV.U32 R96, RZ, RZ, R144 ;  /* 0x000000ffff607224 */ /* 0x000fe200078e0090 */
[----:B------:R-:W-:Y:S01]  /*60c0*/  HMMA.16816.F32.BF16 R140, R4, R12, R192 ;  /* 0x0000000c048c723c */ /* 0x000fe200000418c0 */
[----:B------:R-:W-:Y:S02]  /*60d0*/  IMAD.MOV.U32 R98, RZ, RZ, R145 ;  /* 0x000000ffff627224 */ /* 0x000fe400078e0091 */
[----:B------:R-:W-:Y:S02]  /*60e0*/  IMAD.MOV.U32 R97, RZ, RZ, R149 ;  /* 0x000000ffff617224 */ /* 0x000fe400078e0095 */
[----:B------:R-:W-:-:S02]  /*60f0*/  IMAD.MOV.U32 R81, RZ, RZ, R148 ;  /* 0x000000ffff517224 */ /* 0x000fc400078e0094 */
[----:B------:R-:W-:Y:S01]  /*6100*/  IMAD.MOV.U32 R3, RZ, RZ, R150 ;  /* 0x000000ffff037224 */ /* 0x000fe200078e0096 */
[----:B------:R-:W-:Y:S08]  /*6110*/  HMMA.16816.F32.BF16 R144, R8, R12, R180 ;  /* 0x0000000c0890723c */ /* 0x000ff000000418b4 */
[----:B------:R-:W-:Y:S01]  /*6120*/  HMMA.16816.F32.BF16 R148, R4, R14, R92 ;  /* 0x0000000e0494723c */ /* 0x000fe2000004185c */
[----:B------:R-:W1:Y:S01]  /*6130*/  LDSM.16.MT88.4 R12, [R230+0x1000] ;  /* 0x00100000e60c783b */ /* 0x000e620000004200 */
[----:B------:R-:W-:-:S02]  /*6140*/  IMAD.MOV.U32 R80, RZ, RZ, R157 ;  /* 0x000000ffff507224 */ /* 0x000fc400078e009d */
[----:B------:R-:W-:Y:S02]  /*6150*/  IMAD.MOV.U32 R61, RZ, RZ, R159 ;  /* 0x000000ffff3d7224 */ /* 0x000fe400078e009f */
[----:B------:R-:W-:Y:S02]  /*6160*/  IMAD.MOV.U32 R84, RZ, RZ, R166 ;  /* 0x000000ffff547224 */ /* 0x000fe400078e00a6 */
[----:B------:R-:W-:Y:S02]  /*6170*/  IMAD.MOV.U32 R92, RZ, RZ, R160 ;  /* 0x000000ffff5c7224 */ /* 0x000fe400078e00a0 */
[----:B------:R-:W-:Y:S02]  /*6180*/  IMAD.MOV.U32 R93, RZ, RZ, R162 ;  /* 0x000000ffff5d7224 */ /* 0x000fe400078e00a2 */
[----:B------:R-:W-:Y:S02]  /*6190*/  IMAD.MOV.U32 R94, RZ, RZ, R163 ;  /* 0x000000ffff5e7224 */ /* 0x000fe400078e00a3 */
[----:B------:R-:W-:-:S02]  /*61a0*/  IMAD.MOV.U32 R95, RZ, RZ, R164 ;  /* 0x000000ffff5f7224 */ /* 0x000fc400078e00a4 */
[----:B------:R-:W-:Y:S01]  /*61b0*/  IMAD.MOV.U32 R85, RZ, RZ, R167 ;  /* 0x000000ffff557224 */ /* 0x000fe200078e00a7 */
[-C--:B-1----:R-:W-:Y:S08]  /*61c0*/  HMMA.16816.F32.BF16 R156, R8, R12.reuse, R204 ;  /* 0x0000000c089c723c */ /* 0x082ff000000418cc */
[C---:B------:R-:W-:Y:S08]  /*61d0*/  HMMA.16816.F32.BF16 R160, R4.reuse, R12, R200 ;  /* 0x0000000c04a0723c */ /* 0x040ff000000418c8 */
[-C--:B------:R-:W-:Y:S08]  /*61e0*/  HMMA.16816.F32.BF16 R164, R4, R14.reuse, R88 ;  /* 0x0000000e04a4723c */ /* 0x080ff00000041858 */
[----:B------:R-:W-:Y:S01]  /*61f0*/  HMMA.16816.F32.BF16 R32, R8, R14, R32 ;  /* 0x0000000e0820723c */ /* 0x000fe20000041820 */
[----:B------:R-:W1:Y:S01]  /*6200*/  LDSM.16.MT88.4 R12, [R233+0x1000] ;  /* 0x00100000e90c783b */ /* 0x000e620000004200 */
[----:B------:R-:W-:-:S02]  /*6210*/  IMAD.MOV.U32 R202, RZ, RZ, R179 ;  /* 0x000000ffffca7224 */ /* 0x000fc400078e00b3 */
[----:B------:R-:W-:-:S04]  /*6220*/  IMAD.MOV.U32 R203, RZ, RZ, R178 ;  /* 0x000000ffffcb7224 */ /* 0x000fc800078e00b2 */
[-C--:B-1----:R-:W-:Y:S08]  /*6230*/  HMMA.16816.F32.BF16 R172, R8, R12.reuse, R212 ;  /* 0x0000000c08ac723c */ /* 0x082ff000000418d4 */
[C---:B------:R-:W-:Y:S08]  /*6240*/  HMMA.16816.F32.BF16 R176, R4.reuse, R12, R208 ;  /* 0x0000000c04b0723c */ /* 0x040ff000000418d0 */
[-C--:B------:R-:W-:Y:S08]  /*6250*/  HMMA.16816.F32.BF16 R180, R4, R14.reuse, R72 ;  /* 0x0000000e04b4723c */ /* 0x080ff00000041848 */
[----:B------:R-:W-:Y:S01]  /*6260*/  HMMA.16816.F32.BF16 R68, R8, R14, R68 ;  /* 0x0000000e0844723c */ /* 0x000fe20000041844 */
[----:B------:R-:W1:Y:S01]  /*6270*/  LDSM.16.MT88.4 R12, [R232+0x1000] ;  /* 0x00100000e80c783b */ /* 0x000e620000004200 */
[----:B------:R-:W-:-:S02]  /*6280*/  IMAD.MOV.U32 R86, RZ, RZ, R223 ;  /* 0x000000ffff567224 */ /* 0x000fc400078e00df */
[----:B------:R-:W-:Y:S02]  /*6290*/  IMAD.MOV.U32 R87, RZ, RZ, R222 ;  /* 0x000000ffff577224 */ /* 0x000fe400078e00de */
[----:B------:R-:W-:Y:S02]  /*62a0*/  IMAD.MOV.U32 R200, RZ, RZ, R221 ;  /* 0x000000ffffc87224 */ /* 0x000fe400078e00dd */
[----:B------:R-:W-:Y:S02]  /*62b0*/  IMAD.MOV.U32 R201, RZ, RZ, R220 ;  /* 0x000000ffffc97224 */ /* 0x000fe400078e00dc */
[-C--:B-1----:R-:W-:Y:S08]  /*62c0*/  HMMA.16816.F32.BF16 R220, R8, R12.reuse, R124 ;  /* 0x0000000c08dc723c */ /* 0x082ff0000004187c */
[C---:B------:R-:W-:Y:S08]  /*62d0*/  HMMA.16816.F32.BF16 R192, R4.reuse, R12, R120 ;  /* 0x0000000c04c0723c */ /* 0x040ff00000041878 */
[-C--:B------:R-:W-:Y:S08]  /*62e0*/  HMMA.16816.F32.BF16 R196, R4, R14.reuse, R196 ;  /* 0x0000000e04c4723c */ /* 0x080ff000000418c4 */
[----:B------:R-:W-:Y:S01]  /*62f0*/  HMMA.16816.F32.BF16 R212, R8, R14, R28 ;  /* 0x0000000e08d4723c */ /* 0x000fe2000004181c */
[----:B------:R-:W1:Y:S07]  /*6300*/  LDSM.16.MT88.4 R12, [R229+0x3000] ;  /* 0x00300000e50c783b */ /* 0x000e6e0000004200 */
[-C--:B-1----:R-:W-:Y:S08]  /*6310*/  HMMA.16816.F32.BF16 R72, R4, R12.reuse, R84 ;  /* 0x0000000c0448723c */ /* 0x082ff00000041854 */
[----:B------:R-:W-:Y:S08]  /*6320*/  HMMA.16816.F32.BF16 R216, R8, R12, R216 ;  /* 0x0000000c08d8723c */ /* 0x000ff000000418d8 */
[-C--:B------:R-:W-:Y:S08]  /*6330*/  HMMA.16816.F32.BF16 R40, R4, R14.reuse, R100 ;  /* 0x0000000e0428723c */ /* 0x080ff00000041864 */
[----:B------:R-:W-:Y:S01]  /*6340*/  HMMA.16816.F32.BF16 R84, R8, R14, R48 ;  /* 0x0000000e0854723c */ /* 0x000fe20000041830 */
[----:B------:R-:W1:Y:S01]  /*6350*/  LDSM.16.MT88.4 R12, [R230+0x3000] ;  /* 0x00300000e60c783b */ /* 0x000e620000004200 */
[----:B------:R-:W-:-:S02]  /*6360*/  IMAD.MOV.U32 R120, RZ, RZ, R97 ;  /* 0x000000ffff787224 */ /* 0x000fc400078e0061 */
[----:B------:R-:W-:Y:S02]  /*6370*/  IMAD.MOV.U32 R121, RZ, RZ, R98 ;  /* 0x000000ffff797224 */ /* 0x000fe400078e0062 */
[----:B------:R-:W-:Y:S02]  /*6380*/  IMAD.MOV.U32 R122, RZ, RZ, R96 ;  /* 0x000000ffff7a7224 */ /* 0x000fe400078e0060 */
[-C--:B-1----:R-:W-:Y:S08]  /*6390*/  HMMA.16816.F32.BF16 R208, R8, R12.reuse, R92 ;  /* 0x0000000c08d0723c */ /* 0x082ff0000004185c */
[C---:B------:R-:W-:Y:S01]  /*63a0*/  HMMA.16816.F32.BF16 R88, R4.reuse, R12, R16 ;  /* 0x0000000c0458723c */ /* 0x040fe20000041810 */
[----:B------:R-:W1:Y:S07]  /*63b0*/  LDSM.16.MT88.4 R16, [R233+0x3000] ;  /* 0x00300000e910783b */ /* 0x000e6e0000004200 */
[-C--:B------:R-:W-:Y:S08]  /*63c0*/  HMMA.16816.F32.BF16 R92, R4, R14.reuse, R104 ;  /* 0x0000000e045c723c */ /* 0x080ff00000041868 */
[----:B------:R-:W-:Y:S01]  /*63d0*/  HMMA.16816.F32.BF16 R204, R8, R14, R52 ;  /* 0x0000000e08cc723c */ /* 0x000fe20000041834 */
[----:B------:R-:W2:Y:S01]  /*63e0*/  LDSM.16.MT88.4 R12, [R232+0x3000] ;  /* 0x00300000e80c783b */ /* 0x000ea20000004200 */
[----:B------:R-:W-:-:S02]  /*63f0*/  IMAD.MOV.U32 R123, RZ, RZ, R155 ;  /* 0x000000ffff7b7224 */ /* 0x000fc400078e009b */
[----:B------:R-:W-:Y:S02]  /*6400*/  IMAD.MOV.U32 R124, RZ, RZ, R3 ;  /* 0x000000ffff7c7224 */ /* 0x000fe400078e0003 */
[----:B------:R-:W-:Y:S02]  /*6410*/  IMAD.MOV.U32 R125, RZ, RZ, R81 ;  /* 0x000000ffff7d7224 */ /* 0x000fe400078e0051 */
[----:B------:R-:W-:Y:S02]  /*6420*/  IMAD.MOV.U32 R126, RZ, RZ, R61 ;  /* 0x000000ffff7e7224 */ /* 0x000fe400078e003d */
[----:B------:R-:W-:Y:S02]  /*6430*/  IMAD.MOV.U32 R127, RZ, RZ, R80 ;  /* 0x000000ffff7f7224 */ /* 0x000fe400078e0050 */
[----:B------:R-:W-:Y:S02]  /*6440*/  FADD.FTZ R0, R187, R0 ;  /* 0x00000000bb007221 */ /* 0x000fe40000010000 */
[----:B------:R-:W-:-:S02]  /*6450*/  FADD.FTZ R3, R250, R21 ;  /* 0x00000015fa037221 */ /* 0x000fc40000010000 */
[----:B------:R-:W-:Y:S01]  /*6460*/  FADD.FTZ R2, R224, R2 ;  /* 0x00000002e0027221 */ /* 0x000fe20000010000 */
[C---:B-1----:R-:W-:Y:S08]  /*6470*/  HMMA.16816.F32.BF16 R104, R4.reuse, R16, R120 ;  /* 0x000000100468723c */ /* 0x042ff00000041878 */
[C---:B------:R-:W-:Y:S08]  /*6480*/  HMMA.16816.F32.BF16 R108, R4.reuse, R18, R108 ;  /* 0x00000012046c723c */ /* 0x040ff0000004186c */
[C---:B--2---:R-:W-:Y:S08]  /*6490*/  HMMA.16816.F32.BF16 R120, R4.reuse, R12, R124 ;  /* 0x0000000c0478723c */ /* 0x044ff0000004187c */
[----:B------:R-:W-:Y:S01]  /*64a0*/  HMMA.16816.F32.BF16 R48, R4, R14, R112 ;  /* 0x0000000e0430723c */ /* 0x000fe20000041870 */
[----:B------:R-:W-:Y:S01]  /*64b0*/  MUFU.EX2 R23, R23 ;  /* 0x0000001700177308 */ /* 0x000fe20000000800 */
[----:B------:R-:W-:Y:S05]  /*64c0*/  LDSM.16.MT88.4 R112, [R233+0x3800] ;  /* 0x00380000e970783b */ /* 0x000fea0000004200 */
[----:B------:R-:W-:Y:S01]  /*64d0*/  FADD.FTZ R4, R190, R0 ;  /* 0x00000000be047221 */ /* 0x000fe20000010000 */
[----:B------:R-:W-:Y:S01]  /*64e0*/  HMMA.16816.F32.BF16 R100, R8, R16, R200 ;  /* 0x000000100864723c */ /* 0x000fe200000418c8 */
[----:B------:R-:W-:Y:S01]  /*64f0*/  MUFU.EX2 R17, R152 ;  /* 0x0000009800117308 */ /* 0x000fe20000000800 */
[----:B------:R-:W-:Y:S01]  /*6500*/  FADD.FTZ R7, R184, R20 ;  /* 0x00000014b8077221 */ /* 0x000fe20000010000 */
[----:B------:R-:W-:Y:S01]  /*6510*/  LDSM.16.MT88.4 R200, [R232+0x1800] ;  /* 0x00180000e8c8783b */ /* 0x000fe20000004200 */
[----:B------:R-:W-:-:S04]  /*6520*/  FADD.FTZ R6, R249, R3 ;  /* 0x00000003f9067221 */ /* 0x000fc80000010000 */
[----:B------:R-:W-:Y:S01]  /*6530*/  HMMA.16816.F32.BF16 R64, R8, R14, R64 ;  /* 0x0000000e0840723c */ /* 0x000fe20000041840 */
[----:B------:R1:W2:Y:S01]  /*6540*/  MUFU.EX2 R14, R154 ;  /* 0x0000009a000e7308 */ /* 0x0002a20000000800 */
[----:B------:R-:W-:Y:S02]  /*6550*/  FADD.FTZ R5, R225, R2 ;  /* 0x00000002e1057221 */ /* 0x000fe40000010000 */
[----:B------:R-:W-:Y:S02]  /*6560*/  FADD.FTZ R4, R188, R4 ;  /* 0x00000004bc047221 */ /* 0x000fe40000010000 */
[----:B------:R-:W-:Y:S02]  /*6570*/  FADD.FTZ R3, R185, R7 ;  /* 0x00000007b9037221 */ /* 0x000fe40000010000 */
[----:B------:R-:W-:Y:S02]  /*6580*/  FADD.FTZ R2, R251, R6 ;  /* 0x00000006fb027221 */ /* 0x000fe40000010000 */
[----:B------:R-:W-:Y:S01]  /*6590*/  FADD.FTZ R0, R226, R5 ;  /* 0x00000005e2007221 */ /* 0x000fe20000010000 */
[----:B-1----:R-:W1:Y:S01]  /*65a0*/  LDSM.16.MT88.4 R152, [R229+0x1800] ;  /* 0x00180000e598783b */ /* 0x002e620000004200 */
[----:B------:R-:W-:-:S03]  /*65b0*/  FADD.FTZ R21, R191, R4 ;  /* 0x00000004bf157221 */ /* 0x000fc60000010000 */
[----:B------:R-:W3:Y:S01]  /*65c0*/  LDSM.16.MT88.4 R4, [R232+0x3800] ;  /* 0x00380000e804783b */ /* 0x000ee20000004200 */
[C---:B------:R-:W-:Y:S01]  /*65d0*/  HMMA.16816.F32.BF16 R116, R8.reuse, R12, R116 ;  /* 0x0000000c0874723c */ /* 0x040fe20000041874 */
[----:B------:R-:W-:Y:S07]  /*65e0*/  MUFU.EX2 R12, R22 ;  /* 0x00000016000c7308 */ /* 0x000fee0000000800 */
[----:B------:R-:W-:Y:S01]  /*65f0*/  HMMA.16816.F32.BF16 R52, R8, R18, R76 ;  /* 0x000000120834723c */ /* 0x000fe2000004184c */
[----:B------:R-:W-:Y:S08]  /*6600*/  MUFU.EX2 R11, R171 ;  /* 0x000000ab000b7308 */ /* 0x000ff00000000800 */
[----:B------:R-:W4:Y:S08]  /*6610*/  MUFU.EX2 R15, R82 ;  /* 0x00000052000f7308 */ /* 0x000f300000000800 */
[----:B------:R-:W-:Y:S08]  /*6620*/  MUFU.EX2 R18, R83 ;  /* 0x0000005300127308 */ /* 0x000ff00000000800 */
[----:B------:R-:W5:Y:S08]  /*6630*/  MUFU.EX2 R16, R170 ;  /* 0x000000aa00107308 */ /* 0x000f700000000800 */
[----:B------:R-:W-:Y:S08]  /*6640*/  MUFU.EX2 R19, R169 ;  /* 0x000000a900137308 */ /* 0x000ff00000000800 */
[----:B------:R-:W-:Y:S08]  /*6650*/  MUFU.EX2 R28, R168 ;  /* 0x000000a8001c7308 */ /* 0x000ff00000000800 */
[----:B------:R-:W-:Y:S01]  /*6660*/  MUFU.EX2 R29, R99 ;  /* 0x00000063001d7308 */ /* 0x000fe20000000800 */
[----:B------:R-:W-:Y:S01]  /*6670*/  FADD.FTZ R31, R252, R2 ;  /* 0x00000002fc1f7221 */ /* 0x000fe20000010000 */
[----:B--2---:R-:W-:-:S06]  /*6680*/  F2FP.BF16.PACK_AB R124, R17, R14 ;  /* 0x0000000e117c723e */ /* 0x004fcc00000010ff */
[----:B------:R-:W-:Y:S08]  /*6690*/  MUFU.EX2 R22, R139 ;  /* 0x0000008b00167308 */ /* 0x000ff00000000800 */
[----:B------:R-:W-:Y:S08]  /*66a0*/  MUFU.EX2 R8, R129 ;  /* 0x0000008100087308 */ /* 0x000ff00000000800 */
[----:B------:R4:W2:Y:S08]  /*66b0*/  MUFU.EX2 R10, R128 ;  /* 0x00000080000a7308 */ /* 0x0008b00000000800 */
[----:B------:R1:W-:Y:S08]  /*66c0*/  MUFU.EX2 R9, R130 ;  /* 0x0000008200097308 */ /* 0x0003f00000000800 */
[----:B------:R3:W3:Y:S01]  /*66d0*/  MUFU.EX2 R13, R131 ;  /* 0x00000083000d7308 */ /* 0x0006e20000000800 */
[----:B------:R-:W-:Y:S01]  /*66e0*/  @P4 IMAD.HI.U32 R2, R133, c[0x0][0x2c8], RZ ;  /* 0x0000b20085024a27 */ /* 0x000fe200078e00ff */
[----:B----4-:R-:W-:Y:S01]  /*66f0*/  F2FP.BF16.PACK_AB R128, R15, R11 ;  /* 0x0000000b0f80723e */ /* 0x010fe200000010ff */
[----:B------:R-:W-:Y:S02]  /*6700*/  LDSM.16.MT88.4 R80, [R229+0x3800] ;  /* 0x00380000e550783b */ /* 0x000fe40000004200 */
[----:B------:R-:W-:-:S02]  /*6710*/  FADD.FTZ R30, R227, R0 ;  /* 0x00000000e31e7221 */ /* 0x000fc40000010000 */
[----:B------:R-:W-:Y:S01]  /*6720*/  IMAD.MOV.U32 R0, RZ, RZ, R133 ;  /* 0x000000ffff007224 */ /* 0x000fe200078e0085 */
[----:B------:R-:W-:Y:S01]  /*6730*/  @P4 SHF.R.U32.HI R0, RZ, c[0x0][0x2cc], R2 ;  /* 0x0000b300ff004a19 */ /* 0x000fe20000011602 */
[----:B------:R-:W-:Y:S01]  /*6740*/  IMAD.MOV.U32 R2, RZ, RZ, c[0x0][0x168] ;  /* 0x00005a00ff027624 */ /* 0x000fe200078e00ff */
[----:B-----5:R-:W-:Y:S01]  /*6750*/  F2FP.BF16.PACK_AB R129, R16, R12 ;  /* 0x0000000c1081723e */ /* 0x020fe200000010ff */
[----:B------:R-:W-:Y:S01]  /*6760*/  FADD.FTZ R3, R186, R3 ;  /* 0x00000003ba037221 */ /* 0x000fe20000010000 */
[----:B-1----:R-:W-:Y:S01]  /*6770*/  F2FP.BF16.PACK_AB R130, R23, R18 ;  /* 0x000000121782723e */ /* 0x002fe200000010ff */
[----:B------:R-:W1:Y:S01]  /*6780*/  LDSM.16.MT88.4 R184, [R233+0x1800] ;  /* 0x00180000e9b8783b */ /* 0x000e620000004200 */
[----:B--2---:R-:W-:Y:S02]  /*6790*/  F2FP.BF16.PACK_AB R125, R10, R8 ;  /* 0x000000080a7d723e */ /* 0x004fe400000010ff */
[----:B---3--:R-:W-:Y:S01]  /*67a0*/  F2FP.BF16.PACK_AB R131, R28, R19 ;  /* 0x000000131c83723e */ /* 0x008fe200000010ff */
[----:B------:R-:W2:Y:S01]  /*67b0*/  LDSM.16.MT88.4 R168, [R230+0x1800] ;  /* 0x00180000e6a8783b */ /* 0x000ea20000004200 */
[----:B------:R-:W-:-:S02]  /*67c0*/  F2FP.BF16.PACK_AB R126, R29, R22 ;  /* 0x000000161d7e723e */ /* 0x000fc400000010ff */
[----:B------:R-:W-:Y:S01]  /*67d0*/  F2FP.BF16.PACK_AB R127, R13, R9 ;  /* 0x000000090d7f723e */ /* 0x000fe200000010ff */
[----:B------:R-:W3:Y:S01]  /*67e0*/  LDSM.16.MT88.4 R96, [R230+0x3800] ;  /* 0x00380000e660783b */ /* 0x000ee20000004200 */
[----:B------:R-:W-:Y:S01]  /*67f0*/  IADD3 R0, R0, c[0x0][0x1d0], -R2 ;  /* 0x0000740000007a10 */ /* 0x000fe20007ffe802 */
[----:B------:R-:W-:Y:S01]  /*6800*/  HMMA.16816.F32.BF16 R144, R128, R152, R144 ;  /* 0x000000988090723c */ /* 0x000fe20000041890 */
[----:B------:R-:W-:-:S07]  /*6810*/  FADD.FTZ R20, R189, R3 ;  /* 0x00000003bd147221 */ /* 0x000fce0000010000 */
[C---:B------:R-:W-:Y:S08]  /*6820*/  HMMA.16816.F32.BF16 R140, R124.reuse, R152, R140 ;  /* 0x000000987c8c723c */ /* 0x040ff0000004188c */
[----:B------:R-:W-:Y:S01]  /*6830*/  HMMA.16816.F32.BF16 R148, R124, R154, R148 ;  /* 0x0000009a7c94723c */ /* 0x000fe20000041894 */
[----:B------:R-:W-:-:S07]  /*6840*/  FADD.FTZ R3, R56, R30 ;  /* 0x0000001e38037221 */ /* 0x000fce0000010000 */
[----:B------:R-:W-:Y:S07]  /*6850*/  HMMA.16816.F32.BF16 R152, R128, R154, R24 ;  /* 0x0000009a8098723c */ /* 0x000fee0000041818 */
[----:B------:R-:W-:Y:S01]  /*6860*/  SHF.R.S32.HI R24, RZ, 0x1f, R0 ;  /* 0x0000001fff187819 */ /* 0x000fe20000011400 */
[----:B------:R-:W-:Y:S03]  /*6870*/  HMMA.16816.F32.BF16 R120, R124, R4, R120 ;  /* 0x000000047c78723c */ /* 0x000fe60000041878 */
[----:B------:R-:W-:Y:S01]  /*6880*/  LEA.HI R24, R24, R0, RZ, 0x6 ;  /* 0x0000000018187211 */ /* 0x000fe200078f30ff */
[----:B------:R-:W-:-:S04]  /*6890*/  FADD.FTZ R0, R59, R31 ;  /* 0x0000001f3b007221 */ /* 0x000fc80000010000 */
[----:B------:R-:W-:Y:S01]  /*68a0*/  HMMA.16816.F32.BF16 R116, R128, R4, R116 ;  /* 0x000000048074723c */ /* 0x000fe20000041874 */
[----:B------:R-:W-:Y:S02]  /*68b0*/  FADD.FTZ R0, R62, R0 ;  /* 0x000000003e007221 */ /* 0x000fe40000010000 */
[----:B------:R-:W-:-:S04]  /*68c0*/  FADD.FTZ R3, R58, R3 ;  /* 0x000000033a037221 */ /* 0x000fc80000010000 */
        /* <DEDUP_REMOVED lines=16> */
[----:B------:R-:W-:Y:S01]  /*69d0*/  SHF.R.S32.HI R5, RZ, 0x6, R24 ;  /* 0x00000006ff057819 */ /* 0x000fe20000011418 */
[----:B------:R-:W-:Y:S02]  /*69e0*/  FADD.FTZ R3, R15, R3 ;  /* 0x000000030f037221 */ /* 0x000fe40000010000 */
[----:B------:R-:W-:Y:S01]  /*69f0*/  FADD.FTZ R2, R16, R2 ;  /* 0x0000000210027221 */ /* 0x000fe20000010000 */
[----:B------:R-:W-:Y:S01]  /*6a00*/  IMNMX R5, RZ, R5, !PT ;  /* 0x00000005ff057217 */ /* 0x000fe20007800200 */
[----:B------:R-:W-:Y:S01]  /*6a10*/  FADD.FTZ R0, R17, R0 ;  /* 0x0000000011007221 */ /* 0x000fe20000010000 */
[----:B------:R-:W-:Y:S01]  /*6a20*/  IADD3 R249, R138, -0x2, RZ ;  /* 0xfffffffe8af97810 */ /* 0x000fe20007ffe0ff */
[----:B------:R-:W-:-:S02]  /*6a30*/  FADD.FTZ R4, R10, R4 ;  /* 0x000000040a047221 */ /* 0x000fc40000010000 */
[----:B------:R-:W-:Y:S02]  /*6a40*/  FADD.FTZ R3, R18, R3 ;  /* 0x0000000312037221 */ /* 0x000fe40000010000 */
[----:B------:R-:W-:Y:S01]  /*6a50*/  FADD.FTZ R2, R19, R2 ;  /* 0x0000000213027221 */ /* 0x000fe20000010000 */
[----:B------:R4:W-:Y:S01]  /*6a60*/  STL [R1+0x8], R5 ;  /* 0x0000080501007387 */ /* 0x0009e20000100800 */
[----:B------:R-:W-:Y:S01]  /*6a70*/  FADD.FTZ R0, R22, R0 ;  /* 0x0000000016007221 */ /* 0x000fe20000010000 */
[----:B------:R-:W-:Y:S01]  /*6a80*/  ISETP.GE.AND P0, PT, R249, R5, PT ;  /* 0x00000005f900720c */ /* 0x000fe20003f06270 */
[----:B------:R-:W-:Y:S01]  /*6a90*/  FADD.FTZ R4, R9, R4 ;  /* 0x0000000409047221 */ /* 0x000fe20000010000 */
[----:B-1----:R-:W-:Y:S01]  /*6aa0*/  HMMA.16816.F32.BF16 R172, R128, R184, R172 ;  /* 0x000000b880ac723c */ /* 0x002fe200000418ac */
[----:B----4-:R-:W-:Y:S02]  /*6ab0*/  FADD.FTZ R5, R23, R3 ;  /* 0x0000000317057221 */ /* 0x010fe40000010000 */
[----:B------:R-:W-:-:S02]  /*6ac0*/  FADD.FTZ R3, R28, R2 ;  /* 0x000000021c037221 */ /* 0x000fc40000010000 */
[----:B------:R-:W-:Y:S02]  /*6ad0*/  FADD.FTZ R2, R29, R0 ;  /* 0x000000001d027221 */ /* 0x000fe40000010000 */
[----:B------:R-:W-:Y:S01]  /*6ae0*/  FADD.FTZ R0, R13, R4 ;  /* 0x000000040d007221 */ /* 0x000fe20000010000 */
[----:B------:R1:W-:Y:S04]  /*6af0*/  STL [R1+0x18], R5 ;  /* 0x0000180501007387 */ /* 0x0003e80000100800 */
[----:B------:R1:W-:Y:S04]  /*6b00*/  STL [R1+0x1c], R3 ;  /* 0x00001c0301007387 */ /* 0x0003e80000100800 */
[----:B------:R1:W-:Y:S04]  /*6b10*/  STL [R1+0x24], R0 ;  /* 0x0000240001007387 */ /* 0x0003e80000100800 */
[----:B------:R1:W-:Y:S01]  /*6b20*/  STL [R1+0x20], R2 ;  /* 0x0000200201007387 */ /* 0x0003e20000100800 */
[C---:B------:R-:W-:Y:S08]  /*6b30*/  HMMA.16816.F32.BF16 R176, R124.reuse, R184, R176 ;  /* 0x000000b87cb0723c */ /* 0x040ff000000418b0 */
[-C--:B------:R-:W-:Y:S08]  /*6b40*/  HMMA.16816.F32.BF16 R180, R124, R186.reuse, R180 ;  /* 0x000000ba7cb4723c */ /* 0x080ff000000418b4 */
[----:B------:R-:W-:Y:S08]  /*6b50*/  HMMA.16816.F32.BF16 R184, R128, R186, R68 ;  /* 0x000000ba80b8723c */ /* 0x000ff00000041844 */
[C---:B------:R-:W-:Y:S08]  /*6b60*/  HMMA.16816.F32.BF16 R72, R124.reuse, R80, R72 ;  /* 0x000000507c48723c */ /* 0x040ff00000041848 */
[----:B------:R-:W-:Y:S08]  /*6b70*/  HMMA.16816.F32.BF16 R76, R124, R82, R40 ;  /* 0x000000527c4c723c */ /* 0x000ff00000041828 */
[C---:B------:R-:W-:Y:S08]  /*6b80*/  HMMA.16816.F32.BF16 R68, R128.reuse, R80, R216 ;  /* 0x000000508044723c */ /* 0x040ff000000418d8 */
[C---:B------:R-:W-:Y:S08]  /*6b90*/  HMMA.16816.F32.BF16 R80, R128.reuse, R82, R84 ;  /* 0x000000528050723c */ /* 0x040ff00000041854 */
[-C--:B--2---:R-:W-:Y:S08]  /*6ba0*/  HMMA.16816.F32.BF16 R156, R128, R168.reuse, R156 ;  /* 0x000000a8809c723c */ /* 0x084ff0000004189c */
[C---:B------:R-:W-:Y:S08]  /*6bb0*/  HMMA.16816.F32.BF16 R160, R124.reuse, R168, R160 ;  /* 0x000000a87ca0723c */ /* 0x040ff000000418a0 */
[C---:B------:R-:W-:Y:S08]  /*6bc0*/  HMMA.16816.F32.BF16 R164, R124.reuse, R170, R164 ;  /* 0x000000aa7ca4723c */ /* 0x040ff000000418a4 */
[C---:B------:R-:W-:Y:S08]  /*6bd0*/  HMMA.16816.F32.BF16 R192, R124.reuse, R200, R192 ;  /* 0x000000c87cc0723c */ /* 0x040ff000000418c0 */
[C---:B------:R-:W-:Y:S08]  /*6be0*/  HMMA.16816.F32.BF16 R196, R124.reuse, R202, R196 ;  /* 0x000000ca7cc4723c */ /* 0x040ff000000418c4 */
[C---:B---3--:R-:W-:Y:S08]  /*6bf0*/  HMMA.16816.F32.BF16 R88, R124.reuse, R96, R88 ;  /* 0x000000607c58723c */ /* 0x048ff00000041858 */
        /* <DEDUP_REMOVED lines=11> */
[----:B------:R-:W-:Y:S01]  /*6cb0*/  HMMA.16816.F32.BF16 R128, R128, R6, R64 ;  /* 0x000000068080723c */ /* 0x000fe20000041840 */
[----:B------:R-:W-:Y:S01]  /*6cc0*/  @!UPT UIADD3 URZ, URZ, URZ, URZ ;  /* 0x0000003f3f3ff290 */ /* 0x000fe2000fffe03f */
[----:B------:R-:W-:Y:S11]  /*6cd0*/  @!P0 BRA `(.L_x_1488) ;  /* 0x0000532000008947 */ /* 0x000ff60003800000 */
[----:B-1----:R1:W-:Y:S01]  /*6ce0*/  STL [R1], R249 ;  /* 0x000000f901007387 */ /* 0x0023e20000100800 */
[----:B------:R-:W-:Y:S01]  /*6cf0*/  IMAD.MOV.U32 R133, RZ, RZ, R136 ;  /* 0x000000ffff857224 */ /* 0x000fe200078e0088 */
[----:B------:R-:W-:Y:S01]  /*6d00*/  MOV R139, R134 ;  /* 0x00000086008b7202 */ /* 0x000fe20000000f00 */
[----:B------:R-:W-:Y:S01]  /*6d10*/  IMAD.MOV.U32 R132, RZ, RZ, R137 ;  /* 0x000000ffff847224 */ /* 0x000fe200078e0089 */
[----:B------:R-:W-:-:S07]  /*6d20*/  MOV R138, R135 ;  /* 0x00000087008a7202 */ /* 0x000fce0000000f00 */
.L_x_1489:
[----:B------:R-:W-:Y:S04]  /*6d30*/  DEPBAR.LE SB0, 0x0 ;  /* 0x000080000000791a */ /* 0x000fe80000000000 */
[----:B------:R-:W-:Y:S01]  /*6d40*/  WARPSYNC 0xffffffff ;  /* 0xffffffff00007948 */ /* 0x000fe20003800000 */
[----:B------:R-:W-:Y:S08]  /*6d50*/  BAR.SYNC.DEFER_BLOCKING 0x0 ;  /* 0x0000000000007b1d */ /* 0x000ff00000010000 */
[----:B-----5:R-:W-:Y:S08]  /*6d60*/  LDSM.16.M88.4 R64, [R235] ;  /* 0x00000000eb40783b */ /* 0x020ff00000000200 */
[----:B------:R-:W2:Y:S08]  /*6d70*/  LDSM.16.M88.4 R16, [R228] ;  /* 0x00000000e410783b */ /* 0x000eb00000000200 */
[----:B------:R-:W3:Y:S08]  /*6d80*/  LDSM.16.M88.4 R60, [R235+0x2000] ;  /* 0x00200000eb3c783b */ /* 0x000ef00000000200 */
[----:B------:R-:W3:Y:S08]  /*6d90*/  LDSM.16.M88.4 R32, [R228+0x800] ;  /* 0x00080000e420783b */ /* 0x000ef00000000200 */
[----:B------:R-:W3:Y:S06]  /*6da0*/  LDL.64 R218, [R1+0x38] ;  /* 0x0000380001da7983 */ /* 0x000eec0000100a00 */
[----:B------:R-:W1:Y:S08]  /*6db0*/  LDSM.16.M88.4 R48, [R228+0x1000] ;  /* 0x00100000e430783b */ /* 0x000e700000000200 */
[----:B------:R-:W3:Y:S01]  /*6dc0*/  LDL R216, [R1+0x40] ;  /* 0x0000400001d87983 */ /* 0x000ee20000100800 */
[-C--:B--2---:R-:W-:Y:S03]  /*6dd0*/  HMMA.16816.F32.BF16 R4, R64, R16.reuse, RZ ;  /* 0x000000104004723c */ /* 0x084fe600000418ff */
[----:B------:R-:W2:Y:S05]  /*6de0*/  LDSM.16.M88.4 R204, [R228+0x1800] ;  /* 0x00180000e4cc783b */ /* 0x000eaa0000000200 */
[C---:B---3--:R-:W-:Y:S03]  /*6df0*/  HMMA.16816.F32.BF16 R8, R60.reuse, R16, RZ ;  /* 0x000000103c08723c */ /* 0x048fe600000418ff */
[----:B------:R-:W-:Y:S05]  /*6e00*/  LDSM.16.M88.4 R208, [R237] ;  /* 0x00000000edd0783b */ /* 0x000fea0000000200 */
[-C--:B------:R-:W-:Y:S03]  /*6e10*/  HMMA.16816.F32.BF16 R12, R60, R18.reuse, RZ ;  /* 0x000000123c0c723c */ /* 0x080fe600000418ff */
[----:B------:R-:W-:Y:S05]  /*6e20*/  LDSM.16.M88.4 R212, [R237+0x2000] ;  /* 0x00200000edd4783b */ /* 0x000fea0000000200 */
[C---:B------:R-:W-:Y:S03]  /*6e30*/  HMMA.16816.F32.BF16 R16, R64.reuse, R18, RZ ;  /* 0x000000124010723c */ /* 0x040fe600000418ff */
[----:B------:R-:W-:Y:S04]  /*6e40*/  STL [R1+0xb0], R128 ;  /* 0x0000b08001007387 */ /* 0x000fe80000100800 */
[----:B------:R-:W-:Y:S01]  /*6e50*/  STL [R1+0xac], R129 ;  /* 0x0000ac8101007387 */ /* 0x000fe20000100800 */
[-C--:B------:R-:W-:Y:S03]  /*6e60*/  HMMA.16816.F32.BF16 R20, R64, R32.reuse, RZ ;  /* 0x000000204014723c */ /* 0x080fe600000418ff */
[----:B------:R-:W-:Y:S04]  /*6e70*/  STL [R1+0xa8], R130 ;  /* 0x0000a88201007387 */ /* 0x000fe80000100800 */
[----:B------:R3:W-:Y:S01]  /*6e80*/  STL [R1+0xa4], R131 ;  /* 0x0000a48301007387 */ /* 0x0007e20000100800 */
[C---:B------:R-:W-:Y:S08]  /*6e90*/  HMMA.16816.F32.BF16 R24, R60.reuse, R32, RZ ;  /* 0x000000203c18723c */ /* 0x040ff000000418ff */
[-C--:B------:R-:W-:Y:S08]  /*6ea0*/  HMMA.16816.F32.BF16 R28, R60, R34.reuse, RZ ;  /* 0x000000223c1c723c */ /* 0x080ff000000418ff */
[C---:B------:R-:W-:Y:S01]  /*6eb0*/  HMMA.16816.F32.BF16 R32, R64.reuse, R34, RZ ;  /* 0x000000224020723c */ /* 0x040fe200000418ff */
[----:B---3--:R-:W3:Y:S07]  /*6ec0*/  LDL.LU R131, [R1] ;  /* 0x0000000001837983 */ /* 0x008eee0000300800 */
[-C--:B-1----:R-:W-:Y:S01]  /*6ed0*/  HMMA.16816.F32.BF16 R36, R64, R48.reuse, RZ ;  /* 0x000000304024723c */ /* 0x082fe200000418ff */
[----:B------:R-:W-:Y:S04]  /*6ee0*/  STL [R1+0x90], R239 ;  /* 0x000090ef01007387 */ /* 0x000fe80000100800 */
[----:B------:R-:W-:Y:S03]  /*6ef0*/  STL [R1+0x94], R247 ;  /* 0x000094f701007387 */ /* 0x000fe60000100800 */
[C---:B------:R-:W-:Y:S01]  /*6f00*/  HMMA.16816.F32.BF16 R40, R60.reuse, R48, RZ ;  /* 0x000000303c28723c */ /* 0x040fe200000418ff */
[----:B------:R-:W-:Y:S07]  /*6f10*/  STL [R1+0x98], R246 ;  /* 0x000098f601007387 */ /* 0x000fee0000100800 */
[-C--:B------:R-:W-:Y:S08]  /*6f20*/  HMMA.16816.F32.BF16 R44, R60, R50.reuse, RZ ;  /* 0x000000323c2c723c */ /* 0x080ff000000418ff */
[C---:B------:R-:W-:Y:S08]  /*6f30*/  HMMA.16816.F32.BF16 R48, R64.reuse, R50, RZ ;  /* 0x000000324030723c */ /* 0x040ff000000418ff */
[-C--:B--2---:R-:W-:Y:S08]  /*6f40*/  HMMA.16816.F32.BF16 R52, R64, R204.reuse, RZ ;  /* 0x000000cc4034723c */ /* 0x084ff000000418ff */
        /* <DEDUP_REMOVED lines=13> */
[----:B------:R1:W2:Y:S08]  /*7020*/  LDSM.16.M88.4 R204, [R246] ;  /* 0x00000000f6cc783b */ /* 0x0002b00000000200 */
[----:B-1----:R-:W4:Y:S06]  /*7030*/  LDL.64 R246, [R1+0x10] ;  /* 0x0000100001f67983 */ /* 0x002f2c0000100a00 */
[----:B------:R-:W-:Y:S04]  /*7040*/  STL [R1+0x9c], R245 ;  /* 0x00009cf501007387 */ /* 0x000fe80000100800 */
[----:B------:R-:W4:Y:S01]  /*7050*/  LDL R239, [R1+0x58] ;  /* 0x0000580001ef7983 */ /* 0x000f220000100800 */
[-C--:B--2---:R-:W-:Y:S08]  /*7060*/  HMMA.16816.F32.BF16 R36, R208, R204.reuse, R36 ;  /* 0x000000ccd024723c */ /* 0x084ff00000041824 */
[C---:B------:R-:W-:Y:S08]  /*7070*/  HMMA.16816.F32.BF16 R40, R212.reuse, R204, R40 ;  /* 0x000000ccd428723c */ /* 0x040ff00000041828 */
[-C--:B------:R-:W-:Y:S08]  /*7080*/  HMMA.16816.F32.BF16 R44, R212, R206.reuse, R44 ;  /* 0x000000ced42c723c */ /* 0x080ff0000004182c */
[C---:B------:R-:W-:Y:S01]  /*7090*/  HMMA.16816.F32.BF16 R48, R208.reuse, R206, R48 ;  /* 0x000000ced030723c */ /* 0x040fe20000041830 */
[----:B------:R1:W2:Y:S08]  /*70a0*/  LDSM.16.M88.4 R204, [R245] ;  /* 0x00000000f5cc783b */ /* 0x0002b00000000200 */
[----:B-1----:R-:W4:Y:S01]  /*70b0*/  LDL R245, [R1+0x5c] ;  /* 0x00005c0001f57983 */ /* 0x002f220000100800 */
[-C--:B--2---:R-:W-:Y:S03]  /*70c0*/  HMMA.16816.F32.BF16 R52, R208, R204.reuse, R52 ;  /* 0x000000ccd034723c */ /* 0x084fe60000041834 */
[C---:B---3--:R-:W-:Y:S05]  /*70d0*/  ISETP.GE.AND P5, PT, R131.reuse, RZ, PT ;  /* 0x000000ff8300720c */ /* 0x048fea0003fa6270 */
[C---:B------:R-:W-:Y:S08]  /*70e0*/  HMMA.16816.F32.BF16 R56, R212.reuse, R204, R56 ;  /* 0x000000ccd438723c */ /* 0x040ff00000041838 */
[-C--:B------:R-:W-:Y:S04]  /*70f0*/  HMMA.16816.F32.BF16 R60, R212, R206.reuse, R60 ;  /* 0x000000ced43c723c */ /* 0x080fe8000004183c */
[----:B------:R-:W-:Y:S01]  /*7100*/  @P5 SHF.R.S32.HI R0, RZ, 0x1f, R131 ;  /* 0x0000001fff005819 */ /* 0x000fe20000011483 */
[C---:B------:R-:W-:Y:S01]  /*7110*/  @P5 IMAD.WIDE.U32 R2, R131.reuse, c[0x0][0x208], RZ ;  /* 0x0000820083025a25 */ /* 0x040fe200078e00ff */
[----:B------:R-:W-:Y:S02]  /*7120*/  @P5 MOV R134, 0x5 ;  /* 0x0000000500865802 */ /* 0x000fe40000000f00 */
[----:B------:R-:W-:Y:S04]  /*7130*/  HMMA.16816.F32.BF16 R64, R208, R206, R64 ;  /* 0x000000ced040723c */ /* 0x000fe80000041840 */
[----:B------:R-:W-:Y:S03]  /*7140*/  @P5 IMAD R0, R0, c[0x0][0x208], RZ ;  /* 0x0000820000005a24 */ /* 0x000fe600078e02ff */
[----:B------:R-:W-:Y:S02]  /*7150*/  @P5 IMAD.MOV.U32 R206, RZ, RZ, c[0x0][0x208] ;  /* 0x00008200ffce5624 */ /* 0x000fe400078e00ff */
[----:B------:R-:W-:Y:S03]  /*7160*/  @P5 IMAD R0, R131, c[0x0][0x20c], R0 ;  /* 0x0000830083005a24 */ /* 0x000fe600078e0200 */
[C---:B------:R-:W-:Y:S02]  /*7170*/  @P5 SHF.L.U32 R207, R206.reuse, 0x5, RZ ;  /* 0x00000005cecf5819 */ /* 0x040fe400000006ff */
[----:B------:R-:W-:Y:S02]  /*7180*/  @P5 IADD3 R0, R3, R0, RZ ;  /* 0x0000000003005210 */ /* 0x000fe40007ffe0ff */
[----:B------:R-:W-:Y:S02]  /*7190*/  @P5 SHF.L.U64.HI R206, R206, R134, c[0x0][0x20c] ;  /* 0x00008300cece5619 */ /* 0x000fe40000010286 */
[C---:B------:R-:W-:Y:S02]  /*71a0*/  @P5 SHF.L.U64.HI R3, R2.reuse, 0x6, R0 ;  /* 0x0000000602035819 */ /* 0x040fe40000010200 */
[----:B------:R-:W-:Y:S04]  /*71b0*/  @P5 SHF.L.U32 R2, R2, 0x6, RZ ;  /* 0x0000000602025819 */ /* 0x000fe800000006ff */
[C---:B------:R-:W-:Y:S02]  /*71c0*/  @P5 IADD3 R0, P3, R2.reuse, R218, RZ ;  /* 0x000000da02005210 */ /* 0x040fe40007f7e0ff */
[----:B------:R-:W-:Y:S03]  /*71d0*/  @P5 IADD3 R2, P2, P1, R2, 0x40, R218 ;  /* 0x0000004002025810 */ /* 0x000fe6000795e0da */
[C-C-:B------:R-:W-:Y:S01]  /*71e0*/  @P5 IMAD.X R135, R3.reuse, 0x1, R216.reuse, P3 ;  /* 0x0000000103875824 */ /* 0x140fe200018e06d8 */
[C---:B------:R-:W-:Y:S02]  /*71f0*/  @P5 LEA R136, P3, R0.reuse, c[0x0][0x1f8], 0x1 ;  /* 0x00007e0000885a11 */ /* 0x040fe400078608ff */
[----:B------:R-:W-:Y:S02]  /*7200*/  @P5 IADD3.X R3, R3, RZ, R216, P2, P1 ;  /* 0x000000ff03035210 */ /* 0x000fe400017e24d8 */
[----:B------:R-:W-:Y:S02]  /*7210*/  @P5 LEA.HI.X R137, R0, c[0x0][0x1fc], R135, 0x1, P3 ;  /* 0x00007f0000895a11 */ /* 0x000fe400018f0c87 */
[----:B------:R-:W-:Y:S01]  /*7220*/  @P5 LEA R204, P2, R2, c[0x0][0x1f8], 0x1 ;  /* 0x00007e0002cc5a11 */ /* 0x000fe200078408ff */
[----:B------:R-:W2:Y:S01]  /*7230*/  LDL R0, [R1+0x48] ;  /* 0x0000480001007983 */ /* 0x000ea20000100800 */
[-C--:B------:R-:W-:Y:S02]  /*7240*/  @P5 IADD3 R134, P1, R136, R207.reuse, RZ ;  /* 0x000000cf88865210 */ /* 0x080fe40007f3e0ff */
[----:B------:R-:W-:Y:S01]  /*7250*/  @P5 LEA.HI.X R205, R2, c[0x0][0x1fc], R3, 0x1, P2 ;  /* 0x00007f0002cd5a11 */ /* 0x000fe200010f0c03 */
[----:B------:R-:W-:Y:S01]  /*7260*/  STL [R1+0xa0], R235 ;  /* 0x0000a0eb01007387 */ /* 0x000fe20000100800 */
[-C--:B------:R-:W-:Y:S02]  /*7270*/  @P5 IADD3.X R135, R137, R206.reuse, RZ, P1, !PT ;  /* 0x000000ce89875210 */ /* 0x080fe40000ffe4ff */
[-C--:B------:R-:W-:Y:S04]  /*7280*/  @P5 IADD3 R2, P2, R134, R207.reuse, RZ ;  /* 0x000000cf86025210 */ /* 0x080fe80007f5e0ff */
[----:B------:R-:W-:Y:S02]  /*7290*/  @P5 IADD3.X R3, R135, R206, RZ, P2, !PT ;  /* 0x000000ce87035210 */ /* 0x000fe400017fe4ff */
[----:B----4-:R-:W-:Y:S11]  /*72a0*/  @P5 ISETP.GE.AND P0, PT, R246, c[0x0][0x1d4], PT ;  /* 0x00007500f6005a0c */ /* 0x010ff60003f06270 */
[----:B------:R-:W-:Y:S02]  /*72b0*/  @!UPT UIADD3 URZ, URZ, URZ, URZ ;  /* 0x0000003f3f3ff290 */ /* 0x000fe4000fffe03f */
[----:B------:R-:W-:Y:S01]  /*72c0*/  @!PT LDS RZ, [RZ] ;  /* 0x00000000fffff984 */ /* 0x000fe20000000800 */
[----:B------:R-:W-:Y:S01]  /*72d0*/  @!PT LDS RZ, [RZ] ;  /* 0x00000000fffff984 */ /* 0x000fe20000000800 */
[----:B------:R-:W-:Y:S01]  /*72e0*/  @!PT LDS RZ, [RZ] ;  /* 0x00000000fffff984 */ /* 0x000fe20000000800 */
[----:B------:R1:W-:Y:S08]  /*72f0*/  @P5 LDGSTS.E.BYPASS.LTC128B.128 [R248+0x100], [R136.64], !P0 ;  /* 0x0010000088f85fae */ /* 0x0003f0000c101d46 */
[----:B------:R3:W-:Y:S08]  /*7300*/  @P5 LDGSTS.E.BYPASS.LTC128B.128 [R248+0x2100], [R204.64], !P6 ;  /* 0x02100000ccf85fae */ /* 0x0007f0000f101d46 */
[----:B------:R4:W-:Y:S08]  /*7310*/  @P5 LDGSTS.E.BYPASS.LTC128B.128 [R248+0x900], [R134.64], !P0 ;  /* 0x0090000086f85fae */ /* 0x0009f0000c101d46 */
[----:B------:R4:W-:Y:S01]  /*7320*/  @P5 LDGSTS.E.BYPASS.LTC128B.128 [R248+0x2900], [R134.64+0x80], !P6 ;  /* 0x0290008086f85fae */ /* 0x0009e2000f101d46 */
[----:B-1----:R-:W-:Y:S07]  /*7330*/  @P5 IADD3 R136, P1, R2, R207, RZ ;  /* 0x000000cf02885210 */ /* 0x002fee0007f3e0ff */
[----:B------:R1:W-:Y:S01]  /*7340*/  @P5 LDGSTS.E.BYPASS.LTC128B.128 [R248+0x1100], [R2.64], !P0 ;  /* 0x0110000002f85fae */ /* 0x0003e2000c101d46 */
[----:B------:R-:W-:Y:S07]  /*7350*/  @P5 IMAD.X R137, R3, 0x1, R206, P1 ;  /* 0x0000000103895824 */ /* 0x000fee00008e06ce */
[----:B------:R1:W-:Y:S08]  /*7360*/  @P5 LDGSTS.E.BYPASS.LTC128B.128 [R248+0x3100], [R2.64+0x80], !P6 ;  /* 0x0310008002f85fae */ /* 0x0003f0000f101d46 */
[----:B------:R1:W-:Y:S08]  /*7370*/  @P5 LDGSTS.E.BYPASS.LTC128B.128 [R248+0x1900], [R136.64], !P0 ;  /* 0x0190000088f85fae */ /* 0x0003f0000c101d46 */
[----:B------:R1:W-:Y:S08]  /*7380*/  @P5 LDGSTS.E.BYPASS.LTC128B.128 [R248+0x3900], [R136.64+0x80], !P6 ;  /* 0x0390008088f85fae */ /* 0x0003f0000f101d46 */
[----:B---3--:R-:W-:Y:S08]  /*7390*/  LDSM.16.M88.4 R204, [R236] ;  /* 0x00000000eccc783b */ /* 0x008ff00000000200 */
[----:B------:R-:W3:Y:S08]  /*73a0*/  LDSM.16.M88.4 R208, [R234] ;  /* 0x00000000ead0783b */ /* 0x000ef00000000200 */
[----:B------:R-:W1:Y:S08]  /*73b0*/  LDSM.16.M88.4 R212, [R236+0x2000] ;  /* 0x00200000ecd4783b */ /* 0x000e700000000200 */
[----:B------:R-:W0:Y:S01]  /*73c0*/  LDGDEPBAR ;  /* 0x00000000000079af */ /* 0x000e220000000000 */
[-C--:B---3--:R-:W-:Y:S08]  /*73d0*/  HMMA.16816.F32.BF16 R4, R204, R208.reuse, R4 ;  /* 0x000000d0cc04723c */ /* 0x088ff00000041804 */
[C---:B-1----:R-:W-:Y:S08]  /*73e0*/  HMMA.16816.F32.BF16 R8, R212.reuse, R208, R8 ;  /* 0x000000d0d408723c */ /* 0x042ff00000041808 */
[-C--:B------:R-:W-:Y:S04]  /*73f0*/  HMMA.16816.F32.BF16 R12, R212, R210.reuse, R12 ;  /* 0x000000d2d40c723c */ /* 0x080fe8000004180c */
[----:B--2---:R-:W-:Y:S04]  /*7400*/  IADD3 R0, R245, R0, RZ ;  /* 0x00000000f5007210 */ /* 0x004fe80007ffe0ff */
[C---:B------:R-:W-:Y:S01]  /*7410*/  HMMA.16816.F32.BF16 R16, R204.reuse, R210, R16 ;  /* 0x000000d2cc10723c */ /* 0x040fe20000041810 */
[----:B------:R-:W1:Y:S03]  /*7420*/  LDSM.16.M88.4 R208, [R234+0x800] ;  /* 0x00080000ead0783b */ /* 0x000e660000000200 */
[----:B------:R-:W-:Y:S05]  /*7430*/  @P4 IMAD.HI.U32 R2, R0, c[0x0][0x2c8], RZ ;  /* 0x0000b20000024a27 */ /* 0x000fea00078e00ff */
[----:B------:R-:W-:Y:S05]  /*7440*/  @P4 SHF.R.U32.HI R0, RZ, c[0x0][0x2cc], R2 ;  /* 0x0000b300ff004a19 */ /* 0x000fea0000011602 */
[----:B------:R-:W-:Y:S08]  /*7450*/  SHFL.IDX PT, R2, R0, 0x2, 0x1c1f ;  /* 0x005c1f0000027f89 */ /* 0x000ff000000e0000 */
[----:B------:R-:W-:Y:S01]  /*7460*/  SHFL.IDX PT, R3, R0, 0x1, 0x1c1f ;  /* 0x003c1f0000037f89 */ /* 0x000fe200000e0000 */
        /* <DEDUP_REMOVED lines=15> */
[----:B------:R-:W-:Y:S08]  /*7560*/  LDSM.16.M88.4 R204, [R238] ;  /* 0x00000000eecc783b */ /* 0x000ff00000000200 */
[----:B------:R-:W1:Y:S02]  /*7570*/  LDSM.16.M88.4 R208, [R231] ;  /* 0x00000000e7d0783b */ /* 0x000e640000000200 */
        /* <DEDUP_REMOVED lines=20> */
[----:B------:R1:W-:Y:S08]  /*76c0*/  LDSM.16.M88.4 R204, [R235+0x4000] ;  /* 0x00400000ebcc783b */ /* 0x0003f00000000200 */
[----:B------:R-:W2:Y:S03]  /*76d0*/  LDSM.16.M88.4 R208, [R228+0x2000] ;  /* 0x00200000e4d0783b */ /* 0x000ea60000000200 */
[----:B-1----:R-:W-:Y:S01]  /*76e0*/  IADD3 R235, R131, -0x1, RZ ;  /* 0xffffffff83eb7810 */ /* 0x002fe20007ffe0ff */
[-C--:B--2---:R-:W-:Y:S08]  /*76f0*/  HMMA.16816.F32.BF16 R4, R204, R208.reuse, R4 ;  /* 0x000000d0cc04723c */ /* 0x084ff00000041804 */
        /* <DEDUP_REMOVED lines=19> */
[----:B------:R-:W-:Y:S08]  /*7830*/  LDSM.16.M88.4 R204, [R237+0x4000] ;  /* 0x00400000edcc783b */ /* 0x000ff00000000200 */
[----:B------:R-:W1:Y:S02]  /*7840*/  LDSM.16.M88.4 R208, [R244] ;  /* 0x00000000f4d0783b */ /* 0x000e640000000200 */
        /* <DEDUP_REMOVED lines=20> */
[----:B------:R-:W-:Y:S08]  /*7990*/  LDSM.16.M88.4 R204, [R236+0x4000] ;  /* 0x00400000eccc783b */ /* 0x000ff00000000200 */
[----:B------:R-:W1:Y:S02]  /*79a0*/  LDSM.16.M88.4 R208, [R234+0x2000] ;  /* 0x00200000ead0783b */ /* 0x000e640000000200 */
        /* <DEDUP_REMOVED lines=45> */
[----:B------:R-:W-:Y:S09]  /*7c80*/  FMUL.FTZ R13, R13, c[0x0][0x320] ;  /* 0x0000c8000d0d7a20 */ /* 0x000ff20000410000 */
[----:B------:R-:W-:Y:S10]  /*7c90*/  MUFU.TANH R250, R9 ;  /* 0x0000000900fa7308 */ /* 0x000ff40000002400 */
[----:B------:R2:W-:Y:S10]  /*7ca0*/  MUFU.TANH R252, R7 ;  /* 0x0000000700fc7308 */ /* 0x0005f40000002400 */
[----:B------:R-:W-:Y:S10]  /*7cb0*/  MUFU.TANH R211, R11 ;  /* 0x0000000b00d37308 */ /* 0x000ff40000002400 */
[----:B------:R-:W-:Y:S01]  /*7cc0*/  MUFU.TANH R222, R18 ;  /* 0x0000001200de7308 */ /* 0x000fe20000002400 */
[----:B--2---:R-:W2:Y:S09]  /*7cd0*/  LDSM.16.M88.4 R4, [R231+0x2800] ;  /* 0x00280000e704783b */ /* 0x004eb20000000200 */
[----:B------:R-:W3:Y:S10]  /*7ce0*/  MUFU.TANH R251, R8 ;  /* 0x0000000800fb7308 */ /* 0x000ef40000002400 */
[----:B------:R-:W1:Y:S10]  /*7cf0*/  MUFU.TANH R225, R15 ;  /* 0x0000000f00e17308 */ /* 0x000e740000002400 */
[----:B------:R-:W-:Y:S10]  /*7d00*/  MUFU.TANH R226, R14 ;  /* 0x0000000e00e27308 */ /* 0x000ff40000002400 */
[----:B------:R-:W-:Y:S01]  /*7d10*/  MUFU.TANH R249, R12 ;  /* 0x0000000c00f97308 */ /* 0x000fe20000002400 */
[-C--:B--2---:R-:W-:Y:S09]  /*7d20*/  HMMA.16816.F32.BF16 R20, R204, R4.reuse, R20 ;  /* 0x00000004cc14723c */ /* 0x084ff20000041814 */
[----:B------:R-:W-:Y:S01]  /*7d30*/  MUFU.TANH R223, R17 ;  /* 0x0000001100df7308 */ /* 0x000fe20000002400 */
[C---:B------:R-:W-:Y:S09]  /*7d40*/  HMMA.16816.F32.BF16 R24, R212.reuse, R4, R24 ;  /* 0x00000004d418723c */ /* 0x040ff20000041818 */
[----:B------:R-:W-:Y:S01]  /*7d50*/  MUFU.TANH R227, R13 ;  /* 0x0000000d00e37308 */ /* 0x000fe20000002400 */
[-C--:B------:R-:W-:Y:S04]  /*7d60*/  HMMA.16816.F32.BF16 R28, R212, R6.reuse, R28 ;  /* 0x00000006d41c723c */ /* 0x080fe8000004181c */
[----:B------:R-:W-:Y:S04]  /*7d70*/  FMUL.FTZ R23, R23, c[0x0][0x320] ;  /* 0x0000c80017177a20 */ /* 0x000fe80000410000 */
[C---:B------:R-:W-:Y:S01]  /*7d80*/  HMMA.16816.F32.BF16 R32, R204.reuse, R6, R32 ;  /* 0x00000006cc20723c */ /* 0x040fe20000041820 */
[----:B------:R-:W-:Y:S01]  /*7d90*/  MUFU.TANH R221, R19 ;  /* 0x0000001300dd7308 */ /* 0x000fe20000002400 */
[----:B------:R-:W2:Y:S02]  /*7da0*/  LDSM.16.M88.4 R4, [R231+0x3000] ;  /* 0x00300000e704783b */ /* 0x000ea40000000200 */
[----:B------:R-:W-:Y:S02]  /*7db0*/  FMUL.FTZ R22, R22, c[0x0][0x320] ;  /* 0x0000c80016167a20 */ /* 0x000fe40000410000 */
[----:B------:R-:W-:Y:S02]  /*7dc0*/  FMUL.FTZ R21, R21, c[0x0][0x320] ;  /* 0x0000c80015157a20 */ /* 0x000fe40000410000 */
[----:B------:R-:W-:Y:S03]  /*7dd0*/  FMUL.FTZ R20, R20, c[0x0][0x320] ;  /* 0x0000c80014147a20 */ /* 0x000fe60000410000 */
[----:B----4-:R-:W-:Y:S01]  /*7de0*/  MUFU.TANH R135, R23 ;  /* 0x0000001700877308 */ /* 0x010fe20000002400 */
        /* <DEDUP_REMOVED lines=14> */
[----:B------:R1:W-:Y:S01]  /*7ed0*/  MUFU.TANH R30, R29 ;  /* 0x0000001d001e7308 */ /* 0x0003e20000002400 */
[-C--:B--2---:R-:W-:Y:S08]  /*7ee0*/  HMMA.16816.F32.BF16 R36, R204, R4.reuse, R36 ;  /* 0x00000004cc24723c */ /* 0x084ff00000041824 */
[C---:B------:R-:W-:Y:S01]  /*7ef0*/  HMMA.16816.F32.BF16 R40, R212.reuse, R4, R40 ;  /* 0x00000004d428723c */ /* 0x040fe20000041828 */
[----:B------:R-:W2:Y:S03]  /*7f00*/  MUFU.TANH R220, R20 ;  /* 0x0000001400dc7308 */ /* 0x000ea60000002400 */
[----:B----4-:R-:W-:Y:S04]  /*7f10*/  IMAD.MOV.U32 R28, RZ, RZ, R246 ;  /* 0x000000ffff1c7224 */ /* 0x010fe800078e00f6 */
[-C--:B------:R-:W-:Y:S03]  /*7f20*/  HMMA.16816.F32.BF16 R44, R212, R6.reuse, R44 ;  /* 0x00000006d42c723c */ /* 0x080fe6000004182c */
[----:B------:R-:W2:Y:S01]  /*7f30*/  MUFU.TANH R217, R26 ;  /* 0x0000001a00d97308 */ /* 0x000ea20000002400 */
[----:B-1----:R-:W-:Y:S04]  /*7f40*/  MOV R29, R247 ;  /* 0x000000f7001d7202 */ /* 0x002fe80000000f00 */
[C---:B------:R-:W-:Y:S01]  /*7f50*/  HMMA.16816.F32.BF16 R48, R204.reuse, R6, R48 ;  /* 0x00000006cc30723c */ /* 0x040fe20000041830 */
[----:B------:R-:W1:Y:S01]  /*7f60*/  LDSM.16.M88.4 R4, [R231+0x3800] ;  /* 0x00380000e704783b */ /* 0x000e620000000200 */
[----:B------:R-:W-:Y:S04]  /*7f70*/  DEPBAR.LE SB0, 0x0 ;  /* 0x000080000000791a */ /* 0x000fe80000000000 */
[----:B------:R-:W-:Y:S01]  /*7f80*/  MUFU.TANH R26, R33 ;  /* 0x00000021001a7308 */ /* 0x000fe20000002400 */
[----:B------:R-:W-:Y:S02]  /*7f90*/  FMUL.FTZ R38, R38, c[0x0][0x320] ;  /* 0x0000c80026267a20 */ /* 0x000fe40000410000 */
[----:B------:R-:W4:Y:S03]  /*7fa0*/  LDL.64 R246, [R1+0x30] ;  /* 0x0000300001f67983 */ /* 0x000f260000100a00 */
[----:B------:R-:W-:Y:S02]  /*7fb0*/  FMUL.FTZ R41, R41, c[0x0][0x320] ;  /* 0x0000c80029297a20 */ /* 0x000fe40000410000 */
[----:B------:R-:W-:Y:S02]  /*7fc0*/  FMUL.FTZ R39, R39, c[0x0][0x320] ;  /* 0x0000c80027277a20 */ /* 0x000fe40000410000 */
[----:B------:R3:W-:Y:S01]  /*7fd0*/  MUFU.TANH R15, R38 ;  /* 0x00000026000f7308 */ /* 0x0007e20000002400 */
        /* <DEDUP_REMOVED lines=14> */
[-C--:B-1----:R-:W-:Y:S06]  /*80c0*/  HMMA.16816.F32.BF16 R52, R204, R4.reuse, R52 ;  /* 0x00000004cc34723c */ /* 0x082fec0000041834 */
[----:B------:R-:W-:Y:S01]  /*80d0*/  MUFU.TANH R9, R45 ;  /* 0x0000002d00097308 */ /* 0x000fe20000002400 */
[----:B------:R-:W-:Y:S01]  /*80e0*/  FMUL.FTZ R43, R43, c[0x0][0x320] ;  /* 0x0000c8002b2b7a20 */ /* 0x000fe20000410000 */
[C---:B------:R-:W-:Y:S01]  /*80f0*/  HMMA.16816.F32.BF16 R56, R212.reuse, R4, R56 ;  /* 0x00000004d438723c */ /* 0x040fe20000041838 */
[----:B------:R-:W1:Y:S07]  /*8100*/  SHFL.IDX PT, R4, R0, RZ, 0x1c1f ;  /* 0x001c1fff00047589 */ /* 0x000e6e00000e0000 */
[----:B------:R-:W-:Y:S01]  /*8110*/  MUFU.TANH R209, R24 ;  /* 0x0000001800d17308 */ /* 0x000fe20000002400 */
[-C--:B------:R-:W-:Y:S01]  /*8120*/  HMMA.16816.F32.BF16 R60, R212, R6.reuse, R60 ;  /* 0x00000006d43c723c */ /* 0x080fe2000004183c */
[----:B------:R1:W2:Y:S07]  /*8130*/  SHFL.IDX PT, R5, R0, 0x3, 0x1c1f ;  /* 0x007c1f0000057f89 */ /* 0x0002ae00000e0000 */
[----:B------:R-:W-:Y:S01]  /*8140*/  HMMA.16816.F32.BF16 R64, R204, R6, R64 ;  /* 0x00000006cc40723c */ /* 0x000fe20000041840 */
[----:B------:R-:W-:Y:S03]  /*8150*/  MUFU.TANH R8, R46 ;  /* 0x0000002e00087308 */ /* 0x000fe60000002400 */
[----:B------:R-:W-:Y:S02]  /*8160*/  FMUL.FTZ R52, R52, c[0x0][0x320] ;  /* 0x0000c80034347a20 */ /* 0x000fe40000410000 */
[----:B------:R-:W-:Y:S02]  /*8170*/  FMUL.FTZ R53, R53, c[0x0][0x320] ;  /* 0x0000c80035357a20 */ /* 0x000fe40000410000 */
[----:B------:R-:W-:Y:S03]  /*8180*/  FMUL.FTZ R6, R55, c[0x0][0x320] ;  /* 0x0000c80037067a20 */ /* 0x000fe60000410000 */
[----:B------:R2:W-:Y:S01]  /*8190*/  MUFU.TANH R7, R47 ;  /* 0x0000002f00077308 */ /* 0x0005e20000002400 */
[----:B------:R-:W-:Y:S02]  /*81a0*/  FMUL.FTZ R54, R54, c[0x0][0x320] ;  /* 0x0000c80036367a20 */ /* 0x000fe40000410000 */
[----:B------:R-:W-:Y:S01]  /*81b0*/  FMUL.FTZ R56, R56, c[0x0][0x320] ;  /* 0x0000c80038387a20 */ /* 0x000fe20000410000 */
[----:B-1----:R-:W-:Y:S01]  /*81c0*/  MOV R0, 0xffffffc0 ;  /* 0xffffffc000007802 */ /* 0x002fe20000000f00 */
[----:B------:R-:W-:Y:S02]  /*81d0*/  FMUL.FTZ R60, R60, c[0x0][0x320] ;  /* 0x0000c8003c3c7a20 */ /* 0x000fe40000410000 */
[----:B------:R-:W-:Y:S03]  /*81e0*/  FMUL.FTZ R58, R58, c[0x0][0x320] ;  /* 0x0000c8003a3a7a20 */ /* 0x000fe60000410000 */
[----:B------:R-:W-:Y:S01]  /*81f0*/  MUFU.TANH R11, R41 ;  /* 0x00000029000b7308 */ /* 0x000fe20000002400 */
[----:B------:R-:W-:Y:S02]  /*8200*/  IMAD R0, R131, R0, 0x1 ;  /* 0x0000000183007424 */ /* 0x000fe400078e0200 */
[----:B------:R-:W-:Y:S02]  /*8210*/  FMUL.FTZ R57, R57, c[0x0][0x320] ;  /* 0x0000c80039397a20 */ /* 0x000fe40000410000 */
[----:B------:R-:W-:Y:S01]  /*8220*/  FMUL.FTZ R59, R59, c[0x0][0x320] ;  /* 0x0000c8003b3b7a20 */ /* 0x000fe20000410000 */
[----:B------:R-:W-:Y:S01]  /*8230*/  IADD3 R0, R0, c[0x0][0x1d0], -R239 ;  /* 0x0000740000007a10 */ /* 0x000fe20007ffe8ef */
[----:B------:R-:W-:Y:S03]  /*8240*/  FMUL.FTZ R62, R62, c[0x0][0x320] ;  /* 0x0000c8003e3e7a20 */ /* 0x000fe60000410000 */
[----:B------:R-:W-:Y:S01]  /*8250*/  IADD3 R0, R0, -c[0x0][0x168], RZ ;  /* 0x80005a0000007a10 */ /* 0x000fe20007ffe0ff */
[----:B------:R1:W-:Y:S03]  /*8260*/  MUFU.TANH R208, R25 ;  /* 0x0000001900d07308 */ /* 0x0003e60000002400 */
[C---:B------:R-:W-:Y:S01]  /*8270*/  IADD3 R4, R0.reuse, R4, RZ ;  /* 0x0000000400047210 */ /* 0x040fe20007ffe0ff */
[C---:B------:R-:W-:Y:S01]  /*8280*/  IMAD.IADD R3, R0.reuse, 0x1, R3 ;  /* 0x0000000100037824 */ /* 0x040fe200078e0203 */
[----:B------:R-:W-:Y:S02]  /*8290*/  IADD3 R2, R0, R2, RZ ;  /* 0x0000000200027210 */ /* 0x000fe40007ffe0ff */
[----:B------:R-:W-:Y:S02]  /*82a0*/  ISETP.GT.AND P0, PT, R4, 0x1, PT ;  /* 0x000000010400780c */ /* 0x000fe40003f04270 */
[----:B------:R-:W-:Y:S01]  /*82b0*/  ISETP.GT.AND P1, PT, R2, RZ, PT ;  /* 0x000000ff0200720c */ /* 0x000fe20003f24270 */
[----:B------:R-:W1:Y:S01]  /*82c0*/  MUFU.TANH R35, R35 ;  /* 0x0000002300237308 */ /* 0x000e620000002400 */
[----:B------:R-:W-:Y:S02]  /*82d0*/  FSEL R18, R128, -INF , P0 ;  /* 0xff80000080127808 */ /* 0x000fe40000000000 */
[----:B------:R-:W4:Y:S01]  /*82e0*/  LDL R128, [R1+0x28] ;  /* 0x0000280001807983 */ /* 0x000f220000100800 */
[----:B------:R-:W-:Y:S02]  /*82f0*/  ISETP.GT.AND P2, PT, R3, RZ, PT ;  /* 0x000000ff0300720c */ /* 0x000fe40003f44270 */
[----:B---3--:R-:W-:Y:S02]  /*8300*/  FSEL R38, R251, -INF , P1 ;  /* 0xff800000fb267808 */ /* 0x008fe40000800000 */
[----:B------:R-:W-:Y:S02]  /*8310*/  MOV R251, R29 ;  /* 0x0000001d00fb7202 */ /* 0x000fe40000000f00 */
[----:B------:R-:W-:Y:S01]  /*8320*/  FSEL R23, R129, -INF , P2 ;  /* 0xff80000081177808 */ /* 0x000fe20001000000 */
[----:B------:R3:W-:Y:S01]  /*8330*/  MUFU.TANH R29, R52 ;  /* 0x00000034001d7308 */ /* 0x0007e20000002400 */
[----:B------:R-:W-:Y:S02]  /*8340*/  ISETP.GT.AND P2, PT, R2, 0x1, PT ;  /* 0x000000010200780c */ /* 0x000fe40003f44270 */
[----:B--2---:R-:W-:Y:S01]  /*8350*/  IADD3 R0, R0, R5, RZ ;  /* 0x0000000500007210 */ /* 0x004fe20007ffe0ff */
[----:B------:R-:W-:Y:S01]  /*8360*/  FMUL.FTZ R5, R51, c[0x0][0x320] ;  /* 0x0000c80033057a20 */ /* 0x000fe20000410000 */
[----:B------:R-:W-:Y:S01]  /*8370*/  FSEL R39, R250, -INF , P2 ;  /* 0xff800000fa277808 */ /* 0x000fe20001000000 */
[----:B------:R-:W-:Y:S01]  /*8380*/  IMAD.MOV.U32 R250, RZ, RZ, R28 ;  /* 0x000000fffffa7224 */ /* 0x000fe200078e001c */
[C---:B------:R-:W-:Y:S02]  /*8390*/  ISETP.GT.AND P2, PT, R0.reuse, 0x9, PT ;  /* 0x000000090000780c */ /* 0x040fe40003f44270 */
[----:B------:R-:W-:Y:S01]  /*83a0*/  ISETP.GT.AND P1, PT, R0, 0x8, PT ;  /* 0x000000080000780c */ /* 0x000fe20003f24270 */
[----:B------:R2:W1:Y:S01]  /*83b0*/  MUFU.TANH R136, R22 ;  /* 0x0000001600887308 */ /* 0x0004620000002400 */
[----:B------:R-:W-:Y:S02]  /*83c0*/  FSEL R215, R225, -INF , P2 ;  /* 0xff800000e1d77808 */ /* 0x000fe40001000000 */
[----:B------:R-:W-:Y:S02]  /*83d0*/  ISETP.GT.AND P2, PT, R4, 0x10, PT ;  /* 0x000000100400780c */ /* 0x000fe40003f44270 */
[----:B------:R-:W-:Y:S02]  /*83e0*/  ISETP.GT.AND P5, PT, R3, 0x1, PT ;  /* 0x000000010300780c */ /* 0x000fe40003fa4270 */
[----:B------:R-:W-:Y:S02]  /*83f0*/  FSEL R47, R220, -INF , P2 ;  /* 0xff800000dc2f7808 */ /* 0x000fe40001000000 */
[----:B------:R-:W-:Y:S01]  /*8400*/  ISETP.GT.AND P2, PT, R0, 0x10, PT ;  /* 0x000000100000780c */ /* 0x000fe20003f44270 */
[----:B------:R2:W2:Y:S01]  /*8410*/  MUFU.TANH R216, R27 ;  /* 0x0000001b00d87308 */ /* 0x0004a20000002400 */
[----:B------:R-:W-:Y:S02]  /*8420*/  FSEL R212, R226, -INF , P1 ;  /* 0xff800000e2d47808 */ /* 0x000fe40000800000 */
[----:B------:R-:W-:Y:S02]  /*8430*/  FSEL R217, R217, -INF , P2 ;  /* 0xff800000d9d97808 */ /* 0x000fe40001000000 */
[----:B------:R-:W-:Y:S02]  /*8440*/  ISETP.GT.AND P2, PT, R2, 0x19, PT ;  /* 0x000000190200780c */ /* 0x000fe40003f44270 */
[C---:B------:R-:W-:Y:S02]  /*8450*/  ISETP.GT.AND P1, PT, R3.reuse, 0x8, PT ;  /* 0x000000080300780c */ /* 0x040fe40003f24270 */
[----:B------:R-:W-:Y:S01]  /*8460*/  ISETP.GT.AND P3, PT, R4, RZ, PT ;  /* 0x000000ff0400720c */ /* 0x000fe20003f64270 */
[----:B------:R-:W2:Y:S01]  /*8470*/  MUFU.TANH R224, R16 ;  /* 0x0000001000e07308 */ /* 0x000ea20000002400 */
[----:B------:R-:W-:Y:S02]  /*8480*/  FSEL R24, R252, -INF , P5 ;  /* 0xff800000fc187808 */ /* 0x000fe40002800000 */
[----:B------:R-:W-:Y:S02]  /*8490*/  ISETP.GT.AND P5, PT, R2, 0x8, PT ;  /* 0x000000080200780c */ /* 0x000fe40003fa4270 */
[----:B-1----:R-:W-:Y:S02]  /*84a0*/  FSEL R25, R222, -INF , P1 ;  /* 0xff800000de197808 */ /* 0x002fe40000800000 */
[C---:B------:R-:W-:Y:S02]  /*84b0*/  ISETP.GT.AND P1, PT, R3.reuse, 0x11, PT ;  /* 0x000000110300780c */ /* 0x040fe40003f24270 */
[----:B------:R-:W-:Y:S01]  /*84c0*/  FSEL R206, R30, -INF , P2 ;  /* 0xff8000001ece7808 */ /* 0x000fe20001000000 */
[----:B------:R1:W-:Y:S01]  /*84d0*/  MUFU.TANH R137, R21 ;  /* 0x0000001500897308 */ /* 0x0003e20000002400 */
[----:B------:R-:W-:Y:S02]  /*84e0*/  ISETP.GT.AND P2, PT, R3, 0x19, PT ;  /* 0x000000190300780c */ /* 0x000fe40003f44270 */
[----:B------:R-:W-:Y:S02]  /*84f0*/  FSEL R17, R130, -INF , P3 ;  /* 0xff80000082117808 */ /* 0x000fe40001800000 */
[----:B------:R-:W-:Y:S02]  /*8500*/  FSEL R51, R249, -INF , P5 ;  /* 0xff800000f9337808 */ /* 0x000fe40002800000 */
[----:B------:R-:W-:Y:S02]  /*8510*/  ISETP.GT.AND P5, PT, R4, 0x9, PT ;  /* 0x000000090400780c */ /* 0x000fe40003fa4270 */
[----:B------:R-:W-:Y:S01]  /*8520*/  ISETP.GT.AND P3, PT, R0, RZ, PT ;  /* 0x000000ff0000720c */ /* 0x000fe20003f64270 */
[----:B------:R-:W1:Y:S01]  /*8530*/  MUFU.TANH R32, R32 ;  /* 0x0000002000207308 */ /* 0x000e620000002400 */
[----:B------:R-:W-:Y:S02]  /*8540*/  FSEL R204, R135, -INF , P1 ;  /* 0xff80000087cc7808 */ /* 0x000fe40000800000 */
[----:B------:R-:W-:Y:S02]  /*8550*/  ISETP.GT.AND P1, PT, R2, 0x18, PT ;  /* 0x000000180200780c */ /* 0x000fe40003f24270 */
[----:B---3--:R-:W-:Y:S02]  /*8560*/  FSEL R52, R35, -INF , P2 ;  /* 0xff80000023347808 */ /* 0x008fe40001000000 */
[----:B--2---:R-:W-:Y:S02]  /*8570*/  FSEL R22, R223, -INF , P5 ;  /* 0xff800000df167808 */ /* 0x004fe40002800000 */
[----:B------:R-:W-:Y:S01]  /*8580*/  FSEL R210, R210, -INF , P3 ;  /* 0xff800000d2d27808 */ /* 0x000fe20001800000 */
[----:B------:R-:W2:Y:S01]  /*8590*/  MUFU.TANH R16, R37 ;  /* 0x0000002500107308 */ /* 0x000ea20000002400 */
[----:B------:R-:W-:Y:S02]  /*85a0*/  ISETP.GT.AND P3, PT, R2, 0x9, PT ;  /* 0x000000090200780c */ /* 0x000fe40003f64270 */
[----:B------:R-:W-:Y:S02]  /*85b0*/  ISETP.GT.AND P5, PT, R3, 0x10, PT ;  /* 0x000000100300780c */ /* 0x000fe40003fa4270 */
[----:B------:R-:W-:Y:S02]  /*85c0*/  FSEL R207, R134, -INF , P1 ;  /* 0xff80000086cf7808 */ /* 0x000fe40000800000 */
[----:B------:R-:W-:Y:S02]  /*85d0*/  ISETP.GT.AND P1, PT, R4, 0x19, PT ;  /* 0x000000190400780c */ /* 0x000fe40003f24270 */
[----:B------:R-:W-:Y:S01]  /*85e0*/  FSEL R55, R227, -INF , P3 ;  /* 0xff800000e3377808 */ /* 0x000fe20001800000 */
[----:B------:R2:W-:Y:S01]  /*85f0*/  MUFU.TANH R13, R40 ;  /* 0x00000028000d7308 */ /* 0x0005e20000002400 */
[----:B------:R-:W-:Y:S02]  /*8600*/  FSEL R205, R136, -INF , P5 ;  /* 0xff80000088cd7808 */ /* 0x000fe40002800000 */
[C---:B------:R-:W-:Y:S02]  /*8610*/  ISETP.GT.AND P0, PT, R0.reuse, 0x1, PT ;  /* 0x000000010000780c */ /* 0x040fe40003f04270 */
[----:B------:R-:W-:Y:S02]  /*8620*/  ISETP.GT.AND P3, PT, R3, 0x9, PT ;  /* 0x000000090300780c */ /* 0x000fe40003f64270 */
[----:B------:R-:W-:Y:S02]  /*8630*/  ISETP.GT.AND P5, PT, R0, 0x11, PT ;  /* 0x000000110000780c */ /* 0x000fe40003fa4270 */
[----:B------:R-:W-:Y:S01]  /*8640*/  FSEL R44, R26, -INF , P1 ;  /* 0xff8000001a2c7808 */ /* 0x000fe20000800000 */
[----:B------:R-:W3:Y:S01]  /*8650*/  MUFU.TANH R20, R34 ;  /* 0x0000002200147308 */ /* 0x000ee20000002400 */
[----:B------:R-:W-:Y:S01]  /*8660*/  FMUL.FTZ R26, R64, c[0x0][0x320] ;  /* 0x0000c800401a7a20 */ /* 0x000fe20000410000 */
[----:B------:R-:W-:Y:S02]  /*8670*/  FSEL R27, R221, -INF , P3 ;  /* 0xff800000dd1b7808 */ /* 0x000fe40001800000 */
[----:B------:R-:W-:Y:S02]  /*8680*/  ISETP.GT.AND P3, PT, R2, 0x10, PT ;  /* 0x000000100200780c */ /* 0x000fe40003f64270 */
[----:B------:R-:W-:Y:S02]  /*8690*/  FSEL R216, R216, -INF , P5 ;  /* 0xff800000d8d87808 */ /* 0x000fe40002800000 */
[----:B------:R-:W-:Y:S02]  /*86a0*/  FSEL R211, R211, -INF , P0 ;  /* 0xff800000d3d37808 */ /* 0x000fe40000000000 */
[----:B------:R-:W-:Y:S01]  /*86b0*/  MUFU.TANH R19, R36 ;  /* 0x0000002400137308 */ /* 0x000fe20000002400 */
[C---:B------:R-:W-:Y:S02]  /*86c0*/  ISETP.GT.AND P0, PT, R4.reuse, 0x8, PT ;  /* 0x000000080400780c */ /* 0x040fe40003f04270 */
[----:B------:R-:W-:Y:S02]  /*86d0*/  ISETP.GT.AND P5, PT, R4, 0x18, PT ;  /* 0x000000180400780c */ /* 0x000fe40003fa4270 */
[----:B-1----:R-:W-:Y:S02]  /*86e0*/  FSEL R21, R224, -INF , P0 ;  /* 0xff800000e0157808 */ /* 0x002fe40000000000 */
[----:B------:R-:W-:Y:S02]  /*86f0*/  FSEL R45, R32, -INF , P5 ;  /* 0xff800000202d7808 */ /* 0x000fe40002800000 */
[----:B------:R-:W-:Y:S01]  /*8700*/  ISETP.GT.AND P0, PT, R4, 0x11, PT ;  /* 0x000000110400780c */ /* 0x000fe20003f04270 */
[----:B------:R1:W-:Y:S01]  /*8710*/  MUFU.TANH R36, R50 ;  /* 0x0000003200247308 */ /* 0x0003e20000002400 */
[----:B------:R-:W-:Y:S02]  /*8720*/  FSEL R209, R209, -INF , P3 ;  /* 0xff800000d1d17808 */ /* 0x000fe40001800000 */
[----:B------:R-:W-:Y:S02]  /*8730*/  ISETP.GT.AND P3, PT, R0, 0x18, PT ;  /* 0x000000180000780c */ /* 0x000fe40003f64270 */
[----:B------:R-:W-:Y:S02]  /*8740*/  ISETP.GT.AND P5, PT, R4, 0x21, PT ;  /* 0x000000210400780c */ /* 0x000fe40003fa4270 */
[----:B------:R-:W-:Y:S02]  /*8750*/  FSEL R46, R137, -INF , P0 ;  /* 0xff800000892e7808 */ /* 0x000fe40000000000 */
[----:B------:R-:W-:Y:S01]  /*8760*/  ISETP.GT.AND P0, PT, R2, 0x11, PT ;  /* 0x000000110200780c */ /* 0x000fe20003f04270 */
[----:B------:R3:W-:Y:S01]  /*8770*/  MUFU.TANH R28, R53 ;  /* 0x00000035001c7308 */ /* 0x0007e20000002400 */
[----:B------:R-:W-:Y:S02]  /*8780*/  FSEL R219, R219, -INF , P3 ;  /* 0xff800000dbdb7808 */ /* 0x000fe40001800000 */
[C---:B------:R-:W-:Y:S02]  /*8790*/  ISETP.GT.AND P3, PT, R3.reuse, 0x18, PT ;  /* 0x000000180300780c */ /* 0x040fe40003f64270 */
[----:B--2---:R-:W-:Y:S02]  /*87a0*/  FSEL R40, R16, -INF , P5 ;  /* 0xff80000010287808 */ /* 0x004fe40002800000 */
[----:B------:R-:W-:Y:S02]  /*87b0*/  ISETP.GT.AND P5, PT, R2, 0x21, PT ;  /* 0x000000210200780c */ /* 0x000fe40003fa4270 */
[----:B------:R-:W-:Y:S01]  /*87c0*/  FSEL R208, R208, -INF , P0 ;  /* 0xff800000d0d07808 */ /* 0x000fe20000000000 */
[----:B------:R-:W2:Y:S01]  /*87d0*/  MUFU.TANH R218, R31 ;  /* 0x0000001f00da7308 */ /* 0x000ea20000002400 */
[C---:B------:R-:W-:Y:S02]  /*87e0*/  ISETP.GT.AND P0, PT, R0.reuse, 0x19, PT ;  /* 0x000000190000780c */ /* 0x040fe40003f04270 */
[----:B------:R-:W-:Y:S02]  /*87f0*/  ISETP.GT.AND P1, PT, R3, 0x20, PT ;  /* 0x000000200300780c */ /* 0x000fe40003f24270 */
[----:B-1----:R-:W-:Y:S02]  /*8800*/  FSEL R50, R11, -INF , P5 ;  /* 0xff8000000b327808 */ /* 0x002fe40002800000 */
[----:B------:R-:W-:Y:S02]  /*8810*/  ISETP.GT.AND P5, PT, R0, 0x29, PT ;  /* 0x000000290000780c */ /* 0x000fe40003fa4270 */
[----:B------:R-:W-:Y:S01]  /*8820*/  ISETP.GT.AND P2, PT, R2, 0x20, PT ;  /* 0x000000200200780c */ /* 0x000fe20003f44270 */
[----:B------:R1:W1:Y:S01]  /*8830*/  MUFU.TANH R12, R42 ;  /* 0x0000002a000c7308 */ /* 0x0002620000002400 */
[----:B------:R-:W-:Y:S02]  /*8840*/  FMNMX.FTZ R137, R17, R132, !PT ;  /* 0x0000008411897209 */ /* 0x000fe40007810000 */
[----:B---3--:R-:W-:Y:S01]  /*8850*/  FSEL R53, R20, -INF , P3 ;  /* 0xff80000014357808 */ /* 0x008fe20001800000 */
[----:B------:R-:W-:Y:S01]  /*8860*/  FMUL.FTZ R20, R65, c[0x0][0x320] ;  /* 0x0000c80041147a20 */ /* 0x000fe20000410000 */
[----:B------:R-:W-:Y:S02]  /*8870*/  ISETP.GT.AND P3, PT, R3, 0x21, PT ;  /* 0x000000210300780c */ /* 0x000fe40003f64270 */
[----:B------:R-:W-:Y:S03]  /*8880*/  FMNMX.FTZ R137, R18, R137, !PT ;  /* 0x0000008912897209 */ /* 0x000fe60007810000 */
[----:B------:R3:W3:Y:S01]  /*8890*/  MUFU.TANH R213, R43 ;  /* 0x0000002b00d57308 */ /* 0x0006e20000002400 */
[----:B------:R-:W-:Y:S02]  /*88a0*/  FMNMX.FTZ R137, R21, R137, !PT ;  /* 0x0000008915897209 */ /* 0x000fe40007810000 */
[----:B--2---:R-:W-:Y:S02]  /*88b0*/  FSEL R218, R218, -INF , P0 ;  /* 0xff800000dada7808 */ /* 0x004fe40000000000 */
[----:B------:R-:W-:Y:S02]  /*88c0*/  ISETP.GT.AND P0, PT, R4, 0x20, PT ;  /* 0x000000200400780c */ /* 0x000fe40003f04270 */
[----:B------:R-:W-:Y:S03]  /*88d0*/  FMNMX.FTZ R137, R22, R137, !PT ;  /* 0x0000008916897209 */ /* 0x000fe60007810000 */
[----:B------:R2:W-:Y:S01]  /*88e0*/  MUFU.TANH R35, R57 ;  /* 0x0000003900237308 */ /* 0x0005e20000002400 */
[----:B------:R-:W-:Y:S01]  /*88f0*/  FSEL R41, R19, -INF , P0 ;  /* 0xff80000013297808 */ /* 0x000fe20000000000 */
[----:B------:R-:W-:Y:S01]  /*8900*/  FMUL.FTZ R19, R66, c[0x0][0x320] ;  /* 0x0000c80042137a20 */ /* 0x000fe20000410000 */
[----:B------:R-:W-:Y:S02]  /*8910*/  ISETP.GT.AND P0, PT, R0, 0x20, PT ;  /* 0x000000200000780c */ /* 0x000fe40003f04270 */
[----:B-1----:R-:W-:Y:S02]  /*8920*/  FSEL R42, R14, -INF , P3 ;  /* 0xff8000000e2a7808 */ /* 0x002fe40001800000 */
[----:B------:R-:W-:Y:S02]  /*8930*/  ISETP.GT.AND P3, PT, R2, 0x28, PT ;  /* 0x000000280200780c */ /* 0x000fe40003f64270 */
[----:B------:R-:W-:Y:S01]  /*8940*/  FSEL R214, R12, -INF , P0 ;  /* 0xff8000000cd67808 */ /* 0x000fe20000000000 */
[----:B------:R1:W1:Y:S01]  /*8950*/  MUFU.TANH R33, R49 ;  /* 0x0000003100217308 */ /* 0x0002620000002400 */
[----:B------:R-:W-:Y:S01]  /*8960*/  ISETP.GT.AND P0, PT, R2, 0x29, PT ;  /* 0x000000290200780c */ /* 0x000fe20003f04270 */
[----:B------:R-:W-:Y:S01]  /*8970*/  FMUL.FTZ R12, R67, c[0x0][0x320] ;  /* 0x0000c800430c7a20 */ /* 0x000fe20000410000 */
[----:B------:R-:W-:Y:S02]  /*8980*/  FMNMX.FTZ R137, R47, R137, !PT ;  /* 0x000000892f897209 */ /* 0x000fe40007810000 */
[----:B---3--:R-:W-:Y:S02]  /*8990*/  FSEL R43, R15, -INF , P1 ;  /* 0xff8000000f2b7808 */ /* 0x008fe40000800000 */
[----:B------:R-:W-:Y:S02]  /*89a0*/  ISETP.GT.AND P1, PT, R0, 0x21, PT ;  /* 0x000000210000780c */ /* 0x000fe40003f24270 */
[----:B------:R-:W-:Y:S01]  /*89b0*/  FMNMX.FTZ R137, R46, R137, !PT ;  /* 0x000000892e897209 */ /* 0x000fe20007810000 */
[----:B------:R-:W3:Y:S01]  /*89c0*/  MUFU.TANH R6, R6 ;  /* 0x0000000600067308 */ /* 0x000ee20000002400 */
[----:B------:R-:W-:Y:S02]  /*89d0*/  FSEL R213, R213, -INF , P1 ;  /* 0xff800000d5d57808 */ /* 0x000fe40000800000 */
[C---:B------:R-:W-:Y:S02]  /*89e0*/  ISETP.GT.AND P1, PT, R4.reuse, 0x28, PT ;  /* 0x000000280400780c */ /* 0x040fe40003f24270 */
[----:B--2---:R-:W-:Y:S02]  /*89f0*/  FSEL R57, R7, -INF , P5 ;  /* 0xff80000007397808 */ /* 0x004fe40002800000 */
[----:B------:R-:W-:Y:S02]  /*8a00*/  ISETP.GT.AND P5, PT, R4, 0x30, PT ;  /* 0x000000300400780c */ /* 0x000fe40003fa4270 */
[----:B------:R-:W-:Y:S01]  /*8a10*/  FMNMX.FTZ R137, R45, R137, !PT ;  /* 0x000000892d897209 */ /* 0x000fe20007810000 */
[----:B------:R-:W2:Y:S01]  /*8a20*/  MUFU.TANH R34, R48 ;  /* 0x0000003000227308 */ /* 0x000ea20000002400 */
[----:B------:R-:W-:Y:S02]  /*8a30*/  FSEL R29, R29, -INF , P5 ;  /* 0xff8000001d1d7808 */ /* 0x000fe40002800000 */
[----:B------:R-:W-:Y:S02]  /*8a40*/  ISETP.GT.AND P5, PT, R3, 0x31, PT ;  /* 0x000000310300780c */ /* 0x000fe40003fa4270 */
[----:B-1----:R-:W-:Y:S02]  /*8a50*/  FSEL R49, R10, -INF , P3 ;  /* 0xff8000000a317808 */ /* 0x002fe40001800000 */
[----:B------:R-:W-:Y:S02]  /*8a60*/  ISETP.GT.AND P3, PT, R4, 0x29, PT ;  /* 0x000000290400780c */ /* 0x000fe40003f64270 */
[----:B------:R-:W-:Y:S01]  /*8a70*/  FMNMX.FTZ R137, R44, R137, !PT ;  /* 0x000000892c897209 */ /* 0x000fe20007810000 */
[----:B------:R-:W1:Y:S01]  /*8a80*/  MUFU.TANH R26, R26 ;  /* 0x0000001a001a7308 */ /* 0x000e620000002400 */
[----:B------:R-:W-:Y:S02]  /*8a90*/  FSEL R33, R33, -INF , P3 ;  /* 0xff80000021217808 */ /* 0x000fe40001800000 */
[----:B------:R-:W-:Y:S02]  /*8aa0*/  ISETP.GT.AND P3, PT, R4, 0x38, PT ;  /* 0x000000380400780c */ /* 0x000fe40003f64270 */
[----:B---3--:R-:W-:Y:S01]  /*8ab0*/  FSEL R30, R6, -INF , P5 ;  /* 0xff800000061e7808 */ /* 0x008fe20002800000 */
[----:B------:R-:W-:Y:S01]  /*8ac0*/  FMUL.FTZ R6, R63, c[0x0][0x320] ;  /* 0x0000c8003f067a20 */ /* 0x000fe20000410000 */
[C---:B------:R-:W-:Y:S02]  /*8ad0*/  ISETP.GT.AND P5, PT, R2.reuse, 0x31, PT ;  /* 0x000000310200780c */ /* 0x040fe40003fa4270 */
[----:B------:R-:W-:Y:S01]  /*8ae0*/  FMNMX.FTZ R137, R41, R137, !PT ;  /* 0x0000008929897209 */ /* 0x000fe20007810000 */
[----:B------:R-:W3:Y:S01]  /*8af0*/  MUFU.TANH R5, R5 ;  /* 0x0000000500057308 */ /* 0x000ee20000002400 */
[----:B------:R-:W-:Y:S02]  /*8b00*/  FSEL R35, R35, -INF , P5 ;  /* 0xff80000023237808 */ /* 0x000fe40002800000 */
[----:B------:R-:W-:Y:S02]  /*8b10*/  ISETP.GT.AND P5, PT, R2, 0x38, PT ;  /* 0x000000380200780c */ /* 0x000fe40003fa4270 */
[----:B--2---:R-:W-:Y:S02]  /*8b20*/  FSEL R34, R34, -INF , P1 ;  /* 0xff80000022227808 */ /* 0x004fe40000800000 */
[----:B------:R-:W-:Y:S02]  /*8b30*/  ISETP.GT.AND P1, PT, R4, 0x31, PT ;  /* 0x000000310400780c */ /* 0x000fe40003f24270 */
[----:B------:R-:W-:Y:S01]  /*8b40*/  FSEL R48, R9, -INF , P0 ;  /* 0xff80000009307808 */ /* 0x000fe20000000000 */
[----:B------:R2:W2:Y:S01]  /*8b50*/  MUFU.TANH R31, R54 ;  /* 0x00000036001f7308 */ /* 0x0004a20000002400 */
[----:B------:R-:W-:Y:S02]  /*8b60*/  FSEL R28, R28, -INF , P1 ;  /* 0xff8000001c1c7808 */ /* 0x000fe40000800000 */
[----:B------:R-:W-:Y:S02]  /*8b70*/  ISETP.GT.AND P1, PT, R2, 0x30, PT ;  /* 0x000000300200780c */ /* 0x000fe40003f24270 */
[----:B-1----:R-:W-:Y:S02]  /*8b80*/  FSEL R26, R26, -INF , P3 ;  /* 0xff8000001a1a7808 */ /* 0x002fe40001800000 */
[----:B------:R-:W-:Y:S02]  /*8b90*/  ISETP.GT.AND P3, PT, R2, 0x39, PT ;  /* 0x000000390200780c */ /* 0x000fe40003f64270 */
[----:B------:R-:W-:Y:S01]  /*8ba0*/  FMNMX.FTZ R2, R23, R133, !PT ;  /* 0x0000008517027209 */ /* 0x000fe20007810000 */
[----:B------:R-:W1:Y:S01]  /*8bb0*/  MUFU.TANH R37, R56 ;  /* 0x0000003800257308 */ /* 0x000e620000002400 */
[----:B------:R-:W-:Y:S02]  /*8bc0*/  ISETP.GT.AND P0, PT, R3, 0x29, PT ;  /* 0x000000290300780c */ /* 0x000fe40003f04270 */
[----:B------:R-:W-:Y:S02]  /*8bd0*/  FMNMX.FTZ R2, R24, R2, !PT ;  /* 0x0000000218027209 */ /* 0x000fe40007810000 */
[----:B---3--:R-:W-:Y:S02]  /*8be0*/  FSEL R32, R5, -INF , P0 ;  /* 0xff80000005207808 */ /* 0x008fe40000000000 */
[----:B------:R-:W-:Y:S02]  /*8bf0*/  ISETP.GT.AND P0, PT, R3, 0x30, PT ;  /* 0x000000300300780c */ /* 0x000fe40003f04270 */
[----:B------:R-:W-:Y:S01]  /*8c00*/  FMNMX.FTZ R2, R25, R2, !PT ;  /* 0x0000000219027209 */ /* 0x000fe20007810000 */
[----:B------:R3:W3:Y:S01]  /*8c10*/  MUFU.TANH R56, R58 ;  /* 0x0000003a00387308 */ /* 0x0006e20000002400 */
[----:B------:R-:W-:Y:S02]  /*8c20*/  FMNMX.FTZ R137, R40, R137, !PT ;  /* 0x0000008928897209 */ /* 0x000fe40007810000 */
[----:B------:R-:W-:Y:S02]  /*8c30*/  FMNMX.FTZ R2, R27, R2, !PT ;  /* 0x000000021b027209 */ /* 0x000fe40007810000 */
[----:B--2---:R-:W-:Y:S01]  /*8c40*/  FSEL R54, R13, -INF , P2 ;  /* 0xff8000000d367808 */ /* 0x004fe20001000000 */
[----:B------:R-:W-:Y:S01]  /*8c50*/  FMUL.FTZ R13, R61, c[0x0][0x320] ;  /* 0x0000c8003d0d7a20 */ /* 0x000fe20000410000 */
[C---:B------:R-:W-:Y:S02]  /*8c60*/  ISETP.GT.AND P2, PT, R0.reuse, 0x28, PT ;  /* 0x000000280000780c */ /* 0x040fe40003f44270 */
[----:B------:R-:W-:Y:S01]  /*8c70*/  FSEL R31, R31, -INF , P0 ;  /* 0xff8000001f1f7808 */ /* 0x000fe20000000000 */
[----:B------:R-:W2:Y:S01]  /*8c80*/  MUFU.TANH R20, R20 ;  /* 0x0000001400147308 */ /* 0x000ea20000002400 */
[----:B------:R-:W-:Y:S02]  /*8c90*/  ISETP.GT.AND P0, PT, R0, 0x30, PT ;  /* 0x000000300000780c */ /* 0x000fe40003f04270 */
[----:B------:R-:W-:Y:S02]  /*8ca0*/  FMNMX.FTZ R2, R205, R2, !PT ;  /* 0x00000002cd027209 */ /* 0x000fe40007810000 */
[----:B-1----:R-:W-:Y:S02]  /*8cb0*/  FSEL R37, R37, -INF , P1 ;  /* 0xff80000025257808 */ /* 0x002fe40000800000 */
[----:B------:R-:W-:Y:S02]  /*8cc0*/  ISETP.GT.AND P1, PT, R3, 0x38, PT ;  /* 0x000000380300780c */ /* 0x000fe40003f24270 */
[----:B------:R-:W-:Y:S01]  /*8cd0*/  FMNMX.FTZ R2, R204, R2, !PT ;  /* 0x00000002cc027209 */ /* 0x000fe20007810000 */
[----:B------:R-:W1:Y:S01]  /*8ce0*/  MUFU.TANH R12, R12 ;  /* 0x0000000c000c7308 */ /* 0x000e620000002400 */
[----:B------:R-:W-:Y:S02]  /*8cf0*/  FMNMX.FTZ R137, R34, R137, !PT ;  /* 0x0000008922897209 */ /* 0x000fe40007810000 */
[----:B------:R-:W-:Y:S02]  /*8d00*/  FMNMX.FTZ R2, R53, R2, !PT ;  /* 0x0000000235027209 */ /* 0x000fe40007810000 */
[----:B---3--:R-:W-:Y:S02]  /*8d10*/  FSEL R58, R8, -INF , P2 ;  /* 0xff800000083a7808 */ /* 0x008fe40001000000 */
[C---:B------:R-:W-:Y:S02]  /*8d20*/  ISETP.GT.AND P2, PT, R3.reuse, 0x28, PT ;  /* 0x000000280300780c */ /* 0x040fe40003f44270 */
[----:B------:R-:W-:Y:S01]  /*8d30*/  FSEL R56, R56, -INF , P0 ;  /* 0xff80000038387808 */ /* 0x000fe20000000000 */
[----:B------:R-:W3:Y:S01]  /*8d40*/  MUFU.TANH R19, R19 ;  /* 0x0000001300137308 */ /* 0x000ee20000002400 */
[----:B------:R-:W-:Y:S02]  /*8d50*/  FSEL R36, R36, -INF , P2 ;  /* 0xff80000024247808 */ /* 0x000fe40001000000 */
[----:B------:R-:W-:Y:S02]  /*8d60*/  ISETP.GT.AND P2, PT, R4, 0x39, PT ;  /* 0x000000390400780c */ /* 0x000fe40003f44270 */
[----:B------:R-:W-:Y:S02]  /*8d70*/  ISETP.GT.AND P0, PT, R3, 0x39, PT ;  /* 0x000000390300780c */ /* 0x000fe40003f04270 */
        /* <DEDUP_REMOVED lines=37> */
[----:B--2---:R-:W-:Y:S02]  /*8fd0*/  FSEL R20, R20, -INF , P2 ;  /* 0xff80000014147808 */ /* 0x004fe40001000000 */
[----:B-1----:R-:W-:Y:S02]  /*8fe0*/  FSEL R12, R12, -INF , P0 ;  /* 0xff8000000c0c7808 */ /* 0x002fe40000000000 */
[C---:B------:R-:W-:Y:S02]  /*8ff0*/  ISETP.GT.AND P0, PT, R0.reuse, 0x39, PT ;  /* 0x000000390000780c */ /* 0x040fe40003f04270 */
[----:B---3--:R-:W-:Y:S02]  /*9000*/  FSEL R19, R19, -INF , P1 ;  /* 0xff80000013137808 */ /* 0x008fe40000800000 */
[C---:B------:R-:W-:Y:S02]  /*9010*/  ISETP.GT.AND P2, PT, R0.reuse, 0x31, PT ;  /* 0x000000310000780c */ /* 0x040fe40003f44270 */
[----:B------:R-:W-:Y:S02]  /*9020*/  FMNMX.FTZ R2, R57, R2, !PT ;  /* 0x0000000239027209 */ /* 0x000fe40007810000 */
[----:B------:R-:W-:Y:S02]  /*9030*/  ISETP.GT.AND P1, PT, R0, 0x38, PT ;  /* 0x000000380000780c */ /* 0x000fe40003f24270 */
[----:B------:R-:W-:Y:S02]  /*9040*/  FMNMX.FTZ R0, R48, R3, !PT ;  /* 0x0000000330007209 */ /* 0x000fe40007810000 */
[----:B------:R-:W-:Y:S02]  /*9050*/  FMNMX.FTZ R137, R26, R137, !PT ;  /* 0x000000891a897209 */ /* 0x000fe40007810000 */
[----:B------:R-:W-:Y:S02]  /*9060*/  FMNMX.FTZ R0, R37, R0, !PT ;  /* 0x0000000025007209 */ /* 0x000fe40007810000 */
[----:B------:R-:W-:Y:S02]  /*9070*/  FSEL R15, R15, -INF , P2 ;  /* 0xff8000000f0f7808 */ /* 0x000fe40001000000 */
[----:B------:R-:W-:Y:S02]  /*9080*/  FMNMX.FTZ R2, R56, R2, !PT ;  /* 0x0000000238027209 */ /* 0x000fe40007810000 */
[----:B------:R-:W-:Y:S02]  /*9090*/  FMNMX.FTZ R137, R20, R137, !PT ;  /* 0x0000008914897209 */ /* 0x000fe40007810000 */
[----:B------:R-:W-:Y:S02]  /*90a0*/  FMNMX.FTZ R4, R19, R5, !PT ;  /* 0x0000000513047209 */ /* 0x000fe40007810000 */
[----:B------:R-:W-:Y:S01]  /*90b0*/  FSEL R14, R14, -INF , P5 ;  /* 0xff8000000e0e7808 */ /* 0x000fe20002800000 */
[----:B------:R-:W1:Y:S01]  /*90c0*/  SHFL.BFLY PT, R5, R137, 0x2, 0x1f ;  /* 0x0c401f0089057f89 */ /* 0x000e6200000e0000 */
[----:B------:R-:W-:Y:S02]  /*90d0*/  FSEL R16, R16, -INF , P1 ;  /* 0xff80000010107808 */ /* 0x000fe40000800000 */
[----:B------:R-:W-:Y:S02]  /*90e0*/  FMNMX.FTZ R2, R15, R2, !PT ;  /* 0x000000020f027209 */ /* 0x000fe40007810000 */
[----:B------:R-:W-:Y:S02]  /*90f0*/  FMNMX.FTZ R0, R35, R0, !PT ;  /* 0x0000000023007209 */ /* 0x000fe40007810000 */
[----:B------:R-:W-:Y:S02]  /*9100*/  FMNMX.FTZ R4, R12, R4, !PT ;  /* 0x000000040c047209 */ /* 0x000fe40007810000 */
[----:B------:R-:W-:Y:S02]  /*9110*/  FSEL R6, R6, -INF , P0 ;  /* 0xff80000006067808 */ /* 0x000fe40000000000 */
[----:B------:R-:W-:Y:S01]  /*9120*/  FMNMX.FTZ R3, R14, R0, !PT ;  /* 0x000000000e037209 */ /* 0x000fe20007810000 */
[----:B------:R-:W2:Y:S01]  /*9130*/  SHFL.BFLY PT, R7, R4, 0x2, 0x1f ;  /* 0x0c401f0004077f89 */ /* 0x000ea200000e0000 */
[----:B------:R-:W-:Y:S02]  /*9140*/  FMNMX.FTZ R0, R16, R2, !PT ;  /* 0x0000000210007209 */ /* 0x000fe40007810000 */
[----:B------:R-:W-:Y:S02]  /*9150*/  FSEL R13, R13, -INF , P3 ;  /* 0xff8000000d0d7808 */ /* 0x000fe40001800000 */
[----:B------:R-:W-:Y:S02]  /*9160*/  FMNMX.FTZ R0, R6, R0, !PT ;  /* 0x0000000006007209 */ /* 0x000fe40007810000 */
[----:B------:R-:W-:Y:S02]  /*9170*/  FMNMX.FTZ R3, R13, R3, !PT ;  /* 0x000000030d037209 */ /* 0x000fe40007810000 */
[----:B------:R-:W-:Y:S01]  /*9180*/  ISETP.GE.AND P5, PT, R131, 0x1, PT ;  /* 0x000000018300780c */ /* 0x000fe20003fa6270 */
[----:B------:R-:W3:Y:S01]  /*9190*/  SHFL.BFLY PT, R2, R0, 0x2, 0x1f ;  /* 0x0c401f0000027f89 */ /* 0x000ee200000e0000 */
[----:B-1----:R-:W-:Y:S07]  /*91a0*/  FMNMX.FTZ R137, R137, R5, !PT ;  /* 0x0000000589897209 */ /* 0x002fee0007810000 */
[----:B------:R-:W1:Y:S04]  /*91b0*/  SHFL.BFLY PT, R135, R3, 0x2, 0x1f ;  /* 0x0c401f0003877f89 */ /* 0x000e6800000e0000 */
[----:B------:R-:W-:Y:S01]  /*91c0*/  @P5 IMAD.WIDE.U32 R8, R235, c[0x0][0x1e0], RZ ;  /* 0x00007800eb085a25 */ /* 0x000fe200078e00ff */
[----:B------:R-:W-:Y:S02]  /*91d0*/  @P5 ISETP.GE.AND P3, PT, R250, c[0x0][0x1d4], PT ;  /* 0x00007500fa005a0c */ /* 0x000fe40003f66270 */
[----:B--2---:R-:W-:Y:S01]  /*91e0*/  FMNMX.FTZ R4, R4, R7, !PT ;  /* 0x0000000704047209 */ /* 0x004fe20007810000 */
[----:B------:R-:W2:Y:S01]  /*91f0*/  SHFL.BFLY PT, R5, R137, 0x1, 0x1f ;  /* 0x0c201f0089057f89 */ /* 0x000ea200000e0000 */
[----:B---3--:R-:W-:Y:S07]  /*9200*/  FMNMX.FTZ R0, R0, R2, !PT ;  /* 0x0000000200007209 */ /* 0x008fee0007810000 */
[----:B------:R-:W3:Y:S01]  /*9210*/  SHFL.BFLY PT, R136, R4, 0x1, 0x1f ;  /* 0x0c201f0004887f89 */ /* 0x000ee200000e0000 */
[----:B------:R-:W-:Y:S05]  /*9220*/  @P5 SHF.R.S32.HI R2, RZ, 0x1f, R235 ;  /* 0x0000001fff025819 */ /* 0x000fea00000114eb */
[----:B------:R-:W-:Y:S01]  /*9230*/  @P5 IMAD R2, R2, c[0x0][0x1e0], RZ ;  /* 0x0000780002025a24 */ /* 0x000fe200078e02ff */
[----:B-1----:R-:W-:Y:S02]  /*9240*/  FMNMX.FTZ R135, R3, R135, !PT ;  /* 0x0000008703877209 */ /* 0x002fe40007810000 */
[----:B------:R-:W1:Y:S01]  /*9250*/  SHFL.BFLY PT, R3, R0, 0x1, 0x1f ;  /* 0x0c201f0000037f89 */ /* 0x000e6200000e0000 */
[----:B------:R-:W-:Y:S05]  /*9260*/  @P5 IMAD R2, R235, c[0x0][0x1e4], R2 ;  /* 0x00007900eb025a24 */ /* 0x000fea00078e0202 */
[----:B------:R-:W-:Y:S02]  /*9270*/  @P5 IADD3 R2, R9, R2, RZ ;  /* 0x0000000209025210 */ /* 0x000fe40007ffe0ff */
[----:B--2---:R-:W-:Y:S01]  /*9280*/  FMNMX.FTZ R137, R137, R5, !PT ;  /* 0x0000000589897209 */ /* 0x004fe20007810000 */
[----:B------:R-:W2:Y:S03]  /*9290*/  SHFL.BFLY PT, R7, R135, 0x1, 0x1f ;  /* 0x0c201f0087077f89 */ /* 0x000ea600000e0000 */
[C---:B------:R-:W-:Y:S02]  /*92a0*/  FSETP.NEU.FTZ.AND P2, PT, R137.reuse, -INF , PT ;  /* 0xff8000008900780b */ /* 0x040fe40003f5d000 */
[----:B---3--:R-:W-:Y:S02]  /*92b0*/  FMNMX.FTZ R136, R4, R136, !PT ;  /* 0x0000008804887209 */ /* 0x008fe40007810000 */
[C---:B------:R-:W-:Y:S01]  /*92c0*/  @P5 SHF.L.U64.HI R4, R8.reuse, 0x6, R2 ;  /* 0x0000000608045819 */ /* 0x040fe20000010202 */
[----:B------:R-:W-:Y:S01]  /*92d0*/  @P5 IMAD.SHL.U32 R8, R8, 0x40, RZ ;  /* 0x0000004008085824 */ /* 0x000fe200078e00ff */
[----:B------:R-:W-:Y:S02]  /*92e0*/  FSEL R2, R137, RZ, P2 ;  /* 0x000000ff89027208 */ /* 0x000fe40001000000 */
[----:B-1----:R-:W-:Y:S03]  /*92f0*/  FMNMX.FTZ R134, R0, R3, !PT ;  /* 0x0000000300867209 */ /* 0x002fe60007810000 */
[----:B------:R-:W-:Y:S01]  /*9300*/  FADD.FTZ R5, -R2, R132 ;  /* 0x0000008402057221 */ /* 0x000fe20000010100 */
[----:B----4-:R-:W-:Y:S04]  /*9310*/  @P5 IADD3 R0, P1, R8, R246, RZ ;  /* 0x000000f608005210 */ /* 0x010fe80007f3e0ff */
[----:B------:R-:W-:Y:S02]  /*9320*/  @P5 LEA R10, P0, R0, c[0x0][0x1c8], 0x1 ;  /* 0x00007200000a5a11 */ /* 0x000fe400078008ff */
[----:B------:R-:W-:Y:S02]  /*9330*/  @P5 IADD3.X R2, R4, R128, RZ, P1, !PT ;  /* 0x0000008004025210 */ /* 0x000fe40000ffe4ff */
[----:B--2---:R-:W-:Y:S02]  /*9340*/  FMNMX.FTZ R135, R135, R7, !PT ;  /* 0x0000000787877209 */ /* 0x004fe40007810000 */
[----:B------:R-:W-:Y:S02]  /*9350*/  @P5 LEA.HI.X R11, R0, c[0x0][0x1cc], R2, 0x1, P0 ;  /* 0x00007300000b5a11 */ /* 0x000fe400000f0c02 */
[----:B------:R-:W-:Y:S03]  /*9360*/  @P5 IADD3 R0, P1, P0, R8, 0x40, R246 ;  /* 0x0000004008005810 */ /* 0x000fe6000783e0f6 */
[----:B------:R1:W-:Y:S01]  /*9370*/  @P5 LDGSTS.E.BYPASS.LTC128B.128 [R248+0x4100], [R10.64], !P3 ;  /* 0x041000000af85fae */ /* 0x0003e2000d901d46 */
[----:B------:R-:W-:Y:S02]  /*9380*/  @P5 IADD3.X R4, R4, RZ, R128, P1, P0 ;  /* 0x000000ff04045210 */ /* 0x000fe40000fe0480 */
[----:B------:R-:W-:Y:S02]  /*9390*/  @P5 LEA R8, P0, R0, c[0x0][0x1c8], 0x1 ;  /* 0x0000720000085a11 */ /* 0x000fe400078008ff */
[----:B------:R-:W-:Y:S02]  /*93a0*/  FSETP.NEU.FTZ.AND P1, PT, R136, -INF , PT ;  /* 0xff8000008800780b */ /* 0x000fe40003f3d000 */
[----:B------:R-:W-:Y:S02]  /*93b0*/  @P5 LEA.HI.X R9, R0, c[0x0][0x1cc], R4, 0x1, P0 ;  /* 0x0000730000095a11 */ /* 0x000fe400000f0c04 */
[C---:B------:R-:W-:Y:S02]  /*93c0*/  FSETP.NEU.FTZ.AND P0, PT, R135.reuse, -INF , PT ;  /* 0xff8000008700780b */ /* 0x040fe40003f1d000 */
[----:B------:R-:W-:Y:S01]  /*93d0*/  FSEL R2, R136, RZ, P1 ;  /* 0x000000ff88027208 */ /* 0x000fe20000800000 */
[----:B------:R2:W-:Y:S01]  /*93e0*/  @P5 LDGSTS.E.BYPASS.LTC128B.128 [R248+0x6100], [R8.64], !P6 ;  /* 0x0610000008f85fae */ /* 0x0005e2000f101d46 */
[----:B------:R-:W-:Y:S03]  /*93f0*/  FSEL R0, R135, RZ, P0 ;  /* 0x000000ff87007208 */ /* 0x000fe60000000000 */
[----:B------:R-:W-:Y:S01]  /*9400*/  FADD.FTZ R4, -R2, R133 ;  /* 0x0000008502047221 */ /* 0x000fe20000010100 */
[----:B------:R-:W-:Y:S01]  /*9410*/  @P5 MOV R2, c[0x0][0x1e0] ;  /* 0x0000780000025a02 */ /* 0x000fe20000000f00 */
[----:B------:R-:W-:Y:S02]  /*9420*/  FADD.FTZ R3, -R0, R138 ;  /* 0x0000008a00037221 */ /* 0x000fe40000010100 */
[----:B------:R-:W-:Y:S05]  /*9430*/  @P5 IMAD.MOV.U32 R0, RZ, RZ, 0x5 ;  /* 0x00000005ff005424 */ /* 0x000fea00078e00ff */
[C---:B------:R-:W-:Y:S02]  /*9440*/  @P5 SHF.L.U64.HI R0, R2.reuse, R0, c[0x0][0x1e4] ;  /* 0x0000790002005619 */ /* 0x040fe40000010200 */
[----:B------:R-:W-:Y:S01]  /*9450*/  @P5 SHF.L.U32 R2, R2, 0x5, RZ ;  /* 0x0000000502025819 */ /* 0x000fe200000006ff */
[----:B--2---:R-:W-:Y:S05]  /*9460*/  FMUL.FTZ R8, R137, c[0x0][0x2d0] ;  /* 0x0000b40089087a20 */ /* 0x004fea0000410000 */
[----:B------:R-:W-:Y:S02]  /*9470*/  FSEL R8, R8, RZ, P2 ;  /* 0x000000ff08087208 */ /* 0x000fe40001000000 */
[-C--:B-1----:R-:W-:Y:S03]  /*9480*/  @P5 IADD3 R10, P2, R10, R2.reuse, RZ ;  /* 0x000000020a0a5210 */ /* 0x082fe60007f5e0ff */
[--C-:B------:R-:W-:Y:S01]  /*9490*/  FFMA.FTZ R7, R17, c[0x0][0x2d0], -R8.reuse ;  /* 0x0000b40011077a23 */ /* 0x100fe20000010808 */
[----:B------:R-:W-:Y:S01]  /*94a0*/  @P5 IADD3.X R11, R0, R11, RZ, P2, !PT ;  /* 0x0000000b000b5210 */ /* 0x000fe200017fe4ff */
[--C-:B------:R-:W-:Y:S02]  /*94b0*/  FFMA.FTZ R9, R22, c[0x0][0x2d0], -R8.reuse ;  /* 0x0000b40016097a23 */ /* 0x100fe40000010808 */
[----:B------:R1:W-:Y:S01]  /*94c0*/  MUFU.EX2 R221, R7 ;  /* 0x0000000700dd7308 */ /* 0x0003e20000000800 */
[--C-:B------:R-:W-:Y:S01]  /*94d0*/  FFMA.FTZ R128, R46, c[0x0][0x2d0], -R8.reuse ;  /* 0x0000b4002e807a23 */ /* 0x100fe20000010808 */
[----:B------:R2:W-:Y:S01]  /*94e0*/  @P5 LDGSTS.E.BYPASS.LTC128B.128 [R248+0x4900], [R10.64], !P3 ;  /* 0x049000000af85fae */ /* 0x0005e2000d901d46 */
[--C-:B------:R-:W-:Y:S02]  /*94f0*/  FFMA.FTZ R129, R45, c[0x0][0x2d0], -R8.reuse ;  /* 0x0000b4002d817a23 */ /* 0x100fe40000010808 */
[--C-:B------:R-:W-:Y:S02]  /*9500*/  FFMA.FTZ R130, R44, c[0x0][0x2d0], -R8.reuse ;  /* 0x0000b4002c827a23 */ /* 0x100fe40000010808 */
[--C-:B------:R-:W-:Y:S02]  /*9510*/  FFMA.FTZ R63, R20, c[0x0][0x2d0], -R8.reuse ;  /* 0x0000b400143f7a23 */ /* 0x100fe40000010808 */
[--C-:B------:R-:W-:Y:S01]  /*9520*/  FFMA.FTZ R61, R34, c[0x0][0x2d0], -R8.reuse ;  /* 0x0000b400223d7a23 */ /* 0x100fe20000010808 */
[----:B------:R-:W3:Y:S01]  /*9530*/  MUFU.EX2 R59, R9 ;  /* 0x00000009003b7308 */ /* 0x000ee20000000800 */
[----:B------:R2:W-:Y:S01]  /*9540*/  @P5 LDGSTS.E.BYPASS.LTC128B.128 [R248+0x6900], [R10.64+0x80], !P6 ;  /* 0x069000800af85fae */ /* 0x0005e2000f101d46 */
[--C-:B------:R-:W-:Y:S02]  /*9550*/  FFMA.FTZ R60, R33, c[0x0][0x2d0], -R8.reuse ;  /* 0x0000b400213c7a23 */ /* 0x100fe40000010808 */
[--C-:B------:R-:W-:Y:S02]  /*9560*/  FFMA.FTZ R62, R26, c[0x0][0x2d0], -R8.reuse ;  /* 0x0000b4001a3e7a23 */ /* 0x100fe40000010808 */
[--C-:B------:R-:W-:Y:S02]  /*9570*/  FFMA.FTZ R47, R47, c[0x0][0x2d0], -R8.reuse ;  /* 0x0000b4002f2f7a23 */ /* 0x100fe40000010808 */
[----:B------:R-:W-:Y:S02]  /*9580*/  IMAD.MOV.U32 R45, RZ, RZ, R235 ;  /* 0x000000ffff2d7224 */ /* 0x000fe400078e00eb */
[--C-:B-1----:R-:W-:Y:S02]  /*9590*/  FFMA.FTZ R7, R18, c[0x0][0x2d0], -R8.reuse ;  /* 0x0000b40012077a23 */ /* 0x102fe40000010808 */
[--C-:B------:R-:W-:Y:S02]  /*95a0*/  FFMA.FTZ R18, R40, c[0x0][0x2d0], -R8.reuse ;  /* 0x0000b40028127a23 */ /* 0x100fe40000010808 */
[----:B------:R1:W-:Y:S01]  /*95b0*/  MUFU.EX2 R226, R7 ;  /* 0x0000000700e27308 */ /* 0x0003e20000000800 */
[----:B------:R-:W-:Y:S01]  /*95c0*/  FFMA.FTZ R40, R29, c[0x0][0x2d0], -R8 ;  /* 0x0000b4001d287a23 */ /* 0x000fe20000010808 */
[-C--:B--2---:R-:W-:Y:S05]  /*95d0*/  @P5 IADD3 R10, P2, R10, R2.reuse, RZ ;  /* 0x000000020a0a5210 */ /* 0x084fea0007f5e0ff */
[----:B------:R-:W-:Y:S05]  /*95e0*/  @P5 IMAD.X R11, R11, 0x1, R0, P2 ;  /* 0x000000010b0b5824 */ /* 0x000fea00010e0600 */
[----:B------:R2:W-:Y:S01]  /*95f0*/  @P5 LDGSTS.E.BYPASS.LTC128B.128 [R248+0x5100], [R10.64], !P3 ;  /* 0x051000000af85fae */ /* 0x0005e2000d901d46 */
[--C-:B-1----:R-:W-:Y:S04]  /*9600*/  FFMA.FTZ R7, R21, c[0x0][0x2d0], -R8.reuse ;  /* 0x0000b40015077a23 */ /* 0x102fe80000010808 */
[----:B------:R1:W-:Y:S03]  /*9610*/  MUFU.EX2 R249, R7 ;  /* 0x0000000700f97308 */ /* 0x0003e60000000800 */
[----:B------:R2:W-:Y:S01]  /*9620*/  @P5 LDGSTS.E.BYPASS.LTC128B.128 [R248+0x7100], [R10.64+0x80], !P6 ;  /* 0x071000800af85fae */ /* 0x0005e2000f101d46 */
[----:B-1----:R-:W-:Y:S05]  /*9630*/  FMUL.FTZ R7, R136, c[0x0][0x2d0] ;  /* 0x0000b40088077a20 */ /* 0x002fea0000410000 */
[----:B------:R-:W-:Y:S02]  /*9640*/  FSEL R7, R7, RZ, P1 ;  /* 0x000000ff07077208 */ /* 0x000fe40000800000 */
[----:B--2---:R-:W-:Y:S03]  /*9650*/  @P5 IADD3 R10, P1, R10, R2, RZ ;  /* 0x000000020a0a5210 */ /* 0x004fe60007f3e0ff */
[--C-:B------:R-:W-:Y:S01]  /*9660*/  FFMA.FTZ R9, R23, c[0x0][0x2d0], -R7.reuse ;  /* 0x0000b40017097a23 */ /* 0x100fe20000010807 */
[----:B------:R-:W-:Y:S01]  /*9670*/  @P5 IADD3.X R11, R11, R0, RZ, P1, !PT ;  /* 0x000000000b0b5210 */ /* 0x000fe20000ffe4ff */
[--C-:B------:R-:W-:Y:S01]  /*9680*/  FFMA.FTZ R2, R27, c[0x0][0x2d0], -R7.reuse ;  /* 0x0000b4001b027a23 */ /* 0x100fe20000010807 */
[----:B------:R-:W-:Y:S01]  /*9690*/  FSETP.NEU.FTZ.AND P1, PT, R134, -INF , PT ;  /* 0xff8000008600780b */ /* 0x000fe20003f3d000 */
[----:B------:R1:W-:Y:S01]  /*96a0*/  MUFU.EX2 R220, R9 ;  /* 0x0000000900dc7308 */ /* 0x0003e20000000800 */
[--C-:B------:R-:W-:Y:S01]  /*96b0*/  FFMA.FTZ R27, R28, c[0x0][0x2d0], -R8.reuse ;  /* 0x0000b4001c1b7a23 */ /* 0x100fe20000010808 */
[----:B------:R2:W-:Y:S01]  /*96c0*/  @P5 LDGSTS.E.BYPASS.LTC128B.128 [R248+0x5900], [R10.64], !P3 ;  /* 0x059000000af85fae */ /* 0x0005e2000d901d46 */
[----:B------:R-:W-:Y:S01]  /*96d0*/  FSEL R0, R134, RZ, P1 ;  /* 0x000000ff86007208 */ /* 0x000fe20000800000 */
[--C-:B------:R-:W-:Y:S02]  /*96e0*/  FFMA.FTZ R53, R53, c[0x0][0x2d0], -R7.reuse ;  /* 0x0000b40035357a23 */ /* 0x100fe40000010807 */
[--C-:B------:R-:W-:Y:S02]  /*96f0*/  FFMA.FTZ R43, R43, c[0x0][0x2d0], -R7.reuse ;  /* 0x0000b4002b2b7a23 */ /* 0x100fe40000010807 */
[--C-:B------:R-:W-:Y:S02]  /*9700*/  FFMA.FTZ R64, R31, c[0x0][0x2d0], -R7.reuse ;  /* 0x0000b4001f407a23 */ /* 0x100fe40000010807 */
[----:B------:R4:W-:Y:S01]  /*9710*/  MUFU.EX2 R227, R2 ;  /* 0x0000000200e37308 */ /* 0x0009e20000000800 */
[----:B------:R2:W-:Y:S01]  /*9720*/  @P5 LDGSTS.E.BYPASS.LTC128B.128 [R248+0x7900], [R10.64+0x80], !P6 ;  /* 0x079000800af85fae */ /* 0x0005e2000f101d46 */
[--C-:B------:R-:W-:Y:S02]  /*9730*/  FFMA.FTZ R65, R30, c[0x0][0x2d0], -R7.reuse ;  /* 0x0000b4001e417a23 */ /* 0x100fe40000010807 */
[--C-:B------:R-:W-:Y:S02]  /*9740*/  FFMA.FTZ R67, R12, c[0x0][0x2d0], -R7.reuse ;  /* 0x0000b4000c437a23 */ /* 0x100fe40000010807 */
[--C-:B------:R-:W-:Y:S01]  /*9750*/  FFMA.FTZ R17, R42, c[0x0][0x2d0], -R7.reuse ;  /* 0x0000b4002a117a23 */ /* 0x100fe20000010807 */
[----:B------:R-:W-:Y:S01]  /*9760*/  MOV R42, R27 ;  /* 0x0000001b002a7202 */ /* 0x000fe20000000f00 */
[--C-:B------:R-:W-:Y:S01]  /*9770*/  FFMA.FTZ R34, R32, c[0x0][0x2d0], -R7.reuse ;  /* 0x0000b40020227a23 */ /* 0x100fe20000010807 */
[----:B------:R-:W2:Y:S01]  /*9780*/  LDSM.16.MT88.4 R20, [R229] ;  /* 0x00000000e514783b */ /* 0x000ea20000004200 */
[--C-:B------:R-:W-:Y:S02]  /*9790*/  FFMA.FTZ R66, R19, c[0x0][0x2d0], -R7.reuse ;  /* 0x0000b40013427a23 */ /* 0x100fe40000010807 */
[--C-:B-1----:R-:W-:Y:S02]  /*97a0*/  FFMA.FTZ R9, R24, c[0x0][0x2d0], -R7.reuse ;  /* 0x0000b40018097a23 */ /* 0x102fe40000010807 */
[----:B------:R-:W-:Y:S03]  /*97b0*/  FFMA.FTZ R24, R52, c[0x0][0x2d0], -R7 ;  /* 0x0000b40034187a23 */ /* 0x000fe60000010807 */
[----:B------:R-:W0:Y:S01]  /*97c0*/  LDGDEPBAR ;  /* 0x00000000000079af */ /* 0x000e220000000000 */
[----:B------:R1:W1:Y:S01]  /*97d0*/  MUFU.EX2 R224, R9 ;  /* 0x0000000900e07308 */ /* 0x0002620000000800 */
[----:B----4-:R-:W-:Y:S02]  /*97e0*/  FADD.FTZ R2, -R0, R139 ;  /* 0x0000008b00027221 */ /* 0x010fe40000010100 */
[--C-:B-1----:R-:W-:Y:S02]  /*97f0*/  FFMA.FTZ R9, R25, c[0x0][0x2d0], -R7.reuse ;  /* 0x0000b40019097a23 */ /* 0x102fe40000010807 */
[----:B------:R-:W-:Y:S05]  /*9800*/  FFMA.FTZ R25, R36, c[0x0][0x2d0], -R7 ;  /* 0x0000b40024197a23 */ /* 0x000fea0000010807 */
[----:B------:R1:W4:Y:S02]  /*9810*/  MUFU.EX2 R225, R9 ;  /* 0x0000000900e17308 */ /* 0x0003240000000800 */
[----:B-1----:R-:W-:Y:S05]  /*9820*/  FMUL.FTZ R9, R135, c[0x0][0x2d0] ;  /* 0x0000b40087097a20 */ /* 0x002fea0000410000 */
[----:B------:R-:W-:Y:S05]  /*9830*/  FSEL R9, R9, RZ, P0 ;  /* 0x000000ff09097208 */ /* 0x000fea0000000000 */
[--C-:B------:R-:W-:Y:S02]  /*9840*/  FFMA.FTZ R0, R39, c[0x0][0x2d0], -R9.reuse ;  /* 0x0000b40027007a23 */ /* 0x100fe40000010809 */
[----:B------:R-:W-:Y:S01]  /*9850*/  FFMA.FTZ R39, R41, c[0x0][0x2d0], -R8 ;  /* 0x0000b40029277a23 */ /* 0x000fe20000010808 */
[----:B---3--:R-:W-:Y:S01]  /*9860*/  MOV R41, R59 ;  /* 0x0000003b00297202 */ /* 0x008fe20000000f00 */
[----:B------:R1:W-:Y:S01]  /*9870*/  MUFU.EX2 R223, R0 ;  /* 0x0000000000df7308 */ /* 0x0003e20000000800 */
[----:B------:R-:W-:Y:S02]  /*9880*/  FMUL.FTZ R8, R134, c[0x0][0x2d0] ;  /* 0x0000b40086087a20 */ /* 0x000fe40000410000 */
[----:B--2---:R-:W-:Y:S01]  /*9890*/  FFMA.FTZ R10, R38, c[0x0][0x2d0], -R9 ;  /* 0x0000b400260a7a23 */ /* 0x004fe20000010809 */
[----:B------:R-:W-:Y:S01]  /*98a0*/  MOV R38, R131 ;  /* 0x0000008300267202 */ /* 0x000fe20000000f00 */
[--C-:B------:R-:W-:Y:S01]  /*98b0*/  FFMA.FTZ R131, R205, c[0x0][0x2d0], -R7.reuse ;  /* 0x0000b400cd837a23 */ /* 0x100fe20000010807 */
[----:B------:R-:W-:Y:S01]  /*98c0*/  F2FP.BF16.PACK_AB R205, R224, R220 ;  /* 0x000000dce0cd723e */ /* 0x000fe200000010ff */
[----:B------:R-:W-:Y:S01]  /*98d0*/  FFMA.FTZ R59, R204, c[0x0][0x2d0], -R7 ;  /* 0x0000b400cc3b7a23 */ /* 0x000fe20000010807 */
[----:B------:R-:W-:Y:S01]  /*98e0*/  FSEL R7, R8, RZ, P1 ;  /* 0x000000ff08077208 */ /* 0x000fe20000800000 */
[--C-:B------:R-:W-:Y:S01]  /*98f0*/  FFMA.FTZ R54, R54, c[0x0][0x2d0], -R9.reuse ;  /* 0x0000b40036367a23 */ /* 0x100fe20000010809 */
[----:B------:R-:W-:Y:S01]  /*9900*/  MUFU.EX2 R138, R10 ;  /* 0x0000000a008a7308 */ /* 0x000fe20000000800 */
[--C-:B------:R-:W-:Y:S01]  /*9910*/  FFMA.FTZ R46, R37, c[0x0][0x2d0], -R9.reuse ;  /* 0x0000b400252e7a23 */ /* 0x100fe20000010809 */
[----:B------:R-:W-:Y:S01]  /*9920*/  F2FP.BF16.PACK_AB R204, R226, R221 ;  /* 0x000000dde2cc723e */ /* 0x000fe200000010ff */
[--C-:B------:R-:W-:Y:S02]  /*9930*/  FFMA.FTZ R52, R14, c[0x0][0x2d0], -R9.reuse ;  /* 0x0000b4000e347a23 */ /* 0x100fe40000010809 */
[--C-:B------:R-:W-:Y:S02]  /*9940*/  FFMA.FTZ R235, R13, c[0x0][0x2d0], -R9.reuse ;  /* 0x0000b4000deb7a23 */ /* 0x100fe40000010809 */
[--C-:B------:R-:W-:Y:S02]  /*9950*/  FFMA.FTZ R252, R208, c[0x0][0x2d0], -R9.reuse ;  /* 0x0000b400d0fc7a23 */ /* 0x100fe40000010809 */
[--C-:B------:R-:W-:Y:S01]  /*9960*/  FFMA.FTZ R44, R35, c[0x0][0x2d0], -R9.reuse ;  /* 0x0000b400232c7a23 */ /* 0x100fe20000010809 */
[----:B------:R-:W-:Y:S01]  /*9970*/  MOV R35, R17 ;  /* 0x0000001100237202 */ /* 0x000fe20000000f00 */
[--C-:B------:R-:W-:Y:S02]  /*9980*/  FFMA.FTZ R33, R209, c[0x0][0x2d0], -R9.reuse ;  /* 0x0000b400d1217a23 */ /* 0x100fe40000010809 */
[--C-:B------:R-:W-:Y:S01]  /*9990*/  FFMA.FTZ R251, R207, c[0x0][0x2d0], -R9.reuse ;  /* 0x0000b400cffb7a23 */ /* 0x100fe20000010809 */
[----:B----4-:R-:W-:Y:S01]  /*99a0*/  F2FP.BF16.PACK_AB R207, R227, R225 ;  /* 0x000000e1e3cf723e */ /* 0x010fe200000010ff */
[--C-:B-1----:R-:W-:Y:S02]  /*99b0*/  FFMA.FTZ R0, R51, c[0x0][0x2d0], -R9.reuse ;  /* 0x0000b40033007a23 */ /* 0x102fe40000010809 */
[--C-:B------:R-:W-:Y:S01]  /*99c0*/  FFMA.FTZ R250, R206, c[0x0][0x2d0], -R9.reuse ;  /* 0x0000b400cefa7a23 */ /* 0x100fe20000010809 */
[----:B------:R-:W-:Y:S01]  /*99d0*/  F2FP.BF16.PACK_AB R206, R41, R249 ;  /* 0x000000f929ce723e */ /* 0x000fe200000010ff */
[----:B------:R1:W-:Y:S01]  /*99e0*/  MUFU.EX2 R222, R0 ;  /* 0x0000000000de7308 */ /* 0x0003e20000000800 */
[--C-:B------:R-:W-:Y:S02]  /*99f0*/  FFMA.FTZ R50, R50, c[0x0][0x2d0], -R9.reuse ;  /* 0x0000b40032327a23 */ /* 0x100fe40000010809 */
[--C-:B------:R-:W-:Y:S02]  /*9a00*/  FFMA.FTZ R49, R49, c[0x0][0x2d0], -R9.reuse ;  /* 0x0000b40031317a23 */ /* 0x100fe40000010809 */
[----:B------:R-:W-:Y:S02]  /*9a10*/  FFMA.FTZ R48, R48, c[0x0][0x2d0], -R9 ;  /* 0x0000b40030307a23 */ /* 0x000fe40000010809 */
[--C-:B------:R-:W-:Y:S02]  /*9a20*/  FFMA.FTZ R8, R211, c[0x0][0x2d0], -R7.reuse ;  /* 0x0000b400d3087a23 */ /* 0x100fe40000010807 */
[--C-:B------:R-:W-:Y:S02]  /*9a30*/  FFMA.FTZ R217, R217, c[0x0][0x2d0], -R7.reuse ;  /* 0x0000b400d9d97a23 */ /* 0x100fe40000010807 */
[----:B------:R-:W-:Y:S01]  /*9a40*/  MUFU.EX2 R208, R8 ;  /* 0x0000000800d07308 */ /* 0x000fe20000000800 */
[--C-:B------:R-:W-:Y:S02]  /*9a50*/  FFMA.FTZ R216, R216, c[0x0][0x2d0], -R7.reuse ;  /* 0x0000b400d8d87a23 */ /* 0x100fe40000010807 */
[--C-:B------:R-:W-:Y:S02]  /*9a60*/  FFMA.FTZ R219, R219, c[0x0][0x2d0], -R7.reuse ;  /* 0x0000b400dbdb7a23 */ /* 0x100fe40000010807 */
[--C-:B------:R-:W-:Y:S02]  /*9a70*/  FFMA.FTZ R218, R218, c[0x0][0x2d0], -R7.reuse ;  /* 0x0000b400dada7a23 */ /* 0x100fe40000010807 */
[--C-:B------:R-:W-:Y:S02]  /*9a80*/  FFMA.FTZ R214, R214, c[0x0][0x2d0], -R7.reuse ;  /* 0x0000b400d6d67a23 */ /* 0x100fe40000010807 */
[--C-:B------:R-:W-:Y:S02]  /*9a90*/  FFMA.FTZ R213, R213, c[0x0][0x2d0], -R7.reuse ;  /* 0x0000b400d5d57a23 */ /* 0x100fe40000010807 */
[----:B------:R-:W-:Y:S02]  /*9aa0*/  FFMA.FTZ R245, R15, c[0x0][0x2d0], -R7 ;  /* 0x0000b4000ff57a23 */ /* 0x000fe40000010807 */
[----:B-1----:R-:W-:Y:S01]  /*9ab0*/  FFMA.FTZ R0, R55, c[0x0][0x2d0], -R9 ;  /* 0x0000b40037007a23 */ /* 0x002fe20000010809 */
[----:B------:R-:W-:Y:S01]  /*9ac0*/  MOV R55, R25 ;  /* 0x0000001900377202 */ /* 0x000fe20000000f00 */
[--C-:B------:R-:W-:Y:S02]  /*9ad0*/  FFMA.FTZ R9, R210, c[0x0][0x2d0], -R7.reuse ;  /* 0x0000b400d2097a23 */ /* 0x100fe40000010807 */
[----:B------:R1:W-:Y:S01]  /*9ae0*/  MUFU.EX2 R246, R0 ;  /* 0x0000000000f67308 */ /* 0x0003e20000000800 */
[--C-:B------:R-:W-:Y:S02]  /*9af0*/  FFMA.FTZ R247, R16, c[0x0][0x2d0], -R7.reuse ;  /* 0x0000b40010f77a23 */ /* 0x100fe40000010807 */
[--C-:B------:R-:W-:Y:S02]  /*9b00*/  FFMA.FTZ R239, R6, c[0x0][0x2d0], -R7.reuse ;  /* 0x0000b40006ef7a23 */ /* 0x100fe40000010807 */
[--C-:B------:R-:W-:Y:S02]  /*9b10*/  FFMA.FTZ R211, R57, c[0x0][0x2d0], -R7.reuse ;  /* 0x0000b40039d37a23 */ /* 0x100fe40000010807 */
[----:B------:R-:W-:Y:S02]  /*9b20*/  IMAD.MOV.U32 R51, RZ, RZ, R38 ;  /* 0x000000ffff337224 */ /* 0x000fe400078e0026 */
[----:B------:R-:W-:Y:S01]  /*9b30*/  IMAD.MOV.U32 R57, RZ, RZ, R24 ;  /* 0x000000ffff397224 */ /* 0x000fe200078e0018 */
[----:B------:R-:W-:Y:S01]  /*9b40*/  MUFU.EX2 R139, R9 ;  /* 0x00000009008b7308 */ /* 0x000fe20000000800 */
[----:B-1----:R-:W-:Y:S02]  /*9b50*/  FMUL.FTZ R0, R5, c[0x0][0x2d0] ;  /* 0x0000b40005007a20 */ /* 0x002fe40000410000 */
[--C-:B------:R-:W-:Y:S07]  /*9b60*/  FFMA.FTZ R5, R212, c[0x0][0x2d0], -R7.reuse ;  /* 0x0000b400d4057a23 */ /* 0x100fee0000010807 */
[----:B------:R1:W2:Y:S01]  /*9b70*/  MUFU.EX2 R133, R0 ;  /* 0x0000000000857308 */ /* 0x0002a20000000800 */
[--C-:B------:R-:W-:Y:S01]  /*9b80*/  FFMA.FTZ R212, R58, c[0x0][0x2d0], -R7.reuse ;  /* 0x0000b4003ad47a23 */ /* 0x100fe20000010807 */
[----:B------:R-:W-:Y:S08]  /*9b90*/  MOV R58, R18 ;  /* 0x00000012003a7202 */ /* 0x000ff00000000f00 */
[----:B------:R3:W-:Y:S01]  /*9ba0*/  MUFU.EX2 R209, R5 ;  /* 0x0000000500d17308 */ /* 0x0007e20000000800 */
[----:B-1----:R-:W-:Y:S02]  /*9bb0*/  FMUL.FTZ R0, R4, c[0x0][0x2d0] ;  /* 0x0000b40004007a20 */ /* 0x002fe40000410000 */
[--C-:B------:R-:W-:Y:S07]  /*9bc0*/  FFMA.FTZ R4, R215, c[0x0][0x2d0], -R7.reuse ;  /* 0x0000b400d7047a23 */ /* 0x100fee0000010807 */
[----:B------:R1:W4:Y:S01]  /*9bd0*/  MUFU.EX2 R132, R0 ;  /* 0x0000000000847308 */ /* 0x0003220000000800 */
[----:B------:R-:W-:Y:S02]  /*9be0*/  FFMA.FTZ R215, R56, c[0x0][0x2d0], -R7 ;  /* 0x0000b40038d77a23 */ /* 0x000fe40000010807 */
[C---:B--2---:R-:W-:Y:S01]  /*9bf0*/  FMUL.FTZ R16, R133.reuse, R152 ;  /* 0x0000009885107220 */ /* 0x044fe20000410000 */
[----:B------:R-:W-:Y:S01]  /*9c00*/  MOV R152, R62 ;  /* 0x0000003e00987202 */ /* 0x000fe20000000f00 */
[C---:B------:R-:W-:Y:S01]  /*9c10*/  FMUL.FTZ R17, R133.reuse, R153 ;  /* 0x0000009985117220 */ /* 0x040fe20000410000 */
[----:B------:R-:W-:Y:S01]  /*9c20*/  MOV R153, R63 ;  /* 0x0000003f00997202 */ /* 0x000fe20000000f00 */
[C---:B---3--:R-:W-:Y:S02]  /*9c30*/  FMUL.FTZ R5, R133.reuse, R145 ;  /* 0x0000009185057220 */ /* 0x048fe40000410000 */
[C---:B------:R-:W-:Y:S01]  /*9c40*/  FMUL.FTZ R32, R133.reuse, R168 ;  /* 0x000000a885207220 */ /* 0x040fe20000410000 */
[----:B------:R2:W-:Y:S01]  /*9c50*/  MUFU.EX2 R210, R4 ;  /* 0x0000000400d27308 */ /* 0x0005e20000000800 */
[----:B------:R-:W-:Y:S01]  /*9c60*/  MOV R168, R47 ;  /* 0x0000002f00a87202 */ /* 0x000fe20000000f00 */
[C---:B------:R-:W-:Y:S02]  /*9c70*/  FMUL.FTZ R68, R133.reuse, R68 ;  /* 0x0000004485447220 */ /* 0x040fe40000410000 */
[C---:B------:R-:W-:Y:S02]  /*9c80*/  FMUL.FTZ R69, R133.reuse, R69 ;  /* 0x0000004585457220 */ /* 0x040fe40000410000 */
[C---:B------:R-:W-:Y:S02]  /*9c90*/  FMUL.FTZ R80, R133.reuse, R80 ;  /* 0x0000005085507220 */ /* 0x040fe40000410000 */
[C---:B------:R-:W-:Y:S02]  /*9ca0*/  FMUL.FTZ R81, R133.reuse, R81 ;  /* 0x0000005185517220 */ /* 0x040fe40000410000 */
[C---:B------:R-:W-:Y:S01]  /*9cb0*/  FMUL.FTZ R84, R133.reuse, R84 ;  /* 0x0000005485547220 */ /* 0x040fe20000410000 */
[----:B------:R-:W-:Y:S01]  /*9cc0*/  MUFU.EX2 R168, R168 ;  /* 0x000000a800a87308 */ /* 0x000fe20000000800 */
[----:B------:R-:W-:Y:S02]  /*9cd0*/  FMUL.FTZ R85, R133, R85 ;  /* 0x0000005585557220 */ /* 0x000fe40000410000 */
[----:B-1----:R-:W-:Y:S02]  /*9ce0*/  FMUL.FTZ R0, R3, c[0x0][0x2d0] ;  /* 0x0000b40003007a20 */ /* 0x002fe40000410000 */
[C---:B----4-:R-:W-:Y:S02]  /*9cf0*/  FMUL.FTZ R6, R132.reuse, R146 ;  /* 0x0000009284067220 */ /* 0x050fe40000410000 */
[C---:B------:R-:W-:Y:S02]  /*9d00*/  FMUL.FTZ R7, R132.reuse, R147 ;  /* 0x0000009384077220 */ /* 0x040fe40000410000 */
[C---:B------:R-:W-:Y:S01]  /*9d10*/  FMUL.FTZ R18, R132.reuse, R154 ;  /* 0x0000009a84127220 */ /* 0x040fe20000410000 */
[----:B------:R1:W3:Y:S01]  /*9d20*/  MUFU.EX2 R3, R0 ;  /* 0x0000000000037308 */ /* 0x0002e20000000800 */
[C---:B------:R-:W-:Y:S01]  /*9d30*/  FMUL.FTZ R19, R132.reuse, R155 ;  /* 0x0000009b84137220 */ /* 0x040fe20000410000 */
[----:B------:R-:W-:Y:S01]  /*9d40*/  MOV R155, R65 ;  /* 0x00000041009b7202 */ /* 0x000fe20000000f00 */
[C---:B--2---:R-:W-:Y:S02]  /*9d50*/  FMUL.FTZ R4, R133.reuse, R144 ;  /* 0x0000009085047220 */ /* 0x044fe40000410000 */
[----:B------:R-:W-:Y:S01]  /*9d60*/  LDSM.16.MT88.4 R144, [R232] ;  /* 0x00000000e890783b */ /* 0x000fe20000004200 */
[----:B------:R-:W-:Y:S02]  /*9d70*/  IMAD.MOV.U32 R154, RZ, RZ, R64 ;  /* 0x000000ffff9a7224 */ /* 0x000fe400078e0040 */
[C---:B------:R-:W-:Y:S02]  /*9d80*/  FMUL.FTZ R64, R133.reuse, R200 ;  /* 0x000000c885407220 */ /* 0x040fe40000410000 */
[-C--:B------:R-:W-:Y:S01]  /*9d90*/  HMMA.16816.F32.BF16 R4, R204, R20.reuse, R4 ;  /* 0x00000014cc04723c */ /* 0x080fe20000041804 */
[----:B------:R-:W-:Y:S02]  /*9da0*/  MUFU.EX2 R200, R212 ;  /* 0x000000d400c87308 */ /* 0x000fe40000000800 */
[----:B------:R-:W-:Y:S02]  /*9db0*/  FMUL.FTZ R65, R133, R201 ;  /* 0x000000c985417220 */ /* 0x000fe40000410000 */
[C---:B------:R-:W-:Y:S02]  /*9dc0*/  FMUL.FTZ R70, R132.reuse, R70 ;  /* 0x0000004684467220 */ /* 0x040fe40000410000 */
[C---:B------:R-:W-:Y:S02]  /*9dd0*/  FMUL.FTZ R71, R132.reuse, R71 ;  /* 0x0000004784477220 */ /* 0x040fe40000410000 */
[C---:B------:R-:W-:Y:S03]  /*9de0*/  FMUL.FTZ R82, R132.reuse, R82 ;  /* 0x0000005284527220 */ /* 0x040fe60000410000 */
[----:B------:R-:W-:Y:S02]  /*9df0*/  FMUL.FTZ R83, R132, R83 ;  /* 0x0000005384537220 */ /* 0x000fe40000410000 */
[----:B-1----:R-:W-:Y:S02]  /*9e00*/  FMUL.FTZ R0, R2, c[0x0][0x2d0] ;  /* 0x0000b40002007a20 */ /* 0x002fe40000410000 */
[C---:B---3--:R-:W-:Y:S01]  /*9e10*/  FMUL.FTZ R12, R3.reuse, R148 ;  /* 0x00000094030c7220 */ /* 0x048fe20000410000 */
[----:B------:R-:W-:Y:S01]  /*9e20*/  MOV R148, R39 ;  /* 0x0000002700947202 */ /* 0x000fe20000000f00 */
[C---:B------:R-:W-:Y:S01]  /*9e30*/  FMUL.FTZ R8, R3.reuse, R140 ;  /* 0x0000008c03087220 */ /* 0x040fe20000410000 */
[----:B------:R-:W1:Y:S01]  /*9e40*/  LDSM.16.MT88.4 R36, [R230] ;  /* 0x00000000e624783b */ /* 0x000e620000004200 */
[----:B------:R-:W2:Y:S01]  /*9e50*/  MUFU.EX2 R0, R0 ;  /* 0x0000000000007308 */ /* 0x000ea20000000800 */
[----:B------:R-:W-:Y:S01]  /*9e60*/  FMUL.FTZ R9, R3, R141 ;  /* 0x0000008d03097220 */ /* 0x000fe20000410000 */
[----:B------:R-:W-:Y:S01]  /*9e70*/  F2FP.BF16.PACK_AB R140, R223, R138 ;  /* 0x0000008adf8c723e */ /* 0x000fe200000010ff */
[C---:B------:R-:W-:Y:S01]  /*9e80*/  FMUL.FTZ R13, R3.reuse, R149 ;  /* 0x00000095030d7220 */ /* 0x040fe20000410000 */
[----:B------:R-:W-:Y:S01]  /*9e90*/  F2FP.BF16.PACK_AB R141, R208, R139 ;  /* 0x0000008bd08d723e */ /* 0x000fe200000010ff */
[C---:B------:R-:W-:Y:S01]  /*9ea0*/  FMUL.FTZ R24, R3.reuse, R160 ;  /* 0x000000a003187220 */ /* 0x040fe20000410000 */
[----:B------:R-:W-:Y:S01]  /*9eb0*/  MOV R160, R46 ;  /* 0x0000002e00a07202 */ /* 0x000fe20000000f00 */
[C---:B------:R-:W-:Y:S01]  /*9ec0*/  FMUL.FTZ R25, R3.reuse, R161 ;  /* 0x000000a103197220 */ /* 0x040fe20000410000 */
[----:B------:R-:W-:Y:S01]  /*9ed0*/  MOV R161, R45 ;  /* 0x0000002d00a17202 */ /* 0x000fe20000000f00 */
[C---:B------:R-:W-:Y:S01]  /*9ee0*/  FMUL.FTZ R28, R3.reuse, R164 ;  /* 0x000000a4031c7220 */ /* 0x040fe20000410000 */
[----:B------:R-:W-:Y:S01]  /*9ef0*/  MOV R149, R58 ;  /* 0x0000003a00957202 */ /* 0x000fe20000000f00 */
[----:B------:R-:W-:Y:S02]  /*9f00*/  FMUL.FTZ R29, R3, R165 ;  /* 0x000000a5031d7220 */ /* 0x000fe40000410000 */
[----:B------:R-:W-:Y:S02]  /*9f10*/  IMAD.MOV.U32 R165, RZ, RZ, R35 ;  /* 0x000000ffffa57224 */ /* 0x000fe400078e0023 */
[----:B------:R-:W-:Y:S02]  /*9f20*/  IMAD.MOV.U32 R164, RZ, RZ, R33 ;  /* 0x000000ffffa47224 */ /* 0x000fe400078e0021 */
[----:B------:R-:W-:Y:S01]  /*9f30*/  FMUL.FTZ R33, R133, R169 ;  /* 0x000000a985217220 */ /* 0x000fe20000410000 */
[----:B------:R-:W-:Y:S01]  /*9f40*/  MOV R169, R57 ;  /* 0x0000003900a97202 */ /* 0x000fe20000000f00 */
[----:B------:R-:W-:Y:S01]  /*9f50*/  FMUL.FTZ R35, R132, R171 ;  /* 0x000000ab84237220 */ /* 0x000fe20000410000 */
[----:B------:R-:W-:Y:S01]  /*9f60*/  MOV R171, R59 ;  /* 0x0000003b00ab7202 */ /* 0x000fe20000000f00 */
[----:B------:R-:W-:Y:S01]  /*9f70*/  IMAD.MOV.U32 R2, RZ, RZ, R43 ;  /* 0x000000ffff027224 */ /* 0x000fe200078e002b */
[----:B------:R-:W-:Y:S01]  /*9f80*/  MUFU.EX2 R164, R164 ;  /* 0x000000a400a47308 */ /* 0x000fe20000000800 */
[C---:B------:R-:W-:Y:S02]  /*9f90*/  FMUL.FTZ R45, R3.reuse, R181 ;  /* 0x000000b5032d7220 */ /* 0x040fe40000410000 */
[----:B--2---:R-:W-:Y:S01]  /*9fa0*/  FMUL.FTZ R10, R0, R142 ;  /* 0x0000008e000a7220 */ /* 0x004fe20000410000 */
[----:B------:R-:W-:Y:S01]  /*9fb0*/  F2FP.BF16.PACK_AB R142, R246, R222 ;  /* 0x000000def68e723e */ /* 0x000fe200000010ff */
[----:B------:R-:W-:Y:S01]  /*9fc0*/  FMUL.FTZ R11, R0, R143 ;  /* 0x0000008f000b7220 */ /* 0x000fe20000410000 */
[----:B------:R-:W-:Y:S01]  /*9fd0*/  F2FP.BF16.PACK_AB R143, R210, R209 ;  /* 0x000000d1d28f723e */ /* 0x000fe200000010ff */
[C---:B------:R-:W-:Y:S02]  /*9fe0*/  FMUL.FTZ R56, R3.reuse, R192 ;  /* 0x000000c003387220 */ /* 0x040fe40000410000 */
[C---:B------:R-:W-:Y:S01]  /*9ff0*/  FMUL.FTZ R57, R3.reuse, R193 ;  /* 0x000000c103397220 */ /* 0x040fe20000410000 */
[----:B------:R-:W-:Y:S01]  /*a000*/  MUFU.EX2 R171, R171 ;  /* 0x000000ab00ab7308 */ /* 0x000fe20000000800 */
[C---:B------:R-:W-:Y:S02]  /*a010*/  FMUL.FTZ R72, R3.reuse, R72 ;  /* 0x0000004803487220 */ /* 0x040fe40000410000 */
[C---:B------:R-:W-:Y:S04]  /*a020*/  HMMA.16816.F32.BF16 R8, R140.reuse, R20, R8 ;  /* 0x000000148c08723c */ /* 0x040fe80000041808 */
[C---:B------:R-:W-:Y:S01]  /*a030*/  FMUL.FTZ R14, R0.reuse, R150 ;  /* 0x00000096000e7220 */ /* 0x040fe20000410000 */
[----:B------:R-:W-:Y:S01]  /*a040*/  MOV R150, R61 ;  /* 0x0000003d00967202 */ /* 0x000fe20000000f00 */
[----:B------:R-:W-:Y:S01]  /*a050*/  FMUL.FTZ R15, R0, R151 ;  /* 0x00000097000f7220 */ /* 0x000fe20000410000 */
[----:B------:R-:W-:Y:S01]  /*a060*/  MOV R151, R60 ;  /* 0x0000003c00977202 */ /* 0x000fe20000000f00 */
[C---:B------:R-:W-:Y:S01]  /*a070*/  FMUL.FTZ R60, R3.reuse, R196 ;  /* 0x000000c4033c7220 */ /* 0x040fe20000410000 */
[----:B------:R-:W-:Y:S03]  /*a080*/  MOV R192, R150 ;  /* 0x0000009600c07202 */ /* 0x000fe60000000f00 */
[C---:B------:R-:W-:Y:S01]  /*a090*/  FMUL.FTZ R61, R3.reuse, R197 ;  /* 0x000000c5033d7220 */ /* 0x040fe20000410000 */
[-C--:B------:R-:W-:Y:S03]  /*a0a0*/  HMMA.16816.F32.BF16 R12, R140, R22.reuse, R12 ;  /* 0x000000168c0c723c */ /* 0x080fe6000004180c */
[C---:B------:R-:W-:Y:S02]  /*a0b0*/  FMUL.FTZ R73, R3.reuse, R73 ;  /* 0x0000004903497220 */ /* 0x040fe40000410000 */
[C---:B------:R-:W-:Y:S02]  /*a0c0*/  FMUL.FTZ R76, R3.reuse, R76 ;  /* 0x0000004c034c7220 */ /* 0x040fe40000410000 */
[----:B------:R-:W-:Y:S01]  /*a0d0*/  FMUL.FTZ R77, R3, R77 ;  /* 0x0000004d034d7220 */ /* 0x000fe20000410000 */
[C---:B------:R-:W-:Y:S04]  /*a0e0*/  HMMA.16816.F32.BF16 R16, R204.reuse, R22, R16 ;  /* 0x00000016cc10723c */ /* 0x040fe80000041810 */
[C---:B------:R-:W-:Y:S01]  /*a0f0*/  FMUL.FTZ R20, R133.reuse, R156 ;  /* 0x0000009c85147220 */ /* 0x040fe20000410000 */
[----:B------:R-:W-:Y:S01]  /*a100*/  MOV R156, R42 ;  /* 0x0000002a009c7202 */ /* 0x000fe20000000f00 */
[----:B------:R-:W-:Y:S01]  /*a110*/  FMUL.FTZ R21, R133, R157 ;  /* 0x0000009d85157220 */ /* 0x000fe20000410000 */
[----:B------:R-:W-:Y:S01]  /*a120*/  MOV R157, R40 ;  /* 0x00000028009d7202 */ /* 0x000fe20000000f00 */
[C---:B------:R-:W-:Y:S01]  /*a130*/  FMUL.FTZ R22, R132.reuse, R158 ;  /* 0x0000009e84167220 */ /* 0x040fe20000410000 */
[----:B------:R-:W-:Y:S03]  /*a140*/  MOV R158, R66 ;  /* 0x00000042009e7202 */ /* 0x000fe60000000f00 */
[----:B------:R-:W-:Y:S02]  /*a150*/  FMUL.FTZ R23, R132, R159 ;  /* 0x0000009f84177220 */ /* 0x000fe40000410000 */
[C---:B------:R-:W-:Y:S02]  /*a160*/  FMUL.FTZ R40, R3.reuse, R176 ;  /* 0x000000b003287220 */ /* 0x040fe40000410000 */
[C---:B------:R-:W-:Y:S02]  /*a170*/  FMUL.FTZ R88, R3.reuse, R88 ;  /* 0x0000005803587220 */ /* 0x040fe40000410000 */
[C---:B------:R-:W-:Y:S01]  /*a180*/  FMUL.FTZ R89, R3.reuse, R89 ;  /* 0x0000005903597220 */ /* 0x040fe20000410000 */
[-C--:B-1----:R-:W-:Y:S03]  /*a190*/  HMMA.16816.F32.BF16 R20, R204, R36.reuse, R20 ;  /* 0x00000024cc14723c */ /* 0x082fe60000041814 */
[C---:B------:R-:W-:Y:S02]  /*a1a0*/  FMUL.FTZ R26, R0.reuse, R162 ;  /* 0x000000a2001a7220 */ /* 0x040fe40000410000 */
[C---:B------:R-:W-:Y:S01]  /*a1b0*/  FMUL.FTZ R27, R0.reuse, R163 ;  /* 0x000000a3001b7220 */ /* 0x040fe20000410000 */
[----:B------:R-:W-:Y:S01]  /*a1c0*/  MOV R163, R51 ;  /* 0x0000003300a37202 */ /* 0x000fe20000000f00 */
[C---:B------:R-:W-:Y:S02]  /*a1d0*/  FMUL.FTZ R92, R3.reuse, R92 ;  /* 0x0000005c035c7220 */ /* 0x040fe40000410000 */
[----:B------:R-:W-:Y:S03]  /*a1e0*/  FMUL.FTZ R93, R3, R93 ;  /* 0x0000005d035d7220 */ /* 0x000fe60000410000 */
[C---:B------:R-:W-:Y:S04]  /*a1f0*/  HMMA.16816.F32.BF16 R24, R140.reuse, R36, R24 ;  /* 0x000000248c18723c */ /* 0x040fe80000041818 */
[C---:B------:R-:W-:Y:S01]  /*a200*/  FMUL.FTZ R30, R0.reuse, R166 ;  /* 0x000000a6001e7220 */ /* 0x040fe20000410000 */
[----:B------:R-:W-:Y:S01]  /*a210*/  MOV R166, R55 ;  /* 0x0000003700a67202 */ /* 0x000fe20000000f00 */
[----:B------:R-:W-:Y:S01]  /*a220*/  FMUL.FTZ R31, R0, R167 ;  /* 0x000000a7001f7220 */ /* 0x000fe20000410000 */
[----:B------:R-:W-:Y:S01]  /*a230*/  MOV R167, R34 ;  /* 0x0000002200a77202 */ /* 0x000fe20000000f00 */
[C---:B------:R-:W-:Y:S04]  /*a240*/  FMUL.FTZ R34, R132.reuse, R170 ;  /* 0x000000aa84227220 */ /* 0x040fe80000410000 */
[----:B------:R-:W-:Y:S01]  /*a250*/  IMAD.MOV.U32 R170, RZ, RZ, R54 ;  /* 0x000000ffffaa7224 */ /* 0x000fe200078e0036 */
[-C--:B------:R-:W-:Y:S03]  /*a260*/  HMMA.16816.F32.BF16 R28, R140, R38.reuse, R28 ;  /* 0x000000268c1c723c */ /* 0x080fe6000004181c */
[----:B------:R-:W-:Y:S02]  /*a270*/  FMUL.FTZ R36, R133, R172 ;  /* 0x000000ac85247220 */ /* 0x000fe40000410000 */
[----:B------:R-:W-:Y:S02]  /*a280*/  IMAD.MOV.U32 R172, RZ, RZ, R53 ;  /* 0x000000ffffac7224 */ /* 0x000fe400078e0035 */
[----:B------:R-:W-:Y:S01]  /*a290*/  IMAD.MOV.U32 R176, RZ, RZ, R41 ;  /* 0x000000ffffb07224 */ /* 0x000fe200078e0029 */
[C---:B------:R-:W-:Y:S03]  /*a2a0*/  HMMA.16816.F32.BF16 R32, R204.reuse, R38, R32 ;  /* 0x00000026cc20723c */ /* 0x040fe60000041820 */
[----:B------:R-:W-:Y:S01]  /*a2b0*/  MUFU.EX2 R172, R172 ;  /* 0x000000ac00ac7308 */ /* 0x000fe20000000800 */
[----:B------:R-:W-:Y:S01]  /*a2c0*/  FMUL.FTZ R41, R3, R177 ;  /* 0x000000b103297220 */ /* 0x000fe20000410000 */
[----:B------:R-:W-:Y:S01]  /*a2d0*/  MOV R177, R52 ;  /* 0x0000003400b17202 */ /* 0x000fe20000000f00 */
[----:B------:R-:W-:Y:S01]  /*a2e0*/  FMUL.FTZ R37, R133, R173 ;  /* 0x000000ad85257220 */ /* 0x000fe20000410000 */
[----:B------:R-:W1:Y:S01]  /*a2f0*/  LDSM.16.MT88.4 R52, [R233] ;  /* 0x00000000e934783b */ /* 0x000e620000004200 */
[C---:B------:R-:W-:Y:S01]  /*a300*/  FMUL.FTZ R38, R132.reuse, R174 ;  /* 0x000000ae84267220 */ /* 0x040fe20000410000 */
[----:B------:R-:W-:Y:S03]  /*a310*/  MOV R173, R50 ;  /* 0x0000003200ad7202 */ /* 0x000fe60000000f00 */
[----:B------:R-:W-:Y:S01]  /*a320*/  FMUL.FTZ R39, R132, R175 ;  /* 0x000000af84277220 */ /* 0x000fe20000410000 */
        /* <DEDUP_REMOVED lines=11> */
[----:B------:R-:W-:Y:S02]  /*a3e0*/  IMAD.MOV.U32 R162, RZ, RZ, R44 ;  /* 0x000000ffffa27224 */ /* 0x000fe400078e002c */
[----:B------:R-:W-:Y:S02]  /*a3f0*/  FMUL.FTZ R44, R3, R180 ;  /* 0x000000b4032c7220 */ /* 0x000fe40000410000 */
[C---:B------:R-:W-:Y:S02]  /*a400*/  FMUL.FTZ R46, R0.reuse, R182 ;  /* 0x000000b6002e7220 */ /* 0x040fe40000410000 */
[C---:B------:R-:W-:Y:S02]  /*a410*/  FMUL.FTZ R47, R0.reuse, R183 ;  /* 0x000000b7002f7220 */ /* 0x040fe40000410000 */
[C---:B------:R-:W-:Y:S02]  /*a420*/  FMUL.FTZ R49, R133.reuse, R185 ;  /* 0x000000b985317220 */ /* 0x040fe40000410000 */
[C---:B------:R-:W-:Y:S02]  /*a430*/  FMUL.FTZ R58, R0.reuse, R194 ;  /* 0x000000c2003a7220 */ /* 0x040fe40000410000 */
[C---:B------:R-:W-:Y:S01]  /*a440*/  FMUL.FTZ R59, R0.reuse, R195 ;  /* 0x000000c3003b7220 */ /* 0x040fe20000410000 */
[-C--:B-1----:R-:W-:Y:S03]  /*a450*/  HMMA.16816.F32.BF16 R36, R204, R52.reuse, R36 ;  /* 0x00000034cc24723c */ /* 0x082fe60000041824 */
[C---:B------:R-:W-:Y:S02]  /*a460*/  FMUL.FTZ R62, R0.reuse, R198 ;  /* 0x000000c6003e7220 */ /* 0x040fe40000410000 */
[----:B------:R-:W-:Y:S02]  /*a470*/  FMUL.FTZ R63, R0, R199 ;  /* 0x000000c7003f7220 */ /* 0x000fe40000410000 */
[----:B------:R-:W-:Y:S01]  /*a480*/  MUFU.EX2 R199, R213 ;  /* 0x000000d500c77308 */ /* 0x000fe20000000800 */
[C---:B------:R-:W-:Y:S04]  /*a490*/  HMMA.16816.F32.BF16 R40, R140.reuse, R52, R40 ;  /* 0x000000348c28723c */ /* 0x040fe80000041828 */
[----:B------:R-:W-:Y:S02]  /*a4a0*/  IMAD.MOV.U32 R159, RZ, RZ, R67 ;  /* 0x000000ffff9f7224 */ /* 0x000fe400078e0043 */
[C---:B------:R-:W-:Y:S02]  /*a4b0*/  FMUL.FTZ R66, R132.reuse, R202 ;  /* 0x000000ca84427220 */ /* 0x040fe40000410000 */
[-C--:B------:R-:W-:Y:S04]  /*a4c0*/  HMMA.16816.F32.BF16 R44, R140, R54.reuse, R44 ;  /* 0x000000368c2c723c */ /* 0x080fe8000004182c */
[----:B------:R-:W-:Y:S02]  /*a4d0*/  IMAD.MOV.U32 R175, RZ, RZ, R48 ;  /* 0x000000ffffaf7224 */ /* 0x000fe400078e0030 */
[C---:B------:R-:W-:Y:S02]  /*a4e0*/  FMUL.FTZ R48, R133.reuse, R184 ;  /* 0x000000b885307220 */ /* 0x040fe40000410000 */
[C---:B------:R-:W-:Y:S01]  /*a4f0*/  FMUL.FTZ R50, R132.reuse, R186 ;  /* 0x000000ba84327220 */ /* 0x040fe20000410000 */
[----:B------:R-:W-:Y:S02]  /*a500*/  MOV R186, R166 ;  /* 0x000000a600ba7202 */ /* 0x000fe40000000f00 */
[----:B------:R1:W2:Y:S01]  /*a510*/  MUFU.EX2 R166, R252 ;  /* 0x000000fc00a67308 */ /* 0x0002a20000000800 */
[C---:B------:R-:W-:Y:S01]  /*a520*/  FMUL.FTZ R51, R132.reuse, R187 ;  /* 0x000000bb84337220 */ /* 0x040fe20000410000 */
[----:B------:R-:W-:Y:S01]  /*a530*/  MOV R187, R165 ;  /* 0x000000a500bb7202 */ /* 0x000fe20000000f00 */
[C---:B------:R-:W-:Y:S02]  /*a540*/  FMUL.FTZ R52, R133.reuse, R188 ;  /* 0x000000bc85347220 */ /* 0x040fe40000410000 */
[C---:B------:R-:W-:Y:S02]  /*a550*/  FMUL.FTZ R53, R133.reuse, R189 ;  /* 0x000000bd85357220 */ /* 0x040fe40000410000 */
[----:B------:R-:W-:Y:S01]  /*a560*/  FMUL.FTZ R67, R132, R203 ;  /* 0x000000cb84437220 */ /* 0x000fe20000410000 */
[C---:B------:R-:W-:Y:S02]  /*a570*/  HMMA.16816.F32.BF16 R48, R204.reuse, R54, R48 ;  /* 0x00000036cc30723c */ /* 0x040fe40000041830 */
[----:B------:R-:W-:Y:S02]  /*a580*/  MUFU.EX2 R165, R217 ;  /* 0x000000d900a57308 */ /* 0x000fe40000000800 */
[C---:B------:R-:W-:Y:S02]  /*a590*/  FMUL.FTZ R74, R0.reuse, R74 ;  /* 0x0000004a004a7220 */ /* 0x040fe40000410000 */
[----:B------:R-:W-:Y:S02]  /*a5a0*/  FMUL.FTZ R75, R0, R75 ;  /* 0x0000004b004b7220 */ /* 0x000fe40000410000 */
[C---:B------:R-:W-:Y:S04]  /*a5b0*/  FMUL.FTZ R54, R132.reuse, R190 ;  /* 0x000000be84367220 */ /* 0x040fe80000410000 */
[----:B------:R-:W-:Y:S01]  /*a5c0*/  FMUL.FTZ R55, R132, R191 ;  /* 0x000000bf84377220 */ /* 0x000fe20000410000 */
[----:B------:R-:W-:Y:S01]  /*a5d0*/  MUFU.EX2 R190, R218 ;  /* 0x000000da00be7308 */ /* 0x000fe20000000800 */
[----:B------:R-:W-:Y:S01]  /*a5e0*/  FMUL.FTZ R78, R0, R78 ;  /* 0x0000004e004e7220 */ /* 0x000fe20000410000 */
[----:B------:R-:W-:Y:S01]  /*a5f0*/  MOV R191, R148 ;  /* 0x0000009400bf7202 */ /* 0x000fe20000000f00 */
[----:B-1----:R-:W-:Y:S01]  /*a600*/  IMAD.MOV.U32 R252, RZ, RZ, R157 ;  /* 0x000000fffffc7224 */ /* 0x002fe200078e009d */
[----:B--2---:R-:W-:Y:S01]  /*a610*/  F2FP.BF16.PACK_AB R148, R166, R164 ;  /* 0x000000a4a694723e */ /* 0x004fe200000010ff */
[----:B------:R-:W-:Y:S01]  /*a620*/  FMUL.FTZ R79, R0, R79 ;  /* 0x0000004f004f7220 */ /* 0x000fe20000410000 */
[-C--:B------:R-:W-:Y:S03]  /*a630*/  HMMA.16816.F32.BF16 R52, R204, R144.reuse, R52 ;  /* 0x00000090cc34723c */ /* 0x080fe60000041834 */
[C---:B------:R-:W-:Y:S01]  /*a640*/  FMUL.FTZ R86, R132.reuse, R86 ;  /* 0x0000005684567220 */ /* 0x040fe20000410000 */
[----:B------:R-:W-:Y:S01]  /*a650*/  MUFU.EX2 R203, R192 ;  /* 0x000000c000cb7308 */ /* 0x000fe20000000800 */
[----:B------:R-:W-:Y:S02]  /*a660*/  FMUL.FTZ R87, R132, R87 ;  /* 0x0000005784577220 */ /* 0x000fe40000410000 */
[C---:B------:R-:W-:Y:S01]  /*a670*/  FMUL.FTZ R90, R0.reuse, R90 ;  /* 0x0000005a005a7220 */ /* 0x040fe20000410000 */
[C---:B------:R-:W-:Y:S04]  /*a680*/  HMMA.16816.F32.BF16 R56, R140.reuse, R144, R56 ;  /* 0x000000908c38723c */ /* 0x040fe80000041838 */
[C---:B------:R-:W-:Y:S02]  /*a690*/  FMUL.FTZ R91, R0.reuse, R91 ;  /* 0x0000005b005b7220 */ /* 0x040fe40000410000 */
[----:B------:R-:W-:Y:S01]  /*a6a0*/  MUFU.EX2 R202, R186 ;  /* 0x000000ba00ca7308 */ /* 0x000fe20000000800 */
[C---:B------:R-:W-:Y:S01]  /*a6b0*/  FMUL.FTZ R94, R0.reuse, R94 ;  /* 0x0000005e005e7220 */ /* 0x040fe20000410000 */
[-C--:B------:R-:W-:Y:S04]  /*a6c0*/  HMMA.16816.F32.BF16 R60, R140, R146.reuse, R60 ;  /* 0x000000928c3c723c */ /* 0x080fe8000004183c */
[----:B------:R-:W-:Y:S02]  /*a6d0*/  FMUL.FTZ R95, R0, R95 ;  /* 0x0000005f005f7220 */ /* 0x000fe40000410000 */
[C---:B------:R-:W-:Y:S02]  /*a6e0*/  FMUL.FTZ R96, R133.reuse, R96 ;  /* 0x0000006085607220 */ /* 0x040fe40000410000 */
[C---:B------:R-:W-:Y:S01]  /*a6f0*/  HMMA.16816.F32.BF16 R64, R204.reuse, R146, R64 ;  /* 0x00000092cc40723c */ /* 0x040fe20000041840 */
[----:B------:R-:W1:Y:S01]  /*a700*/  LDSM.16.MT88.4 R144, [R229+0x2000] ;  /* 0x00200000e590783b */ /* 0x000e620000004200 */
[----:B------:R-:W-:Y:S02]  /*a710*/  MUFU.EX2 R192, R214 ;  /* 0x000000d600c07308 */ /* 0x000fe40000000800 */
[C---:B------:R-:W-:Y:S02]  /*a720*/  FMUL.FTZ R97, R133.reuse, R97 ;  /* 0x0000006185617220 */ /* 0x040fe40000410000 */
[C---:B------:R-:W-:Y:S02]  /*a730*/  FMUL.FTZ R98, R132.reuse, R98 ;  /* 0x0000006284627220 */ /* 0x040fe40000410000 */
[C---:B------:R-:W-:Y:S04]  /*a740*/  FMUL.FTZ R99, R132.reuse, R99 ;  /* 0x0000006384637220 */ /* 0x040fe80000410000 */
[----:B------:R-:W-:Y:S01]  /*a750*/  MUFU.EX2 R186, R211 ;  /* 0x000000d300ba7308 */ /* 0x000fe20000000800 */
[C---:B------:R-:W-:Y:S02]  /*a760*/  FMUL.FTZ R100, R133.reuse, R100 ;  /* 0x0000006485647220 */ /* 0x040fe40000410000 */
[C---:B------:R-:W-:Y:S02]  /*a770*/  FMUL.FTZ R101, R133.reuse, R101 ;  /* 0x0000006585657220 */ /* 0x040fe40000410000 */
[C---:B------:R-:W-:Y:S02]  /*a780*/  FMUL.FTZ R102, R132.reuse, R102 ;  /* 0x0000006684667220 */ /* 0x040fe40000410000 */
[----:B------:R-:W-:Y:S02]  /*a790*/  FMUL.FTZ R103, R132, R103 ;  /* 0x0000006784677220 */ /* 0x000fe40000410000 */
[C---:B------:R-:W-:Y:S01]  /*a7a0*/  FMUL.FTZ R106, R0.reuse, R106 ;  /* 0x0000006a006a7220 */ /* 0x040fe20000410000 */
[----:B------:R-:W-:Y:S01]  /*a7b0*/  MUFU.EX2 R189, R250 ;  /* 0x000000fa00bd7308 */ /* 0x000fe20000000800 */
[C---:B------:R-:W-:Y:S02]  /*a7c0*/  FMUL.FTZ R107, R0.reuse, R107 ;  /* 0x0000006b006b7220 */ /* 0x040fe40000410000 */
[C---:B------:R-:W-:Y:S02]  /*a7d0*/  FMUL.FTZ R110, R0.reuse, R110 ;  /* 0x0000006e006e7220 */ /* 0x040fe40000410000 */
[----:B------:R-:W-:Y:S02]  /*a7e0*/  FMUL.FTZ R111, R0, R111 ;  /* 0x0000006f006f7220 */ /* 0x000fe40000410000 */
[C---:B------:R-:W-:Y:S02]  /*a7f0*/  FMUL.FTZ R112, R133.reuse, R112 ;  /* 0x0000007085707220 */ /* 0x040fe40000410000 */
[C---:B------:R-:W-:Y:S01]  /*a800*/  FMUL.FTZ R113, R133.reuse, R113 ;  /* 0x0000007185717220 */ /* 0x040fe20000410000 */
[----:B------:R-:W-:Y:S01]  /*a810*/  MUFU.EX2 R191, R191 ;  /* 0x000000bf00bf7308 */ /* 0x000fe20000000800 */
[C---:B------:R-:W-:Y:S02]  /*a820*/  FMUL.FTZ R114, R132.reuse, R114 ;  /* 0x0000007284727220 */ /* 0x040fe40000410000 */
[C---:B------:R-:W-:Y:S02]  /*a830*/  FMUL.FTZ R115, R132.reuse, R115 ;  /* 0x0000007384737220 */ /* 0x040fe40000410000 */
[C---:B------:R-:W-:Y:S02]  /*a840*/  FMUL.FTZ R116, R133.reuse, R116 ;  /* 0x0000007485747220 */ /* 0x040fe40000410000 */
[----:B------:R-:W-:Y:S01]  /*a850*/  FMUL.FTZ R117, R133, R117 ;  /* 0x0000007585757220 */ /* 0x000fe20000410000 */
[-C--:B-1----:R-:W-:Y:S02]  /*a860*/  HMMA.16816.F32.BF16 R68, R204, R144.reuse, R68 ;  /* 0x00000090cc44723c */ /* 0x082fe40000041844 */
[----:B------:R-:W-:Y:S01]  /*a870*/  MUFU.EX2 R250, R252 ;  /* 0x000000fc00fa7308 */ /* 0x000fe20000000800 */
[C---:B------:R-:W-:Y:S02]  /*a880*/  FMUL.FTZ R118, R132.reuse, R118 ;  /* 0x0000007684767220 */ /* 0x040fe40000410000 */
[----:B------:R-:W-:Y:S02]  /*a890*/  FMUL.FTZ R119, R132, R119 ;  /* 0x0000007784777220 */ /* 0x000fe40000410000 */
[C---:B------:R-:W-:Y:S01]  /*a8a0*/  FMUL.FTZ R122, R0.reuse, R122 ;  /* 0x0000007a007a7220 */ /* 0x040fe20000410000 */
[C---:B------:R-:W-:Y:S04]  /*a8b0*/  HMMA.16816.F32.BF16 R72, R140.reuse, R144, R72 ;  /* 0x000000908c48723c */ /* 0x040fe80000041848 */
[C---:B------:R-:W-:Y:S02]  /*a8c0*/  FMUL.FTZ R123, R0.reuse, R123 ;  /* 0x0000007b007b7220 */ /* 0x040fe40000410000 */
[C---:B------:R-:W-:Y:S02]  /*a8d0*/  FMUL.FTZ R126, R0.reuse, R126 ;  /* 0x0000007e007e7220 */ /* 0x040fe40000410000 */
[-C--:B------:R-:W-:Y:S04]  /*a8e0*/  HMMA.16816.F32.BF16 R76, R140, R146.reuse, R76 ;  /* 0x000000928c4c723c */ /* 0x080fe8000004184c */
[----:B------:R-:W-:Y:S02]  /*a8f0*/  FMUL.FTZ R127, R0, R127 ;  /* 0x0000007f007f7220 */ /* 0x000fe40000410000 */
[----:B------:R-:W-:Y:S02]  /*a900*/  IMAD.MOV.U32 R184, RZ, RZ, R167 ;  /* 0x000000ffffb87224 */ /* 0x000fe400078e00a7 */
[C---:B------:R-:W-:Y:S01]  /*a910*/  HMMA.16816.F32.BF16 R80, R204.reuse, R146, R80 ;  /* 0x00000092cc50723c */ /* 0x040fe20000041850 */
[----:B------:R-:W1:Y:S01]  /*a920*/  LDSM.16.MT88.4 R144, [R230+0x2000] ;  /* 0x00200000e690783b */ /* 0x000e620000004200 */
[----:B------:R-:W2:Y:S02]  /*a930*/  MUFU.EX2 R167, R216 ;  /* 0x000000d800a77308 */ /* 0x000ea40000000800 */
[----:B------:R-:W-:Y:S02]  /*a940*/  IMAD.MOV.U32 R193, RZ, RZ, R149 ;  /* 0x000000ffffc17224 */ /* 0x000fe400078e0095 */
[----:B------:R-:W-:Y:S01]  /*a950*/  IMAD.MOV.U32 R178, RZ, RZ, R177 ;  /* 0x000000ffffb27224 */ /* 0x000fe200078e00b1 */
[----:B------:R-:W-:Y:S02]  /*a960*/  MOV R177, R176 ;  /* 0x000000b000b17202 */ /* 0x000fe40000000f00 */
[----:B------:R-:W-:Y:S03]  /*a970*/  MOV R176, R175 ;  /* 0x000000af00b07202 */ /* 0x000fe60000000f00 */
[----:B------:R-:W-:Y:S01]  /*a980*/  MUFU.EX2 R184, R184 ;  /* 0x000000b800b87308 */ /* 0x000fe20000000800 */
[----:B------:R-:W-:Y:S01]  /*a990*/  IMAD.MOV.U32 R175, RZ, RZ, R174 ;  /* 0x000000ffffaf7224 */ /* 0x000fe200078e00ae */
[----:B------:R-:W-:Y:S01]  /*a9a0*/  MOV R174, R173 ;  /* 0x000000ad00ae7202 */ /* 0x000fe20000000f00 */
[----:B------:R-:W-:Y:S01]  /*a9b0*/  IMAD.MOV.U32 R179, RZ, RZ, R177 ;  /* 0x000000ffffb37224 */ /* 0x000fe200078e00b1 */
[----:B------:R-:W-:Y:S02]  /*a9c0*/  MOV R173, R170 ;  /* 0x000000aa00ad7202 */ /* 0x000fe40000000f00 */
[----:B------:R-:W-:Y:S02]  /*a9d0*/  MOV R185, R174 ;  /* 0x000000ae00b97202 */ /* 0x000fe40000000f00 */
[----:B------:R-:W-:Y:S02]  /*a9e0*/  MOV R177, R176 ;  /* 0x000000b000b17202 */ /* 0x000fe40000000f00 */
[----:B------:R3:W-:Y:S01]  /*a9f0*/  MUFU.EX2 R170, R128 ;  /* 0x0000008000aa7308 */ /* 0x0007e20000000800 */
[----:B------:R-:W-:Y:S02]  /*aa00*/  MOV R176, R175 ;  /* 0x000000af00b07202 */ /* 0x000fe40000000f00 */
[----:B------:R-:W-:Y:S01]  /*aa10*/  IMAD.MOV.U32 R180, RZ, RZ, R177 ;  /* 0x000000ffffb47224 */ /* 0x000fe200078e00b1 */
[----:B--2---:R-:W-:Y:S02]  /*aa20*/  F2FP.BF16.PACK_AB R149, R167, R165 ;  /* 0x000000a5a795723e */ /* 0x004fe400000010ff */
[----:B------:R-:W-:Y:S04]  /*aa30*/  MOV R177, R176 ;  /* 0x000000b000b17202 */ /* 0x000fe80000000f00 */
[----:B------:R2:W-:Y:S01]  /*aa40*/  MUFU.EX2 R175, R129 ;  /* 0x0000008100af7308 */ /* 0x0005e20000000800 */
[----:B------:R-:W-:Y:S01]  /*aa50*/  MOV R181, R177 ;  /* 0x000000b100b57202 */ /* 0x000fe20000000f00 */
[----:B------:R-:W-:Y:S03]  /*aa60*/  IMAD.MOV.U32 R177, RZ, RZ, R169 ;  /* 0x000000ffffb17224 */ /* 0x000fe600078e00a9 */
[----:B------:R-:W-:Y:S02]  /*aa70*/  MOV R182, R181 ;  /* 0x000000b500b67202 */ /* 0x000fe40000000f00 */
[----:B------:R-:W-:Y:S01]  /*aa80*/  MOV R181, R2 ;  /* 0x0000000200b57202 */ /* 0x000fe20000000f00 */
[-C--:B-1----:R-:W-:Y:S02]  /*aa90*/  HMMA.16816.F32.BF16 R84, R204, R144.reuse, R84 ;  /* 0x00000090cc54723c */ /* 0x082fe40000041854 */
[----:B------:R1:W-:Y:S01]  /*aaa0*/  MUFU.EX2 R176, R130 ;  /* 0x0000008200b07308 */ /* 0x0003e20000000800 */
[----:B------:R-:W-:Y:S01]  /*aab0*/  IMAD.MOV.U32 R183, RZ, RZ, R182 ;  /* 0x000000ffffb77224 */ /* 0x000fe200078e00b6 */
[----:B------:R-:W-:Y:S01]  /*aac0*/  MOV R182, R173 ;  /* 0x000000ad00b67202 */ /* 0x000fe20000000f00 */
[----:B---3--:R-:W3:Y:S03]  /*aad0*/  LDL.LU R128, [R1+0xb0] ;  /* 0x0000b00001807983 */ /* 0x008ee60000300800 */
[C---:B------:R-:W-:Y:S04]  /*aae0*/  HMMA.16816.F32.BF16 R88, R140.reuse, R144, R88 ;  /* 0x000000908c58723c */ /* 0x040fe80000041858 */
[----:B------:R4:W-:Y:S01]  /*aaf0*/  MUFU.EX2 R169, R131 ;  /* 0x0000008300a97308 */ /* 0x0009e20000000800 */
[----:B--2---:R-:W2:Y:S03]  /*ab00*/  LDL.LU R129, [R1+0xac] ;  /* 0x0000ac0001817983 */ /* 0x004ea60000300800 */
[-C--:B------:R-:W-:Y:S06]  /*ab10*/  HMMA.16816.F32.BF16 R92, R140, R146.reuse, R92 ;  /* 0x000000928c5c723c */ /* 0x080fec000004185c */
[----:B------:R4:W-:Y:S02]  /*ab20*/  MUFU.EX2 R174, R219 ;  /* 0x000000db00ae7308 */ /* 0x0009e40000000800 */
[C---:B------:R-:W-:Y:S01]  /*ab30*/  HMMA.16816.F32.BF16 R96, R204.reuse, R146, R96 ;  /* 0x00000092cc60723c */ /* 0x040fe20000041860 */
[----:B------:R-:W4:Y:S07]  /*ab40*/  LDSM.16.MT88.4 R144, [R233+0x2000] ;  /* 0x00200000e990783b */ /* 0x000f2e0000004200 */
[----:B------:R4:W-:Y:S01]  /*ab50*/  MUFU.EX2 R201, R183 ;  /* 0x000000b700c97308 */ /* 0x0009e20000000800 */
[----:B-1----:R-:W2:Y:S04]  /*ab60*/  LDL.LU R130, [R1+0xa8] ;  /* 0x0000a80001827983 */ /* 0x002ea80000300800 */
[----:B----4-:R-:W2:Y:S05]  /*ab70*/  LDL.LU R131, [R1+0xa4] ;  /* 0x0000a40001837983 */ /* 0x010eaa0000300800 */
[----:B------:R-:W1:Y:S01]  /*ab80*/  MUFU.EX2 R173, R251 ;  /* 0x000000fb00ad7308 */ /* 0x000e620000000800 */
[----:B------:R-:W-:Y:S09]  /*ab90*/  LDSM.16.MT88.4 R216, [R230+0x3800] ;  /* 0x00380000e6d8783b */ /* 0x000ff20000004200 */
[----:B------:R-:W-:Y:S01]  /*aba0*/  MUFU.EX2 R198, R185 ;  /* 0x000000b900c67308 */ /* 0x000fe20000000800 */
[----:B------:R-:W-:Y:S01]  /*abb0*/  MOV R183, R162 ;  /* 0x000000a200b77202 */ /* 0x000fe20000000f00 */
[----:B------:R-:W-:Y:S01]  /*abc0*/  IMAD.MOV.U32 R162, RZ, RZ, R158 ;  /* 0x000000ffffa27224 */ /* 0x000fe200078e009e */
[----:B------:R-:W-:Y:S07]  /*abd0*/  MOV R158, R152 ;  /* 0x00000098009e7202 */ /* 0x000fee0000000f00 */
[----:B------:R1:W-:Y:S01]  /*abe0*/  MUFU.EX2 R185, R180 ;  /* 0x000000b400b97308 */ /* 0x0003e20000000800 */
[-C--:B------:R-:W-:Y:S03]  /*abf0*/  HMMA.16816.F32.BF16 R100, R204, R144.reuse, R100 ;  /* 0x00000090cc64723c */ /* 0x080fe60000041864 */
[----:B-1----:R-:W-:Y:S06]  /*ac00*/  F2FP.BF16.PACK_AB R150, R189, R173 ;  /* 0x000000adbd96723e */ /* 0x002fec00000010ff */
[----:B------:R-:W1:Y:S01]  /*ac10*/  MUFU.EX2 R177, R177 ;  /* 0x000000b100b17308 */ /* 0x000e620000000800 */
[C---:B------:R-:W-:Y:S08]  /*ac20*/  HMMA.16816.F32.BF16 R104, R140.reuse, R144, R104 ;  /* 0x000000908c68723c */ /* 0x040ff00000041868 */
[-C--:B------:R-:W-:Y:S01]  /*ac30*/  HMMA.16816.F32.BF16 R108, R140, R146.reuse, R108 ;  /* 0x000000928c6c723c */ /* 0x080fe2000004186c */
[----:B------:R1:W-:Y:S03]  /*ac40*/  MUFU.EX2 R195, R193 ;  /* 0x000000c100c37308 */ /* 0x0003e60000000800 */
[----:B------:R-:W-:Y:S01]  /*ac50*/  IMAD.MOV.U32 R180, RZ, RZ, R161 ;  /* 0x000000ffffb47224 */ /* 0x000fe200078e00a1 */
[----:B------:R-:W-:Y:S03]  /*ac60*/  MOV R161, R155 ;  /* 0x0000009b00a17202 */ /* 0x000fe60000000f00 */
[C---:B------:R-:W-:Y:S01]  /*ac70*/  HMMA.16816.F32.BF16 R112, R204.reuse, R146, R112 ;  /* 0x00000092cc70723c */ /* 0x040fe20000041870 */
[----:B------:R-:W1:Y:S02]  /*ac80*/  LDSM.16.MT88.4 R144, [R232+0x2000] ;  /* 0x00200000e890783b */ /* 0x000e640000004200 */
[----:B------:R-:W-:Y:S01]  /*ac90*/  MUFU.EX2 R181, R181 ;  /* 0x000000b500b57308 */ /* 0x000fe20000000800 */
[----:B------:R-:W-:Y:S02]  /*aca0*/  MOV R197, R180 ;  /* 0x000000b400c57202 */ /* 0x000fe40000000f00 */
[----:B------:R-:W-:Y:S07]  /*acb0*/  MOV R180, R158 ;  /* 0x0000009e00b47202 */ /* 0x000fee0000000f00 */
[----:B------:R-:W-:Y:S01]  /*acc0*/  MUFU.EX2 R182, R182 ;  /* 0x000000b600b67308 */ /* 0x000fe20000000800 */
[----:B-1----:R-:W-:Y:S02]  /*acd0*/  MOV R193, R179 ;  /* 0x000000b300c17202 */ /* 0x002fe40000000f00 */
[----:B------:R-:W-:Y:S02]  /*ace0*/  MOV R179, R160 ;  /* 0x000000a000b37202 */ /* 0x000fe40000000f00 */
[----:B------:R-:W-:Y:S05]  /*acf0*/  MOV R160, R154 ;  /* 0x0000009a00a07202 */ /* 0x000fea0000000f00 */
[----:B------:R-:W-:Y:S01]  /*ad00*/  MUFU.EX2 R180, R180 ;  /* 0x000000b400b47308 */ /* 0x000fe20000000800 */
[-C--:B------:R-:W-:Y:S08]  /*ad10*/  HMMA.16816.F32.BF16 R116, R204, R144.reuse, R116 ;  /* 0x00000090cc74723c */ /* 0x080ff00000041874 */
[C---:B------:R-:W-:Y:S08]  /*ad20*/  HMMA.16816.F32.BF16 R120, R140.reuse, R144, R120 ;  /* 0x000000908c78723c */ /* 0x040ff00000041878 */
[-C--:B------:R-:W-:Y:S01]  /*ad30*/  HMMA.16816.F32.BF16 R124, R140, R146.reuse, R124 ;  /* 0x000000928c7c723c */ /* 0x080fe2000004187c */
[----:B------:R-:W4:Y:S04]  /*ad40*/  LDL.LU R140, [R1+0x18] ;  /* 0x00001800018c7983 */ /* 0x000f280000300800 */
[----:B------:R-:W4:Y:S02]  /*ad50*/  LDL.LU R2, [R1+0x1c] ;  /* 0x00001c0001027983 */ /* 0x000f240000300800 */
[----:B------:R-:W-:Y:S02]  /*ad60*/  F2FP.BF16.PACK_AB R141, R171, R169 ;  /* 0x000000a9ab8d723e */ /* 0x000fe400000010ff */
[----:B------:R-:W4:Y:S03]  /*ad70*/  LDL.LU R188, [R1+0x20] ;  /* 0x0000200001bc7983 */ /* 0x000f260000300800 */
[----:B------:R-:W-:Y:S02]  /*ad80*/  F2FP.BF16.PACK_AB R142, R176, R175 ;  /* 0x000000afb08e723e */ /* 0x000fe400000010ff */
[----:B------:R-:W-:Y:S01]  /*ad90*/  F2FP.BF16.PACK_AB R143, R177, R172 ;  /* 0x000000acb18f723e */ /* 0x000fe200000010ff */
[C---:B---3--:R-:W-:Y:S02]  /*ada0*/  FMUL.FTZ R128, R133.reuse, R128 ;  /* 0x0000008085807220 */ /* 0x048fe40000410000 */
[----:B--2---:R-:W-:Y:S02]  /*adb0*/  FMUL.FTZ R129, R133, R129 ;  /* 0x0000008185817220 */ /* 0x004fe40000410000 */
[C---:B------:R-:W-:Y:S02]  /*adc0*/  FMUL.FTZ R130, R132.reuse, R130 ;  /* 0x0000008284827220 */ /* 0x040fe40000410000 */
[----:B------:R-:W-:Y:S07]  /*add0*/  FMUL.FTZ R131, R132, R131 ;  /* 0x0000008384837220 */ /* 0x000fee0000410000 */
[----:B------:R-:W-:Y:S01]  /*ade0*/  HMMA.16816.F32.BF16 R128, R204, R146, R128 ;  /* 0x00000092cc80723c */ /* 0x000fe20000041880 */
[----:B------:R-:W1:Y:S06]  /*adf0*/  LDSM.16.MT88.4 R144, [R229+0x800] ;  /* 0x00080000e590783b */ /* 0x000e6c0000004200 */
[----:B------:R-:W-:Y:S01]  /*ae00*/  IMAD.MOV.U32 R204, RZ, RZ, R160 ;  /* 0x000000ffffcc7224 */ /* 0x000fe200078e00a0 */
[----:B------:R-:W-:Y:S01]  /*ae10*/  MOV R205, R179 ;  /* 0x000000b300cd7202 */ /* 0x000fe20000000f00 */
[----:B------:R-:W-:Y:S02]  /*ae20*/  IMAD.MOV.U32 R206, RZ, RZ, R183 ;  /* 0x000000ffffce7224 */ /* 0x000fe400078e00b7 */
[----:B------:R-:W-:Y:S01]  /*ae30*/  MUFU.EX2 R251, R204 ;  /* 0x000000cc00fb7308 */ /* 0x000fe20000000800 */
[----:B------:R-:W-:Y:S02]  /*ae40*/  MOV R179, R162 ;  /* 0x000000a200b37202 */ /* 0x000fe40000000f00 */
[----:B------:R-:W-:Y:S07]  /*ae50*/  MOV R183, R161 ;  /* 0x000000a100b77202 */ /* 0x000fee0000000f00 */
[----:B------:R-:W2:Y:S10]  /*ae60*/  MUFU.EX2 R183, R183 ;  /* 0x000000b700b77308 */ /* 0x000eb40000000800 */
[----:B------:R-:W-:Y:S10]  /*ae70*/  MUFU.EX2 R179, R179 ;  /* 0x000000b300b37308 */ /* 0x000ff40000000800 */
[----:B------:R2:W-:Y:S02]  /*ae80*/  MUFU.EX2 R252, R205 ;  /* 0x000000cd00fc7308 */ /* 0x0005e40000000800 */
[----:B--2---:R-:W-:Y:S01]  /*ae90*/  F2FP.BF16.PACK_AB R205, R183, R251 ;  /* 0x000000fbb7cd723e */ /* 0x004fe200000010ff */
[----:B----4-:R-:W-:Y:S01]  /*aea0*/  FFMA.FTZ R133, R133, R140, R221 ;  /* 0x0000008c85857223 */ /* 0x010fe200000100dd */
[----:B------:R-:W-:Y:S01]  /*aeb0*/  F2FP.BF16.PACK_AB R140, R170, R168 ;  /* 0x000000a8aa8c723e */ /* 0x000fe200000010ff */
[----:B------:R-:W-:Y:S06]  /*aec0*/  FFMA.FTZ R2, R132, R2, R220 ;  /* 0x0000000284027223 */ /* 0x000fec00000100dc */
[-C--:B-1----:R-:W-:Y:S05]  /*aed0*/  HMMA.16816.F32.BF16 R4, R140, R144.reuse, R4 ;  /* 0x000000908c04723c */ /* 0x082fea0000041804 */
[----:B------:R-:W-:Y:S02]  /*aee0*/  FFMA.FTZ R138, R3, R188, R138 ;  /* 0x000000bc038a7223 */ /* 0x000fe4000001008a */
[----:B------:R-:W-:Y:S01]  /*aef0*/  IMAD.MOV.U32 R188, RZ, RZ, R187 ;  /* 0x000000ffffbc7224 */ /* 0x000fe200078e00bb */
[----:B------:R-:W-:Y:S01]  /*af00*/  MOV R187, R151 ;  /* 0x0000009700bb7202 */ /* 0x000fe20000000f00 */
[----:B------:R-:W2:Y:S02]  /*af10*/  LDL.LU R3, [R1+0x24] ;  /* 0x0000240001037983 */ /* 0x000ea40000300800 */
[----:B------:R1:W-:Y:S01]  /*af20*/  MUFU.EX2 R196, R188 ;  /* 0x000000bc00c47308 */ /* 0x0003e20000000800 */
[----:B------:R-:W-:Y:S01]  /*af30*/  F2FP.BF16.PACK_AB R151, R190, R174 ;  /* 0x000000aebe97723e */ /* 0x000fe200000010ff */
[----:B------:R-:W-:Y:S04]  /*af40*/  FADD.FTZ R2, R224, R2 ;  /* 0x00000002e0027221 */ /* 0x000fe80000010000 */
[----:B------:R-:W-:Y:S02]  /*af50*/  FADD.FTZ R2, R225, R2 ;  /* 0x00000002e1027221 */ /* 0x000fe40000010000 */
[C---:B------:R-:W-:Y:S02]  /*af60*/  HMMA.16816.F32.BF16 R8, R148.reuse, R144, R8 ;  /* 0x000000909408723c */ /* 0x040fe40000041808 */
[----:B------:R-:W-:Y:S06]  /*af70*/  MUFU.EX2 R224, R245 ;  /* 0x000000f500e07308 */ /* 0x000fec0000000800 */
[-C--:B------:R-:W-:Y:S04]  /*af80*/  HMMA.16816.F32.BF16 R12, R148, R146.reuse, R12 ;  /* 0x00000092940c723c */ /* 0x080fe8000004180c */
[----:B------:R-:W-:Y:S04]  /*af90*/  MUFU.EX2 R187, R187 ;  /* 0x000000bb00bb7308 */ /* 0x000fe80000000800 */
[C---:B------:R-:W-:Y:S01]  /*afa0*/  HMMA.16816.F32.BF16 R16, R140.reuse, R146, R16 ;  /* 0x000000928c10723c */ /* 0x040fe20000041810 */
[----:B------:R-:W3:Y:S03]  /*afb0*/  LDSM.16.MT88.4 R144, [R230+0x800] ;  /* 0x00080000e690783b */ /* 0x000ee60000004200 */
[----:B-1----:R-:W-:Y:S01]  /*afc0*/  IMAD.MOV.U32 R188, RZ, RZ, R178 ;  /* 0x000000ffffbc7224 */ /* 0x002fe200078e00b2 */
[----:B------:R-:W-:Y:S01]  /*afd0*/  MOV R178, R163 ;  /* 0x000000a300b27202 */ /* 0x000fe20000000f00 */
[----:B------:R1:W-:Y:S01]  /*afe0*/  MUFU.EX2 R225, R215 ;  /* 0x000000d700e17308 */ /* 0x0003e20000000800 */
[----:B------:R-:W-:Y:S01]  /*aff0*/  MOV R163, R159 ;  /* 0x0000009f00a37202 */ /* 0x000fe20000000f00 */
[----:B------:R-:W-:Y:S01]  /*b000*/  IMAD.MOV.U32 R159, RZ, RZ, R153 ;  /* 0x000000ffff9f7224 */ /* 0x000fe200078e0099 */
[----:B------:R-:W-:Y:S01]  /*b010*/  MOV R207, R188 ;  /* 0x000000bc00cf7202 */ /* 0x000fe20000000f00 */
[----:B------:R-:W-:Y:S02]  /*b020*/  LDSM.16.MT88.4 R152, [R230+0x1000] ;  /* 0x00100000e698783b */ /* 0x000fe40000004200 */
[----:B------:R-:W-:Y:S01]  /*b030*/  MOV R188, R156 ;  /* 0x0000009c00bc7202 */ /* 0x000fe20000000f00 */
[----:B------:R-:W-:Y:S05]  /*b040*/  IMAD.MOV.U32 R194, RZ, RZ, R163 ;  /* 0x000000ffffc27224 */ /* 0x000fea00078e00a3 */
[----:B------:R-:W-:Y:S01]  /*b050*/  LDSM.16.MT88.4 R160, [R232+0x1000] ;  /* 0x00100000e8a0783b */ /* 0x000fe20000004200 */
[----:B------:R-:W4:Y:S10]  /*b060*/  MUFU.EX2 R188, R188 ;  /* 0x000000bc00bc7308 */ /* 0x000f340000000800 */
[----:B------:R-:W-:Y:S01]  /*b070*/  MUFU.EX2 R194, R194 ;  /* 0x000000c200c27308 */ /* 0x000fe20000000800 */
[----:B-1----:R-:W-:Y:S01]  /*b080*/  LDSM.16.MT88.4 R212, [R229+0x3800] ;  /* 0x00380000e5d4783b */ /* 0x002fe20000004200 */
[-C--:B---3--:R-:W-:Y:S03]  /*b090*/  HMMA.16816.F32.BF16 R20, R140, R144.reuse, R20 ;  /* 0x000000908c14723c */ /* 0x088fe60000041814 */
[----:B----4-:R-:W-:Y:S05]  /*b0a0*/  F2FP.BF16.PACK_AB R204, R188, R250 ;  /* 0x000000fabccc723e */ /* 0x010fea00000010ff */
        /* <DEDUP_REMOVED lines=18> */
[----:B------:R-:W1:Y:S03]  /*b1d0*/  LDSM.16.MT88.4 R144, [R230+0x2800] ;  /* 0x00280000e690783b */ /* 0x000e660000004200 */
[----:B--2---:R-:W-:Y:S02]  /*b1e0*/  FFMA.FTZ R132, R0, R3, R139 ;  /* 0x0000000300847223 */ /* 0x004fe4000001008b */
[----:B------:R-:W-:Y:S01]  /*b1f0*/  MUFU.EX2 R139, R247 ;  /* 0x000000f7008b7308 */ /* 0x000fe20000000800 */
[----:B------:R-:W-:Y:S02]  /*b200*/  FADD.FTZ R0, R223, R138 ;  /* 0x0000008adf007221 */ /* 0x000fe40000010000 */
[----:B------:R-:W-:Y:S03]  /*b210*/  FADD.FTZ R3, R226, R133 ;  /* 0x00000085e2037221 */ /* 0x000fe60000010000 */
[----:B------:R-:W-:Y:S02]  /*b220*/  FADD.FTZ R133, R222, R0 ;  /* 0x00000000de857221 */ /* 0x000fe40000010000 */
[----:B------:R-:W-:Y:S01]  /*b230*/  LDSM.16.MT88.4 R220, [R233+0x3800] ;  /* 0x00380000e9dc783b */ /* 0x000fe20000004200 */
[----:B------:R-:W-:Y:S01]  /*b240*/  FADD.FTZ R3, R249, R3 ;  /* 0x00000003f9037221 */ /* 0x000fe20000010000 */
[----:B------:R2:W-:Y:S01]  /*b250*/  MUFU.EX2 R226, R235 ;  /* 0x000000eb00e27308 */ /* 0x0005e20000000800 */
[----:B------:R-:W-:Y:S02]  /*b260*/  FADD.FTZ R132, R208, R132 ;  /* 0x00000084d0847221 */ /* 0x000fe40000010000 */
[----:B------:R-:W-:Y:S01]  /*b270*/  FADD.FTZ R3, R193, R3 ;  /* 0x00000003c1037221 */ /* 0x000fe20000010000 */
[----:B------:R-:W-:Y:S01]  /*b280*/  MOV R193, R159 ;  /* 0x0000009f00c17202 */ /* 0x000fe20000000f00 */
[----:B------:R-:W-:Y:S01]  /*b290*/  FADD.FTZ R0, R209, R132 ;  /* 0x00000084d1007221 */ /* 0x000fe20000010000 */
[----:B------:R-:W-:Y:S01]  /*b2a0*/  LDSM.16.MT88.4 R156, [R233+0x1000] ;  /* 0x00100000e99c783b */ /* 0x000fe20000004200 */
[----:B------:R-:W-:Y:S01]  /*b2b0*/  FADD.FTZ R3, R168, R3 ;  /* 0x00000003a8037221 */ /* 0x000fe20000010000 */
[----:B------:R-:W-:Y:S01]  /*b2c0*/  F2FP.BF16.PACK_AB R209, R224, R225 ;  /* 0x000000e1e0d1723e */ /* 0x000fe200000010ff */
[----:B------:R-:W-:Y:S01]  /*b2d0*/  FADD.FTZ R132, R227, R2 ;  /* 0x00000002e3847221 */ /* 0x000fe20000010000 */
[----:B------:R-:W3:Y:S01]  /*b2e0*/  MUFU.EX2 R138, R239 ;  /* 0x000000ef008a7308 */ /* 0x000ee20000000800 */
[----:B------:R-:W-:Y:S02]  /*b2f0*/  FADD.FTZ R2, R246, R133 ;  /* 0x00000085f6027221 */ /* 0x000fe40000010000 */
[----:B------:R-:W-:Y:S01]  /*b300*/  FADD.FTZ R132, R169, R132 ;  /* 0x00000084a9847221 */ /* 0x000fe20000010000 */
[-C--:B-1----:R-:W-:Y:S03]  /*b310*/  HMMA.16816.F32.BF16 R84, R140, R144.reuse, R84 ;  /* 0x000000908c54723c */ /* 0x082fe60000041854 */
[----:B------:R-:W-:Y:S02]  /*b320*/  FADD.FTZ R3, R170, R3 ;  /* 0x00000003aa037221 */ /* 0x000fe40000010000 */
[----:B------:R-:W-:Y:S01]  /*b330*/  FADD.FTZ R133, R171, R132 ;  /* 0x00000084ab857221 */ /* 0x000fe20000010000 */
[----:B------:R-:W1:Y:S01]  /*b340*/  MUFU.EX2 R193, R193 ;  /* 0x000000c100c17308 */ /* 0x000e620000000800 */
[----:B------:R-:W-:Y:S01]  /*b350*/  LDSM.16.MT88.4 R168, [R230+0x1800] ;  /* 0x00180000e6a8783b */ /* 0x000fe20000004200 */
[C---:B------:R-:W-:Y:S04]  /*b360*/  HMMA.16816.F32.BF16 R88, R148.reuse, R144, R88 ;  /* 0x000000909458723c */ /* 0x040fe80000041858 */
[----:B------:R-:W-:Y:S01]  /*b370*/  FADD.FTZ R2, R164, R2 ;  /* 0x00000002a4027221 */ /* 0x000fe20000010000 */
[----:B------:R-:W-:Y:S01]  /*b380*/  MOV R164, R203 ;  /* 0x000000cb00a47202 */ /* 0x000fe20000000f00 */
[----:B------:R-:W-:Y:S01]  /*b390*/  FADD.FTZ R0, R210, R0 ;  /* 0x00000000d2007221 */ /* 0x000fe20000010000 */
[----:B--2---:R2:W5:Y:S01]  /*b3a0*/  LDL.LU R235, [R1+0xa0] ;  /* 0x0000a00001eb7983 */ /* 0x0045620000300800 */
[-C--:B------:R-:W-:Y:S01]  /*b3b0*/  HMMA.16816.F32.BF16 R92, R148, R146.reuse, R92 ;  /* 0x00000092945c723c */ /* 0x080fe2000004185c */
[----:B------:R1:W4:Y:S02]  /*b3c0*/  MUFU.EX2 R249, R206 ;  /* 0x000000ce00f97308 */ /* 0x0003240000000800 */
[----:B------:R2:W5:Y:S01]  /*b3d0*/  LDL.LU R245, [R1+0x9c] ;  /* 0x00009c0001f57983 */ /* 0x0005620000300800 */
[----:B------:R-:W-:Y:S01]  /*b3e0*/  FADD.FTZ R0, R165, R0 ;  /* 0x00000000a5007221 */ /* 0x000fe20000010000 */
[----:B------:R-:W-:Y:S01]  /*b3f0*/  MOV R165, R202 ;  /* 0x000000ca00a57202 */ /* 0x000fe20000000f00 */
[----:B------:R-:W-:Y:S01]  /*b400*/  FADD.FTZ R132, R166, R2 ;  /* 0x00000002a6847221 */ /* 0x000fe20000010000 */
[----:B------:R2:W5:Y:S01]  /*b410*/  LDL.LU R246, [R1+0x98] ;  /* 0x0000980001f67983 */ /* 0x0005620000300800 */
[C---:B------:R-:W-:Y:S03]  /*b420*/  HMMA.16816.F32.BF16 R96, R140.reuse, R146, R96 ;  /* 0x000000928c60723c */ /* 0x040fe60000041860 */
[----:B------:R-:W2:Y:S01]  /*b430*/  LDSM.16.MT88.4 R144, [R233+0x2800] ;  /* 0x00280000e990783b */ /* 0x000ea20000004200 */
[----:B------:R-:W-:Y:S01]  /*b440*/  MOV R166, R187 ;  /* 0x000000bb00a67202 */ /* 0x000fe20000000f00 */
[----:B------:R-:W-:Y:S01]  /*b450*/  FADD.FTZ R2, R167, R0 ;  /* 0x00000000a7027221 */ /* 0x000fe20000010000 */
[----:B------:R-:W-:Y:S01]  /*b460*/  MOV R167, R184 ;  /* 0x000000b800a77202 */ /* 0x000fe20000000f00 */
[----:B------:R2:W2:Y:S01]  /*b470*/  MUFU.EX2 R227, R207 ;  /* 0x000000cf00e37308 */ /* 0x0004a20000000800 */
[----:B---3--:R-:W-:Y:S01]  /*b480*/  F2FP.BF16.PACK_AB R211, R138, R139 ;  /* 0x0000008b8ad3723e */ /* 0x008fe200000010ff */
[----:B------:R-:W-:Y:S02]  /*b490*/  FADD.FTZ R133, R172, R133 ;  /* 0x00000085ac857221 */ /* 0x000fe40000010000 */
[----:B------:R3:W5:Y:S01]  /*b4a0*/  LDL.LU R247, [R1+0x94] ;  /* 0x0000940001f77983 */ /* 0x0007620000300800 */
[----:B------:R-:W-:Y:S02]  /*b4b0*/  FADD.FTZ R0, R175, R3 ;  /* 0x00000003af007221 */ /* 0x000fe40000010000 */
[----:B------:R-:W-:Y:S01]  /*b4c0*/  FADD.FTZ R3, R177, R133 ;  /* 0x00000085b1037221 */ /* 0x000fe20000010000 */
[----:B------:R3:W5:Y:S01]  /*b4d0*/  LDL.LU R239, [R1+0x90] ;  /* 0x0000900001ef7983 */ /* 0x0007620000300800 */
[----:B------:R-:W-:Y:S01]  /*b4e0*/  IMAD.MOV.U32 R133, RZ, RZ, R197 ;  /* 0x000000ffff857224 */ /* 0x000fe200078e00c5 */
[----:B-1----:R-:W-:Y:S01]  /*b4f0*/  F2FP.BF16.PACK_AB R206, R193, R180 ;  /* 0x000000b4c1ce723e */ /* 0x002fe200000010ff */
[----:B------:R-:W-:Y:S01]  /*b500*/  FADD.FTZ R173, R173, R132 ;  /* 0x00000084adad7221 */ /* 0x000fe20000010000 */
[----:B----4-:R-:W-:Y:S01]  /*b510*/  F2FP.BF16.PACK_AB R208, R249, R252 ;  /* 0x000000fcf9d0723e */ /* 0x010fe200000010ff */
[----:B------:R-:W-:Y:S01]  /*b520*/  FADD.FTZ R132, R176, R0 ;  /* 0x00000000b0847221 */ /* 0x000fe20000010000 */
[----:B------:R-:W-:Y:S01]  /*b530*/  MOV R0, R190 ;  /* 0x000000be00007202 */ /* 0x000fe20000000f00 */
[----:B------:R-:W-:Y:S02]  /*b540*/  FADD.FTZ R174, R174, R2 ;  /* 0x00000002aeae7221 */ /* 0x000fe40000010000 */
[----:B------:R-:W-:Y:S01]  /*b550*/  IMAD.MOV.U32 R2, RZ, RZ, R189 ;  /* 0x000000ffff027224 */ /* 0x000fe200078e00bd */
[----:B--2---:R-:W-:Y:S02]  /*b560*/  F2FP.BF16.PACK_AB R207, R194, R179 ;  /* 0x000000b3c2cf723e */ /* 0x004fe400000010ff */
[----:B------:R-:W-:Y:S01]  /*b570*/  F2FP.BF16.PACK_AB R210, R226, R227 ;  /* 0x000000e3e2d2723e */ /* 0x000fe200000010ff */
[-C--:B------:R-:W-:Y:S08]  /*b580*/  HMMA.16816.F32.BF16 R100, R140, R144.reuse, R100 ;  /* 0x000000908c64723c */ /* 0x080ff00000041864 */
        /* <DEDUP_REMOVED lines=12> */
[----:B------:R-:W-:Y:S03]  /*b650*/  F2FP.BF16.PACK_AB R143, R184, R202 ;  /* 0x000000cab88f723e */ /* 0x000fe600000010ff */
        /* <DEDUP_REMOVED lines=18> */
[----:B------:R-:W4:Y:S07]  /*b780*/  LDSM.16.MT88.4 R156, [R233+0x3000] ;  /* 0x00300000e99c783b */ /* 0x000f2e0000004200 */
        /* <DEDUP_REMOVED lines=14> */
[-C--:B----4-:R-:W-:Y:S08]  /*b870*/  HMMA.16816.F32.BF16 R100, R140, R156.reuse, R100 ;  /* 0x0000009c8c64723c */ /* 0x090ff00000041864 */
[C---:B------:R-:W-:Y:S07]  /*b880*/  HMMA.16816.F32.BF16 R104, R144.reuse, R156, R104 ;  /* 0x0000009c9068723c */ /* 0x040fee0000041868 */
[----:B------:R-:W-:Y:S01]  /*b890*/  IMAD.MOV.U32 R157, RZ, RZ, R185 ;  /* 0x000000ffff9d7224 */ /* 0x000fe200078e00b9 */
[-C--:B------:R-:W-:Y:S04]  /*b8a0*/  HMMA.16816.F32.BF16 R108, R144, R158.reuse, R108 ;  /* 0x0000009e906c723c */ /* 0x080fe8000004186c */
[----:B------:R-:W-:Y:S02]  /*b8b0*/  MOV R156, R186 ;  /* 0x000000ba009c7202 */ /* 0x000fe40000000f00 */
[----:B------:R-:W2:Y:S02]  /*b8c0*/  LDSM.16.MT88.4 R184, [R233+0x1800] ;  /* 0x00180000e9b8783b */ /* 0x000ea40000004200 */
[C---:B------:R-:W-:Y:S08]  /*b8d0*/  HMMA.16816.F32.BF16 R112, R140.reuse, R158, R112 ;  /* 0x0000009e8c70723c */ /* 0x040ff00000041870 */
[-C--:B---3--:R-:W-:Y:S08]  /*b8e0*/  HMMA.16816.F32.BF16 R116, R140, R160.reuse, R116 ;  /* 0x000000a08c74723c */ /* 0x088ff00000041874 */
[C---:B------:R-:W-:Y:S07]  /*b8f0*/  HMMA.16816.F32.BF16 R120, R144.reuse, R160, R120 ;  /* 0x000000a09078723c */ /* 0x040fee0000041878 */
[----:B------:R-:W-:Y:S01]  /*b900*/  IMAD.MOV.U32 R161, RZ, RZ, R201 ;  /* 0x000000ffffa17224 */ /* 0x000fe200078e00c9 */
[-C--:B------:R-:W-:Y:S04]  /*b910*/  HMMA.16816.F32.BF16 R124, R144, R162.reuse, R124 ;  /* 0x000000a2907c723c */ /* 0x080fe8000004187c */
[----:B------:R-:W-:Y:S02]  /*b920*/  MOV R160, R200 ;  /* 0x000000c800a07202 */ /* 0x000fe40000000f00 */
[----:B------:R-:W3:Y:S02]  /*b930*/  LDSM.16.MT88.4 R200, [R232+0x1800] ;  /* 0x00180000e8c8783b */ /* 0x000ee40000004200 */
[----:B------:R-:W-:Y:S08]  /*b940*/  HMMA.16816.F32.BF16 R128, R140, R162, R128 ;  /* 0x000000a28c80723c */ /* 0x000ff00000041880 */
[-C--:B-1----:R-:W-:Y:S01]  /*b950*/  HMMA.16816.F32.BF16 R144, R204, R152.reuse, R4 ;  /* 0x00000098cc90723c */ /* 0x082fe20000041804 */
[----:B------:R-:W1:Y:S07]  /*b960*/  LDSM.16.MT88.4 R4, [R232+0x3800] ;  /* 0x00380000e804783b */ /* 0x000e6e0000004200 */
[C---:B------:R-:W-:Y:S07]  /*b970*/  HMMA.16816.F32.BF16 R140, R208.reuse, R152, R8 ;  /* 0x00000098d08c723c */ /* 0x040fee0000041808 */
[----:B------:R-:W-:Y:S01]  /*b980*/  MOV R11, R195 ;  /* 0x000000c3000b7202 */ /* 0x000fe20000000f00 */
[-C--:B------:R-:W-:Y:S04]  /*b990*/  HMMA.16816.F32.BF16 R148, R208, R154.reuse, R12 ;  /* 0x0000009ad094723c */ /* 0x080fe8000004180c */
[----:B------:R-:W-:Y:S02]  /*b9a0*/  MOV R9, R198 ;  /* 0x000000c600097202 */ /* 0x000fe40000000f00 */
[----:B------:R-:W-:Y:S01]  /*b9b0*/  MOV R10, R196 ;  /* 0x000000c4000a7202 */ /* 0x000fe20000000f00 */
[----:B------:R-:W-:Y:S01]  /*b9c0*/  IMAD.MOV.U32 R14, RZ, RZ, R193 ;  /* 0x000000ffff0e7224 */ /* 0x000fe200078e00c1 */
[C---:B------:R-:W-:Y:S04]  /*b9d0*/  HMMA.16816.F32.BF16 R152, R204.reuse, R154, R16 ;  /* 0x0000009acc98723c */ /* 0x040fe80000041810 */
[----:B------:R-:W-:Y:S01]  /*b9e0*/  IMAD.MOV.U32 R13, RZ, RZ, R179 ;  /* 0x000000ffff0d7224 */ /* 0x000fe200078e00b3 */
[----:B------:R-:W-:Y:S02]  /*b9f0*/  MOV R15, R194 ;  /* 0x000000c2000f7202 */ /* 0x000fe40000000f00 */
[----:B------:R-:W-:Y:S02]  /*ba00*/  MOV R17, R156 ;  /* 0x0000009c00117202 */ /* 0x000fe40000000f00 */
[----:B------:R-:W-:Y:S02]  /*ba10*/  MOV R16, R157 ;  /* 0x0000009d00107202 */ /* 0x000fe40000000f00 */
[-C--:B------:R-:W-:Y:S03]  /*ba20*/  HMMA.16816.F32.BF16 R156, R204, R168.reuse, R20 ;  /* 0x000000a8cc9c723c */ /* 0x080fe60000041814 */
[----:B------:R-:W-:Y:S02]  /*ba30*/  MOV R12, R180 ;  /* 0x000000b4000c7202 */ /* 0x000fe40000000f00 */
[----:B------:R-:W-:Y:S02]  /*ba40*/  MOV R19, R183 ;  /* 0x000000b700137202 */ /* 0x000fe40000000f00 */
[----:B------:R-:W-:Y:S01]  /*ba50*/  MOV R21, R160 ;  /* 0x000000a000157202 */ /* 0x000fe20000000f00 */
[----:B------:R-:W-:Y:S01]  /*ba60*/  IMAD.MOV.U32 R23, RZ, RZ, R167 ;  /* 0x000000ffff177224 */ /* 0x000fe200078e00a7 */
[----:B------:R-:W-:Y:S02]  /*ba70*/  MOV R20, R161 ;  /* 0x000000a100147202 */ /* 0x000fe40000000f00 */
[C---:B------:R-:W-:Y:S04]  /*ba80*/  HMMA.16816.F32.BF16 R160, R208.reuse, R168, R24 ;  /* 0x000000a8d0a0723c */ /* 0x040fe80000041818 */
[----:B------:R-:W-:Y:S02]  /*ba90*/  MOV R22, R166 ;  /* 0x000000a600167202 */ /* 0x000fe40000000f00 */
[----:B------:R-:W-:Y:S01]  /*baa0*/  MOV R18, R188 ;  /* 0x000000bc00127202 */ /* 0x000fe20000000f00 */
[----:B------:R-:W-:Y:S01]  /*bab0*/  IMAD.MOV.U32 R27, RZ, RZ, R165 ;  /* 0x000000ffff1b7224 */ /* 0x000fe200078e00a5 */
[----:B------:R-:W-:Y:S02]  /*bac0*/  MOV R26, R164 ;  /* 0x000000a4001a7202 */ /* 0x000fe40000000f00 */
[-C--:B------:R-:W-:Y:S03]  /*bad0*/  HMMA.16816.F32.BF16 R164, R208, R170.reuse, R28 ;  /* 0x000000aad0a4723c */ /* 0x080fe6000004181c */
[----:B------:R-:W-:Y:S02]  /*bae0*/  MOV R24, R192 ;  /* 0x000000c000187202 */ /* 0x000fe40000000f00 */
[----:B------:R-:W-:Y:S02]  /*baf0*/  MOV R25, R199 ;  /* 0x000000c700197202 */ /* 0x000fe40000000f00 */
[----:B------:R-:W-:Y:S01]  /*bb00*/  MOV R31, R182 ;  /* 0x000000b6001f7202 */ /* 0x000fe20000000f00 */
[C---:B------:R-:W-:Y:S01]  /*bb10*/  HMMA.16816.F32.BF16 R168, R204.reuse, R170, R32 ;  /* 0x000000aacca8723c */ /* 0x040fe20000041820 */
[----:B------:R-:W4:Y:S03]  /*bb20*/  LDL R34, [R1+0x8] ;  /* 0x0000080001227983 */ /* 0x000f260000100800 */
[----:B------:R-:W-:Y:S01]  /*bb30*/  MOV R28, R173 ;  /* 0x000000ad001c7202 */ /* 0x000fe20000000f00 */
[----:B------:R-:W-:Y:S01]  /*bb40*/  IMAD.MOV.U32 R29, RZ, RZ, R174 ;  /* 0x000000ffff1d7224 */ /* 0x000fe200078e00ae */
[----:B------:R-:W-:Y:S02]  /*bb50*/  MOV R30, R181 ;  /* 0x000000b5001e7202 */ /* 0x000fe40000000f00 */
[-C--:B--2---:R-:W-:Y:S04]  /*bb60*/  HMMA.16816.F32.BF16 R172, R204, R184.reuse, R36 ;  /* 0x000000b8ccac723c */ /* 0x084fe80000041824 */
[----:B------:R-:W-:Y:S01]  /*bb70*/  MOV R35, R178 ;  /* 0x000000b200237202 */ /* 0x000fe20000000f00 */
[----:B------:R-:W-:Y:S01]  /*bb80*/  FADD.FTZ R3, R30, R3 ;  /* 0x000000031e037221 */ /* 0x000fe20000010000 */
[----:B------:R-:W-:Y:S01]  /*bb90*/  MOV R8, R191 ;  /* 0x000000bf00087202 */ /* 0x000fe20000000f00 */
        /* <DEDUP_REMOVED lines=9> */
[----:B------:R-:W-:Y:S01]  /*bc30*/  FADD.FTZ R8, R8, R132 ;  /* 0x0000008408087221 */ /* 0x000fe20000010000 */
[----:B------:R-:W-:Y:S01]  /*bc40*/  MOV R132, R137 ;  /* 0x0000008900847202 */ /* 0x000fe20000000f00 */
        /* <DEDUP_REMOVED lines=15> */
[----:B------:R-:W-:Y:S04]  /*bd40*/  FADD.FTZ R3, R224, R3 ;  /* 0x00000003e0037221 */ /* 0x000fe80000010000 */
        /* <DEDUP_REMOVED lines=21> */
[----:B------:R-:W-:Y:S01]  /*bea0*/  FADD.FTZ R0, R249, R5 ;  /* 0x00000005f9007221 */ /* 0x000fe20000010000 */
[-C--:B------:R-:W-:Y:S01]  /*beb0*/  MOV R249, R133.reuse ;  /* 0x0000008500f97202 */ /* 0x080fe20000000f00 */
        /* <DEDUP_REMOVED lines=10> */
[----:B------:R-:W-:Y:S01]  /*bf60*/  MOV R0, R133 ;  /* 0x0000008500007202 */ /* 0x000fe20000000f00 */
[----:B------:R-:W-:Y:S01]  /*bf70*/  IMAD.MOV.U32 R139, RZ, RZ, R134 ;  /* 0x000000ffff8b7224 */ /* 0x000fe200078e0086 */
[----:B------:R1:W-:Y:S01]  /*bf80*/  STL [R1+0x20], R3 ;  /* 0x0000200301007387 */ /* 0x0003e20000100800 */
[----:B------:R-:W-:Y:S02]  /*bf90*/  MOV R133, R136 ;  /* 0x0000008800857202 */ /* 0x000fe40000000f00 */
[----:B------:R-:W-:Y:S01]  /*bfa0*/  MOV R138, R135 ;  /* 0x00000087008a7202 */ /* 0x000fe20000000f00 */
[----:B------:R1:W-:Y:S04]  /*bfb0*/  STL [R1+0x24], R2 ;  /* 0x0000240201007387 */ /* 0x0003e80000100800 */
[----:B------:R1:W-:Y:S01]  /*bfc0*/  STL [R1], R0 ;  /* 0x0000000001007387 */ /* 0x0003e20000100800 */
[----:B----4-:R-:W-:Y:S11]  /*bfd0*/  ISETP.GT.AND P0, PT, R35, R34, PT ;  /* 0x000000222300720c */ /* 0x010ff60003f04270 */
[----:B------:R-:W-:Y:S02]  /*bfe0*/  @!UPT UIADD3 URZ, URZ, URZ, URZ ;  /* 0x0000003f3f3ff290 */ /* 0x000fe4000fffe03f */
[----:B-1----:R-:W-:-:S05]  /*bff0*/  @P0 BRA `(.L_x_1489) ;  /* 0xffffad3000000947 */ /* 0x002fca000383ffff */
.L_x_1488:
[----:B-1----:R-:W-:-:S13]  /*c000*/  ISETP.GE.AND P0, PT, R249, RZ, PT ;  /* 0x000000fff900720c */ /* 0x002fda0003f06270 */
[----:B------:R-:W-:Y:S05]  /*c010*/  @!P0 BRA `(.L_x_1490) ;  /* 0x00004e3000008947 */ /* 0x000fea0003800000 */
[----:B------:R-:W-:Y:S01]  /*c020*/  IMAD.MOV.U32 R3, RZ, RZ, R136 ;  /* 0x000000ffff037224 */ /* 0x000fe200078e0088 */
[----:B------:R-:W-:Y:S01]  /*c030*/  MOV R139, R134 ;  /* 0x00000086008b7202 */ /* 0x000fe20000000f00 */
[----:B------:R-:W-:Y:S01]  /*c040*/  IMAD.MOV.U32 R2, RZ, RZ, R137 ;  /* 0x000000ffff027224 */ /* 0x000fe200078e0089 */
[----:B------:R-:W-:Y:S02]  /*c050*/  MOV R138, R135 ;  /* 0x00000087008a7202 */ /* 0x000fe40000000f00 */
.L_x_1491:
[----:B--2---:R-:W2:Y:S01]  /*c060*/  LDL.64 R30, [R1+0x38] ;  /* 0x00003800011e7983 */ /* 0x004ea20000100a00 */
[----:B------:R-:W-:Y:S04]  /*c070*/  DEPBAR.LE SB0, 0x0 ;  /* 0x000080000000791a */ /* 0x000fe80000000000 */
[----:B------:R-:W-:Y:S01]  /*c080*/  WARPSYNC 0xffffffff ;  /* 0xffffffff00007948 */ /* 0x000fe20003800000 */
[----:B------:R-:W3:Y:S01]  /*c090*/  LDL R37, [R1+0x40] ;  /* 0x0000400001257983 */ /* 0x000ee20000100800 */
[----:B------:R-:W-:Y:S01]  /*c0a0*/  SHF.R.S32.HI R0, RZ, 0x1f, R249 ;  /* 0x0000001fff007819 */ /* 0x000fe200000114f9 */
[C---:B------:R-:W-:Y:S02]  /*c0b0*/  IMAD.WIDE.U32 R28, R249.reuse, c[0x0][0x208], RZ ;  /* 0x00008200f91c7a25 */ /* 0x040fe400078e00ff */
[----:B------:R-:W4:Y:S02]  /*c0c0*/  LDL.64 R38, [R1+0x10] ;  /* 0x0000100001267983 */ /* 0x000f240000100a00 */
[----:B------:R-:W-:Y:S01]  /*c0d0*/  IMAD R0, R0, c[0x0][0x208], RZ ;  /* 0x0000820000007a24 */ /* 0x000fe200078e02ff */
[C---:B------:R-:W-:Y:S03]  /*c0e0*/  SHF.L.U32 R36, R28.reuse, 0x6, RZ ;  /* 0x000000061c247819 */ /* 0x040fe600000006ff */
[----:B------:R-:W-:Y:S01]  /*c0f0*/  BAR.SYNC.DEFER_BLOCKING 0x0 ;  /* 0x0000000000007b1d */ /* 0x000fe20000010000 */
[----:B------:R-:W-:Y:S05]  /*c100*/  IMAD R0, R249, c[0x0][0x20c], R0 ;  /* 0x00008300f9007a24 */ /* 0x000fea00078e0200 */
[----:B------:R-:W-:Y:S02]  /*c110*/  IADD3 R0, R29, R0, RZ ;  /* 0x000000001d007210 */ /* 0x000fe40007ffe0ff */
[----:B------:R-:W-:Y:S02]  /*c120*/  STL [R1+0xd0], R131 ;  /* 0x0000d08301007387 */ /* 0x000fe40000100800 */
[----:B------:R-:W-:Y:S02]  /*c130*/  SHF.L.U64.HI R0, R28, 0x6, R0 ;  /* 0x000000061c007819 */ /* 0x000fe40000010200 */
[----:B-----5:R-:W-:Y:S04]  /*c140*/  STL [R1+0x90], R239 ;  /* 0x000090ef01007387 */ /* 0x020fe80000100800 */
[----:B------:R-:W-:Y:S04]  /*c150*/  STL [R1+0x94], R247 ;  /* 0x000094f701007387 */ /* 0x000fe80000100800 */
[----:B------:R-:W-:Y:S04]  /*c160*/  STL [R1+0x98], R246 ;  /* 0x000098f601007387 */ /* 0x000fe80000100800 */
[----:B------:R-:W-:Y:S08]  /*c170*/  LDSM.16.M88.4 R64, [R235] ;  /* 0x00000000eb40783b */ /* 0x000ff00000000200 */
[----:B------:R-:W1:Y:S08]  /*c180*/  LDSM.16.M88.4 R16, [R228] ;  /* 0x00000000e410783b */ /* 0x000e700000000200 */
[----:B------:R-:W1:Y:S08]  /*c190*/  LDSM.16.M88.4 R60, [R235+0x2000] ;  /* 0x00200000eb3c783b */ /* 0x000e700000000200 */
[----:B------:R-:W1:Y:S08]  /*c1a0*/  LDSM.16.M88.4 R32, [R228+0x800] ;  /* 0x00080000e420783b */ /* 0x000e700000000200 */
[----:B------:R-:W2:Y:S08]  /*c1b0*/  LDSM.16.M88.4 R48, [R228+0x1000] ;  /* 0x00100000e430783b */ /* 0x000eb00000000200 */
[----:B------:R-:W2:Y:S01]  /*c1c0*/  LDSM.16.M88.4 R132, [R228+0x1800] ;  /* 0x00180000e484783b */ /* 0x000ea20000000200 */
[-C--:B-1----:R-:W-:Y:S07]  /*c1d0*/  HMMA.16816.F32.BF16 R4, R64, R16.reuse, RZ ;  /* 0x000000104004723c */ /* 0x082fee00000418ff */
[----:B------:R-:W-:Y:S01]  /*c1e0*/  LDSM.16.M88.4 R204, [R237] ;  /* 0x00000000edcc783b */ /* 0x000fe20000000200 */
[C---:B------:R-:W-:Y:S07]  /*c1f0*/  HMMA.16816.F32.BF16 R8, R60.reuse, R16, RZ ;  /* 0x000000103c08723c */ /* 0x040fee00000418ff */
[----:B------:R-:W1:Y:S01]  /*c200*/  LDSM.16.M88.4 R208, [R239] ;  /* 0x00000000efd0783b */ /* 0x000e620000000200 */
[-C--:B------:R-:W-:Y:S07]  /*c210*/  HMMA.16816.F32.BF16 R12, R60, R18.reuse, RZ ;  /* 0x000000123c0c723c */ /* 0x080fee00000418ff */
[----:B------:R-:W1:Y:S01]  /*c220*/  LDSM.16.M88.4 R212, [R237+0x2000] ;  /* 0x00200000edd4783b */ /* 0x000e620000000200 */
[C---:B------:R-:W-:Y:S07]  /*c230*/  HMMA.16816.F32.BF16 R16, R64.reuse, R18, RZ ;  /* 0x000000124010723c */ /* 0x040fee00000418ff */
[----:B------:R-:W1:Y:S01]  /*c240*/  LDSM.16.M88.4 R216, [R247] ;  /* 0x00000000f7d8783b */ /* 0x000e620000000200 */
[-C--:B------:R-:W-:Y:S07]  /*c250*/  HMMA.16816.F32.BF16 R20, R64, R32.reuse, RZ ;  /* 0x000000204014723c */ /* 0x080fee00000418ff */
[----:B------:R-:W1:Y:S01]  /*c260*/  LDSM.16.M88.4 R220, [R246] ;  /* 0x00000000f6dc783b */ /* 0x000e620000000200 */
[C---:B------:R-:W-:Y:S07]  /*c270*/  HMMA.16816.F32.BF16 R24, R60.reuse, R32, RZ ;  /* 0x000000203c18723c */ /* 0x040fee00000418ff */
        /* <DEDUP_REMOVED lines=14> */
[C---:B--2---:R-:W-:Y:S02]  /*c360*/  IADD3 R32, P1, R36.reuse, R30, RZ ;  /* 0x0000001e24207210 */ /* 0x044fe40007f3e0ff */
[----:B------:R-:W-:Y:S02]  /*c370*/  IADD3 R36, P3, P2, R36, 0x40, R30 ;  /* 0x0000004024247810 */ /* 0x000fe40007a7e01e */
[-C--:B------:R-:W-:Y:S01]  /*c380*/  HMMA.16816.F32.BF16 R28, R60, R34.reuse, RZ ;  /* 0x000000223c1c723c */ /* 0x080fe200000418ff */
[----:B------:R-:W-:Y:S02]  /*c390*/  LEA R40, P0, R32, c[0x0][0x1f8], 0x1 ;  /* 0x00007e0020287a11 */ /* 0x000fe400078008ff */
[----:B---3--:R-:W-:Y:S02]  /*c3a0*/  IADD3.X R33, R0, R37, RZ, P1, !PT ;  /* 0x0000002500217210 */ /* 0x008fe40000ffe4ff */
[----:B------:R-:W-:Y:S02]  /*c3b0*/  LEA R46, P1, R36, c[0x0][0x1f8], 0x1 ;  /* 0x00007e00242e7a11 */ /* 0x000fe400078208ff */
[----:B------:R-:W-:Y:S02]  /*c3c0*/  LEA.HI.X R41, R32, c[0x0][0x1fc], R33, 0x1, P0 ;  /* 0x00007f0020297a11 */ /* 0x000fe400000f0c21 */
[C---:B------:R-:W-:Y:S02]  /*c3d0*/  HMMA.16816.F32.BF16 R32, R64.reuse, R34, RZ ;  /* 0x000000224020723c */ /* 0x040fe400000418ff */
[----:B----4-:R-:W-:Y:S02]  /*c3e0*/  ISETP.GE.AND P0, PT, R38, c[0x0][0x1d4], PT ;  /* 0x0000750026007a0c */ /* 0x010fe40003f06270 */
[----:B------:R-:W-:Y:S02]  /*c3f0*/  IADD3.X R0, R0, RZ, R37, P3, P2 ;  /* 0x000000ff00007210 */ /* 0x000fe40001fe4425 */
[----:B------:R-:W-:Y:S02]  /*c400*/  MOV R37, c[0x0][0x208] ;  /* 0x0000820000257a02 */ /* 0x000fe40000000f00 */
[----:B------:R-:W-:Y:S04]  /*c410*/  LEA.HI.X R47, R36, c[0x0][0x1fc], R0, 0x1, P1 ;  /* 0x00007f00242f7a11 */ /* 0x000fe800008f0c00 */
[C---:B------:R-:W-:Y:S02]  /*c420*/  SHF.L.U32 R54, R37.reuse, 0x5, RZ ;  /* 0x0000000525367819 */ /* 0x040fe400000006ff */
[----:B------:R-:W-:Y:S01]  /*c430*/  MOV R38, 0x5 ;  /* 0x0000000500267802 */ /* 0x000fe20000000f00 */
[----:B------:R-:W-:Y:S01]  /*c440*/  @!PT LDS RZ, [RZ] ;  /* 0x00000000fffff984 */ /* 0x000fe20000000800 */
[----:B------:R-:W-:Y:S01]  /*c450*/  @!PT LDS RZ, [RZ] ;  /* 0x00000000fffff984 */ /* 0x000fe20000000800 */
[----:B------:R-:W-:Y:S01]  /*c460*/  @!PT LDS RZ, [RZ] ;  /* 0x00000000fffff984 */ /* 0x000fe20000000800 */
[----:B------:R2:W-:Y:S01]  /*c470*/  LDGSTS.E.BYPASS.LTC128B.128 [R248+0x100], [R40.64], !P0 ;  /* 0x0010000028f87fae */ /* 0x0005e2000c101d46 */
[----:B------:R-:W-:Y:S02]  /*c480*/  IADD3 R44, P1, R40, R54, RZ ;  /* 0x00000036282c7210 */ /* 0x000fe40007f3e0ff */
[----:B------:R-:W-:Y:S02]  /*c490*/  SHF.L.U64.HI R0, R37, R38, c[0x0][0x20c] ;  /* 0x0000830025007619 */ /* 0x000fe40000010226 */
[-C--:B------:R-:W-:Y:S01]  /*c4a0*/  HMMA.16816.F32.BF16 R36, R64, R48.reuse, RZ ;  /* 0x000000304024723c */ /* 0x080fe200000418ff */
[----:B------:R-:W-:Y:S02]  /*c4b0*/  IADD3 R52, P2, R44, R54, RZ ;  /* 0x000000362c347210 */ /* 0x000fe40007f5e0ff */
[----:B------:R3:W-:Y:S01]  /*c4c0*/  LDGSTS.E.BYPASS.LTC128B.128 [R248+0x2100], [R46.64], !P6 ;  /* 0x021000002ef87fae */ /* 0x0007e2000f101d46 */
[----:B------:R-:W-:Y:S02]  /*c4d0*/  IADD3.X R45, R41, R0, RZ, P1, !PT ;  /* 0x00000000292d7210 */ /* 0x000fe40000ffe4ff */
[----:B------:R-:W-:Y:S02]  /*c4e0*/  IADD3 R54, P1, R52, R54, RZ ;  /* 0x0000003634367210 */ /* 0x000fe40007f3e0ff */
[-C--:B------:R-:W-:Y:S03]  /*c4f0*/  IADD3.X R53, R45, R0.reuse, RZ, P2, !PT ;  /* 0x000000002d357210 */ /* 0x080fe600017fe4ff */
[----:B------:R3:W-:Y:S01]  /*c500*/  LDGSTS.E.BYPASS.LTC128B.128 [R248+0x900], [R44.64], !P0 ;  /* 0x009000002cf87fae */ /* 0x0007e2000c101d46 */
[----:B------:R-:W-:Y:S02]  /*c510*/  IADD3.X R55, R53, R0, RZ, P1, !PT ;  /* 0x0000000035377210 */ /* 0x000fe40000ffe4ff */
[C---:B------:R-:W-:Y:S02]  /*c520*/  ISETP.GT.AND P1, PT, R249.reuse, RZ, PT ;  /* 0x000000fff900720c */ /* 0x040fe40003f24270 */
[----:B------:R-:W-:Y:S03]  /*c530*/  IADD3 R249, R249, -0x1, RZ ;  /* 0xfffffffff9f97810 */ /* 0x000fe60007ffe0ff */
[----:B------:R3:W-:Y:S01]  /*c540*/  LDGSTS.E.BYPASS.LTC128B.128 [R248+0x2900], [R44.64+0x80], !P6 ;  /* 0x029000802cf87fae */ /* 0x0007e2000f101d46 */
[C---:B--2---:R-:W-:Y:S07]  /*c550*/  HMMA.16816.F32.BF16 R40, R60.reuse, R48, RZ ;  /* 0x000000303c28723c */ /* 0x044fee00000418ff */
[----:B------:R2:W-:Y:S08]  /*c560*/  LDGSTS.E.BYPASS.LTC128B.128 [R248+0x1100], [R52.64], !P0 ;  /* 0x0110000034f87fae */ /* 0x0005f0000c101d46 */
[----:B------:R2:W-:Y:S08]  /*c570*/  LDGSTS.E.BYPASS.LTC128B.128 [R248+0x3100], [R52.64+0x80], !P6 ;  /* 0x0310008034f87fae */ /* 0x0005f0000f101d46 */
[----:B------:R2:W-:Y:S01]  /*c580*/  LDGSTS.E.BYPASS.LTC128B.128 [R248+0x1900], [R54.64], !P0 ;  /* 0x0190000036f87fae */ /* 0x0005e2000c101d46 */
[-C--:B---3--:R-:W-:Y:S07]  /*c590*/  HMMA.16816.F32.BF16 R44, R60, R50.reuse, RZ ;  /* 0x000000323c2c723c */ /* 0x088fee00000418ff */
[----:B------:R2:W-:Y:S01]  /*c5a0*/  LDGSTS.E.BYPASS.LTC128B.128 [R248+0x3900], [R54.64+0x80], !P6 ;  /* 0x0390008036f87fae */ /* 0x0005e2000f101d46 */
[C---:B------:R-:W-:Y:S07]  /*c5b0*/  HMMA.16816.F32.BF16 R48, R64.reuse, R50, RZ ;  /* 0x000000324030723c */ /* 0x040fee00000418ff */
[----:B------:R-:W0:Y:S01]  /*c5c0*/  LDGDEPBAR ;  /* 0x00000000000079af */ /* 0x000e220000000000 */
[-C--:B--2---:R-:W-:Y:S08]  /*c5d0*/  HMMA.16816.F32.BF16 R52, R64, R132.reuse, RZ ;  /* 0x000000844034723c */ /* 0x084ff000000418ff */
[C---:B------:R-:W-:Y:S08]  /*c5e0*/  HMMA.16816.F32.BF16 R56, R60.reuse, R132, RZ ;  /* 0x000000843c38723c */ /* 0x040ff000000418ff */
[-C--:B------:R-:W-:Y:S08]  /*c5f0*/  HMMA.16816.F32.BF16 R60, R60, R134.reuse, RZ ;  /* 0x000000863c3c723c */ /* 0x080ff000000418ff */
[----:B------:R-:W-:Y:S01]  /*c600*/  HMMA.16816.F32.BF16 R64, R64, R134, RZ ;  /* 0x000000864040723c */ /* 0x000fe200000418ff */
[----:B------:R-:W-:Y:S07]  /*c610*/  LDSM.16.M88.4 R132, [R236] ;  /* 0x00000000ec84783b */ /* 0x000fee0000000200 */
        /* <DEDUP_REMOVED lines=83> */
[----:B------:R2:W-:Y:S07]  /*cb50*/  LDSM.16.M88.4 R216, [R242] ;  /* 0x00000000f2d8783b */ /* 0x0005ee0000000200 */
[----:B------:R-:W-:Y:S01]  /*cb60*/  HMMA.16816.F32.BF16 R64, R132, R222, R64 ;  /* 0x000000de8440723c */ /* 0x000fe20000041840 */
[----:B------:R-:W4:Y:S07]  /*cb70*/  LDSM.16.M88.4 R132, [R243] ;  /* 0x00000000f384783b */ /* 0x000f2e0000000200 */
[-C--:B-1----:R-:W-:Y:S01]  /*cb80*/  HMMA.16816.F32.BF16 R4, R204, R208.reuse, R4 ;  /* 0x000000d0cc04723c */ /* 0x082fe20000041804 */
[----:B------:R-:W1:Y:S07]  /*cb90*/  LDSM.16.M88.4 R220, [R241] ;  /* 0x00000000f1dc783b */ /* 0x000e6e0000000200 */
[C---:B---3--:R-:W-:Y:S01]  /*cba0*/  HMMA.16816.F32.BF16 R8, R212.reuse, R208, R8 ;  /* 0x000000d0d408723c */ /* 0x048fe20000041808 */
[----:B--2---:R-:W-:Y:S07]  /*cbb0*/  MOV R242, 0x5 ;  /* 0x0000000500f27802 */ /* 0x004fee0000000f00 */
[-C--:B------:R-:W-:Y:S08]  /*cbc0*/  HMMA.16816.F32.BF16 R12, R212, R210.reuse, R12 ;  /* 0x000000d2d40c723c */ /* 0x080ff0000004180c */
[C---:B------:R-:W-:Y:S01]  /*cbd0*/  HMMA.16816.F32.BF16 R16, R204.reuse, R210, R16 ;  /* 0x000000d2cc10723c */ /* 0x040fe20000041810 */
[----:B------:R-:W-:Y:S07]  /*cbe0*/  LDSM.16.M88.4 R208, [R234+0x2000] ;  /* 0x00200000ead0783b */ /* 0x000fee0000000200 */
[-C--:B----4-:R-:W-:Y:S08]  /*cbf0*/  HMMA.16816.F32.BF16 R20, R204, R132.reuse, R20 ;  /* 0x00000084cc14723c */ /* 0x090ff00000041814 */
        /* <DEDUP_REMOVED lines=59> */
[----:B------:R-:W-:Y:S10]  /*cfb0*/  MUFU.TANH R217, R8 ;  /* 0x0000000800d97308 */ /* 0x000ff40000002400 */
[----:B------:R-:W-:Y:S01]  /*cfc0*/  MUFU.TANH R218, R9 ;  /* 0x0000000900da7308 */ /* 0x000fe20000002400 */
[----:B--2---:R-:W2:Y:S09]  /*cfd0*/  LDSM.16.M88.4 R4, [R231+0x2800] ;  /* 0x00280000e704783b */ /* 0x004eb20000000200 */
[----:B------:R-:W-:Y:S10]  /*cfe0*/  MUFU.TANH R219, R10 ;  /* 0x0000000a00db7308 */ /* 0x000ff40000002400 */
[----:B------:R4:W-:Y:S10]  /*cff0*/  MUFU.TANH R220, R11 ;  /* 0x0000000b00dc7308 */ /* 0x0009f40000002400 */
[----:B------:R-:W-:Y:S10]  /*d000*/  MUFU.TANH R16, R16 ;  /* 0x0000001000107308 */ /* 0x000ff40000002400 */
[----:B------:R-:W-:Y:S01]  /*d010*/  MUFU.TANH R17, R17 ;  /* 0x0000001100117308 */ /* 0x000fe20000002400 */
[----:B----4-:R-:W4:Y:S01]  /*d020*/  LDSM.16.M88.4 R8, [R231+0x3000] ;  /* 0x00300000e708783b */ /* 0x010f220000000200 */
[-C--:B--2---:R-:W-:Y:S08]  /*d030*/  HMMA.16816.F32.BF16 R20, R208, R4.reuse, R20 ;  /* 0x00000004d014723c */ /* 0x084ff00000041814 */
[----:B------:R-:W-:Y:S01]  /*d040*/  MUFU.TANH R12, R12 ;  /* 0x0000000c000c7308 */ /* 0x000fe20000002400 */
[C---:B------:R-:W-:Y:S09]  /*d050*/  HMMA.16816.F32.BF16 R24, R204.reuse, R4, R24 ;  /* 0x00000004cc18723c */ /* 0x040ff20000041818 */
[----:B------:R-:W3:Y:S01]  /*d060*/  MUFU.TANH R18, R18 ;  /* 0x0000001200127308 */ /* 0x000ee20000002400 */
[-C--:B------:R-:W-:Y:S08]  /*d070*/  HMMA.16816.F32.BF16 R28, R204, R6.reuse, R28 ;  /* 0x00000006cc1c723c */ /* 0x080ff0000004181c */
        /* <DEDUP_REMOVED lines=8> */
[----:B------:R-:W-:Y:S01]  /*d100*/  FMUL.FTZ R21, R21, c[0x0][0x320] ;  /* 0x0000c80015157a20 */ /* 0x000fe20000410000 */
[-C--:B----4-:R-:W-:Y:S05]  /*d110*/  HMMA.16816.F32.BF16 R36, R208, R8.reuse, R36 ;  /* 0x00000008d024723c */ /* 0x090fea0000041824 */
[----:B------:R-:W-:Y:S02]  /*d120*/  FMUL.FTZ R22, R22, c[0x0][0x320] ;  /* 0x0000c80016167a20 */ /* 0x000fe40000410000 */
[----:B------:R-:W-:Y:S01]  /*d130*/  MUFU.TANH R246, R26 ;  /* 0x0000001a00f67308 */ /* 0x000fe20000002400 */
[----:B------:R-:W-:Y:S01]  /*d140*/  FMUL.FTZ R23, R23, c[0x0][0x320] ;  /* 0x0000c80017177a20 */ /* 0x000fe20000410000 */
[C---:B------:R-:W-:Y:S04]  /*d150*/  HMMA.16816.F32.BF16 R40, R204.reuse, R8, R40 ;  /* 0x00000008cc28723c */ /* 0x040fe80000041828 */
[----:B------:R-:W-:Y:S02]  /*d160*/  FMUL.FTZ R24, R24, c[0x0][0x320] ;  /* 0x0000c80018187a20 */ /* 0x000fe40000410000 */
[----:B------:R-:W-:Y:S01]  /*d170*/  FMUL.FTZ R25, R25, c[0x0][0x320] ;  /* 0x0000c80019197a20 */ /* 0x000fe20000410000 */
[----:B------:R-:W-:Y:S01]  /*d180*/  @P1 MOV R9, c[0x0][0x1e0] ;  /* 0x0000780000091a02 */ /* 0x000fe20000000f00 */
[----:B------:R4:W-:Y:S01]  /*d190*/  MUFU.TANH R223, R21 ;  /* 0x0000001500df7308 */ /* 0x0009e20000002400 */
[-C--:B------:R-:W-:Y:S03]  /*d1a0*/  HMMA.16816.F32.BF16 R44, R204, R10.reuse, R44 ;  /* 0x0000000acc2c723c */ /* 0x080fe6000004182c */
[----:B------:R-:W-:Y:S02]  /*d1b0*/  FMUL.FTZ R32, R32, c[0x0][0x320] ;  /* 0x0000c80020207a20 */ /* 0x000fe40000410000 */
[----:B------:R-:W-:Y:S02]  /*d1c0*/  FMUL.FTZ R31, R31, c[0x0][0x320] ;  /* 0x0000c8001f1f7a20 */ /* 0x000fe40000410000 */
[----:B------:R-:W-:Y:S01]  /*d1d0*/  FMUL.FTZ R39, R39, c[0x0][0x320] ;  /* 0x0000c80027277a20 */ /* 0x000fe20000410000 */
[C---:B------:R-:W-:Y:S01]  /*d1e0*/  HMMA.16816.F32.BF16 R48, R208.reuse, R10, R48 ;  /* 0x0000000ad030723c */ /* 0x040fe20000041830 */
[----:B------:R-:W3:Y:S01]  /*d1f0*/  MUFU.TANH R19, R19 ;  /* 0x0000001300137308 */ /* 0x000ee20000002400 */
[----:B------:R-:W2:Y:S02]  /*d200*/  LDL.64 R10, [R1+0x30] ;  /* 0x00003000010a7983 */ /* 0x000ea40000100a00 */
[----:B------:R-:W-:Y:S02]  /*d210*/  FMUL.FTZ R28, R28, c[0x0][0x320] ;  /* 0x0000c8001c1c7a20 */ /* 0x000fe40000410000 */
[----:B------:R-:W-:Y:S02]  /*d220*/  FMUL.FTZ R36, R36, c[0x0][0x320] ;  /* 0x0000c80024247a20 */ /* 0x000fe40000410000 */
[-C--:B-1----:R-:W-:Y:S03]  /*d230*/  HMMA.16816.F32.BF16 R52, R208, R4.reuse, R52 ;  /* 0x00000004d034723c */ /* 0x082fe60000041834 */
[----:B------:R-:W-:Y:S01]  /*d240*/  MUFU.TANH R252, R24 ;  /* 0x0000001800fc7308 */ /* 0x000fe20000002400 */
[----:B------:R-:W-:Y:S02]  /*d250*/  FMUL.FTZ R40, R40, c[0x0][0x320] ;  /* 0x0000c80028287a20 */ /* 0x000fe40000410000 */
[----:B------:R-:W-:Y:S01]  /*d260*/  FMUL.FTZ R37, R37, c[0x0][0x320] ;  /* 0x0000c80025257a20 */ /* 0x000fe20000410000 */
[----:B----4-:R-:W4:Y:S01]  /*d270*/  LDL R21, [R1+0x28] ;  /* 0x0000280001157983 */ /* 0x010f220000100800 */
[C---:B------:R-:W-:Y:S04]  /*d280*/  HMMA.16816.F32.BF16 R56, R204.reuse, R4, R56 ;  /* 0x00000004cc38723c */ /* 0x040fe80000041838 */
[----:B------:R-:W-:Y:S01]  /*d290*/  FMUL.FTZ R45, R45, c[0x0][0x320] ;  /* 0x0000c8002d2d7a20 */ /* 0x000fe20000410000 */
[----:B------:R-:W1:Y:S01]  /*d2a0*/  MUFU.TANH R0, R40 ;  /* 0x0000002800007308 */ /* 0x000e620000002400 */
[----:B------:R-:W-:Y:S01]  /*d2b0*/  FMUL.FTZ R38, R38, c[0x0][0x320] ;  /* 0x0000c80026267a20 */ /* 0x000fe20000410000 */
[----:B------:R-:W-:Y:S01]  /*d2c0*/  FMNMX.FTZ R4, R216, R3, !PT ;  /* 0x00000003d8047209 */ /* 0x000fe20007810000 */
[----:B------:R-:W-:Y:S01]  /*d2d0*/  FMUL.FTZ R49, R49, c[0x0][0x320] ;  /* 0x0000c80031317a20 */ /* 0x000fe20000410000 */
[-C--:B------:R-:W-:Y:S03]  /*d2e0*/  HMMA.16816.F32.BF16 R60, R204, R6.reuse, R60 ;  /* 0x00000006cc3c723c */ /* 0x080fe6000004183c */
[----:B---3--:R-:W-:Y:S01]  /*d2f0*/  FMNMX.FTZ R4, R213, R4, !PT ;  /* 0x00000004d5047209 */ /* 0x008fe20007810000 */
[----:B------:R-:W-:Y:S02]  /*d300*/  FMUL.FTZ R44, R44, c[0x0][0x320] ;  /* 0x0000c8002c2c7a20 */ /* 0x000fe40000410000 */
[----:B------:R-:W3:Y:S01]  /*d310*/  MUFU.TANH R137, R45 ;  /* 0x0000002d00897308 */ /* 0x000ee20000002400 */
[----:B------:R-:W-:Y:S01]  /*d320*/  FMUL.FTZ R52, R52, c[0x0][0x320] ;  /* 0x0000c80034347a20 */ /* 0x000fe20000410000 */
[----:B------:R-:W-:Y:S01]  /*d330*/  FMNMX.FTZ R4, R18, R4, !PT ;  /* 0x0000000412047209 */ /* 0x000fe20007810000 */
[----:B------:R-:W-:Y:S01]  /*d340*/  FMUL.FTZ R53, R53, c[0x0][0x320] ;  /* 0x0000c80035357a20 */ /* 0x000fe20000410000 */
[----:B------:R-:W-:Y:S04]  /*d350*/  HMMA.16816.F32.BF16 R64, R208, R6, R64 ;  /* 0x00000006d040723c */ /* 0x000fe80000041840 */
[----:B------:R-:W-:Y:S01]  /*d360*/  FMUL.FTZ R54, R54, c[0x0][0x320] ;  /* 0x0000c80036367a20 */ /* 0x000fe20000410000 */
[----:B------:R-:W-:Y:S01]  /*d370*/  FMNMX.FTZ R4, R19, R4, !PT ;  /* 0x0000000413047209 */ /* 0x000fe20007810000 */
[----:B------:R1:W-:Y:S01]  /*d380*/  MUFU.TANH R45, R49 ;  /* 0x00000031002d7308 */ /* 0x0003e20000002400 */
[----:B------:R-:W-:Y:S02]  /*d390*/  FMUL.FTZ R41, R41, c[0x0][0x320] ;  /* 0x0000c80029297a20 */ /* 0x000fe40000410000 */
[----:B------:R-:W-:Y:S03]  /*d3a0*/  FMUL.FTZ R57, R57, c[0x0][0x320] ;  /* 0x0000c80039397a20 */ /* 0x000fe60000410000 */
        /* <DEDUP_REMOVED lines=24> */
[----:B---3--:R-:W-:Y:S01]  /*d530*/  MOV R57, R137 ;  /* 0x0000008900397202 */ /* 0x008fe20000000f00 */
[----:B------:R-:W-:Y:S01]  /*d540*/  FMUL.FTZ R29, R29, c[0x0][0x320] ;  /* 0x0000c8001d1d7a20 */ /* 0x000fe20000410000 */
[----:B------:R-:W-:Y:S01]  /*d550*/  FMNMX.FTZ R137, R212, R2, !PT ;  /* 0x00000002d4897209 */ /* 0x000fe20007810000 */
[----:B------:R-:W-:Y:S02]  /*d560*/  FMUL.FTZ R35, R35, c[0x0][0x320] ;  /* 0x0000c80023237a20 */ /* 0x000fe40000410000 */
[----:B------:R-:W-:Y:S01]  /*d570*/  FMUL.FTZ R56, R56, c[0x0][0x320] ;  /* 0x0000c80038387a20 */ /* 0x000fe20000410000 */
[----:B------:R-:W3:Y:S01]  /*d580*/  MUFU.TANH R222, R32 ;  /* 0x0000002000de7308 */ /* 0x000ee20000002400 */
[----:B------:R-:W-:Y:S01]  /*d590*/  FMNMX.FTZ R137, R134, R137, !PT ;  /* 0x0000008986897209 */ /* 0x000fe20007810000 */
[----:B------:R-:W-:Y:S02]  /*d5a0*/  FMUL.FTZ R30, R30, c[0x0][0x320] ;  /* 0x0000c8001e1e7a20 */ /* 0x000fe40000410000 */
[----:B------:R-:W-:Y:S01]  /*d5b0*/  FMUL.FTZ R43, R43, c[0x0][0x320] ;  /* 0x0000c8002b2b7a20 */ /* 0x000fe20000410000 */
[----:B------:R-:W-:Y:S04]  /*d5c0*/  FMNMX.FTZ R137, R16, R137, !PT ;  /* 0x0000008910897209 */ /* 0x000fe80007810000 */
[----:B------:R-:W-:Y:S01]  /*d5d0*/  FMNMX.FTZ R137, R17, R137, !PT ;  /* 0x0000008911897209 */ /* 0x000fe20007810000 */
[----:B------:R-:W3:Y:S03]  /*d5e0*/  MUFU.TANH R225, R22 ;  /* 0x0000001600e17308 */ /* 0x000ee60000002400 */
[----:B------:R-:W-:Y:S02]  /*d5f0*/  FMNMX.FTZ R137, R221, R137, !PT ;  /* 0x00000089dd897209 */ /* 0x000fe40007810000 */
[----:B-1----:R-:W-:Y:S02]  /*d600*/  MOV R60, R0 ;  /* 0x00000000003c7202 */ /* 0x002fe40000000f00 */
[----:B------:R-:W-:Y:S02]  /*d610*/  FMNMX.FTZ R0, R217, R138, !PT ;  /* 0x0000008ad9007209 */ /* 0x000fe40007810000 */
[----:B------:R-:W-:Y:S01]  /*d620*/  FMNMX.FTZ R137, R223, R137, !PT ;  /* 0x00000089df897209 */ /* 0x000fe20007810000 */
[----:B------:R-:W1:Y:S01]  /*d630*/  MUFU.TANH R251, R25 ;  /* 0x0000001900fb7308 */ /* 0x000e620000002400 */
[----:B------:R-:W-:Y:S02]  /*d640*/  FMNMX.FTZ R0, R218, R0, !PT ;  /* 0x00000000da007209 */ /* 0x000fe40007810000 */
[----:B---3--:R-:W-:Y:S02]  /*d650*/  FMNMX.FTZ R137, R222, R137, !PT ;  /* 0x00000089de897209 */ /* 0x008fe40007810000 */
[----:B------:R-:W-:Y:S05]  /*d660*/  FMNMX.FTZ R0, R12, R0, !PT ;  /* 0x000000000c007209 */ /* 0x000fea0007810000 */
[----:B------:R-:W3:Y:S01]  /*d670*/  MUFU.TANH R239, R28 ;  /* 0x0000001c00ef7308 */ /* 0x000ee20000002400 */
[----:B------:R-:W-:Y:S02]  /*d680*/  FMNMX.FTZ R0, R13, R0, !PT ;  /* 0x000000000d007209 */ /* 0x000fe40007810000 */
[----:B------:R-:W-:Y:S02]  /*d690*/  FMNMX.FTZ R4, R225, R4, !PT ;  /* 0x00000004e1047209 */ /* 0x000fe40007810000 */
[----:B------:R-:W-:Y:S05]  /*d6a0*/  FMNMX.FTZ R0, R252, R0, !PT ;  /* 0x00000000fc007209 */ /* 0x000fea0007810000 */
[----:B------:R3:W-:Y:S01]  /*d6b0*/  MUFU.TANH R28, R66 ;  /* 0x00000042001c7308 */ /* 0x0007e20000002400 */
[----:B-1----:R-:W-:Y:S09]  /*d6c0*/  FMNMX.FTZ R0, R251, R0, !PT ;  /* 0x00000000fb007209 */ /* 0x002ff20007810000 */
[----:B------:R-:W1:Y:S10]  /*d6d0*/  MUFU.TANH R224, R33 ;  /* 0x0000002100e07308 */ /* 0x000e740000002400 */
[----:B------:R-:W1:Y:S01]  /*d6e0*/  MUFU.TANH R226, R23 ;  /* 0x0000001700e27308 */ /* 0x000e620000002400 */
[----:B---3--:R-:W-:Y:S04]  /*d6f0*/  MOV R66, R239 ;  /* 0x000000ef00427202 */ /* 0x008fe80000000f00 */
[----:B------:R-:W-:Y:S05]  /*d700*/  FMNMX.FTZ R0, R66, R0, !PT ;  /* 0x0000000042007209 */ /* 0x000fea0007810000 */
[----:B------:R-:W3:Y:S01]  /*d710*/  MUFU.TANH R247, R39 ;  /* 0x0000002700f77308 */ /* 0x000ee20000002400 */
[----:B-1----:R-:W-:Y:S09]  /*d720*/  FMNMX.FTZ R137, R224, R137, !PT ;  /* 0x00000089e0897209 */ /* 0x002ff20007810000 */
[----:B------:R3:W-:Y:S01]  /*d730*/  MUFU.TANH R136, R42 ;  /* 0x0000002a00887308 */ /* 0x0007e20000002400 */
[----:B------:R-:W-:Y:S09]  /*d740*/  FMNMX.FTZ R4, R226, R4, !PT ;  /* 0x00000004e2047209 */ /* 0x000ff20007810000 */
[----:B------:R-:W-:Y:S10]  /*d750*/  MUFU.TANH R237, R31 ;  /* 0x0000001f00ed7308 */ /* 0x000ff40000002400 */
[----:B------:R-:W1:Y:S01]  /*d760*/  MUFU.TANH R31, R36 ;  /* 0x00000024001f7308 */ /* 0x000e620000002400 */
[----:B---3--:R-:W-:Y:S09]  /*d770*/  MOV R42, R247 ;  /* 0x000000f7002a7202 */ /* 0x008ff20000000f00 */
[----:B------:R-:W3:Y:S10]  /*d780*/  MUFU.TANH R227, R34 ;  /* 0x0000002200e37308 */ /* 0x000ef40000002400 */
[----:B------:R-:W3:Y:S01]  /*d790*/  MUFU.TANH R245, R48 ;  /* 0x0000003000f57308 */ /* 0x000ee20000002400 */
[----:B-1----:R-:W-:Y:S09]  /*d7a0*/  FMNMX.FTZ R137, R31, R137, !PT ;  /* 0x000000891f897209 */ /* 0x002ff20007810000 */
[----:B------:R1:W-:Y:S01]  /*d7b0*/  MUFU.TANH R8, R51 ;  /* 0x0000003300087308 */ /* 0x0003e20000002400 */
[----:B---3--:R-:W-:Y:S09]  /*d7c0*/  FMNMX.FTZ R4, R227, R4, !PT ;  /* 0x00000004e3047209 */ /* 0x008ff20007810000 */
[----:B------:R-:W-:Y:S10]  /*d7d0*/  MUFU.TANH R244, R27 ;  /* 0x0000001b00f47308 */ /* 0x000ff40000002400 */
[----:B------:R-:W3:Y:S01]  /*d7e0*/  MUFU.TANH R27, R29 ;  /* 0x0000001d001b7308 */ /* 0x000ee20000002400 */
[----:B-1----:R-:W-:Y:S09]  /*d7f0*/  MOV R51, R245 ;  /* 0x000000f500337202 */ /* 0x002ff20000000f00 */
[----:B------:R-:W1:Y:S10]  /*d800*/  MUFU.TANH R24, R37 ;  /* 0x0000002500187308 */ /* 0x000e740000002400 */
[----:B------:R-:W1:Y:S01]  /*d810*/  MUFU.TANH R250, R35 ;  /* 0x0000002300fa7308 */ /* 0x000e620000002400 */
[----:B---3--:R-:W-:Y:S04]  /*d820*/  FMNMX.FTZ R0, R27, R0, !PT ;  /* 0x000000001b007209 */ /* 0x008fe80007810000 */
[----:B------:R-:W-:Y:S05]  /*d830*/  FMNMX.FTZ R0, R49, R0, !PT ;  /* 0x0000000031007209 */ /* 0x000fea0007810000 */
[----:B------:R-:W3:Y:S01]  /*d840*/  MUFU.TANH R235, R38 ;  /* 0x0000002600eb7308 */ /* 0x000ee20000002400 */
[----:B------:R-:W-:Y:S02]  /*d850*/  FMNMX.FTZ R0, R26, R0, !PT ;  /* 0x000000001a007209 */ /* 0x000fe40007810000 */
[----:B-1----:R-:W-:Y:S04]  /*d860*/  FMNMX.FTZ R137, R24, R137, !PT ;  /* 0x0000008918897209 */ /* 0x002fe80007810000 */
[----:B------:R-:W-:Y:S03]  /*d870*/  FMNMX.FTZ R137, R51, R137, !PT ;  /* 0x0000008933897209 */ /* 0x000fe60007810000 */
[----:B------:R-:W1:Y:S01]  /*d880*/  MUFU.TANH R131, R44 ;  /* 0x0000002c00837308 */ /* 0x000e620000002400 */
[----:B------:R-:W-:Y:S02]  /*d890*/  FMNMX.FTZ R137, R45, R137, !PT ;  /* 0x000000892d897209 */ /* 0x000fe40007810000 */
[----:B------:R-:W-:Y:S02]  /*d8a0*/  FMNMX.FTZ R4, R250, R4, !PT ;  /* 0x00000004fa047209 */ /* 0x000fe40007810000 */
[----:B------:R-:W-:Y:S05]  /*d8b0*/  FMNMX.FTZ R137, R60, R137, !PT ;  /* 0x000000893c897209 */ /* 0x000fea0007810000 */
[----:B------:R-:W2:Y:S01]  /*d8c0*/  MUFU.TANH R44, R50 ;  /* 0x00000032002c7308 */ /* 0x000ea20000002400 */
[----:B---3--:R-:W-:Y:S04]  /*d8d0*/  FMNMX.FTZ R4, R235, R4, !PT ;  /* 0x00000004eb047209 */ /* 0x008fe80007810000 */
[----:B------:R-:W-:Y:S05]  /*d8e0*/  FMNMX.FTZ R4, R42, R4, !PT ;  /* 0x000000042a047209 */ /* 0x000fea0007810000 */
[----:B------:R3:W3:Y:S01]  /*d8f0*/  MUFU.TANH R48, R56 ;  /* 0x0000003800307308 */ /* 0x0006e20000002400 */
[----:B-1----:R-:W-:Y:S04]  /*d900*/  FMNMX.FTZ R0, R131, R0, !PT ;  /* 0x0000000083007209 */ /* 0x002fe80007810000 */
[----:B------:R-:W-:Y:S05]  /*d910*/  FMNMX.FTZ R0, R57, R0, !PT ;  /* 0x0000000039007209 */ /* 0x000fea0007810000 */
[----:B------:R-:W1:Y:S01]  /*d920*/  MUFU.TANH R50, R53 ;  /* 0x0000003500327308 */ /* 0x000e620000002400 */
[----:B--2---:R-:W-:Y:S09]  /*d930*/  FMNMX.FTZ R4, R44, R4, !PT ;  /* 0x000000042c047209 */ /* 0x004ff20007810000 */
[----:B------:R-:W2:Y:S01]  /*d940*/  MUFU.TANH R247, R64 ;  /* 0x0000004000f77308 */ /* 0x000ea20000002400 */
[----:B---3--:R-:W-:Y:S02]  /*d950*/  MOV R56, R8 ;  /* 0x0000000800387202 */ /* 0x008fe40000000f00 */
[----:B------:R-:W-:Y:S02]  /*d960*/  FMNMX.FTZ R0, R48, R0, !PT ;  /* 0x0000000030007209 */ /* 0x000fe40007810000 */
[----:B------:R-:W-:Y:S05]  /*d970*/  FMNMX.FTZ R4, R56, R4, !PT ;  /* 0x0000000438047209 */ /* 0x000fea0007810000 */
[----:B------:R-:W3:Y:S01]  /*d980*/  MUFU.TANH R25, R54 ;  /* 0x0000003600197308 */ /* 0x000ee20000002400 */
[----:B------:R-:W-:Y:S02]  /*d990*/  FMNMX.FTZ R0, R41, R0, !PT ;  /* 0x0000000029007209 */ /* 0x000fe40007810000 */
[----:B-1----:R-:W-:Y:S07]  /*d9a0*/  FMNMX.FTZ R137, R50, R137, !PT ;  /* 0x0000008932897209 */ /* 0x002fee0007810000 */
[----:B------:R-:W-:Y:S01]  /*d9b0*/  MUFU.TANH R29, R67 ;  /* 0x00000043001d7308 */ /* 0x000fe20000002400 */
[----:B--2---:R-:W-:Y:S09]  /*d9c0*/  FMNMX.FTZ R137, R247, R137, !PT ;  /* 0x00000089f7897209 */ /* 0x004ff20007810000 */
[----:B------:R1:W2:Y:S01]  /*d9d0*/  MUFU.TANH R67, R61 ;  /* 0x0000003d00437308 */ /* 0x0002a20000002400 */
[----:B---3--:R-:W-:Y:S09]  /*d9e0*/  FMNMX.FTZ R4, R25, R4, !PT ;  /* 0x0000000419047209 */ /* 0x008ff20007810000 */
[----:B------:R-:W3:Y:S10]  /*d9f0*/  MUFU.TANH R245, R65 ;  /* 0x0000004100f57308 */ /* 0x000ef40000002400 */
[----:B------:R-:W4:Y:S01]  /*da00*/  MUFU.TANH R228, R55 ;  /* 0x0000003700e47308 */ /* 0x000f220000002400 */
[----:B-1----:R-:W-:Y:S02]  /*da10*/  MOV R61, R5 ;  /* 0x00000005003d7202 */ /* 0x002fe40000000f00 */
[----:B------:R-:W-:Y:S02]  /*da20*/  FMNMX.FTZ R5, R219, R139, !PT ;  /* 0x0000008bdb057209 */ /* 0x000fe40007810000 */
[----:B------:R-:W-:Y:S05]  /*da30*/  FMNMX.FTZ R0, R61, R0, !PT ;  /* 0x000000003d007209 */ /* 0x000fea0007810000 */
[----:B------:R-:W1:Y:S01]  /*da40*/  MUFU.TANH R14, R14 ;  /* 0x0000000e000e7308 */ /* 0x000e620000002400 */
[----:B------:R-:W-:Y:S02]  /*da50*/  FMNMX.FTZ R5, R220, R5, !PT ;  /* 0x00000005dc057209 */ /* 0x000fe40007810000 */
[----:B--2---:R-:W-:Y:S02]  /*da60*/  FMNMX.FTZ R0, R67, R0, !PT ;  /* 0x0000000043007209 */ /* 0x004fe40007810000 */
[----:B---3--:R-:W-:Y:S02]  /*da70*/  FMNMX.FTZ R137, R245, R137, !PT ;  /* 0x00000089f5897209 */ /* 0x008fe40007810000 */
[----:B------:R-:W-:Y:S01]  /*da80*/  MOV R65, R237 ;  /* 0x000000ed00417202 */ /* 0x000fe20000000f00 */
[----:B------:R-:W2:Y:S02]  /*da90*/  SHFL.BFLY PT, R135, R0, 0x2, 0x1f ;  /* 0x0c401f0000877f89 */ /* 0x000ea400000e0000 */
[----:B------:R-:W3:Y:S01]  /*daa0*/  MUFU.TANH R15, R15 ;  /* 0x0000000f000f7308 */ /* 0x000ee20000002400 */
[----:B----4-:R-:W-:Y:S05]  /*dab0*/  FMNMX.FTZ R4, R228, R4, !PT ;  /* 0x00000004e4047209 */ /* 0x010fea0007810000 */
[----:B------:R-:W4:Y:S01]  /*dac0*/  SHFL.BFLY PT, R7, R137, 0x2, 0x1f ;  /* 0x0c401f0089077f89 */ /* 0x000f2200000e0000 */
[----:B------:R-:W-:Y:S03]  /*dad0*/  FMNMX.FTZ R4, R28, R4, !PT ;  /* 0x000000041c047209 */ /* 0x000fe60007810000 */
[----:B------:R-:W4:Y:S01]  /*dae0*/  MUFU.TANH R30, R30 ;  /* 0x0000001e001e7308 */ /* 0x000f220000002400 */
[----:B------:R-:W-:Y:S02]  /*daf0*/  FMNMX.FTZ R4, R29, R4, !PT ;  /* 0x000000041d047209 */ /* 0x000fe40007810000 */
[----:B-1----:R-:W-:Y:S03]  /*db00*/  FMNMX.FTZ R5, R14, R5, !PT ;  /* 0x000000050e057209 */ /* 0x002fe60007810000 */
[----:B------:R-:W1:Y:S04]  /*db10*/  SHFL.BFLY PT, R6, R4, 0x2, 0x1f ;  /* 0x0c401f0004067f89 */ /* 0x000e6800000e0000 */
[----:B------:R1:W-:Y:S01]  /*db20*/  MUFU.TANH R239, R59 ;  /* 0x0000003b00ef7308 */ /* 0x0003e20000002400 */
[----:B--2---:R-:W-:Y:S02]  /*db30*/  FMNMX.FTZ R135, R0, R135, !PT ;  /* 0x0000008700877209 */ /* 0x004fe40007810000 */
[----:B---3--:R-:W-:Y:S04]  /*db40*/  FMNMX.FTZ R5, R15, R5, !PT ;  /* 0x000000050f057209 */ /* 0x008fe80007810000 */
[----:B------:R-:W-:Y:S02]  /*db50*/  FMNMX.FTZ R5, R246, R5, !PT ;  /* 0x00000005f6057209 */ /* 0x000fe40007810000 */
[----:B----4-:R-:W-:Y:S01]  /*db60*/  FMNMX.FTZ R137, R137, R7, !PT ;  /* 0x0000000789897209 */ /* 0x010fe20007810000 */
[----:B------:R-:W2:Y:S01]  /*db70*/  MUFU.TANH R43, R43 ;  /* 0x0000002b002b7308 */ /* 0x000ea20000002400 */
[----:B------:R-:W-:Y:S03]  /*db80*/  FMNMX.FTZ R0, R244, R5, !PT ;  /* 0x00000005f4007209 */ /* 0x000fe60007810000 */
[----:B------:R-:W3:Y:S01]  /*db90*/  SHFL.BFLY PT, R7, R137, 0x1, 0x1f ;  /* 0x0c201f0089077f89 */ /* 0x000ee200000e0000 */
[----:B------:R-:W-:Y:S01]  /*dba0*/  FMNMX.FTZ R5, R30, R0, !PT ;  /* 0x000000001e057209 */ /* 0x000fe20007810000 */
[----:B------:R-:W-:Y:S01]  /*dbb0*/  FMUL.FTZ R0, R63, c[0x0][0x320] ;  /* 0x0000c8003f007a20 */ /* 0x000fe20000410000 */
[----:B------:R-:W-:Y:S02]  /*dbc0*/  MOV R63, R28 ;  /* 0x0000001c003f7202 */ /* 0x000fe40000000f00 */
[----:B------:R-:W-:Y:S01]  /*dbd0*/  FMNMX.FTZ R5, R65, R5, !PT ;  /* 0x0000000541057209 */ /* 0x000fe20007810000 */
[----:B------:R4:W-:Y:S01]  /*dbe0*/  MUFU.TANH R204, R0 ;  /* 0x0000000000cc7308 */ /* 0x0009e20000002400 */
[----:B-1----:R-:W-:Y:S02]  /*dbf0*/  FMNMX.FTZ R4, R4, R6, !PT ;  /* 0x0000000604047209 */ /* 0x002fe40007810000 */
[----:B------:R-:W-:Y:S01]  /*dc00*/  MOV R59, R136 ;  /* 0x00000088003b7202 */ /* 0x000fe20000000f00 */
[----:B------:R-:W1:Y:S03]  /*dc10*/  SHFL.BFLY PT, R6, R135, 0x1, 0x1f ;  /* 0x0c201f0087067f89 */ /* 0x000e6600000e0000 */
[----:B------:R-:W-:Y:S03]  /*dc20*/  FMNMX.FTZ R5, R59, R5, !PT ;  /* 0x000000053b057209 */ /* 0x000fe60007810000 */
[----:B------:R-:W1:Y:S02]  /*dc30*/  MUFU.TANH R64, R46 ;  /* 0x0000002e00407308 */ /* 0x000e640000002400 */
[----:B------:R-:W1:Y:S01]  /*dc40*/  SHFL.BFLY PT, R136, R4, 0x1, 0x1f ;  /* 0x0c201f0004887f89 */ /* 0x000e6200000e0000 */
[----:B---3--:R-:W-:Y:S07]  /*dc50*/  FMNMX.FTZ R137, R137, R7, !PT ;  /* 0x0000000789897209 */ /* 0x008fee0007810000 */
[----:B------:R-:W3:Y:S01]  /*dc60*/  MUFU.TANH R237, R47 ;  /* 0x0000002f00ed7308 */ /* 0x000ee20000002400 */
[C---:B------:R-:W-:Y:S02]  /*dc70*/  FMUL.FTZ R206, R137.reuse, c[0x0][0x2d0] ;  /* 0x0000b40089ce7a20 */ /* 0x040fe40000410000 */
[----:B----4-:R-:W-:Y:S01]  /*dc80*/  FADD.FTZ R0, -R137, R2 ;  /* 0x0000000289007221 */ /* 0x010fe20000010100 */
[----:B--2---:R-:W-:Y:S02]  /*dc90*/  FMNMX.FTZ R2, R43, R5, !PT ;  /* 0x000000052b027209 */ /* 0x004fe40007810000 */
[----:B-1----:R-:W-:Y:S01]  /*dca0*/  FMNMX.FTZ R135, R135, R6, !PT ;  /* 0x0000000687877209 */ /* 0x002fe20007810000 */
[----:B------:R-:W-:Y:S03]  /*dcb0*/  FMUL.FTZ R0, R0, c[0x0][0x2d0] ;  /* 0x0000b40000007a20 */ /* 0x000fe60000410000 */
[----:B------:R-:W1:Y:S01]  /*dcc0*/  MUFU.TANH R243, R58 ;  /* 0x0000003a00f37308 */ /* 0x000e620000002400 */
[----:B------:R-:W-:Y:S01]  /*dcd0*/  FMUL.FTZ R208, R135, c[0x0][0x2d0] ;  /* 0x0000b40087d07a20 */ /* 0x000fe20000410000 */
[----:B------:R-:W-:Y:S02]  /*dce0*/  FMNMX.FTZ R2, R64, R2, !PT ;  /* 0x0000000240027209 */ /* 0x000fe40007810000 */
[----:B------:R-:W-:Y:S01]  /*dcf0*/  FMNMX.FTZ R136, R4, R136, !PT ;  /* 0x0000008804887209 */ /* 0x000fe20007810000 */
[----:B------:R-:W-:Y:S01]  /*dd00*/  FFMA.FTZ R4, R212, c[0x0][0x2d0], -R206 ;  /* 0x0000b400d4047a23 */ /* 0x000fe200000108ce */
[----:B------:R-:W-:Y:S01]  /*dd10*/  MOV R46, R27 ;  /* 0x0000001b002e7202 */ /* 0x000fe20000000f00 */
[----:B------:R-:W-:Y:S03]  /*dd20*/  FFMA.FTZ R8, R217, c[0x0][0x2d0], -R208 ;  /* 0x0000b400d9087a23 */ /* 0x000fe600000108d0 */
[----:B------:R2:W4:Y:S01]  /*dd30*/  MUFU.EX2 R132, R0 ;  /* 0x0000000000847308 */ /* 0x0005220000000800 */
[C---:B------:R-:W-:Y:S01]  /*dd40*/  FMUL.FTZ R207, R136.reuse, c[0x0][0x2d0] ;  /* 0x0000b40088cf7a20 */ /* 0x040fe20000410000 */
[----:B---3--:R-:W-:Y:S03]  /*dd50*/  FMNMX.FTZ R2, R237, R2, !PT ;  /* 0x00000002ed027209 */ /* 0x008fe60007810000 */
[----:B------:R-:W-:Y:S01]  /*dd60*/  FFMA.FTZ R5, R19, c[0x0][0x2d0], -R207 ;  /* 0x0000b40013057a23 */ /* 0x000fe200000108cf */
[----:B------:R-:W-:Y:S04]  /*dd70*/  MOV R47, R26 ;  /* 0x0000001a002f7202 */ /* 0x000fe80000000f00 */
[----:B------:R3:W-:Y:S01]  /*dd80*/  MUFU.EX2 R214, R4 ;  /* 0x0000000400d67308 */ /* 0x0007e20000000800 */
[----:B-1----:R-:W-:Y:S02]  /*dd90*/  FMNMX.FTZ R2, R243, R2, !PT ;  /* 0x00000002f3027209 */ /* 0x002fe40007810000 */
[----:B------:R-:W-:Y:S07]  /*dda0*/  MOV R58, R25 ;  /* 0x00000019003a7202 */ /* 0x000fee0000000f00 */
[----:B------:R1:W-:Y:S01]  /*ddb0*/  MUFU.TANH R205, R62 ;  /* 0x0000003e00cd7308 */ /* 0x0003e20000002400 */
[----:B--2---:R-:W-:Y:S02]  /*ddc0*/  FADD.FTZ R0, -R136, R3 ;  /* 0x0000000388007221 */ /* 0x004fe40000010100 */
[----:B----4-:R-:W-:Y:S01]  /*ddd0*/  FMUL.FTZ R32, R132, R168 ;  /* 0x000000a884207220 */ /* 0x010fe20000410000 */
[----:B------:R-:W-:Y:S01]  /*dde0*/  MOV R168, R59 ;  /* 0x0000003b00a87202 */ /* 0x000fe20000000f00 */
[----:B------:R-:W-:Y:S05]  /*ddf0*/  FMUL.FTZ R0, R0, c[0x0][0x2d0] ;  /* 0x0000b40000007a20 */ /* 0x000fea0000410000 */
[----:B------:R-:W-:Y:S01]  /*de00*/  MUFU.EX2 R236, R5 ;  /* 0x0000000500ec7308 */ /* 0x000fe20000000800 */
[----:B------:R-:W-:Y:S02]  /*de10*/  FMUL.FTZ R33, R132, R169 ;  /* 0x000000a984217220 */ /* 0x000fe40000410000 */
[----:B------:R-:W-:Y:S02]  /*de20*/  IMAD.MOV.U32 R169, RZ, RZ, R48 ;  /* 0x000000ffffa97224 */ /* 0x000fe400078e0030 */
[--C-:B---3--:R-:W-:Y:S02]  /*de30*/  FFMA.FTZ R4, R134, c[0x0][0x2d0], -R206.reuse ;  /* 0x0000b40086047a23 */ /* 0x108fe400000108ce */
[C---:B------:R-:W-:Y:S01]  /*de40*/  FMUL.FTZ R48, R132.reuse, R184 ;  /* 0x000000b884307220 */ /* 0x040fe20000410000 */
[----:B------:R-:W-:Y:S01]  /*de50*/  MOV R184, R246 ;  /* 0x000000f600b87202 */ /* 0x000fe20000000f00 */
[C---:B------:R-:W-:Y:S01]  /*de60*/  FMUL.FTZ R68, R132.reuse, R68 ;  /* 0x0000004484447220 */ /* 0x040fe20000410000 */
[----:B------:R2:W-:Y:S01]  /*de70*/  MUFU.EX2 R231, R4 ;  /* 0x0000000400e77308 */ /* 0x0005e20000000800 */
[C---:B------:R-:W-:Y:S02]  /*de80*/  FMUL.FTZ R69, R132.reuse, R69 ;  /* 0x0000004584457220 */ /* 0x040fe40000410000 */
[C---:B------:R-:W-:Y:S01]  /*de90*/  FMUL.FTZ R80, R132.reuse, R80 ;  /* 0x0000005084507220 */ /* 0x040fe20000410000 */
[----:B-1----:R-:W-:Y:S01]  /*dea0*/  MOV R62, R24 ;  /* 0x00000018003e7202 */ /* 0x002fe20000000f00 */
[C---:B------:R-:W-:Y:S02]  /*deb0*/  FMUL.FTZ R81, R132.reuse, R81 ;  /* 0x0000005184517220 */ /* 0x040fe40000410000 */
[C---:B------:R-:W-:Y:S02]  /*dec0*/  FMUL.FTZ R84, R132.reuse, R84 ;  /* 0x0000005484547220 */ /* 0x040fe40000410000 */
[C---:B------:R-:W-:Y:S01]  /*ded0*/  FMUL.FTZ R85, R132.reuse, R85 ;  /* 0x0000005584557220 */ /* 0x040fe20000410000 */
[----:B------:R1:W3:Y:S01]  /*dee0*/  MUFU.EX2 R133, R0 ;  /* 0x0000000000857308 */ /* 0x0002e20000000800 */
        /* <DEDUP_REMOVED lines=8> */
[----:B--2---:R-:W-:Y:S02]  /*df70*/  FFMA.FTZ R4, R16, c[0x0][0x2d0], -R206 ;  /* 0x0000b40010047a23 */ /* 0x004fe400000108ce */
[C---:B------:R-:W-:Y:S02]  /*df80*/  FMUL.FTZ R16, R132.reuse, R152 ;  /* 0x0000009884107220 */ /* 0x040fe40000410000 */
[C---:B------:R-:W-:Y:S01]  /*df90*/  FMUL.FTZ R117, R132.reuse, R117 ;  /* 0x0000007584757220 */ /* 0x040fe20000410000 */
[----:B------:R2:W-:Y:S01]  /*dfa0*/  MUFU.EX2 R238, R4 ;  /* 0x0000000400ee7308 */ /* 0x0005e20000000800 */
[C---:B------:R-:W-:Y:S02]  /*dfb0*/  FMUL.FTZ R128, R132.reuse, R128 ;  /* 0x0000008084807220 */ /* 0x040fe40000410000 */
[----:B------:R-:W-:Y:S01]  /*dfc0*/  FMUL.FTZ R129, R132, R129 ;  /* 0x0000008184817220 */ /* 0x000fe20000410000 */
[----:B-1----:R-:W-:Y:S01]  /*dfd0*/  FMNMX.FTZ R0, R239, R2, !PT ;  /* 0x00000002ef007209 */ /* 0x002fe20007810000 */
[----:B------:R-:W-:Y:S01]  /*dfe0*/  FADD.FTZ R2, -R135, R138 ;  /* 0x0000008a87027221 */ /* 0x000fe20000010100 */
[----:B------:R-:W-:Y:S01]  /*dff0*/  MOV R138, R29 ;  /* 0x0000001d008a7202 */ /* 0x000fe20000000f00 */
[----:B---3--:R-:W-:Y:S01]  /*e000*/  FMUL.FTZ R19, R133, R155 ;  /* 0x0000009b85137220 */ /* 0x008fe20000410000 */
[----:B------:R-:W-:Y:S01]  /*e010*/  FMNMX.FTZ R0, R205, R0, !PT ;  /* 0x00000000cd007209 */ /* 0x000fe20007810000 */
[----:B------:R-:W-:Y:S02]  /*e020*/  FMUL.FTZ R2, R2, c[0x0][0x2d0] ;  /* 0x0000b40002027a20 */ /* 0x000fe40000410000 */
[----:B------:R-:W-:Y:S01]  /*e030*/  FMUL.FTZ R34, R133, R170 ;  /* 0x000000aa85227220 */ /* 0x000fe20000410000 */
[----:B------:R-:W-:Y:S01]  /*e040*/  FMNMX.FTZ R0, R204, R0, !PT ;  /* 0x00000000cc007209 */ /* 0x000fe20007810000 */
[----:B------:R1:W3:Y:S01]  /*e050*/  MUFU.EX2 R3, R2 ;  /* 0x0000000200037308 */ /* 0x0002e20000000800 */
[----:B----4-:R-:W-:Y:S01]  /*e060*/  @P1 SHF.L.U32 R8, R9, 0x5, RZ ;  /* 0x0000000509081819 */ /* 0x010fe200000006ff */
[----:B------:R-:W-:Y:S01]  /*e070*/  FMUL.FTZ R35, R133, R171 ;  /* 0x000000ab85237220 */ /* 0x000fe20000410000 */
[----:B------:R-:W-:Y:S01]  /*e080*/  @P1 SHF.L.U64.HI R9, R9, R242, c[0x0][0x1e4] ;  /* 0x0000790009091619 */ /* 0x000fe200000102f2 */
[C---:B------:R-:W-:Y:S01]  /*e090*/  FMUL.FTZ R70, R133.reuse, R70 ;  /* 0x0000004685467220 */ /* 0x040fe20000410000 */
[----:B------:R-:W-:Y:S01]  /*e0a0*/  MOV R170, R51 ;  /* 0x0000003300aa7202 */ /* 0x000fe20000000f00 */
[C---:B------:R-:W-:Y:S01]  /*e0b0*/  FMUL.FTZ R51, R133.reuse, R187 ;  /* 0x000000bb85337220 */ /* 0x040fe20000410000 */
[----:B------:R-:W-:Y:S01]  /*e0c0*/  MOV R171, R56 ;  /* 0x0000003800ab7202 */ /* 0x000fe20000000f00 */
[C---:B------:R-:W-:Y:S02]  /*e0d0*/  FMUL.FTZ R71, R133.reuse, R71 ;  /* 0x0000004785477220 */ /* 0x040fe40000410000 */
[----:B------:R-:W-:Y:S02]  /*e0e0*/  FMUL.FTZ R82, R133, R82 ;  /* 0x0000005285527220 */ /* 0x000fe40000410000 */
[--C-:B--2---:R-:W-:Y:S02]  /*e0f0*/  FFMA.FTZ R4, R17, c[0x0][0x2d0], -R206.reuse ;  /* 0x0000b40011047a23 */ /* 0x104fe400000108ce */
[----:B------:R-:W-:Y:S02]  /*e100*/  FMUL.FTZ R17, R132, R153 ;  /* 0x0000009984117220 */ /* 0x000fe40000410000 */
[----:B------:R-:W2:Y:S01]  /*e110*/  MUFU.EX2 R20, R4 ;  /* 0x0000000400147308 */ /* 0x000ea20000000800 */
[C---:B------:R-:W-:Y:S02]  /*e120*/  FMUL.FTZ R83, R133.reuse, R83 ;  /* 0x0000005385537220 */ /* 0x040fe40000410000 */
[C---:B------:R-:W-:Y:S02]  /*e130*/  FMUL.FTZ R86, R133.reuse, R86 ;  /* 0x0000005685567220 */ /* 0x040fe40000410000 */
[C---:B------:R-:W-:Y:S02]  /*e140*/  FMUL.FTZ R87, R133.reuse, R87 ;  /* 0x0000005785577220 */ /* 0x040fe40000410000 */
[----:B------:R-:W-:Y:S01]  /*e150*/  FMUL.FTZ R98, R133, R98 ;  /* 0x0000006285627220 */ /* 0x000fe20000410000 */
[----:B-1----:R-:W1:Y:S01]  /*e160*/  SHFL.BFLY PT, R2, R0, 0x2, 0x1f ;  /* 0x0c401f0000027f89 */ /* 0x002e6200000e0000 */
[C---:B---3--:R-:W-:Y:S01]  /*e170*/  FMUL.FTZ R28, R3.reuse, R164 ;  /* 0x000000a4031c7220 */ /* 0x048fe20000410000 */
[----:B------:R-:W-:Y:S01]  /*e180*/  MOV R164, R235 ;  /* 0x000000eb00a47202 */ /* 0x000fe20000000f00 */
[C---:B------:R-:W-:Y:S01]  /*e190*/  FMUL.FTZ R24, R3.reuse, R160 ;  /* 0x000000a003187220 */ /* 0x040fe20000410000 */
[----:B------:R-:W-:Y:S01]  /*e1a0*/  MOV R160, R60 ;  /* 0x0000003c00a07202 */ /* 0x000fe20000000f00 */
[C---:B------:R-:W-:Y:S01]  /*e1b0*/  FMUL.FTZ R25, R3.reuse, R161 ;  /* 0x000000a103197220 */ /* 0x040fe20000410000 */
[----:B------:R-:W-:Y:S01]  /*e1c0*/  MOV R161, R50 ;  /* 0x0000003200a17202 */ /* 0x000fe20000000f00 */
[C---:B------:R-:W-:Y:S01]  /*e1d0*/  FMUL.FTZ R29, R3.reuse, R165 ;  /* 0x000000a5031d7220 */ /* 0x040fe20000410000 */
[----:B------:R-:W-:Y:S01]  /*e1e0*/  MOV R165, R67 ;  /* 0x0000004300a57202 */ /* 0x000fe20000000f00 */
[C---:B------:R-:W-:Y:S02]  /*e1f0*/  FMUL.FTZ R40, R3.reuse, R176 ;  /* 0x000000b003287220 */ /* 0x040fe40000410000 */
[C---:B------:R-:W-:Y:S02]  /*e200*/  FMUL.FTZ R56, R3.reuse, R192 ;  /* 0x000000c003387220 */ /* 0x040fe40000410000 */
[----:B------:R-:W-:Y:S02]  /*e210*/  FMUL.FTZ R60, R3, R196 ;  /* 0x000000c4033c7220 */ /* 0x000fe40000410000 */
[----:B------:R-:W-:Y:S01]  /*e220*/  FMUL.FTZ R50, R133, R186 ;  /* 0x000000ba85327220 */ /* 0x000fe20000410000 */
[----:B--2---:R-:W-:Y:S01]  /*e230*/  MOV R217, R20 ;  /* 0x0000001400d97202 */ /* 0x004fe20000000f00 */
[--C-:B------:R-:W-:Y:S02]  /*e240*/  FFMA.FTZ R4, R213, c[0x0][0x2d0], -R207.reuse ;  /* 0x0000b400d5047a23 */ /* 0x100fe400000108cf */
[----:B------:R-:W-:Y:S02]  /*e250*/  FMUL.FTZ R67, R133, R203 ;  /* 0x000000cb85437220 */ /* 0x000fe40000410000 */
[----:B------:R2:W-:Y:S01]  /*e260*/  MUFU.EX2 R240, R4 ;  /* 0x0000000400f07308 */ /* 0x0005e20000000800 */
[C---:B------:R-:W-:Y:S01]  /*e270*/  FMUL.FTZ R72, R3.reuse, R72 ;  /* 0x0000004803487220 */ /* 0x040fe20000410000 */
[----:B-1----:R-:W-:Y:S01]  /*e280*/  FMNMX.FTZ R0, R0, R2, !PT ;  /* 0x0000000200007209 */ /* 0x002fe20007810000 */
[--C-:B------:R-:W-:Y:S02]  /*e290*/  FFMA.FTZ R2, R216, c[0x0][0x2d0], -R207.reuse ;  /* 0x0000b400d8027a23 */ /* 0x100fe400000108cf */
[C---:B------:R-:W-:Y:S02]  /*e2a0*/  FMUL.FTZ R73, R3.reuse, R73 ;  /* 0x0000004903497220 */ /* 0x040fe40000410000 */
[C---:B------:R-:W-:Y:S03]  /*e2b0*/  FMUL.FTZ R76, R3.reuse, R76 ;  /* 0x0000004c034c7220 */ /* 0x040fe60000410000 */
[----:B------:R1:W-:Y:S01]  /*e2c0*/  MUFU.EX2 R215, R2 ;  /* 0x0000000200d77308 */ /* 0x0003e20000000800 */
[C---:B------:R-:W-:Y:S02]  /*e2d0*/  FMUL.FTZ R77, R3.reuse, R77 ;  /* 0x0000004d034d7220 */ /* 0x040fe40000410000 */
[C---:B------:R-:W-:Y:S02]  /*e2e0*/  FMUL.FTZ R88, R3.reuse, R88 ;  /* 0x0000005803587220 */ /* 0x040fe40000410000 */
[----:B------:R-:W-:Y:S02]  /*e2f0*/  FMUL.FTZ R89, R3, R89 ;  /* 0x0000005903597220 */ /* 0x000fe40000410000 */
[--C-:B------:R-:W-:Y:S02]  /*e300*/  FFMA.FTZ R160, R160, c[0x0][0x2d0], -R206.reuse ;  /* 0x0000b400a0a07a23 */ /* 0x100fe400000108ce */
[----:B------:R-:W-:Y:S02]  /*e310*/  FFMA.FTZ R161, R161, c[0x0][0x2d0], -R206 ;  /* 0x0000b400a1a17a23 */ /* 0x000fe400000108ce */
[C---:B------:R-:W-:Y:S02]  /*e320*/  FMUL.FTZ R92, R3.reuse, R92 ;  /* 0x0000005c035c7220 */ /* 0x040fe40000410000 */
[----:B------:R-:W-:Y:S02]  /*e330*/  FMUL.FTZ R93, R3, R93 ;  /* 0x0000005d035d7220 */ /* 0x000fe40000410000 */
[----:B--2---:R-:W-:Y:S02]  /*e340*/  FFMA.FTZ R4, R18, c[0x0][0x2d0], -R207 ;  /* 0x0000b40012047a23 */ /* 0x004fe400000108cf */
[C---:B------:R-:W-:Y:S02]  /*e350*/  FMUL.FTZ R18, R133.reuse, R154 ;  /* 0x0000009a85127220 */ /* 0x040fe40000410000 */
[----:B------:R2:W-:Y:S01]  /*e360*/  MUFU.EX2 R234, R4 ;  /* 0x0000000400ea7308 */ /* 0x0005e20000000800 */
[C---:B------:R-:W-:Y:S02]  /*e370*/  FMUL.FTZ R99, R133.reuse, R99 ;  /* 0x0000006385637220 */ /* 0x040fe40000410000 */
[C---:B------:R-:W-:Y:S01]  /*e380*/  FMUL.FTZ R102, R133.reuse, R102 ;  /* 0x0000006685667220 */ /* 0x040fe20000410000 */
[----:B-1----:R-:W1:Y:S01]  /*e390*/  SHFL.BFLY PT, R2, R0, 0x1, 0x1f ;  /* 0x0c201f0000027f89 */ /* 0x002e6200000e0000 */
[----:B------:R-:W-:Y:S02]  /*e3a0*/  FMUL.FTZ R103, R133, R103 ;  /* 0x0000006785677220 */ /* 0x000fe40000410000 */
[C---:B------:R-:W-:Y:S02]  /*e3b0*/  FMUL.FTZ R104, R3.reuse, R104 ;  /* 0x0000006803687220 */ /* 0x040fe40000410000 */
[C---:B------:R-:W-:Y:S02]  /*e3c0*/  FMUL.FTZ R105, R3.reuse, R105 ;  /* 0x0000006903697220 */ /* 0x040fe40000410000 */
[C---:B------:R-:W-:Y:S02]  /*e3d0*/  FMUL.FTZ R108, R3.reuse, R108 ;  /* 0x0000006c036c7220 */ /* 0x040fe40000410000 */
[----:B------:R-:W-:Y:S02]  /*e3e0*/  FMUL.FTZ R109, R3, R109 ;  /* 0x0000006d036d7220 */ /* 0x000fe40000410000 */
[C---:B------:R-:W-:Y:S02]  /*e3f0*/  FMUL.FTZ R114, R133.reuse, R114 ;  /* 0x0000007285727220 */ /* 0x040fe40000410000 */
[C---:B------:R-:W-:Y:S02]  /*e400*/  FMUL.FTZ R115, R133.reuse, R115 ;  /* 0x0000007385737220 */ /* 0x040fe40000410000 */
[C---:B------:R-:W-:Y:S02]  /*e410*/  FMUL.FTZ R118, R133.reuse, R118 ;  /* 0x0000007685767220 */ /* 0x040fe40000410000 */
[----:B------:R-:W-:Y:S01]  /*e420*/  FMUL.FTZ R119, R133, R119 ;  /* 0x0000007785777220 */ /* 0x000fe20000410000 */
[----:B--2---:R-:W-:Y:S01]  /*e430*/  @P1 SHF.R.S32.HI R4, RZ, 0x1f, R249 ;  /* 0x0000001fff041819 */ /* 0x004fe200000114f9 */
[C---:B------:R-:W-:Y:S02]  /*e440*/  FMUL.FTZ R120, R3.reuse, R120 ;  /* 0x0000007803787220 */ /* 0x040fe40000410000 */
[----:B------:R-:W-:Y:S01]  /*e450*/  FMUL.FTZ R121, R3, R121 ;  /* 0x0000007903797220 */ /* 0x000fe20000410000 */
[----:B-1----:R-:W-:Y:S01]  /*e460*/  FMNMX.FTZ R134, R0, R2, !PT ;  /* 0x0000000200867209 */ /* 0x002fe20007810000 */
[----:B------:R-:W-:Y:S02]  /*e470*/  @P1 IMAD R2, R4, c[0x0][0x1e0], RZ ;  /* 0x0000780004021a24 */ /* 0x000fe400078e02ff */
[C---:B------:R-:W-:Y:S04]  /*e480*/  @P1 IMAD.WIDE.U32 R4, R249.reuse, c[0x0][0x1e0], RZ ;  /* 0x00007800f9041a25 */ /* 0x040fe800078e00ff */
[----:B------:R-:W-:Y:S01]  /*e490*/  @P1 IMAD R2, R249, c[0x0][0x1e4], R2 ;  /* 0x00007900f9021a24 */ /* 0x000fe200078e0202 */
[----:B------:R-:W-:Y:S01]  /*e4a0*/  @P1 SHF.L.U32 R6, R4, 0x6, RZ ;  /* 0x0000000604061819 */ /* 0x000fe200000006ff */
[----:B------:R-:W-:Y:S01]  /*e4b0*/  FADD.FTZ R0, -R134, R139 ;  /* 0x0000008b86007221 */ /* 0x000fe20000010100 */
[----:B------:R-:W-:Y:S01]  /*e4c0*/  MOV R139, R30 ;  /* 0x0000001e008b7202 */ /* 0x000fe20000000f00 */
[----:B------:R-:W-:Y:S01]  /*e4d0*/  FMUL.FTZ R124, R3, R124 ;  /* 0x0000007c037c7220 */ /* 0x000fe20000410000 */
[----:B------:R-:W-:Y:S01]  /*e4e0*/  @P1 IADD3 R2, R5, R2, RZ ;  /* 0x0000000205021210 */ /* 0x000fe20007ffe0ff */
[----:B------:R-:W-:Y:S01]  /*e4f0*/  FMUL.FTZ R0, R0, c[0x0][0x2d0] ;  /* 0x0000b40000007a20 */ /* 0x000fe20000410000 */
[----:B------:R-:W-:Y:S01]  /*e500*/  @P1 IADD3 R5, P3, R6, R10, RZ ;  /* 0x0000000a06051210 */ /* 0x000fe20007f7e0ff */
[----:B------:R-:W-:Y:S01]  /*e510*/  FMUL.FTZ R125, R3, R125 ;  /* 0x0000007d037d7220 */ /* 0x000fe20000410000 */
[----:B------:R-:W-:Y:S01]  /*e520*/  @P1 SHF.L.U64.HI R2, R4, 0x6, R2 ;  /* 0x0000000604021819 */ /* 0x000fe20000010202 */
[----:B------:R-:W-:Y:S01]  /*e530*/  FMUL.FTZ R130, R133, R130 ;  /* 0x0000008285827220 */ /* 0x000fe20000410000 */
[----:B------:R-:W-:Y:S01]  /*e540*/  @P1 LEA R4, P2, R5, c[0x0][0x1c8], 0x1 ;  /* 0x0000720005041a11 */ /* 0x000fe200078408ff */
[----:B------:R-:W1:Y:S01]  /*e550*/  MUFU.EX2 R0, R0 ;  /* 0x0000000000007308 */ /* 0x000e620000000800 */
[----:B------:R-:W-:Y:S01]  /*e560*/  MOV R176, R139 ;  /* 0x0000008b00b07202 */ /* 0x000fe20000000f00 */
[----:B------:R-:W-:Y:S01]  /*e570*/  @P1 IMAD.X R7, R2, 0x1, R21, P3 ;  /* 0x0000000102071824 */ /* 0x000fe200018e0615 */
[----:B------:R-:W-:Y:S02]  /*e580*/  @P1 IADD3 R6, P4, P3, R6, 0x40, R10 ;  /* 0x0000004006061810 */ /* 0x000fe40007b9e00a */
[----:B------:R-:W-:Y:S01]  /*e590*/  MOV R139, R45 ;  /* 0x0000002d008b7202 */ /* 0x000fe20000000f00 */
[----:B------:R-:W-:Y:S01]  /*e5a0*/  FMUL.FTZ R45, R3, R181 ;  /* 0x000000b5032d7220 */ /* 0x000fe20000410000 */
[----:B------:R-:W-:Y:S01]  /*e5b0*/  @P1 LEA.HI.X R5, R5, c[0x0][0x1cc], R7, 0x1, P2 ;  /* 0x0000730005051a11 */ /* 0x000fe200010f0c07 */
[----:B------:R-:W-:Y:S01]  /*e5c0*/  FFMA.FTZ R7, R218, c[0x0][0x2d0], -R208 ;  /* 0x0000b400da077a23 */ /* 0x000fe200000108d0 */
[----:B------:R-:W-:Y:S01]  /*e5d0*/  @P1 IADD3.X R2, R2, RZ, R21, P4, P3 ;  /* 0x000000ff02021210 */ /* 0x000fe200027e6415 */
[----:B------:R-:W-:Y:S01]  /*e5e0*/  FFMA.FTZ R139, R139, c[0x0][0x2d0], -R206 ;  /* 0x0000b4008b8b7a23 */ /* 0x000fe200000108ce */
[C---:B------:R-:W-:Y:S01]  /*e5f0*/  @P1 LEA R10, P2, R6.reuse, c[0x0][0x1c8], 0x1 ;  /* 0x00007200060a1a11 */ /* 0x040fe200078408ff */
[----:B------:R2:W-:Y:S01]  /*e600*/  MUFU.EX2 R216, R7 ;  /* 0x0000000700d87308 */ /* 0x0005e20000000800 */
[----:B------:R3:W-:Y:S01]  /*e610*/  @P1 LDGSTS.E.BYPASS.LTC128B.128 [R248+0x4100], [R4.64], !P0 ;  /* 0x0410000004f81fae */ /* 0x0007e2000c101d46 */
[----:B------:R-:W-:Y:S02]  /*e620*/  MOV R181, R46 ;  /* 0x0000002e00b57202 */ /* 0x000fe40000000f00 */
[----:B------:R-:W-:Y:S01]  /*e630*/  @P1 LEA.HI.X R11, R6, c[0x0][0x1cc], R2, 0x1, P2 ;  /* 0x00007300060b1a11 */ /* 0x000fe200010f0c02 */
[--C-:B------:R-:W-:Y:S01]  /*e640*/  FFMA.FTZ R2, R12, c[0x0][0x2d0], -R208.reuse ;  /* 0x0000b4000c027a23 */ /* 0x100fe200000108d0 */
[----:B------:R-:W-:Y:S01]  /*e650*/  @P1 IADD3 R6, P2, R4, R8, RZ ;  /* 0x0000000804061210 */ /* 0x000fe20007f5e0ff */
[C---:B------:R-:W-:Y:S01]  /*e660*/  FMUL.FTZ R12, R3.reuse, R148 ;  /* 0x00000094030c7220 */ /* 0x040fe20000410000 */
[----:B------:R-:W-:Y:S01]  /*e670*/  MOV R218, R49 ;  /* 0x0000003100da7202 */ /* 0x000fe20000000f00 */
[----:B------:R4:W-:Y:S01]  /*e680*/  @P1 LDGSTS.E.BYPASS.LTC128B.128 [R248+0x6100], [R10.64], !P6 ;  /* 0x061000000af81fae */ /* 0x0009e2000f101d46 */
[----:B------:R4:W-:Y:S01]  /*e690*/  MUFU.EX2 R213, R2 ;  /* 0x0000000200d57308 */ /* 0x0009e20000000800 */
[----:B------:R-:W-:Y:S02]  /*e6a0*/  FMUL.FTZ R49, R132, R185 ;  /* 0x000000b984317220 */ /* 0x000fe40000410000 */
[C---:B-1----:R-:W-:Y:S01]  /*e6b0*/  FMUL.FTZ R26, R0.reuse, R162 ;  /* 0x000000a2001a7220 */ /* 0x042fe20000410000 */
[----:B------:R-:W-:Y:S01]  /*e6c0*/  MOV R162, R64 ;  /* 0x0000004000a27202 */ /* 0x000fe20000000f00 */
[C---:B------:R-:W-:Y:S01]  /*e6d0*/  FMUL.FTZ R27, R0.reuse, R163 ;  /* 0x000000a3001b7220 */ /* 0x040fe20000410000 */
[----:B------:R-:W-:Y:S01]  /*e6e0*/  MOV R163, R57 ;  /* 0x0000003900a37202 */ /* 0x000fe20000000f00 */
[C---:B------:R-:W-:Y:S02]  /*e6f0*/  FMUL.FTZ R59, R0.reuse, R195 ;  /* 0x000000c3003b7220 */ /* 0x040fe40000410000 */
[C---:B------:R-:W-:Y:S01]  /*e700*/  FMUL.FTZ R30, R0.reuse, R166 ;  /* 0x000000a6001e7220 */ /* 0x040fe20000410000 */
[----:B------:R-:W-:Y:S01]  /*e710*/  MOV R166, R61 ;  /* 0x0000003d00a67202 */ /* 0x000fe20000000f00 */
[----:B------:R-:W-:Y:S01]  /*e720*/  FMUL.FTZ R46, R0, R182 ;  /* 0x000000b6002e7220 */ /* 0x000fe20000410000 */
[----:B------:R-:W-:Y:S01]  /*e730*/  MOV R182, R66 ;  /* 0x0000004200b67202 */ /* 0x000fe20000000f00 */
[----:B------:R-:W-:Y:S01]  /*e740*/  FMUL.FTZ R61, R3, R197 ;  /* 0x000000c5033d7220 */ /* 0x000fe20000410000 */
[----:B--2---:R-:W-:Y:S01]  /*e750*/  @P1 IADD3.X R7, R5, R9, RZ, P2, !PT ;  /* 0x0000000905071210 */ /* 0x004fe200017fe4ff */
[----:B------:R-:W-:Y:S02]  /*e760*/  FMUL.FTZ R57, R3, R193 ;  /* 0x000000c103397220 */ /* 0x000fe40000410000 */
[----:B------:R-:W-:Y:S01]  /*e770*/  FMUL.FTZ R64, R132, R200 ;  /* 0x000000c884407220 */ /* 0x000fe20000410000 */
[----:B---3--:R-:W-:Y:S01]  /*e780*/  @P1 IADD3 R4, P3, R6, R8, RZ ;  /* 0x0000000806041210 */ /* 0x008fe20007f7e0ff */
[----:B------:R1:W-:Y:S01]  /*e790*/  @P1 LDGSTS.E.BYPASS.LTC128B.128 [R248+0x4900], [R6.64], !P0 ;  /* 0x0490000006f81fae */ /* 0x0003e2000c101d46 */
[----:B------:R-:W-:Y:S02]  /*e7a0*/  FMUL.FTZ R66, R133, R202 ;  /* 0x000000ca85427220 */ /* 0x000fe40000410000 */
[-C--:B------:R-:W-:Y:S01]  /*e7b0*/  @P1 IADD3.X R5, R7, R9.reuse, RZ, P3, !PT ;  /* 0x0000000907051210 */ /* 0x080fe20001ffe4ff */
[----:B------:R-:W-:Y:S01]  /*e7c0*/  FMUL.FTZ R74, R0, R74 ;  /* 0x0000004a004a7220 */ /* 0x000fe20000410000 */
[----:B------:R-:W-:Y:S01]  /*e7d0*/  @P1 IADD3 R8, P2, R4, R8, RZ ;  /* 0x0000000804081210 */ /* 0x000fe20007f5e0ff */
[----:B----4-:R-:W-:Y:S02]  /*e7e0*/  FFMA.FTZ R2, R13, c[0x0][0x2d0], -R208 ;  /* 0x0000b4000d027a23 */ /* 0x010fe400000108d0 */
[----:B------:R1:W-:Y:S01]  /*e7f0*/  @P1 LDGSTS.E.BYPASS.LTC128B.128 [R248+0x6900], [R6.64+0x80], !P6 ;  /* 0x0690008006f81fae */ /* 0x0003e2000f101d46 */
[----:B------:R-:W-:Y:S01]  /*e800*/  @P1 IADD3.X R9, R5, R9, RZ, P2, !PT ;  /* 0x0000000905091210 */ /* 0x000fe200017fe4ff */
[----:B------:R-:W2:Y:S01]  /*e810*/  MUFU.EX2 R241, R2 ;  /* 0x0000000200f17308 */ /* 0x000ea20000000800 */
[C---:B------:R-:W-:Y:S02]  /*e820*/  FMUL.FTZ R10, R0.reuse, R142 ;  /* 0x0000008e000a7220 */ /* 0x040fe40000410000 */
[C---:B------:R-:W-:Y:S02]  /*e830*/  FMUL.FTZ R11, R0.reuse, R143 ;  /* 0x0000008f000b7220 */ /* 0x040fe40000410000 */
[----:B------:R-:W-:Y:S01]  /*e840*/  FMUL.FTZ R13, R3, R149 ;  /* 0x00000095030d7220 */ /* 0x000fe20000410000 */
[----:B------:R3:W-:Y:S01]  /*e850*/  @P1 LDGSTS.E.BYPASS.LTC128B.128 [R248+0x5100], [R4.64], !P0 ;  /* 0x0510000004f81fae */ /* 0x0007e2000c101d46 */
[C---:B------:R-:W-:Y:S02]  /*e860*/  FMUL.FTZ R75, R0.reuse, R75 ;  /* 0x0000004b004b7220 */ /* 0x040fe40000410000 */
[C---:B------:R-:W-:Y:S02]  /*e870*/  FMUL.FTZ R78, R0.reuse, R78 ;  /* 0x0000004e004e7220 */ /* 0x040fe40000410000 */
[C---:B------:R-:W-:Y:S02]  /*e880*/  FMUL.FTZ R79, R0.reuse, R79 ;  /* 0x0000004f004f7220 */ /* 0x040fe40000410000 */
[C---:B------:R-:W-:Y:S01]  /*e890*/  FMUL.FTZ R90, R0.reuse, R90 ;  /* 0x0000005a005a7220 */ /* 0x040fe20000410000 */
[----:B------:R3:W-:Y:S01]  /*e8a0*/  @P1 LDGSTS.E.BYPASS.LTC128B.128 [R248+0x7100], [R4.64+0x80], !P6 ;  /* 0x0710008004f81fae */ /* 0x0007e2000f101d46 */
[C---:B------:R-:W-:Y:S02]  /*e8b0*/  FMUL.FTZ R91, R0.reuse, R91 ;  /* 0x0000005b005b7220 */ /* 0x040fe40000410000 */
[C---:B------:R-:W-:Y:S02]  /*e8c0*/  FMUL.FTZ R94, R0.reuse, R94 ;  /* 0x0000005e005e7220 */ /* 0x040fe40000410000 */
[C---:B------:R-:W-:Y:S02]  /*e8d0*/  FMUL.FTZ R95, R0.reuse, R95 ;  /* 0x0000005f005f7220 */ /* 0x040fe40000410000 */
[C---:B------:R-:W-:Y:S01]  /*e8e0*/  FMUL.FTZ R106, R0.reuse, R106 ;  /* 0x0000006a006a7220 */ /* 0x040fe20000410000 */
[----:B------:R4:W-:Y:S01]  /*e8f0*/  @P1 LDGSTS.E.BYPASS.LTC128B.128 [R248+0x5900], [R8.64], !P0 ;  /* 0x0590000008f81fae */ /* 0x0009e2000c101d46 */
[----:B------:R-:W-:Y:S01]  /*e900*/  FMUL.FTZ R107, R0, R107 ;  /* 0x0000006b006b7220 */ /* 0x000fe20000410000 */
[----:B--2---:R-:W-:Y:S01]  /*e910*/  F2FP.BF16.PACK_AB R142, R241, R213 ;  /* 0x000000d5f18e723e */ /* 0x004fe200000010ff */
[----:B------:R-:W-:Y:S02]  /*e920*/  FMUL.FTZ R2, R134, c[0x0][0x2d0] ;  /* 0x0000b40086027a20 */ /* 0x000fe40000410000 */
[----:B-1----:R-:W-:Y:S01]  /*e930*/  FMUL.FTZ R7, R133, R147 ;  /* 0x0000009385077220 */ /* 0x002fe20000410000 */
[----:B------:R-:W-:Y:S01]  /*e940*/  F2FP.BF16.PACK_AB R147, R236, R234 ;  /* 0x000000eaec93723e */ /* 0x000fe200000010ff */
[--C-:B------:R-:W-:Y:S01]  /*e950*/  FFMA.FTZ R6, R219, c[0x0][0x2d0], -R2.reuse ;  /* 0x0000b400db067a23 */ /* 0x100fe20000010802 */
[----:B------:R4:W-:Y:S01]  /*e960*/  @P1 LDGSTS.E.BYPASS.LTC128B.128 [R248+0x7900], [R8.64+0x80], !P6 ;  /* 0x0790008008f81fae */ /* 0x0009e2000f101d46 */
[----:B------:R-:W-:Y:S01]  /*e970*/  MOV R219, R41 ;  /* 0x0000002900db7202 */ /* 0x000fe20000000f00 */
[----:B------:R-:W-:Y:S01]  /*e980*/  FMUL.FTZ R41, R3, R177 ;  /* 0x000000b103297220 */ /* 0x000fe20000410000 */
[----:B------:R1:W-:Y:S01]  /*e990*/  MUFU.EX2 R209, R6 ;  /* 0x0000000600d17308 */ /* 0x0003e20000000800 */
[----:B------:R-:W-:Y:S01]  /*e9a0*/  MOV R177, R42 ;  /* 0x0000002a00b17202 */ /* 0x000fe20000000f00 */
[C---:B------:R-:W-:Y:S02]  /*e9b0*/  FMUL.FTZ R42, R0.reuse, R178 ;  /* 0x000000b2002a7220 */ /* 0x040fe40000410000 */
[C---:B------:R-:W-:Y:S01]  /*e9c0*/  FMUL.FTZ R110, R0.reuse, R110 ;  /* 0x0000006e006e7220 */ /* 0x040fe20000410000 */
[----:B------:R-:W2:Y:S01]  /*e9d0*/  LDSM.16.MT88.4 R20, [R229] ;  /* 0x00000000e514783b */ /* 0x000ea20000004200 */
[----:B------:R-:W-:Y:S02]  /*e9e0*/  FMUL.FTZ R111, R0, R111 ;  /* 0x0000006f006f7220 */ /* 0x000fe40000410000 */
[--C-:B---3--:R-:W-:Y:S01]  /*e9f0*/  FFMA.FTZ R4, R220, c[0x0][0x2d0], -R2.reuse ;  /* 0x0000b400dc047a23 */ /* 0x108fe20000010802 */
[----:B------:R-:W-:Y:S01]  /*ea00*/  MOV R220, R245 ;  /* 0x000000f500dc7202 */ /* 0x000fe20000000f00 */
[----:B------:R-:W-:Y:S01]  /*ea10*/  FMUL.FTZ R5, R132, R145 ;  /* 0x0000009184057220 */ /* 0x000fe20000410000 */
[----:B------:R-:W-:Y:S01]  /*ea20*/  F2FP.BF16.PACK_AB R145, R240, R215 ;  /* 0x000000d7f091723e */ /* 0x000fe200000010ff */
[----:B------:R3:W3:Y:S01]  /*ea30*/  MUFU.EX2 R210, R4 ;  /* 0x0000000400d27308 */ /* 0x0006e20000000800 */
[----:B------:R-:W2:Y:S01]  /*ea40*/  LDSM.16.MT88.4 R36, [R230] ;  /* 0x00000000e624783b */ /* 0x000ea20000004200 */
[C---:B------:R-:W-:Y:S02]  /*ea50*/  FMUL.FTZ R122, R0.reuse, R122 ;  /* 0x0000007a007a7220 */ /* 0x040fe40000410000 */
[C---:B------:R-:W-:Y:S02]  /*ea60*/  FMUL.FTZ R123, R0.reuse, R123 ;  /* 0x0000007b007b7220 */ /* 0x040fe40000410000 */
[C---:B------:R-:W-:Y:S02]  /*ea70*/  FMUL.FTZ R126, R0.reuse, R126 ;  /* 0x0000007e007e7220 */ /* 0x040fe40000410000 */
[----:B------:R-:W-:Y:S01]  /*ea80*/  FMUL.FTZ R127, R0, R127 ;  /* 0x0000007f007f7220 */ /* 0x000fe20000410000 */
[----:B------:R-:W2:Y:S01]  /*ea90*/  LDSM.16.MT88.4 R52, [R233] ;  /* 0x00000000e934783b */ /* 0x000ea20000004200 */
[----:B-1----:R-:W-:Y:S01]  /*eaa0*/  FMUL.FTZ R6, R133, R146 ;  /* 0x0000009285067220 */ /* 0x002fe20000410000 */
[----:B------:R-:W-:Y:S01]  /*eab0*/  F2FP.BF16.PACK_AB R146, R217, R238 ;  /* 0x000000eed992723e */ /* 0x000fe200000010ff */
[C---:B----4-:R-:W-:Y:S01]  /*eac0*/  FMUL.FTZ R8, R3.reuse, R140 ;  /* 0x0000008c03087220 */ /* 0x050fe20000410000 */
[----:B------:R-:W-:Y:S01]  /*ead0*/  F2FP.BF16.PACK_AB R140, R216, R212 ;  /* 0x000000d4d88c723e */ /* 0x000fe200000010ff */
[----:B------:R-:W-:Y:S03]  /*eae0*/  FMUL.FTZ R9, R3, R141 ;  /* 0x0000008d03097220 */ /* 0x000fe60000410000 */
[----:B------:R-:W-:Y:S01]  /*eaf0*/  LDSM.16.MT88.4 R152, [R229+0x2000] ;  /* 0x00200000e598783b */ /* 0x000fe20000004200 */
[--C-:B---3--:R-:W-:Y:S01]  /*eb00*/  FFMA.FTZ R4, R14, c[0x0][0x2d0], -R2.reuse ;  /* 0x0000b4000e047a23 */ /* 0x108fe20000010802 */
[----:B------:R-:W-:Y:S01]  /*eb10*/  F2FP.BF16.PACK_AB R141, R210, R209 ;  /* 0x000000d1d28d723e */ /* 0x000fe200000010ff */
[C---:B------:R-:W-:Y:S05]  /*eb20*/  FMUL.FTZ R14, R0.reuse, R150 ;  /* 0x00000096000e7220 */ /* 0x040fea0000410000 */
[----:B------:R-:W0:Y:S01]  /*eb30*/  LDGDEPBAR ;  /* 0x00000000000079af */ /* 0x000e220000000000 */
[----:B------:R1:W-:Y:S02]  /*eb40*/  MUFU.EX2 R211, R4 ;  /* 0x0000000400d37308 */ /* 0x0003e40000000800 */
[----:B-1----:R-:W-:Y:S02]  /*eb50*/  FFMA.FTZ R4, R15, c[0x0][0x2d0], -R2 ;  /* 0x0000b4000f047a23 */ /* 0x002fe40000010802 */
[----:B------:R-:W-:Y:S06]  /*eb60*/  FMUL.FTZ R15, R0, R151 ;  /* 0x00000097000f7220 */ /* 0x000fec0000410000 */
[----:B------:R1:W3:Y:S01]  /*eb70*/  MUFU.EX2 R242, R4 ;  /* 0x0000000400f27308 */ /* 0x0002e20000000800 */
[----:B------:R-:W4:Y:S01]  /*eb80*/  LDSM.16.MT88.4 R148, [R232] ;  /* 0x00000000e894783b */ /* 0x000f220000004200 */
[----:B-1----:R-:W-:Y:S01]  /*eb90*/  FMUL.FTZ R4, R132, R144 ;  /* 0x0000009084047220 */ /* 0x002fe20000410000 */
[----:B------:R-:W-:Y:S02]  /*eba0*/  F2FP.BF16.PACK_AB R144, R231, R214 ;  /* 0x000000d6e790723e */ /* 0x000fe400000010ff */
[----:B---3--:R-:W-:Y:S05]  /*ebb0*/  F2FP.BF16.PACK_AB R143, R242, R211 ;  /* 0x000000d3f28f723e */ /* 0x008fea00000010ff */
[-C--:B--2---:R-:W-:Y:S08]  /*ebc0*/  HMMA.16816.F32.BF16 R4, R144, R20.reuse, R4 ;  /* 0x000000149004723c */ /* 0x084ff00000041804 */
[C---:B------:R-:W-:Y:S07]  /*ebd0*/  HMMA.16816.F32.BF16 R8, R140.reuse, R20, R8 ;  /* 0x000000148c08723c */ /* 0x040fee0000041808 */
[C---:B------:R-:W-:Y:S01]  /*ebe0*/  FMUL.FTZ R20, R132.reuse, R156 ;  /* 0x0000009c84147220 */ /* 0x040fe20000410000 */
[-C--:B------:R-:W-:Y:S04]  /*ebf0*/  HMMA.16816.F32.BF16 R12, R140, R22.reuse, R12 ;  /* 0x000000168c0c723c */ /* 0x080fe8000004180c */
[----:B------:R-:W-:Y:S01]  /*ec00*/  MOV R156, R138 ;  /* 0x0000008a009c7202 */ /* 0x000fe20000000f00 */
[--C-:B------:R-:W-:Y:S02]  /*ec10*/  FFMA.FTZ R138, R221, c[0x0][0x2d0], -R206.reuse ;  /* 0x0000b400dd8a7a23 */ /* 0x100fe400000108ce */
[----:B------:R-:W-:Y:S01]  /*ec20*/  FMUL.FTZ R21, R132, R157 ;  /* 0x0000009d84157220 */ /* 0x000fe20000410000 */
[C---:B------:R-:W-:Y:S04]  /*ec30*/  HMMA.16816.F32.BF16 R16, R144.reuse, R22, R16 ;  /* 0x000000169010723c */ /* 0x040fe80000041810 */
[----:B------:R-:W-:Y:S01]  /*ec40*/  MOV R157, R63 ;  /* 0x0000003f009d7202 */ /* 0x000fe20000000f00 */
[C---:B------:R-:W-:Y:S02]  /*ec50*/  FMUL.FTZ R63, R0.reuse, R199 ;  /* 0x000000c7003f7220 */ /* 0x040fe40000410000 */
[C---:B------:R-:W-:Y:S01]  /*ec60*/  FMUL.FTZ R22, R133.reuse, R158 ;  /* 0x0000009e85167220 */ /* 0x040fe20000410000 */
[----:B------:R-:W-:Y:S01]  /*ec70*/  MOV R158, R31 ;  /* 0x0000001f009e7202 */ /* 0x000fe20000000f00 */
[C---:B------:R-:W-:Y:S03]  /*ec80*/  FMUL.FTZ R31, R0.reuse, R167 ;  /* 0x000000a7001f7220 */ /* 0x040fe60000410000 */
[----:B------:R-:W-:Y:S01]  /*ec90*/  MOV R167, R243 ;  /* 0x000000f300a77202 */ /* 0x000fe20000000f00 */
[----:B------:R-:W-:Y:S01]  /*eca0*/  FMUL.FTZ R23, R133, R159 ;  /* 0x0000009f85177220 */ /* 0x000fe20000410000 */
[----:B------:R1:W-:Y:S01]  /*ecb0*/  MUFU.EX2 R243, R138 ;  /* 0x0000008a00f37308 */ /* 0x0003e20000000800 */
[----:B------:R-:W-:Y:S01]  /*ecc0*/  MOV R159, R58 ;  /* 0x0000003a009f7202 */ /* 0x000fe20000000f00 */
[----:B------:R-:W-:Y:S04]  /*ecd0*/  FMUL.FTZ R58, R0, R194 ;  /* 0x000000c2003a7220 */ /* 0x000fe80000410000 */
[-C--:B------:R-:W-:Y:S08]  /*ece0*/  HMMA.16816.F32.BF16 R20, R144, R36.reuse, R20 ;  /* 0x000000249014723c */ /* 0x080ff00000041814 */
[C---:B------:R-:W-:Y:S07]  /*ecf0*/  HMMA.16816.F32.BF16 R24, R140.reuse, R36, R24 ;  /* 0x000000248c18723c */ /* 0x040fee0000041818 */
[----:B------:R-:W-:Y:S01]  /*ed00*/  FMUL.FTZ R36, R132, R172 ;  /* 0x000000ac84247220 */ /* 0x000fe20000410000 */
[-C--:B------:R-:W-:Y:S04]  /*ed10*/  HMMA.16816.F32.BF16 R28, R140, R38.reuse, R28 ;  /* 0x000000268c1c723c */ /* 0x080fe8000004181c */
[----:B-1----:R-:W-:Y:S01]  /*ed20*/  FFMA.FTZ R138, R223, c[0x0][0x2d0], -R206 ;  /* 0x0000b400df8a7a23 */ /* 0x002fe200000108ce */
[----:B------:R-:W-:Y:S01]  /*ed30*/  MOV R172, R43 ;  /* 0x0000002b00ac7202 */ /* 0x000fe20000000f00 */
[----:B------:R-:W-:Y:S02]  /*ed40*/  FMUL.FTZ R43, R0, R179 ;  /* 0x000000b3002b7220 */ /* 0x000fe40000410000 */
[C---:B------:R-:W-:Y:S01]  /*ed50*/  HMMA.16816.F32.BF16 R32, R144.reuse, R38, R32 ;  /* 0x000000269020723c */ /* 0x040fe20000041820 */
[----:B------:R1:W2:Y:S03]  /*ed60*/  MUFU.EX2 R235, R138 ;  /* 0x0000008a00eb7308 */ /* 0x0002a60000000800 */
[----:B------:R-:W-:Y:S02]  /*ed70*/  FMUL.FTZ R37, R132, R173 ;  /* 0x000000ad84257220 */ /* 0x000fe40000410000 */
[----:B------:R-:W-:Y:S02]  /*ed80*/  IMAD.MOV.U32 R173, RZ, RZ, R44 ;  /* 0x000000ffffad7224 */ /* 0x000fe400078e002c */
[----:B------:R-:W-:Y:S01]  /*ed90*/  FMUL.FTZ R38, R133, R174 ;  /* 0x000000ae85267220 */ /* 0x000fe20000410000 */
[----:B------:R-:W-:Y:S03]  /*eda0*/  MOV R174, R47 ;  /* 0x0000002f00ae7202 */ /* 0x000fe60000000f00 */
[C---:B------:R-:W-:Y:S01]  /*edb0*/  FMUL.FTZ R47, R0.reuse, R183 ;  /* 0x000000b7002f7220 */ /* 0x040fe20000410000 */
[----:B------:R-:W-:Y:S01]  /*edc0*/  MOV R183, R244 ;  /* 0x000000f400b77202 */ /* 0x000fe20000000f00 */
[----:B------:R-:W-:Y:S01]  /*edd0*/  FMUL.FTZ R44, R3, R180 ;  /* 0x000000b4032c7220 */ /* 0x000fe20000410000 */
[----:B------:R-:W-:Y:S01]  /*ede0*/  MOV R180, R62 ;  /* 0x0000003e00b47202 */ /* 0x000fe20000000f00 */
[----:B------:R-:W-:Y:S02]  /*edf0*/  FMUL.FTZ R62, R0, R198 ;  /* 0x000000c6003e7220 */ /* 0x000fe40000410000 */
[----:B------:R-:W-:Y:S01]  /*ee00*/  FMUL.FTZ R39, R133, R175 ;  /* 0x000000af85277220 */ /* 0x000fe20000410000 */
[----:B------:R-:W-:Y:S01]  /*ee10*/  MOV R175, R65 ;  /* 0x0000004100af7202 */ /* 0x000fe20000000f00 */
[C---:B------:R-:W-:Y:S02]  /*ee20*/  FMUL.FTZ R65, R132.reuse, R201 ;  /* 0x000000c984417220 */ /* 0x040fe40000410000 */
[----:B------:R-:W-:Y:S03]  /*ee30*/  LDSM.16.MT88.4 R200, [R232+0x1800] ;  /* 0x00180000e8c8783b */ /* 0x000fe60000004200 */
[-C--:B------:R-:W-:Y:S03]  /*ee40*/  HMMA.16816.F32.BF16 R36, R144, R52.reuse, R36 ;  /* 0x000000349024723c */ /* 0x080fe60000041824 */
[--C-:B-1----:R-:W-:Y:S04]  /*ee50*/  FFMA.FTZ R138, R225, c[0x0][0x2d0], -R207.reuse ;  /* 0x0000b400e18a7a23 */ /* 0x102fe800000108cf */
[----:B------:R1:W-:Y:S01]  /*ee60*/  MUFU.EX2 R179, R138 ;  /* 0x0000008a00b37308 */ /* 0x0003e20000000800 */
[C---:B------:R-:W-:Y:S07]  /*ee70*/  HMMA.16816.F32.BF16 R40, R140.reuse, R52, R40 ;  /* 0x000000348c28723c */ /* 0x040fee0000041828 */
[C---:B------:R-:W-:Y:S01]  /*ee80*/  FMUL.FTZ R53, R132.reuse, R189 ;  /* 0x000000bd84357220 */ /* 0x040fe20000410000 */
[-C--:B------:R-:W-:Y:S04]  /*ee90*/  HMMA.16816.F32.BF16 R44, R140, R54.reuse, R44 ;  /* 0x000000368c2c723c */ /* 0x080fe8000004182c */
[----:B------:R-:W-:Y:S04]  /*eea0*/  FMUL.FTZ R52, R132, R188 ;  /* 0x000000bc84347220 */ /* 0x000fe80000410000 */
[C---:B------:R-:W-:Y:S04]  /*eeb0*/  HMMA.16816.F32.BF16 R48, R144.reuse, R54, R48 ;  /* 0x000000369030723c */ /* 0x040fe80000041830 */
[--C-:B-1----:R-:W-:Y:S03]  /*eec0*/  FFMA.FTZ R138, R226, c[0x0][0x2d0], -R207.reuse ;  /* 0x0000b400e28a7a23 */ /* 0x102fe600000108cf */
[C---:B------:R-:W-:Y:S01]  /*eed0*/  FMUL.FTZ R54, R133.reuse, R190 ;  /* 0x000000be85367220 */ /* 0x040fe20000410000 */
[----:B------:R1:W3:Y:S01]  /*eee0*/  MUFU.EX2 R245, R138 ;  /* 0x0000008a00f57308 */ /* 0x0002e20000000800 */
[----:B------:R-:W-:Y:S07]  /*eef0*/  FMUL.FTZ R55, R133, R191 ;  /* 0x000000bf85377220 */ /* 0x000fee0000410000 */
[-C--:B----4-:R-:W-:Y:S02]  /*ef00*/  HMMA.16816.F32.BF16 R52, R144, R148.reuse, R52 ;  /* 0x000000949034723c */ /* 0x090fe40000041834 */
[----:B------:R-:W-:Y:S06]  /*ef10*/  MUFU.EX2 R191, R160 ;  /* 0x000000a000bf7308 */ /* 0x000fec0000000800 */
[C---:B------:R-:W-:Y:S08]  /*ef20*/  HMMA.16816.F32.BF16 R56, R140.reuse, R148, R56 ;  /* 0x000000948c38723c */ /* 0x040ff00000041838 */
[-C--:B------:R-:W-:Y:S04]  /*ef30*/  HMMA.16816.F32.BF16 R60, R140, R150.reuse, R60 ;  /* 0x000000968c3c723c */ /* 0x080fe8000004183c */
[--C-:B-1----:R-:W-:Y:S04]  /*ef40*/  FFMA.FTZ R138, R222, c[0x0][0x2d0], -R206.reuse ;  /* 0x0000b400de8a7a23 */ /* 0x102fe800000108ce */
[C---:B------:R-:W-:Y:S01]  /*ef50*/  HMMA.16816.F32.BF16 R64, R144.reuse, R150, R64 ;  /* 0x000000969040723c */ /* 0x040fe20000041840 */
[----:B------:R1:W-:Y:S01]  /*ef60*/  MUFU.EX2 R178, R138 ;  /* 0x0000008a00b27308 */ /* 0x0003e20000000800 */
[----:B------:R-:W4:Y:S06]  /*ef70*/  LDSM.16.MT88.4 R148, [R230+0x2000] ;  /* 0x00200000e694783b */ /* 0x000f2c0000004200 */
[-C--:B------:R-:W-:Y:S08]  /*ef80*/  HMMA.16816.F32.BF16 R68, R144, R152.reuse, R68 ;  /* 0x000000989044723c */ /* 0x080ff00000041844 */
[C---:B------:R-:W-:Y:S08]  /*ef90*/  HMMA.16816.F32.BF16 R72, R140.reuse, R152, R72 ;  /* 0x000000988c48723c */ /* 0x040ff00000041848 */
[-C--:B------:R-:W-:Y:S04]  /*efa0*/  HMMA.16816.F32.BF16 R76, R140, R154.reuse, R76 ;  /* 0x0000009a8c4c723c */ /* 0x080fe8000004184c */
[----:B-1----:R-:W-:Y:S02]  /*efb0*/  FFMA.FTZ R138, R224, c[0x0][0x2d0], -R206 ;  /* 0x0000b400e08a7a23 */ /* 0x002fe400000108ce */
[----:B------:R-:W-:Y:S02]  /*efc0*/  FFMA.FTZ R224, R167, c[0x0][0x2d0], -R2 ;  /* 0x0000b400a7e07a23 */ /* 0x000fe40000010802 */
[C---:B------:R-:W-:Y:S01]  /*efd0*/  HMMA.16816.F32.BF16 R80, R144.reuse, R154, R80 ;  /* 0x0000009a9050723c */ /* 0x040fe20000041850 */
[----:B------:R1:W1:Y:S01]  /*efe0*/  MUFU.EX2 R221, R138 ;  /* 0x0000008a00dd7308 */ /* 0x0002620000000800 */
[----:B------:R-:W2:Y:S06]  /*eff0*/  LDSM.16.MT88.4 R152, [R233+0x2000] ;  /* 0x00200000e998783b */ /* 0x000eac0000004200 */
[-C--:B----4-:R-:W-:Y:S03]  /*f000*/  HMMA.16816.F32.BF16 R84, R144, R148.reuse, R84 ;  /* 0x000000949054723c */ /* 0x090fe60000041854 */
[----:B------:R-:W-:Y:S05]  /*f010*/  MUFU.EX2 R224, R224 ;  /* 0x000000e000e07308 */ /* 0x000fea0000000800 */
        /* <DEDUP_REMOVED lines=8> */
[--C-:B-1----:R-:W-:Y:S04]  /*f0a0*/  FFMA.FTZ R138, R250, c[0x0][0x2d0], -R207.reuse ;  /* 0x0000b400fa8a7a23 */ /* 0x102fe800000108cf */
        /* <DEDUP_REMOVED lines=8> */
[----:B------:R1:W-:Y:S06]  /*f130*/  MUFU.EX2 R244, R138 ;  /* 0x0000008a00f47308 */ /* 0x0003ec0000000800 */
[----:B------:R-:W-:Y:S02]  /*f140*/  F2FP.BF16.PACK_AB R140, R235, R243 ;  /* 0x000000f3eb8c723e */ /* 0x000fe400000010ff */
[----:B---3--:R-:W-:Y:S03]  /*f150*/  F2FP.BF16.PACK_AB R141, R245, R179 ;  /* 0x000000b3f58d723e */ /* 0x008fe600000010ff */
[----:B------:R-:W-:Y:S02]  /*f160*/  F2FP.BF16.PACK_AB R142, R221, R178 ;  /* 0x000000b2dd8e723e */ /* 0x000fe400000010ff */
[----:B--2---:R-:W-:Y:S01]  /*f170*/  F2FP.BF16.PACK_AB R143, R223, R195 ;  /* 0x000000c3df8f723e */ /* 0x004fe200000010ff */
[----:B-1----:R-:W-:Y:S04]  /*f180*/  FFMA.FTZ R138, R251, c[0x0][0x2d0], -R208 ;  /* 0x0000b400fb8a7a23 */ /* 0x002fe800000108d0 */
[----:B------:R1:W2:Y:S02]  /*f190*/  MUFU.EX2 R246, R138 ;  /* 0x0000008a00f67308 */ /* 0x0002a40000000800 */
        /* <DEDUP_REMOVED lines=9> */
[----:B-1----:R-:W-:Y:S01]  /*f230*/  FFMA.FTZ R138, R184, c[0x0][0x2d0], -R2 ;  /* 0x0000b400b88a7a23 */ /* 0x002fe20000010802 */
[----:B------:R-:W-:Y:S02]  /*f240*/  MOV R184, R183 ;  /* 0x000000b700b87202 */ /* 0x000fe40000000f00 */
[----:B------:R-:W-:Y:S02]  /*f250*/  MOV R183, R182 ;  /* 0x000000b600b77202 */ /* 0x000fe40000000f00 */
[----:B------:R-:W-:Y:S02]  /*f260*/  MOV R182, R180 ;  /* 0x000000b400b67202 */ /* 0x000fe40000000f00 */
[----:B------:R-:W-:Y:S02]  /*f270*/  MOV R180, R176 ;  /* 0x000000b000b47202 */ /* 0x000fe40000000f00 */
[----:B------:R-:W-:Y:S02]  /*f280*/  MOV R176, R164 ;  /* 0x000000a400b07202 */ /* 0x000fe40000000f00 */
[----:B------:R-:W-:Y:S02]  /*f290*/  MOV R164, R247 ;  /* 0x000000f700a47202 */ /* 0x000fe40000000f00 */
[----:B------:R1:W3:Y:S02]  /*f2a0*/  MUFU.EX2 R247, R138 ;  /* 0x0000008a00f77308 */ /* 0x0002e40000000800 */
[----:B-1----:R-:W-:Y:S01]  /*f2b0*/  FFMA.FTZ R138, R184, c[0x0][0x2d0], -R208 ;  /* 0x0000b400b88a7a23 */ /* 0x002fe200000108d0 */
[----:B------:R-:W-:Y:S01]  /*f2c0*/  MOV R184, R183 ;  /* 0x000000b700b87202 */ /* 0x000fe20000000f00 */
[----:B------:R-:W-:Y:S01]  /*f2d0*/  IMAD.MOV.U32 R183, RZ, RZ, R182 ;  /* 0x000000ffffb77224 */ /* 0x000fe200078e00b6 */
[----:B------:R-:W-:Y:S05]  /*f2e0*/  MOV R182, R180 ;  /* 0x000000b400b67202 */ /* 0x000fea0000000f00 */
[----:B------:R1:W-:Y:S01]  /*f2f0*/  MUFU.EX2 R198, R138 ;  /* 0x0000008a00c67308 */ /* 0x0003e20000000800 */
[----:B------:R-:W-:Y:S02]  /*f300*/  MOV R180, R176 ;  /* 0x000000b000b47202 */ /* 0x000fe40000000f00 */
[----:B------:R-:W-:Y:S02]  /*f310*/  MOV R176, R175 ;  /* 0x000000af00b07202 */ /* 0x000fe40000000f00 */
[----:B------:R-:W-:Y:S02]  /*f320*/  MOV R175, R171 ;  /* 0x000000ab00af7202 */ /* 0x000fe40000000f00 */
[----:B------:R-:W-:Y:S02]  /*f330*/  MOV R171, R170 ;  /* 0x000000aa00ab7202 */ /* 0x000fe40000000f00 */
[----:B------:R-:W-:Y:S02]  /*f340*/  MOV R170, R131 ;  /* 0x0000008300aa7202 */ /* 0x000fe40000000f00 */
[----:B------:R-:W4:Y:S01]  /*f350*/  LDL.LU R131, [R1+0xd0] ;  /* 0x0000d00001837983 */ /* 0x000f220000300800 */
[----:B-1----:R-:W-:Y:S01]  /*f360*/  FFMA.FTZ R138, R184, c[0x0][0x2d0], -R208 ;  /* 0x0000b400b88a7a23 */ /* 0x002fe200000108d0 */
[----:B------:R-:W-:Y:S02]  /*f370*/  MOV R184, R183 ;  /* 0x000000b700b87202 */ /* 0x000fe40000000f00 */
[----:B------:R-:W-:Y:S02]  /*f380*/  MOV R183, R176 ;  /* 0x000000b000b77202 */ /* 0x000fe40000000f00 */
[----:B------:R-:W-:Y:S02]  /*f390*/  MOV R176, R171 ;  /* 0x000000ab00b07202 */ /* 0x000fe40000000f00 */
[----:B------:R-:W-:Y:S02]  /*f3a0*/  MOV R171, R237 ;  /* 0x000000ed00ab7202 */ /* 0x000fe40000000f00 */
[----:B------:R1:W1:Y:S02]  /*f3b0*/  MUFU.EX2 R237, R138 ;  /* 0x0000008a00ed7308 */ /* 0x0002640000000800 */
[--C-:B-1----:R-:W-:Y:S02]  /*f3c0*/  FFMA.FTZ R138, R184, c[0x0][0x2d0], -R2.reuse ;  /* 0x0000b400b88a7a23 */ /* 0x102fe40000010802 */
[----:B------:R-:W-:Y:S06]  /*f3d0*/  LDSM.16.MT88.4 R184, [R233+0x1800] ;  /* 0x00180000e9b8783b */ /* 0x000fec0000004200 */
[----:B------:R1:W-:Y:S02]  /*f3e0*/  MUFU.EX2 R192, R138 ;  /* 0x0000008a00c07308 */ /* 0x0003e40000000800 */
[----:B-1----:R-:W-:Y:S08]  /*f3f0*/  FFMA.FTZ R138, R183, c[0x0][0x2d0], -R2 ;  /* 0x0000b400b78a7a23 */ /* 0x002ff00000010802 */
[----:B------:R-:W-:Y:S10]  /*f400*/  MUFU.EX2 R183, R161 ;  /* 0x000000a100b77308 */ /* 0x000ff40000000800 */
[----:B------:R1:W1:Y:S02]  /*f410*/  MUFU.EX2 R189, R138 ;  /* 0x0000008a00bd7308 */ /* 0x0002640000000800 */
[--C-:B-1----:R-:W-:Y:S08]  /*f420*/  FFMA.FTZ R138, R182, c[0x0][0x2d0], -R206.reuse ;  /* 0x0000b400b68a7a23 */ /* 0x102ff000000108ce */
[----:B------:R1:W-:Y:S02]  /*f430*/  MUFU.EX2 R188, R138 ;  /* 0x0000008a00bc7308 */ /* 0x0003e40000000800 */
[--C-:B-1----:R-:W-:Y:S08]  /*f440*/  FFMA.FTZ R138, R181, c[0x0][0x2d0], -R206.reuse ;  /* 0x0000b400b58a7a23 */ /* 0x102ff000000108ce */
[----:B------:R1:W-:Y:S02]  /*f450*/  MUFU.EX2 R196, R138 ;  /* 0x0000008a00c47308 */ /* 0x0003e40000000800 */
[--C-:B-1----:R-:W-:Y:S08]  /*f460*/  FFMA.FTZ R138, R180, c[0x0][0x2d0], -R207.reuse ;  /* 0x0000b400b48a7a23 */ /* 0x102ff000000108cf */
[----:B------:R1:W-:Y:S02]  /*f470*/  MUFU.EX2 R181, R138 ;  /* 0x0000008a00b57308 */ /* 0x0003e40000000800 */
[--C-:B-1----:R-:W-:Y:S01]  /*f480*/  FFMA.FTZ R138, R177, c[0x0][0x2d0], -R207.reuse ;  /* 0x0000b400b18a7a23 */ /* 0x102fe200000108cf */
[----:B------:R-:W-:Y:S02]  /*f490*/  MOV R177, R175 ;  /* 0x000000af00b17202 */ /* 0x000fe40000000f00 */
[----:B------:R-:W-:Y:S05]  /*f4a0*/  MOV R175, R174 ;  /* 0x000000ae00af7202 */ /* 0x000fea0000000f00 */
[----:B------:R1:W-:Y:S01]  /*f4b0*/  MUFU.EX2 R197, R138 ;  /* 0x0000008a00c57308 */ /* 0x0003e20000000800 */
[----:B------:R-:W-:Y:S02]  /*f4c0*/  MOV R174, R168 ;  /* 0x000000a800ae7202 */ /* 0x000fe40000000f00 */
[----:B------:R-:W-:Y:S02]  /*f4d0*/  MOV R168, R164 ;  /* 0x000000a400a87202 */ /* 0x000fe40000000f00 */
[----:B------:R-:W-:Y:S05]  /*f4e0*/  MOV R164, R220 ;  /* 0x000000dc00a47202 */ /* 0x000fea0000000f00 */
[----:B------:R2:W-:Y:S01]  /*f4f0*/  MUFU.EX2 R220, R139 ;  /* 0x0000008b00dc7308 */ /* 0x0005e20000000800 */
[----:B-1----:R-:W-:Y:S01]  /*f500*/  FFMA.FTZ R138, R176, c[0x0][0x2d0], -R206 ;  /* 0x0000b400b08a7a23 */ /* 0x002fe200000108ce */
[----:B------:R-:W-:Y:S08]  /*f510*/  MOV R176, R218 ;  /* 0x000000da00b07202 */ /* 0x000ff00000000f00 */
[----:B------:R1:W-:Y:S01]  /*f520*/  MUFU.EX2 R218, R138 ;  /* 0x0000008a00da7308 */ /* 0x0003e20000000800 */
[--C-:B--2---:R-:W-:Y:S02]  /*f530*/  FFMA.FTZ R139, R175, c[0x0][0x2d0], -R208.reuse ;  /* 0x0000b400af8b7a23 */ /* 0x104fe400000108d0 */
[--C-:B------:R-:W-:Y:S07]  /*f540*/  FFMA.FTZ R175, R156, c[0x0][0x2d0], -R207.reuse ;  /* 0x0000b4009caf7a23 */ /* 0x100fee00000108cf */
[----:B------:R-:W-:Y:S10]  /*f550*/  MUFU.EX2 R199, R139 ;  /* 0x0000008b00c77308 */ /* 0x000ff40000000800 */
[----:B------:R-:W-:Y:S01]  /*f560*/  MUFU.EX2 R175, R175 ;  /* 0x000000af00af7308 */ /* 0x000fe20000000800 */
[----:B-1----:R-:W-:Y:S01]  /*f570*/  FFMA.FTZ R138, R173, c[0x0][0x2d0], -R207 ;  /* 0x0000b400ad8a7a23 */ /* 0x002fe200000108cf */
[----:B------:R-:W-:Y:S02]  /*f580*/  MOV R173, R172 ;  /* 0x000000ac00ad7202 */ /* 0x000fe40000000f00 */
[----:B------:R-:W-:Y:S02]  /*f590*/  MOV R172, R171 ;  /* 0x000000ab00ac7202 */ /* 0x000fe40000000f00 */
[----:B------:R-:W-:Y:S01]  /*f5a0*/  MOV R171, R170 ;  /* 0x000000aa00ab7202 */ /* 0x000fe20000000f00 */
[----:B------:R-:W-:Y:S01]  /*f5b0*/  IMAD.MOV.U32 R170, RZ, RZ, R169 ;  /* 0x000000ffffaa7224 */ /* 0x000fe200078e00a9 */
[----:B------:R-:W-:Y:S02]  /*f5c0*/  MOV R169, R219 ;  /* 0x000000db00a97202 */ /* 0x000fe40000000f00 */
[----:B------:R1:W-:Y:S02]  /*f5d0*/  MUFU.EX2 R219, R138 ;  /* 0x0000008a00db7308 */ /* 0x0003e40000000800 */
[--C-:B-1----:R-:W-:Y:S01]  /*f5e0*/  FFMA.FTZ R138, R177, c[0x0][0x2d0], -R207.reuse ;  /* 0x0000b400b18a7a23 */ /* 0x102fe200000108cf */
[----:B------:R-:W-:Y:S02]  /*f5f0*/  MOV R177, R172 ;  /* 0x000000ac00b17202 */ /* 0x000fe40000000f00 */
[----:B------:R-:W-:Y:S05]  /*f600*/  MOV R172, R165 ;  /* 0x000000a500ac7202 */ /* 0x000fea0000000f00 */
[----:B------:R1:W-:Y:S01]  /*f610*/  MUFU.EX2 R225, R138 ;  /* 0x0000008a00e17308 */ /* 0x0003e20000000800 */
[----:B----4-:R-:W-:Y:S07]  /*f620*/  FMUL.FTZ R131, R133, R131 ;  /* 0x0000008385837220 */ /* 0x010fee0000410000 */
[----:B------:R-:W-:Y:S01]  /*f630*/  HMMA.16816.F32.BF16 R128, R144, R150, R128 ;  /* 0x000000969080723c */ /* 0x000fe20000041880 */
[----:B------:R-:W2:Y:S03]  /*f640*/  LDSM.16.MT88.4 R148, [R230+0x800] ;  /* 0x00080000e694783b */ /* 0x000ea60000004200 */
[----:B-1----:R-:W-:Y:S01]  /*f650*/  FFMA.FTZ R138, R176, c[0x0][0x2d0], -R208 ;  /* 0x0000b400b08a7a23 */ /* 0x002fe200000108d0 */
[----:B------:R-:W-:Y:S01]  /*f660*/  MOV R176, R169 ;  /* 0x000000a900b07202 */ /* 0x000fe20000000f00 */
[----:B------:R-:W-:Y:S01]  /*f670*/  FFMA.FTZ R169, R168, c[0x0][0x2d0], -R206 ;  /* 0x0000b400a8a97a23 */ /* 0x000fe200000108ce */
[----:B------:R-:W-:Y:S01]  /*f680*/  F2FP.BF16.PACK_AB R144, R246, R244 ;  /* 0x000000f4f690723e */ /* 0x000fe200000010ff */
[-C--:B------:R-:W-:Y:S01]  /*f690*/  HMMA.16816.F32.BF16 R4, R140, R152.reuse, R4 ;  /* 0x000000988c04723c */ /* 0x080fe20000041804 */
[----:B------:R1:W-:Y:S04]  /*f6a0*/  MUFU.EX2 R194, R138 ;  /* 0x0000008a00c27308 */ /* 0x0003e80000000800 */
[----:B---3--:R-:W-:Y:S01]  /*f6b0*/  F2FP.BF16.PACK_AB R145, R247, R228 ;  /* 0x000000e4f791723e */ /* 0x008fe200000010ff */
[--C-:B------:R-:W-:Y:S01]  /*f6c0*/  FFMA.FTZ R168, R158, c[0x0][0x2d0], -R207.reuse ;  /* 0x0000b4009ea87a23 */ /* 0x100fe200000108cf */
[----:B------:R-:W-:Y:S01]  /*f6d0*/  F2FP.BF16.PACK_AB R146, R237, R198 ;  /* 0x000000c6ed92723e */ /* 0x000fe200000010ff */
[----:B------:R-:W-:Y:S01]  /*f6e0*/  FFMA.FTZ R176, R176, c[0x0][0x2d0], -R208 ;  /* 0x0000b400b0b07a23 */ /* 0x000fe200000108d0 */
[----:B------:R-:W-:Y:S02]  /*f6f0*/  F2FP.BF16.PACK_AB R147, R189, R192 ;  /* 0x000000c0bd93723e */ /* 0x000fe400000010ff */
[----:B------:R-:W-:Y:S05]  /*f700*/  MUFU.EX2 R182, R168 ;  /* 0x000000a800b67308 */ /* 0x000fea0000000800 */
[C---:B------:R-:W-:Y:S05]  /*f710*/  HMMA.16816.F32.BF16 R8, R144.reuse, R152, R8 ;  /* 0x000000989008723c */ /* 0x040fea0000041808 */
[----:B------:R-:W-:Y:S03]  /*f720*/  MUFU.EX2 R180, R169 ;  /* 0x000000a900b47308 */ /* 0x000fe60000000800 */
[-C--:B------:R-:W-:Y:S04]  /*f730*/  HMMA.16816.F32.BF16 R12, R144, R154.reuse, R12 ;  /* 0x0000009a900c723c */ /* 0x080fe8000004180c */
[----:B-1----:R-:W-:Y:S02]  /*f740*/  FFMA.FTZ R138, R174, c[0x0][0x2d0], -R2 ;  /* 0x0000b400ae8a7a23 */ /* 0x002fe40000010802 */
[----:B------:R-:W-:Y:S01]  /*f750*/  FFMA.FTZ R174, R164, c[0x0][0x2d0], -R206 ;  /* 0x0000b400a4ae7a23 */ /* 0x000fe200000108ce */
[----:B------:R-:W-:Y:S01]  /*f760*/  MUFU.EX2 R176, R176 ;  /* 0x000000b000b07308 */ /* 0x000fe20000000800 */
[C---:B------:R-:W-:Y:S01]  /*f770*/  HMMA.16816.F32.BF16 R16, R140.reuse, R154, R16 ;  /* 0x0000009a8c10723c */ /* 0x040fe20000041810 */
[----:B------:R-:W1:Y:S03]  /*f780*/  LDSM.16.MT88.4 R152, [R233+0x800] ;  /* 0x00080000e998783b */ /* 0x000e660000004200 */
[--C-:B------:R-:W-:Y:S04]  /*f790*/  FFMA.FTZ R164, R159, c[0x0][0x2d0], -R207.reuse ;  /* 0x0000b4009fa47a23 */ /* 0x100fe800000108cf */
[-C--:B--2---:R-:W-:Y:S01]  /*f7a0*/  HMMA.16816.F32.BF16 R20, R140, R148.reuse, R20 ;  /* 0x000000948c14723c */ /* 0x084fe20000041814 */
[----:B------:R2:W-:Y:S07]  /*f7b0*/  MUFU.EX2 R250, R138 ;  /* 0x0000008a00fa7308 */ /* 0x0005ee0000000800 */
[C---:B------:R-:W-:Y:S03]  /*f7c0*/  HMMA.16816.F32.BF16 R24, R144.reuse, R148, R24 ;  /* 0x000000949018723c */ /* 0x040fe60000041818 */
[----:B------:R-:W-:Y:S05]  /*f7d0*/  MUFU.EX2 R174, R174 ;  /* 0x000000ae00ae7308 */ /* 0x000fea0000000800 */
[-C--:B------:R-:W-:Y:S08]  /*f7e0*/  HMMA.16816.F32.BF16 R28, R144, R150.reuse, R28 ;  /* 0x00000096901c723c */ /* 0x080ff0000004181c */
[C---:B------:R-:W-:Y:S01]  /*f7f0*/  HMMA.16816.F32.BF16 R32, R140.reuse, R150, R32 ;  /* 0x000000968c20723c */ /* 0x040fe20000041820 */
[----:B------:R-:W3:Y:S03]  /*f800*/  LDSM.16.MT88.4 R148, [R232+0x800] ;  /* 0x00080000e894783b */ /* 0x000ee60000004200 */
[----:B--2---:R-:W-:Y:S01]  /*f810*/  FFMA.FTZ R138, R173, c[0x0][0x2d0], -R2 ;  /* 0x0000b400ad8a7a23 */ /* 0x004fe20000010802 */
[----:B------:R-:W-:Y:S03]  /*f820*/  MOV R173, R166 ;  /* 0x000000a600ad7202 */ /* 0x000fe60000000f00 */
[----:B------:R2:W-:Y:S01]  /*f830*/  MUFU.EX2 R251, R138 ;  /* 0x0000008a00fb7308 */ /* 0x0005e20000000800 */
[-C--:B-1----:R-:W-:Y:S01]  /*f840*/  HMMA.16816.F32.BF16 R36, R140, R152.reuse, R36 ;  /* 0x000000988c24723c */ /* 0x082fe20000041824 */
[----:B------:R-:W4:Y:S04]  /*f850*/  LDL.LU R166, [R1+0x18] ;  /* 0x0000180001a67983 */ /* 0x000f280000300800 */
[----:B------:R-:W4:Y:S03]  /*f860*/  LDL.LU R165, [R1+0x1c] ;  /* 0x00001c0001a57983 */ /* 0x000f260000300800 */
[C---:B------:R-:W-:Y:S08]  /*f870*/  HMMA.16816.F32.BF16 R40, R144.reuse, R152, R40 ;  /* 0x000000989028723c */ /* 0x040ff00000041828 */
[-C--:B------:R-:W-:Y:S04]  /*f880*/  HMMA.16816.F32.BF16 R44, R144, R154.reuse, R44 ;  /* 0x0000009a902c723c */ /* 0x080fe8000004182c */
[--C-:B--2---:R-:W-:Y:S04]  /*f890*/  FFMA.FTZ R138, R171, c[0x0][0x2d0], -R208.reuse ;  /* 0x0000b400ab8a7a23 */ /* 0x104fe800000108d0 */
[C---:B------:R-:W-:Y:S01]  /*f8a0*/  HMMA.16816.F32.BF16 R48, R140.reuse, R154, R48 ;  /* 0x0000009a8c30723c */ /* 0x040fe20000041830 */
[----:B------:R-:W1:Y:S01]  /*f8b0*/  LDSM.16.MT88.4 R152, [R229+0x2800] ;  /* 0x00280000e598783b */ /* 0x000e620000004200 */
[----:B------:R2:W-:Y:S02]  /*f8c0*/  MUFU.EX2 R222, R138 ;  /* 0x0000008a00de7308 */ /* 0x0005e40000000800 */
[----:B------:R-:W-:Y:S01]  /*f8d0*/  MOV R171, R170 ;  /* 0x000000aa00ab7202 */ /* 0x000fe20000000f00 */
[----:B------:R-:W-:Y:S03]  /*f8e0*/  FFMA.FTZ R170, R157, c[0x0][0x2d0], -R207 ;  /* 0x0000b4009daa7a23 */ /* 0x000fe600000108cf */
[-C--:B---3--:R-:W-:Y:S01]  /*f8f0*/  HMMA.16816.F32.BF16 R52, R140, R148.reuse, R52 ;  /* 0x000000948c34723c */ /* 0x088fe20000041834 */
[----:B------:R-:W-:Y:S03]  /*f900*/  LDSM.16.MT88.4 R156, [R230+0x1000] ;  /* 0x00100000e69c783b */ /* 0x000fe60000004200 */
[--C-:B------:R-:W-:Y:S01]  /*f910*/  FFMA.FTZ R171, R171, c[0x0][0x2d0], -R208.reuse ;  /* 0x0000b400abab7a23 */ /* 0x100fe200000108d0 */
[----:B------:R-:W3:Y:S03]  /*f920*/  MUFU.EX2 R193, R170 ;  /* 0x000000aa00c17308 */ /* 0x000ee60000000800 */
[C---:B------:R-:W-:Y:S07]  /*f930*/  HMMA.16816.F32.BF16 R56, R144.reuse, R148, R56 ;  /* 0x000000949038723c */ /* 0x040fee0000041838 */
[----:B------:R1:W-:Y:S01]  /*f940*/  MUFU.EX2 R190, R171 ;  /* 0x000000ab00be7308 */ /* 0x0003e20000000800 */
[-C--:B------:R-:W-:Y:S04]  /*f950*/  HMMA.16816.F32.BF16 R60, R144, R150.reuse, R60 ;  /* 0x00000096903c723c */ /* 0x080fe8000004183c */
[----:B--2---:R-:W-:Y:S02]  /*f960*/  FFMA.FTZ R138, R163, c[0x0][0x2d0], -R208 ;  /* 0x0000b400a38a7a23 */ /* 0x004fe400000108d0 */
[----:B------:R-:W2:Y:S02]  /*f970*/  LDL.LU R163, [R1+0x20] ;  /* 0x0000200001a37983 */ /* 0x000ea40000300800 */
[C---:B------:R-:W-:Y:S01]  /*f980*/  HMMA.16816.F32.BF16 R64, R140.reuse, R150, R64 ;  /* 0x000000968c40723c */ /* 0x040fe20000041840 */
[----:B------:R1:W1:Y:S01]  /*f990*/  MUFU.EX2 R139, R138 ;  /* 0x0000008a008b7308 */ /* 0x0002620000000800 */
[----:B------:R-:W1:Y:S02]  /*f9a0*/  LDSM.16.MT88.4 R148, [R230+0x2800] ;  /* 0x00280000e694783b */ /* 0x000e640000004200 */
[----:B---3--:R-:W-:Y:S04]  /*f9b0*/  F2FP.BF16.PACK_AB R207, R175, R193 ;  /* 0x000000c1afcf723e */ /* 0x008fe800000010ff */
[-C--:B-1----:R-:W-:Y:S02]  /*f9c0*/  HMMA.16816.F32.BF16 R68, R140, R152.reuse, R68 ;  /* 0x000000988c44723c */ /* 0x082fe40000041844 */
[----:B------:R-:W-:Y:S06]  /*f9d0*/  LDSM.16.MT88.4 R168, [R230+0x1800] ;  /* 0x00180000e6a8783b */ /* 0x000fec0000004200 */
[C---:B------:R-:W-:Y:S08]  /*f9e0*/  HMMA.16816.F32.BF16 R72, R144.reuse, R152, R72 ;  /* 0x000000989048723c */ /* 0x040ff00000041848 */
[-C--:B------:R-:W-:Y:S04]  /*f9f0*/  HMMA.16816.F32.BF16 R76, R144, R154.reuse, R76 ;  /* 0x0000009a904c723c */ /* 0x080fe8000004184c */
[--C-:B------:R-:W-:Y:S01]  /*fa00*/  FFMA.FTZ R138, R162, c[0x0][0x2d0], -R2.reuse ;  /* 0x0000b400a28a7a23 */ /* 0x100fe20000010802 */
[----:B------:R-:W-:Y:S01]  /*fa10*/  MOV R206, R139 ;  /* 0x0000008b00ce7202 */ /* 0x000fe20000000f00 */
[----:B------:R-:W3:Y:S01]  /*fa20*/  LDL.LU R162, [R1+0x24] ;  /* 0x0000240001a27983 */ /* 0x000ee20000300800 */
[--C-:B------:R-:W-:Y:S01]  /*fa30*/  FFMA.FTZ R139, R239, c[0x0][0x2d0], -R2.reuse ;  /* 0x0000b400ef8b7a23 */ /* 0x100fe20000010802 */
[C---:B------:R-:W-:Y:S01]  /*fa40*/  HMMA.16816.F32.BF16 R80, R140.reuse, R154, R80 ;  /* 0x0000009a8c50723c */ /* 0x040fe20000041850 */
[----:B------:R-:W1:Y:S01]  /*fa50*/  MUFU.EX2 R239, R164 ;  /* 0x000000a400ef7308 */ /* 0x000e620000000800 */
[----:B------:R-:W1:Y:S06]  /*fa60*/  LDSM.16.MT88.4 R152, [R233+0x2800] ;  /* 0x00280000e998783b */ /* 0x000e6c0000004200 */
[-C--:B------:R-:W-:Y:S03]  /*fa70*/  HMMA.16816.F32.BF16 R84, R140, R148.reuse, R84 ;  /* 0x000000948c54723c */ /* 0x080fe60000041854 */
[----:B------:R1:W-:Y:S05]  /*fa80*/  MUFU.EX2 R226, R138 ;  /* 0x0000008a00e27308 */ /* 0x0003ea0000000800 */
[C---:B------:R-:W-:Y:S05]  /*fa90*/  HMMA.16816.F32.BF16 R88, R144.reuse, R148, R88 ;  /* 0x000000949058723c */ /* 0x040fea0000041858 */
[----:B------:R-:W-:Y:S03]  /*faa0*/  MUFU.EX2 R139, R139 ;  /* 0x0000008b008b7308 */ /* 0x000fe60000000800 */
[-C--:B------:R-:W-:Y:S08]  /*fab0*/  HMMA.16816.F32.BF16 R92, R144, R150.reuse, R92 ;  /* 0x00000096905c723c */ /* 0x080ff0000004185c */
[C---:B------:R-:W-:Y:S01]  /*fac0*/  HMMA.16816.F32.BF16 R96, R140.reuse, R150, R96 ;  /* 0x000000968c60723c */ /* 0x040fe20000041860 */
[----:B------:R-:W1:Y:S03]  /*fad0*/  LDSM.16.MT88.4 R148, [R232+0x2800] ;  /* 0x00280000e894783b */ /* 0x000e660000004200 */
[----:B-1----:R-:W-:Y:S02]  /*fae0*/  FFMA.FTZ R138, R177, c[0x0][0x2d0], -R2 ;  /* 0x0000b400b18a7a23 */ /* 0x002fe40000010802 */
[--C-:B------:R-:W-:Y:S02]  /*faf0*/  FFMA.FTZ R177, R173, c[0x0][0x2d0], -R208.reuse ;  /* 0x0000b400adb17a23 */ /* 0x100fe400000108d0 */
[----:B------:R-:W-:Y:S01]  /*fb00*/  FFMA.FTZ R208, R172, c[0x0][0x2d0], -R208 ;  /* 0x0000b400acd07a23 */ /* 0x000fe200000108d0 */
[-C--:B------:R-:W-:Y:S01]  /*fb10*/  HMMA.16816.F32.BF16 R100, R140, R152.reuse, R100 ;  /* 0x000000988c64723c */ /* 0x080fe20000041864 */
[----:B------:R1:W1:Y:S07]  /*fb20*/  MUFU.EX2 R227, R138 ;  /* 0x0000008a00e37308 */ /* 0x00026e0000000800 */
[C---:B------:R-:W-:Y:S03]  /*fb30*/  HMMA.16816.F32.BF16 R104, R144.reuse, R152, R104 ;  /* 0x000000989068723c */ /* 0x040fe60000041868 */
[----:B------:R1:W-:Y:S05]  /*fb40*/  MUFU.EX2 R252, R208 ;  /* 0x000000d000fc7308 */ /* 0x0003ea0000000800 */
[-C--:B------:R-:W-:Y:S05]  /*fb50*/  HMMA.16816.F32.BF16 R108, R144, R154.reuse, R108 ;  /* 0x0000009a906c723c */ /* 0x080fea000004186c */
[----:B------:R-:W2:Y:S03]  /*fb60*/  MUFU.EX2 R177, R177 ;  /* 0x000000b100b17308 */ /* 0x000ea60000000800 */
[C---:B------:R-:W-:Y:S01]  /*fb70*/  HMMA.16816.F32.BF16 R112, R140.reuse, R154, R112 ;  /* 0x0000009a8c70723c */ /* 0x040fe20000041870 */
[----:B------:R-:W1:Y:S03]  /*fb80*/  LDSM.16.MT88.4 R152, [R229+0x1000] ;  /* 0x00100000e598783b */ /* 0x000e660000004200 */
[--C-:B-1----:R-:W-:Y:S01]  /*fb90*/  FFMA.FTZ R138, R205, c[0x0][0x2d0], -R2.reuse ;  /* 0x0000b400cd8a7a23 */ /* 0x102fe20000010802 */
[----:B------:R-:W-:Y:S01]  /*fba0*/  F2FP.BF16.PACK_AB R205, R182, R239 ;  /* 0x000000efb6cd723e */ /* 0x000fe200000010ff */
[----:B------:R-:W-:Y:S01]  /*fbb0*/  FFMA.FTZ R2, R204, c[0x0][0x2d0], -R2 ;  /* 0x0000b400cc027a23 */ /* 0x000fe20000010802 */
[----:B------:R-:W-:Y:S01]  /*fbc0*/  F2FP.BF16.PACK_AB R204, R183, R191 ;  /* 0x000000bfb7cc723e */ /* 0x000fe200000010ff */
[-C--:B------:R-:W-:Y:S02]  /*fbd0*/  HMMA.16816.F32.BF16 R116, R140, R148.reuse, R116 ;  /* 0x000000948c74723c */ /* 0x080fe40000041874 */
[----:B------:R-:W-:Y:S02]  /*fbe0*/  MUFU.EX2 R138, R138 ;  /* 0x0000008a008a7308 */ /* 0x000fe40000000800 */
[----:B------:R-:W-:Y:S04]  /*fbf0*/  F2FP.BF16.PACK_AB R208, R176, R190 ;  /* 0x000000beb0d0723e */ /* 0x000fe800000010ff */
[C---:B------:R-:W-:Y:S08]  /*fc00*/  HMMA.16816.F32.BF16 R120, R144.reuse, R148, R120 ;  /* 0x000000949078723c */ /* 0x040ff00000041878 */
[-C--:B------:R-:W-:Y:S07]  /*fc10*/  HMMA.16816.F32.BF16 R124, R144, R150.reuse, R124 ;  /* 0x00000096907c723c */ /* 0x080fee000004187c */
[----:B------:R-:W-:Y:S01]  /*fc20*/  F2FP.BF16.PACK_AB R146, R206, R222 ;  /* 0x000000dece92723e */ /* 0x000fe200000010ff */
[----:B------:R-:W-:Y:S01]  /*fc30*/  HMMA.16816.F32.BF16 R128, R140, R150, R128 ;  /* 0x000000968c80723c */ /* 0x000fe20000041880 */
[----:B------:R-:W1:Y:S03]  /*fc40*/  LDSM.16.MT88.4 R148, [R233+0x1000] ;  /* 0x00100000e994783b */ /* 0x000e660000004200 */
[----:B------:R-:W-:Y:S02]  /*fc50*/  F2FP.BF16.PACK_AB R144, R199, R194 ;  /* 0x000000c2c790723e */ /* 0x000fe400000010ff */
[----:B------:R-:W-:Y:S02]  /*fc60*/  F2FP.BF16.PACK_AB R145, R251, R250 ;  /* 0x000000fafb91723e */ /* 0x000fe400000010ff */
[----:B------:R-:W-:Y:S04]  /*fc70*/  F2FP.BF16.PACK_AB R142, R220, R218 ;  /* 0x000000dadc8e723e */ /* 0x000fe800000010ff */
[----:B------:R-:W-:Y:S02]  /*fc80*/  F2FP.BF16.PACK_AB R143, R225, R219 ;  /* 0x000000dbe18f723e */ /* 0x000fe400000010ff */
[----:B------:R-:W-:Y:S02]  /*fc90*/  F2FP.BF16.PACK_AB R140, R196, R188 ;  /* 0x000000bcc48c723e */ /* 0x000fe400000010ff */
[----:B------:R-:W-:Y:S02]  /*fca0*/  F2FP.BF16.PACK_AB R141, R197, R181 ;  /* 0x000000b5c58d723e */ /* 0x000fe400000010ff */
[----:B------:R-:W-:Y:S05]  /*fcb0*/  F2FP.BF16.PACK_AB R147, R227, R226 ;  /* 0x000000e2e393723e */ /* 0x000fea00000010ff */
        /* <DEDUP_REMOVED lines=9> */
[----:B------:R-:W-:Y:S07]  /*fd50*/  LDSM.16.MT88.4 R156, [R230+0x3000] ;  /* 0x00300000e69c783b */ /* 0x000fee0000004200 */
[-C--:B-1----:R-:W-:Y:S08]  /*fd60*/  HMMA.16816.F32.BF16 R36, R140, R148.reuse, R36 ;  /* 0x000000948c24723c */ /* 0x082ff00000041824 */
[C---:B------:R-:W-:Y:S08]  /*fd70*/  HMMA.16816.F32.BF16 R40, R144.reuse, R148, R40 ;  /* 0x000000949028723c */ /* 0x040ff00000041828 */
[-C--:B------:R-:W-:Y:S08]  /*fd80*/  HMMA.16816.F32.BF16 R44, R144, R150.reuse, R44 ;  /* 0x00000096902c723c */ /* 0x080ff0000004182c */
[C---:B------:R-:W-:Y:S01]  /*fd90*/  HMMA.16816.F32.BF16 R48, R140.reuse, R150, R48 ;  /* 0x000000968c30723c */ /* 0x040fe20000041830 */
[----:B------:R-:W-:Y:S03]  /*fda0*/  LDSM.16.MT88.4 R148, [R232+0x3000] ;  /* 0x00300000e894783b */ /* 0x000fe60000004200 */
[----:B----4-:R-:W-:Y:S02]  /*fdb0*/  FFMA.FTZ R132, R132, R166, R214 ;  /* 0x000000a684847223 */ /* 0x010fe400000100d6 */
[----:B------:R-:W-:Y:S02]  /*fdc0*/  FFMA.FTZ R173, R133, R165, R215 ;  /* 0x000000a585ad7223 */ /* 0x000fe400000100d7 */
[-C--:B------:R-:W-:Y:S01]  /*fdd0*/  HMMA.16816.F32.BF16 R52, R140, R152.reuse, R52 ;  /* 0x000000988c34723c */ /* 0x080fe20000041834 */
[----:B------:R-:W-:Y:S01]  /*fde0*/  LDSM.16.MT88.4 R164, [R233+0x3000] ;  /* 0x00300000e9a4783b */ /* 0x000fe20000004200 */
[----:B------:R1:W4:Y:S02]  /*fdf0*/  MUFU.EX2 R133, R2 ;  /* 0x0000000200857308 */ /* 0x0003240000000800 */
[----:B------:R-:W-:Y:S04]  /*fe00*/  FADD.FTZ R132, R231, R132 ;  /* 0x00000084e7847221 */ /* 0x000fe80000010000 */
[C---:B------:R-:W-:Y:S01]  /*fe10*/  HMMA.16816.F32.BF16 R56, R144.reuse, R152, R56 ;  /* 0x000000989038723c */ /* 0x040fe20000041838 */
[----:B------:R1:W5:Y:S07]  /*fe20*/  LDL.LU R231, [R1+0xcc] ;  /* 0x0000cc0001e77983 */ /* 0x00036e0000300800 */
[-C--:B------:R-:W-:Y:S08]  /*fe30*/  HMMA.16816.F32.BF16 R60, R144, R154.reuse, R60 ;  /* 0x0000009a903c723c */ /* 0x080ff0000004183c */
[C---:B------:R-:W-:Y:S01]  /*fe40*/  HMMA.16816.F32.BF16 R64, R140.reuse, R154, R64 ;  /* 0x0000009a8c40723c */ /* 0x040fe20000041840 */
[----:B------:R-:W-:Y:S03]  /*fe50*/  LDSM.16.MT88.4 R152, [R229+0x1800] ;  /* 0x00180000e598783b */ /* 0x000fe60000004200 */
[----:B--2---:R-:W-:Y:S02]  /*fe60*/  FFMA.FTZ R172, R3, R163, R212 ;  /* 0x000000a303ac7223 */ /* 0x004fe400000100d4 */
[----:B------:R-:W-:Y:S03]  /*fe70*/  FADD.FTZ R3, R240, R173 ;  /* 0x000000adf0037221 */ /* 0x000fe60000010000 */
[----:B------:R2:W5:Y:S03]  /*fe80*/  LDL.LU R240, [R1+0xc8] ;  /* 0x0000c80001f07983 */ /* 0x0005660000300800 */
[----:B-1----:R-:W-:Y:S02]  /*fe90*/  FADD.FTZ R2, R216, R172 ;  /* 0x000000acd8027221 */ /* 0x002fe40000010000 */
[----:B------:R-:W-:Y:S02]  /*fea0*/  FADD.FTZ R3, R234, R3 ;  /* 0x00000003ea037221 */ /* 0x000fe40000010000 */
[----:B------:R-:W-:Y:S02]  /*feb0*/  FADD.FTZ R2, R213, R2 ;  /* 0x00000002d5027221 */ /* 0x000fe40000010000 */
[----:B------:R-:W-:Y:S01]  /*fec0*/  LDSM.16.MT88.4 R212, [R229+0x3800] ;  /* 0x00380000e5d4783b */ /* 0x000fe20000004200 */
[----:B------:R-:W-:Y:S02]  /*fed0*/  FADD.FTZ R3, R236, R3 ;  /* 0x00000003ec037221 */ /* 0x000fe40000010000 */
[----:B------:R-:W-:Y:S04]  /*fee0*/  FADD.FTZ R2, R241, R2 ;  /* 0x00000002f1027221 */ /* 0x000fe80000010000 */
[----:B------:R-:W-:Y:S02]  /*fef0*/  FADD.FTZ R2, R244, R2 ;  /* 0x00000002f4027221 */ /* 0x000fe40000010000 */
[----:B---3--:R-:W-:Y:S01]  /*ff00*/  FFMA.FTZ R0, R0, R162, R209 ;  /* 0x000000a200007223 */ /* 0x008fe200000100d1 */
[----:B------:R-:W-:Y:S01]  /*ff10*/  F2FP.BF16.PACK_AB R209, R139, R224 ;  /* 0x000000e08bd1723e */ /* 0x000fe200000010ff */
[----:B------:R-:W1:Y:S02]  /*ff20*/  LDSM.16.MT88.4 R160, [R229+0x3000] ;  /* 0x00300000e5a0783b */ /* 0x000e640000004200 */
[----:B------:R-:W-:Y:S01]  /*ff30*/  FADD.FTZ R0, R210, R0 ;  /* 0x00000000d2007221 */ /* 0x000fe20000010000 */
[----:B------:R-:W-:Y:S01]  /*ff40*/  F2FP.BF16.PACK_AB R210, R252, R177 ;  /* 0x000000b1fcd2723e */ /* 0x000fe200000010ff */
[-C--:B-1----:R-:W-:Y:S08]  /*ff50*/  HMMA.16816.F32.BF16 R68, R140, R160.reuse, R68 ;  /* 0x000000a08c44723c */ /* 0x082ff00000041844 */
[C---:B------:R-:W-:Y:S07]  /*ff60*/  HMMA.16816.F32.BF16 R72, R144.reuse, R160, R72 ;  /* 0x000000a09048723c */ /* 0x040fee0000041848 */
[----:B------:R-:W-:Y:S01]  /*ff70*/  MOV R161, R222 ;  /* 0x000000de00a17202 */ /* 0x000fe20000000f00 */
[-C--:B------:R-:W-:Y:S04]  /*ff80*/  HMMA.16816.F32.BF16 R76, R144, R162.reuse, R76 ;  /* 0x000000a2904c723c */ /* 0x080fe8000004184c */
[----:B------:R-:W-:Y:S04]  /*ff90*/  MOV R160, R221 ;  /* 0x000000dd00a07202 */ /* 0x000fe80000000f00 */
[C---:B------:R-:W-:Y:S07]  /*ffa0*/  HMMA.16816.F32.BF16 R80, R140.reuse, R162, R80 ;  /* 0x000000a28c50723c */ /* 0x040fee0000041850 */
[----:B------:R-:W-:Y:S01]  /*ffb0*/  MOV R162, R223 ;  /* 0x000000df00a27202 */ /* 0x000fe20000000f00 */
[-C--:B------:R-:W-:Y:S04]  /*ffc0*/  HMMA.16816.F32.BF16 R84, R140, R156.reuse, R84 ;  /* 0x0000009c8c54723c */ /* 0x080fe80000041854 */
[----:B------:R-:W-:Y:S02]  /*ffd0*/  MOV R163, R220 ;  /* 0x000000dc00a37202 */ /* 0x000fe40000000f00 */
[----:B------:R-:W-:Y:S02]  /*ffe0*/  LDSM.16.MT88.4 R220, [R233+0x3800] ;  /* 0x00380000e9dc783b */ /* 0x000fe40000004200 */
[C---:B------:R-:W-:Y:S07]  /*fff0*/  HMMA.16816.F32.BF16 R88, R144.reuse, R156, R88 ;  /* 0x0000009c9058723c */ /* 0x040fee0000041858 */
[----:B------:R-:W-:Y:S01]  /*10000*/  MOV R157, R225 ;  /* 0x000000e1009d7202 */ /* 0x000fe20000000f00 */
[-C--:B------:R-:W-:Y:S04]  /*10010*/  HMMA.16816.F32.BF16 R92, R144, R158.reuse, R92 ;  /* 0x0000009e905c723c */ /* 0x080fe8000004185c */
[----:B------:R-:W-:Y:S01]  /*10020*/  FADD.FTZ R225, R238, R132 ;  /* 0x00000084eee17221 */ /* 0x000fe20000010000 */
[----:B------:R-:W-:Y:S01]  /*10030*/  MOV R156, R206 ;  /* 0x000000ce009c7202 */ /* 0x000fe20000000f00 */
[----:B------:R2:W5:Y:S01]  /*10040*/  LDL.LU R238, [R1+0xc4] ;  /* 0x0000c40001ee7983 */ /* 0x0005620000300800 */
[----:B------:R-:W-:Y:S01]  /*10050*/  F2FP.BF16.PACK_AB R206, R174, R180 ;  /* 0x000000b4aece723e */ /* 0x000fe200000010ff */
[C---:B------:R-:W-:Y:S02]  /*10060*/  HMMA.16816.F32.BF16 R96, R140.reuse, R158, R96 ;  /* 0x0000009e8c60723c */ /* 0x040fe40000041860 */
[----:B------:R2:W5:Y:S02]  /*10070*/  LDL.LU R234, [R1+0xc0] ;  /* 0x0000c00001ea7983 */ /* 0x0005640000300800 */
[----:B------:R-:W-:Y:S01]  /*10080*/  FADD.FTZ R132, R211, R0 ;  /* 0x00000000d3847221 */ /* 0x000fe20000010000 */
[----:B----4-:R-:W-:Y:S01]  /*10090*/  F2FP.BF16.PACK_AB R211, R133, R138 ;  /* 0x0000008a85d3723e */ /* 0x010fe200000010ff */
[----:B------:R2:W5:Y:S02]  /*100a0*/  LDL.LU R236, [R1+0xbc] ;  /* 0x0000bc0001ec7983 */ /* 0x0005640000300800 */
[-C--:B------:R-:W-:Y:S02]  /*100b0*/  HMMA.16816.F32.BF16 R100, R140, R164.reuse, R100 ;  /* 0x000000a48c64723c */ /* 0x080fe40000041864 */
[----:B------:R2:W5:Y:S06]  /*100c0*/  LDL.LU R241, [R1+0xb8] ;  /* 0x0000b80001f17983 */ /* 0x00056c0000300800 */
[C---:B------:R-:W-:Y:S07]  /*100d0*/  HMMA.16816.F32.BF16 R104, R144.reuse, R164, R104 ;  /* 0x000000a49068723c */ /* 0x040fee0000041868 */
[----:B------:R-:W-:Y:S01]  /*100e0*/  MOV R164, R218 ;  /* 0x000000da00a47202 */ /* 0x000fe20000000f00 */
[-C--:B------:R-:W-:Y:S04]  /*100f0*/  HMMA.16816.F32.BF16 R108, R144, R166.reuse, R108 ;  /* 0x000000a6906c723c */ /* 0x080fe8000004186c */
[----:B------:R-:W-:Y:S02]  /*10100*/  MOV R165, R192 ;  /* 0x000000c000a57202 */ /* 0x000fe40000000f00 */
[----:B------:R-:W-:Y:S02]  /*10110*/  MOV R192, R217 ;  /* 0x000000d900c07202 */ /* 0x000fe40000000f00 */
[C---:B------:R-:W-:Y:S04]  /*10120*/  HMMA.16816.F32.BF16 R112, R140.reuse, R166, R112 ;  /* 0x000000a68c70723c */ /* 0x040fe80000041870 */
[----:B------:R-:W-:Y:S03]  /*10130*/  MOV R0, R192 ;  /* 0x000000c000007202 */ /* 0x000fe60000000f00 */
[----:B------:R-:W-:Y:S01]  /*10140*/  MOV R167, R219 ;  /* 0x000000db00a77202 */ /* 0x000fe20000000f00 */
[-C--:B------:R-:W-:Y:S01]  /*10150*/  HMMA.16816.F32.BF16 R116, R140, R148.reuse, R116 ;  /* 0x000000948c74723c */ /* 0x080fe20000041874 */
[----:B------:R-:W1:Y:S03]  /*10160*/  LDSM.16.MT88.4 R216, [R230+0x3800] ;  /* 0x00380000e6d8783b */ /* 0x000e660000004200 */
[----:B------:R-:W-:Y:S04]  /*10170*/  FADD.FTZ R0, R0, R225 ;  /* 0x000000e100007221 */ /* 0x000fe80000010000 */
[C---:B------:R-:W-:Y:S08]  /*10180*/  HMMA.16816.F32.BF16 R120, R144.reuse, R148, R120 ;  /* 0x000000949078723c */ /* 0x040ff00000041878 */
[-C--:B------:R-:W-:Y:S08]  /*10190*/  HMMA.16816.F32.BF16 R124, R144, R150.reuse, R124 ;  /* 0x00000096907c723c */ /* 0x080ff0000004187c */
[----:B------:R-:W-:Y:S08]  /*101a0*/  HMMA.16816.F32.BF16 R128, R140, R150, R128 ;  /* 0x000000968c80723c */ /* 0x000ff00000041880 */
[-C--:B------:R-:W-:Y:S01]  /*101b0*/  HMMA.16816.F32.BF16 R144, R204, R152.reuse, R4 ;  /* 0x00000098cc90723c */ /* 0x080fe20000041804 */
[----:B------:R-:W3:Y:S07]  /*101c0*/  LDSM.16.MT88.4 R4, [R232+0x3800] ;  /* 0x00380000e804783b */ /* 0x000eee0000004200 */
[C---:B------:R-:W-:Y:S07]  /*101d0*/  HMMA.16816.F32.BF16 R140, R208.reuse, R152, R8 ;  /* 0x00000098d08c723c */ /* 0x040fee0000041808 */
[----:B------:R-:W-:Y:S01]  /*101e0*/  MOV R10, R156 ;  /* 0x0000009c000a7202 */ /* 0x000fe20000000f00 */
[-C--:B------:R-:W-:Y:S04]  /*101f0*/  HMMA.16816.F32.BF16 R148, R208, R154.reuse, R12 ;  /* 0x0000009ad094723c */ /* 0x080fe8000004180c */
[----:B------:R-:W-:Y:S01]  /*10200*/  MOV R9, R157 ;  /* 0x0000009d00097202 */ /* 0x000fe20000000f00 */
[----:B------:R-:W-:Y:S01]  /*10210*/  IMAD.MOV.U32 R8, RZ, RZ, R162 ;  /* 0x000000ffff087224 */ /* 0x000fe200078e00a2 */
[----:B------:R-:W-:Y:S02]  /*10220*/  MOV R11, R191 ;  /* 0x000000bf000b7202 */ /* 0x000fe40000000f00 */
[C---:B------:R-:W-:Y:S04]  /*10230*/  HMMA.16816.F32.BF16 R152, R204.reuse, R154, R16 ;  /* 0x0000009acc98723c */ /* 0x040fe80000041810 */
[----:B------:R-:W-:Y:S02]  /*10240*/  MOV R15, R175 ;  /* 0x000000af000f7202 */ /* 0x000fe40000000f00 */
[----:B------:R-:W-:Y:S02]  /*10250*/  MOV R14, R174 ;  /* 0x000000ae000e7202 */ /* 0x000fe40000000f00 */
[-C--:B------:R-:W-:Y:S04]  /*10260*/  HMMA.16816.F32.BF16 R156, R204, R168.reuse, R20 ;  /* 0x000000a8cc9c723c */ /* 0x080fe80000041814 */
[----:B------:R-:W-:Y:S02]  /*10270*/  MOV R13, R177 ;  /* 0x000000b1000d7202 */ /* 0x000fe40000000f00 */
[----:B------:R-:W-:Y:S02]  /*10280*/  MOV R18, R176 ;  /* 0x000000b000127202 */ /* 0x000fe40000000f00 */
[----:B------:R-:W-:Y:S04]  /*10290*/  MOV R22, R163 ;  /* 0x000000a300167202 */ /* 0x000fe80000000f00 */
        /* <DEDUP_REMOVED lines=14> */
[----:B------:R-:W-:Y:S01]  /*10380*/  MOV R31, R198 ;  /* 0x000000c6001f7202 */ /* 0x000fe20000000f00 */
[----:B------:R-:W-:Y:S01]  /*10390*/  IMAD.MOV.U32 R33, RZ, RZ, R188 ;  /* 0x000000ffff217224 */ /* 0x000fe200078e00bc */
[-C--:B------:R-:W-:Y:S04]  /*103a0*/  HMMA.16816.F32.BF16 R172, R204, R184.reuse, R36 ;  /* 0x000000b8ccac723c */ /* 0x080fe80000041824 */
[----:B------:R-:W-:Y:S02]  /*103b0*/  MOV R30, R197 ;  /* 0x000000c5001e7202 */ /* 0x000fe40000000f00 */
[----:B------:R-:W-:Y:S02]  /*103c0*/  MOV R29, R196 ;  /* 0x000000c4001d7202 */ /* 0x000fe40000000f00 */
[----:B------:R-:W-:Y:S04]  /*103d0*/  MOV R38, R179 ;  /* 0x000000b300267202 */ /* 0x000fe80000000f00 */
        /* <DEDUP_REMOVED lines=16> */
[----:B------:R-:W-:Y:S01]  /*104e0*/  IMAD.MOV.U32 R22, RZ, RZ, R8 ;  /* 0x000000ffff167224 */ /* 0x000fe200078e0008 */
        /* <DEDUP_REMOVED lines=23> */
[----:B------:R-:W-:Y:S01]  /*10660*/  MOV R38, R39 ;  /* 0x0000002700267202 */ /* 0x000fe20000000f00 */
[----:B------:R-:W-:Y:S01]  /*10670*/  FADD.FTZ R9, R246, R2 ;  /* 0x00000002f6097221 */ /* 0x000fe20000010000 */
[----:B------:R-:W-:Y:S02]  /*10680*/  MOV R39, R31 ;  /* 0x0000001f00277202 */ /* 0x000fe40000000f00 */
        /* <DEDUP_REMOVED lines=9> */
[----:B------:R2:W5:Y:S01]  /*10720*/  LDL.LU R237, [R1+0xac] ;  /* 0x0000ac0001ed7983 */ /* 0x0005620000300800 */
[----:B------:R-:W-:Y:S02]  /*10730*/  MOV R43, R36 ;  /* 0x00000024002b7202 */ /* 0x000fe40000000f00 */
[----:B------:R-:W-:Y:S01]  /*10740*/  MOV R36, R37 ;  /* 0x0000002500247202 */ /* 0x000fe20000000f00 */
[----:B------:R2:W5:Y:S01]  /*10750*/  LDL.LU R244, [R1+0xa8] ;  /* 0x0000a80001f47983 */ /* 0x0005620000300800 */
[----:B------:R-:W-:Y:S02]  /*10760*/  MOV R37, R38 ;  /* 0x0000002600257202 */ /* 0x000fe40000000f00 */
        /* <DEDUP_REMOVED lines=13> */
[----:B------:R-:W-:Y:S01]  /*10840*/  IMAD.MOV.U32 R36, RZ, RZ, R37 ;  /* 0x000000ffff247224 */ /* 0x000fe200078e0025 */
        /* <DEDUP_REMOVED lines=13> */
[----:B------:R2:W5:Y:S01]  /*10920*/  LDL.LU R246, [R1+0x98] ;  /* 0x0000980001f67983 */ /* 0x0005620000300800 */
        /* <DEDUP_REMOVED lines=10> */
[----:B------:R-:W-:Y:S01]  /*109d0*/  MOV R22, R239 ;  /* 0x000000ef00167202 */ /* 0x000fe20000000f00 */
[----:B------:R-:W-:Y:S01]  /*109e0*/  FADD.FTZ R11, R36, R8 ;  /* 0x00000008240b7221 */ /* 0x000fe20000010000 */
[----:B------:R2:W5:Y:S01]  /*109f0*/  LDL.LU R239, [R1+0x90] ;  /* 0x0000900001ef7983 */ /* 0x0005620000300800 */
[----:B------:R-:W-:Y:S01]  /*10a00*/  MOV R34, R181 ;  /* 0x000000b500227202 */ /* 0x000fe20000000f00 */
[----:B------:R-:W-:Y:S01]  /*10a10*/  FADD.FTZ R9, R38, R2 ;  /* 0x0000000226097221 */ /* 0x000fe20000010000 */
[-C--:B------:R-:W-:Y:S03]  /*10a20*/  HMMA.16816.F32.BF16 R180, R208, R186.reuse, R44 ;  /* 0x000000bad0b4723c */ /* 0x080fe6000004182c */
[----:B------:R-:W-:Y:S01]  /*10a30*/  FADD.FTZ R2, R33, R10 ;  /* 0x0000000a21027221 */ /* 0x000fe20000010000 */
        /* <DEDUP_REMOVED lines=52> */
[----:B------:R-:W-:Y:S01]  /*10d80*/  FADD.FTZ R3, R12, R0 ;  /* 0x000000000c037221 */ /* 0x000fe20000010000 */
[----:B------:R-:W-:Y:S01]  /*10d90*/  STL [R1+0x18], R4 ;  /* 0x0000180401007387 */ /* 0x000fe20000100800 */
[----:B------:R-:W-:Y:S02]  /*10da0*/  FADD.FTZ R2, R252, R2 ;  /* 0x00000002fc027221 */ /* 0x000fe40000010000 */
[----:B------:R-:W-:Y:S02]  /*10db0*/  FADD.FTZ R3, R15, R3 ;  /* 0x000000030f037221 */ /* 0x000fe40000010000 */
[----:B------:R-:W-:Y:S01]  /*10dc0*/  FADD.FTZ R0, R138, R6 ;  /* 0x000000068a007221 */ /* 0x000fe20000010000 */
[----:B------:R-:W-:Y:S02]  /*10dd0*/  MOV R138, R135 ;  /* 0x00000087008a7202 */ /* 0x000fe40000000f00 */
[----:B------:R1:W-:Y:S01]  /*10de0*/  STL [R1+0x1c], R3 ;  /* 0x00001c0301007387 */ /* 0x0003e20000100800 */
[----:B------:R-:W-:Y:S03]  /*10df0*/  FADD.FTZ R0, R133, R0 ;  /* 0x0000000085007221 */ /* 0x000fe60000010000 */
[----:B------:R3:W-:Y:S04]  /*10e00*/  STL [R1+0x20], R2 ;  /* 0x0000200201007387 */ /* 0x0007e80000100800 */
[----:B------:R2:W-:Y:S01]  /*10e10*/  STL [R1+0x24], R0 ;  /* 0x0000240001007387 */ /* 0x0005e20000100800 */
[----:B-1----:R-:W-:Y:S02]  /*10e20*/  MOV R3, R136 ;  /* 0x0000008800037202 */ /* 0x002fe40000000f00 */
[----:B---3--:R-:W-:Y:S01]  /*10e30*/  MOV R2, R137 ;  /* 0x0000008900027202 */ /* 0x008fe20000000f00 */
[----:B------:R-:W-:-:S05]  /*10e40*/  @P1 BRA `(.L_x_1491) ;  /* 0xffffb21000001947 */ /* 0x000fca000383ffff */
.L_x_1490:
[----:B------:R-:W-:Y:S02]  /*10e50*/  MOV R10, 0x1f ;  /* 0x0000001f000a7802 */ /* 0x000fe40000000f00 */
[----:B------:R-:W-:Y:S01]  /*10e60*/  MOV R9, 0xffffffff ;  /* 0xffffffff00097802 */ /* 0x000fe20000000f00 */
[----:B------:R-:W-:Y:S05]  /*10e70*/  BRA.DIV ~URZ, `(.L_x_1492) ;  /* 0x00003b027f007947 */ /* 0x000fea000b800000 */
[----:B--2---:R-:W2:Y:S04]  /*10e80*/  LDL R0, [R1+0x18] ;  /* 0x0000180001007983 */ /* 0x004ea80000100800 */
[----:B--2---:R1:W2:Y:S02]  /*10e90*/  SHFL.BFLY PT, R4, R0, 0x2, 0x1f ;  /* 0x0c401f0000047f89 */ /* 0x0042a400000e0000 */
.L_x_1558:
[----:B-1----:R-:W3:Y:S02]  /*10ea0*/  LDL.LU R0, [R1+0x18] ;  /* 0x0000180001007983 */ /* 0x002ee40000300800 */
[----:B--23--:R-:W-:Y:S01]  /*10eb0*/  FADD.FTZ R4, R4, R0 ;  /* 0x0000000004047221 */ /* 0x00cfe20000010000 */
[----:B------:R-:W-:Y:S05]  /*10ec0*/  BRA.DIV ~URZ, `(.L_x_1493) ;  /* 0x00003b127f007947 */ /* 0x000fea000b800000 */
[----:B------:R-:W2:Y:S04]  /*10ed0*/  LDL.LU R2, [R1+0x1c] ;  /* 0x00001c0001027983 */ /* 0x000ea80000300800 */
[----:B------:R-:W3:Y:S04]  /*10ee0*/  LDL.LU R0, [R1+0x20] ;  /* 0x0000200001007983 */ /* 0x000ee80000300800 */
[----:B------:R-:W4:Y:S04]  /*10ef0*/  LDL.LU R9, [R1+0x24] ;  /* 0x0000240001097983 */ /* 0x000f280000300800 */
[----:B--2---:R-:W1:Y:S04]  /*10f00*/  SHFL.BFLY PT, R5, R2, 0x2, 0x1f ;  /* 0x0c401f0002057f89 */ /* 0x004e6800000e0000 */
[----:B---3--:R-:W2:Y:S04]  /*10f10*/  SHFL.BFLY PT, R6, R0, 0x2, 0x1f ;  /* 0x0c401f0000067f89 */ /* 0x008ea800000e0000 */
[----:B----4-:R-:W3:Y:S01]  /*10f20*/  SHFL.BFLY PT, R7, R9, 0x2, 0x1f ;  /* 0x0c401f0009077f89 */ /* 0x010ee200000e0000 */
[----:B-1----:R-:W-:-:S02]  /*10f30*/  FADD.FTZ R5, R5, R2 ;  /* 0x0000000205057221 */ /* 0x002fc40000010000 */
[----:B--2---:R-:W-:-:S03]  /*10f40*/  FADD.FTZ R6, R6, R0 ;  /* 0x0000000006067221 */ /* 0x004fc60000010000 */
[----:B------:R-:W1:Y:S01]  /*10f50*/  SHFL.BFLY PT, R2, R5, 0x1, 0x1f ;  /* 0x0c201f0005027f89 */ /* 0x000e6200000e0000 */
[----:B---3--:R-:W-:-:S03]  /*10f60*/  FADD.FTZ R7, R7, R9 ;  /* 0x0000000907077221 */ /* 0x008fc60000010000 */
[----:B------:R-:W2:Y:S04]  /*10f70*/  SHFL.BFLY PT, R0, R4, 0x1, 0x1f ;  /* 0x0c201f0004007f89 */ /* 0x000ea800000e0000 */
[----:B------:R-:W3:Y:S04]  /*10f80*/  SHFL.BFLY PT, R3, R6, 0x1, 0x1f ;  /* 0x0c201f0006037f89 */ /* 0x000ee800000e0000 */
[----:B------:R4:W4:Y:S01]  /*10f90*/  SHFL.BFLY PT, R8, R7, 0x1, 0x1f ;  /* 0x0c201f0007087f89 */ /* 0x00092200000e0000 */
[----:B-1----:R-:W-:Y:S02]  /*10fa0*/  FADD.FTZ R5, R5, R2 ;  /* 0x0000000205057221 */ /* 0x002fe40000010000 */
[----:B--2---:R-:W-:-:S02]  /*10fb0*/  FADD.FTZ R4, R4, R0 ;  /* 0x0000000004047221 */ /* 0x004fc40000010000 */
[----:B---3--:R-:W-:-:S03]  /*10fc0*/  FADD.FTZ R6, R6, R3 ;  /* 0x0000000306067221 */ /* 0x008fc60000010000 */
.L_x_1559:
[----:B------:R-:W-:Y:S01]  /*10fd0*/  FSETP.NE.FTZ.AND P3, PT, R4, RZ, PT ;  /* 0x000000ff0400720b */ /* 0x000fe20003f75000 */
[----:B------:R-:W-:Y:S01]  /*10fe0*/  CS2R R2, SRZ ;  /* 0x0000000000027805 */ /* 0x000fe2000001ff00 */
[----:B------:R-:W-:Y:S01]  /*10ff0*/  FSETP.NE.FTZ.AND P2, PT, R5, RZ, PT ;  /* 0x000000ff0500720b */ /* 0x000fe20003f55000 */
[----:B----4-:R-:W-:Y:S01]  /*11000*/  FADD.FTZ R7, R8, R7 ;  /* 0x0000000708077221 */ /* 0x010fe20000010000 */
[----:B------:R-:W-:Y:S02]  /*11010*/  FSETP.NE.FTZ.AND P1, PT, R6, RZ, PT ;  /* 0x000000ff0600720b */ /* 0x000fe40003f35000 */
[----:B------:R-:W-:Y:S02]  /*11020*/  MOV R0, RZ ;  /* 0x000000ff00007202 */ /* 0x000fe40000000f00 */
[----:B------:R-:W-:Y:S02]  /*11030*/  FSETP.NE.FTZ.AND P0, PT, R7, RZ, PT ;  /* 0x000000ff0700720b */ /* 0x000fe40003f15000 */
[----:B------:R-:W-:-:S02]  /*11040*/  MOV R60, 0xff800000 ;  /* 0xff800000003c7802 */ /* 0x000fc40000000f00 */
[----:B------:R-:W-:Y:S01]  /*11050*/  MOV R59, 0xff800000 ;  /* 0xff800000003b7802 */ /* 0x000fe20000000f00 */
[----:B------:R-:W1:Y:S01]  /*11060*/  @P3 MUFU.RCP R0, R4 ;  /* 0x0000000400003308 */ /* 0x000e620000001000 */
[----:B------:R-:W-:Y:S02]  /*11070*/  MOV R58, 0xff800000 ;  /* 0xff800000003a7802 */ /* 0x000fe40000000f00 */
[----:B------:R-:W-:Y:S02]  /*11080*/  MOV R57, 0xff800000 ;  /* 0xff80000000397802 */ /* 0x000fe40000000f00 */
[----:B------:R-:W-:-:S03]  /*11090*/  @P1 MOV R13, 0x3f317218 ;  /* 0x3f317218000d1802 */ /* 0x000fc60000000f00 */
[----:B------:R-:W2:Y:S08]  /*110a0*/  @P2 MUFU.RCP R3, R5 ;  /* 0x0000000500032308 */ /* 0x000eb00000001000 */
[----:B------:R-:W3:Y:S01]  /*110b0*/  @P1 MUFU.RCP R2, R6 ;  /* 0x0000000600021308 */ /* 0x000ee20000001000 */
[C---:B-1----:R-:W-:Y:S02]  /*110c0*/  FMUL.FTZ R144, R0.reuse, R144 ;  /* 0x0000009000907220 */ /* 0x042fe40000410000 */
[----:B------:R-:W-:-:S02]  /*110d0*/  FMUL.FTZ R56, R0, R145 ;  /* 0x0000009100387220 */ /* 0x000fc40000410000 */
[C---:B------:R-:W-:Y:S02]  /*110e0*/  FMUL.FTZ R152, R0.reuse, R152 ;  /* 0x0000009800987220 */ /* 0x040fe40000410000 */
[C---:B------:R-:W-:Y:S01]  /*110f0*/  FMUL.FTZ R53, R0.reuse, R153 ;  /* 0x0000009900357220 */ /* 0x040fe20000410000 */
[----:B------:R-:W1:Y:S01]  /*11100*/  @P3 MUFU.LG2 R8, R4 ;  /* 0x0000000400083308 */ /* 0x000e620000000c00 */
        /* <DEDUP_REMOVED lines=14> */
[----:B----4-:R-:W-:Y:S01]  /*111f0*/  @P3 MOV R5, 0x3f317218 ;  /* 0x3f31721800053802 */ /* 0x010fe20000000f00 */
        /* <DEDUP_REMOVED lines=20> */
[----:B------:R-:W-:Y:S01]  /*11340*/  @P0 MUFU.RCP R0, R7 ;  /* 0x0000000700000308 */ /* 0x000fe20000001000 */
        /* <DEDUP_REMOVED lines=30> */
[C---:B---3--:R-:W-:Y:S02]  /*11530*/  FMUL.FTZ R140, R2.reuse, R140 ;  /* 0x0000008c028c7220 */ /* 0x048fe40000410000 */
        /* <DEDUP_REMOVED lines=31> */
[----:B------:R-:W2:Y:S01]  /*11730*/  @P0 MUFU.LG2 R2, R7 ;  /* 0x0000000700020308 */ /* 0x000ea20000000c00 */
[----:B-1----:R-:W-:Y:S02]  /*11740*/  @P3 FMUL.FTZ R9, R8, 0.69314718246459960938 ;  /* 0x3f31721808093820 */ /* 0x002fe40000410000 */
[----:B------:R-:W-:Y:S02]  /*11750*/  @P2 FMUL.FTZ R8, R4, 0.69314718246459960938 ;  /* 0x3f31721804082820 */ /* 0x000fe40000410000 */
[----:B------:R-:W-:-:S02]  /*11760*/  @P2 FMUL.FTZ R4, R3, c[0x0][0x2d0] ;  /* 0x0000b40003042a20 */ /* 0x000fc40000410000 */
[----:B------:R-:W-:Y:S02]  /*11770*/  @P1 FMUL.FTZ R6, R6, 0.69314718246459960938 ;  /* 0x3f31721806061820 */ /* 0x000fe40000410000 */
[----:B------:R-:W-:Y:S02]  /*11780*/  @P1 FMUL.FTZ R3, R13, c[0x0][0x2d0] ;  /* 0x0000b4000d031a20 */ /* 0x000fe40000410000 */
[----:B------:R-:W-:Y:S02]  /*11790*/  @P3 FMUL.FTZ R5, R5, c[0x0][0x2d0] ;  /* 0x0000b40005053a20 */ /* 0x000fe40000410000 */
[----:B------:R-:W-:Y:S01]  /*117a0*/  @P1 FFMA.FTZ R60, R3, R135, R6 ;  /* 0x00000087033c1223 */ /* 0x000fe20000010006 */
[----:B------:R-:W-:Y:S01]  /*117b0*/  @P0 MOV R3, 0x3f317218 ;  /* 0x3f31721800030802 */ /* 0x000fe20000000f00 */
[----:B------:R-:W-:Y:S01]  /*117c0*/  @P2 FFMA.FTZ R59, R4, R136, R8 ;  /* 0x00000088043b2223 */ /* 0x000fe20000010008 */
[----:B------:R-:W-:Y:S01]  /*117d0*/  MOV R4, 0x1 ;  /* 0x0000000100047802 */ /* 0x000fe20000000f00 */
[----:B--2---:R-:W-:-:S02]  /*117e0*/  @P0 FMUL.FTZ R2, R2, 0.69314718246459960938 ;  /* 0x3f31721802020820 */ /* 0x004fc40000410000 */
[----:B------:R-:W-:Y:S02]  /*117f0*/  @P0 FMUL.FTZ R3, R3, c[0x0][0x2d0] ;  /* 0x0000b40003030a20 */ /* 0x000fe40000410000 */
[----:B------:R-:W-:Y:S02]  /*11800*/  @P3 FFMA.FTZ R58, R5, R137, R9 ;  /* 0x00000089053a3223 */ /* 0x000fe40000010009 */
        /* <DEDUP_REMOVED lines=32> */
[----:B------:R-:W-:Y:S01]  /*11a10*/  PRMT R0, R4, 0x7610, R0 ;  /* 0x0000761004007816 */ /* 0x000fe20000000000 */
[----:B------:R-:W-:Y:S02]  /*11a20*/  @P0 FFMA.FTZ R57, R3, R134, R2 ;  /* 0x0000008603390223 */ /* 0x000fe40000010002 */
.L_x_1459:
        /* <DEDUP_REMOVED lines=19> */
.L_x_1495:
[----:B-1----:R-:W-:Y:S05]  /*11b60*/  BSYNC B0 ;  /* 0x0000000000007941 */ /* 0x002fea0003800000 */
.L_x_1494:
[----:B------:R-:W-:Y:S01]  /*11b70*/  PRMT R0, R0, 0x9910, RZ ;  /* 0x0000991000007816 */ /* 0x000fe200000000ff */
[----:B------:R-:W-:Y:S01]  /*11b80*/  BSSY B1, `(.L_x_1496) ;  /* 0x0000266000017945 */ /* 0x000fe20003800000 */
[----:B-----5:R-:W-:Y:S02]  /*11b90*/  IMAD.MOV.U32 R73, RZ, RZ, R8 ;  /* 0x000000ffff497224 */ /* 0x020fe400078e0008 */
[----:B------:R-:W-:-:S13]  /*11ba0*/  ISETP.NE.AND P0, PT, R0, RZ, PT ;  /* 0x000000ff0000720c */ /* 0x000fda0003f05270 */
[----:B------:R-:W-:Y:S05]  /*11bb0*/  @!P0 BRA `(.L_x_1497) ;  /* 0x000017d000008947 */ /* 0x000fea0003800000 */
[----:B------:R-:W2:Y:S04]  /*11bc0*/  LDL R71, [R1+0x64] ;  /* 0x0000640001477983 */ /* 0x000ea80000100800 */
[----:B------:R-:W3:Y:S04]  /*11bd0*/  LDL R69, [R1+0x68] ;  /* 0x0000680001457983 */ /* 0x000ee80000100800 */
[----:B------:R-:W4:Y:S04]  /*11be0*/  LDL R67, [R1+0x70] ;  /* 0x0000700001437983 */ /* 0x000f280000100800 */
[----:B------:R-:W5:Y:S04]  /*11bf0*/  LDL R66, [R1+0x6c] ;  /* 0x00006c0001427983 */ /* 0x000f680000100800 */
[----:B------:R-:W4:Y:S04]  /*11c00*/  LDL R65, [R1+0x80] ;  /* 0x0000800001417983 */ /* 0x000f280000100800 */
[----:B------:R-:W4:Y:S04]  /*11c10*/  LDL R64, [R1+0x78] ;  /* 0x0000780001407983 */ /* 0x000f280000100800 */
[----:B------:R-:W4:Y:S04]  /*11c20*/  LDL R63, [R1+0x7c] ;  /* 0x00007c00013f7983 */ /* 0x000f280000100800 */
[----:B------:R-:W4:Y:S01]  /*11c30*/  LDL R62, [R1+0x74] ;  /* 0x00007400013e7983 */ /* 0x000f220000100800 */
        /* <DEDUP_REMOVED lines=65> */
[----:B------:R-:W-:Y:S01]  /*12050*/  F2FP.BF16.PACK_AB R0, R127, R126 ;  /* 0x0000007e7f00723e */ /* 0x000fe200000010ff */
[----:B--2---:R1:W-:Y:S04]  /*12060*/  STS [R71], R56 ;  /* 0x0000003847007388 */ /* 0x0043e80000000800 */
[----:B------:R1:W-:Y:S04]  /*12070*/  STS [R71+0x400], R55 ;  /* 0x0004003747007388 */ /* 0x0003e80000000800 */
[----:B---3--:R1:W-:Y:S04]  /*12080*/  STS [R69], R53 ;  /* 0x0000003545007388 */ /* 0x0083e80000000800 */
[----:B------:R1:W-:Y:S04]  /*12090*/  STS [R69+0x400], R52 ;  /* 0x0004003445007388 */ /* 0x0003e80000000800 */
[----:B------:R1:W-:Y:S04]  /*120a0*/  STS [R71+0x2000], R54 ;  /* 0x0020003647007388 */ /* 0x0003e80000000800 */
[----:B------:R1:W-:Y:S04]  /*120b0*/  STS [R71+0x2400], R142 ;  /* 0x0024008e47007388 */ /* 0x0003e80000000800 */
[----:B------:R1:W-:Y:S04]  /*120c0*/  STS [R69+0x2000], R51 ;  /* 0x0020003345007388 */ /* 0x0003e80000000800 */
[----:B------:R1:W-:Y:S04]  /*120d0*/  STS [R69+0x2400], R150 ;  /* 0x0024009645007388 */ /* 0x0003e80000000800 */
[----:B----4-:R1:W-:Y:S04]  /*120e0*/  STS [R67], R50 ;  /* 0x0000003243007388 */ /* 0x0103e80000000800 */
[----:B------:R1:W-:Y:S04]  /*120f0*/  STS [R67+0x400], R49 ;  /* 0x0004003143007388 */ /* 0x0003e80000000800 */
[----:B-----5:R1:W-:Y:S04]  /*12100*/  STS [R66], R47 ;  /* 0x0000002f42007388 */ /* 0x0203e80000000800 */
[----:B------:R1:W-:Y:S04]  /*12110*/  STS [R66+0x400], R46 ;  /* 0x0004002e42007388 */ /* 0x0003e80000000800 */
[----:B------:R1:W-:Y:S04]  /*12120*/  STS [R67+0x2000], R48 ;  /* 0x0020003043007388 */ /* 0x0003e80000000800 */
[----:B------:R1:W-:Y:S04]  /*12130*/  STS [R67+0x2400], R162 ;  /* 0x002400a243007388 */ /* 0x0003e80000000800 */
[----:B------:R1:W-:Y:S04]  /*12140*/  STS [R66+0x2000], R45 ;  /* 0x0020002d42007388 */ /* 0x0003e80000000800 */
        /* <DEDUP_REMOVED lines=57> */
[----:B------:R-:W-:Y:S05]  /*124e0*/  CALL.REL.NOINC `($__internal_5_$__cuda_sm70_shflsync_idx_p) ;  /* 0x00002e5000007944 */ /* 0x000fea0003c00000 */
.L_x_1498:
[----:B-1----:R-:W2:Y:S04]  /*124f0*/  LDL R2, [R1+0x5c] ;  /* 0x00005c0001027983 */ /* 0x002ea80000100800 */
[----:B------:R-:W3:Y:S04]  /*12500*/  LDL.LU R8, [R1+0x50] ;  /* 0x0000500001087983 */ /* 0x000ee80000300800 */
[----:B------:R-:W4:Y:S04]  /*12510*/  LDL.LU R15, [R1+0x54] ;  /* 0x00005400010f7983 */ /* 0x000f280000300800 */
[----:B------:R-:W2:Y:S04]  /*12520*/  LDL R13, [R1+0x84] ;  /* 0x00008400010d7983 */ /* 0x000ea80000100800 */
[----:B------:R-:W2:Y:S01]  /*12530*/  LDL.LU R78, [R1+0x48] ;  /* 0x00004800014e7983 */ /* 0x000ea20000300800 */
[----:B------:R-:W-:-:S03]  /*12540*/  IMAD.MOV.U32 R0, RZ, RZ, 0x1 ;  /* 0x00000001ff007424 */ /* 0x000fc600078e00ff */
[----:B------:R-:W4:Y:S02]  /*12550*/  LDL R14, [R1+0x8c] ;  /* 0x00008c00010e7983 */ /* 0x000f240000100800 */
[----:B------:R-:W-:Y:S02]  /*12560*/  ISETP.NE.AND P1, PT, R0, c[0x0][0x4e8], PT ;  /* 0x00013a0000007a0c */ /* 0x000fe40003f25270 */
[----:B------:R1:W5:Y:S04]  /*12570*/  LDL.64 R76, [R1+0x10] ;  /* 0x00001000014c7983 */ /* 0x0003680000100a00 */
[----:B------:R1:W5:Y:S04]  /*12580*/  LDL R74, [R1+0x4c] ;  /* 0x00004c00014a7983 */ /* 0x0003680000100800 */
[----:B------:R1:W5:Y:S01]  /*12590*/  LDL R72, [R1+0x44] ;  /* 0x0000440001487983 */ /* 0x0003620000100800 */
[----:B------:R-:W-:-:S02]  /*125a0*/  ULDC UR5, c[0x0][0x4e8] ;  /* 0x00013a0000057ab9 */ /* 0x000fc40000000800 */
[----:B------:R-:W-:Y:S02]  /*125b0*/  ULDC UR4, c[0x0][0x388] ;  /* 0x0000e20000047ab9 */ /* 0x000fe40000000800 */
[----:B------:R-:W-:Y:S01]  /*125c0*/  UIMAD UR4, UR5, UR4, URZ ;  /* 0x00000004050472a4 */ /* 0x000fe2000f8e023f */
[----:B------:R-:W1:Y:S02]  /*125d0*/  S2R R79, SR_TID.X ;  /* 0x00000000004f7919 */ /* 0x000e640000002100 */
[----:B-1----:R-:W-:-:S04]  /*125e0*/  SHF.R.S32.HI R75, RZ, 0x1f, R79 ;  /* 0x0000001fff4b7819 */ /* 0x002fc8000001144f */
[----:B------:R-:W-:-:S04]  /*125f0*/  LEA.HI R75, R75, R79, RZ, 0x3 ;  /* 0x0000004f4b4b7211 */ /* 0x000fc800078f18ff */
[----:B------:R-:W-:Y:S01]  /*12600*/  SHF.R.S32.HI R75, RZ, 0x3, R75 ;  /* 0x00000003ff4b7819 */ /* 0x000fe2000001144b */
[----:B------:R-:W-:Y:S01]  /*12610*/  BSSY B0, `(.L_x_1499) ;  /* 0x000006e000007945 */ /* 0x000fe20003800000 */
[----:B---3--:R-:W-:-:S05]  /*12620*/  SHF.R.S32.HI R5, RZ, 0x1f, R8 ;  /* 0x0000001fff057819 */ /* 0x008fca0000011408 */
[----:B------:R-:W-:-:S04]  /*12630*/  IMAD R6, R5, c[0x0][0x490], RZ ;  /* 0x0001240005067a24 */ /* 0x000fc800078e02ff */
[----:B------:R-:W-:Y:S02]  /*12640*/  IMAD R6, R8, c[0x0][0x494], R6 ;  /* 0x0001250008067a24 */ /* 0x000fe400078e0206 */
[----:B--2---:R-:W-:Y:S02]  /*12650*/  IMAD.IADD R4, R2, 0x1, R78 ;  /* 0x0000000102047824 */ /* 0x004fe400078e024e */
[----:B------:R-:W-:-:S03]  /*12660*/  IMAD.WIDE.U32 R2, R8, c[0x0][0x490], RZ ;  /* 0x0001240008027a25 */ /* 0x000fc600078e00ff */
[----:B------:R-:W-:Y:S01]  /*12670*/  MOV R0, R4 ;  /* 0x0000000400007202 */ /* 0x000fe20000000f00 */
[----:B------:R-:W-:-:S04]  /*12680*/  @P1 IMAD.HI.U32 R7, R4, c[0x0][0x4ec], RZ ;  /* 0x00013b0004071a27 */ /* 0x000fc800078e00ff */
[----:B------:R-:W-:Y:S01]  /*12690*/  IMAD.IADD R3, R3, 0x1, R6 ;  /* 0x0000000103037824 */ /* 0x000fe200078e0206 */
[----:B------:R-:W-:Y:S01]  /*126a0*/  @P1 SHF.R.U32.HI R0, RZ, c[0x0][0x4f0], R7 ;  /* 0x00013c00ff001a19 */ /* 0x000fe20000011607 */
[----:B------:R-:W-:Y:S01]  /*126b0*/  IMAD R6, R5, c[0x0][0x3e8], RZ ;  /* 0x0000fa0005067a24 */ /* 0x000fe200078e02ff */
[----:B----4-:R-:W-:-:S03]  /*126c0*/  SHF.R.S32.HI R5, RZ, 0x1f, R15 ;  /* 0x0000001fff057819 */ /* 0x010fc6000001140f */
[----:B------:R-:W-:Y:S02]  /*126d0*/  IMAD.MOV R7, RZ, RZ, -R0 ;  /* 0x000000ffff077224 */ /* 0x000fe400078e0a00 */
[C---:B------:R-:W-:Y:S02]  /*126e0*/  IMAD R10, R8.reuse, c[0x0][0x3ec], R6 ;  /* 0x0000fb00080a7a24 */ /* 0x040fe400078e0206 */
[----:B------:R-:W-:Y:S02]  /*126f0*/  IMAD R4, R7, c[0x0][0x4e8], R4 ;  /* 0x00013a0007047a24 */ /* 0x000fe400078e0204 */
[----:B------:R-:W-:-:S04]  /*12700*/  IMAD.WIDE.U32 R8, R8, c[0x0][0x3e8], RZ ;  /* 0x0000fa0008087a25 */ /* 0x000fc800078e00ff */
[----:B------:R-:W-:Y:S02]  /*12710*/  IMAD R11, R5, c[0x0][0x498], RZ ;  /* 0x00012600050b7a24 */ /* 0x000fe400078e02ff */
[----:B------:R-:W-:Y:S01]  /*12720*/  IMAD.WIDE.U32 R6, R15, c[0x0][0x498], R2 ;  /* 0x000126000f067a25 */ /* 0x000fe200078e0002 */
[----:B------:R-:W-:-:S03]  /*12730*/  IADD3 R3, R9, R10, RZ ;  /* 0x0000000a09037210 */ /* 0x000fc60007ffe0ff */
[----:B------:R-:W-:Y:S01]  /*12740*/  IMAD R12, R5, c[0x0][0x3f0], RZ ;  /* 0x0000fc00050c7a24 */ /* 0x000fe200078e02ff */
[----:B------:R-:W-:Y:S01]  /*12750*/  SHF.R.S32.HI R5, RZ, 0x1f, R0 ;  /* 0x0000001fff057819 */ /* 0x000fe20000011400 */
[----:B------:R-:W-:Y:S01]  /*12760*/  IMAD R11, R15, c[0x0][0x49c], R11 ;  /* 0x000127000f0b7a24 */ /* 0x000fe200078e020b */
[----:B------:R-:W-:Y:S01]  /*12770*/  IADD3 R6, P0, R0, R6, RZ ;  /* 0x0000000600067210 */ /* 0x000fe20007f1e0ff */
[----:B------:R-:W-:-:S03]  /*12780*/  IMAD.MOV.U32 R2, RZ, RZ, R8 ;  /* 0x000000ffff027224 */ /* 0x000fc600078e0008 */
[----:B------:R-:W-:Y:S01]  /*12790*/  IADD3.X R7, R5, R7, R11, P0, !PT ;  /* 0x0000000705077210 */ /* 0x000fe200007fe40b */
[C---:B------:R-:W-:Y:S02]  /*127a0*/  IMAD R11, R15.reuse, c[0x0][0x3f4], R12 ;  /* 0x0000fd000f0b7a24 */ /* 0x040fe400078e020c */
[----:B------:R-:W-:Y:S02]  /*127b0*/  IMAD.WIDE.U32 R8, R15, c[0x0][0x3f0], R2 ;  /* 0x0000fc000f087a25 */ /* 0x000fe400078e0002 */
[----:B------:R-:W1:Y:S01]  /*127c0*/  S2R R15, SR_TID.X ;  /* 0x00000000000f7919 */ /* 0x000e620000002100 */
[----:B------:R-:W-:Y:S01]  /*127d0*/  SHF.R.S32.HI R0, RZ, 0x1f, R4 ;  /* 0x0000001fff007819 */ /* 0x000fe20000011404 */
[----:B------:R-:W-:-:S04]  /*127e0*/  IMAD.IADD R5, R13, 0x1, R78 ;  /* 0x000000010d057824 */ /* 0x000fc800078e024e */
[----:B------:R-:W-:Y:S02]  /*127f0*/  IMAD R0, R0, c[0x0][0x488], RZ ;  /* 0x0001220000007a24 */ /* 0x000fe400078e02ff */
[----:B------:R-:W-:-:S04]  /*12800*/  IMAD.WIDE.U32 R2, R4, c[0x0][0x488], R6 ;  /* 0x0001220004027a25 */ /* 0x000fc800078e0006 */
[----:B------:R-:W-:Y:S02]  /*12810*/  IMAD R10, R4, c[0x0][0x48c], R0 ;  /* 0x00012300040a7a24 */ /* 0x000fe400078e0200 */
[----:B------:R-:W-:Y:S01]  /*12820*/  @P1 IMAD.HI.U32 R6, R5, c[0x0][0x4ec], RZ ;  /* 0x00013b0005061a27 */ /* 0x000fe200078e00ff */
[----:B------:R-:W-:Y:S02]  /*12830*/  LEA R4, P0, R2, c[0x0][0x450], 0x2 ;  /* 0x0001140002047a11 */ /* 0x000fe400078010ff */
[----:B-1----:R-:W-:-:S04]  /*12840*/  SHF.R.S32.HI R13, RZ, 0x1f, R15 ;  /* 0x0000001fff0d7819 */ /* 0x002fc8000001140f */
[----:B------:R-:W-:Y:S02]  /*12850*/  LEA.HI R13, R13, R15, RZ, 0x5 ;  /* 0x0000000f0d0d7211 */ /* 0x000fe400078f28ff */
[----:B------:R-:W-:Y:S02]  /*12860*/  IADD3 R3, R3, R10, RZ ;  /* 0x0000000a03037210 */ /* 0x000fe40007ffe0ff */
[----:B------:R-:W-:Y:S02]  /*12870*/  LOP3.LUT R13, R13, 0xffffffe0, RZ, 0xc0, !PT ;  /* 0xffffffe00d0d7812 */ /* 0x000fe400078ec0ff */
[----:B------:R-:W-:Y:S02]  /*12880*/  MOV R0, R5 ;  /* 0x0000000500007202 */ /* 0x000fe40000000f00 */
[----:B------:R-:W-:Y:S01]  /*12890*/  @P1 SHF.R.U32.HI R0, RZ, c[0x0][0x4f0], R6 ;  /* 0x00013c00ff001a19 */ /* 0x000fe20000011606 */
[----:B------:R-:W-:Y:S01]  /*128a0*/  IMAD.MOV.U32 R6, RZ, RZ, R8 ;  /* 0x000000ffff067224 */ /* 0x000fe200078e0008 */
[----:B------:R-:W-:-:S02]  /*128b0*/  LEA.HI.X R3, R2, c[0x0][0x454], R3, 0x2, P0 ;  /* 0x0001150002037a11 */ /* 0x000fc400000f1403 */
[----:B------:R-:W-:Y:S02]  /*128c0*/  IADD3 R13, -R13, R15, RZ ;  /* 0x0000000f0d0d7210 */ /* 0x000fe40007ffe1ff */
[----:B------:R-:W-:Y:S01]  /*128d0*/  SHF.R.S32.HI R8, RZ, 0x1f, R0 ;  /* 0x0000001fff087819 */ /* 0x000fe20000011400 */
[----:B------:R-:W-:Y:S01]  /*128e0*/  IMAD.IADD R2, R14, 0x1, R78 ;  /* 0x000000010e027824 */ /* 0x000fe200078e024e */
[----:B------:R-:W-:Y:S01]  /*128f0*/  LOP3.LUT P0, RZ, R13, 0x3, RZ, 0xc0, !PT ;  /* 0x000000030dff7812 */ /* 0x000fe2000780c0ff */
[----:B------:R-:W-:Y:S01]  /*12900*/  SHFL.IDX PT, R14, R4, RZ, 0x1c1f ;  /* 0x001c1fff040e7589 */ /* 0x000fe200000e0000 */
[----:B------:R-:W-:-:S03]  /*12910*/  IMAD.IADD R7, R9, 0x1, R11 ;  /* 0x0000000109077824 */ /* 0x000fc600078e020b */
[----:B------:R-:W1:Y:S01]  /*12920*/  SHFL.IDX PT, R15, R3, RZ, 0x1c1f ;  /* 0x001c1fff030f7589 */ /* 0x000e6200000e0000 */
[----:B------:R-:W-:-:S03]  /*12930*/  IMAD R16, R8, c[0x0][0x3e0], RZ ;  /* 0x0000f80008107a24 */ /* 0x000fc600078e02ff */
[----:B------:R-:W-:Y:S04]  /*12940*/  SHFL.IDX PT, R12, R4, 0x1, 0x1c1f ;  /* 0x003c1f00040c7f89 */ /* 0x000fe800000e0000 */
[----:B------:R-:W2:Y:S04]  /*12950*/  SHFL.IDX PT, R13, R3, 0x1, 0x1c1f ;  /* 0x003c1f00030d7f89 */ /* 0x000ea800000e0000 */
[----:B------:R-:W-:Y:S04]  /*12960*/  SHFL.IDX PT, R10, R4, 0x2, 0x1c1f ;  /* 0x005c1f00040a7f89 */ /* 0x000fe800000e0000 */
[----:B------:R-:W3:Y:S04]  /*12970*/  SHFL.IDX PT, R11, R3, 0x2, 0x1c1f ;  /* 0x005c1f00030b7f89 */ /* 0x000ee800000e0000 */
[----:B------:R-:W-:Y:S04]  /*12980*/  SHFL.IDX PT, R8, R4, 0x3, 0x1c1f ;  /* 0x007c1f0004087f89 */ /* 0x000fe800000e0000 */
[----:B------:R4:W1:Y:S01]  /*12990*/  SHFL.IDX PT, R9, R3, 0x3, 0x1c1f ;  /* 0x007c1f0003097f89 */ /* 0x00086200000e0000 */
[----:B------:R-:W-:-:S02]  /*129a0*/  IADD3 R17, R2, 0x8, RZ ;  /* 0x0000000802117810 */ /* 0x000fc40007ffe0ff */
[----:B------:R-:W-:Y:S02]  /*129b0*/  ISETP.GE.OR P3, PT, R2, UR4, P0 ;  /* 0x0000000402007c0c */ /* 0x000fe40008766670 */
[----:B------:R-:W-:Y:S01]  /*129c0*/  ISETP.GE.OR P2, PT, R17, UR4, P0 ;  /* 0x0000000411007c0c */ /* 0x000fe20008746670 */
[C---:B------:R-:W-:Y:S02]  /*129d0*/  IMAD R16, R0.reuse, c[0x0][0x3e4], R16 ;  /* 0x0000f90000107a24 */ /* 0x040fe400078e0210 */
[----:B------:R-:W-:Y:S01]  /*129e0*/  IMAD.WIDE.U32 R6, R0, c[0x0][0x3e0], R6 ;  /* 0x0000f80000067a25 */ /* 0x000fe200078e0006 */
[C---:B----4-:R-:W-:Y:S02]  /*129f0*/  IADD3 R3, R2.reuse, 0x40, RZ ;  /* 0x0000004002037810 */ /* 0x050fe40007ffe0ff */
[----:B------:R-:W-:Y:S02]  /*12a00*/  IADD3 R2, R2, 0x48, RZ ;  /* 0x0000004802027810 */ /* 0x000fe40007ffe0ff */
[----:B------:R-:W-:-:S02]  /*12a10*/  ISETP.GE.OR P1, PT, R3, UR4, P0 ;  /* 0x0000000403007c0c */ /* 0x000fc40008726670 */
[----:B------:R-:W-:Y:S02]  /*12a20*/  ISETP.GE.OR P0, PT, R2, UR4, P0 ;  /* 0x0000000402007c0c */ /* 0x000fe40008706670 */
[----:B------:R-:W-:Y:S01]  /*12a30*/  IADD3 R4, -R0, RZ, RZ ;  /* 0x000000ff00047210 */ /* 0x000fe20007ffe1ff */
[----:B-1----:R1:W-:Y:S04]  /*12a40*/  @!P3 ST.E [R14.64], R58 ;  /* 0x0000003a0e00b985 */ /* 0x0023e8000c101906 */
[----:B------:R-:W-:Y:S01]  /*12a50*/  IMAD R0, R4, c[0x0][0x4e8], R5 ;  /* 0x00013a0004007a24 */ /* 0x000fe200078e0205 */
[----:B--2---:R1:W-:Y:S01]  /*12a60*/  @!P2 ST.E [R12.64], R59 ;  /* 0x0000003b0c00a985 */ /* 0x0043e2000c101906 */
[----:B------:R-:W-:-:S03]  /*12a70*/  IMAD.IADD R3, R7, 0x1, R16 ;  /* 0x0000000107037824 */ /* 0x000fc600078e0210 */
[----:B------:R-:W-:Y:S01]  /*12a80*/  SHF.R.S32.HI R4, RZ, 0x1f, R0 ;  /* 0x0000001fff047819 */ /* 0x000fe20000011400 */
[----:B---3--:R1:W-:Y:S01]  /*12a90*/  @!P1 ST.E [R10.64], R60 ;  /* 0x0000003c0a009985 */ /* 0x0083e2000c101906 */
[----:B------:R-:W-:-:S03]  /*12aa0*/  MOV R2, R6 ;  /* 0x0000000600027202 */ /* 0x000fc60000000f00 */
[----:B------:R1:W-:Y:S01]  /*12ab0*/  @!P0 ST.E [R8.64], R57 ;  /* 0x0000003908008985 */ /* 0x0003e2000c101906 */
[----:B------:R-:W-:-:S03]  /*12ac0*/  IMAD R4, R4, c[0x0][0x3d8], RZ ;  /* 0x0000f60004047a24 */ /* 0x000fc600078e02ff */
[----:B------:R1:W2:Y:S04]  /*12ad0*/  LDS.128 R20, [R248+0x880] ;  /* 0x00088000f8147984 */ /* 0x0002a80000000c00 */
[----:B------:R1:W3:Y:S04]  /*12ae0*/  LDS.128 R28, [R248+0x1080] ;  /* 0x00108000f81c7984 */ /* 0x0002e80000000c00 */
[----:B------:R1:W4:Y:S04]  /*12af0*/  LDS.128 R36, [R248+0x1880] ;  /* 0x00188000f8247984 */ /* 0x0003280000000c00 */
        /* <DEDUP_REMOVED lines=10> */
[----:B------:R1:W1:Y:S01]  /*12ba0*/  LDS.128 R68, [R248+0x7880] ;  /* 0x00788000f8447984 */ /* 0x0002620000000c00 */
[----:B------:R-:W-:-:S02]  /*12bb0*/  IMAD R4, R0, c[0x0][0x3dc], R4 ;  /* 0x0000f70000047a24 */ /* 0x000fc400078e0204 */
[----:B------:R-:W-:-:S04]  /*12bc0*/  IMAD.WIDE.U32 R2, R0, c[0x0][0x3d8], R2 ;  /* 0x0000f60000027a25 */ /* 0x000fc800078e0002 */
[----:B------:R-:W-:Y:S01]  /*12bd0*/  IMAD.IADD R0, R3, 0x1, R4 ;  /* 0x0000000103007824 */ /* 0x000fe200078e0204 */
[----:B------:R-:W-:-:S04]  /*12be0*/  LEA R3, P0, R2, c[0x0][0x380], 0x1 ;  /* 0x0000e00002037a11 */ /* 0x000fc800078008ff */
[----:B------:R-:W-:Y:S02]  /*12bf0*/  LEA.HI.X R2, R2, c[0x0][0x384], R0, 0x1, P0 ;  /* 0x0000e10002027a11 */ /* 0x000fe400000f0c00 */
[----:B------:R-:W-:-:S04]  /*12c00*/  IADD3 R0, R75, R78, RZ ;  /* 0x0000004e4b007210 */ /* 0x000fc80007ffe0ff */
[----:B------:R-:W-:Y:S01]  /*12c10*/  ISETP.GE.AND P0, PT, R0, UR4, PT ;  /* 0x0000000400007c0c */ /* 0x000fe2000bf06270 */
[----:B------:R1:W1:Y:S04]  /*12c20*/  SHFL.IDX PT, R4, R3, RZ, 0x181f ;  /* 0x00181fff03047589 */ /* 0x00026800000e0000 */
[----:B------:R1:W1:Y:S08]  /*12c30*/  SHFL.IDX PT, R5, R2, RZ, 0x181f ;  /* 0x00181fff02057589 */ /* 0x00027000000e0000 */
[----:B------:R-:W-:Y:S05]  /*12c40*/  @P0 BRA `(.L_x_1500) ;  /* 0x000000a000000947 */ /* 0x000fea0003800000 */
[----:B-1234-:R-:W1:Y:S01]  /*12c50*/  LDS.128 R12, [R248+0x80] ;  /* 0x00008000f80c7984 */ /* 0x01ee620000000c00 */
[----:B-----5:R-:W-:-:S02]  /*12c60*/  ISETP.GE.AND P3, PT, R76, c[0x0][0x3c8], PT ;  /* 0x0000f2004c007a0c */ /* 0x020fc40003f66270 */
[----:B------:R-:W-:Y:S01]  /*12c70*/  ISETP.GE.AND P2, PT, R72, c[0x0][0x3c8], PT ;  /* 0x0000f20048007a0c */ /* 0x000fe20003f46270 */
[----:B------:R-:W2:Y:S10]  /*12c80*/  LDS.128 R8, [R248+0x4080] ;  /* 0x00408000f8087984 */ /* 0x000eb40000000c00 */
[----:B------:R-:W-:-:S02]  /*12c90*/  @!P3 LEA R6, P1, R76, R4, 0x1 ;  /* 0x000000044c06b211 */ /* 0x000fc400078208ff */
[----:B------:R-:W-:Y:S02]  /*12ca0*/  @!P2 LEA R4, P0, R72, R4, 0x1 ;  /* 0x000000044804a211 */ /* 0x000fe400078008ff */
[-C--:B------:R-:W-:Y:S02]  /*12cb0*/  @!P3 LEA.HI.X R7, R76, R5.reuse, R77, 0x1, P1 ;  /* 0x000000054c07b211 */ /* 0x080fe400008f0c4d */
[----:B------:R-:W-:-:S03]  /*12cc0*/  @!P2 LEA.HI.X R5, R72, R5, R74, 0x1, P0 ;  /* 0x000000054805a211 */ /* 0x000fc600000f0c4a */
[----:B-1----:R1:W-:Y:S04]  /*12cd0*/  @!P3 ST.E.128 [R6.64], R12 ;  /* 0x0000000c0600b985 */ /* 0x0023e8000c101d06 */
[----:B--2---:R1:W-:Y:S02]  /*12ce0*/  @!P2 ST.E.128 [R4.64], R8 ;  /* 0x000000080400a985 */ /* 0x0043e4000c101d06 */
.L_x_1500:
[----:B--234-:R-:W-:Y:S05]  /*12cf0*/  BSYNC B0 ;  /* 0x0000000000007941 */ /* 0x01cfea0003800000 */
.L_x_1499:
[----:B-1----:R-:W-:Y:S01]  /*12d00*/  IADD3 R6, R0, 0x10, RZ ;  /* 0x0000001000067810 */ /* 0x002fe20007ffe0ff */
[----:B------:R1:W2:Y:S01]  /*12d10*/  SHFL.IDX PT, R5, R2, 0x1, 0x181f ;  /* 0x00381f0002057f89 */ /* 0x0002a200000e0000 */
        /* <DEDUP_REMOVED lines=12> */
.L_x_1502:
[----:B------:R-:W-:Y:S05]  /*12de0*/  BSYNC B0 ;  /* 0x0000000000007941 */ /* 0x000fea0003800000 */
.L_x_1501:
        /* <DEDUP_REMOVED lines=14> */
.L_x_1504:
[----:B------:R-:W-:Y:S05]  /*12ed0*/  BSYNC B0 ;  /* 0x0000000000007941 */ /* 0x000fea0003800000 */
.L_x_1503:
[----:B---3--:R-:W-:Y:S01]  /*12ee0*/  IADD3 R6, R0, 0x30, RZ ;  /* 0x0000003000067810 */ /* 0x008fe20007ffe0ff */
[----:B----4-:R3:W4:Y:S01]  /*12ef0*/  SHFL.IDX PT, R5, R2, 0x3, 0x181f ;  /* 0x00781f0002057f89 */ /* 0x01072200000e0000 */
[----:B------:R-:W-:Y:S02]  /*12f00*/  BSSY B0, `(.L_x_1505) ;  /* 0x000000c000007945 */ /* 0x000fe40003800000 */
[----:B------:R-:W-:Y:S01]  /*12f10*/  ISETP.GE.AND P0, PT, R6, UR4, PT ;  /* 0x0000000406007c0c */ /* 0x000fe2000bf06270 */
[----:B------:R3:W1:-:S12]  /*12f20*/  SHFL.IDX PT, R4, R3, 0x3, 0x181f ;  /* 0x00781f0003047f89 */ /* 0x00065800000e0000 */
[----:B------:R-:W-:Y:S05]  /*12f30*/  @P0 BRA `(.L_x_1506) ;  /* 0x0000008000000947 */ /* 0x000fea0003800000 */
[----:B-----5:R-:W-:Y:S02]  /*12f40*/  ISETP.GE.AND P1, PT, R76, c[0x0][0x3c8], PT ;  /* 0x0000f2004c007a0c */ /* 0x020fe40003f26270 */
[----:B------:R-:W-:-:S11]  /*12f50*/  ISETP.GE.AND P0, PT, R72, c[0x0][0x3c8], PT ;  /* 0x0000f20048007a0c */ /* 0x000fd60003f06270 */
[-C--:B-1----:R-:W-:Y:S02]  /*12f60*/  @!P1 LEA R6, P3, R76, R4.reuse, 0x1 ;  /* 0x000000044c069211 */ /* 0x082fe400078608ff */
[----:B------:R-:W-:Y:S02]  /*12f70*/  @!P0 LEA R4, P2, R72, R4, 0x1 ;  /* 0x0000000448048211 */ /* 0x000fe400078408ff */
[-C--:B----4-:R-:W-:Y:S02]  /*12f80*/  @!P1 LEA.HI.X R7, R76, R5.reuse, R77, 0x1, P3 ;  /* 0x000000054c079211 */ /* 0x090fe400018f0c4d */
[----:B------:R-:W-:-:S03]  /*12f90*/  @!P0 LEA.HI.X R5, R72, R5, R74, 0x1, P2 ;  /* 0x0000000548058211 */ /* 0x000fc600010f0c4a */
[----:B------:R1:W-:Y:S04]  /*12fa0*/  @!P1 ST.E.128 [R6.64], R36 ;  /* 0x0000002406009985 */ /* 0x0003e8000c101d06 */
[----:B------:R1:W-:Y:S02]  /*12fb0*/  @!P0 ST.E.128 [R4.64], R32 ;  /* 0x0000002004008985 */ /* 0x0003e4000c101d06 */
.L_x_1506:
[----:B------:R-:W-:Y:S05]  /*12fc0*/  BSYNC B0 ;  /* 0x0000000000007941 */ /* 0x000fea0003800000 */
.L_x_1505:
[----:B-1----:R-:W-:Y:S01]  /*12fd0*/  IADD3 R6, R0, 0x40, RZ ;  /* 0x0000004000067810 */ /* 0x002fe20007ffe0ff */
[----:B----4-:R1:W4:Y:S01]  /*12fe0*/  SHFL.IDX PT, R5, R2, 0x4, 0x181f ;  /* 0x00981f0002057f89 */ /* 0x01032200000e0000 */
[----:B------:R-:W-:Y:S02]  /*12ff0*/  BSSY B0, `(.L_x_1507) ;  /* 0x000000c000007945 */ /* 0x000fe40003800000 */
[----:B------:R-:W-:Y:S01]  /*13000*/  ISETP.GE.AND P0, PT, R6, UR4, PT ;  /* 0x0000000406007c0c */ /* 0x000fe2000bf06270 */
[----:B------:R1:W2:-:S12]  /*13010*/  SHFL.IDX PT, R4, R3, 0x4, 0x181f ;  /* 0x00981f0003047f89 */ /* 0x00029800000e0000 */
[----:B------:R-:W-:Y:S05]  /*13020*/  @P0 BRA `(.L_x_1508) ;  /* 0x0000008000000947 */ /* 0x000fea0003800000 */
[----:B-----5:R-:W-:Y:S02]  /*13030*/  ISETP.GE.AND P1, PT, R76, c[0x0][0x3c8], PT ;  /* 0x0000f2004c007a0c */ /* 0x020fe40003f26270 */
[----:B------:R-:W-:-:S11]  /*13040*/  ISETP.GE.AND P0, PT, R72, c[0x0][0x3c8], PT ;  /* 0x0000f20048007a0c */ /* 0x000fd60003f06270 */
[-C--:B--2---:R-:W-:Y:S02]  /*13050*/  @!P1 LEA R6, P3, R76, R4.reuse, 0x1 ;  /* 0x000000044c069211 */ /* 0x084fe400078608ff */
[----:B------:R-:W-:Y:S02]  /*13060*/  @!P0 LEA R4, P2, R72, R4, 0x1 ;  /* 0x0000000448048211 */ /* 0x000fe400078408ff */
[-C--:B----4-:R-:W-:Y:S02]  /*13070*/  @!P1 LEA.HI.X R7, R76, R5.reuse, R77, 0x1, P3 ;  /* 0x000000054c079211 */ /* 0x090fe400018f0c4d */
[----:B------:R-:W-:-:S03]  /*13080*/  @!P0 LEA.HI.X R5, R72, R5, R74, 0x1, P2 ;  /* 0x0000000548058211 */ /* 0x000fc600010f0c4a */
[----:B------:R2:W-:Y:S04]  /*13090*/  @!P1 ST.E.128 [R6.64], R44 ;  /* 0x0000002c06009985 */ /* 0x0005e8000c101d06 */
[----:B------:R2:W-:Y:S02]  /*130a0*/  @!P0 ST.E.128 [R4.64], R40 ;  /* 0x0000002804008985 */ /* 0x0005e4000c101d06 */
.L_x_1508:
[----:B------:R-:W-:Y:S05]  /*130b0*/  BSYNC B0 ;  /* 0x0000000000007941 */ /* 0x000fea0003800000 */
.L_x_1507:
[----:B--2---:R-:W-:Y:S01]  /*130c0*/  IADD3 R6, R0, 0x50, RZ ;  /* 0x0000005000067810 */ /* 0x004fe20007ffe0ff */
        /* <DEDUP_REMOVED lines=13> */
.L_x_1510:
[----:B------:R-:W-:Y:S05]  /*131a0*/  BSYNC B0 ;  /* 0x0000000000007941 */ /* 0x000fea0003800000 */
.L_x_1509:
        /* <DEDUP_REMOVED lines=14> */
.L_x_1512:
[----:B------:R-:W-:Y:S05]  /*13290*/  BSYNC B0 ;  /* 0x0000000000007941 */ /* 0x000fea0003800000 */
.L_x_1511:
[----:B------:R-:W-:Y:S01]  /*132a0*/  IADD3 R0, R0, 0x70, RZ ;  /* 0x0000007000007810 */ /* 0x000fe20007ffe0ff */
[----:B--2-4-:R2:W4:Y:S03]  /*132b0*/  SHFL.IDX PT, R5, R2, 0x7, 0x181f ;  /* 0x00f81f0002057f89 */ /* 0x01452600000e0000 */
        /* <DEDUP_REMOVED lines=13> */
.L_x_1497:
        /* <DEDUP_REMOVED lines=40> */
.L_x_1515:
[----:B------:R-:W-:Y:S05]  /*13610*/  BSYNC B0 ;  /* 0x0000000000007941 */ /* 0x000fea0003800000 */
.L_x_1514:
[----:B------:R-:W2:Y:S01]  /*13620*/  LDL R2, [R1+0x84] ;  /* 0x0000840001027983 */ /* 0x000ea20000100800 */
[----:B-1----:R-:W-:Y:S01]  /*13630*/  MOV R0, c[0x0][0x4e8] ;  /* 0x00013a0000007a02 */ /* 0x002fe20000000f00 */
[----:B------:R-:W-:Y:S01]  /*13640*/  IMAD R6, R10, c[0x0][0x3f0], RZ ;  /* 0x0000fc000a067a24 */ /* 0x000fe200078e02ff */
[----:B------:R-:W-:Y:S02]  /*13650*/  SHF.R.S32.HI R9, RZ, 0x1f, R12 ;  /* 0x0000001fff097819 */ /* 0x000fe4000001140c */
[----:B------:R-:W-:Y:S01]  /*13660*/  ISETP.NE.AND P0, PT, R0, 0x1, PT ;  /* 0x000000010000780c */ /* 0x000fe20003f05270 */
[----:B------:R-:W-:Y:S01]  /*13670*/  IMAD R0, R7, c[0x0][0x3e8], RZ ;  /* 0x0000fa0007007a24 */ /* 0x000fe200078e02ff */
[----:B------:R-:W-:Y:S01]  /*13680*/  LEA.HI R9, R9, R12, RZ, 0x3 ;  /* 0x0000000c09097211 */ /* 0x000fe200078f18ff */
[----:B------:R-:W-:Y:S02]  /*13690*/  IMAD R8, R13, c[0x0][0x3f4], R6 ;  /* 0x0000fd000d087a24 */ /* 0x000fe400078e0206 */
[----:B------:R-:W-:Y:S01]  /*136a0*/  IMAD R5, R14, c[0x0][0x3ec], R0 ;  /* 0x0000fb000e057a24 */ /* 0x000fe200078e0200 */
[----:B------:R-:W-:-:S02]  /*136b0*/  SHF.R.S32.HI R9, RZ, 0x3, R9 ;  /* 0x00000003ff097819 */ /* 0x000fc40000011409 */
[----:B--2---:R-:W-:Y:S01]  /*136c0*/  IADD3 R4, R2, R11, RZ ;  /* 0x0000000b02047210 */ /* 0x004fe20007ffe0ff */
[----:B------:R-:W-:-:S03]  /*136d0*/  IMAD.WIDE.U32 R2, R14, c[0x0][0x3e8], RZ ;  /* 0x0000fa000e027a25 */ /* 0x000fc600078e00ff */
[----:B------:R-:W-:Y:S01]  /*136e0*/  MOV R0, R4 ;  /* 0x0000000400007202 */ /* 0x000fe20000000f00 */
[----:B------:R-:W-:-:S04]  /*136f0*/  @P0 IMAD.HI.U32 R7, R4, c[0x0][0x4ec], RZ ;  /* 0x00013b0004070a27 */ /* 0x000fc800078e00ff */
[----:B------:R-:W-:Y:S01]  /*13700*/  IMAD.IADD R3, R3, 0x1, R5 ;  /* 0x0000000103037824 */ /* 0x000fe200078e0205 */
[----:B------:R-:W-:-:S03]  /*13710*/  @P0 SHF.R.U32.HI R0, RZ, c[0x0][0x4f0], R7 ;  /* 0x00013c00ff000a19 */ /* 0x000fc60000011607 */
[----:B------:R-:W-:Y:S01]  /*13720*/  IMAD.WIDE.U32 R2, R13, c[0x0][0x3f0], R2 ;  /* 0x0000fc000d027a25 */ /* 0x000fe200078e0002 */
[----:B------:R-:W-:Y:S02]  /*13730*/  SHF.R.S32.HI R5, RZ, 0x1f, R0 ;  /* 0x0000001fff057819 */ /* 0x000fe40000011400 */
[----:B------:R-:W-:Y:S02]  /*13740*/  IADD3 R6, -R0, RZ, RZ ;  /* 0x000000ff00067210 */ /* 0x000fe40007ffe1ff */
[----:B------:R-:W-:Y:S01]  /*13750*/  IADD3 R3, R3, R8, RZ ;  /* 0x0000000803037210 */ /* 0x000fe20007ffe0ff */
        /* <DEDUP_REMOVED lines=15> */
.L_x_1560:
[----:B------:R-:W-:Y:S05]  /*13850*/  BRA.DIV ~URZ, `(.L_x_1517) ;  /* 0x000014527f007947 */ /* 0x000fea000b800000 */
[----:B------:R3:W4:Y:S02]  /*13860*/  SHFL.IDX PT, R4, R3, RZ, 0x181f ;  /* 0x00181fff03047589 */ /* 0x00072400000e0000 */
.L_x_1561:
        /* <DEDUP_REMOVED lines=16> */
.L_x_1519:
[----:B------:R-:W-:Y:S05]  /*13970*/  BSYNC B0 ;  /* 0x0000000000007941 */ /* 0x000fea0003800000 */
.L_x_1518:
[----:B------:R-:W-:Y:S05]  /*13980*/  BRA.DIV ~URZ, `(.L_x_1520) ;  /* 0x000013827f007947 */ /* 0x000fea000b800000 */
[----:B--2---:R2:W1:Y:S04]  /*13990*/  SHFL.IDX PT, R5, R2, 0x1, 0x181f ;  /* 0x00381f0002057f89 */ /* 0x00446800000e0000 */
[----:B----4-:R2:W4:Y:S02]  /*139a0*/  SHFL.IDX PT, R4, R3, 0x1, 0x181f ;  /* 0x00381f0003047f89 */ /* 0x01052400000e0000 */
.L_x_1562:
        /* <DEDUP_REMOVED lines=15> */
.L_x_1522:
[----:B------:R-:W-:Y:S05]  /*13aa0*/  BSYNC B0 ;  /* 0x0000000000007941 */ /* 0x000fea0003800000 */
.L_x_1521:
[----:B------:R-:W-:Y:S05]  /*13ab0*/  BRA.DIV ~URZ, `(.L_x_1523) ;  /* 0x000013127f007947 */ /* 0x000fea000b800000 */
[----:B-1----:R1:W2:Y:S02]  /*13ac0*/  SHFL.IDX PT, R5, R2, 0x2, 0x181f ;  /* 0x00581f0002057f89 */ /* 0x0022a400000e0000 */
.L_x_1563:
[----:B------:R-:W-:Y:S05]  /*13ad0*/  BRA.DIV ~URZ, `(.L_x_1524) ;  /* 0x000013627f007947 */ /* 0x000fea000b800000 */
[----:B----4-:R4:W1:Y:S02]  /*13ae0*/  SHFL.IDX PT, R4, R3, 0x2, 0x181f ;  /* 0x00581f0003047f89 */ /* 0x01086400000e0000 */
.L_x_1564:
        /* <DEDUP_REMOVED lines=15> */
.L_x_1526:
[----:B------:R-:W-:Y:S05]  /*13be0*/  BSYNC B0 ;  /* 0x0000000000007941 */ /* 0x000fea0003800000 */
.L_x_1525:
[----:B------:R-:W-:Y:S05]  /*13bf0*/  BRA.DIV ~URZ, `(.L_x_1527) ;  /* 0x000012a27f007947 */ /* 0x000fea000b800000 */
[----:B-12---:R1:W2:Y:S04]  /*13c00*/  SHFL.IDX PT, R5, R2, 0x3, 0x181f ;  /* 0x00781f0002057f89 */ /* 0x0062a800000e0000 */
[----:B------:R1:W3:Y:S02]  /*13c10*/  SHFL.IDX PT, R4, R3, 0x3, 0x181f ;  /* 0x00781f0003047f89 */ /* 0x0002e400000e0000 */
.L_x_1565:
[----:B------:R-:W-:Y:S01]  /*13c20*/  IADD3 R6, R0, 0x30, RZ ;  /* 0x0000003000067810 */ /* 0x000fe20007ffe0ff */
[----:B------:R-:W-:Y:S03]  /*13c30*/  BSSY B0, `(.L_x_1528) ;  /* 0x000000e000007945 */ /* 0x000fe60003800000 */
[----:B------:R-:W-:-:S13]  /*13c40*/  ISETP.GE.AND P0, PT, R6, R11, PT ;  /* 0x0000000b0600720c */ /* 0x000fda0003f06270 */
[----:B------:R-:W-:Y:S05]  /*13c50*/  @P0 BRA `(.L_x_1529) ;  /* 0x000000b000000947 */ /* 0x000fea0003800000 */
[----:B------:R-:W5:Y:S04]  /*13c60*/  LDL.64 R12, [R1+0x10] ;  /* 0x00001000010c7983 */ /* 0x000f680000100a00 */
[----:B----4-:R-:W4:Y:S04]  /*13c70*/  LDL R8, [R1+0x44] ;  /* 0x0000440001087983 */ /* 0x010f280000100800 */
[----:B---3--:R-:W3:Y:S01]  /*13c80*/  LDL R9, [R1+0x4c] ;  /* 0x00004c0001097983 */ /* 0x008ee20000100800 */
[----:B-----5:R-:W-:Y:S02]  /*13c90*/  ISETP.GE.AND P1, PT, R12, c[0x0][0x3c8], PT ;  /* 0x0000f2000c007a0c */ /* 0x020fe40003f26270 */
[----:B----4-:R-:W-:-:S11]  /*13ca0*/  ISETP.GE.AND P0, PT, R8, c[0x0][0x3c8], PT ;  /* 0x0000f20008007a0c */ /* 0x010fd60003f06270 */
[-C--:B------:R-:W-:Y:S02]  /*13cb0*/  @!P1 LEA R6, P3, R12, R4.reuse, 0x1 ;  /* 0x000000040c069211 */ /* 0x080fe400078608ff */
[----:B------:R-:W-:Y:S02]  /*13cc0*/  @!P0 LEA R4, P2, R8, R4, 0x1 ;  /* 0x0000000408048211 */ /* 0x000fe400078408ff */
[-C--:B--2---:R-:W-:Y:S02]  /*13cd0*/  @!P1 LEA.HI.X R7, R12, R5.reuse, R13, 0x1, P3 ;  /* 0x000000050c079211 */ /* 0x084fe400018f0c0d */
[----:B---3--:R-:W-:-:S03]  /*13ce0*/  @!P0 LEA.HI.X R5, R8, R5, R9, 0x1, P2 ;  /* 0x0000000508058211 */ /* 0x008fc600010f0c09 */
[----:B------:R2:W-:Y:S04]  /*13cf0*/  @!P1 ST.E.128 [R6.64], RZ ;  /* 0x000000ff06009985 */ /* 0x0005e8000c101d06 */
[----:B------:R2:W-:Y:S02]  /*13d00*/  @!P0 ST.E.128 [R4.64], RZ ;  /* 0x000000ff04008985 */ /* 0x0005e4000c101d06 */
.L_x_1529:
[----:B------:R-:W-:Y:S05]  /*13d10*/  BSYNC B0 ;  /* 0x0000000000007941 */ /* 0x000fea0003800000 */
.L_x_1528:
[----:B------:R-:W-:Y:S05]  /*13d20*/  BRA.DIV ~URZ, `(.L_x_1530) ;  /* 0x000012327f007947 */ /* 0x000fea000b800000 */
[----:B--2---:R2:W1:Y:S02]  /*13d30*/  SHFL.IDX PT, R5, R2, 0x4, 0x181f ;  /* 0x00981f0002057f89 */ /* 0x00446400000e0000 */
.L_x_1566:
[----:B------:R-:W-:Y:S05]  /*13d40*/  BRA.DIV ~URZ, `(.L_x_1531) ;  /* 0x000012827f007947 */ /* 0x000fea000b800000 */
[----:B---3--:R3:W2:Y:S02]  /*13d50*/  SHFL.IDX PT, R4, R3, 0x4, 0x181f ;  /* 0x00981f0003047f89 */ /* 0x0086a400000e0000 */
.L_x_1567:
        /* <DEDUP_REMOVED lines=9> */
[-C--:B--2---:R-:W-:Y:S02]  /*13df0*/  @!P1 LEA R6, P3, R12, R4.reuse, 0x1 ;  /* 0x000000040c069211 */ /* 0x084fe400078608ff */
[----:B------:R-:W-:Y:S02]  /*13e00*/  @!P0 LEA R4, P2, R8, R4, 0x1 ;  /* 0x0000000408048211 */ /* 0x000fe400078408ff */
[-C--:B-1----:R-:W-:Y:S02]  /*13e10*/  @!P1 LEA.HI.X R7, R12, R5.reuse, R13, 0x1, P3 ;  /* 0x000000050c079211 */ /* 0x082fe400018f0c0d */
[----:B----4-:R-:W-:-:S03]  /*13e20*/  @!P0 LEA.HI.X R5, R8, R5, R9, 0x1, P2 ;  /* 0x0000000508058211 */ /* 0x010fc600010f0c09 */
[----:B------:R1:W-:Y:S04]  /*13e30*/  @!P1 ST.E.128 [R6.64], RZ ;  /* 0x000000ff06009985 */ /* 0x0003e8000c101d06 */
[----:B------:R1:W-:Y:S02]  /*13e40*/  @!P0 ST.E.128 [R4.64], RZ ;  /* 0x000000ff04008985 */ /* 0x0003e4000c101d06 */
.L_x_1533:
[----:B------:R-:W-:Y:S05]  /*13e50*/  BSYNC B0 ;  /* 0x0000000000007941 */ /* 0x000fea0003800000 */
.L_x_1532:
[----:B------:R-:W-:Y:S05]  /*13e60*/  BRA.DIV ~URZ, `(.L_x_1534) ;  /* 0x000011c27f007947 */ /* 0x000fea000b800000 */
[----:B-1----:R1:W3:Y:S04]  /*13e70*/  SHFL.IDX PT, R5, R2, 0x5, 0x181f ;  /* 0x00b81f0002057f89 */ /* 0x0022e800000e0000 */
[----:B--2---:R1:W2:Y:S02]  /*13e80*/  SHFL.IDX PT, R4, R3, 0x5, 0x181f ;  /* 0x00b81f0003047f89 */ /* 0x0042a400000e0000 */
.L_x_1568:
        /* <DEDUP_REMOVED lines=9> */
[-C--:B--2---:R-:W-:Y:S02]  /*13f20*/  @!P1 LEA R6, P3, R12, R4.reuse, 0x1 ;  /* 0x000000040c069211 */ /* 0x084fe400078608ff */
[----:B------:R-:W-:Y:S02]  /*13f30*/  @!P0 LEA R4, P2, R8, R4, 0x1 ;  /* 0x0000000408048211 */ /* 0x000fe400078408ff */
[-C--:B------:R-:W-:Y:S02]  /*13f40*/  @!P1 LEA.HI.X R7, R12, R5.reuse, R13, 0x1, P3 ;  /* 0x000000050c079211 */ /* 0x080fe400018f0c0d */
[----:B---3--:R-:W-:-:S03]  /*13f50*/  @!P0 LEA.HI.X R5, R8, R5, R9, 0x1, P2 ;  /* 0x0000000508058211 */ /* 0x008fc600010f0c09 */
[----:B------:R2:W-:Y:S04]  /*13f60*/  @!P1 ST.E.128 [R6.64], RZ ;  /* 0x000000ff06009985 */ /* 0x0005e8000c101d06 */
[----:B------:R2:W-:Y:S02]  /*13f70*/  @!P0 ST.E.128 [R4.64], RZ ;  /* 0x000000ff04008985 */ /* 0x0005e4000c101d06 */
.L_x_1536:
[----:B------:R-:W-:Y:S05]  /*13f80*/  BSYNC B0 ;  /* 0x0000000000007941 */ /* 0x000fea0003800000 */
.L_x_1535:
[----:B------:R-:W-:Y:S05]  /*13f90*/  BRA.DIV ~URZ, `(.L_x_1537) ;  /* 0x000011527f007947 */ /* 0x000fea000b800000 */
[----:B--23--:R2:W3:Y:S02]  /*13fa0*/  SHFL.IDX PT, R5, R2, 0x6, 0x181f ;  /* 0x00d81f0002057f89 */ /* 0x00c4e400000e0000 */
.L_x_1569:
[----:B------:R-:W-:Y:S05]  /*13fb0*/  BRA.DIV ~URZ, `(.L_x_1538) ;  /* 0x000011a27f007947 */ /* 0x000fea000b800000 */
[----:B------:R1:W2:Y:S02]  /*13fc0*/  SHFL.IDX PT, R4, R3, 0x6, 0x181f ;  /* 0x00d81f0003047f89 */ /* 0x0002a400000e0000 */
.L_x_1570:
        /* <DEDUP_REMOVED lines=15> */
.L_x_1540:
[----:B------:R-:W-:Y:S05]  /*140c0*/  BSYNC B0 ;  /* 0x0000000000007941 */ /* 0x000fea0003800000 */
.L_x_1539:
[----:B------:R-:W-:Y:S05]  /*140d0*/  BRA.DIV ~URZ, `(.L_x_1541) ;  /* 0x000010e27f007947 */ /* 0x000fea000b800000 */
[----:B--2---:R2:W1:Y:S04]  /*140e0*/  SHFL.IDX PT, R6, R2, 0x7, 0x181f ;  /* 0x00f81f0002067f89 */ /* 0x00446800000e0000 */
[----:B-1--4-:R-:W1:Y:S02]  /*140f0*/  SHFL.IDX PT, R3, R3, 0x7, 0x181f ;  /* 0x00f81f0003037f89 */ /* 0x012e6400000e0000 */
.L_x_1571:
[----:B------:R-:W-:-:S04]  /*14100*/  IADD3 R0, R0, 0x70, RZ ;  /* 0x0000007000007810 */ /* 0x000fc80007ffe0ff */
[----:B------:R-:W-:-:S13]  /*14110*/  ISETP.GE.AND P0, PT, R0, R11, PT ;  /* 0x0000000b0000720c */ /* 0x000fda0003f06270 */
[----:B------:R-:W-:Y:S05]  /*14120*/  @P0 BRA `(.L_x_1513) ;  /* 0x000000b000000947 */ /* 0x000fea0003800000 */
[----:B------:R-:W4:Y:S04]  /*14130*/  LDL.64 R12, [R1+0x10] ;  /* 0x00001000010c7983 */ /* 0x000f280000100a00 */
[----:B------:R-:W5:Y:S04]  /*14140*/  LDL R7, [R1+0x44] ;  /* 0x0000440001077983 */ /* 0x000f680000100800 */
[----:B--2---:R-:W2:Y:S01]  /*14150*/  LDL R8, [R1+0x4c] ;  /* 0x00004c0001087983 */ /* 0x004ea20000100800 */
[----:B----4-:R-:W-:Y:S02]  /*14160*/  ISETP.GE.AND P1, PT, R12, c[0x0][0x3c8], PT ;  /* 0x0000f2000c007a0c */ /* 0x010fe40003f26270 */
[----:B-----5:R-:W-:-:S11]  /*14170*/  ISETP.GE.AND P0, PT, R7, c[0x0][0x3c8], PT ;  /* 0x0000f20007007a0c */ /* 0x020fd60003f06270 */
[CC--:B-1----:R-:W-:Y:S02]  /*14180*/  @!P1 LEA R4, P3, R12.reuse, R3.reuse, 0x1 ;  /* 0x000000030c049211 */ /* 0x0c2fe400078608ff */
[C---:B------:R-:W-:Y:S02]  /*14190*/  @!P0 LEA R2, P2, R7.reuse, R3, 0x1 ;  /* 0x0000000307028211 */ /* 0x040fe400078408ff */
[-C--:B---3--:R-:W-:Y:S02]  /*141a0*/  @!P1 LEA.HI.X R5, R12, R6.reuse, R13, 0x1, P3 ;  /* 0x000000060c059211 */ /* 0x088fe400018f0c0d */
[----:B--2---:R-:W-:-:S03]  /*141b0*/  @!P0 LEA.HI.X R3, R7, R6, R8, 0x1, P2 ;  /* 0x0000000607038211 */ /* 0x004fc600010f0c08 */
[----:B------:R1:W-:Y:S04]  /*141c0*/  @!P1 ST.E.128 [R4.64], RZ ;  /* 0x000000ff04009985 */ /* 0x0003e8000c101d06 */
[----:B------:R1:W-:Y:S02]  /*141d0*/  @!P0 ST.E.128 [R2.64], RZ ;  /* 0x000000ff02008985 */ /* 0x0003e4000c101d06 */
.L_x_1513:
[----:B------:R-:W-:Y:S05]  /*141e0*/  BSYNC B1 ;  /* 0x0000000000017941 */ /* 0x000fea0003800000 */
.L_x_1496:
[----:B--2---:R-:W2:Y:S02]  /*141f0*/  LDL R0, [R1+0x88] ;  /* 0x0000880001007983 */ /* 0x004ea40000100800 */
[----:B--2---:R-:W-:-:S13]  /*14200*/  ISETP.NE.AND P0, PT, R0, RZ, PT ;  /* 0x000000ff0000720c */ /* 0x004fda0003f05270 */
[----:B------:R-:W-:Y:S01]  /*14210*/  @P0 WARPSYNC 0xffffffff ;  /* 0xffffffff00000948 */ /* 0x000fe20003800000 */
[----:B------:R-:W-:Y:S06]  /*14220*/  @P0 BAR.SYNC.DEFER_BLOCKING 0x5, 0x80 ;  /* 0x0142000000000b1d */ /* 0x000fec0000010000 */
[----:B------:R-:W2:Y:S04]  /*14230*/  @P0 LDS R0, [0x10100] ;  /* 0x01010000ff000984 */ /* 0x000ea80000000800 */
[----:B--2---:R2:W-:Y:S04]  /*14240*/  @P0 STL [R1+0x60], R0 ;  /* 0x0000600001000387 */ /* 0x0045e80000100800 */
[----:B------:R-:W-:Y:S06]  /*14250*/  @P0 BAR.ARV 0x4, 0x80 ;  /* 0x0102000000000b1d */ /* 0x000fec0000002000 */
[----:B------:R-:W-:Y:S05]  /*14260*/  @P0 BRA `(.L_x_1542) ;  /* 0x0000007000000947 */ /* 0x000fea0003800000 */
[----:B------:R-:W-:Y:S05]  /*14270*/  BRA.DIV ~URZ, `(.L_x_1543) ;  /* 0x000010127f007947 */ /* 0x000fea000b800000 */
[----:B--2---:R2:W4:Y:S02]  /*14280*/  SHFL.IDX PT, R0, R73, RZ, 0x1f ;  /* 0x00001fff49007589 */ /* 0x00452400000e0000 */
.L_x_1572:
[----:B------:R-:W-:Y:S01]  /*14290*/  WARPSYNC 0xffffffff ;  /* 0xffffffff00007948 */ /* 0x000fe20003800000 */
[----:B------:R-:W-:Y:S06]  /*142a0*/  BAR.SYNC.DEFER_BLOCKING 0x4, 0x80 ;  /* 0x0102000000007b1d */ /* 0x000fec0000010000 */
[----:B----4-:R4:W-:Y:S04]  /*142b0*/  STL [R1+0x60], R0 ;  /* 0x0000600001007387 */ /* 0x0109e80000100800 */
[----:B------:R4:W-:Y:S04]  /*142c0*/  @!P4 STS [0x10100], R73 ;  /* 0x01010049ff00c388 */ /* 0x0009e80000000800 */
[----:B------:R-:W-:Y:S06]  /*142d0*/  BAR.ARV 0x5, 0x80 ;  /* 0x0142000000007b1d */ /* 0x000fec0000002000 */
.L_x_1542:
[----:B--2-4-:R-:W2:Y:S02]  /*142e0*/  LDL R0, [R1+0x60] ;  /* 0x0000600001007983 */ /* 0x014ea40000100800 */
[----:B--2---:R-:W-:-:S13]  /*142f0*/  ISETP.GE.AND P0, PT, R0, c[0x0][0x538], PT ;  /* 0x00014e0000007a0c */ /* 0x004fda0003f06270 */
[----:B-1-3-5:R-:W-:Y:S01]  /*14300*/  @P0 CALL.REL.NOINC `(.L_x_1544) ;  /* 0x0000001000000944 */ /* 0x02afe20003c00000 */
[----:B------:R-:W-:Y:S05]  /*14310*/  BRA `(.L_x_1545) ;  /* 0xfffec68000007947 */ /* 0x000fea000383ffff */
.L_x_1544:
[----:B------:R-:W-:Y:S05]  /*14320*/  EXIT ;  /* 0x000000000000794d */ /* 0x000fea0003800000 */
.L_x_1460:
[----:B------:R-:W-:Y:S01]  /*14330*/  IMAD.MOV.U32 R10, RZ, RZ, R2 ;  /* 0x000000ffff0a7224 */ /* 0x000fe200078e0002 */
[----:B------:R-:W-:Y:S01]  /*14340*/  MOV R7, RZ ;  /* 0x000000ff00077202 */ /* 0x000fe20000000f00 */
[----:B-1----:R-:W-:Y:S01]  /*14350*/  IMAD.MOV.U32 R4, RZ, RZ, 0x181f ;  /* 0x0000181fff047424 */ /* 0x002fe200078e00ff */
[----:B------:R-:W-:Y:S02]  /*14360*/  MOV R8, 0x14380 ;  /* 0x0001438000087802 */ /* 0x000fe40000000f00 */
[----:B------:R-:W-:Y:S05]  /*14370*/  CALL.REL.NOINC `($__internal_5_$__cuda_sm70_shflsync_idx_p) ;  /* 0x00000fc000007944 */ /* 0x000fea0003c00000 */
[----:B------:R-:W-:Y:S01]  /*14380*/  MOV R5, R4 ;  /* 0x0000000400057202 */ /* 0x000fe20000000f00 */
[----:B------:R-:W-:Y:S05]  /*14390*/  BRA `(.L_x_1546) ;  /* 0xfffed4b000007947 */ /* 0x000fea000383ffff */
.L_x_1461:
[----:B------:R-:W-:Y:S01]  /*143a0*/  IMAD.MOV.U32 R10, RZ, RZ, R3 ;  /* 0x000000ffff0a7224 */ /* 0x000fe200078e0003 */
[----:B------:R-:W-:Y:S01]  /*143b0*/  MOV R7, RZ ;  /* 0x000000ff00077202 */ /* 0x000fe20000000f00 */
[----:B-1----:R-:W-:Y:S01]  /*143c0*/  IMAD.MOV.U32 R4, RZ, RZ, 0x181f ;  /* 0x0000181fff047424 */ /* 0x002fe200078e00ff */
[----:B------:R-:W-:Y:S02]  /*143d0*/  MOV R8, 0x143f0 ;  /* 0x000143f000087802 */ /* 0x000fe40000000f00 */
[----:B--23--:R-:W-:Y:S05]  /*143e0*/  CALL.REL.NOINC `($__internal_5_$__cuda_sm70_shflsync_idx_p) ;  /* 0x00000f5000007944 */ /* 0x00cfea0003c00000 */
[----:B------:R-:W-:Y:S05]  /*143f0*/  BRA `(.L_x_1547) ;  /* 0xfffed47000007947 */ /* 0x000fea000383ffff */
.L_x_1464:
[----:B------:R-:W-:Y:S01]  /*14400*/  IMAD.MOV.U32 R10, RZ, RZ, R2 ;  /* 0x000000ffff0a7224 */ /* 0x000fe200078e0002 */
[----:B--2---:R-:W-:Y:S01]  /*14410*/  MOV R7, 0x1 ;  /* 0x0000000100077802 */ /* 0x004fe20000000f00 */
[----:B----4-:R-:W-:Y:S01]  /*14420*/  IMAD.MOV.U32 R4, RZ, RZ, 0x181f ;  /* 0x0000181fff047424 */ /* 0x010fe200078e00ff */
[----:B------:R-:W-:-:S02]  /*14430*/  MOV R8, 0x14450 ;  /* 0x0001445000087802 */ /* 0x000fc40000000f00 */
[----:B-1-3--:R-:W-:Y:S05]  /*14440*/  CALL.REL.NOINC `($__internal_5_$__cuda_sm70_shflsync_idx_p) ;  /* 0x00000ef000007944 */ /* 0x00afea0003c00000 */
[----:B------:R-:W-:Y:S01]  /*14450*/  IMAD.MOV.U32 R5, RZ, RZ, R4 ;  /* 0x000000ffff057224 */ /* 0x000fe200078e0004 */
[----:B------:R-:W-:Y:S01]  /*14460*/  MOV R7, 0x1 ;  /* 0x0000000100077802 */ /* 0x000fe20000000f00 */
[----:B------:R-:W-:Y:S01]  /*14470*/  IMAD.MOV.U32 R10, RZ, RZ, R3 ;  /* 0x000000ffff0a7224 */ /* 0x000fe200078e0003 */
[----:B------:R-:W-:-:S02]  /*14480*/  MOV R4, 0x181f ;  /* 0x0000181f00047802 */ /* 0x000fc40000000f00 */
[----:B------:R-:W-:Y:S02]  /*14490*/  MOV R8, 0x144b0 ;  /* 0x000144b000087802 */ /* 0x000fe40000000f00 */
[----:B------:R-:W-:Y:S05]  /*144a0*/  CALL.REL.NOINC `($__internal_5_$__cuda_sm70_shflsync_idx_p) ;  /* 0x00000e9000007944 */ /* 0x000fea0003c00000 */
[----:B------:R-:W-:Y:S05]  /*144b0*/  BRA `(.L_x_1548) ;  /* 0xfffed50000007947 */ /* 0x000fea000383ffff */
.L_x_1467:
[----:B------:R-:W-:Y:S01]  /*144c0*/  IMAD.MOV.U32 R10, RZ, RZ, R2 ;  /* 0x000000ffff0a7224 */ /* 0x000fe200078e0002 */
[----:B--2---:R-:W-:Y:S01]  /*144d0*/  MOV R7, 0x2 ;  /* 0x0000000200077802 */ /* 0x004fe20000000f00 */
[----:B----4-:R-:W-:Y:S01]  /*144e0*/  IMAD.MOV.U32 R4, RZ, RZ, 0x181f ;  /* 0x0000181fff047424 */ /* 0x010fe200078e00ff */
[----:B------:R-:W-:Y:S02]  /*144f0*/  MOV R8, 0x14510 ;  /* 0x0001451000087802 */ /* 0x000fe40000000f00 */
[----:B-1-3--:R-:W-:Y:S05]  /*14500*/  CALL.REL.NOINC `($__internal_5_$__cuda_sm70_shflsync_idx_p) ;  /* 0x00000e3000007944 */ /* 0x00afea0003c00000 */
[----:B------:R-:W-:Y:S01]  /*14510*/  MOV R5, R4 ;  /* 0x0000000400057202 */ /* 0x000fe20000000f00 */
[----:B------:R-:W-:Y:S05]  /*14520*/  BRA `(.L_x_1549) ;  /* 0xfffed5c000007947 */ /* 0x000fea000383ffff */
.L_x_1468:
[----:B------:R-:W-:Y:S01]  /*14530*/  IMAD.MOV.U32 R10, RZ, RZ, R3 ;  /* 0x000000ffff0a7224 */ /* 0x000fe200078e0003 */
[----:B------:R-:W-:Y:S01]  /*14540*/  MOV R7, 0x2 ;  /* 0x0000000200077802 */ /* 0x000fe20000000f00 */
[----:B----4-:R-:W-:Y:S01]  /*14550*/  IMAD.MOV.U32 R4, RZ, RZ, 0x181f ;  /* 0x0000181fff047424 */ /* 0x010fe200078e00ff */
[----:B------:R-:W-:Y:S02]  /*14560*/  MOV R8, 0x14580 ;  /* 0x0001458000087802 */ /* 0x000fe40000000f00 */
[----:B-123--:R-:W-:Y:S05]  /*14570*/  CALL.REL.NOINC `($__internal_5_$__cuda_sm70_shflsync_idx_p) ;  /* 0x00000dc000007944 */ /* 0x00efea0003c00000 */
[----:B------:R-:W-:Y:S05]  /*14580*/  BRA `(.L_x_1550) ;  /* 0xfffed58000007947 */ /* 0x000fea000383ffff */
.L_x_1471:
[----:B------:R-:W-:Y:S01]  /*14590*/  IMAD.MOV.U32 R10, RZ, RZ, R2 ;  /* 0x000000ffff0a7224 */ /* 0x000fe200078e0002 */
[----:B-1----:R-:W-:Y:S01]  /*145a0*/  MOV R7, 0x3 ;  /* 0x0000000300077802 */ /* 0x002fe20000000f00 */
[----:B------:R-:W-:Y:S01]  /*145b0*/  IMAD.MOV.U32 R4, RZ, RZ, 0x181f ;  /* 0x0000181fff047424 */ /* 0x000fe200078e00ff */
[----:B------:R-:W-:-:S02]  /*145c0*/  MOV R8, 0x145e0 ;  /* 0x000145e000087802 */ /* 0x000fc40000000f00 */
[----:B--234-:R-:W-:Y:S05]  /*145d0*/  CALL.REL.NOINC `($__internal_5_$__cuda_sm70_shflsync_idx_p) ;  /* 0x00000d6000007944 */ /* 0x01cfea0003c00000 */
[----:B------:R-:W-:Y:S01]  /*145e0*/  IMAD.MOV.U32 R5, RZ, RZ, R4 ;  /* 0x000000ffff057224 */ /* 0x000fe200078e0004 */
[----:B------:R-:W-:Y:S01]  /*145f0*/  MOV R7, 0x3 ;  /* 0x0000000300077802 */ /* 0x000fe20000000f00 */
[----:B------:R-:W-:Y:S01]  /*14600*/  IMAD.MOV.U32 R10, RZ, RZ, R3 ;  /* 0x000000ffff0a7224 */ /* 0x000fe200078e0003 */
[----:B------:R-:W-:-:S02]  /*14610*/  MOV R4, 0x181f ;  /* 0x0000181f00047802 */ /* 0x000fc40000000f00 */
[----:B------:R-:W-:Y:S02]  /*14620*/  MOV R8, 0x14640 ;  /* 0x0001464000087802 */ /* 0x000fe40000000f00 */
[----:B------:R-:W-:Y:S05]  /*14630*/  CALL.REL.NOINC `($__internal_5_$__cuda_sm70_shflsync_idx_p) ;  /* 0x00000d0000007944 */ /* 0x000fea0003c00000 */
[----:B------:R-:W-:Y:S05]  /*14640*/  BRA `(.L_x_1551) ;  /* 0xfffed60000007947 */ /* 0x000fea000383ffff */
.L_x_1474:
[----:B------:R-:W-:Y:S01]  /*14650*/  IMAD.MOV.U32 R10, RZ, RZ, R2 ;  /* 0x000000ffff0a7224 */ /* 0x000fe200078e0002 */
[----:B--2---:R-:W-:Y:S01]  /*14660*/  MOV R7, 0x4 ;  /* 0x0000000400077802 */ /* 0x004fe20000000f00 */
[----:B------:R-:W-:Y:S01]  /*14670*/  IMAD.MOV.U32 R4, RZ, RZ, 0x181f ;  /* 0x0000181fff047424 */ /* 0x000fe200078e00ff */
[----:B------:R-:W-:Y:S02]  /*14680*/  MOV R8, 0x146a0 ;  /* 0x000146a000087802 */ /* 0x000fe40000000f00 */
[----:B-1-34-:R-:W-:Y:S05]  /*14690*/  CALL.REL.NOINC `($__internal_5_$__cuda_sm70_shflsync_idx_p) ;  /* 0x00000ca000007944 */ /* 0x01afea0003c00000 */
[----:B------:R-:W-:Y:S01]  /*146a0*/  MOV R5, R4 ;  /* 0x0000000400057202 */ /* 0x000fe20000000f00 */
[----:B------:R-:W-:Y:S05]  /*146b0*/  BRA `(.L_x_1552) ;  /* 0xfffed6c000007947 */ /* 0x000fea000383ffff */
.L_x_1475:
[----:B------:R-:W-:Y:S01]  /*146c0*/  IMAD.MOV.U32 R10, RZ, RZ, R3 ;  /* 0x000000ffff0a7224 */ /* 0x000fe200078e0003 */
[----:B------:R-:W-:Y:S01]  /*146d0*/  MOV R7, 0x4 ;  /* 0x0000000400077802 */ /* 0x000fe20000000f00 */
[----:B------:R-:W-:Y:S01]  /*146e0*/  IMAD.MOV.U32 R4, RZ, RZ, 0x181f ;  /* 0x0000181fff047424 */ /* 0x000fe200078e00ff */
[----:B------:R-:W-:Y:S02]  /*146f0*/  MOV R8, 0x14710 ;  /* 0x0001471000087802 */ /* 0x000fe40000000f00 */
[----:B-1234-:R-:W-:Y:S05]  /*14700*/  CALL.REL.NOINC `($__internal_5_$__cuda_sm70_shflsync_idx_p) ;  /* 0x00000c3000007944 */ /* 0x01efea0003c00000 */
[----:B------:R-:W-:Y:S05]  /*14710*/  BRA `(.L_x_1553) ;  /* 0xfffed68000007947 */ /* 0x000fea000383ffff */
.L_x_1478:
[----:B------:R-:W-:Y:S01]  /*14720*/  IMAD.MOV.U32 R10, RZ, RZ, R2 ;  /* 0x000000ffff0a7224 */ /* 0x000fe200078e0002 */
[----:B--2---:R-:W-:Y:S01]  /*14730*/  MOV R7, 0x5 ;  /* 0x0000000500077802 */ /* 0x004fe20000000f00 */
[----:B------:R-:W-:Y:S01]  /*14740*/  IMAD.MOV.U32 R4, RZ, RZ, 0x181f ;  /* 0x0000181fff047424 */ /* 0x000fe200078e00ff */
[----:B------:R-:W-:-:S02]  /*14750*/  MOV R8, 0x14770 ;  /* 0x0001477000087802 */ /* 0x000fc40000000f00 */
[----:B-1-34-:R-:W-:Y:S05]  /*14760*/  CALL.REL.NOINC `($__internal_5_$__cuda_sm70_shflsync_idx_p) ;  /* 0x00000bd000007944 */ /* 0x01afea0003c00000 */
[----:B------:R-:W-:Y:S01]  /*14770*/  IMAD.MOV.U32 R5, RZ, RZ, R4 ;  /* 0x000000ffff057224 */ /* 0x000fe200078e0004 */
[----:B------:R-:W-:Y:S01]  /*14780*/  MOV R7, 0x5 ;  /* 0x0000000500077802 */ /* 0x000fe20000000f00 */
[----:B------:R-:W-:Y:S01]  /*14790*/  IMAD.MOV.U32 R10, RZ, RZ, R3 ;  /* 0x000000ffff0a7224 */ /* 0x000fe200078e0003 */
[----:B------:R-:W-:-:S02]  /*147a0*/  MOV R4, 0x181f ;  /* 0x0000181f00047802 */ /* 0x000fc40000000f00 */
[----:B------:R-:W-:Y:S02]  /*147b0*/  MOV R8, 0x147d0 ;  /* 0x000147d000087802 */ /* 0x000fe40000000f00 */
[----:B------:R-:W-:Y:S05]  /*147c0*/  CALL.REL.NOINC `($__internal_5_$__cuda_sm70_shflsync_idx_p) ;  /* 0x00000b7000007944 */ /* 0x000fea0003c00000 */
[----:B------:R-:W-:Y:S05]  /*147d0*/  BRA `(.L_x_1554) ;  /* 0xfffed70000007947 */ /* 0x000fea000383ffff */
.L_x_1481:
[----:B------:R-:W-:Y:S01]  /*147e0*/  IMAD.MOV.U32 R10, RZ, RZ, R2 ;  /* 0x000000ffff0a7224 */ /* 0x000fe200078e0002 */
[----:B-1----:R-:W-:Y:S01]  /*147f0*/  MOV R7, 0x6 ;  /* 0x0000000600077802 */ /* 0x002fe20000000f00 */
[----:B------:R-:W-:Y:S01]  /*14800*/  IMAD.MOV.U32 R4, RZ, RZ, 0x181f ;  /* 0x0000181fff047424 */ /* 0x000fe200078e00ff */
[----:B------:R-:W-:Y:S02]  /*14810*/  MOV R8, 0x14830 ;  /* 0x0001483000087802 */ /* 0x000fe40000000f00 */
[----:B--234-:R-:W-:Y:S05]  /*14820*/  CALL.REL.NOINC `($__internal_5_$__cuda_sm70_shflsync_idx_p) ;  /* 0x00000b1000007944 */ /* 0x01cfea0003c00000 */
[----:B------:R-:W-:Y:S01]  /*14830*/  MOV R5, R4 ;  /* 0x0000000400057202 */ /* 0x000fe20000000f00 */
[----:B------:R-:W-:Y:S05]  /*14840*/  BRA `(.L_x_1555) ;  /* 0xfffed7c000007947 */ /* 0x000fea000383ffff */
.L_x_1482:
[----:B------:R-:W-:Y:S01]  /*14850*/  IMAD.MOV.U32 R10, RZ, RZ, R3 ;  /* 0x000000ffff0a7224 */ /* 0x000fe200078e0003 */
[----:B------:R-:W-:Y:S01]  /*14860*/  MOV R7, 0x6 ;  /* 0x0000000600077802 */ /* 0x000fe20000000f00 */
[----:B------:R-:W-:Y:S01]  /*14870*/  IMAD.MOV.U32 R4, RZ, RZ, 0x181f ;  /* 0x0000181fff047424 */ /* 0x000fe200078e00ff */
[----:B------:R-:W-:Y:S02]  /*14880*/  MOV R8, 0x148a0 ;  /* 0x000148a000087802 */ /* 0x000fe40000000f00 */
[----:B-1234-:R-:W-:Y:S05]  /*14890*/  CALL.REL.NOINC `($__internal_5_$__cuda_sm70_shflsync_idx_p) ;  /* 0x00000aa000007944 */ /* 0x01efea0003c00000 */
[----:B------:R-:W-:Y:S05]  /*148a0*/  BRA `(.L_x_1556) ;  /* 0xfffed78000007947 */ /* 0x000fea000383ffff */
.L_x_1485:
        /* <DEDUP_REMOVED lines=11> */
[----:B------:R-:W-:Y:S01]  /*14960*/  MOV R3, R4 ;  /* 0x0000000400037202 */ /* 0x000fe20000000f00 */
[----:B------:R-:W-:Y:S05]  /*14970*/  BRA `(.L_x_1557) ;  /* 0xfffed7f000007947 */ /* 0x000fea000383ffff */
.L_x_1492:
[----:B--2---:R1:W5:Y:S01]  /*14980*/  LDL R0, [R1+0x18] ;  /* 0x0000180001007983 */ /* 0x0043620000100800 */
[----:B------:R-:W-:Y:S02]  /*14990*/  MOV R3, 0x2 ;  /* 0x0000000200037802 */ /* 0x000fe40000000f00 */
[----:B------:R-:W-:Y:S02]  /*149a0*/  MOV R2, 0x149c0 ;  /* 0x000149c000027802 */ /* 0x000fe40000000f00 */
[----:B-1---5:R-:W-:Y:S05]  /*149b0*/  CALL.REL.NOINC `($__internal_4_$__cuda_sm70_shflsync_bfly_p) ;  /* 0x0000094000007944 */ /* 0x022fea0003c00000 */
[----:B------:R-:W-:Y:S01]  /*149c0*/  MOV R4, R8 ;  /* 0x0000000800047202 */ /* 0x000fe20000000f00 */
[----:B------:R-:W-:Y:S05]  /*149d0*/  BRA `(.L_x_1558) ;  /* 0xffffc4c000007947 */ /* 0x000fea000383ffff */
.L_x_1493:
[----:B------:R-:W-:Y:S01]  /*149e0*/  IMAD.MOV.U32 R0, RZ, RZ, R4 ;  /* 0x000000ffff007224 */ /* 0x000fe200078e0004 */
[----:B------:R-:W-:Y:S02]  /*149f0*/  MOV R3, 0x1 ;  /* 0x0000000100037802 */ /* 0x000fe40000000f00 */
[----:B------:R-:W-:Y:S02]  /*14a00*/  MOV R2, 0x14a20 ;  /* 0x00014a2000027802 */ /* 0x000fe40000000f00 */
[----:B-----5:R-:W-:Y:S05]  /*14a10*/  CALL.REL.NOINC `($__internal_4_$__cuda_sm70_shflsync_bfly_p) ;  /* 0x000008e000007944 */ /* 0x020fea0003c00000 */
[----:B------:R1:W5:Y:S01]  /*14a20*/  LDL R0, [R1+0x1c] ;  /* 0x00001c0001007983 */ /* 0x0003620000100800 */
[----:B------:R-:W-:Y:S01]  /*14a30*/  FADD.FTZ R4, R4, R8 ;  /* 0x0000000804047221 */ /* 0x000fe20000010000 */
[----:B------:R-:W-:-:S02]  /*14a40*/  MOV R3, 0x2 ;  /* 0x0000000200037802 */ /* 0x000fc40000000f00 */
[----:B------:R-:W-:Y:S02]  /*14a50*/  MOV R2, 0x14a70 ;  /* 0x00014a7000027802 */ /* 0x000fe40000000f00 */
[----:B-1---5:R-:W-:Y:S05]  /*14a60*/  CALL.REL.NOINC `($__internal_4_$__cuda_sm70_shflsync_bfly_p) ;  /* 0x0000089000007944 */ /* 0x022fea0003c00000 */
[----:B------:R-:W2:Y:S01]  /*14a70*/  LDL.LU R0, [R1+0x1c] ;  /* 0x00001c0001007983 */ /* 0x000ea20000300800 */
[----:B------:R-:W-:Y:S02]  /*14a80*/  MOV R3, 0x1 ;  /* 0x0000000100037802 */ /* 0x000fe40000000f00 */
[----:B------:R-:W-:Y:S01]  /*14a90*/  MOV R2, 0x14ad0 ;  /* 0x00014ad000027802 */ /* 0x000fe20000000f00 */
[----:B--2---:R-:W-:-:S05]  /*14aa0*/  FADD.FTZ R5, R0, R8 ;  /* 0x0000000800057221 */ /* 0x004fca0000010000 */
[----:B------:R-:W-:Y:S02]  /*14ab0*/  MOV R0, R5 ;  /* 0x0000000500007202 */ /* 0x000fe40000000f00 */
[----:B------:R-:W-:Y:S05]  /*14ac0*/  CALL.REL.NOINC `($__internal_4_$__cuda_sm70_shflsync_bfly_p) ;  /* 0x0000083000007944 */ /* 0x000fea0003c00000 */
[----:B------:R1:W5:Y:S01]  /*14ad0*/  LDL R0, [R1+0x20] ;  /* 0x0000200001007983 */ /* 0x0003620000100800 */
[----:B------:R-:W-:Y:S01]  /*14ae0*/  FADD.FTZ R5, R5, R8 ;  /* 0x0000000805057221 */ /* 0x000fe20000010000 */
[----:B------:R-:W-:Y:S02]  /*14af0*/  MOV R3, 0x2 ;  /* 0x0000000200037802 */ /* 0x000fe40000000f00 */
        /* <DEDUP_REMOVED lines=19> */
[----:B------:R-:W-:Y:S05]  /*14c30*/  BRA `(.L_x_1559) ;  /* 0xffffc39000007947 */ /* 0x000fea000383ffff */
.L_x_1516:
[----:B------:R-:W-:Y:S01]  /*14c40*/  IMAD.MOV.U32 R10, RZ, RZ, R2 ;  /* 0x000000ffff0a7224 */ /* 0x000fe200078e0002 */
[----:B------:R-:W-:Y:S01]  /*14c50*/  MOV R7, RZ ;  /* 0x000000ff00077202 */ /* 0x000fe20000000f00 */
[----:B------:R-:W-:Y:S01]  /*14c60*/  IMAD.MOV.U32 R4, RZ, RZ, 0x181f ;  /* 0x0000181fff047424 */ /* 0x000fe200078e00ff */
[----:B------:R-:W-:Y:S02]  /*14c70*/  MOV R8, 0x14c90 ;  /* 0x00014c9000087802 */ /* 0x000fe40000000f00 */
[----:B------:R-:W-:Y:S05]  /*14c80*/  CALL.REL.NOINC `($__internal_5_$__cuda_sm70_shflsync_idx_p) ;  /* 0x000006b000007944 */ /* 0x000fea0003c00000 */
[----:B------:R-:W-:Y:S01]  /*14c90*/  MOV R5, R4 ;  /* 0x0000000400057202 */ /* 0x000fe20000000f00 */
[----:B------:R-:W-:Y:S05]  /*14ca0*/  BRA `(.L_x_1560) ;  /* 0xffffeba000007947 */ /* 0x000fea000383ffff */
.L_x_1517:
[----:B------:R-:W-:Y:S01]  /*14cb0*/  IMAD.MOV.U32 R10, RZ, RZ, R3 ;  /* 0x000000ffff0a7224 */ /* 0x000fe200078e0003 */
[----:B------:R-:W-:Y:S01]  /*14cc0*/  MOV R7, RZ ;  /* 0x000000ff00077202 */ /* 0x000fe20000000f00 */
[----:B------:R-:W-:Y:S01]  /*14cd0*/  IMAD.MOV.U32 R4, RZ, RZ, 0x181f ;  /* 0x0000181fff047424 */ /* 0x000fe200078e00ff */
[----:B------:R-:W-:Y:S02]  /*14ce0*/  MOV R8, 0x14d00 ;  /* 0x00014d0000087802 */ /* 0x000fe40000000f00 */
[----:B-12---:R-:W-:Y:S05]  /*14cf0*/  CALL.REL.NOINC `($__internal_5_$__cuda_sm70_shflsync_idx_p) ;  /* 0x0000064000007944 */ /* 0x006fea0003c00000 */
[----:B------:R-:W-:Y:S05]  /*14d00*/  BRA `(.L_x_1561) ;  /* 0xffffeb6000007947 */ /* 0x000fea000383ffff */
.L_x_1520:
        /* <DEDUP_REMOVED lines=12> */
.L_x_1523:
[----:B------:R-:W-:Y:S01]  /*14dd0*/  IMAD.MOV.U32 R10, RZ, RZ, R2 ;  /* 0x000000ffff0a7224 */ /* 0x000fe200078e0002 */
[----:B-1----:R-:W-:Y:S01]  /*14de0*/  MOV R7, 0x2 ;  /* 0x0000000200077802 */ /* 0x002fe20000000f00 */
[----:B----4-:R-:W-:Y:S01]  /*14df0*/  IMAD.MOV.U32 R4, RZ, RZ, 0x181f ;  /* 0x0000181fff047424 */ /* 0x010fe200078e00ff */
[----:B------:R-:W-:Y:S02]  /*14e00*/  MOV R8, 0x14e20 ;  /* 0x00014e2000087802 */ /* 0x000fe40000000f00 */
[----:B--23--:R-:W-:Y:S05]  /*14e10*/  CALL.REL.NOINC `($__internal_5_$__cuda_sm70_shflsync_idx_p) ;  /* 0x0000052000007944 */ /* 0x00cfea0003c00000 */
[----:B------:R-:W-:Y:S01]  /*14e20*/  MOV R5, R4 ;  /* 0x0000000400057202 */ /* 0x000fe20000000f00 */
[----:B------:R-:W-:Y:S05]  /*14e30*/  BRA `(.L_x_1563) ;  /* 0xffffec9000007947 */ /* 0x000fea000383ffff */
.L_x_1524:
[----:B------:R-:W-:Y:S01]  /*14e40*/  IMAD.MOV.U32 R10, RZ, RZ, R3 ;  /* 0x000000ffff0a7224 */ /* 0x000fe200078e0003 */
[----:B------:R-:W-:Y:S01]  /*14e50*/  MOV R7, 0x2 ;  /* 0x0000000200077802 */ /* 0x000fe20000000f00 */
[----:B----4-:R-:W-:Y:S01]  /*14e60*/  IMAD.MOV.U32 R4, RZ, RZ, 0x181f ;  /* 0x0000181fff047424 */ /* 0x010fe200078e00ff */
[----:B------:R-:W-:Y:S02]  /*14e70*/  MOV R8, 0x14e90 ;  /* 0x00014e9000087802 */ /* 0x000fe40000000f00 */
[----:B-123--:R-:W-:Y:S05]  /*14e80*/  CALL.REL.NOINC `($__internal_5_$__cuda_sm70_shflsync_idx_p) ;  /* 0x000004b000007944 */ /* 0x00efea0003c00000 */
[----:B------:R-:W-:Y:S05]  /*14e90*/  BRA `(.L_x_1564) ;  /* 0xffffec5000007947 */ /* 0x000fea000383ffff */
.L_x_1527:
        /* <DEDUP_REMOVED lines=12> */
.L_x_1530:
[----:B------:R-:W-:Y:S01]  /*14f60*/  IMAD.MOV.U32 R10, RZ, RZ, R2 ;  /* 0x000000ffff0a7224 */ /* 0x000fe200078e0002 */
[----:B--2---:R-:W-:Y:S01]  /*14f70*/  MOV R7, 0x4 ;  /* 0x0000000400077802 */ /* 0x004fe20000000f00 */
[----:B---3--:R-:W-:Y:S01]  /*14f80*/  IMAD.MOV.U32 R4, RZ, RZ, 0x181f ;  /* 0x0000181fff047424 */ /* 0x008fe200078e00ff */
[----:B------:R-:W-:Y:S02]  /*14f90*/  MOV R8, 0x14fb0 ;  /* 0x00014fb000087802 */ /* 0x000fe40000000f00 */
[----:B-1--4-:R-:W-:Y:S05]  /*14fa0*/  CALL.REL.NOINC `($__internal_5_$__cuda_sm70_shflsync_idx_p) ;  /* 0x0000039000007944 */ /* 0x012fea0003c00000 */
[----:B------:R-:W-:Y:S01]  /*14fb0*/  MOV R5, R4 ;  /* 0x0000000400057202 */ /* 0x000fe20000000f00 */
[----:B------:R-:W-:Y:S05]  /*14fc0*/  BRA `(.L_x_1566) ;  /* 0xffffed7000007947 */ /* 0x000fea000383ffff */
.L_x_1531:
[----:B------:R-:W-:Y:S01]  /*14fd0*/  IMAD.MOV.U32 R10, RZ, RZ, R3 ;  /* 0x000000ffff0a7224 */ /* 0x000fe200078e0003 */
[----:B------:R-:W-:Y:S01]  /*14fe0*/  MOV R7, 0x4 ;  /* 0x0000000400077802 */ /* 0x000fe20000000f00 */
[----:B---3--:R-:W-:Y:S01]  /*14ff0*/  IMAD.MOV.U32 R4, RZ, RZ, 0x181f ;  /* 0x0000181fff047424 */ /* 0x008fe200078e00ff */
[----:B------:R-:W-:Y:S02]  /*15000*/  MOV R8, 0x15020 ;  /* 0x0001502000087802 */ /* 0x000fe40000000f00 */
[----:B-12-4-:R-:W-:Y:S05]  /*15010*/  CALL.REL.NOINC `($__internal_5_$__cuda_sm70_shflsync_idx_p) ;  /* 0x0000032000007944 */ /* 0x016fea0003c00000 */
[----:B------:R-:W-:Y:S05]  /*15020*/  BRA `(.L_x_1567) ;  /* 0xffffed3000007947 */ /* 0x000fea000383ffff */
.L_x_1534:
[----:B------:R-:W-:Y:S01]  /*15030*/  IMAD.MOV.U32 R10, RZ, RZ, R2 ;  /* 0x000000ffff0a7224 */ /* 0x000fe200078e0002 */
[----:B-1----:R-:W-:Y:S01]  /*15040*/  MOV R7, 0x5 ;  /* 0x0000000500077802 */ /* 0x002fe20000000f00 */
[----:B--2---:R-:W-:Y:S01]  /*15050*/  IMAD.MOV.U32 R4, RZ, RZ, 0x181f ;  /* 0x0000181fff047424 */ /* 0x004fe200078e00ff */
[----:B------:R-:W-:-:S02]  /*15060*/  MOV R8, 0x15080 ;  /* 0x0001508000087802 */ /* 0x000fc40000000f00 */
[----:B---34-:R-:W-:Y:S05]  /*15070*/  CALL.REL.NOINC `($__internal_5_$__cuda_sm70_shflsync_idx_p) ;  /* 0x000002c000007944 */ /* 0x018fea0003c00000 */
[----:B------:R-:W-:Y:S01]  /*15080*/  IMAD.MOV.U32 R5, RZ, RZ, R4 ;  /* 0x000000ffff057224 */ /* 0x000fe200078e0004 */
[----:B------:R-:W-:Y:S01]  /*15090*/  MOV R7, 0x5 ;  /* 0x0000000500077802 */ /* 0x000fe20000000f00 */
[----:B------:R-:W-:Y:S01]  /*150a0*/  IMAD.MOV.U32 R10, RZ, RZ, R3 ;  /* 0x000000ffff0a7224 */ /* 0x000fe200078e0003 */
[----:B------:R-:W-:-:S02]  /*150b0*/  MOV R4, 0x181f ;  /* 0x0000181f00047802 */ /* 0x000fc40000000f00 */
[----:B------:R-:W-:Y:S02]  /*150c0*/  MOV R8, 0x150e0 ;  /* 0x000150e000087802 */ /* 0x000fe40000000f00 */
[----:B------:R-:W-:Y:S05]  /*150d0*/  CALL.REL.NOINC `($__internal_5_$__cuda_sm70_shflsync_idx_p) ;  /* 0x0000026000007944 */ /* 0x000fea0003c00000 */
[----:B------:R-:W-:Y:S05]  /*150e0*/  BRA `(.L_x_1568) ;  /* 0xffffeda000007947 */ /* 0x000fea000383ffff */
.L_x_1537:
[----:B------:R-:W-:Y:S01]  /*150f0*/  IMAD.MOV.U32 R10, RZ, RZ, R2 ;  /* 0x000000ffff0a7224 */ /* 0x000fe200078e0002 */
[----:B--2---:R-:W-:Y:S01]  /*15100*/  MOV R7, 0x6 ;  /* 0x0000000600077802 */ /* 0x004fe20000000f00 */
[----:B------:R-:W-:Y:S01]  /*15110*/  IMAD.MOV.U32 R4, RZ, RZ, 0x181f ;  /* 0x0000181fff047424 */ /* 0x000fe200078e00ff */
[----:B------:R-:W-:Y:S02]  /*15120*/  MOV R8, 0x15140 ;  /* 0x0001514000087802 */ /* 0x000fe40000000f00 */
[----:B-1-34-:R-:W-:Y:S05]  /*15130*/  CALL.REL.NOINC `($__internal_5_$__cuda_sm70_shflsync_idx_p) ;  /* 0x0000020000007944 */ /* 0x01afea0003c00000 */
[----:B------:R-:W-:Y:S01]  /*15140*/  MOV R5, R4 ;  /* 0x0000000400057202 */ /* 0x000fe20000000f00 */
[----:B------:R-:W-:Y:S05]  /*15150*/  BRA `(.L_x_1569) ;  /* 0xffffee5000007947 */ /* 0x000fea000383ffff */
.L_x_1538:
[----:B------:R-:W-:Y:S01]  /*15160*/  IMAD.MOV.U32 R10, RZ, RZ, R3 ;  /* 0x000000ffff0a7224 */ /* 0x000fe200078e0003 */
[----:B------:R-:W-:Y:S01]  /*15170*/  MOV R7, 0x6 ;  /* 0x0000000600077802 */ /* 0x000fe20000000f00 */
[----:B------:R-:W-:Y:S01]  /*15180*/  IMAD.MOV.U32 R4, RZ, RZ, 0x181f ;  /* 0x0000181fff047424 */ /* 0x000fe200078e00ff */
[----:B------:R-:W-:Y:S02]  /*15190*/  MOV R8, 0x151b0 ;  /* 0x000151b000087802 */ /* 0x000fe40000000f00 */
[----:B-1234-:R-:W-:Y:S05]  /*151a0*/  CALL.REL.NOINC `($__internal_5_$__cuda_sm70_shflsync_idx_p) ;  /* 0x0000019000007944 */ /* 0x01efea0003c00000 */
[----:B------:R-:W-:Y:S05]  /*151b0*/  BRA `(.L_x_1570) ;  /* 0xffffee1000007947 */ /* 0x000fea000383ffff */
.L_x_1541:
        /* <DEDUP_REMOVED lines=13> */
.L_x_1543:
[----:B------:R-:W-:Y:S01]  /*15290*/  IMAD.MOV.U32 R10, RZ, RZ, R73 ;  /* 0x000000ffff0a7224 */ /* 0x000fe200078e0049 */
[----:B------:R-:W-:Y:S01]  /*152a0*/  MOV R7, RZ ;  /* 0x000000ff00077202 */ /* 0x000fe20000000f00 */
[----:B-1----:R-:W-:Y:S01]  /*152b0*/  IMAD.MOV.U32 R4, RZ, RZ, 0x1f ;  /* 0x0000001fff047424 */ /* 0x002fe200078e00ff */
[----:B------:R-:W-:Y:S02]  /*152c0*/  MOV R8, 0x152e0 ;  /* 0x000152e000087802 */ /* 0x000fe40000000f00 */
[----:B--2345:R-:W-:Y:S05]  /*152d0*/  CALL.REL.NOINC `($__internal_5_$__cuda_sm70_shflsync_idx_p) ;  /* 0x0000006000007944 */ /* 0x03cfea0003c00000 */
[----:B------:R-:W-:Y:S01]  /*152e0*/  MOV R0, R4 ;  /* 0x0000000400007202 */ /* 0x000fe20000000f00 */
[----:B------:R-:W-:Y:S05]  /*152f0*/  BRA `(.L_x_1572) ;  /* 0xffffef9000007947 */ /* 0x000fea000383ffff */
        .weak           $__internal_4_$__cuda_sm70_shflsync_bfly_p
        .type           $__internal_4_$__cuda_sm70_shflsync_bfly_p,@function
        .size           $__internal_4_$__cuda_sm70_shflsync_bfly_p,($__internal_5_$__cuda_sm70_shflsync_idx_p - $__internal_4_$__cuda_sm70_shflsync_bfly_p)
$__internal_4_$__cuda_sm70_shflsync_bfly_p:
[----:B------:R-:W-:Y:S04]  /*15300*/  WARPSYNC R9 ;  /* 0x0000000900007348 */ /* 0x000fe80003800000 */
[----:B------:R1:W2:Y:S02]  /*15310*/  SHFL.BFLY PT, R8, R0, R3, R10 ;  /* 0x0c00000300087389 */ /* 0x0002a400000e000a */
[----:B-1----:R-:W-:-:S04]  /*15320*/  MOV R3, 0x0 ;  /* 0x0000000000037802 */ /* 0x002fc80000000f00 */
[----:B--2---:R-:W-:Y:S05]  /*15330*/  RET.REL.NODEC R2 `(_ZN7cutlass13device_kernelIN5flash19enable_sm80_to_sm89INS1_16FlashAttnFwdSm80INS1_25CollectiveMainloopFwdSm80ILi4ELi1ELb0EN4cute5tupleIJNS5_1CILi128EEENS7_ILi64EEES8_EEELi128ENS_10bfloat16_tEfNS_4arch4Sm80ELb1ELb0ELb1ELb0ELb0ELb0ELb1ELb0EEENS1_21CollectiveEpilogueFwdINS6_IJS8_S8_S9_EEENS6_IJNS7_ILi1EEESH_SH_EEESB_SD_Li128ELb0ELb1ELb0ELb0EEENS1_30DynamicPersistentTileSchedulerILi128ELi128ELb0ELb1ELb0EEEEEEEEEvNT_6ParamsE) ;  /* 0xfffeacc002007950 */ /* 0x004fea0003c3ffff */
        .weak           $__internal_5_$__cuda_sm70_shflsync_idx_p
        .type           $__internal_5_$__cuda_sm70_shflsync_idx_p,@function
        .size           $__internal_5_$__cuda_sm70_shflsync_idx_p,(.L_x_1844 - $__internal_5_$__cuda_sm70_shflsync_idx_p)
$__internal_5_$__cuda_sm70_shflsync_idx_p:
[----:B------:R-:W-:-:S04]  /*15340*/  MOV R9, 0xffffffff ;  /* 0xffffffff00097802 */ /* 0x000fc80000000f00 */
[----:B------:R-:W-:Y:S04]  /*15350*/  WARPSYNC R9 ;  /* 0x0000000900007348 */ /* 0x000fe80003800000 */
[----:B------:R1:W2:Y:S02]  /*15360*/  SHFL.IDX PT, R4, R10, R7, R4 ;  /* 0x000000070a047389 */ /* 0x0002a400000e0004 */
[----:B-1----:R-:W-:-:S04]  /*15370*/  MOV R9, 0x0 ;  /* 0x0000000000097802 */ /* 0x002fc80000000f00 */
[----:B--2---:R-:W-:Y:S05]  /*15380*/  RET.REL.NODEC R8 `(_ZN7cutlass13device_kernelIN5flash19enable_sm80_to_sm89INS1_16FlashAttnFwdSm80INS1_25CollectiveMainloopFwdSm80ILi4ELi1ELb0EN4cute5tupleIJNS5_1CILi128EEENS7_ILi64EEES8_EEELi128ENS_10bfloat16_tEfNS_4arch4Sm80ELb1ELb0ELb1ELb0ELb0ELb0ELb1ELb0EEENS1_21CollectiveEpilogueFwdINS6_IJS8_S8_S9_EEENS6_IJNS7_ILi1EEESH_SH_EEESB_SD_Li128ELb0ELb1ELb0ELb0EEENS1_30DynamicPersistentTileSchedulerILi128ELi128ELb0ELb1ELb0EEEEEEEEEvNT_6ParamsE) ;  /* 0xfffeac7008007950 */ /* 0x004fea0003c3ffff */
.L_x_1573:
        /* <DEDUP_REMOVED lines=15> */
.L_x_1844:


//--------------------- .text._ZN7cutlass13device_kernelIN5flash19enable_sm80_to_sm89INS1_16FlashAttnFwdSm80INS1_25CollectiveMainloopFwdSm80ILi4ELi1ELb0EN4cute5tupleIJNS5_1CILi128EEENS7_ILi64EEES8_EEELi128ENS_10bfloat16_tEfNS_4arch4Sm80ELb1ELb0ELb1ELb1ELb0ELb0ELb1ELb0EEENS1_21CollectiveEpilogueFwdINS6_IJS8_S8_S9_EEENS6_IJNS7_ILi1EEESH_SH_EEESB_SD_Li128ELb1ELb1ELb0ELb0EEENS1_19SingleTileSchedulerILb1ELb0ELb1ELi128EEEEEEEEEvNT_6ParamsE --------------------------
	.section	.text._ZN7cutlass13device_kernelIN5flash19enable_sm80_to_sm89INS1_16FlashAttnFwdSm80INS1_25CollectiveMainloopFwdSm80ILi4ELi1ELb0EN4cute5tupleIJNS5_1CILi128EEENS7_ILi64EEES8_EEELi128ENS_10bfloat16_tEfNS_4arch4Sm80ELb1ELb0ELb1ELb1ELb0ELb0ELb1ELb0EEENS1_21CollectiveEpilogueFwdINS6_IJS8_S8_S9_EEENS6_IJNS7_ILi1EEESH_SH_EEESB_SD_Li128ELb1ELb1ELb0ELb0EEENS1_19SingleTileSchedulerILb1ELb0ELb1ELi128EEEEEEEEEvNT_6ParamsE,"ax",@progbits
	.sectioninfo	@"SHI_REGISTERS=255"
	.align	128
.text._ZN7cutlass13device_kernelIN5flash19enable_sm80_to_sm89INS1_16FlashAttnFwdSm80INS1_25CollectiveMainloopFwdSm80ILi4ELi1ELb0EN4cute5tupleIJNS5_1CILi128EEENS7_ILi64EEES8_EEELi128ENS_10bfloat16_tEfNS_4arch4Sm80ELb1ELb0ELb1ELb1ELb0ELb0ELb1ELb0EEENS1_21CollectiveEpilogueFwdINS6_IJS8_S8_S9_EEENS6_IJNS7_ILi1EEESH_SH_EEESB_SD_Li128ELb1ELb1ELb0ELb0EEENS1_19SingleTileSchedulerILb1ELb0ELb1ELi128EEEEEEEEEvNT_6ParamsE:
        .type           _ZN7cutlass13device_kernelIN5flash19enable_sm80_to_sm89INS1_16FlashAttnFwdSm80INS1_25CollectiveMainloopFwdSm80ILi4ELi1ELb0EN4cute5tupleIJNS5_1CILi128EEENS7_ILi64EEES8_EEELi128ENS_10bfloat16_tEfNS_4arch4Sm80ELb1ELb0ELb1ELb1ELb0ELb0ELb1ELb0EEENS1_21CollectiveEpilogueFwdINS6_IJS8_S8_S9_EEENS6_IJNS7_ILi1EEESH_SH_EEESB_SD_Li128ELb1ELb1ELb0ELb0EEENS1_19SingleTileSchedulerILb1ELb0ELb1ELi128EEEEEEEEEvNT_6ParamsE,@function
        .size           _ZN7cutlass13device_kernelIN5flash19enable_sm80_to_sm89INS1_16FlashAttnFwdSm80INS1_25CollectiveMainloopFwdSm80ILi4ELi1ELb0EN4cute5tupleIJNS5_1CILi128EEENS7_ILi64EEES8_EEELi128ENS_10bfloat16_tEfNS_4arch4Sm80ELb1ELb0ELb1ELb1ELb0ELb0ELb1ELb0EEENS1_21CollectiveEpilogueFwdINS6_IJS8_S8_S9_EEENS6_IJNS7_ILi1EEESH_SH_EEESB_SD_Li128ELb1ELb1ELb0ELb0EEENS1_19SingleTileSchedulerILb1ELb0ELb1ELi128EEEEEEEEEvNT_6ParamsE,(.L_x_1847 - _ZN7cutlass13device_kernelIN5flash19enable_sm80_to_sm89INS1_16FlashAttnFwdSm80INS1_25CollectiveMainloopFwdSm80ILi4ELi1ELb0EN4cute5tupleIJNS5_1CILi128EEENS7_ILi64EEES8_EEELi128ENS_10bfloat16_tEfNS_4arch4Sm80ELb1ELb0ELb1ELb1ELb0ELb0ELb1ELb0EEENS1_21CollectiveEpilogueFwdINS6_IJS8_S8_S9_EEENS6_IJNS7_ILi1EEESH_SH_EEESB_SD_Li128ELb1ELb1ELb0ELb0EEENS1_19SingleTileSchedulerILb1ELb0ELb1ELi128EEEEEEEEEvNT_6ParamsE)
        .other          _ZN7cutlass13device_kernelIN5flash19enable_sm80_to_sm89INS1_16FlashAttnFwdSm80INS1_25CollectiveMainloopFwdSm80ILi4ELi1ELb0EN4cute5tupleIJNS5_1CILi128EEENS7_ILi64EEES8_EEELi128ENS_10bfloat16_tEfNS_4arch4Sm80ELb1ELb0ELb1ELb1ELb0ELb0ELb1ELb0EEENS1_21CollectiveEpilogueFwdINS6_IJS8_S8_S9_EEENS6_IJNS7_ILi1EEESH_SH_EEESB_SD_Li128ELb1ELb1ELb0ELb0EEENS1_19SingleTileSchedulerILb1ELb0ELb1ELi128EEEEEEEEEvNT_6ParamsE,@"STO_CUDA_ENTRY STV_DEFAULT"
_ZN7cutlass13device_kernelIN5flash19enable_sm80_to_sm89INS1_16FlashAttnFwdSm80INS1_25CollectiveMainloopFwdSm80ILi4ELi1ELb0EN4cute5tupleIJNS5_1CILi128EEENS7_ILi64EEES8_EEELi128ENS_10bfloat16_tEfNS_4arch4Sm80ELb1ELb0ELb1ELb1ELb0ELb0ELb1ELb0EEENS1_21CollectiveEpilogueFwdINS6_IJS8_S8_S9_EEENS6_IJNS7_ILi1EEESH_SH_EEESB_SD_Li128ELb1ELb1ELb0ELb0EEENS1_19SingleTileSchedulerILb1ELb0ELb1ELi128EEEEEEEEEvNT_6ParamsE:
        /* <DEDUP_REMOVED lines=17> */
.L_x_1575:
        /* <DEDUP_REMOVED lines=8> */
.L_x_1577:
[----:B------:R-:W-:-:S04]  /*0190*/  MOV R0, c[0x0][0x54c] ;  /* 0x0001530000007a02 */ /* 0x000fc80000000f00 */
.L_x_1576:
[----:B------:R-:W-:Y:S01]  /*01a0*/  USHF.L.U32 UR17, UR17, 0x7, URZ ;  /* 0x0000000711117899 */ /* 0x000fe2000800063f */
[----:B-----5:R-:W-:-:S05]  /*01b0*/  IMAD R0, R0, c[0x0][0x548], RZ ;  /* 0x0001520000007a24 */ /* 0x020fca00078e02ff */
[----:B------:R-:W-:-:S04]  /*01c0*/  ISETP.LE.AND P0, PT, R0, UR17, PT ;  /* 0x0000001100007c0c */ /* 0x000fc8000bf03270 */
[----:B------:R-:W-:-:S05]  /*01d0*/  SEL R0, R5, 0xffffffff, !P0 ;  /* 0xffffffff05007807 */ /* 0x000fca0004000000 */
[----:B------:R2:W-:Y:S01]  /*01e0*/  STL [R1+0x58], R0 ;  /* 0x0000580001007387 */ /* 0x0005e20000100800 */
[----:B------:R-:W-:Y:S05]  /*01f0*/  BRA `(.L_x_1578) ;  /* 0x0000013000007947 */ /* 0x000fea0003800000 */
.L_x_1574:
[----:B------:R-:W-:-:S04]  /*0200*/  ISETP.NE.U32.AND P0, PT, RZ, c[0x0][0x568], PT ;  /* 0x00015a00ff007a0c */ /* 0x000fc80003f05070 */
[----:B------:R-:W-:-:S13]  /*0210*/  ISETP.NE.AND.EX P0, PT, RZ, c[0x0][0x56c], PT, P0 ;  /* 0x00015b00ff007a0c */ /* 0x000fda0003f05300 */
[----:B------:R-:W-:Y:S05]  /*0220*/  @!P0 BRA `(.L_x_1579) ;  /* 0x0000002000008947 */ /* 0x000fea0003800000 */
[----:B------:R1:W5:Y:S01]  /*0230*/  LDG.E R0, [R2.64] ;  /* 0x0000001202007981 */ /* 0x000362000c1e1900 */
[----:B------:R-:W-:Y:S05]  /*0240*/  BRA `(.L_x_1580) ;  /* 0x0000009000007947 */ /* 0x000fea0003800000 */
.L_x_1579:
        /* <DEDUP_REMOVED lines=8> */
.L_x_1581:
[----:B------:R-:W-:-:S04]  /*02d0*/  MOV R0, c[0x0][0x54c] ;  /* 0x0001530000007a02 */ /* 0x000fc80000000f00 */
.L_x_1580:
[----:B------:R-:W-:Y:S01]  /*02e0*/  USHF.L.U32 UR17, UR17, 0x7, URZ ;  /* 0x0000000711117899 */ /* 0x000fe2000800063f */
[----:B-----5:R-:W-:-:S05]  /*02f0*/  IMAD R0, R0, c[0x0][0x548], RZ ;  /* 0x0001520000007a24 */ /* 0x020fca00078e02ff */
[----:B------:R-:W-:-:S04]  /*0300*/  ISETP.LE.AND P0, PT, R0, UR17, PT ;  /* 0x0000001100007c0c */ /* 0x000fc8000bf03270 */
[----:B------:R-:W-:-:S05]  /*0310*/  SEL R0, R5, 0xffffffff, !P0 ;  /* 0xffffffff05007807 */ /* 0x000fca0004000000 */
[----:B------:R2:W-:Y:S04]  /*0320*/  STL [R1+0x58], R0 ;  /* 0x0000580001007387 */ /* 0x0005e80000100800 */
.L_x_1578:
        /* <DEDUP_REMOVED lines=32> */
.L_x_1582:
[----:B------:R-:W-:-:S04]  /*0530*/  ISETP.NE.U32.AND P1, PT, RZ, c[0x0][0x368], PT ;  /* 0x0000da00ff007a0c */ /* 0x000fc80003f25070 */
[----:B------:R-:W-:-:S13]  /*0540*/  ISETP.NE.AND.EX P1, PT, RZ, c[0x0][0x36c], PT, P1 ;  /* 0x0000db00ff007a0c */ /* 0x000fda0003f25310 */
[----:B------:R-:W-:Y:S05]  /*0550*/  @!P1 BRA `(.L_x_1583) ;  /* 0x0000004000009947 */ /* 0x000fea0003800000 */
[----:B------:R-:W-:-:S05]  /*0560*/  IMAD.WIDE R2, R60, R9, c[0x0][0x368] ;  /* 0x0000da003c027625 */ /* 0x000fca00078e0209 */
[----:B------:R-:W2:Y:S02]  /*0570*/  LDG.E R0, [R2.64] ;  /* 0x0000001202007981 */ /* 0x000ea4000c1e1900 */
[----:B--2---:R1:W2:Y:S02]  /*0580*/  R2UR UR8, R0 ;  /* 0x00000000000873c2 */ /* 0x0042a400000e0000 */
[----:B-12---:R-:W-:Y:S05]  /*0590*/  BRA `(.L_x_1584) ;  /* 0x0000006000007947 */ /* 0x006fea0003800000 */
.L_x_1583:
[----:B------:R-:W-:Y:S05]  /*05a0*/  @!P2 BRA `(.L_x_1584) ;  /* 0x000000500000a947 */ /* 0x000fea0003800000 */
[----:B------:R1:W2:Y:S04]  /*05b0*/  LDG.E R0, [R2.64] ;  /* 0x0000001202007981 */ /* 0x0002a8000c1e1900 */
[----:B-1----:R-:W4:Y:S01]  /*05c0*/  LDG.E R2, [R2.64+0x4] ;  /* 0x0000041202027981 */ /* 0x002f22000c1e1900 */
[----:B--2---:R-:W1:Y:S08]  /*05d0*/  R2UR UR8, R0 ;  /* 0x00000000000873c2 */ /* 0x004e7000000e0000 */
[----:B----4-:R-:W1:Y:S02]  /*05e0*/  R2UR UR4, R2 ;  /* 0x00000000020473c2 */ /* 0x010e6400000e0000 */
[----:B-1----:R-:W-:-:S06]  /*05f0*/  UIADD3 UR8, -UR8, UR4, URZ ;  /* 0x0000000408087290 */ /* 0x002fcc000fffe13f */
.L_x_1584:
[----:B------:R-:W-:Y:S01]  /*0600*/  ULDC UR4, c[0x0][0x2c4] ;  /* 0x0000b10000047ab9 */ /* 0x000fe20000000800 */
[----:B-----5:R-:W-:Y:S01]  /*0610*/  IADD3 R7, R7, UR6, RZ ;  /* 0x0000000607077c10 */ /* 0x020fe2000fffe0ff */
[----:B------:R-:W-:Y:S01]  /*0620*/  UISETP.NE.AND UP1, UPT, UR4, 0x1, UPT ;  /* 0x000000010400788c */ /* 0x000fe2000bf25270 */
[----:B------:R-:W-:Y:S01]  /*0630*/  PLOP3.LUT P1, PT, PT, PT, PT, 0x80, 0x0 ;  /* 0x000000000000781c */ /* 0x000fe20003f2f070 */
[----:B------:R-:W-:Y:S01]  /*0640*/  UIADD3 UR8, -UR6, UR8, URZ ;  /* 0x0000000806087290 */ /* 0x000fe2000fffe13f */
[----:B------:R-:W-:Y:S01]  /*0650*/  CS2R R14, SRZ ;  /* 0x00000000000e7805 */ /* 0x000fe2000001ff00 */
[----:B------:R-:W-:Y:S01]  /*0660*/  ULDC.64 UR4, c[0x0][0x2c8] ;  /* 0x0000b20000047ab9 */ /* 0x000fe20000000a00 */
[----:B------:R-:W-:Y:S01]  /*0670*/  IMAD.MOV.U32 R126, RZ, RZ, RZ ;  /* 0x000000ffff7e7224 */ /* 0x000fe200078e00ff */
[----:B---3--:R-:W-:Y:S01]  /*0680*/  UIADD3 UR6, UR8, 0x40, -UR11 ;  /* 0x0000004008067890 */ /* 0x008fe2000fffe80b */
[----:B------:R-:W-:Y:S01]  /*0690*/  IMAD.MOV.U32 R124, RZ, RZ, RZ ;  /* 0x000000ffff7c7224 */ /* 0x000fe200078e00ff */
[----:B------:R-:W-:Y:S01]  /*06a0*/  CS2R R130, SRZ ;  /* 0x0000000000827805 */ /* 0x000fe2000001ff00 */
[----:B------:R-:W-:Y:S01]  /*06b0*/  CS2R R128, SRZ ;  /* 0x0000000000807805 */ /* 0x000fe2000001ff00 */
[----:B------:R-:W-:Y:S01]  /*06c0*/  CS2R R16, SRZ ;  /* 0x0000000000107805 */ /* 0x000fe2000001ff00 */
[----:B------:R-:W-:Y:S01]  /*06d0*/  @UP1 UIADD3 UR12, UR17, 0x7f, URZ ;  /* 0x0000007f110c1890 */ /* 0x000fe2000fffe03f */
[----:B------:R-:W-:Y:S01]  /*06e0*/  MOV R122, RZ ;  /* 0x000000ff007a7202 */ /* 0x000fe20000000f00 */
[----:B------:R-:W-:Y:S01]  /*06f0*/  IMAD.MOV.U32 R11, RZ, RZ, RZ ;  /* 0x000000ffff0b7224 */ /* 0x000fe200078e00ff */
[----:B------:R-:W-:Y:S01]  /*0700*/  MOV R120, RZ ;  /* 0x000000ff00787202 */ /* 0x000fe20000000f00 */
[----:B------:R-:W-:Y:S01]  /*0710*/  UIMAD.WIDE.U32 UR12, UR12, UR4, URZ ;  /* 0x000000040c0c72a5 */ /* 0x000fe2000f8e003f */
[----:B------:R-:W-:Y:S01]  /*0720*/  CS2R R12, SRZ ;  /* 0x00000000000c7805 */ /* 0x000fe2000001ff00 */
[----:B------:R-:W-:Y:S01]  /*0730*/  UIADD3 UR4, UR17, 0x7f, URZ ;  /* 0x0000007f11047890 */ /* 0x000fe2000fffe03f */
[----:B------:R-:W-:Y:S01]  /*0740*/  IMAD.MOV.U32 R118, RZ, RZ, RZ ;  /* 0x000000ffff767224 */ /* 0x000fe200078e00ff */
[----:B------:R-:W-:Y:S01]  /*0750*/  @UP1 USHF.R.U32.HI UR4, URZ, UR5, UR13 ;  /* 0x000000053f041299 */ /* 0x000fe2000801160d */
[----:B------:R-:W-:Y:S01]  /*0760*/  MOV R116, RZ ;  /* 0x000000ff00747202 */ /* 0x000fe20000000f00 */
[----:B------:R-:W-:Y:S01]  /*0770*/  UIADD3 UR5, UR8, 0x3f, URZ ;  /* 0x0000003f08057890 */ /* 0x000fe2000fffe03f */
[----:B------:R-:W-:Y:S01]  /*0780*/  IMAD.MOV.U32 R110, RZ, RZ, RZ ;  /* 0x000000ffff6e7224 */ /* 0x000fe200078e00ff */
[----:B------:R-:W-:Y:S01]  /*0790*/  UIADD3 UR6, UR6, UR4, URZ ;  /* 0x0000000406067290 */ /* 0x000fe2000fffe03f */
[----:B------:R-:W-:Y:S01]  /*07a0*/  CS2R R18, SRZ ;  /* 0x0000000000127805 */ /* 0x000fe2000001ff00 */
[----:B------:R-:W-:Y:S01]  /*07b0*/  USHF.R.S32.HI UR7, URZ, 0x1f, UR5 ;  /* 0x0000001f3f077899 */ /* 0x000fe20008011405 */
[----:B------:R-:W-:Y:S01]  /*07c0*/  MOV R108, RZ ;  /* 0x000000ff006c7202 */ /* 0x000fe20000000f00 */
[----:B------:R-:W-:Y:S01]  /*07d0*/  USHF.R.S32.HI UR4, URZ, 0x1f, UR6 ;  /* 0x0000001f3f047899 */ /* 0x000fe20008011406 */
[----:B------:R-:W-:Y:S01]  /*07e0*/  IMAD.MOV.U32 R114, RZ, RZ, RZ ;  /* 0x000000ffff727224 */ /* 0x000fe200078e00ff */
[----:B------:R-:W-:Y:S01]  /*07f0*/  ULEA.HI UR7, UR7, UR5, URZ, 0x6 ;  /* 0x0000000507077291 */ /* 0x000fe2000f8f303f */
[----:B------:R-:W-:Y:S01]  /*0800*/  CS2R R20, SRZ ;  /* 0x0000000000147805 */ /* 0x000fe2000001ff00 */
[----:B------:R-:W-:Y:S01]  /*0810*/  ULEA.HI UR4, UR4, UR6, URZ, 0x6 ;  /* 0x0000000604047291 */ /* 0x000fe2000f8f303f */
[----:B------:R-:W-:Y:S01]  /*0820*/  MOV R112, RZ ;  /* 0x000000ff00707202 */ /* 0x000fe20000000f00 */
[----:B------:R-:W-:Y:S01]  /*0830*/  USHF.R.S32.HI UR7, URZ, 0x6, UR7 ;  /* 0x000000063f077899 */ /* 0x000fe20008011407 */
[----:B------:R-:W-:Y:S01]  /*0840*/  IMAD.MOV.U32 R106, RZ, RZ, RZ ;  /* 0x000000ffff6a7224 */ /* 0x000fe200078e00ff */
[----:B------:R-:W-:Y:S01]  /*0850*/  USHF.R.S32.HI UR4, URZ, 0x6, UR4 ;  /* 0x000000063f047899 */ /* 0x000fe20008011404 */
[----:B------:R-:W-:Y:S01]  /*0860*/  CS2R R22, SRZ ;  /* 0x0000000000167805 */ /* 0x000fe2000001ff00 */
[----:B------:R-:W-:Y:S01]  /*0870*/  MOV R104, RZ ;  /* 0x000000ff00687202 */ /* 0x000fe20000000f00 */
[----:B------:R-:W-:Y:S01]  /*0880*/  IMAD.MOV.U32 R102, RZ, RZ, RZ ;  /* 0x000000ffff667224 */ /* 0x000fe200078e00ff */
[----:B------:R-:W-:Y:S01]  /*0890*/  UISETP.LT.AND UP0, UPT, UR7, UR4, UPT ;  /* 0x000000040700728c */ /* 0x000fe2000bf01270 */
[----:B------:R-:W-:Y:S01]  /*08a0*/  CS2R R24, SRZ ;  /* 0x0000000000187805 */ /* 0x000fe2000001ff00 */
[----:B------:R-:W-:Y:S01]  /*08b0*/  MOV R100, RZ ;  /* 0x000000ff00647202 */ /* 0x000fe20000000f00 */
[----:B------:R-:W-:Y:S01]  /*08c0*/  IMAD.MOV.U32 R94, RZ, RZ, RZ ;  /* 0x000000ffff5e7224 */ /* 0x000fe200078e00ff */
[----:B------:R-:W-:Y:S01]  /*08d0*/  USEL UR25, UR7, UR4, UP0 ;  /* 0x0000000407197287 */ /* 0x000fe20008000000 */
[----:B------:R-:W-:Y:S01]  /*08e0*/  CS2R R26, SRZ ;  /* 0x00000000001a7805 */ /* 0x000fe2000001ff00 */
[----:B------:R-:W-:Y:S01]  /*08f0*/  MOV R92, RZ ;  /* 0x000000ff005c7202 */ /* 0x000fe20000000f00 */
[----:B------:R-:W-:Y:S01]  /*0900*/  IMAD.MOV.U32 R98, RZ, RZ, RZ ;  /* 0x000000ffff627224 */ /* 0x000fe200078e00ff */
[----:B------:R-:W-:Y:S01]  /*0910*/  UISETP.GE.AND UP0, UPT, UR25, 0x1, UPT ;  /* 0x000000011900788c */ /* 0x000fe2000bf06270 */
[----:B------:R-:W-:Y:S01]  /*0920*/  CS2R R28, SRZ ;  /* 0x00000000001c7805 */ /* 0x000fe2000001ff00 */
[----:B------:R-:W-:Y:S01]  /*0930*/  MOV R96, RZ ;  /* 0x000000ff00607202 */ /* 0x000fe20000000f00 */
[----:B------:R-:W-:Y:S01]  /*0940*/  IMAD.MOV.U32 R90, RZ, RZ, RZ ;  /* 0x000000ffff5a7224 */ /* 0x000fe200078e00ff */
[----:B------:R-:W-:Y:S01]  /*0950*/  CS2R R30, SRZ ;  /* 0x00000000001e7805 */ /* 0x000fe2000001ff00 */
[----:B------:R-:W-:Y:S01]  /*0960*/  MOV R88, RZ ;  /* 0x000000ff00587202 */ /* 0x000fe20000000f00 */
[----:B------:R-:W-:Y:S01]  /*0970*/  IMAD.MOV.U32 R86, RZ, RZ, RZ ;  /* 0x000000ffff567224 */ /* 0x000fe200078e00ff */
[----:B------:R-:W-:Y:S01]  /*0980*/  PLOP3.LUT P3, PT, PT, PT, UP0, 0x80, 0x0 ;  /* 0x000000000000781c */ /* 0x000fe20003f6f008 */
[----:B------:R-:W-:Y:S01]  /*0990*/  IMAD.MOV.U32 R84, RZ, RZ, RZ ;  /* 0x000000ffff547224 */ /* 0x000fe200078e00ff */
[----:B------:R-:W-:Y:S01]  /*09a0*/  MOV R33, RZ ;  /* 0x000000ff00217202 */ /* 0x000fe20000000f00 */
        /* <DEDUP_REMOVED lines=61> */
[----:B------:R-:W-:Y:S01]  /*0d80*/  ULDC UR4, c[0x0][0x2c4] ;  /* 0x0000b10000047ab9 */ /* 0x000fe20000000800 */
[----:B------:R-:W-:Y:S01]  /*0d90*/  SHF.R.S32.HI R0, RZ, 0x1f, R6 ;  /* 0x0000001fff007819 */ /* 0x000fe20000011406 */
[----:B------:R-:W3:Y:S01]  /*0da0*/  S2R R17, SR_CTAID.Y ;  /* 0x0000000000117919 */ /* 0x000ee20000002600 */
[-C--:B------:R-:W-:Y:S01]  /*0db0*/  LEA.HI R4, R157, R159.reuse, RZ, 0x3 ;  /* 0x0000009f9d047211 */ /* 0x080fe200078f18ff */
[----:B------:R-:W-:Y:S01]  /*0dc0*/  UIMAD UR4, UR11, UR4, URZ ;  /* 0x000000040b0472a4 */ /* 0x000fe2000f8e023f */
[----:B------:R-:W-:Y:S01]  /*0dd0*/  SHF.R.S32.HI R8, RZ, 0x1f, R7 ;  /* 0x0000001fff087819 */ /* 0x000fe20000011407 */
[----:B------:R-:W-:Y:S01]  /*0de0*/  IMAD R0, R0, c[0x0][0x178], RZ ;  /* 0x00005e0000007a24 */ /* 0x000fe200078e02ff */
[----:B------:R-:W-:Y:S01]  /*0df0*/  SHF.R.S32.HI R19, RZ, 0x3, R4 ;  /* 0x00000003ff137819 */ /* 0x000fe20000011404 */
[----:B------:R-:W-:Y:S01]  /*0e00*/  BSSY B0, `(.L_x_1586) ;  /* 0x0000076000007945 */ /* 0x000fe20003800000 */
[----:B------:R-:W-:Y:S01]  /*0e10*/  LOP3.LUT R4, R4, 0xfffffff8, RZ, 0xc0, !PT ;  /* 0xfffffff804047812 */ /* 0x000fe200078ec0ff */
[----:B------:R-:W-:Y:S01]  /*0e20*/  IMAD R0, R6, c[0x0][0x17c], R0 ;  /* 0x00005f0006007a24 */ /* 0x000fe200078e0200 */
[----:B------:R-:W-:Y:S01]  /*0e30*/  SHF.R.S32.HI R18, RZ, 0x1f, R60 ;  /* 0x0000001fff127819 */ /* 0x000fe2000001143c */
[----:B------:R-:W-:Y:S01]  /*0e40*/  IMAD.SHL.U32 R5, R19, 0x40, RZ ;  /* 0x0000004013057824 */ /* 0x000fe200078e00ff */
[----:B------:R-:W-:Y:S01]  /*0e50*/  LEA.HI R24, R157, R159, RZ, 0x4 ;  /* 0x0000009f9d187211 */ /* 0x000fe200078f20ff */
[----:B------:R-:W-:Y:S01]  /*0e60*/  IMAD.IADD R44, R159, 0x1, -R4 ;  /* 0x000000019f2c7824 */ /* 0x000fe200078e0a04 */
[----:B------:R-:W-:-:S03]  /*0e70*/  SEL R10, R18, RZ, !P0 ;  /* 0x000000ff120a7207 */ /* 0x000fc60004000000 */
[C---:B------:R-:W-:Y:S02]  /*0e80*/  IMAD.SHL.U32 R12, R44.reuse, 0x8, RZ ;  /* 0x000000082c0c7824 */ /* 0x040fe400078e00ff */
[----:B------:R-:W-:Y:S02]  /*0e90*/  IMAD R9, R44, 0x10, R19 ;  /* 0x000000102c097824 */ /* 0x000fe400078e0213 */
[----:B------:R-:W-:Y:S01]  /*0ea0*/  IMAD R10, R10, c[0x0][0x1c0], RZ ;  /* 0x000070000a0a7a24 */ /* 0x000fe200078e02ff */
[----:B------:R-:W-:Y:S01]  /*0eb0*/  IADD3 R4, R12, 0x40, RZ ;  /* 0x000000400c047810 */ /* 0x000fe20007ffe0ff */
[----:B-1----:R-:W-:Y:S01]  /*0ec0*/  IMAD.WIDE.U32 R2, R6, c[0x0][0x178], RZ ;  /* 0x00005e0006027a25 */ /* 0x002fe200078e00ff */
[----:B------:R-:W-:Y:S02]  /*0ed0*/  IADD3 R9, R9, UR17, RZ ;  /* 0x0000001109097c10 */ /* 0x000fe4000fffe0ff */
[----:B------:R-:W-:Y:S02]  /*0ee0*/  ISETP.GE.AND P4, PT, R4, c[0x0][0x1d4], PT ;  /* 0x0000750004007a0c */ /* 0x000fe40003f86270 */
[----:B------:R-:W-:-:S02]  /*0ef0*/  IADD3 R3, R3, R0, RZ ;  /* 0x0000000003037210 */ /* 0x000fc40007ffe0ff */
[----:B------:R-:W-:Y:S02]  /*0f00*/  LOP3.LUT R0, R5, 0x1c0, RZ, 0xc0, !PT ;  /* 0x000001c005007812 */ /* 0x000fe400078ec0ff */
[----:B---3--:R-:W-:Y:S01]  /*0f10*/  SHF.R.S32.HI R16, RZ, 0x1f, R17 ;  /* 0x0000001fff107819 */ /* 0x008fe20000011411 */
[----:B------:R-:W-:Y:S01]  /*0f20*/  IMAD.WIDE.U32 R2, R17, c[0x0][0x1b8], R2 ;  /* 0x00006e0011027a25 */ /* 0x000fe200078e0002 */
[----:B------:R-:W-:Y:S02]  /*0f30*/  LOP3.LUT R6, R0, 0x38, R12, 0xf8, !PT ;  /* 0x0000003800067812 */ /* 0x000fe400078ef80c */
[----:B------:R-:W-:Y:S02]  /*0f40*/  SHF.R.U32.HI R5, RZ, 0x3, R0 ;  /* 0x00000003ff057819 */ /* 0x000fe40000011600 */
[----:B------:R-:W-:Y:S02]  /*0f50*/  IADD3 R0, P3, R7, R19, RZ ;  /* 0x0000001307007210 */ /* 0x000fe40007f7e0ff */
[----:B------:R-:W-:Y:S01]  /*0f60*/  LOP3.LUT R21, R6, R5, RZ, 0x3c, !PT ;  /* 0x0000000506157212 */ /* 0x000fe200078e3cff */
[----:B------:R-:W-:Y:S01]  /*0f70*/  IMAD R5, R16, c[0x0][0x1b8], RZ ;  /* 0x00006e0010057a24 */ /* 0x000fe200078e02ff */
[----:B------:R-:W-:-:S02]  /*0f80*/  LEA.HI.X.SX32 R4, R19, R8, 0x1, P3 ;  /* 0x0000000813047211 */ /* 0x000fc400018f0eff */
[----:B------:R-:W-:Y:S01]  /*0f90*/  PLOP3.LUT P3, PT, PT, PT, UP1, 0x80, 0x0 ;  /* 0x000000000000781c */ /* 0x000fe20003f6f018 */
[----:B------:R-:W-:Y:S01]  /*0fa0*/  IMAD R8, R17, c[0x0][0x1bc], R5 ;  /* 0x00006f0011087a24 */ /* 0x000fe200078e0205 */
[----:B------:R-:W-:Y:S01]  /*0fb0*/  SHF.R.S32.HI R13, RZ, 0x1f, R12 ;  /* 0x0000001fff0d7819 */ /* 0x000fe2000001140c */
[----:B------:R-:W-:Y:S01]  /*0fc0*/  IMAD R5, R4, c[0x0][0x1e0], RZ ;  /* 0x0000780004057a24 */ /* 0x000fe200078e02ff */
[----:B------:R-:W-:Y:S01]  /*0fd0*/  ISETP.GE.AND P5, PT, R12, c[0x0][0x1d4], PT ;  /* 0x000075000c007a0c */ /* 0x000fe20003fa6270 */
[----:B------:R-:W-:Y:S01]  /*0fe0*/  IMAD R4, R4, c[0x0][0x208], RZ ;  /* 0x0000820004047a24 */ /* 0x000fe200078e02ff */
[----:B------:R-:W-:Y:S01]  /*0ff0*/  IADD3 R3, R3, R8, RZ ;  /* 0x0000000803037210 */ /* 0x000fe20007ffe0ff */
[----:B------:R-:W-:Y:S01]  /*1000*/  IMAD R14, R0, c[0x0][0x1e4], R5 ;  /* 0x00007900000e7a24 */ /* 0x000fe200078e0205 */
[----:B------:R-:W-:Y:S01]  /*1010*/  SEL R8, R60, RZ, !P0 ;  /* 0x000000ff3c087207 */ /* 0x000fe20004000000 */
[C---:B------:R-:W-:Y:S02]  /*1020*/  IMAD R15, R0.reuse, c[0x0][0x20c], R4 ;  /* 0x00008300000f7a24 */ /* 0x040fe400078e0204 */
[----:B------:R-:W-:-:S04]  /*1030*/  IMAD.WIDE.U32 R6, R0, c[0x0][0x1e0], R12 ;  /* 0x0000780000067a25 */ /* 0x000fc800078e000c */
[----:B------:R-:W-:-:S04]  /*1040*/  @P3 IMAD.HI.U32 R11, R9, c[0x0][0x2c8], RZ ;  /* 0x0000b200090b3a27 */ /* 0x000fc800078e00ff */
[----:B------:R-:W-:-:S04]  /*1050*/  IMAD.WIDE.U32 R4, R0, c[0x0][0x208], R12 ;  /* 0x0000820000047a25 */ /* 0x000fc800078e000c */
[----:B------:R-:W-:Y:S01]  /*1060*/  IMAD.MOV.U32 R0, RZ, RZ, R9 ;  /* 0x000000ffff007224 */ /* 0x000fe200078e0009 */
[----:B------:R-:W-:Y:S01]  /*1070*/  @P3 SHF.R.U32.HI R0, RZ, c[0x0][0x2cc], R11 ;  /* 0x0000b300ff003a19 */ /* 0x000fe2000001160b */
[C---:B------:R-:W-:Y:S01]  /*1080*/  IMAD R11, R8.reuse, c[0x0][0x1c4], R10 ;  /* 0x00007100080b7a24 */ /* 0x040fe200078e020a */
[----:B------:R-:W-:Y:S01]  /*1090*/  IADD3 R5, R5, R15, RZ ;  /* 0x0000000f05057210 */ /* 0x000fe20007ffe0ff */
[----:B------:R-:W-:Y:S01]  /*10a0*/  IMAD.WIDE.U32 R2, R8, c[0x0][0x1c0], R2 ;  /* 0x0000700008027a25 */ /* 0x000fe200078e0002 */
[----:B------:R-:W-:-:S03]  /*10b0*/  SHF.R.S32.HI R8, RZ, 0x1f, R0 ;  /* 0x0000001fff087819 */ /* 0x000fc60000011400 */
[----:B------:R-:W-:Y:S02]  /*10c0*/  IMAD.MOV R10, RZ, RZ, -R0 ;  /* 0x000000ffff0a7224 */ /* 0x000fe400078e0a00 */
[----:B------:R-:W-:Y:S02]  /*10d0*/  IMAD.IADD R3, R3, 0x1, R11 ;  /* 0x0000000103037824 */ /* 0x000fe400078e020b */
[----:B------:R-:W-:Y:S01]  /*10e0*/  IMAD R10, R10, c[0x0][0x2c4], R9 ;  /* 0x0000b1000a0a7a24 */ /* 0x000fe200078e0209 */
[----:B------:R-:W-:Y:S01]  /*10f0*/  LOP3.LUT R9, R24, 0xfffffff0, RZ, 0xc0, !PT ;  /* 0xfffffff018097812 */ /* 0x000fe200078ec0ff */
[----:B------:R-:W-:Y:S02]  /*1100*/  IMAD R8, R8, c[0x0][0x1b0], RZ ;  /* 0x00006c0008087a24 */ /* 0x000fe400078e02ff */
[----:B------:R-:W-:Y:S01]  /*1110*/  IMAD.WIDE.U32 R2, R0, c[0x0][0x1b0], R2 ;  /* 0x00006c0000027a25 */ /* 0x000fe200078e0002 */
[----:B------:R-:W-:-:S03]  /*1120*/  SHF.R.S32.HI R11, RZ, 0x1f, R10 ;  /* 0x0000001fff0b7819 */ /* 0x000fc6000001140a */
[----:B------:R-:W-:Y:S01]  /*1130*/  IMAD R8, R0, c[0x0][0x1b4], R8 ;  /* 0x00006d0000087a24 */ /* 0x000fe200078e0208 */
[----:B------:R-:W-:Y:S01]  /*1140*/  IADD3 R0, -R9, R159, RZ ;  /* 0x0000009f09007210 */ /* 0x000fe20007ffe1ff */
[----:B------:R-:W-:Y:S02]  /*1150*/  IMAD.IADD R7, R7, 0x1, R14 ;  /* 0x0000000107077824 */ /* 0x000fe400078e020e */
[----:B------:R-:W-:Y:S02]  /*1160*/  IMAD.IADD R3, R3, 0x1, R8 ;  /* 0x0000000103037824 */ /* 0x000fe400078e0208 */
        /* <DEDUP_REMOVED lines=14> */
[----:B------:R-:W-:Y:S01]  /*1250*/  LEA.HI R11, R157, R159, RZ, 0x6 ;  /* 0x0000009f9d0b7211 */ /* 0x000fe200078f30ff */
[----:B------:R-:W-:Y:S01]  /*1260*/  IMAD.IADD R22, R0, 0x1, -R10 ;  /* 0x0000000100167824 */ /* 0x000fe200078e0a0a */
[----:B------:R-:W-:Y:S01]  /*1270*/  IADD3 R7, R7, R15, RZ ;  /* 0x0000000f07077210 */ /* 0x000fe20007ffe0ff */
[----:B------:R-:W-:Y:S01]  /*1280*/  IMAD.IADD R9, R9, 0x1, R14 ;  /* 0x0000000109097824 */ /* 0x000fe200078e020e */
[----:B------:R-:W-:Y:S01]  /*1290*/  LEA.HI.X R16, R4, c[0x0][0x164], R2, 0x1, P0 ;  /* 0x0000590004107a11 */ /* 0x000fe200000f0c02 */
[----:B------:R-:W-:Y:S01]  /*12a0*/  IMAD.SHL.U32 R11, R11, 0x8, RZ ;  /* 0x000000080b0b7824 */ /* 0x000fe200078e00ff */
[----:B------:R-:W-:Y:S01]  /*12b0*/  IADD3 R15, R19, UR17, RZ ;  /* 0x00000011130f7c10 */ /* 0x000fe2000fffe0ff */
[----:B------:R1:W3:Y:S01]  /*12c0*/  SHFL.IDX PT, R4, R17, RZ, 0x181f ;  /* 0x00181fff11047589 */ /* 0x0002e200000e0000 */
[----:B------:R-:W-:-:S02]  /*12d0*/  SHF.L.U32 R14, R44, 0x3, RZ ;  /* 0x000000032c0e7819 */ /* 0x000fc400000006ff */
[----:B------:R-:W-:Y:S01]  /*12e0*/  ISETP.GE.AND P0, PT, R15, UR4, PT ;  /* 0x000000040f007c0c */ /* 0x000fe2000bf06270 */
[----:B------:R1:W4:Y:S01]  /*12f0*/  SHFL.IDX PT, R5, R16, RZ, 0x181f ;  /* 0x00181fff10057589 */ /* 0x00032200000e0000 */
[----:B------:R-:W-:Y:S02]  /*1300*/  LOP3.LUT R11, R21, 0xfffffe00, R11, 0xf8, !PT ;  /* 0xfffffe00150b7812 */ /* 0x000fe400078ef80b */
[----:B--2---:R-:W-:Y:S01]  /*1310*/  @P1 MOV R2, R20 ;  /* 0x0000001400021202 */ /* 0x004fe20000000f00 */
[----:B------:R-:W-:Y:S01]  /*1320*/  @!P1 IMAD.MOV.U32 R2, RZ, RZ, R60 ;  /* 0x000000ffff029224 */ /* 0x000fe200078e003c */
[----:B------:R-:W-:Y:S01]  /*1330*/  @P1 SHF.R.S32.HI R3, RZ, 0x1f, R20 ;  /* 0x0000001fff031819 */ /* 0x000fe20000011414 */
[----:B------:R-:W-:Y:S01]  /*1340*/  @!P1 IMAD.MOV.U32 R3, RZ, RZ, R18 ;  /* 0x000000ffff039224 */ /* 0x000fe200078e0012 */
[----:B------:R-:W-:Y:S01]  /*1350*/  IADD3 R18, R14, 0x40, RZ ;  /* 0x000000400e127810 */ /* 0x000fe20007ffe0ff */
[----:B------:R-:W-:Y:S01]  /*1360*/  IMAD.MOV.U32 R20, RZ, RZ, 0x20 ;  /* 0x00000020ff147424 */ /* 0x000fe200078e00ff */
[----:B------:R-:W-:-:S02]  /*1370*/  SEL R0, R2, RZ, !P2 ;  /* 0x000000ff02007207 */ /* 0x000fc40005000000 */
[----:B------:R-:W-:Y:S02]  /*1380*/  SEL R2, R3, RZ, !P2 ;  /* 0x000000ff03027207 */ /* 0x000fe40005000000 */
[----:B------:R-:W-:Y:S01]  /*1390*/  R2P PR, R22, 0x6 ;  /* 0x0000000616007804 */ /* 0x000fe20000000000 */
[----:B------:R-:W-:Y:S01]  /*13a0*/  IMAD.WIDE.U32 R30, R0, c[0x0][0x218], R6 ;  /* 0x00008600001e7a25 */ /* 0x000fe200078e0006 */
[----:B------:R-:W-:Y:S02]  /*13b0*/  MOV R3, 0x10 ;  /* 0x0000001000037802 */ /* 0x000fe40000000f00 */
[----:B------:R-:W-:Y:S01]  /*13c0*/  ISETP.GE.AND P6, PT, R14, c[0x0][0x198], PT ;  /* 0x000066000e007a0c */ /* 0x000fe20003fc6270 */
[C---:B------:R-:W-:Y:S01]  /*13d0*/  IMAD R10, R2.reuse, c[0x0][0x1f0], RZ ;  /* 0x00007c00020a7a24 */ /* 0x040fe200078e02ff */
[----:B------:R-:W-:Y:S01]  /*13e0*/  SEL R3, R3, 0xfffffff0, !P1 ;  /* 0xfffffff003037807 */ /* 0x000fe20004800000 */
[----:B------:R-:W-:Y:S01]  /*13f0*/  IMAD R2, R2, c[0x0][0x218], RZ ;  /* 0x0000860002027a24 */ /* 0x000fe200078e02ff */
[----:B------:R-:W-:Y:S01]  /*1400*/  ISETP.GE.AND P1, PT, R18, c[0x0][0x198], PT ;  /* 0x0000660012007a0c */ /* 0x000fe20003f26270 */
[----:B------:R-:W-:-:S02]  /*1410*/  IMAD R10, R0, c[0x0][0x1f4], R10 ;  /* 0x00007d00000a7a24 */ /* 0x000fc400078e020a */
[C---:B------:R-:W-:Y:S02]  /*1420*/  IMAD R2, R0.reuse, c[0x0][0x21c], R2 ;  /* 0x0000870000027a24 */ /* 0x040fe400078e0202 */
[----:B------:R-:W-:Y:S01]  /*1430*/  IMAD.WIDE.U32 R26, R0, c[0x0][0x1f0], R8 ;  /* 0x00007c00001a7a25 */ /* 0x000fe200078e0008 */
[----:B------:R-:W-:Y:S02]  /*1440*/  SEL R0, R20, 0xffffffe0, !P2 ;  /* 0xffffffe014007807 */ /* 0x000fe40005000000 */
[----:B------:R-:W-:Y:S01]  /*1450*/  IADD3 R29, R31, R2, RZ ;  /* 0x000000021f1d7210 */ /* 0x000fe20007ffe0ff */
[----:B------:R-:W-:Y:S01]  /*1460*/  IMAD.IADD R33, R27, 0x1, R10 ;  /* 0x000000011b217824 */ /* 0x000fe200078e020a */
[----:B------:R1:W-:Y:S04]  /*1470*/  STL.64 [R1+0x48], R26 ;  /* 0x0000481a01007387 */ /* 0x0003e80000100a00 */
        /* <DEDUP_REMOVED lines=14> */
.L_x_1587:
[----:B---34-:R-:W-:Y:S05]  /*1560*/  BSYNC B0 ;  /* 0x0000000000007941 */ /* 0x018fea0003800000 */
.L_x_1586:
[----:B--2---:R-:W-:Y:S01]  /*1570*/  IADD3 R2, R15, 0x10, RZ ;  /* 0x000000100f027810 */ /* 0x004fe20007ffe0ff */
[----:B------:R2:W3:Y:S01]  /*1580*/  SHFL.IDX PT, R5, R16, 0x1, 0x181f ;  /* 0x00381f0010057f89 */ /* 0x0004e200000e0000 */
[----:B------:R-:W-:Y:S02]  /*1590*/  BSSY B0, `(.L_x_1588) ;  /* 0x000000e000007945 */ /* 0x000fe40003800000 */
[----:B------:R-:W-:Y:S01]  /*15a0*/  ISETP.GE.AND P0, PT, R2, UR4, PT ;  /* 0x0000000402007c0c */ /* 0x000fe2000bf06270 */
        /* <DEDUP_REMOVED lines=12> */
.L_x_1589:
[----:B------:R-:W-:Y:S05]  /*1670*/  BSYNC B0 ;  /* 0x0000000000007941 */ /* 0x000fea0003800000 */
.L_x_1588:
[----:B---3--:R-:W-:Y:S01]  /*1680*/  IADD3 R2, R15, 0x20, RZ ;  /* 0x000000200f027810 */ /* 0x008fe20007ffe0ff */
[----:B------:R3:W1:Y:S01]  /*1690*/  SHFL.IDX PT, R5, R16, 0x2, 0x181f ;  /* 0x00581f0010057f89 */ /* 0x00066200000e0000 */
[----:B------:R-:W-:Y:S02]  /*16a0*/  BSSY B0, `(.L_x_1590) ;  /* 0x000000e000007945 */ /* 0x000fe40003800000 */
[----:B------:R-:W-:Y:S01]  /*16b0*/  ISETP.GE.AND P0, PT, R2, UR4, PT ;  /* 0x0000000402007c0c */ /* 0x000fe2000bf06270 */
        /* <DEDUP_REMOVED lines=12> */
.L_x_1591:
[----:B------:R-:W-:Y:S05]  /*1780*/  BSYNC B0 ;  /* 0x0000000000007941 */ /* 0x000fea0003800000 */
.L_x_1590:
[----:B-1----:R-:W-:Y:S01]  /*1790*/  IADD3 R2, R15, 0x30, RZ ;  /* 0x000000300f027810 */ /* 0x002fe20007ffe0ff */
[----:B------:R1:W2:Y:S01]  /*17a0*/  SHFL.IDX PT, R5, R16, 0x3, 0x181f ;  /* 0x00781f0010057f89 */ /* 0x0002a200000e0000 */
[----:B------:R-:W-:Y:S02]  /*17b0*/  BSSY B0, `(.L_x_1592) ;  /* 0x000000e000007945 */ /* 0x000fe40003800000 */
[----:B------:R-:W-:Y:S01]  /*17c0*/  ISETP.GE.AND P0, PT, R2, UR4, PT ;  /* 0x0000000402007c0c */ /* 0x000fe2000bf06270 */
        /* <DEDUP_REMOVED lines=12> */
.L_x_1593:
[----:B------:R-:W-:Y:S05]  /*1890*/  BSYNC B0 ;  /* 0x0000000000007941 */ /* 0x000fea0003800000 */
.L_x_1592:
[----:B--2---:R-:W-:Y:S01]  /*18a0*/  IADD3 R2, R15, 0x40, RZ ;  /* 0x000000400f027810 */ /* 0x004fe20007ffe0ff */
        /* <DEDUP_REMOVED lines=15> */
.L_x_1595:
[----:B------:R-:W-:Y:S05]  /*19a0*/  BSYNC B0 ;  /* 0x0000000000007941 */ /* 0x000fea0003800000 */
.L_x_1594:
        /* <DEDUP_REMOVED lines=16> */
.L_x_1597:
[----:B------:R-:W-:Y:S05]  /*1ab0*/  BSYNC B0 ;  /* 0x0000000000007941 */ /* 0x000fea0003800000 */
.L_x_1596:
        /* <DEDUP_REMOVED lines=16> */
.L_x_1599:
[----:B------:R-:W-:Y:S05]  /*1bc0*/  BSYNC B0 ;  /* 0x0000000000007941 */ /* 0x000fea0003800000 */
.L_x_1598:
[----:B-1----:R-:W-:Y:S01]  /*1bd0*/  IADD3 R2, R15, 0x70, RZ ;  /* 0x000000700f027810 */ /* 0x002fe20007ffe0ff */
[----:B------:R-:W1:Y:S01]  /*1be0*/  SHFL.IDX PT, R6, R17, 0x7, 0x181f ;  /* 0x00f81f0011067f89 */ /* 0x000e6200000e0000 */
[----:B------:R-:W-:Y:S01]  /*1bf0*/  UIADD3 UR21, UR25, -0x1, URZ ;  /* 0xffffffff19157890 */ /* 0x000fe2000fffe03f */
[----:B----4-:R-:W-:Y:S01]  /*1c00*/  IADD3 R4, -R19, UR8, RZ ;  /* 0x0000000813047c10 */ /* 0x010fe2000fffe1ff */
[----:B------:R-:W-:Y:S01]  /*1c10*/  ULDC.64 UR6, c[0x0][0x1e0] ;  /* 0x0000780000067ab9 */ /* 0x000fe20000000a00 */
[----:B------:R-:W-:Y:S01]  /*1c20*/  ISETP.GE.AND P2, PT, R2, UR4, PT ;  /* 0x0000000402007c0c */ /* 0x000fe2000bf46270 */
[----:B------:R-:W4:Y:S01]  /*1c30*/  SHFL.IDX PT, R7, R16, 0x7, 0x181f ;  /* 0x00f81f0010077f89 */ /* 0x000f2200000e0000 */
[----:B------:R-:W-:Y:S01]  /*1c40*/  UMOV UR22, 0x6 ;  /* 0x0000000600167882 */ /* 0x000fe20000000000 */
[----:B------:R-:W-:Y:S01]  /*1c50*/  IMAD.U32 R2, RZ, RZ, UR21 ;  /* 0x00000015ff027e24 */ /* 0x000fe2000f8e00ff */
[----:B------:R-:W-:Y:S01]  /*1c60*/  USHF.L.U32 UR23, UR6, 0x6, URZ ;  /* 0x0000000606177899 */ /* 0x000fe2000800063f */
[----:B------:R-:W-:Y:S01]  /*1c70*/  IMAD.SHL.U32 R245, R11, 0x2, RZ ;  /* 0x000000020bf57824 */ /* 0x000fe200078e00ff */
[----:B------:R-:W-:Y:S01]  /*1c80*/  USHF.L.U64.HI UR22, UR6, UR22, UR7 ;  /* 0x0000001606167299 */ /* 0x000fe20008010207 */
[----:B------:R-:W-:Y:S01]  /*1c90*/  IMAD R2, R2, -0x40, R4 ;  /* 0xffffffc002027824 */ /* 0x000fe200078e0204 */
[----:B------:R-:W-:Y:S01]  /*1ca0*/  USHF.R.S32.HI UR10, URZ, 0x1f, UR21 ;  /* 0x0000001f3f0a7899 */ /* 0x000fe20008011415 */
[----:B------:R-:W-:Y:S01]  /*1cb0*/  IMAD.MOV.U32 R160, RZ, RZ, R32 ;  /* 0x000000ffffa07224 */ /* 0x000fe200078e0020 */
[----:B------:R-:W-:Y:S01]  /*1cc0*/  UIMAD UR4, UR22, UR21, URZ ;  /* 0x00000015160472a4 */ /* 0x000fe2000f8e023f */
[----:B------:R-:W-:Y:S01]  /*1cd0*/  IMAD.MOV.U32 R161, RZ, RZ, R33 ;  /* 0x000000ffffa17224 */ /* 0x000fe200078e0021 */
[----:B------:R-:W-:Y:S01]  /*1ce0*/  UIMAD.WIDE.U32 UR12, UR6, 0x20, URZ ;  /* 0x00000020060c78a5 */ /* 0x000fe2000f8e003f */
[----:B------:R-:W-:Y:S01]  /*1cf0*/  @!P2 SHF.R.S32.HI R4, RZ, 0x1f, R18 ;  /* 0x0000001fff04a819 */ /* 0x000fe20000011412 */
[----:B------:R-:W-:Y:S01]  /*1d00*/  IMAD.U32 R155, RZ, RZ, UR23 ;  /* 0x00000017ff9b7e24 */ /* 0x000fe2000f8e00ff */
[----:B------:R-:W-:Y:S01]  /*1d10*/  UIMAD UR4, UR10, UR23, UR4 ;  /* 0x000000170a0472a4 */ /* 0x000fe2000f8e0204 */
[----:B------:R-:W-:Y:S01]  /*1d20*/  IMAD.MOV.U32 R160, RZ, RZ, R26 ;  /* 0x000000ffffa07224 */ /* 0x000fe200078e001a */
[----:B------:R-:W-:Y:S01]  /*1d30*/  @!P2 LEA.HI R10, R4, R18, RZ, 0x3 ;  /* 0x00000012040aa211 */ /* 0x000fe200078f18ff */
[----:B------:R-:W-:Y:S01]  /*1d40*/  USHF.L.U32 UR9, UR7, 0x5, URZ ;  /* 0x0000000507097899 */ /* 0x000fe2000800063f */
[----:B------:R-:W-:Y:S01]  /*1d50*/  SHF.R.S32.HI R12, RZ, 0x4, R24 ;  /* 0x00000004ff0c7819 */ /* 0x000fe20000011418 */
[----:B------:R-:W-:Y:S01]  /*1d60*/  IMAD.WIDE.U32 R4, R155, UR21, R160 ;  /* 0x000000159b047c25 */ /* 0x000fe2000f8e00a0 */
[----:B-1----:R-:W-:Y:S01]  /*1d70*/  @!P2 LEA R8, P0, R14, R6, 0x1 ;  /* 0x000000060e08a211 */ /* 0x002fe200078008ff */
[----:B------:R-:W-:Y:S01]  /*1d80*/  UIADD3 UR9, UR13, UR9, URZ ;  /* 0x000000090d097290 */ /* 0x000fe2000fffe03f */
[----:B------:R-:W-:Y:S01]  /*1d90*/  @!P2 LOP3.LUT R10, R10, 0xfffffff8, RZ, 0xc0, !PT ;  /* 0xfffffff80a0aa812 */ /* 0x000fe200078ec0ff */
[----:B------:R-:W-:Y:S01]  /*1da0*/  UIMAD UR20, UR21, -0x40, UR8 ;  /* 0xffffffc0151478a4 */ /* 0x000fe2000f8e0208 */
[----:B----4-:R-:W-:Y:S01]  /*1db0*/  @!P2 LEA.HI.X R9, R14, R7, R13, 0x1, P0 ;  /* 0x000000070e09a211 */ /* 0x010fe200000f0c0d */
[----:B------:R-:W-:Y:S01]  /*1dc0*/  STL.64 [R1+0x38], R160 ;  /* 0x000038a001007387 */ /* 0x000fe20000100a00 */
[----:B------:R-:W-:Y:S01]  /*1dd0*/  ISETP.GE.AND P0, PT, R2, 0x1, PT ;  /* 0x000000010200780c */ /* 0x000fe20003f06270 */
[----:B------:R-:W-:Y:S01]  /*1de0*/  @!P2 IMAD.WIDE R6, R10, 0x2, R6 ;  /* 0x000000020a06a825 */ /* 0x000fe200078e0206 */
[----:B------:R-:W-:Y:S01]  /*1df0*/  IADD3 R5, R5, UR4, RZ ;  /* 0x0000000405057c10 */ /* 0x000fe2000fffe0ff */
[----:B------:R-:W-:Y:S01]  /*1e00*/  @!PT LDS RZ, [RZ] ;  /* 0x00000000fffff984 */ /* 0x000fe20000000800 */
[----:B------:R1:W-:Y:S01]  /*1e10*/  @!P2 LDGSTS.E.BYPASS.LTC128B.128 [R245+0xb900], [R8.64], !P6 ;  /* 0x0b90000008f5afae */ /* 0x0003e2000f101d52 */
[----:B------:R-:W-:-:S03]  /*1e20*/  LEA.HI R156, R157, R159, RZ, 0x5 ;  /* 0x0000009f9d9c7211 */ /* 0x000fc600078f28ff */
[----:B------:R4:W-:Y:S01]  /*1e30*/  @!P2 LDGSTS.E.BYPASS.LTC128B.128 [R245+0xf900], [R6.64], !P1 ;  /* 0x0f90000006f5afae */ /* 0x0009e2000c901d52 */
[C---:B------:R-:W-:Y:S02]  /*1e40*/  ISETP.GE.AND P2, PT, R2.reuse, 0x21, PT ;  /* 0x000000210200780c */ /* 0x040fe40003f46270 */
[----:B------:R-:W-:Y:S01]  /*1e50*/  ISETP.GE.AND P1, PT, R2, 0x31, PT ;  /* 0x000000310200780c */ /* 0x000fe20003f26270 */
[----:B------:R-:W0:Y:S01]  /*1e60*/  LDGDEPBAR ;  /* 0x00000000000079af */ /* 0x000e220000000000 */
[----:B------:R-:W-:-:S11]  /*1e70*/  SHF.R.S32.HI R154, RZ, 0x5, R156 ;  /* 0x00000005ff9a7819 */ /* 0x000fd6000001149c */
[----:B------:R-:W-:-:S05]  /*1e80*/  VOTEU.ANY UP0, P1 ;  /* 0x00000000003f7886 */ /* 0x000fca0000800100 */
[----:B------:R-:W-:Y:S01]  /*1e90*/  @UP0 UIMAD UR4, UR7, 0x30, URZ ;  /* 0x00000030070408a4 */ /* 0x000fe2000f8e023f */
[----:B------:R-:W-:Y:S01]  /*1ea0*/  BAR.SYNC.DEFER_BLOCKING 0x0 ;  /* 0x0000000000007b1d */ /* 0x000fe20000010000 */
[----:B-1----:R-:W-:-:S04]  /*1eb0*/  @P0 LEA R8, P6, R4, c[0x0][0x1c8], 0x1 ;  /* 0x0000720004080a11 */ /* 0x002fc800078c08ff */
[----:B------:R-:W-:Y:S01]  /*1ec0*/  @P0 LEA.HI.X R9, R4, c[0x0][0x1cc], R5, 0x1, P6 ;  /* 0x0000730004090a11 */ /* 0x000fe200030f0c05 */
[----:B----4-:R-:W-:Y:S01]  /*1ed0*/  IMAD.MOV.U32 R7, RZ, RZ, c[0x0][0x1e0] ;  /* 0x00007800ff077624 */ /* 0x010fe200078e00ff */
[----:B------:R-:W-:Y:S01]  /*1ee0*/  ISETP.GE.AND P6, PT, R2, 0x11, PT ;  /* 0x000000110200780c */ /* 0x000fe20003fc6270 */
[----:B------:R-:W-:Y:S02]  /*1ef0*/  IMAD.U32 R6, RZ, RZ, UR7 ;  /* 0x00000007ff067e24 */ /* 0x000fe4000f8e00ff */
[----:B------:R-:W-:Y:S01]  /*1f00*/  @!PT LDS RZ, [RZ] ;  /* 0x00000000fffff984 */ /* 0x000fe20000000800 */
[----:B------:R-:W-:Y:S01]  /*1f10*/  @!PT LDS RZ, [RZ] ;  /* 0x00000000fffff984 */ /* 0x000fe20000000800 */
[----:B------:R-:W-:Y:S01]  /*1f20*/  @!PT LDS RZ, [RZ] ;  /* 0x00000000fffff984 */ /* 0x000fe20000000800 */
[----:B------:R1:W-:Y:S04]  /*1f30*/  @P0 LDGSTS.E.BYPASS.LTC128B.128 [R245+0x4100], [R8.64], !P5 ;  /* 0x0410000008f50fae */ /* 0x0003e8000e901d52 */
[----:B------:R1:W-:Y:S06]  /*1f40*/  @P0 LDGSTS.E.BYPASS.LTC128B.128 [R245+0x6100], [R8.64+0x80], !P4 ;  /* 0x0610008008f50fae */ /* 0x0003ec000e101d52 */
[----:B------:R-:W-:-:S04]  /*1f50*/  @P6 LEA R2, P0, R7, R4, 0x4 ;  /* 0x0000000407026211 */ /* 0x000fc800078020ff */
[----:B------:R-:W-:Y:S02]  /*1f60*/  @P6 LEA.HI.X R6, R7, R5, R6, 0x4, P0 ;  /* 0x0000000507066211 */ /* 0x000fe400000f2406 */
[----:B------:R-:W-:-:S04]  /*1f70*/  @P6 LEA R10, P0, R2, c[0x0][0x1c8], 0x1 ;  /* 0x00007200020a6a11 */ /* 0x000fc800078008ff */
[----:B------:R-:W-:Y:S02]  /*1f80*/  @P6 LEA.HI.X R11, R2, c[0x0][0x1cc], R6, 0x1, P0 ;  /* 0x00007300020b6a11 */ /* 0x000fe400000f0c06 */
[----:B------:R-:W-:-:S03]  /*1f90*/  @P2 IADD3 R2, P0, R4, UR12, RZ ;  /* 0x0000000c04022c10 */ /* 0x000fc6000ff1e0ff */
[----:B------:R4:W-:Y:S04]  /*1fa0*/  @P6 LDGSTS.E.BYPASS.LTC128B.128 [R245+0x4900], [R10.64], !P5 ;  /* 0x049000000af56fae */ /* 0x0009e8000e901d52 */
[----:B------:R4:W-:Y:S01]  /*1fb0*/  @P6 LDGSTS.E.BYPASS.LTC128B.128 [R245+0x6900], [R10.64+0x80], !P4 ;  /* 0x069000800af56fae */ /* 0x0009e2000e101d52 */
[----:B-1----:R-:W-:Y:S01]  /*1fc0*/  @P1 IMAD.WIDE.U32 R8, R7, 0x30, R4 ;  /* 0x0000003007081825 */ /* 0x002fe200078e0004 */
[----:B------:R-:W-:Y:S02]  /*1fd0*/  @P2 IADD3.X R4, R5, UR9, RZ, P0, !PT ;  /* 0x0000000905042c10 */ /* 0x000fe400087fe4ff */
[----:B------:R-:W-:Y:S02]  /*1fe0*/  LEA.HI R5, R24, R12, RZ, 0x1 ;  /* 0x0000000c18057211 */ /* 0x000fe400078f08ff */
[----:B------:R-:W-:-:S02]  /*1ff0*/  @P2 LEA R6, P0, R2, c[0x0][0x1c8], 0x1 ;  /* 0x0000720002062a11 */ /* 0x000fc400078008ff */
[----:B------:R-:W-:Y:S02]  /*2000*/  LOP3.LUT R5, R5, 0xfffffffe, RZ, 0xc0, !PT ;  /* 0xfffffffe05057812 */ /* 0x000fe400078ec0ff */
[----:B------:R-:W-:Y:S02]  /*2010*/  @P2 LEA.HI.X R7, R2, c[0x0][0x1cc], R4, 0x1, P0 ;  /* 0x0000730002072a11 */ /* 0x000fe400000f0c04 */
[----:B------:R-:W-:Y:S01]  /*2020*/  @P1 IADD3 R2, R9, UR4, RZ ;  /* 0x0000000409021c10 */ /* 0x000fe2000fffe0ff */
[----:B------:R-:W-:Y:S01]  /*2030*/  IMAD.IADD R9, R12, 0x1, -R5 ;  /* 0x000000010c097824 */ /* 0x000fe200078e0a05 */
[C---:B------:R-:W-:Y:S01]  /*2040*/  @P1 LEA R4, P0, R8.reuse, c[0x0][0x1c8], 0x1 ;  /* 0x0000720008041a11 */ /* 0x040fe200078008ff */
[----:B------:R1:W-:Y:S01]  /*2050*/  @P2 LDGSTS.E.BYPASS.LTC128B.128 [R245+0x5100], [R6.64], !P5 ;  /* 0x0510000006f52fae */ /* 0x0003e2000e901d52 */
[----:B------:R-:W-:Y:S02]  /*2060*/  ULDC.64 UR4, c[0x0][0x208] ;  /* 0x0000820000047ab9 */ /* 0x000fe40000000a00 */
[----:B------:R-:W-:Y:S01]  /*2070*/  @P1 LEA.HI.X R5, R8, c[0x0][0x1cc], R2, 0x1, P0 ;  /* 0x0000730008051a11 */ /* 0x000fe200000f0c02 */
[----:B------:R1:W-:Y:S01]  /*2080*/  @P2 LDGSTS.E.BYPASS.LTC128B.128 [R245+0x7100], [R6.64+0x80], !P4 ;  /* 0x0710008006f52fae */ /* 0x0003e2000e101d52 */
[----:B------:R-:W-:Y:S01]  /*2090*/  IMAD.SHL.U32 R2, R44, 0x40, RZ ;  /* 0x000000402c027824 */ /* 0x000fe200078e00ff */
[----:B------:R-:W-:-:S02]  /*20a0*/  UIMAD UR10, UR10, UR4, URZ ;  /* 0x000000040a0a72a4 */ /* 0x000fc4000f8e023f */
[----:B------:R5:W-:Y:S01]  /*20b0*/  @P1 LDGSTS.E.BYPASS.LTC128B.128 [R245+0x5900], [R4.64], !P5 ;  /* 0x0590000004f51fae */ /* 0x000be2000e901d52 */
[----:B------:R-:W-:Y:S01]  /*20c0*/  UIMAD.WIDE.U32 UR14, UR21, UR4, URZ ;  /* 0x00000004150e72a5 */ /* 0x000fe2000f8e003f */
[----:B------:R-:W-:Y:S01]  /*20d0*/  LOP3.LUT R2, R2, 0x1c0, RZ, 0xc0, !PT ;  /* 0x000001c002027812 */ /* 0x000fe200078ec0ff */
[----:B------:R-:W-:Y:S01]  /*20e0*/  UIMAD UR10, UR21, UR5, UR10 ;  /* 0x00000005150a72a4 */ /* 0x000fe2000f8e020a */
[----:B------:R5:W-:Y:S01]  /*20f0*/  @P1 LDGSTS.E.BYPASS.LTC128B.128 [R245+0x7900], [R4.64+0x80], !P4 ;  /* 0x0790008004f51fae */ /* 0x000be2000e101d52 */
[----:B------:R-:W-:Y:S02]  /*2100*/  LOP3.LUT P1, RZ, R44, 0x2, RZ, 0xc0, !PT ;  /* 0x000000022cff7812 */ /* 0x000fe4000782c0ff */
[----:B------:R-:W-:Y:S01]  /*2110*/  UIADD3 UR10, UR15, UR10, URZ ;  /* 0x0000000a0f0a7290 */ /* 0x000fe2000fffe03f */
[----:B------:R-:W0:Y:S01]  /*2120*/  LDGDEPBAR ;  /* 0x00000000000079af */ /* 0x000e220000000000 */
[----:B-1----:R-:W-:Y:S02]  /*2130*/  IMAD.SHL.U32 R6, R22, 0x40, RZ ;  /* 0x0000004016067824 */ /* 0x002fe400078e00ff */
        /* <DEDUP_REMOVED lines=19> */
[----:B------:R-:W-:Y:S01]  /*2270*/  IADD3 R235, R224, 0x4120, RZ ;  /* 0x00004120e0eb7810 */ /* 0x000fe20007ffe0ff */
[C-C-:B------:R-:W-:Y:S02]  /*2280*/  IMAD R233, R3.reuse, 0x2, R231.reuse ;  /* 0x0000000203e97824 */ /* 0x140fe400078e02e7 */
[C---:B------:R-:W-:Y:S02]  /*2290*/  IMAD R232, R0.reuse, 0x2, R231 ;  /* 0x0000000200e87824 */ /* 0x040fe400078e02e7 */
[----:B------:R-:W-:Y:S02]  /*22a0*/  IMAD R234, R0, 0x2, R233 ;  /* 0x0000000200ea7824 */ /* 0x000fe400078e02e9 */
[----:B------:R-:W-:Y:S01]  /*22b0*/  IMAD R236, R3, 0x2, R232 ;  /* 0x0000000203ec7824 */ /* 0x000fe200078e02e8 */
[----:B------:R-:W-:Y:S04]  /*22c0*/  LDSM.16.M88.4 R4, [R231+0xa100] ;  /* 0x00a10000e704783b */ /* 0x000fe80000000200 */
[----:B----4-:R-:W1:Y:S04]  /*22d0*/  LDSM.16.M88.4 R8, [R224+0x4100] ;  /* 0x00410000e008783b */ /* 0x010e680000000200 */
[----:B------:R-:W4:Y:S04]  /*22e0*/  LDSM.16.M88.4 R12, [R224+0x4900] ;  /* 0x00490000e00c783b */ /* 0x000f280000000200 */
[----:B------:R-:W5:Y:S04]  /*22f0*/  LDSM.16.M88.4 R24, [R224+0x5100] ;  /* 0x00510000e018783b */ /* 0x000f680000000200 */
[----:B------:R-:W2:Y:S04]  /*2300*/  LDSM.16.M88.4 R48, [R224+0x5900] ;  /* 0x00590000e030783b */ /* 0x000ea80000000200 */
[----:B------:R-:W3:Y:S01]  /*2310*/  LDSM.16.M88.4 R20, [R231+0x8100] ;  /* 0x00810000e714783b */ /* 0x000ee20000000200 */
[C---:B-1----:R-:W-:Y:S08]  /*2320*/  HMMA.16816.F32.BF16 R52, R4.reuse, R8, RZ ;  /* 0x000000080434723c */ /* 0x042ff000000418ff */
[C---:B----4-:R-:W-:Y:S08]  /*2330*/  HMMA.16816.F32.BF16 R60, R4.reuse, R12, RZ ;  /* 0x0000000c043c723c */ /* 0x050ff000000418ff */
[C---:B-----5:R-:W-:Y:S08]  /*2340*/  HMMA.16816.F32.BF16 R64, R4.reuse, R24, RZ ;  /* 0x000000180440723c */ /* 0x060ff000000418ff */
[C---:B--2---:R-:W-:Y:S08]  /*2350*/  HMMA.16816.F32.BF16 R72, R4.reuse, R48, RZ ;  /* 0x000000300448723c */ /* 0x044ff000000418ff */
[C---:B------:R-:W-:Y:S08]  /*2360*/  HMMA.16816.F32.BF16 R96, R4.reuse, R10, RZ ;  /* 0x0000000a0460723c */ /* 0x040ff000000418ff */
[C---:B------:R-:W-:Y:S08]  /*2370*/  HMMA.16816.F32.BF16 R112, R4.reuse, R14, RZ ;  /* 0x0000000e0470723c */ /* 0x040ff000000418ff */
[C---:B------:R-:W-:Y:S08]  /*2380*/  HMMA.16816.F32.BF16 R120, R4.reuse, R26, RZ ;  /* 0x0000001a0478723c */ /* 0x040ff000000418ff */
[----:B------:R-:W-:Y:S07]  /*2390*/  HMMA.16816.F32.BF16 R100, R4, R50, RZ ;  /* 0x000000320464723c */ /* 0x000fee00000418ff */
[----:B------:R-:W-:Y:S01]  /*23a0*/  IMAD.U32 R4, RZ, RZ, UR14 ;  /* 0x0000000eff047e24 */ /* 0x000fe2000f8e00ff */
[----:B------:R-:W-:Y:S01]  /*23b0*/  IADD3 R6, R224, 0x4100, RZ ;  /* 0x00004100e0067810 */ /* 0x000fe20007ffe0ff */
[----:B------:R-:W-:Y:S01]  /*23c0*/  IMAD.U32 R5, RZ, RZ, UR15 ;  /* 0x0000000fff057e24 */ /* 0x000fe2000f8e00ff */
[----:B------:R-:W-:Y:S01]  /*23d0*/  UMOV UR14, 0x5 ;  /* 0x00000005000e7882 */ /* 0x000fe20000000000 */
[----:B------:R-:W-:Y:S01]  /*23e0*/  IMAD.U32 R5, RZ, RZ, UR10 ;  /* 0x0000000aff057e24 */ /* 0x000fe2000f8e00ff */
[----:B------:R-:W-:Y:S01]  /*23f0*/  LEA R2, P0, R4, R30, 0x6 ;  /* 0x0000001e04027211 */ /* 0x000fe200078030ff */
[----:B------:R-:W-:Y:S01]  /*2400*/  USHF.L.U32 UR10, UR4, 0x5, URZ ;  /* 0x00000005040a7899 */ /* 0x000fe2000800063f */
[----:B------:R-:W-:Y:S01]  /*2410*/  @P1 IADD3 R235, R6, -0x20, RZ ;  /* 0xffffffe006eb1810 */ /* 0x000fe20007ffe0ff */
[----:B------:R-:W-:Y:S01]  /*2420*/  USHF.L.U64.HI UR14, UR4, UR14, UR5 ;  /* 0x0000000e040e7299 */ /* 0x000fe20008010205 */
[----:B------:R-:W-:Y:S01]  /*2430*/  LEA.HI.X R5, R4, R29, R5, 0x6, P0 ;  /* 0x0000001d04057211 */ /* 0x000fe200000f3405 */
[----:B---3--:R-:W-:Y:S01]  /*2440*/  HMMA.16816.F32.BF16 R80, R20, R24, RZ ;  /* 0x000000181450723c */ /* 0x008fe200000418ff */
[C---:B------:R-:W-:Y:S01]  /*2450*/  LEA R4, P0, R2.reuse, c[0x0][0x1f8], 0x1 ;  /* 0x00007e0002047a11 */ /* 0x040fe200078008ff */
[----:B------:R-:W-:Y:S01]  /*2460*/  IMAD.U32 R7, RZ, RZ, UR10 ;  /* 0x0000000aff077e24 */ /* 0x000fe2000f8e00ff */
[----:B------:R-:W-:Y:S01]  /*2470*/  UIADD3 UR16, UP0, UR10, 0x80, URZ ;  /* 0x000000800a107890 */ /* 0x000fe2000ff1e03f */
[----:B------:R-:W-:Y:S01]  /*2480*/  LDSM.16.M88.4 R40, [R235] ;  /* 0x00000000eb28783b */ /* 0x000fe20000000200 */
[----:B------:R-:W-:-:S02]  /*2490*/  LEA.HI.X R5, R2, c[0x0][0x1fc], R5, 0x1, P0 ;  /* 0x00007f0002057a11 */ /* 0x000fc400000f0c05 */
[----:B------:R-:W-:Y:S01]  /*24a0*/  IADD3 R2, -R19, UR20, RZ ;  /* 0x0000001413027c10 */ /* 0x000fe2000fffe1ff */
[----:B------:R-:W-:Y:S01]  /*24b0*/  UIADD3.X UR15, URZ, UR14, URZ, UP0, !UPT ;  /* 0x0000000e3f0f7290 */ /* 0x000fe200087fe43f */
[----:B------:R-:W-:Y:S01]  /*24c0*/  IADD3 R6, P6, R4, UR10, RZ ;  /* 0x0000000a04067c10 */ /* 0x000fe2000ffde0ff */
[C---:B------:R-:W-:Y:S01]  /*24d0*/  HMMA.16816.F32.BF16 R84, R20.reuse, R26, RZ ;  /* 0x0000001a1454723c */ /* 0x040fe200000418ff */
[----:B------:R-:W-:Y:S01]  /*24e0*/  ISETP.LT.OR P2, PT, R2, 0x1, P5 ;  /* 0x000000010200780c */ /* 0x000fe20002f41670 */
[----:B------:R-:W-:Y:S01]  /*24f0*/  LDSM.16.M88.4 R36, [R235+0x800] ;  /* 0x00080000eb24783b */ /* 0x000fe20000000200 */
[----:B------:R-:W-:Y:S01]  /*2500*/  IADD3 R24, P1, P0, R7, 0x80, R4 ;  /* 0x0000008007187810 */ /* 0x000fe2000783e004 */
[----:B------:R-:W-:Y:S01]  /*2510*/  UISETP.GE.AND UP0, UPT, UR25, 0x2, UPT ;  /* 0x000000021900788c */ /* 0x000fe2000bf06270 */
[----:B------:R-:W-:Y:S01]  /*2520*/  IADD3.X R7, R5, UR14, RZ, P6, !PT ;  /* 0x0000000e05077c10 */ /* 0x000fe2000b7fe4ff */
[----:B------:R-:W-:Y:S01]  /*2530*/  LDSM.16.M88.4 R32, [R235+0x1000] ;  /* 0x00100000eb20783b */ /* 0x000fe20000000200 */
[----:B------:R-:W-:Y:S01]  /*2540*/  IADD3 R16, P6, R6, UR10, RZ ;  /* 0x0000000a06107c10 */ /* 0x000fe2000ffde0ff */
[----:B------:R-:W-:Y:S01]  /*2550*/  HMMA.16816.F32.BF16 R124, R20, R8, RZ ;  /* 0x00000008147c723c */ /* 0x000fe200000418ff */
[----:B------:R-:W-:Y:S01]  /*2560*/  IADD3.X R25, RZ, UR14, R5, P1, P0 ;  /* 0x0000000eff197c10 */ /* 0x000fe20008fe0405 */
[----:B------:R-:W-:Y:S01]  /*2570*/  LDSM.16.M88.4 R28, [R235+0x1800] ;  /* 0x00180000eb1c783b */ /* 0x000fe20000000200 */
[----:B------:R-:W-:-:S02]  /*2580*/  ISETP.LT.OR P0, PT, R2, 0x1, P4 ;  /* 0x000000010200780c */ /* 0x000fc40002701670 */
[----:B------:R-:W-:Y:S02]  /*2590*/  IADD3 R18, P1, R6, UR16, RZ ;  /* 0x0000001006127c10 */ /* 0x000fe4000ff3e0ff */
[C---:B------:R-:W-:Y:S01]  /*25a0*/  IADD3.X R17, R7.reuse, UR14, RZ, P6, !PT ;  /* 0x0000000e07117c10 */ /* 0x040fe2000b7fe4ff */
[C---:B------:R-:W-:Y:S01]  /*25b0*/  HMMA.16816.F32.BF16 R104, R20.reuse, R10, RZ ;  /* 0x0000000a1468723c */ /* 0x040fe200000418ff */
[----:B------:R-:W-:Y:S01]  /*25c0*/  IADD3 R26, P6, R16, UR10, RZ ;  /* 0x0000000a101a7c10 */ /* 0x000fe2000ffde0ff */
[----:B------:R-:W1:Y:S01]  /*25d0*/  LDSM.16.M88.4 R8, [R233+0xa100] ;  /* 0x00a10000e908783b */ /* 0x000e620000000200 */
[----:B------:R-:W-:Y:S02]  /*25e0*/  IADD3.X R19, R7, UR15, RZ, P1, !PT ;  /* 0x0000000f07137c10 */ /* 0x000fe40008ffe4ff */
[C---:B------:R-:W-:Y:S02]  /*25f0*/  ISETP.LT.OR P1, PT, R2.reuse, 0x11, P5 ;  /* 0x000000110200780c */ /* 0x040fe40002f21670 */
[----:B------:R-:W-:Y:S01]  /*2600*/  IADD3.X R27, R17, UR14, RZ, P6, !PT ;  /* 0x0000000e111b7c10 */ /* 0x000fe2000b7fe4ff */
[----:B------:R-:W-:Y:S01]  /*2610*/  HMMA.16816.F32.BF16 R92, R20, R12, RZ ;  /* 0x0000000c145c723c */ /* 0x000fe200000418ff */
[----:B------:R-:W-:-:S02]  /*2620*/  ISETP.LT.OR P6, PT, R2, 0x11, P4 ;  /* 0x000000110200780c */ /* 0x000fc400027c1670 */
[C---:B------:R-:W-:Y:S02]  /*2630*/  IADD3 R243, R235.reuse, 0x800, RZ ;  /* 0x00000800ebf37810 */ /* 0x040fe40007ffe0ff */
[C---:B------:R-:W-:Y:S02]  /*2640*/  IADD3 R242, R235.reuse, 0x1000, RZ ;  /* 0x00001000ebf27810 */ /* 0x040fe40007ffe0ff */
[C---:B------:R-:W-:Y:S01]  /*2650*/  IADD3 R241, R235.reuse, 0x1800, RZ ;  /* 0x00001800ebf17810 */ /* 0x040fe20007ffe0ff */
[----:B------:R-:W-:Y:S01]  /*2660*/  HMMA.16816.F32.BF16 R88, R20, R14, RZ ;  /* 0x0000000e1458723c */ /* 0x000fe200000418ff */
[----:B------:R-:W2:Y:S01]  /*2670*/  LDSM.16.M88.4 R12, [R233+0x8100] ;  /* 0x00810000e90c783b */ /* 0x000ea20000000200 */
[C---:B------:R-:W-:Y:S02]  /*2680*/  IADD3 R240, R235.reuse, 0x2000, RZ ;  /* 0x00002000ebf07810 */ /* 0x040fe40007ffe0ff */
[----:B------:R-:W-:Y:S01]  /*2690*/  IADD3 R239, R235, 0x2800, RZ ;  /* 0x00002800ebef7810 */ /* 0x000fe20007ffe0ff */
[----:B------:R-:W-:Y:S01]  /*26a0*/  @!PT LDS RZ, [RZ] ;  /* 0x00000000fffff984 */ /* 0x000fe20000000800 */
[----:B------:R-:W-:Y:S01]  /*26b0*/  @!PT LDS RZ, [RZ] ;  /* 0x00000000fffff984 */ /* 0x000fe20000000800 */
[----:B------:R-:W-:Y:S01]  /*26c0*/  @!PT LDS RZ, [RZ] ;  /* 0x00000000fffff984 */ /* 0x000fe20000000800 */
[----:B------:R3:W-:Y:S01]  /*26d0*/  LDGSTS.E.BYPASS.LTC128B.128 [R245+0x100], [R4.64], !P2 ;  /* 0x0010000004f57fae */ /* 0x0007e2000d101d52 */
[----:B------:R-:W-:-:S02]  /*26e0*/  ISETP.LT.OR P2, PT, R2, 0x21, P5 ;  /* 0x000000210200780c */ /* 0x000fc40002f41670 */
[C---:B------:R-:W-:Y:S01]  /*26f0*/  HMMA.16816.F32.BF16 R76, R20.reuse, R48, RZ ;  /* 0x00000030144c723c */ /* 0x040fe200000418ff */
[----:B------:R3:W-:Y:S01]  /*2700*/  LDGSTS.E.BYPASS.LTC128B.128 [R245+0x2100], [R4.64+0x80], !P0 ;  /* 0x0210008004f57fae */ /* 0x0007e2000c101d52 */
[----:B------:R-:W-:Y:S02]  /*2710*/  ISETP.LT.OR P0, PT, R2, 0x21, P4 ;  /* 0x000000210200780c */ /* 0x000fe40002701670 */
[----:B------:R-:W-:Y:S01]  /*2720*/  IADD3 R238, R235, 0x3000, RZ ;  /* 0x00003000ebee7810 */ /* 0x000fe20007ffe0ff */
[----:B------:R4:W-:Y:S01]  /*2730*/  LDGSTS.E.BYPASS.LTC128B.128 [R245+0x900], [R6.64], !P1 ;  /* 0x0090000006f57fae */ /* 0x0009e2000c901d52 */
[----:B------:R-:W-:Y:S02]  /*2740*/  LOP3.LUT P1, RZ, R44, 0x4, RZ, 0xc0, !PT ;  /* 0x000000042cff7812 */ /* 0x000fe4000782c0ff */
[----:B------:R-:W-:Y:S01]  /*2750*/  HMMA.16816.F32.BF16 R68, R20, R50, RZ ;  /* 0x000000321444723c */ /* 0x000fe200000418ff */
[----:B------:R5:W-:Y:S01]  /*2760*/  LDGSTS.E.BYPASS.LTC128B.128 [R245+0x2900], [R24.64], !P6 ;  /* 0x0290000018f57fae */ /* 0x000be2000f101d52 */
[----:B------:R-:W-:-:S02]  /*2770*/  ISETP.LT.OR P6, PT, R2, 0x31, P5 ;  /* 0x000000310200780c */ /* 0x000fc40002fc1670 */
[----:B------:R-:W-:Y:S01]  /*2780*/  IADD3 R237, R235, 0x3800, RZ ;  /* 0x00003800ebed7810 */ /* 0x000fe20007ffe0ff */
[----:B------:R2:W-:Y:S01]  /*2790*/  LDGSTS.E.BYPASS.LTC128B.128 [R245+0x1100], [R16.64], !P2 ;  /* 0x0110000010f57fae */ /* 0x0005e2000d101d52 */
[----:B------:R-:W-:Y:S01]  /*27a0*/  ISETP.LT.OR P2, PT, R2, 0x31, P4 ;  /* 0x000000310200780c */ /* 0x000fe20002741670 */
[----:B------:R-:W-:Y:S02]  /*27b0*/  IMAD.MOV.U32 R2, RZ, RZ, 0x40 ;  /* 0x00000040ff027424 */ /* 0x000fe400078e00ff */
[----:B------:R2:W-:Y:S01]  /*27c0*/  LDGSTS.E.BYPASS.LTC128B.128 [R245+0x3100], [R18.64], !P0 ;  /* 0x0310000012f57fae */ /* 0x0005e2000c101d52 */
[----:B-1----:R-:W-:Y:S02]  /*27d0*/  HMMA.16816.F32.BF16 R20, R8, R40, R52 ;  /* 0x000000280814723c */ /* 0x002fe40000041834 */
[----:B------:R-:W-:-:S03]  /*27e0*/  SEL R2, R2, 0xffffffc0, !P1 ;  /* 0xffffffc002027807 */ /* 0x000fc60004800000 */
[----:B------:R5:W-:Y:S02]  /*27f0*/  LDGSTS.E.BYPASS.LTC128B.128 [R245+0x1900], [R26.64], !P6 ;  /* 0x019000001af57fae */ /* 0x000be4000f101d52 */
[----:B------:R-:W-:Y:S01]  /*2800*/  IMAD.IADD R230, R224, 0x1, R2 ;  /* 0x00000001e0e67824 */ /* 0x000fe200078e0202 */
[C---:B------:R-:W-:Y:S01]  /*2810*/  HMMA.16816.F32.BF16 R60, R8.reuse, R36, R60 ;  /* 0x00000024083c723c */ /* 0x040fe2000004183c */
[----:B------:R-:W-:Y:S01]  /*2820*/  IMAD.IADD R229, R2, 0x1, R235 ;  /* 0x0000000102e57824 */ /* 0x000fe200078e02eb */
[----:B---3--:R-:W-:Y:S02]  /*2830*/  IADD3 R4, P0, R16, UR16, RZ ;  /* 0x0000001010047c10 */ /* 0x008fe4000ff1e0ff */
[----:B------:R-:W-:Y:S02]  /*2840*/  LOP3.LUT R2, R152, R153, RZ, 0xfc, !PT ;  /* 0x0000009998027212 */ /* 0x000fe400078efcff */
[----:B------:R-:W-:Y:S02]  /*2850*/  IADD3.X R5, R17, UR15, RZ, P0, !PT ;  /* 0x0000000f11057c10 */ /* 0x000fe400087fe4ff */
[----:B------:R-:W-:Y:S01]  /*2860*/  HMMA.16816.F32.BF16 R64, R8, R32, R64 ;  /* 0x000000200840723c */ /* 0x000fe20000041840 */
[----:B------:R-:W-:-:S02]  /*2870*/  PLOP3.LUT P0, PT, PT, PT, UP0, 0x80, 0x0 ;  /* 0x000000000000781c */ /* 0x000fc40003f0f008 */
[----:B------:R4:W-:Y:S04]  /*2880*/  LDGSTS.E.BYPASS.LTC128B.128 [R245+0x3900], [R4.64], !P2 ;  /* 0x0390000004f57fae */ /* 0x0009e8000d101d52 */
[----:B------:R-:W-:Y:S01]  /*2890*/  LDSM.16.M88.4 R56, [R230+0x4100] ;  /* 0x00410000e638783b */ /* 0x000fe20000000200 */
[C---:B------:R-:W-:Y:S03]  /*28a0*/  HMMA.16816.F32.BF16 R72, R8.reuse, R28, R72 ;  /* 0x0000001c0848723c */ /* 0x040fe60000041848 */
[----:B--2---:R-:W1:Y:S04]  /*28b0*/  LDSM.16.M88.4 R16, [R232+0xa100] ;  /* 0x00a10000e810783b */ /* 0x004e680000000200 */
[----:B------:R-:W2:Y:S01]  /*28c0*/  LDSM.16.M88.4 R48, [R230+0x5100] ;  /* 0x00510000e630783b */ /* 0x000ea20000000200 */
[C---:B------:R-:W-:Y:S03]  /*28d0*/  HMMA.16816.F32.BF16 R132, R8.reuse, R42, R96 ;  /* 0x0000002a0884723c */ /* 0x040fe60000041860 */
[----:B------:R-:W3:Y:S04]  /*28e0*/  LDSM.16.M88.4 R52, [R230+0x4900] ;  /* 0x00490000e634783b */ /* 0x000ee80000000200 */
[----:B------:R-:W1:Y:S01]  /*28f0*/  LDSM.16.M88.4 R44, [R230+0x5900] ;  /* 0x00590000e62c783b */ /* 0x000e620000000200 */
[C---:B------:R-:W-:Y:S03]  /*2900*/  HMMA.16816.F32.BF16 R112, R8.reuse, R38, R112 ;  /* 0x000000260870723c */ /* 0x040fe60000041870 */
[----:B-----5:R-:W-:Y:S04]  /*2910*/  LDSM.16.M88.4 R24, [R229+0x800] ;  /* 0x00080000e518783b */ /* 0x020fe80000000200 */
[----:B----4-:R-:W-:Y:S01]  /*2920*/  LDSM.16.M88.4 R4, [R234+0xa100] ;  /* 0x00a10000ea04783b */ /* 0x010fe20000000200 */
[C---:B------:R-:W-:Y:S03]  /*2930*/  HMMA.16816.F32.BF16 R120, R8.reuse, R34, R120 ;  /* 0x000000220878723c */ /* 0x040fe60000041878 */
[----:B------:R-:W0:Y:S05]  /*2940*/  LDGDEPBAR ;  /* 0x00000000000079af */ /* 0x000e2a0000000000 */
[----:B------:R-:W-:Y:S01]  /*2950*/  HMMA.16816.F32.BF16 R116, R8, R30, R100 ;  /* 0x0000001e0874723c */ /* 0x000fe20000041864 */
[----:B------:R-:W4:Y:S07]  /*2960*/  LDSM.16.M88.4 R8, [R232+0x8100] ;  /* 0x00810000e808783b */ /* 0x000f2e0000000200 */
[C---:B------:R-:W-:Y:S08]  /*2970*/  HMMA.16816.F32.BF16 R124, R12.reuse, R40, R124 ;  /* 0x000000280c7c723c */ /* 0x040ff0000004187c */
[C---:B------:R-:W-:Y:S08]  /*2980*/  HMMA.16816.F32.BF16 R136, R12.reuse, R32, R80 ;  /* 0x000000200c88723c */ /* 0x040ff00000041850 */
[C---:B------:R-:W-:Y:S08]  /*2990*/  HMMA.16816.F32.BF16 R40, R12.reuse, R42, R104 ;  /* 0x0000002a0c28723c */ /* 0x040ff00000041868 */
[C---:B------:R-:W-:Y:S08]  /*29a0*/  HMMA.16816.F32.BF16 R32, R12.reuse, R34, R84 ;  /* 0x000000220c20723c */ /* 0x040ff00000041854 */
[C---:B------:R-:W-:Y:S08]  /*29b0*/  HMMA.16816.F32.BF16 R128, R12.reuse, R36, R92 ;  /* 0x000000240c80723c */ /* 0x040ff0000004185c */
[C---:B------:R-:W-:Y:S08]  /*29c0*/  HMMA.16816.F32.BF16 R140, R12.reuse, R28, R76 ;  /* 0x0000001c0c8c723c */ /* 0x040ff0000004184c */
[C---:B------:R-:W-:Y:S01]  /*29d0*/  HMMA.16816.F32.BF16 R108, R12.reuse, R38, R88 ;  /* 0x000000260c6c723c */ /* 0x040fe20000041858 */
[----:B------:R-:W-:Y:S07]  /*29e0*/  LDSM.16.M88.4 R36, [R229+0x1800] ;  /* 0x00180000e524783b */ /* 0x000fee0000000200 */
[----:B------:R-:W-:Y:S01]  /*29f0*/  HMMA.16816.F32.BF16 R104, R12, R30, R68 ;  /* 0x0000001e0c68723c */ /* 0x000fe20000041844 */
[----:B------:R-:W5:Y:S04]  /*2a00*/  LDSM.16.M88.4 R28, [R229] ;  /* 0x00000000e51c783b */ /* 0x000f680000000200 */
[----:B------:R-:W-:Y:S03]  /*2a10*/  LDSM.16.M88.4 R12, [R234+0x8100] ;  /* 0x00810000ea0c783b */ /* 0x000fe60000000200 */
[C---:B-1----:R-:W-:Y:S01]  /*2a20*/  HMMA.16816.F32.BF16 R100, R16.reuse, R56, R20 ;  /* 0x000000381064723c */ /* 0x042fe20000041814 */
[----:B------:R-:W1:Y:S07]  /*2a30*/  LDSM.16.M88.4 R20, [R229+0x1000] ;  /* 0x00100000e514783b */ /* 0x000e6e0000000200 */
[C---:B--2---:R-:W-:Y:S08]  /*2a40*/  HMMA.16816.F32.BF16 R92, R16.reuse, R48, R64 ;  /* 0x00000030105c723c */ /* 0x044ff00000041840 */
[C---:B---3--:R-:W-:Y:S08]  /*2a50*/  HMMA.16816.F32.BF16 R96, R16.reuse, R52, R60 ;  /* 0x000000341060723c */ /* 0x048ff0000004183c */
[C---:B------:R-:W-:Y:S08]  /*2a60*/  HMMA.16816.F32.BF16 R72, R16.reuse, R44, R72 ;  /* 0x0000002c1048723c */ /* 0x040ff00000041848 */
[C---:B------:R-:W-:Y:S08]  /*2a70*/  HMMA.16816.F32.BF16 R84, R16.reuse, R58, R132 ;  /* 0x0000003a1054723c */ /* 0x040ff00000041884 */
[C---:B------:R-:W-:Y:S08]  /*2a80*/  HMMA.16816.F32.BF16 R80, R16.reuse, R54, R112 ;  /* 0x000000361050723c */ /* 0x040ff00000041870 */
[C---:B------:R-:W-:Y:S08]  /*2a90*/  HMMA.16816.F32.BF16 R76, R16.reuse, R50, R120 ;  /* 0x00000032104c723c */ /* 0x040ff00000041878 */
[----:B------:R-:W-:Y:S08]  /*2aa0*/  HMMA.16816.F32.BF16 R64, R16, R46, R116 ;  /* 0x0000002e1040723c */ /* 0x000ff00000041874 */
[C---:B----4-:R-:W-:Y:S08]  /*2ab0*/  HMMA.16816.F32.BF16 R88, R8.reuse, R56, R124 ;  /* 0x000000380858723c */ /* 0x050ff0000004187c */
        /* <DEDUP_REMOVED lines=8> */
[----:B------:R-:W2:Y:S07]  /*2b40*/  LDSM.16.M88.4 R8, [R231+0xe100] ;  /* 0x00e10000e708783b */ /* 0x000eae0000000200 */
[C---:B-----5:R-:W-:Y:S08]  /*2b50*/  HMMA.16816.F32.BF16 R60, R4.reuse, R28, R100 ;  /* 0x0000001c043c723c */ /* 0x060ff00000041864 */
[C---:B------:R-:W-:Y:S08]  /*2b60*/  HMMA.16816.F32.BF16 R100, R4.reuse, R30, R84 ;  /* 0x0000001e0464723c */ /* 0x040ff00000041854 */
[C---:B------:R-:W-:Y:S08]  /*2b70*/  HMMA.16816.F32.BF16 R104, R4.reuse, R24, R96 ;  /* 0x000000180468723c */ /* 0x040ff00000041860 */
[C---:B-1----:R-:W-:Y:S08]  /*2b80*/  HMMA.16816.F32.BF16 R132, R4.reuse, R20, R92 ;  /* 0x000000140484723c */ /* 0x042ff0000004185c */
[C---:B------:R-:W-:Y:S08]  /*2b90*/  HMMA.16816.F32.BF16 R128, R4.reuse, R22, R76 ;  /* 0x000000160480723c */ /* 0x040ff0000004184c */
[----:B------:R-:W-:Y:S08]  /*2ba0*/  HMMA.16816.F32.BF16 R120, R4, R38, R64 ;  /* 0x000000260478723c */ /* 0x000ff00000041840 */
[C---:B------:R-:W-:Y:S08]  /*2bb0*/  HMMA.16816.F32.BF16 R76, R12.reuse, R28, R88 ;  /* 0x0000001c0c4c723c */ /* 0x040ff00000041858 */
[C---:B------:R-:W-:Y:S01]  /*2bc0*/  HMMA.16816.F32.BF16 R64, R12.reuse, R30, R68 ;  /* 0x0000001e0c40723c */ /* 0x040fe20000041844 */
[----:B------:R-:W-:Y:S07]  /*2bd0*/  LDSM.16.M88.4 R28, [R235+0x2000] ;  /* 0x00200000eb1c783b */ /* 0x000fee0000000200 */
[C---:B------:R-:W-:Y:S08]  /*2be0*/  HMMA.16816.F32.BF16 R116, R12.reuse, R24, R56 ;  /* 0x000000180c74723c */ /* 0x040ff00000041838 */
[C---:B------:R-:W-:Y:S01]  /*2bf0*/  HMMA.16816.F32.BF16 R112, R12.reuse, R26, R52 ;  /* 0x0000001a0c70723c */ /* 0x040fe20000041834 */
[----:B------:R-:W-:Y:S07]  /*2c00*/  LDSM.16.M88.4 R52, [R235+0x3800] ;  /* 0x00380000eb34783b */ /* 0x000fee0000000200 */
[C---:B------:R-:W-:Y:S01]  /*2c10*/  HMMA.16816.F32.BF16 R108, R12.reuse, R20, R40 ;  /* 0x000000140c6c723c */ /* 0x040fe20000041828 */
[----:B------:R-:W1:Y:S07]  /*2c20*/  LDSM.16.M88.4 R40, [R224+0x6900] ;  /* 0x00690000e028783b */ /* 0x000e6e0000000200 */
[C---:B------:R-:W-:Y:S01]  /*2c30*/  HMMA.16816.F32.BF16 R84, R12.reuse, R22, R16 ;  /* 0x000000160c54723c */ /* 0x040fe20000041810 */
[----:B------:R-:W-:Y:S04]  /*2c40*/  LDSM.16.M88.4 R16, [R224+0x7900] ;  /* 0x00790000e010783b */ /* 0x000fe80000000200 */
[----:B------:R-:W-:Y:S03]  /*2c50*/  LDSM.16.M88.4 R20, [R233+0xc100] ;  /* 0x00c10000e914783b */ /* 0x000fe60000000200 */
[C---:B------:R-:W-:Y:S01]  /*2c60*/  HMMA.16816.F32.BF16 R96, R12.reuse, R36, R32 ;  /* 0x000000240c60723c */ /* 0x040fe20000041820 */
[----:B------:R-:W-:Y:S07]  /*2c70*/  LDSM.16.M88.4 R32, [R224+0x7100] ;  /* 0x00710000e020783b */ /* 0x000fee0000000200 */
[----:B------:R-:W-:Y:S01]  /*2c80*/  HMMA.16816.F32.BF16 R92, R12, R38, R44 ;  /* 0x000000260c5c723c */ /* 0x000fe2000004182c */
[----:B------:R-:W3:Y:S04]  /*2c90*/  LDSM.16.M88.4 R12, [R231+0xc100] ;  /* 0x00c10000e70c783b */ /* 0x000ee80000000200 */
[----:B------:R-:W-:Y:S03]  /*2ca0*/  LDSM.16.M88.4 R44, [R235+0x3000] ;  /* 0x00300000eb2c783b */ /* 0x000fe60000000200 */
[C---:B------:R-:W-:Y:S01]  /*2cb0*/  HMMA.16816.F32.BF16 R80, R4.reuse, R26, R80 ;  /* 0x0000001a0450723c */ /* 0x040fe20000041850 */
[----:B------:R-:W4:Y:S07]  /*2cc0*/  LDSM.16.M88.4 R24, [R235+0x2800] ;  /* 0x00280000eb18783b */ /* 0x000f2e0000000200 */
[----:B------:R-:W-:Y:S01]  /*2cd0*/  HMMA.16816.F32.BF16 R124, R4, R36, R72 ;  /* 0x00000024047c723c */ /* 0x000fe20000041848 */
[----:B------:R-:W5:Y:S07]  /*2ce0*/  LDSM.16.M88.4 R4, [R233+0xe100] ;  /* 0x00e10000e904783b */ /* 0x000f6e0000000200 */
[C---:B--2---:R-:W-:Y:S08]  /*2cf0*/  HMMA.16816.F32.BF16 R72, R8.reuse, R48, R60 ;  /* 0x000000300848723c */ /* 0x044ff0000004183c */
[C---:B-1----:R-:W-:Y:S08]  /*2d00*/  HMMA.16816.F32.BF16 R60, R8.reuse, R40, R104 ;  /* 0x00000028083c723c */ /* 0x042ff00000041868 */
[----:B------:R-:W-:Y:S08]  /*2d10*/  HMMA.16816.F32.BF16 R56, R8, R42, R80 ;  /* 0x0000002a0838723c */ /* 0x000ff00000041850 */
[C---:B---3--:R-:W-:Y:S08]  /*2d20*/  HMMA.16816.F32.BF16 R36, R12.reuse, R40, R116 ;  /* 0x000000280c24723c */ /* 0x048ff00000041874 */
[----:B------:R-:W-:Y:S08]  /*2d30*/  HMMA.16816.F32.BF16 R40, R12, R42, R112 ;  /* 0x0000002a0c28723c */ /* 0x000ff00000041870 */
[----:B------:R-:W-:Y:S08]  /*2d40*/  HMMA.16816.F32.BF16 R68, R8, R50, R100 ;  /* 0x000000320844723c */ /* 0x000ff00000041864 */
[C---:B------:R-:W-:Y:S08]  /*2d50*/  HMMA.16816.F32.BF16 R76, R12.reuse, R48, R76 ;  /* 0x000000300c4c723c */ /* 0x040ff0000004184c */
[----:B------:R-:W-:Y:S01]  /*2d60*/  HMMA.16816.F32.BF16 R64, R12, R50, R64 ;  /* 0x000000320c40723c */ /* 0x000fe20000041840 */
[----:B------:R-:W-:Y:S07]  /*2d70*/  LDSM.16.M88.4 R48, [R230+0x6100] ;  /* 0x00610000e630783b */ /* 0x000fee0000000200 */
[C---:B------:R-:W-:Y:S08]  /*2d80*/  HMMA.16816.F32.BF16 R88, R8.reuse, R32, R132 ;  /* 0x000000200858723c */ /* 0x040ff00000041884 */
[C---:B------:R-:W-:Y:S08]  /*2d90*/  HMMA.16816.F32.BF16 R104, R8.reuse, R34, R128 ;  /* 0x000000220868723c */ /* 0x040ff00000041880 */
[C---:B------:R-:W-:Y:S08]  /*2da0*/  HMMA.16816.F32.BF16 R100, R8.reuse, R16, R124 ;  /* 0x000000100864723c */ /* 0x040ff0000004187c */
[----:B------:R-:W-:Y:S08]  /*2db0*/  HMMA.16816.F32.BF16 R80, R8, R18, R120 ;  /* 0x000000120850723c */ /* 0x000ff00000041878 */
[C---:B------:R-:W-:Y:S08]  /*2dc0*/  HMMA.16816.F32.BF16 R8, R12.reuse, R32, R108 ;  /* 0x000000200c08723c */ /* 0x040ff0000004186c */
[C---:B------:R-:W-:Y:S01]  /*2dd0*/  HMMA.16816.F32.BF16 R84, R12.reuse, R34, R84 ;  /* 0x000000220c54723c */ /* 0x040fe20000041854 */
[----:B------:R-:W-:Y:S07]  /*2de0*/  LDSM.16.M88.4 R32, [R230+0x7900] ;  /* 0x00790000e620783b */ /* 0x000fee0000000200 */
[C---:B------:R-:W-:Y:S08]  /*2df0*/  HMMA.16816.F32.BF16 R96, R12.reuse, R16, R96 ;  /* 0x000000100c60723c */ /* 0x040ff00000041860 */
[----:B------:R-:W-:Y:S01]  /*2e00*/  HMMA.16816.F32.BF16 R92, R12, R18, R92 ;  /* 0x000000120c5c723c */ /* 0x000fe2000004185c */
[----:B------:R-:W1:Y:S04]  /*2e10*/  LDSM.16.M88.4 R16, [R232+0xe100] ;  /* 0x00e10000e810783b */ /* 0x000e680000000200 */
[----:B------:R-:W2:Y:S03]  /*2e20*/  LDSM.16.M88.4 R12, [R232+0xc100] ;  /* 0x00c10000e80c783b */ /* 0x000ea60000000200 */
[C---:B----4-:R-:W-:Y:S01]  /*2e30*/  HMMA.16816.F32.BF16 R112, R20.reuse, R26, R40 ;  /* 0x0000001a1470723c */ /* 0x050fe20000041828 */
[----:B------:R-:W3:Y:S07]  /*2e40*/  LDSM.16.M88.4 R40, [R230+0x6900] ;  /* 0x00690000e628783b */ /* 0x000eee0000000200 */
[-C--:B------:R-:W-:Y:S01]  /*2e50*/  HMMA.16816.F32.BF16 R120, R20, R24.reuse, R36 ;  /* 0x000000181478723c */ /* 0x080fe20000041824 */
[----:B------:R-:W4:Y:S07]  /*2e60*/  LDSM.16.M88.4 R36, [R230+0x7100] ;  /* 0x00710000e624783b */ /* 0x000f2e0000000200 */
[C---:B-----5:R-:W-:Y:S08]  /*2e70*/  HMMA.16816.F32.BF16 R144, R4.reuse, R24, R60 ;  /* 0x000000180490723c */ /* 0x060ff0000004183c */
[C---:B------:R-:W-:Y:S01]  /*2e80*/  HMMA.16816.F32.BF16 R140, R4.reuse, R26, R56 ;  /* 0x0000001a048c723c */ /* 0x040fe20000041838 */
[----:B------:R-:W-:Y:S07]  /*2e90*/  LDSM.16.M88.4 R24, [R229+0x3000] ;  /* 0x00300000e518783b */ /* 0x000fee0000000200 */
[C---:B------:R-:W-:Y:S08]  /*2ea0*/  HMMA.16816.F32.BF16 R116, R4.reuse, R28, R72 ;  /* 0x0000001c0474723c */ /* 0x040ff00000041848 */
[----:B------:R-:W-:Y:S08]  /*2eb0*/  HMMA.16816.F32.BF16 R148, R4, R30, R68 ;  /* 0x0000001e0494723c */ /* 0x000ff00000041844 */
[C---:B------:R-:W-:Y:S08]  /*2ec0*/  HMMA.16816.F32.BF16 R60, R20.reuse, R28, R76 ;  /* 0x0000001c143c723c */ /* 0x040ff0000004184c */
[----:B------:R-:W-:Y:S01]  /*2ed0*/  HMMA.16816.F32.BF16 R56, R20, R30, R64 ;  /* 0x0000001e1438723c */ /* 0x000fe20000041840 */
[----:B------:R-:W-:Y:S07]  /*2ee0*/  LDSM.16.M88.4 R28, [R229+0x2800] ;  /* 0x00280000e51c783b */ /* 0x000fee0000000200 */
[C---:B------:R-:W-:Y:S08]  /*2ef0*/  HMMA.16816.F32.BF16 R136, R4.reuse, R44, R88 ;  /* 0x0000002c0488723c */ /* 0x040ff00000041858 */
[----:B------:R-:W-:Y:S08]  /*2f00*/  HMMA.16816.F32.BF16 R132, R4, R46, R104 ;  /* 0x0000002e0484723c */ /* 0x000ff00000041868 */
[----:B------:R-:W-:Y:S01]  /*2f10*/  HMMA.16816.F32.BF16 R108, R20, R44, R8 ;  /* 0x0000002c146c723c */ /* 0x000fe20000041808 */
[----:B------:R-:W-:Y:S07]  /*2f20*/  LDSM.16.M88.4 R8, [R234+0xc100] ;  /* 0x00c10000ea08783b */ /* 0x000fee0000000200 */
[C---:B------:R-:W-:Y:S08]  /*2f30*/  HMMA.16816.F32.BF16 R128, R4.reuse, R52, R100 ;  /* 0x000000340480723c */ /* 0x040ff00000041864 */
[----:B------:R-:W-:Y:S01]  /*2f40*/  HMMA.16816.F32.BF16 R124, R4, R54, R80 ;  /* 0x00000036047c723c */ /* 0x000fe20000041850 */
[----:B------:R-:W-:Y:S07]  /*2f50*/  LDSM.16.M88.4 R4, [R236+0xe100] ;  /* 0x00e10000ec04783b */ /* 0x000fee0000000200 */
[C---:B------:R-:W-:Y:S01]  /*2f60*/  HMMA.16816.F32.BF16 R104, R20.reuse, R46, R84 ;  /* 0x0000002e1468723c */ /* 0x040fe20000041854 */
[----:B------:R-:W5:Y:S07]  /*2f70*/  LDSM.16.M88.4 R44, [R229+0x2000] ;  /* 0x00200000e52c783b */ /* 0x000f6e0000000200 */
[C---:B------:R-:W-:Y:S08]  /*2f80*/  HMMA.16816.F32.BF16 R72, R20.reuse, R52, R96 ;  /* 0x000000341448723c */ /* 0x040ff00000041860 */
[----:B------:R-:W-:Y:S01]  /*2f90*/  HMMA.16816.F32.BF16 R68, R20, R54, R92 ;  /* 0x000000361444723c */ /* 0x000fe2000004185c */
[----:B------:R-:W4:Y:S01]  /*2fa0*/  LDSM.16.M88.4 R20, [R229+0x3800] ;  /* 0x00380000e514783b */ /* 0x000f220000000200 */
[----:B------:R-:W-:-:S06]  /*2fb0*/  DEPBAR.LE SB0, 0x0 ;  /* 0x000080000000791a */ /* 0x000fcc0000000000 */
[C---:B-1----:R-:W-:Y:S08]  /*2fc0*/  HMMA.16816.F32.BF16 R100, R16.reuse, R48, R116 ;  /* 0x000000301064723c */ /* 0x042ff00000041874 */
[----:B------:R-:W-:Y:S08]  /*2fd0*/  HMMA.16816.F32.BF16 R96, R16, R50, R148 ;  /* 0x000000321060723c */ /* 0x000ff00000041894 */
[C---:B--2---:R-:W-:Y:S08]  /*2fe0*/  HMMA.16816.F32.BF16 R60, R12.reuse, R48, R60 ;  /* 0x000000300c3c723c */ /* 0x044ff0000004183c */
[----:B------:R-:W-:Y:S08]  /*2ff0*/  HMMA.16816.F32.BF16 R56, R12, R50, R56 ;  /* 0x000000320c38723c */ /* 0x000ff00000041838 */
[C---:B---3--:R-:W-:Y:S08]  /*3000*/  HMMA.16816.F32.BF16 R92, R16.reuse, R40, R144 ;  /* 0x00000028105c723c */ /* 0x048ff00000041890 */
[----:B------:R-:W-:Y:S08]  /*3010*/  HMMA.16816.F32.BF16 R88, R16, R42, R140 ;  /* 0x0000002a1058723c */ /* 0x000ff0000004188c */
[C---:B------:R-:W-:Y:S08]  /*3020*/  HMMA.16816.F32.BF16 R52, R12.reuse, R40, R120 ;  /* 0x000000280c34723c */ /* 0x040ff00000041878 */
[----:B------:R-:W-:Y:S08]  /*3030*/  HMMA.16816.F32.BF16 R48, R12, R42, R112 ;  /* 0x0000002a0c30723c */ /* 0x000ff00000041870 */
[C---:B----4-:R-:W-:Y:S08]  /*3040*/  HMMA.16816.F32.BF16 R84, R16.reuse, R36, R136 ;  /* 0x000000241054723c */ /* 0x050ff00000041888 */
[----:B------:R-:W-:Y:S08]  /*3050*/  HMMA.16816.F32.BF16 R80, R16, R38, R132 ;  /* 0x000000261050723c */ /* 0x000ff00000041884 */
[----:B------:R-:W-:Y:S08]  /*3060*/  HMMA.16816.F32.BF16 R40, R12, R36, R108 ;  /* 0x000000240c28723c */ /* 0x000ff0000004186c */
[C---:B------:R-:W-:Y:S08]  /*3070*/  HMMA.16816.F32.BF16 R76, R16.reuse, R32, R128 ;  /* 0x00000020104c723c */ /* 0x040ff00000041880 */
[----:B------:R-:W-:Y:S08]  /*3080*/  HMMA.16816.F32.BF16 R64, R16, R34, R124 ;  /* 0x000000221040723c */ /* 0x000ff0000004187c */
[C---:B------:R-:W-:Y:S08]  /*3090*/  HMMA.16816.F32.BF16 R36, R12.reuse, R38, R104 ;  /* 0x000000260c24723c */ /* 0x040ff00000041868 */
[C---:B------:R-:W-:Y:S08]  /*30a0*/  HMMA.16816.F32.BF16 R16, R12.reuse, R32, R72 ;  /* 0x000000200c10723c */ /* 0x040ff00000041848 */
[----:B------:R-:W-:Y:S08]  /*30b0*/  HMMA.16816.F32.BF16 R12, R12, R34, R68 ;  /* 0x000000220c0c723c */ /* 0x000ff00000041844 */
[C---:B-----5:R-:W-:Y:S08]  /*30c0*/  HMMA.16816.F32.BF16 R100, R4.reuse, R44, R100 ;  /* 0x0000002c0464723c */ /* 0x060ff00000041864 */
[----:B------:R-:W-:Y:S08]  /*30d0*/  HMMA.16816.F32.BF16 R96, R4, R46, R96 ;  /* 0x0000002e0460723c */ /* 0x000ff00000041860 */
[C---:B------:R-:W-:Y:S08]  /*30e0*/  HMMA.16816.F32.BF16 R60, R8.reuse, R44, R60 ;  /* 0x0000002c083c723c */ /* 0x040ff0000004183c */
[----:B------:R-:W-:Y:S08]  /*30f0*/  HMMA.16816.F32.BF16 R56, R8, R46, R56 ;  /* 0x0000002e0838723c */ /* 0x000ff00000041838 */
[C---:B------:R-:W-:Y:S08]  /*3100*/  HMMA.16816.F32.BF16 R84, R4.reuse, R24, R84 ;  /* 0x000000180454723c */ /* 0x040ff00000041854 */
[----:B------:R-:W-:Y:S08]  /*3110*/  HMMA.16816.F32.BF16 R80, R4, R26, R80 ;  /* 0x0000001a0450723c */ /* 0x000ff00000041850 */
[C---:B------:R-:W-:Y:S08]  /*3120*/  HMMA.16816.F32.BF16 R40, R8.reuse, R24, R40 ;  /* 0x000000180828723c */ /* 0x040ff00000041828 */
[----:B------:R-:W-:Y:S08]  /*3130*/  HMMA.16816.F32.BF16 R44, R8, R26, R36 ;  /* 0x0000001a082c723c */ /* 0x000ff00000041824 */
[C---:B------:R-:W-:Y:S08]  /*3140*/  HMMA.16816.F32.BF16 R76, R4.reuse, R20, R76 ;  /* 0x00000014044c723c */ /* 0x040ff0000004184c */
[----:B------:R-:W-:Y:S08]  /*3150*/  HMMA.16816.F32.BF16 R64, R4, R22, R64 ;  /* 0x000000160440723c */ /* 0x000ff00000041840 */
[----:B------:R-:W-:Y:S08]  /*3160*/  HMMA.16816.F32.BF16 R24, R8, R20, R16 ;  /* 0x000000140818723c */ /* 0x000ff00000041810 */
[C---:B------:R-:W-:Y:S08]  /*3170*/  HMMA.16816.F32.BF16 R92, R4.reuse, R28, R92 ;  /* 0x0000001c045c723c */ /* 0x040ff0000004185c */
[----:B------:R-:W-:Y:S08]  /*3180*/  HMMA.16816.F32.BF16 R88, R4, R30, R88 ;  /* 0x0000001e0458723c */ /* 0x000ff00000041858 */
        /* <DEDUP_REMOVED lines=12> */
[----:B------:R-:W-:Y:S02]  /*3250*/  USHF.L.U64.HI UR6, UR6, 0x5, UR7 ;  /* 0x0000000506067899 */ /* 0x000fe40008010207 */
[----:B------:R-:W-:Y:S01]  /*3260*/  UIADD3 UR7, UP0, UR12, 0x80, URZ ;  /* 0x000000800c077890 */ /* 0x000fe2000ff1e03f */
[----:B------:R-:W-:Y:S01]  /*3270*/  IADD3 R5, R7, UR4, RZ ;  /* 0x0000000407057c10 */ /* 0x000fe2000fffe0ff */
[----:B------:R-:W-:-:S02]  /*3280*/  IMAD.U32 R7, RZ, RZ, UR5 ;  /* 0x00000005ff077e24 */ /* 0x000fc4000f8e00ff */
        /* <DEDUP_REMOVED lines=25> */
.L_x_1600:
[----:B---3--:R-:W-:Y:S01]  /*3420*/  FMUL.FTZ R4, R60, c[0x0][0x320] ;  /* 0x0000c8003c047a20 */ /* 0x008fe20000410000 */
[----:B------:R-:W-:Y:S01]  /*3430*/  LEA.HI R6, R157, R159, RZ, 0x2 ;  /* 0x0000009f9d067211 */ /* 0x000fe200078f10ff */
[----:B------:R-:W-:Y:S01]  /*3440*/  FMUL.FTZ R5, R77, c[0x0][0x320] ;  /* 0x0000c8004d057a20 */ /* 0x000fe20000410000 */
[----:B------:R-:W-:Y:S01]  /*3450*/  SHF.R.S32.HI R7, RZ, 0x1f, R154 ;  /* 0x0000001fff077819 */ /* 0x000fe2000001149a */
[----:B------:R1:W-:Y:S01]  /*3460*/  MUFU.TANH R71, R4 ;  /* 0x0000000400477308 */ /* 0x0003e20000002400 */
[----:B------:R-:W-:Y:S01]  /*3470*/  LOP3.LUT R6, R6, 0xfffffffc, RZ, 0xc0, !PT ;  /* 0xfffffffc06067812 */ /* 0x000fe200078ec0ff */
[----:B------:R-:W-:Y:S01]  /*3480*/  FMUL.FTZ R8, R78, c[0x0][0x320] ;  /* 0x0000c8004e087a20 */ /* 0x000fe20000410000 */
[-C--:B------:R-:W-:Y:S01]  /*3490*/  LEA.HI R7, R7, R154.reuse, RZ, 0x2 ;  /* 0x0000009a07077211 */ /* 0x080fe200078f10ff */
[----:B------:R-:W-:Y:S01]  /*34a0*/  STL [R1+0x9c], R245 ;  /* 0x00009cf501007387 */ /* 0x000fe20000100800 */
[----:B------:R-:W-:Y:S01]  /*34b0*/  UMOV UR4, 0xffffffc0 ;  /* 0xffffffc000047882 */ /* 0x000fe20000000000 */
[----:B------:R-:W-:Y:S01]  /*34c0*/  IMAD.IADD R6, R159, 0x1, -R6 ;  /* 0x000000019f067824 */ /* 0x000fe200078e0a06 */
[----:B------:R-:W-:Y:S01]  /*34d0*/  LOP3.LUT R9, R7, 0xffffffc, RZ, 0xc0, !PT ;  /* 0x0ffffffc07097812 */ /* 0x000fe200078ec0ff */
[----:B------:R-:W-:Y:S01]  /*34e0*/  MUFU.TANH R17, R5 ;  /* 0x0000000500117308 */ /* 0x000fe20000002400 */
[----:B------:R-:W-:Y:S01]  /*34f0*/  STL [R1+0x98], R243 ;  /* 0x000098f301007387 */ /* 0x000fe20000100800 */
[----:B------:R-:W-:Y:S01]  /*3500*/  UIMAD UR4, UR21, UR4, 0x1 ;  /* 0x00000001150474a4 */ /* 0x000fe2000f8e0204 */
[----:B------:R-:W-:Y:S01]  /*3510*/  IADD3 R11, -R9, R154, RZ ;  /* 0x0000009a090b7210 */ /* 0x000fe20007ffe1ff */
[----:B------:R-:W-:Y:S01]  /*3520*/  FMUL.FTZ R12, R79, c[0x0][0x320] ;  /* 0x0000c8004f0c7a20 */ /* 0x000fe20000410000 */
[----:B------:R-:W-:Y:S01]  /*3530*/  STL [R1+0x94], R242 ;  /* 0x000094f201007387 */ /* 0x000fe20000100800 */
[----:B------:R-:W-:-:S02]  /*3540*/  IMAD.SHL.U32 R225, R2, 0x2, RZ ;  /* 0x0000000202e17824 */ /* 0x000fc400078e00ff */
[----:B-1----:R-:W-:Y:S01]  /*3550*/  FMUL.FTZ R4, R61, c[0x0][0x320] ;  /* 0x0000c8003d047a20 */ /* 0x002fe20000410000 */
[----:B------:R-:W-:Y:S01]  /*3560*/  STL [R1+0x90], R241 ;  /* 0x000090f101007387 */ /* 0x000fe20000100800 */
[----:B------:R-:W-:Y:S01]  /*3570*/  MUFU.TANH R36, R12 ;  /* 0x0000000c00247308 */ /* 0x000fe20000002400 */
[----:B------:R-:W-:Y:S01]  /*3580*/  LEA R226, R3, R225, 0x1 ;  /* 0x000000e103e27211 */ /* 0x000fe200078e08ff */
[C---:B------:R-:W-:Y:S01]  /*3590*/  IMAD R228, R0.reuse, 0x2, R225 ;  /* 0x0000000200e47824 */ /* 0x040fe200078e02e1 */
[----:B------:R-:W-:Y:S03]  /*35a0*/  STL [R1+0x8c], R240 ;  /* 0x00008cf001007387 */ /* 0x000fe60000100800 */
[----:B------:R-:W-:Y:S01]  /*35b0*/  IMAD R227, R0, 0x2, R226 ;  /* 0x0000000200e37824 */ /* 0x000fe200078e02e2 */
[----:B------:R-:W-:Y:S01]  /*35c0*/  STL [R1+0x88], R239 ;  /* 0x000088ef01007387 */ /* 0x000fe20000100800 */
[----:B------:R1:W-:Y:S03]  /*35d0*/  MUFU.TANH R70, R4 ;  /* 0x0000000400467308 */ /* 0x0003e60000002400 */
[----:B------:R-:W-:Y:S04]  /*35e0*/  STL [R1+0x84], R238 ;  /* 0x000084ee01007387 */ /* 0x000fe80000100800 */
[----:B------:R-:W-:Y:S04]  /*35f0*/  STL [R1+0x80], R237 ;  /* 0x000080ed01007387 */ /* 0x000fe80000100800 */
[----:B------:R-:W-:Y:S04]  /*3600*/  STL [R1+0x7c], R236 ;  /* 0x00007cec01007387 */ /* 0x000fe80000100800 */
[----:B------:R-:W-:Y:S01]  /*3610*/  STL [R1+0x78], R235 ;  /* 0x000078eb01007387 */ /* 0x000fe20000100800 */
[----:B-1----:R-:W-:-:S03]  /*3620*/  FMUL.FTZ R4, R56, c[0x0][0x320] ;  /* 0x0000c80038047a20 */ /* 0x002fc60000410000 */
        /* <DEDUP_REMOVED lines=10> */
[----:B------:R-:W-:Y:S04]  /*36d0*/  LDSM.16.MT88.4 R112, [R225+0x2100] ;  /* 0x00210000e170783b */ /* 0x000fe80000004200 */
[----:B------:R-:W-:Y:S04]  /*36e0*/  LDSM.16.MT88.4 R120, [R226+0x2100] ;  /* 0x00210000e278783b */ /* 0x000fe80000004200 */
[----:B------:R-:W-:Y:S01]  /*36f0*/  LDSM.16.MT88.4 R108, [R228+0x2100] ;  /* 0x00210000e46c783b */ /* 0x000fe20000004200 */
[----:B-1----:R-:W-:-:S03]  /*3700*/  FMUL.FTZ R4, R52, c[0x0][0x320] ;  /* 0x0000c80034047a20 */ /* 0x002fc60000410000 */
[----:B------:R-:W-:Y:S01]  /*3710*/  LDSM.16.MT88.4 R116, [R227+0x2100] ;  /* 0x00210000e374783b */ /* 0x000fe20000004200 */
[----:B------:R1:W-:Y:S01]  /*3720*/  MUFU.TANH R61, R4 ;  /* 0x00000004003d7308 */ /* 0x0003e20000002400 */
[----:B------:R-:W-:Y:S02]  /*3730*/  UIADD3 UR25, UR25, -0x2, URZ ;  /* 0xfffffffe19197890 */ /* 0x000fe4000fffe03f */
[----:B------:R-:W0:Y:S01]  /*3740*/  LDGDEPBAR ;  /* 0x00000000000079af */ /* 0x000e220000000000 */
[----:B-1----:R-:W-:-:S04]  /*3750*/  FMUL.FTZ R4, R53, c[0x0][0x320] ;  /* 0x0000c80035047a20 */ /* 0x002fc80000410000 */
        /* <DEDUP_REMOVED lines=36> */
[----:B-1----:R-:W-:Y:S02]  /*39a0*/  FMUL.FTZ R4, R95, c[0x0][0x320] ;  /* 0x0000c8005f047a20 */ /* 0x002fe40000410000 */
[----:B------:R-:W-:Y:S04]  /*39b0*/  LDSM.16.MT88.4 R92, [R226+0x100] ;  /* 0x00010000e25c783b */ /* 0x000fe80000004200 */
        /* <DEDUP_REMOVED lines=37> */
[----:B------:R1:W3:Y:S02]  /*3c10*/  MUFU.TANH R15, R4 ;  /* 0x00000004000f7308 */ /* 0x0002e40000002400 */
[----:B-1----:R-:W-:Y:S02]  /*3c20*/  FMUL.FTZ R4, R76, c[0x0][0x320] ;  /* 0x0000c8004c047a20 */ /* 0x002fe40000410000 */
[----:B------:R-:W-:Y:S04]  /*3c30*/  LDSM.16.MT88.4 R76, [R225+0x2900] ;  /* 0x00290000e14c783b */ /* 0x000fe80000004200 */
[----:B------:R1:W-:Y:S02]  /*3c40*/  MUFU.TANH R21, R4 ;  /* 0x0000000400157308 */ /* 0x0003e40000002400 */
[----:B-1----:R-:W-:-:S05]  /*3c50*/  LOP3.LUT R4, R156, 0xffffffe0, RZ, 0xc0, !PT ;  /* 0xffffffe09c047812 */ /* 0x002fca00078ec0ff */
[----:B------:R-:W-:-:S05]  /*3c60*/  IMAD.IADD R4, R159, 0x1, -R4 ;  /* 0x000000019f047824 */ /* 0x000fca00078e0a04 */
[----:B------:R-:W-:-:S04]  /*3c70*/  SHF.R.S32.HI R5, RZ, 0x1f, R4 ;  /* 0x0000001fff057819 */ /* 0x000fc80000011404 */
[----:B------:R-:W-:Y:S02]  /*3c80*/  LEA.HI R7, R5, R4, RZ, 0x2 ;  /* 0x0000000405077211 */ /* 0x000fe400078f10ff */
[----:B------:R-:W-:Y:S02]  /*3c90*/  LEA.HI R5, R6, R6, RZ, 0x1 ;  /* 0x0000000606057211 */ /* 0x000fe400078f08ff */
[----:B------:R-:W-:Y:S02]  /*3ca0*/  LEA.HI.SX32 R8, R7, UR17, 0x1e ;  /* 0x0000001107087c11 */ /* 0x000fe4000f8ff2ff */
[C---:B------:R-:W-:Y:S01]  /*3cb0*/  LOP3.LUT R10, R5.reuse, 0x1ffffffe, RZ, 0xc0, !PT ;  /* 0x1ffffffe050a7812 */ /* 0x040fe200078ec0ff */
[----:B------:R-:W-:Y:S02]  /*3cc0*/  IMAD.SHL.U32 R9, R5, 0x20, RZ ;  /* 0x0000002005097824 */ /* 0x000fe400078e00ff */
[----:B------:R-:W-:-:S03]  /*3cd0*/  IMAD R5, R11, 0x10, R8 ;  /* 0x000000100b057824 */ /* 0x000fc600078e0208 */
[----:B------:R-:W-:Y:S02]  /*3ce0*/  LOP3.LUT R8, R9, 0xffffffc0, RZ, 0xc0, !PT ;  /* 0xffffffc009087812 */ /* 0x000fe400078ec0ff */
[----:B------:R-:W-:-:S03]  /*3cf0*/  IADD3 R9, R6, -R10, RZ ;  /* 0x8000000a06097210 */ /* 0x000fc60007ffe0ff */
[----:B------:R-:W-:Y:S02]  /*3d00*/  IMAD.IADD R6, R8, 0x1, R5 ;  /* 0x0000000108067824 */ /* 0x000fe400078e0205 */
[----:B------:R-:W-:Y:S02]  /*3d10*/  FMUL.FTZ R5, R97, c[0x0][0x320] ;  /* 0x0000c80061057a20 */ /* 0x000fe40000410000 */
[----:B------:R-:W-:Y:S02]  /*3d20*/  IMAD R14, R9, 0x8, R6 ;  /* 0x00000008090e7824 */ /* 0x000fe400078e0206 */
[----:B------:R1:W4:Y:S02]  /*3d30*/  MUFU.TANH R13, R5 ;  /* 0x00000005000d7308 */ /* 0x0003240000002400 */
[----:B------:R-:W-:Y:S01]  /*3d40*/  @P3 IMAD.HI.U32 R6, R14, c[0x0][0x2c8], RZ ;  /* 0x0000b2000e063a27 */ /* 0x000fe200078e00ff */
[----:B------:R-:W-:Y:S01]  /*3d50*/  MOV R8, R14 ;  /* 0x0000000e00087202 */ /* 0x000fe20000000f00 */
[----:B------:R2:W-:Y:S03]  /*3d60*/  STL [R1+0x30], R14 ;  /* 0x0000300e01007387 */ /* 0x0005e60000100800 */
[----:B------:R-:W-:Y:S01]  /*3d70*/  @P3 SHF.R.U32.HI R8, RZ, c[0x0][0x2cc], R6 ;  /* 0x0000b300ff083a19 */ /* 0x000fe20000011606 */
[----:B------:R-:W-:-:S04]  /*3d80*/  FMUL.FTZ R6, R65, c[0x0][0x320] ;  /* 0x0000c80041067a20 */ /* 0x000fc80000410000 */
[----:B------:R-:W-:Y:S01]  /*3d90*/  SHFL.IDX PT, R9, R8, 0x2, 0x1c1f ;  /* 0x005c1f0008097f89 */ /* 0x000fe200000e0000 */
[----:B------:R2:W-:Y:S01]  /*3da0*/  MUFU.TANH R20, R6 ;  /* 0x0000000600147308 */ /* 0x0005e20000002400 */
[----:B-1----:R-:W-:-:S07]  /*3db0*/  FMUL.FTZ R5, R98, c[0x0][0x320] ;  /* 0x0000c80062057a20 */ /* 0x002fce0000410000 */
[----:B------:R1:W-:Y:S01]  /*3dc0*/  MUFU.TANH R18, R5 ;  /* 0x0000000500127308 */ /* 0x0003e20000002400 */
[----:B--2---:R-:W2:Y:S01]  /*3dd0*/  SHFL.IDX PT, R6, R8, 0x3, 0x1c1f ;  /* 0x007c1f0008067f89 */ /* 0x004ea200000e0000 */
[----:B-1----:R-:W-:-:S06]  /*3de0*/  FMUL.FTZ R5, R64, c[0x0][0x320] ;  /* 0x0000c80040057a20 */ /* 0x002fcc0000410000 */
[----:B------:R1:W1:Y:S02]  /*3df0*/  MUFU.TANH R14, R5 ;  /* 0x00000005000e7308 */ /* 0x0002640000002400 */
[----:B-1----:R-:W-:Y:S01]  /*3e00*/  LOP3.LUT R5, R7, 0x7ffffffc, RZ, 0xc0, !PT ;  /* 0x7ffffffc07057812 */ /* 0x002fe200078ec0ff */
[----:B------:R-:W-:Y:S01]  /*3e10*/  IMAD.U32 R7, RZ, RZ, UR4 ;  /* 0x00000004ff077e24 */ /* 0x000fe2000f8e00ff */
[----:B------:R-:W-:-:S03]  /*3e20*/  ULDC.64 UR4, c[0x0][0x2c8] ;  /* 0x0000b20000047ab9 */ /* 0x000fc60000000a00 */
[----:B------:R-:W-:Y:S02]  /*3e30*/  IMAD.IADD R5, R4, 0x1, -R5 ;  /* 0x0000000104057824 */ /* 0x000fe400078e0a05 */
[----:B------:R-:W-:-:S03]  /*3e40*/  FMUL.FTZ R4, R66, c[0x0][0x320] ;  /* 0x0000c80042047a20 */ /* 0x000fc60000410000 */
[----:B------:R-:W-:Y:S01]  /*3e50*/  SHF.L.U32 R11, R5, 0x1, RZ ;  /* 0x00000001050b7819 */ /* 0x000fe200000006ff */
[----:B------:R1:W-:Y:S03]  /*3e60*/  MUFU.TANH R29, R4 ;  /* 0x00000004001d7308 */ /* 0x0003e60000002400 */
[----:B------:R-:W-:Y:S01]  /*3e70*/  IADD3 R5, -R11, UR8, R7 ;  /* 0x000000080b057c10 */ /* 0x000fe2000fffe107 */
[----:B------:R3:W-:Y:S01]  /*3e80*/  STL [R1+0x34], R11 ;  /* 0x0000340b01007387 */ /* 0x0007e20000100800 */
[----:B------:R-:W-:Y:S02]  /*3e90*/  FMUL.FTZ R7, R90, c[0x0][0x320] ;  /* 0x0000c8005a077a20 */ /* 0x000fe40000410000 */
[----:B------:R-:W-:Y:S01]  /*3ea0*/  IADD3 R10, R5, -UR11, RZ ;  /* 0x8000000b050a7c10 */ /* 0x000fe2000fffe0ff */
[----:B------:R-:W-:Y:S01]  /*3eb0*/  FMUL.FTZ R5, R99, c[0x0][0x320] ;  /* 0x0000c80063057a20 */ /* 0x000fe20000410000 */
[----:B------:R-:W-:Y:S02]  /*3ec0*/  LDSM.16.MT88.4 R88, [R225+0x100] ;  /* 0x00010000e158783b */ /* 0x000fe40000004200 */
[----:B------:R-:W-:Y:S01]  /*3ed0*/  MUFU.TANH R7, R7 ;  /* 0x0000000700077308 */ /* 0x000fe20000002400 */
[----:B--2---:R-:W-:Y:S01]  /*3ee0*/  IMAD.IADD R6, R10, 0x1, R6 ;  /* 0x000000010a067824 */ /* 0x004fe200078e0206 */
[----:B------:R-:W-:Y:S01]  /*3ef0*/  LDSM.16.MT88.4 R96, [R228+0x100] ;  /* 0x00010000e460783b */ /* 0x000fe20000004200 */
[----:B-1----:R-:W-:-:S03]  /*3f00*/  FMUL.FTZ R4, R67, c[0x0][0x320] ;  /* 0x0000c80043047a20 */ /* 0x002fc60000410000 */
[----:B------:R-:W-:Y:S02]  /*3f10*/  LDSM.16.MT88.4 R64, [R228+0x2900] ;  /* 0x00290000e440783b */ /* 0x000fe40000004200 */
[----:B------:R-:W1:Y:S08]  /*3f20*/  MUFU.TANH R19, R5 ;  /* 0x0000000500137308 */ /* 0x000e700000002400 */
[----:B------:R2:W1:Y:S01]  /*3f30*/  MUFU.TANH R28, R4 ;  /* 0x00000004001c7308 */ /* 0x0004620000002400 */
[----:B---3--:R-:W-:Y:S01]  /*3f40*/  IADD3 R11, -R11, UR20, RZ ;  /* 0x000000140b0b7c10 */ /* 0x008fe2000fffe1ff */
[----:B--2---:R-:W-:-:S05]  /*3f50*/  IMAD.IADD R4, R10, 0x1, R9 ;  /* 0x000000010a047824 */ /* 0x004fca00078e0209 */
[----:B------:R-:W-:-:S04]  /*3f60*/  IMNMX R4, R11, R4, PT ;  /* 0x000000040b047217 */ /* 0x000fc80003800200 */
[C---:B------:R-:W-:Y:S02]  /*3f70*/  ISETP.GT.AND P2, PT, R4.reuse, 0x1, PT ;  /* 0x000000010400780c */ /* 0x040fe40003f44270 */
[C---:B------:R-:W-:Y:S02]  /*3f80*/  ISETP.GT.AND P0, PT, R4.reuse, RZ, PT ;  /* 0x000000ff0400720c */ /* 0x040fe40003f04270 */
[C---:B------:R-:W-:Y:S02]  /*3f90*/  ISETP.GT.AND P1, PT, R4.reuse, 0x8, PT ;  /* 0x000000080400780c */ /* 0x040fe40003f24270 */
[----:B------:R-:W-:Y:S02]  /*3fa0*/  ISETP.GT.AND P6, PT, R4, 0x9, PT ;  /* 0x000000090400780c */ /* 0x000fe40003fc4270 */
[----:B------:R-:W-:Y:S02]  /*3fb0*/  FSEL R12, R16, -INF , P2 ;  /* 0xff800000100c7808 */ /* 0x000fe40001000000 */
[----:B------:R-:W-:-:S02]  /*3fc0*/  FSEL R9, R37, -INF , P0 ;  /* 0xff80000025097808 */ /* 0x000fc40000000000 */
[----:B------:R-:W-:Y:S02]  /*3fd0*/  FSEL R15, R15, -INF , P1 ;  /* 0xff8000000f0f7808 */ /* 0x000fe40000800000 */
[----:B----4-:R-:W-:Y:S02]  /*3fe0*/  FSEL R16, R13, -INF , P6 ;  /* 0xff8000000d107808 */ /* 0x010fe40003000000 */
[C---:B------:R-:W-:Y:S02]  /*3ff0*/  ISETP.GT.AND P0, PT, R4.reuse, 0x10, PT ;  /* 0x000000100400780c */ /* 0x040fe40003f04270 */
[C---:B------:R-:W-:Y:S02]  /*4000*/  ISETP.GT.AND P2, PT, R4.reuse, 0x11, PT ;  /* 0x000000110400780c */ /* 0x040fe40003f44270 */
[C---:B------:R-:W-:Y:S02]  /*4010*/  ISETP.GT.AND P1, PT, R4.reuse, 0x18, PT ;  /* 0x000000180400780c */ /* 0x040fe40003f24270 */
[----:B------:R-:W-:-:S02]  /*4020*/  ISETP.GT.AND P6, PT, R4, 0x19, PT ;  /* 0x000000190400780c */ /* 0x000fc40003fc4270 */
[----:B------:R-:W-:Y:S02]  /*4030*/  FSEL R31, R31, -INF , P0 ;  /* 0xff8000001f1f7808 */ /* 0x000fe40000000000 */
[----:B------:R-:W-:Y:S02]  /*4040*/  FSEL R33, R33, -INF , P2 ;  /* 0xff80000021217808 */ /* 0x000fe40001000000 */
[----:B------:R-:W-:Y:S02]  /*4050*/  FSEL R37, R35, -INF , P1 ;  /* 0xff80000023257808 */ /* 0x000fe40000800000 */
[----:B------:R-:W-:Y:S02]  /*4060*/  FSEL R38, R34, -INF , P6 ;  /* 0xff80000022267808 */ /* 0x000fe40003000000 */
[C---:B------:R-:W-:Y:S02]  /*4070*/  ISETP.GT.AND P0, PT, R4.reuse, 0x20, PT ;  /* 0x000000200400780c */ /* 0x040fe40003f04270 */
[----:B------:R-:W-:-:S02]  /*4080*/  ISETP.GT.AND P2, PT, R4, 0x21, PT ;  /* 0x000000210400780c */ /* 0x000fc40003f44270 */
[C---:B------:R-:W-:Y:S02]  /*4090*/  ISETP.GT.AND P1, PT, R4.reuse, 0x28, PT ;  /* 0x000000280400780c */ /* 0x040fe40003f24270 */
[----:B------:R-:W-:Y:S02]  /*40a0*/  ISETP.GT.AND P6, PT, R4, 0x29, PT ;  /* 0x000000290400780c */ /* 0x000fe40003fc4270 */
[----:B------:R-:W-:Y:S02]  /*40b0*/  FMNMX.FTZ R5, R9, R12, !PT ;  /* 0x0000000c09057209 */ /* 0x000fe40007810000 */
[----:B------:R-:W-:Y:S02]  /*40c0*/  FSEL R180, R32, -INF , P0 ;  /* 0xff80000020b47808 */ /* 0x000fe40000000000 */
[----:B------:R-:W-:Y:S02]  /*40d0*/  FSEL R182, R30, -INF , P2 ;  /* 0xff8000001eb67808 */ /* 0x000fe40001000000 */
[----:B------:R-:W-:-:S02]  /*40e0*/  FSEL R181, R25, -INF , P1 ;  /* 0xff80000019b57808 */ /* 0x000fc40000800000 */
[----:B------:R-:W-:Y:S02]  /*40f0*/  FSEL R183, R24, -INF , P6 ;  /* 0xff80000018b77808 */ /* 0x000fe40003000000 */
[C---:B------:R-:W-:Y:S02]  /*4100*/  ISETP.GT.AND P0, PT, R4.reuse, 0x30, PT ;  /* 0x000000300400780c */ /* 0x040fe40003f04270 */
[C---:B------:R-:W-:Y:S02]  /*4110*/  ISETP.GT.AND P2, PT, R4.reuse, 0x31, PT ;  /* 0x000000310400780c */ /* 0x040fe40003f44270 */
[C---:B------:R-:W-:Y:S02]  /*4120*/  ISETP.GT.AND P1, PT, R4.reuse, 0x38, PT ;  /* 0x000000380400780c */ /* 0x040fe40003f24270 */
[----:B------:R-:W-:Y:S02]  /*4130*/  ISETP.GT.AND P6, PT, R4, 0x39, PT ;  /* 0x000000390400780c */ /* 0x000fe40003fc4270 */
[----:B------:R-:W-:-:S02]  /*4140*/  FMNMX.FTZ R5, R15, R5, !PT ;  /* 0x000000050f057209 */ /* 0x000fc40007810000 */
[----:B------:R-:W-:Y:S01]  /*4150*/  IMNMX R4, R11, R6, PT ;  /* 0x000000060b047217 */ /* 0x000fe20003800200 */
[----:B------:R-:W-:Y:S01]  /*4160*/  FMUL.FTZ R6, R43, c[0x0][0x320] ;  /* 0x0000c8002b067a20 */ /* 0x000fe20000410000 */
[----:B------:R-:W-:Y:S02]  /*4170*/  FSEL R209, R21, -INF , P0 ;  /* 0xff80000015d17808 */ /* 0x000fe40000000000 */
[----:B------:R-:W-:Y:S01]  /*4180*/  FSEL R207, R17, -INF , P2 ;  /* 0xff80000011cf7808 */ /* 0x000fe20001000000 */
[----:B------:R2:W-:Y:S01]  /*4190*/  MUFU.TANH R138, R6 ;  /* 0x00000006008a7308 */ /* 0x0005e20000002400 */
[----:B------:R-:W-:Y:S02]  /*41a0*/  FMNMX.FTZ R5, R16, R5, !PT ;  /* 0x0000000510057209 */ /* 0x000fe40007810000 */
[C---:B------:R-:W-:Y:S02]  /*41b0*/  ISETP.GT.AND P0, PT, R4.reuse, RZ, PT ;  /* 0x000000ff0400720c */ /* 0x040fe40003f04270 */
[----:B------:R-:W-:-:S02]  /*41c0*/  ISETP.GT.AND P2, PT, R4, 0x1, PT ;  /* 0x000000010400780c */ /* 0x000fc40003f44270 */
[----:B------:R-:W-:Y:S02]  /*41d0*/  FSEL R62, R14, -INF , P1 ;  /* 0xff8000000e3e7808 */ /* 0x000fe40000800000 */
[----:B------:R-:W-:Y:S02]  /*41e0*/  FMNMX.FTZ R135, R31, R5, !PT ;  /* 0x000000051f877209 */ /* 0x000fe40007810000 */
[----:B------:R-:W-:Y:S01]  /*41f0*/  ISETP.GT.AND P1, PT, R4, 0x8, PT ;  /* 0x000000080400780c */ /* 0x000fe20003f24270 */
[----:B------:R-:W-:Y:S01]  /*4200*/  STL [R1+0x8], R62 ;  /* 0x0000083e01007387 */ /* 0x000fe20000100800 */
[----:B------:R-:W-:Y:S02]  /*4210*/  FSEL R14, R48, -INF , P0 ;  /* 0xff800000300e7808 */ /* 0x000fe40000000000 */
[----:B------:R-:W-:Y:S01]  /*4220*/  FSEL R17, R39, -INF , P2 ;  /* 0xff80000027117808 */ /* 0x000fe20001000000 */
[----:B--2---:R-:W-:Y:S01]  /*4230*/  FMUL.FTZ R6, R63, c[0x0][0x320] ;  /* 0x0000c8003f067a20 */ /* 0x004fe20000410000 */
[----:B------:R-:W-:-:S02]  /*4240*/  FMNMX.FTZ R135, R33, R135, !PT ;  /* 0x0000008721877209 */ /* 0x000fc40007810000 */
[----:B------:R-:W-:Y:S02]  /*4250*/  ISETP.GT.AND P0, PT, R4, 0x9, PT ;  /* 0x000000090400780c */ /* 0x000fe40003f04270 */
[----:B------:R-:W-:Y:S02]  /*4260*/  FSEL R18, R18, -INF , P1 ;  /* 0xff80000012127808 */ /* 0x000fe40000800000 */
[----:B------:R-:W-:Y:S02]  /*4270*/  FMNMX.FTZ R5, R14, R17, !PT ;  /* 0x000000110e057209 */ /* 0x000fe40007810000 */
[----:B------:R-:W-:Y:S02]  /*4280*/  FMNMX.FTZ R135, R37, R135, !PT ;  /* 0x0000008725877209 */ /* 0x000fe40007810000 */
[----:B------:R-:W-:Y:S02]  /*4290*/  ISETP.GT.AND P2, PT, R4, 0x10, PT ;  /* 0x000000100400780c */ /* 0x000fe40003f44270 */
[----:B-1----:R-:W-:-:S02]  /*42a0*/  FSEL R19, R19, -INF , P0 ;  /* 0xff80000013137808 */ /* 0x002fc40000000000 */
        /* <DEDUP_REMOVED lines=29> */
[----:B------:R-:W-:-:S02]  /*4480*/  FSEL R20, R20, -INF , P6 ;  /* 0xff80000014147808 */ /* 0x000fc40003000000 */
[----:B------:R-:W-:Y:S02]  /*4490*/  FMNMX.FTZ R135, R62, R135, !PT ;  /* 0x000000873e877209 */ /* 0x000fe40007810000 */
[----:B------:R-:W-:Y:S01]  /*44a0*/  ISETP.GT.AND P1, PT, R4, 0x30, PT ;  /* 0x000000300400780c */ /* 0x000fe20003f24270 */
[----:B------:R-:W-:Y:S01]  /*44b0*/  STL [R1+0x4], R20 ;  /* 0x0000041401007387 */ /* 0x000fe20000100800 */
[----:B------:R-:W-:Y:S02]  /*44c0*/  FSEL R176, R41, -INF , P0 ;  /* 0xff80000029b07808 */ /* 0x000fe40000000000 */
[----:B------:R-:W-:Y:S02]  /*44d0*/  FMNMX.FTZ R5, R177, R5, !PT ;  /* 0x00000005b1057209 */ /* 0x000fe40007810000 */
[----:B------:R-:W-:Y:S02]  /*44e0*/  FMNMX.FTZ R135, R20, R135, !PT ;  /* 0x0000008714877209 */ /* 0x000fe40007810000 */
[----:B------:R-:W-:-:S02]  /*44f0*/  ISETP.GT.AND P0, PT, R4, 0x31, PT ;  /* 0x000000310400780c */ /* 0x000fc40003f04270 */
[----:B------:R-:W-:Y:S01]  /*4500*/  FSEL R208, R40, -INF , P1 ;  /* 0xff80000028d07808 */ /* 0x000fe20000800000 */
[----:B------:R-:W1:Y:S01]  /*4510*/  SHFL.BFLY PT, R7, R135, 0x2, 0x1f ;  /* 0x0c401f0087077f89 */ /* 0x000e6200000e0000 */
[----:B------:R-:W-:Y:S02]  /*4520*/  FMNMX.FTZ R5, R176, R5, !PT ;  /* 0x00000005b0057209 */ /* 0x000fe40007810000 */
[----:B------:R-:W-:Y:S02]  /*4530*/  ISETP.GT.AND P1, PT, R4, 0x38, PT ;  /* 0x000000380400780c */ /* 0x000fe40003f24270 */
[----:B------:R-:W-:Y:S02]  /*4540*/  FSEL R172, R36, -INF , P0 ;  /* 0xff80000024ac7808 */ /* 0x000fe40000000000 */
[----:B------:R-:W-:Y:S01]  /*4550*/  FMNMX.FTZ R5, R208, R5, !PT ;  /* 0x00000005d0057209 */ /* 0x000fe20007810000 */
[----:B------:R2:W-:Y:S01]  /*4560*/  MUFU.TANH R36, R6 ;  /* 0x0000000600247308 */ /* 0x0005e20000002400 */
[----:B------:R-:W-:-:S02]  /*4570*/  ISETP.GT.AND P0, PT, R4, 0x39, PT ;  /* 0x000000390400780c */ /* 0x000fc40003f04270 */
[----:B------:R-:W-:Y:S02]  /*4580*/  FSEL R13, R29, -INF , P1 ;  /* 0xff8000001d0d7808 */ /* 0x000fe40000800000 */
[----:B------:R-:W-:Y:S01]  /*4590*/  FMNMX.FTZ R4, R172, R5, !PT ;  /* 0x00000005ac047209 */ /* 0x000fe20007810000 */
[----:B------:R-:W-:Y:S01]  /*45a0*/  FMUL.FTZ R5, R58, c[0x0][0x320] ;  /* 0x0000c8003a057a20 */ /* 0x000fe20000410000 */
[----:B------:R-:W-:Y:S01]  /*45b0*/  FSEL R245, R28, -INF , P0 ;  /* 0xff8000001cf57808 */ /* 0x000fe20000000000 */
[----:B------:R-:W-:Y:S01]  /*45c0*/  STL [R1], R13 ;  /* 0x0000000d01007387 */ /* 0x000fe20000100800 */
[----:B------:R-:W-:Y:S01]  /*45d0*/  FMNMX.FTZ R4, R13, R4, !PT ;  /* 0x000000040d047209 */ /* 0x000fe20007810000 */
[----:B------:R3:W-:Y:S02]  /*45e0*/  MUFU.TANH R24, R5 ;  /* 0x0000000500187308 */ /* 0x0007e40000002400 */
[----:B------:R-:W-:Y:S01]  /*45f0*/  STL [R1+0xa0], R245 ;  /* 0x0000a0f501007387 */ /* 0x000fe20000100800 */
[----:B------:R-:W-:-:S02]  /*4600*/  FMNMX.FTZ R4, R245, R4, !PT ;  /* 0x00000004f5047209 */ /* 0x000fc40007810000 */
[----:B-1----:R-:W-:-:S03]  /*4610*/  FMNMX.FTZ R135, R135, R7, !PT ;  /* 0x0000000787877209 */ /* 0x002fc60007810000 */
[----:B--2---:R-:W1:Y:S04]  /*4620*/  SHFL.BFLY PT, R6, R4, 0x2, 0x1f ;  /* 0x0c401f0004067f89 */ /* 0x004e6800000e0000 */
[----:B------:R-:W2:Y:S01]  /*4630*/  SHFL.BFLY PT, R7, R135, 0x1, 0x1f ;  /* 0x0c201f0087077f89 */ /* 0x000ea200000e0000 */
[----:B---3--:R-:W-:-:S04]  /*4640*/  FMUL.FTZ R5, R46, c[0x0][0x320] ;  /* 0x0000c8002e057a20 */ /* 0x008fc80000410000 */
[----:B------:R3:W-:Y:S01]  /*4650*/  MUFU.TANH R133, R5 ;  /* 0x0000000500857308 */ /* 0x0007e20000002400 */
[----:B-1----:R-:W-:Y:S02]  /*4660*/  FMNMX.FTZ R4, R4, R6, !PT ;  /* 0x0000000604047209 */ /* 0x002fe40007810000 */
[----:B------:R-:W-:Y:S01]  /*4670*/  SHFL.IDX PT, R6, R8, 0x1, 0x1c1f ;  /* 0x003c1f0008067f89 */ /* 0x000fe200000e0000 */
[----:B---3--:R-:W-:Y:S01]  /*4680*/  FMUL.FTZ R5, R47, c[0x0][0x320] ;  /* 0x0000c8002f057a20 */ /* 0x008fe20000410000 */
[----:B--2---:R-:W-:Y:S02]  /*4690*/  FMNMX.FTZ R135, R135, R7, !PT ;  /* 0x0000000787877209 */ /* 0x004fe40007810000 */
[----:B------:R-:W1:Y:S01]  /*46a0*/  SHFL.BFLY PT, R134, R4, 0x1, 0x1f ;  /* 0x0c201f0004867f89 */ /* 0x000e6200000e0000 */
[----:B------:R2:W-:Y:S01]  /*46b0*/  MUFU.TANH R132, R5 ;  /* 0x0000000500847308 */ /* 0x0005e20000002400 */
[C---:B------:R-:W-:Y:S02]  /*46c0*/  FSETP.NEU.FTZ.AND P0, PT, R135.reuse, -INF , PT ;  /* 0xff8000008700780b */ /* 0x040fe40003f1d000 */
[----:B------:R-:W3:Y:S01]  /*46d0*/  SHFL.IDX PT, R7, R8, RZ, 0x1c1f ;  /* 0x001c1fff08077589 */ /* 0x000ee200000e0000 */
[----:B------:R-:W-:-:S03]  /*46e0*/  FMUL.FTZ R13, R135, c[0x0][0x2d0] ;  /* 0x0000b400870d7a20 */ /* 0x000fc60000410000 */
[----:B------:R-:W-:Y:S02]  /*46f0*/  LDSM.16.MT88.4 R44, [R225+0x900] ;  /* 0x00090000e12c783b */ /* 0x000fe40000004200 */
[----:B------:R-:W-:Y:S02]  /*4700*/  FSEL R13, R13, RZ, P0 ;  /* 0x000000ff0d0d7208 */ /* 0x000fe40000000000 */
[----:B------:R-:W-:Y:S01]  /*4710*/  STL [R1+0xa4], R135 ;  /* 0x0000a48701007387 */ /* 0x000fe20000100800 */
[----:B--2---:R-:W-:-:S04]  /*4720*/  FMUL.FTZ R5, R59, c[0x0][0x320] ;  /* 0x0000c8003b057a20 */ /* 0x004fc80000410000 */
[----:B------:R2:W-:Y:S01]  /*4730*/  MUFU.TANH R21, R5 ;  /* 0x0000000500157308 */ /* 0x0005e20000002400 */
[----:B-1----:R-:W-:Y:S01]  /*4740*/  FMNMX.FTZ R134, R4, R134, !PT ;  /* 0x0000008604867209 */ /* 0x002fe20007810000 */
[----:B------:R-:W-:-:S03]  /*4750*/  FFMA.FTZ R4, R15, c[0x0][0x2d0], -R13 ;  /* 0x0000b4000f047a23 */ /* 0x000fc6000001080d */
[----:B------:R-:W-:Y:S01]  /*4760*/  FSETP.NEU.FTZ.AND P0, PT, R134, -INF , PT ;  /* 0xff8000008600780b */ /* 0x000fe20003f1d000 */
[----:B------:R-:W-:Y:S01]  /*4770*/  STL [R1+0xa8], R134 ;  /* 0x0000a88601007387 */ /* 0x000fe20000100800 */
[----:B---3--:R-:W-:Y:S01]  /*4780*/  IADD3 R8, R10, R7, RZ ;  /* 0x000000070a087210 */ /* 0x008fe20007ffe0ff */
[----:B------:R1:W-:Y:S03]  /*4790*/  MUFU.EX2 R233, R4 ;  /* 0x0000000400e97308 */ /* 0x0003e60000000800 */
[----:B------:R-:W-:Y:S01]  /*47a0*/  IMNMX R8, R11, R8, PT ;  /* 0x000000080b087217 */ /* 0x000fe20003800200 */
[----:B--2---:R-:W-:-:S03]  /*47b0*/  FMUL.FTZ R5, R26, c[0x0][0x320] ;  /* 0x0000c8001a057a20 */ /* 0x004fc60000410000 */
[C---:B------:R-:W-:Y:S02]  /*47c0*/  ISETP.GT.AND P6, PT, R8.reuse, RZ, PT ;  /* 0x000000ff0800720c */ /* 0x040fe40003fc4270 */
[C---:B------:R-:W-:Y:S01]  /*47d0*/  ISETP.GT.AND P2, PT, R8.reuse, 0x1, PT ;  /* 0x000000010800780c */ /* 0x040fe20003f44270 */
[----:B------:R2:W-:Y:S01]  /*47e0*/  MUFU.TANH R186, R5 ;  /* 0x0000000500ba7308 */ /* 0x0005e20000002400 */
[----:B------:R-:W-:Y:S02]  /*47f0*/  ISETP.GT.AND P1, PT, R8, 0x8, PT ;  /* 0x000000080800780c */ /* 0x000fe40003f24270 */
[----:B------:R-:W-:Y:S01]  /*4800*/  FSEL R20, R70, -INF , P2 ;  /* 0xff80000046147808 */ /* 0x000fe20001000000 */
[----:B-1----:R-:W-:Y:S01]  /*4810*/  FFMA.FTZ R4, R16, c[0x0][0x2d0], -R13 ;  /* 0x0000b40010047a23 */ /* 0x002fe2000001080d */
[----:B------:R-:W-:Y:S02]  /*4820*/  FSEL R16, R71, -INF , P6 ;  /* 0xff80000047107808 */ /* 0x000fe40003000000 */
[C---:B------:R-:W-:Y:S01]  /*4830*/  ISETP.GT.AND P6, PT, R8.reuse, 0x10, PT ;  /* 0x000000100800780c */ /* 0x040fe20003fc4270 */
[----:B------:R-:W1:Y:S01]  /*4840*/  MUFU.EX2 R238, R4 ;  /* 0x0000000400ee7308 */ /* 0x000e620000000800 */
[----:B------:R-:W-:-:S02]  /*4850*/  ISETP.GT.AND P2, PT, R8, 0x11, PT ;  /* 0x000000110800780c */ /* 0x000fc40003f44270 */
[----:B------:R-:W-:Y:S02]  /*4860*/  FSEL R26, R61, -INF , P6 ;  /* 0xff8000003d1a7808 */ /* 0x000fe40003000000 */
[----:B------:R-:W-:Y:S01]  /*4870*/  ISETP.GT.AND P6, PT, R8, 0x20, PT ;  /* 0x000000200800780c */ /* 0x000fe20003fc4270 */
[----:B--2---:R-:W-:Y:S01]  /*4880*/  FMUL.FTZ R5, R27, c[0x0][0x320] ;  /* 0x0000c8001b057a20 */ /* 0x004fe20000410000 */
[----:B------:R-:W-:Y:S02]  /*4890*/  FSEL R27, R60, -INF , P2 ;  /* 0xff8000003c1b7808 */ /* 0x000fe40001000000 */
[----:B------:R-:W-:Y:S01]  /*48a0*/  ISETP.GT.AND P2, PT, R8, 0x21, PT ;  /* 0x000000210800780c */ /* 0x000fe20003f44270 */
[----:B------:R2:W3:Y:S01]  /*48b0*/  MUFU.TANH R187, R5 ;  /* 0x0000000500bb7308 */ /* 0x0004e20000002400 */
[----:B------:R-:W-:Y:S02]  /*48c0*/  FSEL R168, R168, -INF , P6 ;  /* 0xff800000a8a87808 */ /* 0x000fe40003000000 */
[----:B------:R-:W-:-:S02]  /*48d0*/  FSEL R171, R171, -INF , P2 ;  /* 0xff800000abab7808 */ /* 0x000fc40001000000 */
[C---:B------:R-:W-:Y:S01]  /*48e0*/  ISETP.GT.AND P6, PT, R8.reuse, 0x30, PT ;  /* 0x000000300800780c */ /* 0x040fe20003fc4270 */
[----:B-1----:R-:W-:Y:S01]  /*48f0*/  STL [R1+0xac], R238 ;  /* 0x0000acee01007387 */ /* 0x002fe20000100800 */
[----:B------:R-:W-:Y:S02]  /*4900*/  ISETP.GT.AND P2, PT, R8, 0x31, PT ;  /* 0x000000310800780c */ /* 0x000fe40003f44270 */
[----:B------:R-:W-:Y:S02]  /*4910*/  FSEL R191, R191, -INF , P6 ;  /* 0xff800000bfbf7808 */ /* 0x000fe40003000000 */
[----:B------:R-:W-:Y:S01]  /*4920*/  FSEL R200, R200, -INF , P2 ;  /* 0xff800000c8c87808 */ /* 0x000fe20001000000 */
[----:B--2---:R-:W-:-:S04]  /*4930*/  FMUL.FTZ R5, R22, c[0x0][0x320] ;  /* 0x0000c80016057a20 */ /* 0x004fc80000410000 */
[----:B------:R1:W2:Y:S02]  /*4940*/  MUFU.TANH R188, R5 ;  /* 0x0000000500bc7308 */ /* 0x0002a40000002400 */
[----:B-1----:R-:W-:Y:S02]  /*4950*/  FFMA.FTZ R5, R9, c[0x0][0x2d0], -R13 ;  /* 0x0000b40009057a23 */ /* 0x002fe4000001080d */
[----:B------:R-:W-:-:S04]  /*4960*/  FMUL.FTZ R9, R23, c[0x0][0x320] ;  /* 0x0000c80017097a20 */ /* 0x000fc80000410000 */
[----:B------:R1:W-:Y:S08]  /*4970*/  MUFU.EX2 R205, R5 ;  /* 0x0000000500cd7308 */ /* 0x0003f00000000800 */
[----:B------:R-:W4:Y:S01]  /*4980*/  MUFU.TANH R185, R9 ;  /* 0x0000000900b97308 */ /* 0x000f220000002400 */
[----:B-1----:R-:W-:Y:S02]  /*4990*/  FFMA.FTZ R5, R12, c[0x0][0x2d0], -R13 ;  /* 0x0000b4000c057a23 */ /* 0x002fe4000001080d */
[----:B------:R-:W-:-:S05]  /*49a0*/  FMUL.FTZ R12, R134, c[0x0][0x2d0] ;  /* 0x0000b400860c7a20 */ /* 0x000fca0000410000 */
[----:B------:R1:W1:Y:S01]  /*49b0*/  MUFU.EX2 R206, R5 ;  /* 0x0000000500ce7308 */ /* 0x0002620000000800 */
[----:B------:R-:W-:Y:S02]  /*49c0*/  FSEL R12, R12, RZ, P0 ;  /* 0x000000ff0c0c7208 */ /* 0x000fe40000000000 */
[----:B------:R-:W-:-:S03]  /*49d0*/  ISETP.GT.AND P0, PT, R8, 0x9, PT ;  /* 0x000000090800780c */ /* 0x000fc60003f04270 */
[--C-:B------:R-:W-:Y:S01]  /*49e0*/  FFMA.FTZ R0, R18, c[0x0][0x2d0], -R12.reuse ;  /* 0x0000b40012007a23 */ /* 0x100fe2000001080c */
[----:B------:R-:W-:Y:S01]  /*49f0*/  FSEL R25, R68, -INF , P0 ;  /* 0xff80000044197808 */ /* 0x000fe20000000000 */
[--C-:B------:R-:W-:Y:S01]  /*4a00*/  FFMA.FTZ R3, R17, c[0x0][0x2d0], -R12.reuse ;  /* 0x0000b40011037a23 */ /* 0x100fe2000001080c */
[----:B------:R-:W-:Y:S01]  /*4a10*/  ISETP.GT.AND P0, PT, R8, 0x19, PT ;  /* 0x000000190800780c */ /* 0x000fe20003f04270 */
[----:B------:R2:W-:Y:S01]  /*4a20*/  MUFU.EX2 R234, R0 ;  /* 0x0000000000ea7308 */ /* 0x0005e20000000800 */
[----:B------:R-:W-:Y:S02]  /*4a30*/  FFMA.FTZ R4, R14, c[0x0][0x2d0], -R12 ;  /* 0x0000b4000e047a23 */ /* 0x000fe4000001080c */
[----:B------:R-:W-:Y:S01]  /*4a40*/  FSEL R30, R56, -INF , P0 ;  /* 0xff800000381e7808 */ /* 0x000fe20000000000 */
[----:B-1----:R-:W-:Y:S01]  /*4a50*/  IMAD.IADD R5, R10, 0x1, R6 ;  /* 0x000000010a057824 */ /* 0x002fe200078e0206 */
[----:B------:R-:W-:Y:S02]  /*4a60*/  ISETP.GT.AND P0, PT, R8, 0x29, PT ;  /* 0x000000290800780c */ /* 0x000fe40003f04270 */
[----:B------:R-:W-:Y:S01]  /*4a70*/  F2FP.BF16.PACK_AB R6, R238, R233 ;  /* 0x000000e9ee06723e */ /* 0x000fe200000010ff */
[----:B------:R1:W-:Y:S01]  /*4a80*/  MUFU.EX2 R203, R3 ;  /* 0x0000000300cb7308 */ /* 0x0003e20000000800 */
[----:B------:R-:W-:-:S02]  /*4a90*/  IMNMX R2, R11, R5, PT ;  /* 0x000000050b027217 */ /* 0x000fc40003800200 */
[----:B------:R-:W-:Y:S02]  /*4aa0*/  FSEL R169, R169, -INF , P0 ;  /* 0xff800000a9a97808 */ /* 0x000fe40000000000 */
[C---:B------:R-:W-:Y:S02]  /*4ab0*/  ISETP.GT.AND P6, PT, R2.reuse, RZ, PT ;  /* 0x000000ff0200720c */ /* 0x040fe40003fc4270 */
[----:B------:R-:W-:Y:S01]  /*4ac0*/  ISETP.GT.AND P2, PT, R2, 0x1, PT ;  /* 0x000000010200780c */ /* 0x000fe20003f44270 */
[----:B--2---:R-:W-:Y:S01]  /*4ad0*/  FFMA.FTZ R0, R19, c[0x0][0x2d0], -R12 ;  /* 0x0000b40013007a23 */ /* 0x004fe2000001080c */
[----:B------:R-:W-:Y:S01]  /*4ae0*/  FSEL R19, R69, -INF , P1 ;  /* 0xff80000045137808 */ /* 0x000fe20000800000 */
[----:B------:R-:W2:Y:S01]  /*4af0*/  MUFU.EX2 R173, R4 ;  /* 0x0000000400ad7308 */ /* 0x000ea20000000800 */
[C---:B------:R-:W-:Y:S01]  /*4b00*/  ISETP.GT.AND P1, PT, R8.reuse, 0x18, PT ;  /* 0x000000180800780c */ /* 0x040fe20003f24270 */
[----:B------:R-:W-:Y:S01]  /*4b10*/  LDSM.16.MT88.4 R68, [R226+0x900] ;  /* 0x00090000e244783b */ /* 0x000fe20000004200 */
[----:B------:R-:W-:-:S02]  /*4b20*/  ISETP.GT.AND P0, PT, R8, 0x39, PT ;  /* 0x000000390800780c */ /* 0x000fc40003f04270 */
[----:B------:R-:W-:Y:S01]  /*4b30*/  FSEL R29, R57, -INF , P1 ;  /* 0xff800000391d7808 */ /* 0x000fe20000800000 */
[----:B-1----:R-:W-:Y:S01]  /*4b40*/  FFMA.FTZ R3, R31, c[0x0][0x2d0], -R13 ;  /* 0x0000b4001f037a23 */ /* 0x002fe2000001080d */
[----:B------:R-:W-:Y:S01]  /*4b50*/  ISETP.GT.AND P1, PT, R8, 0x28, PT ;  /* 0x000000280800780c */ /* 0x000fe20003f24270 */
[----:B------:R1:W1:Y:S01]  /*4b60*/  MUFU.EX2 R174, R0 ;  /* 0x0000000000ae7308 */ /* 0x0002620000000800 */
[----:B------:R-:W-:Y:S01]  /*4b70*/  FSEL R18, R50, -INF , P6 ;  /* 0xff80000032127808 */ /* 0x000fe20003000000 */
[----:B------:R-:W-:Y:S01]  /*4b80*/  LDSM.16.MT88.4 R56, [R228+0x900] ;  /* 0x00090000e438783b */ /* 0x000fe20000004200 */
[----:B------:R-:W-:Y:S02]  /*4b90*/  FSEL R170, R170, -INF , P1 ;  /* 0xff800000aaaa7808 */ /* 0x000fe40000800000 */
[----:B------:R-:W-:Y:S02]  /*4ba0*/  ISETP.GT.AND P1, PT, R8, 0x38, PT ;  /* 0x000000380800780c */ /* 0x000fe40003f24270 */
[----:B------:R-:W-:Y:S01]  /*4bb0*/  FSEL R17, R36, -INF , P2 ;  /* 0xff80000024117808 */ /* 0x000fe20001000000 */
[----:B------:R2:W-:Y:S01]  /*4bc0*/  MUFU.EX2 R210, R3 ;  /* 0x0000000300d27308 */ /* 0x0005e20000000800 */
[----:B------:R-:W-:-:S02]  /*4bd0*/  FSEL R201, R201, -INF , P1 ;  /* 0xff800000c9c97808 */ /* 0x000fc40000800000 */
[----:B------:R-:W-:Y:S02]  /*4be0*/  ISETP.GT.AND P1, PT, R2, 0x8, PT ;  /* 0x000000080200780c */ /* 0x000fe40003f24270 */
[----:B------:R-:W-:Y:S02]  /*4bf0*/  FSEL R202, R202, -INF , P0 ;  /* 0xff800000caca7808 */ /* 0x000fe40000000000 */
[----:B------:R-:W-:Y:S02]  /*4c00*/  ISETP.GT.AND P0, PT, R2, 0x9, PT ;  /* 0x000000090200780c */ /* 0x000fe40003f04270 */
[----:B-1----:R-:W-:Y:S02]  /*4c10*/  FMNMX.FTZ R0, R16, R20, !PT ;  /* 0x0000001410007209 */ /* 0x002fe40007810000 */
[----:B------:R-:W-:Y:S02]  /*4c20*/  FSEL R24, R24, -INF , P1 ;  /* 0xff80000018187808 */ /* 0x000fe40000800000 */
[----:B------:R-:W-:-:S02]  /*4c30*/  FMNMX.FTZ R0, R19, R0, !PT ;  /* 0x0000000013007209 */ /* 0x000fc40007810000 */
[----:B------:R-:W-:Y:S01]  /*4c40*/  FMNMX.FTZ R8, R18, R17, !PT ;  /* 0x0000001112087209 */ /* 0x000fe20007810000 */
[----:B--2---:R-:W-:Y:S01]  /*4c50*/  FFMA.FTZ R3, R33, c[0x0][0x2d0], -R13 ;  /* 0x0000b40021037a23 */ /* 0x004fe2000001080d */
[----:B------:R-:W-:Y:S02]  /*4c60*/  FMNMX.FTZ R0, R25, R0, !PT ;  /* 0x0000000019007209 */ /* 0x000fe40007810000 */
[----:B------:R-:W-:Y:S01]  /*4c70*/  ISETP.GT.AND P6, PT, R2, 0x10, PT ;  /* 0x000000100200780c */ /* 0x000fe20003fc4270 */
[----:B------:R1:W2:Y:S01]  /*4c80*/  MUFU.EX2 R229, R3 ;  /* 0x0000000300e57308 */ /* 0x0002a20000000800 */
[----:B------:R-:W-:Y:S02]  /*4c90*/  FMNMX.FTZ R0, R26, R0, !PT ;  /* 0x000000001a007209 */ /* 0x000fe40007810000 */
[----:B------:R-:W-:Y:S02]  /*4ca0*/  FSEL R23, R21, -INF , P0 ;  /* 0xff80000015177808 */ /* 0x000fe40000000000 */
[----:B------:R-:W-:-:S02]  /*4cb0*/  FMNMX.FTZ R0, R27, R0, !PT ;  /* 0x000000001b007209 */ /* 0x000fc40007810000 */
[----:B------:R-:W-:Y:S02]  /*4cc0*/  FMNMX.FTZ R8, R24, R8, !PT ;  /* 0x0000000818087209 */ /* 0x000fe40007810000 */
[----:B------:R-:W-:Y:S02]  /*4cd0*/  FMNMX.FTZ R0, R29, R0, !PT ;  /* 0x000000001d007209 */ /* 0x000fe40007810000 */
[----:B------:R-:W-:Y:S02]  /*4ce0*/  ISETP.GT.AND P2, PT, R2, 0x11, PT ;  /* 0x000000110200780c */ /* 0x000fe40003f44270 */
[----:B------:R-:W-:Y:S02]  /*4cf0*/  FMNMX.FTZ R0, R30, R0, !PT ;  /* 0x000000001e007209 */ /* 0x000fe40007810000 */
[----:B------:R-:W-:Y:S02]  /*4d00*/  FSEL R22, R72, -INF , P6 ;  /* 0xff80000048167808 */ /* 0x000fe40003000000 */
[----:B------:R-:W-:Y:S01]  /*4d10*/  FMNMX.FTZ R0, R168, R0, !PT ;  /* 0x00000000a8007209 */ /* 0x000fe20007810000 */
[----:B------:R-:W-:Y:S01]  /*4d20*/  LDSM.16.MT88.4 R72, [R226+0x2900] ;  /* 0x00290000e248783b */ /* 0x000fe20000004200 */
[----:B-1----:R-:W-:Y:S01]  /*4d30*/  FMNMX.FTZ R3, R23, R8, !PT ;  /* 0x0000000817037209 */ /* 0x002fe20007810000 */
[----:B------:R-:W-:Y:S01]  /*4d40*/  FFMA.FTZ R8, R37, c[0x0][0x2d0], -R13 ;  /* 0x0000b40025087a23 */ /* 0x000fe2000001080d */
[----:B------:R-:W-:-:S02]  /*4d50*/  FMNMX.FTZ R0, R171, R0, !PT ;  /* 0x00000000ab007209 */ /* 0x000fc40007810000 */
[----:B------:R-:W-:Y:S01]  /*4d60*/  ISETP.GT.AND P1, PT, R2, 0x18, PT ;  /* 0x000000180200780c */ /* 0x000fe20003f24270 */
[----:B------:R1:W-:Y:S01]  /*4d70*/  MUFU.EX2 R204, R8 ;  /* 0x0000000800cc7308 */ /* 0x0003e20000000800 */
[----:B------:R-:W-:Y:S02]  /*4d80*/  FMNMX.FTZ R0, R170, R0, !PT ;  /* 0x00000000aa007209 */ /* 0x000fe40007810000 */
[----:B------:R-:W-:Y:S02]  /*4d90*/  FSEL R21, R55, -INF , P2 ;  /* 0xff80000037157808 */ /* 0x000fe40001000000 */
[----:B------:R-:W-:Y:S02]  /*4da0*/  FMNMX.FTZ R0, R169, R0, !PT ;  /* 0x00000000a9007209 */ /* 0x000fe40007810000 */
[----:B------:R-:W-:Y:S02]  /*4db0*/  FMNMX.FTZ R3, R22, R3, !PT ;  /* 0x0000000316037209 */ /* 0x000fe40007810000 */
[----:B------:R-:W-:-:S02]  /*4dc0*/  FMNMX.FTZ R0, R191, R0, !PT ;  /* 0x00000000bf007209 */ /* 0x000fc40007810000 */
[----:B------:R-:W-:Y:S02]  /*4dd0*/  ISETP.GT.AND P0, PT, R2, 0x19, PT ;  /* 0x000000190200780c */ /* 0x000fe40003f04270 */
[----:B------:R-:W-:Y:S02]  /*4de0*/  FMNMX.FTZ R0, R200, R0, !PT ;  /* 0x00000000c8007209 */ /* 0x000fe40007810000 */
[----:B------:R-:W-:Y:S01]  /*4df0*/  FSEL R28, R54, -INF , P1 ;  /* 0xff800000361c7808 */ /* 0x000fe20000800000 */
[----:B-1----:R-:W-:Y:S01]  /*4e00*/  FFMA.FTZ R8, R38, c[0x0][0x2d0], -R13 ;  /* 0x0000b40026087a23 */ /* 0x002fe2000001080d */
[----:B------:R-:W-:Y:S01]  /*4e10*/  FMNMX.FTZ R0, R201, R0, !PT ;  /* 0x00000000c9007209 */ /* 0x000fe20007810000 */
[----:B------:R-:W-:Y:S01]  /*4e20*/  LDSM.16.MT88.4 R52, [R227+0x900] ;  /* 0x00090000e334783b */ /* 0x000fe20000004200 */
[----:B------:R-:W-:Y:S01]  /*4e30*/  FMNMX.FTZ R3, R21, R3, !PT ;  /* 0x0000000315037209 */ /* 0x000fe20007810000 */
[----:B------:R1:W1:Y:S01]  /*4e40*/  MUFU.EX2 R232, R8 ;  /* 0x0000000800e87308 */ /* 0x0002620000000800 */
[----:B------:R-:W-:-:S02]  /*4e50*/  FMNMX.FTZ R0, R202, R0, !PT ;  /* 0x00000000ca007209 */ /* 0x000fc40007810000 */
[----:B------:R-:W-:Y:S02]  /*4e60*/  ISETP.GT.AND P6, PT, R2, 0x20, PT ;  /* 0x000000200200780c */ /* 0x000fe40003fc4270 */
[----:B------:R-:W-:Y:S01]  /*4e70*/  FSEL R36, R51, -INF , P0 ;  /* 0xff80000033247808 */ /* 0x000fe20000000000 */
[----:B------:R-:W2:Y:S01]  /*4e80*/  SHFL.BFLY PT, R9, R0, 0x2, 0x1f ;  /* 0x0c401f0000097f89 */ /* 0x000ea200000e0000 */
[----:B------:R-:W-:Y:S02]  /*4e90*/  FMNMX.FTZ R3, R28, R3, !PT ;  /* 0x000000031c037209 */ /* 0x000fe40007810000 */
[----:B------:R-:W-:Y:S02]  /*4ea0*/  ISETP.GT.AND P2, PT, R2, 0x21, PT ;  /* 0x000000210200780c */ /* 0x000fe40003f44270 */
[----:B------:R-:W-:Y:S02]  /*4eb0*/  FSEL R139, R139, -INF , P6 ;  /* 0xff8000008b8b7808 */ /* 0x000fe40003000000 */
[----:B------:R-:W-:-:S02]  /*4ec0*/  FMNMX.FTZ R3, R36, R3, !PT ;  /* 0x0000000324037209 */ /* 0x000fc40007810000 */
[----:B------:R-:W-:Y:S01]  /*4ed0*/  ISETP.GT.AND P1, PT, R2, 0x28, PT ;  /* 0x000000280200780c */ /* 0x000fe20003f24270 */
[----:B-1----:R-:W-:Y:S01]  /*4ee0*/  FFMA.FTZ R8, R32, c[0x0][0x2d0], -R12 ;  /* 0x0000b40020087a23 */ /* 0x002fe2000001080c */
[----:B------:R-:W-:Y:S02]  /*4ef0*/  FSEL R138, R138, -INF , P2 ;  /* 0xff8000008a8a7808 */ /* 0x000fe40001000000 */
[----:B------:R-:W-:Y:S01]  /*4f00*/  FMNMX.FTZ R3, R139, R3, !PT ;  /* 0x000000038b037209 */ /* 0x000fe20007810000 */
[----:B------:R1:W-:Y:S01]  /*4f10*/  MUFU.EX2 R231, R8 ;  /* 0x0000000800e77308 */ /* 0x0003e20000000800 */
[----:B------:R-:W-:Y:S02]  /*4f20*/  ISETP.GT.AND P0, PT, R2, 0x29, PT ;  /* 0x000000290200780c */ /* 0x000fe40003f04270 */
[----:B------:R-:W-:Y:S02]  /*4f30*/  FSEL R133, R133, -INF , P1 ;  /* 0xff80000085857808 */ /* 0x000fe40000800000 */
[----:B------:R-:W-:-:S02]  /*4f40*/  FMNMX.FTZ R3, R138, R3, !PT ;  /* 0x000000038a037209 */ /* 0x000fc40007810000 */
[----:B------:R-:W-:Y:S02]  /*4f50*/  ISETP.GT.AND P6, PT, R2, 0x30, PT ;  /* 0x000000300200780c */ /* 0x000fe40003fc4270 */
[----:B------:R-:W-:Y:S02]  /*4f60*/  FSEL R132, R132, -INF , P0 ;  /* 0xff80000084847808 */ /* 0x000fe40000000000 */
[----:B------:R-:W-:Y:S02]  /*4f70*/  FMNMX.FTZ R3, R133, R3, !PT ;  /* 0x0000000385037209 */ /* 0x000fe40007810000 */
[----:B------:R-:W-:Y:S02]  /*4f80*/  ISETP.GT.AND P2, PT, R2, 0x31, PT ;  /* 0x000000310200780c */ /* 0x000fe40003f44270 */
[----:B------:R-:W-:Y:S02]  /*4f90*/  FSEL R186, R186, -INF , P6 ;  /* 0xff800000baba7808 */ /* 0x000fe40003000000 */
[----:B------:R-:W-:-:S02]  /*4fa0*/  FMNMX.FTZ R3, R132, R3, !PT ;  /* 0x0000000384037209 */ /* 0x000fc40007810000 */
[----:B--2---:R-:W-:Y:S02]  /*4fb0*/  FMNMX.FTZ R0, R0, R9, !PT ;  /* 0x0000000900007209 */ /* 0x004fe40007810000 */
[----:B------:R-:W-:Y:S02]  /*4fc0*/  ISETP.GT.AND P1, PT, R2, 0x38, PT ;  /* 0x000000380200780c */ /* 0x000fe40003f24270 */
[----:B---3--:R-:W-:Y:S01]  /*4fd0*/  FSEL R187, R187, -INF , P2 ;  /* 0xff800000bbbb7808 */ /* 0x008fe20001000000 */
[----:B------:R-:W2:Y:S01]  /*4fe0*/  SHFL.BFLY PT, R15, R0, 0x1, 0x1f ;  /* 0x0c201f00000f7f89 */ /* 0x000ea200000e0000 */
[----:B------:R-:W-:Y:S02]  /*4ff0*/  FMNMX.FTZ R3, R186, R3, !PT ;  /* 0x00000003ba037209 */ /* 0x000fe40007810000 */
[----:B------:R-:W-:Y:S01]  /*5000*/  ISETP.GT.AND P0, PT, R2, 0x39, PT ;  /* 0x000000390200780c */ /* 0x000fe20003f04270 */
[----:B------:R-:W-:Y:S01]  /*5010*/  FFMA.FTZ R2, R35, c[0x0][0x2d0], -R12 ;  /* 0x0000b40023027a23 */ /* 0x000fe2000001080c */
[----:B------:R-:W-:-:S02]  /*5020*/  FSEL R188, R188, -INF , P1 ;  /* 0xff800000bcbc7808 */ /* 0x000fc40000800000 */
[----:B------:R-:W-:Y:S01]  /*5030*/  FMNMX.FTZ R3, R187, R3, !PT ;  /* 0x00000003bb037209 */ /* 0x000fe20007810000 */
[----:B------:R3:W2:Y:S01]  /*5040*/  MUFU.EX2 R224, R2 ;  /* 0x0000000200e07308 */ /* 0x0006a20000000800 */
[----:B----4-:R-:W-:Y:S02]  /*5050*/  FSEL R185, R185, -INF , P0 ;  /* 0xff800000b9b97808 */ /* 0x010fe40000000000 */
[----:B------:R-:W-:Y:S02]  /*5060*/  FMNMX.FTZ R3, R188, R3, !PT ;  /* 0x00000003bc037209 */ /* 0x000fe40007810000 */
[----:B------:R-:W-:Y:S02]  /*5070*/  F2FP.BF16.PACK_AB R4, R206, R205 ;  /* 0x000000cdce04723e */ /* 0x000fe400000010ff */
[----:B------:R-:W-:Y:S02]  /*5080*/  FMNMX.FTZ R3, R185, R3, !PT ;  /* 0x00000003b9037209 */ /* 0x000fe40007810000 */
[----:B------:R-:W-:-:S02]  /*5090*/  F2FP.BF16.PACK_AB R5, R203, R173 ;  /* 0x000000adcb05723e */ /* 0x000fc400000010ff */
[----:B------:R-:W-:Y:S01]  /*50a0*/  F2FP.BF16.PACK_AB R7, R174, R234 ;  /* 0x000000eaae07723e */ /* 0x000fe200000010ff */
[----:B------:R-:W4:Y:S01]  /*50b0*/  SHFL.BFLY PT, R14, R3, 0x2, 0x1f ;  /* 0x0c401f00030e7f89 */ /* 0x000f2200000e0000 */
[----:B-1----:R-:W-:Y:S02]  /*50c0*/  F2FP.BF16.PACK_AB R8, R229, R210 ;  /* 0x000000d2e508723e */ /* 0x002fe400000010ff */
[----:B------:R-:W-:Y:S01]  /*50d0*/  F2FP.BF16.PACK_AB R10, R232, R204 ;  /* 0x000000cce80a723e */ /* 0x000fe200000010ff */
[----:B---3--:R-:W-:Y:S01]  /*50e0*/  FFMA.FTZ R2, R34, c[0x0][0x2d0], -R12 ;  /* 0x0000b40022027a23 */ /* 0x008fe2000001080c */
[----:B--2---:R-:W-:Y:S01]  /*50f0*/  FMNMX.FTZ R137, R0, R15, !PT ;  /* 0x0000000f00897209 */ /* 0x004fe20007810000 */
[----:B------:R-:W-:Y:S01]  /*5100*/  HMMA.16816.F32.BF16 R152, R4, R112, RZ ;  /* 0x000000700498723c */ /* 0x000fe200000418ff */
[----:B------:R-:W-:Y:S01]  /*5110*/  F2FP.BF16.PACK_AB R9, R224, R231 ;  /* 0x000000e7e009723e */ /* 0x000fe200000010ff */
[----:B------:R1:W-:Y:S01]  /*5120*/  MUFU.EX2 R236, R2 ;  /* 0x0000000200ec7308 */ /* 0x0003e20000000800 */
[----:B------:R-:W-:-:S05]  /*5130*/  FSETP.NEU.FTZ.AND P0, PT, R137, -INF , PT ;  /* 0xff8000008900780b */ /* 0x000fca0003f1d000 */
[C---:B------:R-:W-:Y:S08]  /*5140*/  HMMA.16816.F32.BF16 R60, R4.reuse, R88, RZ ;  /* 0x00000058043c723c */ /* 0x040ff000000418ff */
[----:B------:R-:W-:Y:S01]  /*5150*/  HMMA.16816.F32.BF16 R164, R4, R92, RZ ;  /* 0x0000005c04a4723c */ /* 0x000fe200000418ff */
[----:B-1----:R-:W-:Y:S01]  /*5160*/  FFMA.FTZ R2, R39, c[0x0][0x2d0], -R12 ;  /* 0x0000b40027027a23 */ /* 0x002fe2000001080c */
[----:B----4-:R-:W-:-:S03]  /*5170*/  FMNMX.FTZ R0, R3, R14, !PT ;  /* 0x0000000e03007209 */ /* 0x010fc60007810000 */
[----:B------:R1:W2:Y:S03]  /*5180*/  MUFU.EX2 R235, R2 ;  /* 0x0000000200eb7308 */ /* 0x0002a60000000800 */
[C---:B------:R-:W-:Y:S08]  /*5190*/  HMMA.16816.F32.BF16 R160, R4.reuse, R96, RZ ;  /* 0x0000006004a0723c */ /* 0x040ff000000418ff */
[----:B------:R-:W-:Y:S01]  /*51a0*/  HMMA.16816.F32.BF16 R156, R4, R100, RZ ;  /* 0x00000064049c723c */ /* 0x000fe200000418ff */
[----:B-1----:R-:W-:Y:S01]  /*51b0*/  FMUL.FTZ R2, R137, c[0x0][0x2d0] ;  /* 0x0000b40089027a20 */ /* 0x002fe20000410000 */
[----:B--2---:R-:W-:-:S06]  /*51c0*/  F2FP.BF16.PACK_AB R11, R235, R236 ;  /* 0x000000eceb0b723e */ /* 0x004fcc00000010ff */
[----:B------:R-:W-:Y:S01]  /*51d0*/  HMMA.16816.F32.BF16 R148, R4, R120, RZ ;  /* 0x000000780494723c */ /* 0x000fe200000418ff */
[----:B------:R-:W-:-:S05]  /*51e0*/  FSEL R2, R2, RZ, P0 ;  /* 0x000000ff02027208 */ /* 0x000fca0000000000 */
[--C-:B------:R-:W-:Y:S02]  /*51f0*/  FFMA.FTZ R3, R16, c[0x0][0x2d0], -R2.reuse ;  /* 0x0000b40010037a23 */ /* 0x100fe40000010802 */
[C---:B------:R-:W-:Y:S02]  /*5200*/  HMMA.16816.F32.BF16 R144, R4.reuse, R108, RZ ;  /* 0x0000006c0490723c */ /* 0x040fe400000418ff */
[----:B------:R1:W-:Y:S06]  /*5210*/  MUFU.EX2 R189, R3 ;  /* 0x0000000300bd7308 */ /* 0x0003ec0000000800 */
        /* <DEDUP_REMOVED lines=12> */
[----:B------:R1:W2:Y:S03]  /*52e0*/  MUFU.EX2 R19, R3 ;  /* 0x0000000300137308 */ /* 0x0002a60000000800 */
[C---:B------:R-:W-:Y:S08]  /*52f0*/  HMMA.16816.F32.BF16 R40, R4.reuse, R110, RZ ;  /* 0x0000006e0428723c */ /* 0x040ff000000418ff */
[----:B------:R-:W-:Y:S01]  /*5300*/  HMMA.16816.F32.BF16 R32, R4, R118, RZ ;  /* 0x000000760420723c */ /* 0x000fe200000418ff */
[----:B------:R-:W3:Y:S01]  /*5310*/  SHFL.BFLY PT, R4, R0, 0x1, 0x1f ;  /* 0x0c201f0000047f89 */ /* 0x000ee200000e0000 */
[----:B-1----:R-:W-:-:S06]  /*5320*/  FFMA.FTZ R3, R26, c[0x0][0x2d0], -R2 ;  /* 0x0000b4001a037a23 */ /* 0x002fcc0000010802 */
[C---:B------:R-:W-:Y:S01]  /*5330*/  HMMA.16816.F32.BF16 R192, R8.reuse, R76, R152 ;  /* 0x0000004c08c0723c */ /* 0x040fe20000041898 */
[----:B------:R1:W-:Y:S06]  /*5340*/  MUFU.EX2 R7, R3 ;  /* 0x0000000300077308 */ /* 0x0003ec0000000800 */
[----:B------:R-:W-:Y:S01]  /*5350*/  MOV R155, R174 ;  /* 0x000000ae009b7202 */ /* 0x000fe20000000f00 */
[----:B------:R-:W-:Y:S01]  /*5360*/  HMMA.16816.F32.BF16 R220, R8, R56, R160 ;  /* 0x0000003808dc723c */ /* 0x000fe200000418a0 */
[----:B------:R-:W-:Y:S02]  /*5370*/  IMAD.MOV.U32 R154, RZ, RZ, R173 ;  /* 0x000000ffff9a7224 */ /* 0x000fe400078e00ad */
[----:B------:R-:W-:-:S05]  /*5380*/  IMAD.MOV.U32 R153, RZ, RZ, R172 ;  /* 0x000000ffff997224 */ /* 0x000fca00078e00ac */
[----:B------:R-:W-:Y:S01]  /*5390*/  HMMA.16816.F32.BF16 R196, R8, R54, R84 ;  /* 0x0000003608c4723c */ /* 0x000fe20000041854 */
[----:B---3--:R-:W-:Y:S01]  /*53a0*/  FMNMX.FTZ R136, R0, R4, !PT ;  /* 0x0000000400887209 */ /* 0x008fe20007810000 */
[----:B-1----:R-:W-:-:S03]  /*53b0*/  FFMA.FTZ R3, R27, c[0x0][0x2d0], -R2 ;  /* 0x0000b4001b037a23 */ /* 0x002fc60000010802 */
[C---:B------:R-:W-:Y:S01]  /*53c0*/  FSETP.NEU.FTZ.AND P0, PT, R136.reuse, -INF , PT ;  /* 0xff8000008800780b */ /* 0x040fe20003f1d000 */
[----:B------:R-:W-:Y:S01]  /*53d0*/  FMUL.FTZ R0, R136, c[0x0][0x2d0] ;  /* 0x0000b40088007a20 */ /* 0x000fe20000410000 */
[----:B------:R1:W-:Y:S01]  /*53e0*/  MUFU.EX2 R230, R3 ;  /* 0x0000000300e67308 */ /* 0x0003e20000000800 */
[----:B------:R-:W-:Y:S01]  /*53f0*/  MOV R162, R193 ;  /* 0x000000c100a27202 */ /* 0x000fe20000000f00 */
[----:B------:R-:W-:Y:S01]  /*5400*/  IMAD.MOV.U32 R161, RZ, RZ, R194 ;  /* 0x000000ffffa17224 */ /* 0x000fe200078e00c2 */
[----:B------:R-:W-:Y:S01]  /*5410*/  MOV R15, R192 ;  /* 0x000000c0000f7202 */ /* 0x000fe20000000f00 */
[----:B------:R-:W-:Y:S01]  /*5420*/  IMAD.MOV.U32 R160, RZ, RZ, R195 ;  /* 0x000000ffffa07224 */ /* 0x000fe200078e00c3 */
[----:B------:R-:W-:Y:S01]  /*5430*/  FSEL R0, R0, RZ, P0 ;  /* 0x000000ff00007208 */ /* 0x000fe20000000000 */
[C---:B------:R-:W-:Y:S07]  /*5440*/  HMMA.16816.F32.BF16 R192, R8.reuse, R58, R104 ;  /* 0x0000003a08c0723c */ /* 0x040fee0000041868 */
[----:B--2---:R-:W-:Y:S01]  /*5450*/  IMAD.MOV.U32 R107, RZ, RZ, R19 ;  /* 0x000000ffff6b7224 */ /* 0x004fe200078e0013 */
[----:B------:R-:W-:Y:S01]  /*5460*/  HMMA.16816.F32.BF16 R148, R8, R72, R148 ;  /* 0x000000480894723c */ /* 0x000fe20000041894 */
[----:B-1----:R-:W-:-:S04]  /*5470*/  FFMA.FTZ R3, R29, c[0x0][0x2d0], -R2 ;  /* 0x0000b4001d037a23 */ /* 0x002fc80000010802 */
[----:B------:R1:W-:Y:S03]  /*5480*/  MUFU.EX2 R4, R3 ;  /* 0x0000000300047308 */ /* 0x0003e60000000800 */
[C---:B------:R-:W-:Y:S01]  /*5490*/  HMMA.16816.F32.BF16 R212, R8.reuse, R44, R60 ;  /* 0x0000002c08d4723c */ /* 0x040fe2000004183c */
[----:B------:R-:W2:Y:S07]  /*54a0*/  LDSM.16.MT88.4 R60, [R227+0x2900] ;  /* 0x00290000e33c783b */ /* 0x000eae0000004200 */
[----:B------:R-:W-:Y:S01]  /*54b0*/  HMMA.16816.F32.BF16 R216, R8, R68, R164 ;  /* 0x0000004408d8723c */ /* 0x000fe200000418a4 */
[----:B-1----:R-:W-:-:S07]  /*54c0*/  FFMA.FTZ R3, R30, c[0x0][0x2d0], -R2 ;  /* 0x0000b4001e037a23 */ /* 0x002fce0000010802 */
[----:B------:R-:W-:Y:S01]  /*54d0*/  IMAD.MOV.U32 R6, RZ, RZ, R149 ;  /* 0x000000ffff067224 */ /* 0x000fe200078e0095 */
[----:B------:R-:W-:Y:S01]  /*54e0*/  MOV R163, R151 ;  /* 0x0000009700a37202 */ /* 0x000fe20000000f00 */
[----:B------:R1:W3:Y:S01]  /*54f0*/  MUFU.EX2 R16, R3 ;  /* 0x0000000300107308 */ /* 0x0002e20000000800 */
[----:B------:R-:W-:Y:S01]  /*5500*/  IMAD.MOV.U32 R211, RZ, RZ, R150 ;  /* 0x000000ffffd37224 */ /* 0x000fe200078e0096 */
[----:B------:R-:W-:Y:S01]  /*5510*/  HMMA.16816.F32.BF16 R248, R8, R52, R156 ;  /* 0x0000003408f8723c */ /* 0x000fe2000004189c */
[----:B------:R-:W-:-:S07]  /*5520*/  IMAD.MOV.U32 R14, RZ, RZ, R148 ;  /* 0x000000ffff0e7224 */ /* 0x000fce00078e0094 */
[----:B------:R-:W-:Y:S01]  /*5530*/  HMMA.16816.F32.BF16 R148, R8, R64, R144 ;  /* 0x000000400894723c */ /* 0x000fe20000041890 */
[----:B-1----:R-:W-:-:S06]  /*5540*/  FFMA.FTZ R3, R18, c[0x0][0x2d0], -R0 ;  /* 0x0000b40012037a23 */ /* 0x002fcc0000010800 */
[----:B------:R-:W-:Y:S01]  /*5550*/  MOV R147, R6 ;  /* 0x0000000600937202 */ /* 0x000fe20000000f00 */
[----:B---3--:R-:W-:Y:S01]  /*5560*/  IMAD.MOV.U32 R86, RZ, RZ, R16 ;  /* 0x000000ffff567224 */ /* 0x008fe200078e0010 */
[C---:B------:R-:W-:Y:S01]  /*5570*/  HMMA.16816.F32.BF16 R164, R8.reuse, R70, R124 ;  /* 0x0000004608a4723c */ /* 0x040fe2000004187c */
[----:B------:R1:W-:Y:S07]  /*5580*/  MUFU.EX2 R104, R3 ;  /* 0x0000000300687308 */ /* 0x0003ee0000000800 */
[----:B--2---:R-:W-:Y:S07]  /*5590*/  HMMA.16816.F32.BF16 R140, R8, R60, R140 ;  /* 0x0000003c088c723c */ /* 0x004fee000004188c */
[----:B------:R-:W-:Y:S01]  /*55a0*/  IMAD.MOV.U32 R5, RZ, RZ, R150 ;  /* 0x000000ffff057224 */ /* 0x000fe200078e0096 */
[----:B------:R-:W-:Y:S01]  /*55b0*/  MOV R146, R151 ;  /* 0x0000009700927202 */ /* 0x000fe20000000f00 */
[----:B-1----:R-:W-:-:S02]  /*55c0*/  FFMA.FTZ R3, R17, c[0x0][0x2d0], -R0 ;  /* 0x0000b40011037a23 */ /* 0x002fc40000010800 */
[----:B------:R-:W-:Y:S01]  /*55d0*/  HMMA.16816.F32.BF16 R16, R8, R78, R80 ;  /* 0x0000004e0810723c */ /* 0x000fe20000041850 */
[----:B------:R-:W-:Y:S01]  /*55e0*/  IMAD.MOV.U32 R145, RZ, RZ, R149 ;  /* 0x000000ffff917224 */ /* 0x000fe200078e0095 */
[----:B------:R1:W2:Y:S01]  /*55f0*/  MUFU.EX2 R84, R3 ;  /* 0x0000000300547308 */ /* 0x0002a20000000800 */
[----:B------:R-:W-:-:S05]  /*5600*/  IMAD.MOV.U32 R144, RZ, RZ, R148 ;  /* 0x000000ffff907224 */ /* 0x000fca00078e0094 */
[----:B------:R-:W-:Y:S05]  /*5610*/  HMMA.16816.F32.BF16 R148, R8, R46, R128 ;  /* 0x0000002e0894723c */ /* 0x000fea0000041880 */
[----:B------:R-:W-:Y:S01]  /*5620*/  MOV R238, R140 ;  /* 0x0000008c00ee7202 */ /* 0x000fe20000000f00 */
[----:B------:R-:W-:Y:S01]  /*5630*/  IMAD.MOV.U32 R134, RZ, RZ, R141 ;  /* 0x000000ffff867224 */ /* 0x000fe200078e008d */
[----:B------:R-:W-:Y:S01]  /*5640*/  MOV R245, R143 ;  /* 0x0000008f00f57202 */ /* 0x000fe20000000f00 */
[----:B------:R-:W-:Y:S02]  /*5650*/  IMAD.MOV.U32 R135, RZ, RZ, R142 ;  /* 0x000000ffff877224 */ /* 0x000fe400078e008e */
[----:B-1----:R-:W-:-:S04]  /*5660*/  FFMA.FTZ R3, R24, c[0x0][0x2d0], -R0 ;  /* 0x0000b40018037a23 */ /* 0x002fc80000010800 */
[----:B------:R1:W-:Y:S02]  /*5670*/  MUFU.EX2 R239, R3 ;  /* 0x0000000300ef7308 */ /* 0x0003e40000000800 */
[----:B------:R-:W-:Y:S01]  /*5680*/  MOV R243, R16 ;  /* 0x0000001000f37202 */ /* 0x000fe20000000f00 */
[----:B------:R-:W-:Y:S01]  /*5690*/  IMAD.MOV.U32 R242, RZ, RZ, R17 ;  /* 0x000000fffff27224 */ /* 0x000fe200078e0011 */
[----:B------:R-:W-:Y:S01]  /*56a0*/  MOV R240, R19 ;  /* 0x0000001300f07202 */ /* 0x000fe20000000f00 */
[----:B------:R-:W-:Y:S02]  /*56b0*/  IMAD.MOV.U32 R241, RZ, RZ, R18 ;  /* 0x000000fffff17224 */ /* 0x000fe400078e0012 */
[----:B------:R-:W-:Y:S01]  /*56c0*/  HMMA.16816.F32.BF16 R16, R8, R74, R48 ;  /* 0x0000004a0810723c */ /* 0x000fe20000041830 */
[----:B-1----:R-:W-:-:S04]  /*56d0*/  FFMA.FTZ R3, R23, c[0x0][0x2d0], -R0 ;  /* 0x0000b40017037a23 */ /* 0x002fc80000010800 */
[----:B------:R1:W3:Y:S11]  /*56e0*/  MUFU.EX2 R105, R3 ;  /* 0x0000000300697308 */ /* 0x0002f60000000800 */
[----:B------:R-:W-:Y:S08]  /*56f0*/  @!UPT UIADD3 URZ, URZ, URZ, URZ ;  /* 0x0000003f3f3ff290 */ /* 0x000ff0000fffe03f */
[----:B------:R-:W-:Y:S01]  /*5700*/  IMAD.MOV.U32 R51, RZ, RZ, R17 ;  /* 0x000000ffff337224 */ /* 0x000fe200078e0011 */
[----:B------:R-:W-:Y:S01]  /*5710*/  MOV R49, R18 ;  /* 0x0000001200317202 */ /* 0x000fe20000000f00 */
[----:B------:R-:W-:Y:S02]  /*5720*/  IMAD.MOV.U32 R50, RZ, RZ, R19 ;  /* 0x000000ffff327224 */ /* 0x000fe400078e0013 */
[----:B------:R-:W-:Y:S02]  /*5730*/  IMAD.MOV.U32 R48, RZ, RZ, R16 ;  /* 0x000000ffff307224 */ /* 0x000fe400078e0010 */
[----:B------:R-:W-:Y:S01]  /*5740*/  HMMA.16816.F32.BF16 R16, R8, R66, R40 ;  /* 0x000000420810723c */ /* 0x000fe20000041828 */
[----:B-1----:R-:W-:-:S04]  /*5750*/  FFMA.FTZ R3, R22, c[0x0][0x2d0], -R0 ;  /* 0x0000b40016037a23 */ /* 0x002fc80000010800 */
[----:B------:R1:W-:Y:S03]  /*5760*/  MUFU.EX2 R252, R3 ;  /* 0x0000000300fc7308 */ /* 0x0003e60000000800 */
[----:B------:R-:W-:Y:S01]  /*5770*/  HMMA.16816.F32.BF16 R8, R8, R62, R32 ;  /* 0x0000003e0808723c */ /* 0x000fe20000041820 */
[----:B-1----:R-:W-:Y:S11]  /*5780*/  FFMA.FTZ R3, R21, c[0x0][0x2d0], -R0 ;  /* 0x0000b40015037a23 */ /* 0x002ff60000010800 */
[----:B------:R-:W-:Y:S04]  /*5790*/  @!UPT UIADD3 URZ, URZ, URZ, URZ ;  /* 0x0000003f3f3ff290 */ /* 0x000fe8000fffe03f */
[----:B------:R-:W-:Y:S01]  /*57a0*/  IMAD.MOV.U32 R40, RZ, RZ, R17 ;  /* 0x000000ffff287224 */ /* 0x000fe200078e0011 */
[----:B------:R1:W4:Y:S01]  /*57b0*/  MUFU.EX2 R247, R3 ;  /* 0x0000000300f77308 */ /* 0x0003220000000800 */
[----:B------:R-:W-:Y:S01]  /*57c0*/  MOV R39, R18 ;  /* 0x0000001200277202 */ /* 0x000fe20000000f00 */
[----:B------:R-:W-:Y:S02]  /*57d0*/  IMAD.MOV.U32 R38, RZ, RZ, R19 ;  /* 0x000000ffff267224 */ /* 0x000fe400078e0013 */
[----:B------:R-:W-:-:S03]  /*57e0*/  IMAD.MOV.U32 R37, RZ, RZ, R16 ;  /* 0x000000ffff257224 */ /* 0x000fc600078e0010 */
[----:B------:R-:W-:Y:S01]  /*57f0*/  MOV R237, R8 ;  /* 0x0000000800ed7202 */ /* 0x000fe20000000f00 */
[----:B------:R-:W-:Y:S01]  /*5800*/  IMAD.MOV.U32 R106, RZ, RZ, R9 ;  /* 0x000000ffff6a7224 */ /* 0x000fe200078e0009 */
[----:B------:R-:W-:Y:S01]  /*5810*/  MOV R85, R11 ;  /* 0x0000000b00557202 */ /* 0x000fe20000000f00 */
[----:B------:R-:W-:Y:S01]  /*5820*/  IMAD.MOV.U32 R87, RZ, RZ, R10 ;  /* 0x000000ffff577224 */ /* 0x000fe200078e000a */
[----:B------:R-:W-:Y:S02]  /*5830*/  F2FP.BF16.PACK_AB R8, R184, R189 ;  /* 0x000000bdb808723e */ /* 0x000fe400000010ff */
[----:B------:R-:W-:Y:S02]  /*5840*/  F2FP.BF16.PACK_AB R10, R107, R190 ;  /* 0x000000be6b0a723e */ /* 0x000fe400000010ff */
[----:B--2---:R-:W-:Y:S01]  /*5850*/  F2FP.BF16.PACK_AB R9, R84, R104 ;  /* 0x000000685409723e */ /* 0x004fe200000010ff */
[----:B-1----:R-:W-:Y:S01]  /*5860*/  FFMA.FTZ R3, R28, c[0x0][0x2d0], -R0 ;  /* 0x0000b4001c037a23 */ /* 0x002fe20000010800 */
[----:B---3--:R-:W-:-:S03]  /*5870*/  F2FP.BF16.PACK_AB R11, R105, R239 ;  /* 0x000000ef690b723e */ /* 0x008fc600000010ff */
[----:B------:R1:W-:Y:S04]  /*5880*/  MUFU.EX2 R246, R3 ;  /* 0x0000000300f67308 */ /* 0x0003e80000000800 */
[C---:B------:R-:W-:Y:S07]  /*5890*/  HMMA.16816.F32.BF16 R20, R8.reuse, R96, RZ ;  /* 0x000000600814723c */ /* 0x040fee00000418ff */
[----:B------:R-:W-:Y:S01]  /*58a0*/  IMAD.MOV.U32 R97, RZ, RZ, R7 ;  /* 0x000000ffff617224 */ /* 0x000fe200078e0007 */
[----:B------:R-:W-:Y:S01]  /*58b0*/  HMMA.16816.F32.BF16 R16, R8, R100, RZ ;  /* 0x000000640810723c */ /* 0x000fe200000418ff */
[----:B------:R-:W-:-:S02]  /*58c0*/  IMAD.MOV.U32 R96, RZ, RZ, R209 ;  /* 0x000000ffff607224 */ /* 0x000fc400078e00d1 */
[----:B-1----:R-:W-:-:S04]  /*58d0*/  FFMA.FTZ R3, R36, c[0x0][0x2d0], -R0 ;  /* 0x0000b40024037a23 */ /* 0x002fc80000010800 */
[----:B------:R-:W-:Y:S01]  /*58e0*/  IMAD.MOV.U32 R100, RZ, RZ, R4 ;  /* 0x000000ffff647224 */ /* 0x000fe200078e0004 */
[----:B------:R-:W1:Y:S01]  /*58f0*/  MUFU.EX2 R244, R3 ;  /* 0x0000000300f47308 */ /* 0x000e620000000800 */
[----:B------:R-:W-:Y:S01]  /*5900*/  HMMA.16816.F32.BF16 R28, R8, R88, RZ ;  /* 0x00000058081c723c */ /* 0x000fe200000418ff */
[----:B------:R-:W-:Y:S01]  /*5910*/  F2FP.BF16.PACK_AB R4, R230, R97 ;  /* 0x00000061e604723e */ /* 0x000fe200000010ff */
[----:B------:R-:W-:Y:S01]  /*5920*/  IMAD.MOV.U32 R101, RZ, RZ, R155 ;  /* 0x000000ffff657224 */ /* 0x000fe200078e009b */
[----:B------:R-:W-:-:S04]  /*5930*/  F2FP.BF16.PACK_AB R6, R86, R100 ;  /* 0x000000645606723e */ /* 0x000fc800000010ff */
[----:B------:R-:W-:Y:S01]  /*5940*/  IMAD.MOV.U32 R89, RZ, RZ, R5 ;  /* 0x000000ffff597224 */ /* 0x000fe200078e0005 */
[----:B----4-:R-:W-:Y:S01]  /*5950*/  F2FP.BF16.PACK_AB R5, R247, R252 ;  /* 0x000000fcf705723e */ /* 0x010fe200000010ff */
[----:B------:R-:W-:Y:S01]  /*5960*/  HMMA.16816.F32.BF16 R32, R8, R90, RZ ;  /* 0x0000005a0820723c */ /* 0x000fe200000418ff */
[----:B------:R-:W-:Y:S02]  /*5970*/  IMAD.MOV.U32 R88, RZ, RZ, R14 ;  /* 0x000000ffff587224 */ /* 0x000fe400078e000e */
[----:B------:R-:W-:Y:S01]  /*5980*/  IMAD.MOV.U32 R14, RZ, RZ, R208 ;  /* 0x000000ffff0e7224 */ /* 0x000fe200078e00d0 */
[----:B-1----:R-:W-:Y:S01]  /*5990*/  F2FP.BF16.PACK_AB R7, R244, R246 ;  /* 0x000000f6f407723e */ /* 0x002fe200000010ff */
[----:B------:R-:W-:-:S03]  /*59a0*/  FFMA.FTZ R3, R168, c[0x0][0x2d0], -R2 ;  /* 0x0000b400a8037a23 */ /* 0x000fc60000010802 */
[----:B------:R-:W-:Y:S01]  /*59b0*/  HMMA.16816.F32.BF16 R24, R8, R92, RZ ;  /* 0x0000005c0818723c */ /* 0x000fe200000418ff */
[----:B------:R-:W-:Y:S01]  /*59c0*/  MOV R90, R211 ;  /* 0x000000d3005a7202 */ /* 0x000fe20000000f00 */
[----:B------:R-:W-:Y:S01]  /*59d0*/  IMAD.MOV.U32 R91, RZ, RZ, R163 ;  /* 0x000000ffff5b7224 */ /* 0x000fe200078e00a3 */
[----:B------:R1:W-:Y:S04]  /*59e0*/  MUFU.EX2 R208, R3 ;  /* 0x0000000300d07308 */ /* 0x0003e80000000800 */
[----:B------:R-:W-:Y:S01]  /*59f0*/  IMAD.MOV.U32 R93, RZ, RZ, R51 ;  /* 0x000000ffff5d7224 */ /* 0x000fe200078e0033 */
[----:B------:R-:W-:Y:S01]  /*5a00*/  HMMA.16816.F32.BF16 R172, R4, R56, R20 ;  /* 0x0000003804ac723c */ /* 0x000fe20000041814 */
[----:B------:R-:W-:-:S07]  /*5a10*/  IMAD.MOV.U32 R92, RZ, RZ, R48 ;  /* 0x000000ffff5c7224 */ /* 0x000fce00078e0030 */
[----:B------:R-:W-:Y:S01]  /*5a20*/  HMMA.16816.F32.BF16 R20, R8, R108, RZ ;  /* 0x0000006c0814723c */ /* 0x000fe200000418ff */
[----:B-1----:R-:W-:-:S06]  /*5a30*/  FFMA.FTZ R3, R171, c[0x0][0x2d0], -R2 ;  /* 0x0000b400ab037a23 */ /* 0x002fcc0000010802 */
[----:B------:R-:W-:Y:S01]  /*5a40*/  MOV R109, R40 ;  /* 0x00000028006d7202 */ /* 0x000fe20000000f00 */
[----:B------:R-:W-:Y:S01]  /*5a50*/  HMMA.16816.F32.BF16 R140, R4, R44, R28 ;  /* 0x0000002c048c723c */ /* 0x000fe2000004181c */
[----:B------:R-:W-:Y:S01]  /*5a60*/  MOV R108, R37 ;  /* 0x00000025006c7202 */ /* 0x000fe20000000f00 */
[----:B------:R1:W2:Y:S05]  /*5a70*/  MUFU.EX2 R209, R3 ;  /* 0x0000000300d17308 */ /* 0x0002aa0000000800 */
[----:B------:R-:W-:Y:S01]  /*5a80*/  MOV R45, R210 ;  /* 0x000000d2002d7202 */ /* 0x000fe20000000f00 */
[----:B------:R-:W-:Y:S01]  /*5a90*/  HMMA.16816.F32.BF16 R28, R8, R112, RZ ;  /* 0x00000070081c723c */ /* 0x000fe200000418ff */
[----:B------:R-:W-:-:S06]  /*5aa0*/  MOV R44, R205 ;  /* 0x000000cd002c7202 */ /* 0x000fcc0000000f00 */
[----:B------:R-:W-:Y:S01]  /*5ab0*/  MOV R113, R154 ;  /* 0x0000009a00717202 */ /* 0x000fe20000000f00 */
[----:B------:R-:W-:Y:S01]  /*5ac0*/  HMMA.16816.F32.BF16 R40, R4, R46, R32 ;  /* 0x0000002e0428723c */ /* 0x000fe20000041820 */
[----:B------:R-:W-:Y:S02]  /*5ad0*/  IMAD.MOV.U32 R112, RZ, RZ, R206 ;  /* 0x000000ffff707224 */ /* 0x000fe400078e00ce */
[----:B-1----:R-:W-:-:S04]  /*5ae0*/  FFMA.FTZ R3, R170, c[0x0][0x2d0], -R2 ;  /* 0x0000b400aa037a23 */ /* 0x002fc80000010802 */
[----:B------:R-:W-:Y:S01]  /*5af0*/  IMAD.MOV.U32 R46, RZ, RZ, R39 ;  /* 0x000000ffff2e7224 */ /* 0x000fe200078e0027 */
[C---:B------:R-:W-:Y:S01]  /*5b00*/  HMMA.16816.F32.BF16 R156, R4.reuse, R68, R24 ;  /* 0x00000044049c723c */ /* 0x040fe20000041818 */
[----:B------:R-:W-:Y:S01]  /*5b10*/  IMAD.MOV.U32 R47, RZ, RZ, R38 ;  /* 0x000000ffff2f7224 */ /* 0x000fe200078e0026 */
[----:B------:R1:W-:Y:S06]  /*5b20*/  MUFU.EX2 R210, R3 ;  /* 0x0000000300d27308 */ /* 0x0003ec0000000800 */
[----:B------:R-:W-:Y:S08]  /*5b30*/  HMMA.16816.F32.BF16 R124, R4, R64, R20 ;  /* 0x00000040047c723c */ /* 0x000ff00000041814 */
[----:B------:R-:W-:Y:S01]  /*5b40*/  HMMA.16816.F32.BF16 R36, R8, R94, RZ ;  /* 0x0000005e0824723c */ /* 0x000fe200000418ff */
[----:B-1----:R-:W-:-:S04]  /*5b50*/  FFMA.FTZ R3, R169, c[0x0][0x2d0], -R2 ;  /* 0x0000b400a9037a23 */ /* 0x002fc80000010802 */
[----:B------:R1:W-:Y:S02]  /*5b60*/  MUFU.EX2 R211, R3 ;  /* 0x0000000300d37308 */ /* 0x0003e40000000800 */
[----:B------:R-:W-:Y:S01]  /*5b70*/  IMAD.MOV.U32 R94, RZ, RZ, R89 ;  /* 0x000000ffff5e7224 */ /* 0x000fe200078e0059 */
[----:B------:R-:W-:Y:S01]  /*5b80*/  HMMA.16816.F32.BF16 R24, R8, R120, RZ ;  /* 0x000000780818723c */ /* 0x000fe200000418ff */
[----:B------:R-:W-:Y:S02]  /*5b90*/  IMAD.MOV.U32 R95, RZ, RZ, R146 ;  /* 0x000000ffff5f7224 */ /* 0x000fe400078e0092 */
[----:B------:R-:W-:-:S04]  /*5ba0*/  IMAD.MOV.U32 R89, RZ, RZ, R147 ;  /* 0x000000ffff597224 */ /* 0x000fc800078e0093 */
[----:B------:R-:W-:Y:S01]  /*5bb0*/  MOV R120, R50 ;  /* 0x0000003200787202 */ /* 0x000fe20000000f00 */
[----:B------:R-:W-:Y:S01]  /*5bc0*/  HMMA.16816.F32.BF16 R20, R8, R122, RZ ;  /* 0x0000007a0814723c */ /* 0x000fe200000418ff */
[----:B------:R-:W-:Y:S02]  /*5bd0*/  IMAD.MOV.U32 R121, RZ, RZ, R153 ;  /* 0x000000ffff797224 */ /* 0x000fe400078e0099 */
[----:B-1----:R-:W-:-:S05]  /*5be0*/  FFMA.FTZ R3, R139, c[0x0][0x2d0], -R0 ;  /* 0x0000b4008b037a23 */ /* 0x002fca0000010800 */
[----:B------:R-:W-:Y:S01]  /*5bf0*/  HMMA.16816.F32.BF16 R80, R4, R52, R16 ;  /* 0x000000340450723c */ /* 0x000fe20000041810 */
[----:B------:R1:W-:Y:S07]  /*5c00*/  MUFU.EX2 R139, R3 ;  /* 0x00000003008b7308 */ /* 0x0003ee0000000800 */
[C---:B------:R-:W-:Y:S07]  /*5c10*/  HMMA.16816.F32.BF16 R16, R8.reuse, R116, RZ ;  /* 0x000000740810723c */ /* 0x040fee00000418ff */
[----:B------:R-:W-:Y:S01]  /*5c20*/  IMAD.MOV.U32 R117, RZ, RZ, R49 ;  /* 0x000000ffff757224 */ /* 0x000fe200078e0031 */
[----:B------:R-:W-:Y:S01]  /*5c30*/  HMMA.16816.F32.BF16 R32, R8, R98, RZ ;  /* 0x000000620820723c */ /* 0x000fe200000418ff */
[----:B------:R-:W-:-:S02]  /*5c40*/  IMAD.MOV.U32 R116, RZ, RZ, R207 ;  /* 0x000000ffff747224 */ /* 0x000fc400078e00cf */
[----:B-1----:R-:W-:-:S04]  /*5c50*/  FFMA.FTZ R3, R138, c[0x0][0x2d0], -R0 ;  /* 0x0000b4008a037a23 */ /* 0x002fc80000010800 */
[----:B------:R-:W-:Y:S01]  /*5c60*/  MOV R99, R145 ;  /* 0x0000009100637202 */ /* 0x000fe20000000f00 */
[----:B------:R-:W-:Y:S01]  /*5c70*/  HMMA.16816.F32.BF16 R48, R4, R76, R28 ;  /* 0x0000004c0430723c */ /* 0x000fe2000004181c */
[----:B------:R-:W-:-:S07]  /*5c80*/  IMAD.MOV.U32 R98, RZ, RZ, R144 ;  /* 0x000000ffff627224 */ /* 0x000fce00078e0090 */
[----:B------:R-:W-:Y:S07]  /*5c90*/  HMMA.16816.F32.BF16 R28, R8, R102, RZ ;  /* 0x00000066081c723c */ /* 0x000fee00000418ff */
[----:B------:R-:W-:Y:S01]  /*5ca0*/  IMAD.MOV.U32 R102, RZ, RZ, R161 ;  /* 0x000000ffff667224 */ /* 0x000fe200078e00a1 */
[----:B------:R-:W-:Y:S01]  /*5cb0*/  HMMA.16816.F32.BF16 R68, R4, R70, R36 ;  /* 0x000000460444723c */ /* 0x000fe20000041824 */
[----:B------:R-:W-:-:S07]  /*5cc0*/  IMAD.MOV.U32 R103, RZ, RZ, R160 ;  /* 0x000000ffff677224 */ /* 0x000fce00078e00a0 */
[C---:B------:R-:W-:Y:S07]  /*5cd0*/  HMMA.16816.F32.BF16 R128, R4.reuse, R72, R24 ;  /* 0x000000480480723c */ /* 0x040fee0000041818 */
[----:B------:R-:W-:Y:S01]  /*5ce0*/  MOV R72, R15 ;  /* 0x0000000f00487202 */ /* 0x000fe20000000f00 */
[----:B------:R-:W-:Y:S01]  /*5cf0*/  HMMA.16816.F32.BF16 R36, R4, R74, R20 ;  /* 0x0000004a0424723c */ /* 0x000fe20000041814 */
[----:B------:R-:W-:Y:S01]  /*5d00*/  IMAD.MOV.U32 R15, RZ, RZ, R204 ;  /* 0x000000ffff0f7224 */ /* 0x000fe200078e00cc */
[----:B------:R-:W-:Y:S01]  /*5d10*/  MOV R73, R162 ;  /* 0x000000a200497202 */ /* 0x000fe20000000f00 */
[----:B------:R1:W3:Y:S01]  /*5d20*/  MUFU.EX2 R204, R3 ;  /* 0x0000000300cc7308 */ /* 0x0002e20000000800 */
[----:B------:R-:W2:Y:S03]  /*5d30*/  LDSM.16.MT88.4 R20, [R225+0x1100] ;  /* 0x00110000e114783b */ /* 0x000ea60000004200 */
[----:B------:R-:W-:Y:S01]  /*5d40*/  MOV R74, R102 ;  /* 0x00000066004a7202 */ /* 0x000fe20000000f00 */
[----:B------:R-:W-:Y:S01]  /*5d50*/  HMMA.16816.F32.BF16 R24, R8, R114, RZ ;  /* 0x000000720818723c */ /* 0x000fe200000418ff */
[----:B------:R-:W-:-:S02]  /*5d60*/  IMAD.MOV.U32 R75, RZ, RZ, R103 ;  /* 0x000000ffff4b7224 */ /* 0x000fc400078e0067 */
        /* <DEDUP_REMOVED lines=11> */
[----:B------:R-:W-:-:S02]  /*5e20*/  IMAD.MOV.U32 R120, RZ, RZ, R238 ;  /* 0x000000ffff787224 */ /* 0x000fc400078e00ee */
[----:B------:R-:W-:Y:S01]  /*5e30*/  IMAD.MOV.U32 R47, RZ, RZ, R245 ;  /* 0x000000ffff2f7224 */ /* 0x000fe200078e00f5 */
[----:B------:R-:W4:Y:S01]  /*5e40*/  LDL.LU R238, [R1+0xac] ;  /* 0x0000ac0001ee7983 */ /* 0x000f220000300800 */
[----:B------:R-:W-:Y:S01]  /*5e50*/  IMAD.MOV.U32 R46, RZ, RZ, R135 ;  /* 0x000000ffff2e7224 */ /* 0x000fe200078e0087 */
[C---:B------:R-:W-:Y:S01]  /*5e60*/  HMMA.16816.F32.BF16 R16, R8.reuse, R110, RZ ;  /* 0x0000006e0810723c */ /* 0x040fe200000418ff */
[----:B-1----:R-:W-:Y:S01]  /*5e70*/  FFMA.FTZ R3, R133, c[0x0][0x2d0], -R0 ;  /* 0x0000b40085037a23 */ /* 0x002fe20000010800 */
[----:B------:R1:W5:Y:S01]  /*5e80*/  LDL.LU R134, [R1+0xa8] ;  /* 0x0000a80001867983 */ /* 0x0003620000300800 */
[----:B------:R-:W-:Y:S01]  /*5e90*/  MOV R123, R103 ;  /* 0x00000067007b7202 */ /* 0x000fe20000000f00 */
[----:B------:R-:W-:Y:S01]  /*5ea0*/  IMAD.MOV.U32 R103, RZ, RZ, R47 ;  /* 0x000000ffff677224 */ /* 0x000fe200078e002f */
[----:B------:R2:W-:Y:S01]  /*5eb0*/  MUFU.EX2 R206, R3 ;  /* 0x0000000300ce7308 */ /* 0x0005e20000000800 */
[----:B------:R1:W5:Y:S01]  /*5ec0*/  LDL.LU R135, [R1+0xa4] ;  /* 0x0000a40001877983 */ /* 0x0003620000300800 */
[----:B------:R-:W-:Y:S01]  /*5ed0*/  MOV R110, R114 ;  /* 0x00000072006e7202 */ /* 0x000fe20000000f00 */
[----:B------:R-:W-:Y:S01]  /*5ee0*/  IMAD.MOV.U32 R114, RZ, RZ, R98 ;  /* 0x000000ffff727224 */ /* 0x000fe200078e0062 */
[----:B------:R-:W-:Y:S01]  /*5ef0*/  HMMA.16816.F32.BF16 R8, R8, R118, RZ ;  /* 0x000000760808723c */ /* 0x000fe200000418ff */
[----:B------:R-:W4:Y:S01]  /*5f00*/  LDL.LU R245, [R1+0xa0] ;  /* 0x0000a00001f57983 */ /* 0x000f220000300800 */
[----:B------:R-:W-:-:S03]  /*5f10*/  IMAD.MOV.U32 R98, RZ, RZ, R112 ;  /* 0x000000ffff627224 */ /* 0x000fc600078e0070 */
[----:B------:R-:W4:Y:S03]  /*5f20*/  LDL.LU R47, [R1+0x4] ;  /* 0x00000400012f7983 */ /* 0x000f260000300800 */
[C---:B------:R-:W-:Y:S01]  /*5f30*/  HMMA.16816.F32.BF16 R56, R4.reuse, R58, R32 ;  /* 0x0000003a0438723c */ /* 0x040fe20000041820 */
[----:B------:R-:W4:Y:S01]  /*5f40*/  LDL.LU R112, [R1+0x8] ;  /* 0x0000080001707983 */ /* 0x000f220000300800 */
[----:B------:R-:W-:Y:S01]  /*5f50*/  IMAD.MOV.U32 R122, RZ, RZ, R102 ;  /* 0x000000ffff7a7224 */ /* 0x000fe200078e0066 */
[----:B------:R-:W-:Y:S01]  /*5f60*/  MOV R102, R46 ;  /* 0x0000002e00667202 */ /* 0x000fe20000000f00 */
[----:B------:R-:W-:Y:S02]  /*5f70*/  IMAD.MOV.U32 R46, RZ, RZ, R15 ;  /* 0x000000ffff2e7224 */ /* 0x000fe400078e000f */
[----:B------:R-:W4:Y:S01]  /*5f80*/  LDL.LU R15, [R1] ;  /* 0x00000000010f7983 */ /* 0x000f220000300800 */
[----:B--2---:R-:W-:Y:S01]  /*5f90*/  FFMA.FTZ R3, R132, c[0x0][0x2d0], -R0 ;  /* 0x0000b40084037a23 */ /* 0x004fe20000010800 */
[C---:B------:R-:W-:Y:S02]  /*5fa0*/  HMMA.16816.F32.BF16 R64, R4.reuse, R66, R16 ;  /* 0x000000420440723c */ /* 0x040fe40000041810 */
[----:B------:R-:W2:Y:S01]  /*5fb0*/  LDSM.16.MT88.4 R16, [R226+0x1100] ;  /* 0x00110000e210783b */ /* 0x000ea20000004200 */
[----:B------:R1:W1:Y:S05]  /*5fc0*/  MUFU.EX2 R207, R3 ;  /* 0x0000000300cf7308 */ /* 0x00026a0000000800 */
[C---:B------:R-:W-:Y:S07]  /*5fd0*/  HMMA.16816.F32.BF16 R32, R4.reuse, R62, R8 ;  /* 0x0000003e0420723c */ /* 0x040fee0000041808 */
[----:B------:R-:W-:Y:S01]  /*5fe0*/  F2FP.BF16.PACK_AB R8, R209, R208 ;  /* 0x000000d0d108723e */ /* 0x000fe200000010ff */
[----:B------:R-:W-:Y:S01]  /*5ff0*/  HMMA.16816.F32.BF16 R52, R4, R54, R28 ;  /* 0x000000360434723c */ /* 0x000fe2000004181c */
[----:B---3--:R-:W-:Y:S01]  /*6000*/  F2FP.BF16.PACK_AB R9, R204, R139 ;  /* 0x0000008bcc09723e */ /* 0x008fe200000010ff */
[----:B------:R-:W3:Y:S01]  /*6010*/  LDSM.16.MT88.4 R28, [R228+0x1100] ;  /* 0x00110000e41c783b */ /* 0x000ee20000004200 */
[----:B-1----:R-:W-:Y:S01]  /*6020*/  FFMA.FTZ R3, R180, c[0x0][0x2d0], -R13 ;  /* 0x0000b400b4037a23 */ /* 0x002fe2000001080d */
[----:B------:R-:W-:-:S02]  /*6030*/  F2FP.BF16.PACK_AB R10, R211, R210 ;  /* 0x000000d2d30a723e */ /* 0x000fc400000010ff */
[----:B------:R-:W-:Y:S01]  /*6040*/  F2FP.BF16.PACK_AB R11, R207, R206 ;  /* 0x000000cecf0b723e */ /* 0x000fe200000010ff */
[----:B------:R1:W-:Y:S01]  /*6050*/  MUFU.EX2 R62, R3 ;  /* 0x00000003003e7308 */ /* 0x0003e20000000800 */
[----:B------:R-:W-:Y:S01]  /*6060*/  HMMA.16816.F32.BF16 R76, R4, R78, R24 ;  /* 0x0000004e044c723c */ /* 0x000fe20000041818 */
[----:B------:R-:W-:Y:S07]  /*6070*/  LDSM.16.MT88.4 R24, [R225+0x3100] ;  /* 0x00310000e118783b */ /* 0x000fee0000004200 */
[----:B------:R-:W-:Y:S01]  /*6080*/  HMMA.16816.F32.BF16 R140, R8, R20, R140 ;  /* 0x00000014088c723c */ /* 0x000fe2000004188c */
[----:B-1----:R-:W-:-:S07]  /*6090*/  FFMA.FTZ R3, R182, c[0x0][0x2d0], -R13 ;  /* 0x0000b400b6037a23 */ /* 0x002fce000001080d */
[C---:B------:R-:W-:Y:S01]  /*60a0*/  HMMA.16816.F32.BF16 R40, R8.reuse, R22, R40 ;  /* 0x000000160828723c */ /* 0x040fe20000041828 */
[----:B------:R1:W1:Y:S07]  /*60b0*/  MUFU.EX2 R132, R3 ;  /* 0x0000000300847308 */ /* 0x00026e0000000800 */
[C---:B--2---:R-:W-:Y:S08]  /*60c0*/  HMMA.16816.F32.BF16 R156, R8.reuse, R16, R156 ;  /* 0x00000010089c723c */ /* 0x044ff0000004189c */
[----:B------:R-:W-:Y:S01]  /*60d0*/  HMMA.16816.F32.BF16 R68, R8, R18, R68 ;  /* 0x000000120844723c */ /* 0x000fe20000041844 */
[----:B-1----:R-:W-:Y:S01]  /*60e0*/  FFMA.FTZ R3, R181, c[0x0][0x2d0], -R13 ;  /* 0x0000b400b5037a23 */ /* 0x002fe2000001080d */
[----:B------:R-:W-:-:S03]  /*60f0*/  F2FP.BF16.PACK_AB R4, R132, R62 ;  /* 0x0000003e8404723e */ /* 0x000fc600000010ff */
[----:B------:R1:W-:Y:S03]  /*6100*/  MUFU.EX2 R138, R3 ;  /* 0x00000003008a7308 */ /* 0x0003e60000000800 */
[C---:B---3--:R-:W-:Y:S08]  /*6110*/  HMMA.16816.F32.BF16 R172, R8.reuse, R28, R172 ;  /* 0x0000001c08ac723c */ /* 0x048ff000000418ac */
[----:B------:R-:W-:Y:S01]  /*6120*/  HMMA.16816.F32.BF16 R56, R8, R30, R56 ;  /* 0x0000001e0838723c */ /* 0x000fe20000041838 */
[----:B-1----:R-:W-:-:S04]  /*6130*/  FFMA.FTZ R3, R183, c[0x0][0x2d0], -R13 ;  /* 0x0000b400b7037a23 */ /* 0x002fc8000001080d */
[----:B------:R1:W2:Y:S02]  /*6140*/  MUFU.EX2 R205, R3 ;  /* 0x0000000300cd7308 */ /* 0x0002a40000000800 */
[----:B-1----:R-:W-:Y:S01]  /*6150*/  FFMA.FTZ R3, R179, c[0x0][0x2d0], -R12 ;  /* 0x0000b400b3037a23 */ /* 0x002fe2000001080c */
[----:B--2---:R-:W-:-:S05]  /*6160*/  F2FP.BF16.PACK_AB R6, R205, R138 ;  /* 0x0000008acd06723e */ /* 0x004fca00000010ff */
[----:B------:R1:W-:Y:S02]  /*6170*/  MUFU.EX2 R60, R3 ;  /* 0x00000003003c7308 */ /* 0x0003e40000000800 */
[----:B-1----:R-:W-:-:S06]  /*6180*/  FFMA.FTZ R3, R178, c[0x0][0x2d0], -R12 ;  /* 0x0000b400b2037a23 */ /* 0x002fcc000001080c */
[----:B------:R1:W2:Y:S02]  /*6190*/  MUFU.EX2 R61, R3 ;  /* 0x00000003003d7308 */ /* 0x0002a40000000800 */
[----:B-1----:R-:W-:Y:S01]  /*61a0*/  FFMA.FTZ R3, R177, c[0x0][0x2d0], -R12 ;  /* 0x0000b400b1037a23 */ /* 0x002fe2000001080c */
[----:B--2---:R-:W-:-:S05]  /*61b0*/  F2FP.BF16.PACK_AB R5, R61, R60 ;  /* 0x0000003c3d05723e */ /* 0x004fca00000010ff */
[----:B------:R1:W-:Y:S02]  /*61c0*/  MUFU.EX2 R63, R3 ;  /* 0x00000003003f7308 */ /* 0x0003e40000000800 */
[----:B-1----:R-:W-:-:S06]  /*61d0*/  FFMA.FTZ R3, R176, c[0x0][0x2d0], -R12 ;  /* 0x0000b400b0037a23 */ /* 0x002fcc000001080c */
[----:B------:R-:W1:Y:S02]  /*61e0*/  MUFU.EX2 R133, R3 ;  /* 0x0000000300857308 */ /* 0x000e640000000800 */
[----:B-1----:R-:W-:-:S07]  /*61f0*/  F2FP.BF16.PACK_AB R7, R133, R63 ;  /* 0x0000003f8507723e */ /* 0x002fce00000010ff */
[C---:B------:R-:W-:Y:S08]  /*6200*/  HMMA.16816.F32.BF16 R160, R4.reuse, R16, R216 ;  /* 0x0000001004a0723c */ /* 0x040ff000000418d8 */
[C---:B------:R-:W-:Y:S01]  /*6210*/  HMMA.16816.F32.BF16 R164, R4.reuse, R18, R164 ;  /* 0x0000001204a4723c */ /* 0x040fe200000418a4 */
[----:B------:R-:W1:Y:S07]  /*6220*/  LDSM.16.MT88.4 R16, [R227+0x1100] ;  /* 0x00110000e310783b */ /* 0x000e6e0000004200 */
[C---:B------:R-:W-:Y:S08]  /*6230*/  HMMA.16816.F32.BF16 R180, R4.reuse, R30, R192 ;  /* 0x0000001e04b4723c */ /* 0x040ff000000418c0 */
[C---:B------:R-:W-:Y:S08]  /*6240*/  HMMA.16816.F32.BF16 R144, R4.reuse, R20, R212 ;  /* 0x000000140490723c */ /* 0x040ff000000418d4 */
[C---:B------:R-:W-:Y:S01]  /*6250*/  HMMA.16816.F32.BF16 R148, R4.reuse, R22, R148 ;  /* 0x000000160494723c */ /* 0x040fe20000041894 */
[----:B------:R-:W-:Y:S07]  /*6260*/  LDSM.16.MT88.4 R20, [R226+0x3100] ;  /* 0x00310000e214783b */ /* 0x000fee0000004200 */
[C---:B------:R-:W-:Y:S01]  /*6270*/  HMMA.16816.F32.BF16 R176, R4.reuse, R28, R220 ;  /* 0x0000001c04b0723c */ /* 0x040fe200000418dc */
[----:B------:R-:W-:Y:S07]  /*6280*/  LDSM.16.MT88.4 R28, [R227+0x3100] ;  /* 0x00310000e31c783b */ /* 0x000fee0000004200 */
[-C--:B-1----:R-:W-:Y:S08]  /*6290*/  HMMA.16816.F32.BF16 R192, R4, R16.reuse, R248 ;  /* 0x0000001004c0723c */ /* 0x082ff000000418f8 */
[----:B------:R-:W-:Y:S08]  /*62a0*/  HMMA.16816.F32.BF16 R168, R8, R16, R80 ;  /* 0x0000001008a8723c */ /* 0x000ff00000041850 */
[-C--:B------:R-:W-:Y:S08]  /*62b0*/  HMMA.16816.F32.BF16 R196, R4, R18.reuse, R196 ;  /* 0x0000001204c4723c */ /* 0x080ff000000418c4 */
[----:B------:R-:W-:Y:S01]  /*62c0*/  HMMA.16816.F32.BF16 R248, R8, R18, R52 ;  /* 0x0000001208f8723c */ /* 0x000fe20000041834 */
[----:B------:R-:W1:Y:S01]  /*62d0*/  LDSM.16.MT88.4 R16, [R228+0x3100] ;  /* 0x00310000e410783b */ /* 0x000e620000004200 */
[----:B------:R-:W-:-:S02]  /*62e0*/  IMAD.MOV.U32 R111, RZ, RZ, R115 ;  /* 0x000000ffff6f7224 */ /* 0x000fc400078e0073 */
[----:B------:R-:W-:Y:S01]  /*62f0*/  IMAD.MOV.U32 R115, RZ, RZ, R99 ;  /* 0x000000ffff737224 */ /* 0x000fe200078e0063 */
[----:B------:R-:W-:-:S03]  /*6300*/  MOV R99, R44 ;  /* 0x0000002c00637202 */ /* 0x000fc60000000f00 */
        /* <DEDUP_REMOVED lines=13> */
[----:B----4-:R-:W-:Y:S02]  /*63e0*/  IMAD.MOV.U32 R44, RZ, RZ, R245 ;  /* 0x000000ffff2c7224 */ /* 0x010fe400078e00f5 */
[----:B------:R-:W-:Y:S01]  /*63f0*/  IMAD.MOV.U32 R115, RZ, RZ, R98 ;  /* 0x000000ffff737224 */ /* 0x000fe200078e0062 */
[----:B------:R-:W-:Y:S01]  /*6400*/  HMMA.16816.F32.BF16 R220, R8, R24, R48 ;  /* 0x0000001808dc723c */ /* 0x000fe20000041830 */
        /* <DEDUP_REMOVED lines=11> */
[----:B-1----:R-:W-:Y:S01]  /*64c0*/  HMMA.16816.F32.BF16 R48, R4, R16, R168 ;  /* 0x000000100430723c */ /* 0x002fe200000418a8 */
[----:B------:R-:W-:Y:S01]  /*64d0*/  IMAD.MOV.U32 R97, RZ, RZ, R241 ;  /* 0x000000ffff617224 */ /* 0x000fe200078e00f1 */
[----:B------:R-:W-:Y:S01]  /*64e0*/  UIMAD.WIDE.U32 UR6, UR17, UR4, URZ ;  /* 0x00000004110672a5 */ /* 0x000fe2000f8e003f */
        /* <DEDUP_REMOVED lines=10> */
[----:B------:R-:W-:Y:S01]  /*6590*/  HMMA.16816.F32.BF16 R72, R4, R24, R72 ;  /* 0x000000180448723c */ /* 0x000fe20000041848 */
[----:B------:R-:W-:Y:S01]  /*65a0*/  IMAD.MOV.U32 R122, RZ, RZ, R123 ;  /* 0x000000ffff7a7224 */ /* 0x000fe200078e007b */
[----:B------:R1:W5:Y:S01]  /*65b0*/  LDL.LU R245, [R1+0x9c] ;  /* 0x00009c0001f57983 */ /* 0x0003620000300800 */
[----:B------:R-:W-:Y:S02]  /*65c0*/  IMAD.MOV.U32 R102, RZ, RZ, R46 ;  /* 0x000000ffff667224 */ /* 0x000fe400078e002e */
[----:B------:R-:W-:-:S02]  /*65d0*/  IMAD.MOV.U32 R99, RZ, RZ, R47 ;  /* 0x000000ffff637224 */ /* 0x000fc400078e002f */
[----:B------:R-:W-:Y:S02]  /*65e0*/  IMAD.MOV.U32 R215, RZ, RZ, R231 ;  /* 0x000000ffffd77224 */ /* 0x000fe400078e00e7 */
[----:B------:R-:W-:Y:S01]  /*65f0*/  IMAD.MOV.U32 R44, RZ, RZ, R45 ;  /* 0x000000ffff2c7224 */ /* 0x000fe200078e002d */
[----:B------:R-:W-:Y:S01]  /*6600*/  MOV R45, R96 ;  /* 0x00000060002d7202 */ /* 0x000fe20000000f00 */
[----:B------:R-:W-:Y:S01]  /*6610*/  IMAD.MOV.U32 R123, RZ, RZ, R114 ;  /* 0x000000ffff7b7224 */ /* 0x000fe200078e0072 */
[----:B------:R-:W-:Y:S01]  /*6620*/  HMMA.16816.F32.BF16 R88, R4, R20, R88 ;  /* 0x000000140458723c */ /* 0x000fe20000041858 */
[----:B------:R-:W-:-:S07]  /*6630*/  IMAD.MOV.U32 R46, RZ, RZ, R97 ;  /* 0x000000ffff2e7224 */ /* 0x000fce00078e0061 */
[----:B------:R-:W-:Y:S01]  /*6640*/  HMMA.16816.F32.BF16 R92, R4, R22, R92 ;  /* 0x00000016045c723c */ /* 0x000fe2000004185c */
[----:B------:R-:W-:Y:S01]  /*6650*/  IMAD.MOV.U32 R47, RZ, RZ, R240 ;  /* 0x000000ffff2f7224 */ /* 0x000fe200078e00f0 */
[----:B------:R-:W-:-:S06]  /*6660*/  MOV R171, R115 ;  /* 0x0000007300ab7202 */ /* 0x000fcc0000000f00 */
[C---:B------:R-:W-:Y:S08]  /*6670*/  HMMA.16816.F32.BF16 R108, R4.reuse, R18, R108 ;  /* 0x00000012046c723c */ /* 0x040ff0000004186c */
[----:B------:R-:W-:Y:S01]  /*6680*/  HMMA.16816.F32.BF16 R52, R4, R30, R216 ;  /* 0x0000001e0434723c */ /* 0x000fe200000418d8 */
[----:B------:R-:W-:-:S07]  /*6690*/  IMAD.MOV.U32 R170, RZ, RZ, R224 ;  /* 0x000000ffffaa7224 */ /* 0x000fce00078e00e0 */
[----:B------:R-:W-:Y:S01]  /*66a0*/  HMMA.16816.F32.BF16 R36, R8, R22, R36 ;  /* 0x000000160824723c */ /* 0x000fe20000041824 */
[----:B------:R-:W-:Y:S02]  /*66b0*/  IMAD.MOV.U32 R25, RZ, RZ, R168 ;  /* 0x000000ffff197224 */ /* 0x000fe400078e00a8 */
[----:B------:R-:W-:-:S05]  /*66c0*/  IMAD.MOV.U32 R169, RZ, RZ, R229 ;  /* 0x000000ffffa97224 */ /* 0x000fca00078e00e5 */
[C---:B------:R-:W-:Y:S08]  /*66d0*/  HMMA.16816.F32.BF16 R64, R8.reuse, R18, R64 ;  /* 0x000000120840723c */ /* 0x040ff00000041840 */
[----:B------:R-:W-:Y:S01]  /*66e0*/  HMMA.16816.F32.BF16 R32, R8, R30, R32 ;  /* 0x0000001e0820723c */ /* 0x000fe20000041820 */
[----:B------:R-:W-:Y:S01]  /*66f0*/  IMAD.MOV.U32 R106, RZ, RZ, R234 ;  /* 0x000000ffff6a7224 */ /* 0x000fe200078e00ea */
[----:B------:R-:W-:Y:S01]  /*6700*/  @UP1 USHF.R.U32.HI UR17, URZ, UR5, UR7 ;  /* 0x000000053f111299 */ /* 0x000fe20008011607 */
[----:B------:R-:W-:Y:S01]  /*6710*/  IMAD.MOV.U32 R85, RZ, RZ, R235 ;  /* 0x000000ffff557224 */ /* 0x000fe200078e00eb */
[----:B------:R1:W5:Y:S04]  /*6720*/  LDL.LU R243, [R1+0x98] ;  /* 0x0000980001f37983 */ /* 0x0003680000300800 */
[C---:B------:R-:W-:Y:S08]  /*6730*/  HMMA.16816.F32.BF16 R120, R4.reuse, R28, R120 ;  /* 0x0000001c0478723c */ /* 0x040ff00000041878 */
[----:B------:R-:W-:Y:S01]  /*6740*/  HMMA.16816.F32.BF16 R44, R4, R26, R44 ;  /* 0x0000001a042c723c */ /* 0x000fe2000004182c */
[----:B------:R-:W-:-:S07]  /*6750*/  IMAD.MOV.U32 R168, RZ, RZ, R102 ;  /* 0x000000ffffa87224 */ /* 0x000fce00078e0066 */
[C---:B------:R-:W-:Y:S01]  /*6760*/  HMMA.16816.F32.BF16 R216, R8.reuse, R26, R76 ;  /* 0x0000001a08d8723c */ /* 0x040fe2000004184c */
[----:B------:R-:W-:Y:S01]  /*6770*/  IMAD.MOV.U32 R6, RZ, RZ, R3 ;  /* 0x000000ffff067224 */ /* 0x000fe200078e0003 */
[----:B------:R-:W-:Y:S01]  /*6780*/  MOV R114, R233 ;  /* 0x000000e900727202 */ /* 0x000fe20000000f00 */
[----:B------:R-:W-:Y:S01]  /*6790*/  FFMA.FTZ R3, R191, c[0x0][0x2d0], -R2 ;  /* 0x0000b400bf037a23 */ /* 0x000fe20000010802 */
[----:B------:R-:W-:Y:S02]  /*67a0*/  MOV R7, R215 ;  /* 0x000000d700077202 */ /* 0x000fe40000000f00 */
[----:B------:R-:W-:Y:S01]  /*67b0*/  MOV R97, R239 ;  /* 0x000000ef00617202 */ /* 0x000fe20000000f00 */
[----:B------:R-:W-:Y:S01]  /*67c0*/  IMAD.MOV.U32 R96, RZ, RZ, R238 ;  /* 0x000000ffff607224 */ /* 0x000fe200078e00ee */
[----:B------:R-:W-:Y:S01]  /*67d0*/  HMMA.16816.F32.BF16 R212, R8, R20, R128 ;  /* 0x0000001408d4723c */ /* 0x000fe20000041880 */
[----:B------:R2:W-:Y:S01]  /*67e0*/  MUFU.EX2 R21, R3 ;  /* 0x0000000300157308 */ /* 0x0005e20000000800 */
[----:B------:R-:W-:Y:S01]  /*67f0*/  MOV R4, R170 ;  /* 0x000000aa00047202 */ /* 0x000fe20000000f00 */
[----:B------:R-:W-:Y:S01]  /*6800*/  IMAD.MOV.U32 R77, RZ, RZ, R171 ;  /* 0x000000ffff4d7224 */ /* 0x000fe200078e00ab */
[----:B------:R-:W-:-:S02]  /*6810*/  MOV R170, R113 ;  /* 0x0000007100aa7202 */ /* 0x000fc40000000f00 */
[----:B------:R-:W-:Y:S01]  /*6820*/  MOV R115, R236 ;  /* 0x000000ec00737202 */ /* 0x000fe20000000f00 */
[----:B------:R-:W-:Y:S01]  /*6830*/  IMAD.MOV.U32 R87, RZ, RZ, R232 ;  /* 0x000000ffff577224 */ /* 0x000fe200078e00e8 */
[----:B------:R-:W-:Y:S01]  /*6840*/  UIADD3 UR17, UR17, UR8, -UR11 ;  /* 0x0000000811117290 */ /* 0x000fe2000fffe80b */
[----:B------:R1:W5:Y:S01]  /*6850*/  LDL.LU R242, [R1+0x94] ;  /* 0x0000940001f27983 */ /* 0x0003620000300800 */
[----:B--2---:R-:W-:Y:S01]  /*6860*/  FFMA.FTZ R3, R200, c[0x0][0x2d0], -R2 ;  /* 0x0000b400c8037a23 */ /* 0x004fe20000010802 */
[----:B------:R-:W-:Y:S01]  /*6870*/  MOV R78, R103 ;  /* 0x00000067004e7202 */ /* 0x000fe20000000f00 */
[----:B------:R-:W-:Y:S02]  /*6880*/  IMAD.MOV.U32 R171, RZ, RZ, R100 ;  /* 0x000000ffffab7224 */ /* 0x000fe400078e0064 */
[----:B------:R-:W-:Y:S01]  /*6890*/  IMAD.MOV.U32 R5, RZ, RZ, R169 ;  /* 0x000000ffff057224 */ /* 0x000fe200078e00a9 */
[----:B------:R2:W3:Y:S01]  /*68a0*/  MUFU.EX2 R23, R3 ;  /* 0x0000000300177308 */ /* 0x0004e20000000800 */
[----:B------:R-:W-:-:S02]  /*68b0*/  IMAD.MOV.U32 R113, RZ, RZ, R101 ;  /* 0x000000ffff717224 */ /* 0x000fc400078e0065 */
[----:B------:R-:W-:Y:S01]  /*68c0*/  IMAD.MOV.U32 R79, RZ, RZ, R116 ;  /* 0x000000ffff4f7224 */ /* 0x000fe200078e0074 */
[C---:B------:R-:W-:Y:S01]  /*68d0*/  HMMA.16816.F32.BF16 R100, R8.reuse, R16, R124 ;  /* 0x000000100864723c */ /* 0x040fe2000004187c */
[----:B------:R-:W-:Y:S01]  /*68e0*/  IMAD.MOV.U32 R27, RZ, RZ, R119 ;  /* 0x000000ffff1b7224 */ /* 0x000fe200078e0077 */
[----:B------:R-:W-:Y:S02]  /*68f0*/  MOV R76, R118 ;  /* 0x00000076004c7202 */ /* 0x000fe40000000f00 */
[----:B------:R-:W-:Y:S01]  /*6900*/  MOV R191, R80 ;  /* 0x0000005000bf7202 */ /* 0x000fe20000000f00 */
[----:B------:R-:W-:Y:S01]  /*6910*/  FADD.FTZ R25, R25, R77 ;  /* 0x0000004d19197221 */ /* 0x000fe20000010000 */
[----:B------:R-:W-:Y:S01]  /*6920*/  MOV R26, R98 ;  /* 0x00000062001a7202 */ /* 0x000fe20000000f00 */
[----:B------:R1:W5:Y:S01]  /*6930*/  LDL.LU R241, [R1+0x90] ;  /* 0x0000900001f17983 */ /* 0x0003620000300800 */
[--C-:B--2---:R-:W-:Y:S02]  /*6940*/  FFMA.FTZ R3, R201, c[0x0][0x2d0], -R2.reuse ;  /* 0x0000b400c9037a23 */ /* 0x104fe40000010802 */
[----:B------:R-:W-:Y:S01]  /*6950*/  IMAD.MOV.U32 R169, RZ, RZ, R117 ;  /* 0x000000ffffa97224 */ /* 0x000fe200078e0075 */
[----:B---3--:R-:W-:Y:S01]  /*6960*/  F2FP.BF16.PACK_AB R128, R23, R21 ;  /* 0x000000151780723e */ /* 0x008fe200000010ff */
[----:B------:R-:W-:Y:S01]  /*6970*/  FFMA.FTZ R2, R202, c[0x0][0x2d0], -R2 ;  /* 0x0000b400ca027a23 */ /* 0x000fe20000010802 */
[----:B------:R-:W-:Y:S01]  /*6980*/  MOV R31, R26 ;  /* 0x0000001a001f7202 */ /* 0x000fe20000000f00 */
[----:B------:R-:W-:Y:S01]  /*6990*/  USHF.R.S32.HI UR4, URZ, 0x1f, UR17 ;  /* 0x0000001f3f047899 */ /* 0x000fe20008011411 */
[----:B------:R1:W5:Y:S01]  /*69a0*/  LDL.LU R240, [R1+0x8c] ;  /* 0x00008c0001f07983 */ /* 0x0003620000300800 */
[----:B------:R2:W-:Y:S01]  /*69b0*/  MUFU.EX2 R22, R2 ;  /* 0x0000000200167308 */ /* 0x0005e20000000800 */
[----:B------:R-:W-:Y:S02]  /*69c0*/  HMMA.16816.F32.BF16 R116, R8, R28, R152 ;  /* 0x0000001c0874723c */ /* 0x000fe40000041898 */
[----:B------:R-:W3:Y:S05]  /*69d0*/  LDSM.16.MT88.4 R152, [R225+0x1900] ;  /* 0x00190000e198783b */ /* 0x000eea0000004200 */
[----:B------:R4:W1:Y:S01]  /*69e0*/  MUFU.EX2 R24, R3 ;  /* 0x0000000300187308 */ /* 0x0008620000000800 */
[----:B------:R-:W-:Y:S01]  /*69f0*/  MOV R26, R87 ;  /* 0x00000057001a7202 */ /* 0x000fe20000000f00 */
[----:B------:R1:W5:Y:S01]  /*6a00*/  LDL.LU R239, [R1+0x88] ;  /* 0x0000880001ef7983 */ /* 0x0003620000300800 */
[----:B--2---:R-:W-:Y:S01]  /*6a10*/  FFMA.FTZ R2, R186, c[0x0][0x2d0], -R0 ;  /* 0x0000b400ba027a23 */ /* 0x004fe20000010800 */
[----:B------:R-:W-:-:S02]  /*6a20*/  MOV R29, R114 ;  /* 0x00000072001d7202 */ /* 0x000fc40000000f00 */
[----:B------:R2:W5:Y:S02]  /*6a30*/  LDL.LU R238, [R1+0x84] ;  /* 0x0000840001ee7983 */ /* 0x0005640000300800 */
[----:B------:R1:W-:Y:S01]  /*6a40*/  MUFU.EX2 R17, R2 ;  /* 0x0000000200117308 */ /* 0x0003e20000000800 */
[----:B------:R-:W-:Y:S01]  /*6a50*/  ULEA.HI UR4, UR4, UR17, URZ, 0x6 ;  /* 0x0000001104047291 */ /* 0x000fe2000f8f303f */
[----:B------:R2:W5:Y:S01]  /*6a60*/  LDL.LU R237, [R1+0x80] ;  /* 0x0000800001ed7983 */ /* 0x0005620000300800 */
[----:B----4-:R-:W-:Y:S02]  /*6a70*/  FADD.FTZ R3, R189, R184 ;  /* 0x000000b8bd037221 */ /* 0x010fe40000010000 */
[--C-:B-1----:R-:W-:Y:S01]  /*6a80*/  FFMA.FTZ R2, R187, c[0x0][0x2d0], -R0.reuse ;  /* 0x0000b400bb027a23 */ /* 0x102fe20000010800 */
[----:B------:R-:W-:Y:S01]  /*6a90*/  F2FP.BF16.PACK_AB R130, R22, R24 ;  /* 0x000000181682723e */ /* 0x000fe200000010ff */
[----:B------:R2:W5:Y:S02]  /*6aa0*/  LDL.LU R236, [R1+0x7c] ;  /* 0x00007c0001ec7983 */ /* 0x0005640000300800 */
[----:B------:R1:W4:Y:S01]  /*6ab0*/  MUFU.EX2 R18, R2 ;  /* 0x0000000200127308 */ /* 0x0003220000000800 */
[----:B------:R-:W-:Y:S01]  /*6ac0*/  FADD.FTZ R8, R190, R3 ;  /* 0x00000003be087221 */ /* 0x000fe20000010000 */
[----:B------:R-:W-:Y:S01]  /*6ad0*/  MOV R189, R82 ;  /* 0x0000005200bd7202 */ /* 0x000fe20000000f00 */
[----:B------:R2:W5:Y:S01]  /*6ae0*/  LDL.LU R235, [R1+0x78] ;  /* 0x0000780001eb7983 */ /* 0x0005620000300800 */
[--C-:B-1----:R-:W-:Y:S01]  /*6af0*/  FFMA.FTZ R2, R188, c[0x0][0x2d0], -R0.reuse ;  /* 0x0000b400bc027a23 */ /* 0x102fe20000010800 */
[----:B----4-:R-:W-:Y:S01]  /*6b00*/  F2FP.BF16.PACK_AB R129, R18, R17 ;  /* 0x000000111281723e */ /* 0x010fe200000010ff */
[----:B------:R-:W-:Y:S01]  /*6b10*/  FFMA.FTZ R0, R185, c[0x0][0x2d0], -R0 ;  /* 0x0000b400b9007a23 */ /* 0x000fe20000010800 */
[----:B------:R2:W5:Y:S03]  /*6b20*/  LDL.LU R234, [R1+0x74] ;  /* 0x0000740001ea7983 */ /* 0x0005660000300800 */
[----:B------:R1:W-:Y:S01]  /*6b30*/  MUFU.EX2 R19, R0 ;  /* 0x0000000000137308 */ /* 0x0003e20000000800 */
[----:B------:R-:W-:Y:S01]  /*6b40*/  IMAD.MOV.U32 R188, RZ, RZ, R83 ;  /* 0x000000ffffbc7224 */ /* 0x000fe200078e0053 */
[----:B------:R-:W4:Y:S01]  /*6b50*/  LDSM.16.MT88.4 R184, [R228+0x1900] ;  /* 0x00190000e4b8783b */ /* 0x000f220000004200 */
[----:B------:R-:W-:-:S03]  /*6b60*/  IMAD.MOV.U32 R190, RZ, RZ, R81 ;  /* 0x000000ffffbe7224 */ /* 0x000fc600078e0051 */
[----:B------:R-:W2:Y:S02]  /*6b70*/  LDSM.16.MT88.4 R80, [R225+0x3900] ;  /* 0x00390000e150783b */ /* 0x000ea40000004200 */
[----:B------:R-:W3:Y:S01]  /*6b80*/  MUFU.EX2 R20, R2 ;  /* 0x0000000200147308 */ /* 0x000ee20000000800 */
[----:B------:R-:W-:Y:S01]  /*6b90*/  IMAD.MOV.U32 R3, RZ, RZ, R97 ;  /* 0x000000ffff037224 */ /* 0x000fe200078e0061 */
[----:B------:R2:W5:Y:S01]  /*6ba0*/  LDL.LU R233, [R1+0x70] ;  /* 0x0000700001e97983 */ /* 0x0005620000300800 */
[----:B------:R-:W-:-:S03]  /*6bb0*/  USHF.R.S32.HI UR24, URZ, 0x6, UR4 ;  /* 0x000000063f187899 */ /* 0x000fc60008011404 */
[----:B------:R2:W5:Y:S01]  /*6bc0*/  LDL.LU R232, [R1+0x6c] ;  /* 0x00006c0001e87983 */ /* 0x0005620000300800 */
[----:B-1----:R-:W-:Y:S01]  /*6bd0*/  FFMA.FTZ R0, R78, c[0x0][0x2d0], -R13 ;  /* 0x0000b4004e007a23 */ /* 0x002fe2000001080d */
[----:B------:R-:W-:Y:S02]  /*6be0*/  MOV R78, R14 ;  /* 0x0000000e004e7202 */ /* 0x000fe40000000f00 */
[----:B------:R1:W5:Y:S01]  /*6bf0*/  LDL.LU R231, [R1+0x68] ;  /* 0x0000680001e77983 */ /* 0x0003620000300800 */
[----:B------:R1:W-:Y:S01]  /*6c00*/  MUFU.EX2 R14, R0 ;  /* 0x00000000000e7308 */ /* 0x0003e20000000800 */
[----:B---3--:R-:W-:Y:S02]  /*6c10*/  F2FP.BF16.PACK_AB R131, R19, R20 ;  /* 0x000000141383723e */ /* 0x008fe400000010ff */
[----:B------:R3:W5:Y:S01]  /*6c20*/  LDL.LU R230, [R1+0x64] ;  /* 0x0000640001e67983 */ /* 0x0007620000300800 */
[----:B------:R-:W-:-:S03]  /*6c30*/  UISETP.LT.AND UP0, UPT, URZ, UR24, UPT ;  /* 0x000000183f00728c */ /* 0x000fc6000bf01270 */
[----:B------:R3:W5:Y:S01]  /*6c40*/  LDL.LU R229, [R1+0x60] ;  /* 0x0000600001e57983 */ /* 0x0007620000300800 */
[----:B-1----:R-:W-:Y:S01]  /*6c50*/  FFMA.FTZ R0, R79, c[0x0][0x2d0], -R13 ;  /* 0x0000b4004f007a23 */ /* 0x002fe2000001080d */
[----:B------:R-:W-:Y:S01]  /*6c60*/  HMMA.16816.F32.BF16 R140, R128, R152, R140 ;  /* 0x00000098808c723c */ /* 0x000fe2000004188c */
[----:B------:R-:W-:Y:S01]  /*6c70*/  IMAD.MOV.U32 R79, RZ, RZ, R169 ;  /* 0x000000ffff4f7224 */ /* 0x000fe200078e00a9 */
[----:B------:R-:W-:Y:S01]  /*6c80*/  MOV R169, R170 ;  /* 0x000000aa00a97202 */ /* 0x000fe20000000f00 */
[----:B------:R-:W-:Y:S01]  /*6c90*/  IMAD.MOV.U32 R170, RZ, RZ, R171 ;  /* 0x000000ffffaa7224 */ /* 0x000fe200078e00ab */
[----:B------:R-:W-:Y:S01]  /*6ca0*/  MOV R171, R15 ;  /* 0x0000000f00ab7202 */ /* 0x000fe20000000f00 */
[----:B------:R3:W5:Y:S01]  /*6cb0*/  LDL.LU R224, [R1+0x5c] ;  /* 0x00005c0001e07983 */ /* 0x0007620000300800 */
[----:B------:R1:W1:Y:S02]  /*6cc0*/  MUFU.EX2 R15, R0 ;  /* 0x00000000000f7308 */ /* 0x0002640000000800 */
[----:B-1----:R-:W-:-:S06]  /*6cd0*/  FFMA.FTZ R0, R27, c[0x0][0x2d0], -R13 ;  /* 0x0000b4001b007a23 */ /* 0x002fcc000001080d */
[----:B------:R1:W-:Y:S01]  /*6ce0*/  MUFU.EX2 R16, R0 ;  /* 0x0000000000107308 */ /* 0x0003e20000000800 */
[----:B------:R-:W-:Y:S02]  /*6cf0*/  FFMA.FTZ R2, R171, c[0x0][0x2d0], -R12 ;  /* 0x0000b400ab027a23 */ /* 0x000fe4000001080c */
[----:B-1----:R-:W-:-:S05]  /*6d00*/  FFMA.FTZ R0, R76, c[0x0][0x2d0], -R13 ;  /* 0x0000b4004c007a23 */ /* 0x002fca000001080d */
[----:B------:R1:W-:Y:S02]  /*6d10*/  MUFU.EX2 R13, R0 ;  /* 0x00000000000d7308 */ /* 0x0003e40000000800 */
[----:B-1----:R-:W-:-:S06]  /*6d20*/  FFMA.FTZ R0, R78, c[0x0][0x2d0], -R12 ;  /* 0x0000b4004e007a23 */ /* 0x002fcc000001080c */
[----:B------:R1:W-:Y:S02]  /*6d30*/  MUFU.EX2 R9, R0 ;  /* 0x0000000000097308 */ /* 0x0003e40000000800 */
[----:B-1----:R-:W-:-:S06]  /*6d40*/  FFMA.FTZ R0, R79, c[0x0][0x2d0], -R12 ;  /* 0x0000b4004f007a23 */ /* 0x002fcc000001080c */
[----:B------:R1:W1:Y:S08]  /*6d50*/  MUFU.EX2 R10, R0 ;  /* 0x00000000000a7308 */ /* 0x0002700000000800 */
[----:B------:R-:W-:Y:S01]  /*6d60*/  MUFU.EX2 R11, R2 ;  /* 0x00000002000b7308 */ /* 0x000fe20000000800 */
[----:B-1----:R-:W-:-:S07]  /*6d70*/  FFMA.FTZ R0, R168, c[0x0][0x2d0], -R12 ;  /* 0x0000b400a8007a23 */ /* 0x002fce000001080c */
[----:B------:R-:W1:Y:S01]  /*6d80*/  MUFU.EX2 R12, R0 ;  /* 0x00000000000c7308 */ /* 0x000e620000000800 */
[----:B------:R-:W-:Y:S02]  /*6d90*/  F2FP.BF16.PACK_AB R124, R15, R14 ;  /* 0x0000000e0f7c723e */ /* 0x000fe400000010ff */
[----:B------:R-:W-:Y:S02]  /*6da0*/  F2FP.BF16.PACK_AB R125, R10, R9 ;  /* 0x000000090a7d723e */ /* 0x000fe400000010ff */
[----:B------:R-:W-:Y:S02]  /*6db0*/  F2FP.BF16.PACK_AB R126, R13, R16 ;  /* 0x000000100d7e723e */ /* 0x000fe400000010ff */
[----:B-1----:R-:W-:-:S07]  /*6dc0*/  F2FP.BF16.PACK_AB R127, R12, R11 ;  /* 0x0000000b0c7f723e */ /* 0x002fce00000010ff */
[C---:B------:R-:W-:Y:S08]  /*6dd0*/  HMMA.16816.F32.BF16 R144, R124.reuse, R152, R144 ;  /* 0x000000987c90723c */ /* 0x040ff00000041890 */
[-C--:B------:R-:W-:Y:S08]  /*6de0*/  HMMA.16816.F32.BF16 R148, R124, R154.reuse, R148 ;  /* 0x0000009a7c94723c */ /* 0x080ff00000041894 */
[----:B------:R-:W-:Y:S07]  /*6df0*/  HMMA.16816.F32.BF16 R152, R128, R154, R40 ;  /* 0x0000009a8098723c */ /* 0x000fee0000041828 */
[----:B------:R-:W-:Y:S01]  /*6e00*/  MOV R43, R4 ;  /* 0x00000004002b7202 */ /* 0x000fe20000000f00 */
[----:B------:R-:W-:Y:S01]  /*6e10*/  IMAD.MOV.U32 R42, RZ, RZ, R5 ;  /* 0x000000ffff2a7224 */ /* 0x000fe200078e0005 */
[----:B------:R-:W-:Y:S01]  /*6e20*/  MOV R41, R6 ;  /* 0x0000000600297202 */ /* 0x000fe20000000f00 */
[----:B------:R-:W-:-:S02]  /*6e30*/  IMAD.MOV.U32 R40, RZ, RZ, R7 ;  /* 0x000000ffff287224 */ /* 0x000fc400078e0007 */
[----:B------:R-:W1:Y:S01]  /*6e40*/  LDSM.16.MT88.4 R4, [R227+0x3900] ;  /* 0x00390000e304783b */ /* 0x000e620000004200 */
[----:B------:R-:W-:Y:S01]  /*6e50*/  MOV R79, R170 ;  /* 0x000000aa004f7202 */ /* 0x000fe20000000f00 */
[----:B------:R-:W-:Y:S01]  /*6e60*/  IMAD.MOV.U32 R78, RZ, RZ, R169 ;  /* 0x000000ffff4e7224 */ /* 0x000fe200078e00a9 */
[----:B----4-:R-:W-:Y:S01]  /*6e70*/  HMMA.16816.F32.BF16 R172, R128, R184, R172 ;  /* 0x000000b880ac723c */ /* 0x010fe200000418ac */
[----:B------:R-:W-:Y:S01]  /*6e80*/  FADD.FTZ R2, R104, R84 ;  /* 0x0000005468027221 */ /* 0x000fe20000010000 */
[----:B------:R-:W4:Y:S01]  /*6e90*/  LDSM.16.MT88.4 R168, [R226+0x1900] ;  /* 0x00190000e2a8783b */ /* 0x000f220000004200 */
[----:B------:R-:W-:Y:S02]  /*6ea0*/  FADD.FTZ R0, R78, R203 ;  /* 0x000000cb4e007221 */ /* 0x000fe40000010000 */
[----:B------:R-:W-:Y:S01]  /*6eb0*/  IMAD.MOV.U32 R30, RZ, RZ, R79 ;  /* 0x000000ffff1e7224 */ /* 0x000fe200078e004f */
[----:B------:R-:W1:Y:S02]  /*6ec0*/  LDSM.16.MT88.4 R200, [R227+0x1900] ;  /* 0x00190000e3c8783b */ /* 0x000e640000004200 */
[----:B--2---:R-:W-:Y:S01]  /*6ed0*/  HMMA.16816.F32.BF16 R76, R124, R82, R44 ;  /* 0x000000527c4c723c */ /* 0x004fe2000004182c */
[----:B------:R-:W-:-:S06]  /*6ee0*/  FADD.FTZ R3, R3, R2 ;  /* 0x0000000203037221 */ /* 0x000fcc0000010000 */
[----:B------:R-:W-:Y:S01]  /*6ef0*/  IMAD.MOV.U32 R45, RZ, RZ, R106 ;  /* 0x000000ffff2d7224 */ /* 0x000fe200078e006a */
[----:B------:R-:W-:Y:S01]  /*6f00*/  MOV R46, R107 ;  /* 0x0000006b002e7202 */ /* 0x000fe20000000f00 */
[----:B------:R-:W-:Y:S01]  /*6f10*/  HMMA.16816.F32.BF16 R176, R124, R184, R176 ;  /* 0x000000b87cb0723c */ /* 0x000fe200000418b0 */
[----:B------:R-:W-:Y:S01]  /*6f20*/  MOV R44, R29 ;  /* 0x0000001d002c7202 */ /* 0x000fe20000000f00 */
[----:B------:R-:W-:Y:S02]  /*6f30*/  FADD.FTZ R0, R45, R0 ;  /* 0x000000002d007221 */ /* 0x000fe40000010000 */
[----:B------:R-:W-:-:S04]  /*6f40*/  FADD.FTZ R8, R46, R8 ;  /* 0x000000082e087221 */ /* 0x000fc80000010000 */
[----:B------:R-:W-:Y:S01]  /*6f50*/  HMMA.16816.F32.BF16 R180, R124, R186, R180 ;  /* 0x000000ba7cb4723c */ /* 0x000fe200000418b4 */
[----:B------:R-:W-:Y:S02]  /*6f60*/  IMAD.MOV.U32 R47, RZ, RZ, R105 ;  /* 0x000000ffff2f7224 */ /* 0x000fe400078e0069 */
[----:B------:R-:W-:-:S05]  /*6f70*/  FADD.FTZ R2, R44, R25 ;  /* 0x000000192c027221 */ /* 0x000fca0000010000 */
[----:B------:R-:W-:Y:S01]  /*6f80*/  HMMA.16816.F32.BF16 R184, R128, R186, R56 ;  /* 0x000000ba80b8723c */ /* 0x000fe20000041838 */
[----:B------:R-:W-:-:S06]  /*6f90*/  FADD.FTZ R3, R47, R3 ;  /* 0x000000032f037221 */ /* 0x000fcc0000010000 */
[----:B------:R-:W-:Y:S01]  /*6fa0*/  MOV R58, R112 ;  /* 0x00000070003a7202 */ /* 0x000fe20000000f00 */
[----:B------:R-:W-:Y:S01]  /*6fb0*/  IMAD.MOV.U32 R57, RZ, RZ, R113 ;  /* 0x000000ffff397224 */ /* 0x000fe200078e0071 */
[----:B------:R-:W-:-:S03]  /*6fc0*/  MOV R56, R96 ;  /* 0x0000006000387202 */ /* 0x000fc60000000f00 */
[----:B------:R-:W-:Y:S02]  /*6fd0*/  FADD.FTZ R0, R57, R0 ;  /* 0x0000000039007221 */ /* 0x000fe40000010000 */
[----:B------:R-:W-:Y:S01]  /*6fe0*/  FADD.FTZ R8, R58, R8 ;  /* 0x000000083a087221 */ /* 0x000fe20000010000 */
[-C--:B-1----:R-:W-:Y:S01]  /*6ff0*/  HMMA.16816.F32.BF16 R120, R124, R4.reuse, R120 ;  /* 0x000000047c78723c */ /* 0x082fe20000041878 */
[----:B------:R-:W-:Y:S02]  /*7000*/  IMAD.MOV.U32 R59, RZ, RZ, R99 ;  /* 0x000000ffff3b7224 */ /* 0x000fe400078e0063 */
[----:B------:R-:W-:Y:S01]  /*7010*/  FADD.FTZ R2, R56, R2 ;  /* 0x0000000238027221 */ /* 0x000fe20000010000 */
[----:B------:R-:W1:Y:S04]  /*7020*/  LDSM.16.MT88.4 R96, [R226+0x3900] ;  /* 0x00390000e260783b */ /* 0x000e680000004200 */
[----:B------:R-:W-:Y:S01]  /*7030*/  HMMA.16816.F32.BF16 R116, R128, R4, R116 ;  /* 0x000000048074723c */ /* 0x000fe20000041874 */
[----:B------:R-:W-:-:S02]  /*7040*/  IMAD.MOV.U32 R27, RZ, RZ, R115 ;  /* 0x000000ffff1b7224 */ /* 0x000fc400078e0073 */
[----:B------:R-:W-:Y:S01]  /*7050*/  IMAD.MOV.U32 R29, RZ, RZ, R86 ;  /* 0x000000ffff1d7224 */ /* 0x000fe200078e0056 */
[----:B------:R-:W2:Y:S03]  /*7060*/  LDSM.16.MT88.4 R112, [R228+0x3900] ;  /* 0x00390000e470783b */ /* 0x000ea60000004200 */
[----:B------:R-:W-:Y:S02]  /*7070*/  FADD.FTZ R4, R40, R0 ;  /* 0x0000000028047221 */ /* 0x000fe40000010000 */
[----:B------:R-:W-:Y:S02]  /*7080*/  FADD.FTZ R0, R41, R8 ;  /* 0x0000000829007221 */ /* 0x000fe40000010000 */
[----:B------:R-:W-:Y:S02]  /*7090*/  FADD.FTZ R5, R252, R3 ;  /* 0x00000003fc057221 */ /* 0x000fe40000010000 */
[----:B------:R-:W-:-:S02]  /*70a0*/  FADD.FTZ R3, R59, R2 ;  /* 0x000000023b037221 */ /* 0x000fc40000010000 */
[----:B------:R-:W-:Y:S02]  /*70b0*/  FADD.FTZ R0, R30, R0 ;  /* 0x000000001e007221 */ /* 0x000fe40000010000 */
[----:B------:R-:W-:Y:S02]  /*70c0*/  FADD.FTZ R2, R247, R5 ;  /* 0x00000005f7027221 */ /* 0x000fe40000010000 */
[----:B------:R-:W-:Y:S02]  /*70d0*/  IMAD.MOV.U32 R28, RZ, RZ, R27 ;  /* 0x000000ffff1c7224 */ /* 0x000fe400078e001b */
[----:B------:R-:W-:Y:S02]  /*70e0*/  FADD.FTZ R4, R43, R4 ;  /* 0x000000042b047221 */ /* 0x000fe40000010000 */
[----:B------:R-:W-:Y:S01]  /*70f0*/  FADD.FTZ R3, R42, R3 ;  /* 0x000000032a037221 */ /* 0x000fe20000010000 */
[----:B------:R-:W-:Y:S01]  /*7100*/  MOV R27, R85 ;  /* 0x00000055001b7202 */ /* 0x000fe20000000f00 */
        /* <DEDUP_REMOVED lines=35> */
[----:B------:R-:W-:Y:S01]  /*7340*/  FADD.FTZ R3, R16, R3 ;  /* 0x0000000310037221 */ /* 0x000fe20000010000 */
[----:B------:R1:W-:Y:S01]  /*7350*/  STL [R1+0x10], R0 ;  /* 0x0000100001007387 */ /* 0x0003e20000100800 */
[----:B------:R-:W-:Y:S01]  /*7360*/  FADD.FTZ R5, R19, R2 ;  /* 0x0000000213057221 */ /* 0x000fe20000010000 */
[----:B------:R-:W-:Y:S01]  /*7370*/  USEL UR24, URZ, UR24, !UP0 ;  /* 0x000000183f187287 */ /* 0x000fe2000c000000 */
[----:B------:R-:W-:-:S03]  /*7380*/  FADD.FTZ R2, R13, R3 ;  /* 0x000000030d027221 */ /* 0x000fc60000010000 */
[----:B------:R3:W-:Y:S01]  /*7390*/  STL [R1+0x18], R5 ;  /* 0x0000180501007387 */ /* 0x0007e20000100800 */
[----:B------:R-:W-:-:S06]  /*73a0*/  UISETP.GE.AND UP0, UPT, UR25, UR24, UPT ;  /* 0x000000181900728c */ /* 0x000fcc000bf06270 */
[----:B------:R-:W-:Y:S01]  /*73b0*/  PLOP3.LUT P0, PT, PT, PT, UP0, 0x80, 0x0 ;  /* 0x000000000000781c */ /* 0x000fe20003f0f008 */
[----:B-1----:R-:W-:-:S05]  /*73c0*/  FADD.FTZ R0, R12, R4 ;  /* 0x000000040c007221 */ /* 0x002fca0000010000 */
[----:B------:R3:W-:Y:S04]  /*73d0*/  STL [R1+0x1c], R0 ;  /* 0x00001c0001007387 */ /* 0x0007e80000100800 */
[----:B------:R3:W-:Y:S01]  /*73e0*/  STL [R1+0x14], R2 ;  /* 0x0000140201007387 */ /* 0x0007e20000100800 */
[-C--:B----4-:R-:W-:Y:S08]  /*73f0*/  HMMA.16816.F32.BF16 R156, R128, R168.reuse, R156 ;  /* 0x000000a8809c723c */ /* 0x090ff0000004189c */
[C---:B------:R-:W-:Y:S08]  /*7400*/  HMMA.16816.F32.BF16 R160, R124.reuse, R168, R160 ;  /* 0x000000a87ca0723c */ /* 0x040ff000000418a0 */
[-C--:B------:R-:W-:Y:S08]  /*7410*/  HMMA.16816.F32.BF16 R164, R124, R170.reuse, R164 ;  /* 0x000000aa7ca4723c */ /* 0x080ff000000418a4 */
[----:B------:R-:W-:Y:S08]  /*7420*/  HMMA.16816.F32.BF16 R168, R128, R170, R68 ;  /* 0x000000aa80a8723c */ /* 0x000ff00000041844 */
        /* <DEDUP_REMOVED lines=17> */
[----:B------:R-:W-:Y:S07]  /*7540*/  @!P0 BRA `(.L_x_1601) ;  /* 0x0000554000008947 */ /* 0x000fee0003800000 */
[----:B---3--:R-:W2:Y:S04]  /*7550*/  LDL.64 R42, [R1+0x50] ;  /* 0x00005000012a7983 */ /* 0x008ea80000100a00 */
[----:B------:R-:W3:Y:S04]  /*7560*/  LDL.64 R30, [R1+0x48] ;  /* 0x00004800011e7983 */ /* 0x000ee80000100a00 */
[----:B------:R-:W4:Y:S04]  /*7570*/  LDL R41, [R1+0x30] ;  /* 0x0000300001297983 */ /* 0x000f280000100800 */
[----:B------:R-:W4:Y:S04]  /*7580*/  LDL.64 R28, [R1+0x40] ;  /* 0x00004000011c7983 */ /* 0x000f280000100a00 */
[----:B------:R-:W4:Y:S01]  /*7590*/  LDL.64 R26, [R1+0x38] ;  /* 0x00003800011a7983 */ /* 0x000f220000100a00 */
[----:B------:R-:W-:Y:S01]  /*75a0*/  IMAD.MOV.U32 R133, RZ, RZ, R136 ;  /* 0x000000ffff857224 */ /* 0x000fe200078e0088 */
[----:B-----5:R-:W-:Y:S01]  /*75b0*/  MOV R139, R134 ;  /* 0x00000086008b7202 */ /* 0x020fe20000000f00 */
[----:B------:R-:W-:Y:S01]  /*75c0*/  IMAD.MOV.U32 R132, RZ, RZ, R137 ;  /* 0x000000ffff847224 */ /* 0x000fe200078e0089 */
[----:B------:R-:W-:Y:S01]  /*75d0*/  UMOV UR26, UR25 ;  /* 0x00000019001a7c82 */ /* 0x000fe20008000000 */
[----:B------:R-:W-:Y:S01]  /*75e0*/  IMAD.MOV.U32 R138, RZ, RZ, R135 ;  /* 0x000000ffff8a7224 */ /* 0x000fe200078e0087 */
[----:B------:R-:W-:-:S02]  /*75f0*/  UMOV UR17, 0xffffffc0 ;  /* 0xffffffc000117882 */ /* 0x000fc40000000000 */
[----:B------:R-:W-:Y:S02]  /*7600*/  ULDC.64 UR6, c[0x0][0x208] ;  /* 0x0000820000067ab9 */ /* 0x000fe40000000a00 */
[----:B------:R-:W-:Y:S01]  /*7610*/  ULDC.64 UR4, c[0x0][0x1e0] ;  /* 0x0000780000047ab9 */ /* 0x000fe20000000a00 */
[----:B--2---:R-:W-:Y:S02]  /*7620*/  IADD3 R3, P1, R42, 0x40, RZ ;  /* 0x000000402a037810 */ /* 0x004fe40007f3e0ff */
[----:B---3--:R-:W-:Y:S01]  /*7630*/  IADD3 R2, P0, R30, 0x40, RZ ;  /* 0x000000401e027810 */ /* 0x008fe20007f1e0ff */
[----:B----4-:R-:W-:Y:S02]  /*7640*/  @P3 IMAD.HI.U32 R0, R41, c[0x0][0x2c8], RZ ;  /* 0x0000b20029003a27 */ /* 0x010fe400078e00ff */
[----:B------:R1:W-:Y:S04]  /*7650*/  STL [R1+0x2c], R3 ;  /* 0x00002c0301007387 */ /* 0x0003e80000100800 */
[----:B------:R2:W-:Y:S01]  /*7660*/  STL [R1+0x28], R2 ;  /* 0x0000280201007387 */ /* 0x0005e20000100800 */
[----:B-1----:R-:W-:Y:S01]  /*7670*/  @P3 SHF.R.U32.HI R3, RZ, c[0x0][0x2cc], R0 ;  /* 0x0000b300ff033a19 */ /* 0x002fe20000011600 */
[----:B------:R-:W-:Y:S01]  /*7680*/  IMAD.X R0, RZ, RZ, R27, P0 ;  /* 0x000000ffff007224 */ /* 0x000fe200000e061b */
[----:B--2---:R-:W-:-:S03]  /*7690*/  IADD3.X R2, RZ, R29, RZ, P1, !PT ;  /* 0x0000001dff027210 */ /* 0x004fc60000ffe4ff */
[----:B------:R1:W-:Y:S04]  /*76a0*/  @P3 STL [R1+0xc], R3 ;  /* 0x00000c0301003387 */ /* 0x0003e80000100800 */
[----:B------:R1:W-:Y:S04]  /*76b0*/  STL [R1+0x24], R2 ;  /* 0x0000240201007387 */ /* 0x0003e80000100800 */
[----:B------:R1:W-:Y:S02]  /*76c0*/  STL [R1+0x20], R0 ;  /* 0x0000200001007387 */ /* 0x0003e40000100800 */
.L_x_1602:
[----:B------:R-:W2:Y:S01]  /*76d0*/  LDL.64 R134, [R1+0x50] ;  /* 0x0000500001867983 */ /* 0x000ea20000100a00 */
[----:B------:R-:W-:Y:S04]  /*76e0*/  DEPBAR.LE SB0, 0x0 ;  /* 0x000080000000791a */ /* 0x000fe80000000000 */
[----:B------:R-:W-:Y:S01]  /*76f0*/  UISETP.GE.AND UP0, UPT, UR26, URZ, UPT ;  /* 0x0000003f1a00728c */ /* 0x000fe2000bf06270 */
[----:B------:R-:W3:Y:S01]  /*7700*/  LDL.64 R136, [R1+0x40] ;  /* 0x0000400001887983 */ /* 0x000ee20000100a00 */
        /* <DEDUP_REMOVED lines=12> */
[----:B-----5:R-:W-:Y:S08]  /*77d0*/  LDSM.16.M88.4 R64, [R231+0x8100] ;  /* 0x00810000e740783b */ /* 0x020ff00000000200 */
[----:B-1----:R-:W4:Y:S04]  /*77e0*/  LDL R3, [R1+0x2c] ;  /* 0x00002c0001037983 */ /* 0x002f280000100800 */
[----:B------:R-:W4:Y:S04]  /*77f0*/  LDL R220, [R1+0x24] ;  /* 0x0000240001dc7983 */ /* 0x000f280000100800 */
        /* <DEDUP_REMOVED lines=12> */
[----:B------:R1:W-:Y:S04]  /*78c0*/  STL [R1+0x80], R131 ;  /* 0x0000808301007387 */ /* 0x0003e80000100800 */
[----:B------:R1:W-:Y:S01]  /*78d0*/  STL [R1+0x5c], R235 ;  /* 0x00005ceb01007387 */ /* 0x0003e20000100800 */
[-C--:B------:R-:W-:Y:S03]  /*78e0*/  HMMA.16816.F32.BF16 R20, R64, R32.reuse, RZ ;  /* 0x000000204014723c */ /* 0x080fe600000418ff */
[----:B------:R-:W-:Y:S04]  /*78f0*/  STL [R1+0x60], R243 ;  /* 0x000060f301007387 */ /* 0x000fe80000100800 */
[----:B------:R-:W-:Y:S01]  /*7900*/  STL [R1+0x64], R242 ;  /* 0x000064f201007387 */ /* 0x000fe20000100800 */
[C---:B------:R-:W-:Y:S03]  /*7910*/  HMMA.16816.F32.BF16 R24, R60.reuse, R32, RZ ;  /* 0x000000203c18723c */ /* 0x040fe600000418ff */
[----:B------:R-:W-:Y:S05]  /*7920*/  STL [R1+0x68], R241 ;  /* 0x000068f101007387 */ /* 0x000fea0000100800 */
[-C--:B------:R-:W-:Y:S01]  /*7930*/  HMMA.16816.F32.BF16 R28, R60, R34.reuse, RZ ;  /* 0x000000223c1c723c */ /* 0x080fe200000418ff */
[----:B-1----:R-:W4:Y:S04]  /*7940*/  LDL R131, [R1+0x34] ;  /* 0x0000340001837983 */ /* 0x002f280000100800 */
[----:B------:R-:W4:Y:S03]  /*7950*/  LDL R235, [R1+0xc] ;  /* 0x00000c0001eb7983 */ /* 0x000f260000100800 */
[C---:B------:R-:W-:Y:S01]  /*7960*/  HMMA.16816.F32.BF16 R32, R64.reuse, R34, RZ ;  /* 0x000000224020723c */ /* 0x040fe200000418ff */
[----:B------:R-:W-:Y:S04]  /*7970*/  STL [R1+0x6c], R231 ;  /* 0x00006ce701007387 */ /* 0x000fe80000100800 */
[----:B------:R-:W-:Y:S03]  /*7980*/  STL [R1+0x70], R224 ;  /* 0x000070e001007387 */ /* 0x000fe60000100800 */
[-C--:B------:R-:W-:Y:S01]  /*7990*/  HMMA.16816.F32.BF16 R36, R64, R48.reuse, RZ ;  /* 0x000000304024723c */ /* 0x080fe200000418ff */
[----:B------:R-:W-:Y:S04]  /*79a0*/  STL [R1+0x74], R240 ;  /* 0x000074f001007387 */ /* 0x000fe80000100800 */
[----:B------:R-:W-:Y:S03]  /*79b0*/  STL [R1+0x78], R233 ;  /* 0x000078e901007387 */ /* 0x000fe60000100800 */
[C---:B------:R-:W-:Y:S01]  /*79c0*/  HMMA.16816.F32.BF16 R40, R60.reuse, R48, RZ ;  /* 0x000000303c28723c */ /* 0x040fe200000418ff */
[----:B------:R-:W-:Y:S07]  /*79d0*/  STL [R1+0x7c], R239 ;  /* 0x00007cef01007387 */ /* 0x000fee0000100800 */
[-C--:B------:R-:W-:Y:S08]  /*79e0*/  HMMA.16816.F32.BF16 R44, R60, R50.reuse, RZ ;  /* 0x000000323c2c723c */ /* 0x080ff000000418ff */
[C---:B------:R-:W-:Y:S08]  /*79f0*/  HMMA.16816.F32.BF16 R48, R64.reuse, R50, RZ ;  /* 0x000000324030723c */ /* 0x040ff000000418ff */
[-C--:B------:R-:W-:Y:S08]  /*7a00*/  HMMA.16816.F32.BF16 R52, R64, R204.reuse, RZ ;  /* 0x000000cc4034723c */ /* 0x080ff000000418ff */
[C---:B------:R-:W-:Y:S08]  /*7a10*/  HMMA.16816.F32.BF16 R56, R60.reuse, R204, RZ ;  /* 0x000000cc3c38723c */ /* 0x040ff000000418ff */
[-C--:B------:R-:W-:Y:S08]  /*7a20*/  HMMA.16816.F32.BF16 R60, R60, R206.reuse, RZ ;  /* 0x000000ce3c3c723c */ /* 0x080ff000000418ff */
[----:B------:R-:W-:Y:S01]  /*7a30*/  HMMA.16816.F32.BF16 R64, R64, R206, RZ ;  /* 0x000000ce4040723c */ /* 0x000fe200000418ff */
[----:B------:R-:W1:Y:S07]  /*7a40*/  LDSM.16.M88.4 R204, [R243] ;  /* 0x00000000f3cc783b */ /* 0x000e6e0000000200 */
[-C--:B------:R-:W-:Y:S08]  /*7a50*/  HMMA.16816.F32.BF16 R4, R208, R212.reuse, R4 ;  /* 0x000000d4d004723c */ /* 0x080ff00000041804 */
        /* <DEDUP_REMOVED lines=9> */
[-C--:B--2---:R-:W-:Y:S08]  /*7af0*/  HMMA.16816.F32.BF16 R36, R208, R212.reuse, R36 ;  /* 0x000000d4d024723c */ /* 0x084ff00000041824 */
[C---:B------:R-:W-:Y:S04]  /*7b00*/  HMMA.16816.F32.BF16 R40, R216.reuse, R212, R40 ;  /* 0x000000d4d828723c */ /* 0x040fe80000041828 */
[----:B------:R-:W-:Y:S04]  /*7b10*/  @P0 IADD3 R0, P1, R134, UR21, RZ ;  /* 0x0000001586000c10 */ /* 0x000fe8000ff3e0ff */
[-C--:B------:R-:W-:Y:S04]  /*7b20*/  HMMA.16816.F32.BF16 R44, R216, R214.reuse, R44 ;  /* 0x000000d6d82c723c */ /* 0x080fe8000004182c */
[C---:B------:R-:W-:Y:S02]  /*7b30*/  @P0 LEA R134, P2, R0.reuse, c[0x0][0x1f8], 0x1 ;  /* 0x00007e0000860a11 */ /* 0x040fe400078408ff */
[----:B---3--:R-:W-:Y:S02]  /*7b40*/  @P0 IADD3.X R2, R137, UR20, RZ, P1, !PT ;  /* 0x0000001489020c10 */ /* 0x008fe40008ffe4ff */
[C---:B------:R-:W-:Y:S04]  /*7b50*/  HMMA.16816.F32.BF16 R48, R208.reuse, R214, R48 ;  /* 0x000000d6d030723c */ /* 0x040fe80000041830 */
[----:B------:R-:W-:Y:S04]  /*7b60*/  @P0 LEA.HI.X R135, R0, c[0x0][0x1fc], R2, 0x1, P2 ;  /* 0x00007f0000870a11 */ /* 0x000fe800010f0c02 */
[-C--:B-1----:R-:W-:Y:S01]  /*7b70*/  HMMA.16816.F32.BF16 R52, R208, R204.reuse, R52 ;  /* 0x000000ccd034723c */ /* 0x082fe20000041834 */
[----:B------:R-:W-:Y:S01]  /*7b80*/  @!PT LDS RZ, [RZ] ;  /* 0x00000000fffff984 */ /* 0x000fe20000000800 */
[----:B------:R-:W-:Y:S01]  /*7b90*/  @!PT LDS RZ, [RZ] ;  /* 0x00000000fffff984 */ /* 0x000fe20000000800 */
[----:B------:R-:W-:Y:S01]  /*7ba0*/  @!PT LDS RZ, [RZ] ;  /* 0x00000000fffff984 */ /* 0x000fe20000000800 */
[----:B------:R1:W-:Y:S07]  /*7bb0*/  @P0 LDGSTS.E.BYPASS.LTC128B.128 [R245+0x100], [R134.64], !P5 ;  /* 0x0010000086f50fae */ /* 0x0003ee000e901d52 */
[C---:B------:R-:W-:Y:S08]  /*7bc0*/  HMMA.16816.F32.BF16 R56, R216.reuse, R204, R56 ;  /* 0x000000ccd838723c */ /* 0x040ff00000041838 */
[-C--:B------:R-:W-:Y:S08]  /*7bd0*/  HMMA.16816.F32.BF16 R60, R216, R206.reuse, R60 ;  /* 0x000000ced83c723c */ /* 0x080ff0000004183c */
[----:B------:R-:W-:Y:S04]  /*7be0*/  HMMA.16816.F32.BF16 R64, R208, R206, R64 ;  /* 0x000000ced040723c */ /* 0x000fe80000041840 */
[----:B----4-:R-:W-:Y:S01]  /*7bf0*/  @P0 IADD3 R3, P1, R3, UR21, RZ ;  /* 0x0000001503030c10 */ /* 0x010fe2000ff3e0ff */
[----:B------:R-:W-:Y:S03]  /*7c00*/  UIMAD UR21, UR26, UR17, 0x1 ;  /* 0x000000011a1574a4 */ /* 0x000fe6000f8e0211 */
[C---:B------:R-:W-:Y:S04]  /*7c10*/  @P0 LEA R136, P2, R3.reuse, c[0x0][0x1f8], 0x1 ;  /* 0x00007e0003880a11 */ /* 0x040fe800078408ff */
[----:B------:R-:W-:Y:S01]  /*7c20*/  @P0 IADD3.X R0, R220, UR20, RZ, P1, !PT ;  /* 0x00000014dc000c10 */ /* 0x000fe20008ffe4ff */
[----:B------:R-:W-:Y:S01]  /*7c30*/  @UP1 USHF.R.S32.HI UR20, URZ, 0x1f, UR25 ;  /* 0x0000001f3f141899 */ /* 0x000fe20008011419 */
[----:B------:R-:W-:Y:S02]  /*7c40*/  @P0 IADD3 R2, P1, R134, UR10, RZ ;  /* 0x0000000a86020c10 */ /* 0x000fe4000ff3e0ff */
[----:B------:R-:W-:Y:S01]  /*7c50*/  @P0 LEA.HI.X R137, R3, c[0x0][0x1fc], R0, 0x1, P2 ;  /* 0x00007f0003890a11 */ /* 0x000fe200010f0c00 */
[----:B------:R-:W-:Y:S01]  /*7c60*/  @UP1 UIMAD UR20, UR20, UR4, URZ ;  /* 0x00000004141412a4 */ /* 0x000fe2000f8e023f */
[----:B------:R-:W-:Y:S01]  /*7c70*/  @P0 IADD3.X R3, R135, UR14, RZ, P1, !PT ;  /* 0x0000000e87030c10 */ /* 0x000fe20008ffe4ff */
[----:B------:R2:W3:Y:S01]  /*7c80*/  LDL R0, [R1+0x30] ;  /* 0x0000300001007983 */ /* 0x0004e20000100800 */
[C---:B-1----:R-:W-:Y:S01]  /*7c90*/  @P0 IADD3 R134, P1, R2.reuse, UR10, RZ ;  /* 0x0000000a02860c10 */ /* 0x042fe2000ff3e0ff */
[----:B------:R-:W-:Y:S01]  /*7ca0*/  @UP1 UIMAD UR20, UR25, UR5, UR20 ;  /* 0x00000005191412a4 */ /* 0x000fe2000f8e0214 */
[----:B------:R-:W-:Y:S01]  /*7cb0*/  @P0 IADD3 R204, P6, R2, UR16, RZ ;  /* 0x0000001002cc0c10 */ /* 0x000fe2000ffde0ff */
[----:B------:R1:W-:Y:S01]  /*7cc0*/  @P0 LDGSTS.E.BYPASS.LTC128B.128 [R245+0x2100], [R136.64], !P4 ;  /* 0x0210000088f50fae */ /* 0x0003e2000e101d52 */
[C---:B------:R-:W-:Y:S01]  /*7cd0*/  @P0 IADD3.X R135, R3.reuse, UR14, RZ, P1, !PT ;  /* 0x0000000e03870c10 */ /* 0x040fe20008ffe4ff */
[----:B------:R-:W-:Y:S01]  /*7ce0*/  @UP1 UIADD3 UR20, UR23, UR20, URZ ;  /* 0x0000001417141290 */ /* 0x000fe2000fffe03f */
[----:B------:R-:W-:Y:S01]  /*7cf0*/  @P0 IADD3.X R205, R3, UR15, RZ, P6, !PT ;  /* 0x0000000f03cd0c10 */ /* 0x000fe2000b7fe4ff */
[----:B------:R-:W-:Y:S01]  /*7d00*/  @UP1 USHF.L.U64.HI UR23, UR4, 0x5, UR5 ;  /* 0x0000000504171899 */ /* 0x000fe20008010205 */
[----:B------:R-:W-:Y:S01]  /*7d10*/  PLOP3.LUT P6, PT, PT, PT, UP1, 0x80, 0x0 ;  /* 0x000000000000781c */ /* 0x000fe20003fcf018 */
[----:B------:R-:W-:Y:S02]  /*7d20*/  @UP1 USHF.L.U64.HI UR20, UR22, 0x6, UR20 ;  /* 0x0000000616141899 */ /* 0x000fe40008010214 */
[----:B------:R4:W-:Y:S08]  /*7d30*/  @P0 LDGSTS.E.BYPASS.LTC128B.128 [R245+0x900], [R2.64], !P5 ;  /* 0x0090000002f50fae */ /* 0x0009f0000e901d52 */
[----:B------:R4:W-:Y:S08]  /*7d40*/  @P0 LDGSTS.E.BYPASS.LTC128B.128 [R245+0x2900], [R2.64+0x80], !P4 ;  /* 0x0290008002f50fae */ /* 0x0009f0000e101d52 */
[----:B------:R2:W-:Y:S01]  /*7d50*/  @P0 LDGSTS.E.BYPASS.LTC128B.128 [R245+0x1100], [R134.64], !P5 ;  /* 0x0110000086f50fae */ /* 0x0005e2000e901d52 */
[C---:B-1----:R-:W-:Y:S04]  /*7d60*/  @P0 IADD3 R136, P2, R134.reuse, UR10, RZ ;  /* 0x0000000a86880c10 */ /* 0x042fe8000ff5e0ff */
[C---:B------:R-:W-:Y:S03]  /*7d70*/  @P0 IADD3.X R137, R135.reuse, UR14, RZ, P2, !PT ;  /* 0x0000000e87890c10 */ /* 0x040fe600097fe4ff */
[----:B------:R1:W-:Y:S08]  /*7d80*/  @P0 LDGSTS.E.BYPASS.LTC128B.128 [R245+0x3100], [R204.64], !P4 ;  /* 0x03100000ccf50fae */ /* 0x0003f0000e101d52 */
[----:B------:R1:W-:Y:S01]  /*7d90*/  @P0 LDGSTS.E.BYPASS.LTC128B.128 [R245+0x1900], [R136.64], !P5 ;  /* 0x0190000088f50fae */ /* 0x0003e2000e901d52 */
[----:B----4-:R-:W-:Y:S04]  /*7da0*/  @P0 IADD3 R2, P1, R134, UR16, RZ ;  /* 0x0000001086020c10 */ /* 0x010fe8000ff3e0ff */
[----:B------:R-:W-:Y:S05]  /*7db0*/  @P0 IADD3.X R3, R135, UR15, RZ, P1, !PT ;  /* 0x0000000f87030c10 */ /* 0x000fea0008ffe4ff */
[----:B------:R4:W-:Y:S08]  /*7dc0*/  @P0 LDGSTS.E.BYPASS.LTC128B.128 [R245+0x3900], [R2.64], !P4 ;  /* 0x0390000002f50fae */ /* 0x0009f0000e101d52 */
[----:B------:R-:W-:Y:S08]  /*7dd0*/  LDSM.16.M88.4 R212, [R232+0x8100] ;  /* 0x00810000e8d4783b */ /* 0x000ff00000000200 */
[----:B------:R-:W2:Y:S08]  /*7de0*/  LDSM.16.M88.4 R216, [R230+0x4100] ;  /* 0x00410000e6d8783b */ /* 0x000eb00000000200 */
[----:B-1----:R-:W1:Y:S08]  /*7df0*/  LDSM.16.M88.4 R204, [R232+0xa100] ;  /* 0x00a10000e8cc783b */ /* 0x002e700000000200 */
[----:B------:R-:W4:Y:S08]  /*7e00*/  LDSM.16.M88.4 R208, [R230+0x4900] ;  /* 0x00490000e6d0783b */ /* 0x000f300000000200 */
[----:B------:R-:W0:Y:S01]  /*7e10*/  LDGDEPBAR ;  /* 0x00000000000079af */ /* 0x000e220000000000 */
[-C--:B--2---:R-:W-:Y:S08]  /*7e20*/  HMMA.16816.F32.BF16 R4, R212, R216.reuse, R4 ;  /* 0x000000d8d404723c */ /* 0x084ff00000041804 */
        /* <DEDUP_REMOVED lines=14> */
[-C--:B--2---:R-:W-:Y:S08]  /*7f10*/  HMMA.16816.F32.BF16 R52, R212, R208.reuse, R52 ;  /* 0x000000d0d434723c */ /* 0x084ff00000041834 */
[C---:B------:R-:W-:Y:S08]  /*7f20*/  HMMA.16816.F32.BF16 R56, R204.reuse, R208, R56 ;  /* 0x000000d0cc38723c */ /* 0x040ff00000041838 */
[-C--:B------:R-:W-:Y:S01]  /*7f30*/  HMMA.16816.F32.BF16 R60, R204, R210.reuse, R60 ;  /* 0x000000d2cc3c723c */ /* 0x080fe2000004183c */
[----:B------:R-:W1:Y:S07]  /*7f40*/  LDSM.16.M88.4 R204, [R234+0x8100] ;  /* 0x00810000eacc783b */ /* 0x000e6e0000000200 */
[----:B------:R-:W-:Y:S01]  /*7f50*/  HMMA.16816.F32.BF16 R64, R212, R210, R64 ;  /* 0x000000d2d440723c */ /* 0x000fe20000041840 */
[----:B------:R-:W2:Y:S08]  /*7f60*/  LDSM.16.M88.4 R208, [R234+0xa100] ;  /* 0x00a10000ead0783b */ /* 0x000eb00000000200 */
[----:B------:R-:W4:Y:S01]  /*7f70*/  LDSM.16.M88.4 R212, [R229+0x800] ;  /* 0x00080000e5d4783b */ /* 0x000f220000000200 */
[-C--:B-1----:R-:W-:Y:S08]  /*7f80*/  HMMA.16816.F32.BF16 R4, R204, R216.reuse, R4 ;  /* 0x000000d8cc04723c */ /* 0x082ff00000041804 */
[C---:B--2---:R-:W-:Y:S08]  /*7f90*/  HMMA.16816.F32.BF16 R8, R208.reuse, R216, R8 ;  /* 0x000000d8d008723c */ /* 0x044ff00000041808 */
[-C--:B------:R-:W-:Y:S08]  /*7fa0*/  HMMA.16816.F32.BF16 R12, R208, R218.reuse, R12 ;  /* 0x000000dad00c723c */ /* 0x080ff0000004180c */
[C---:B------:R-:W-:Y:S01]  /*7fb0*/  HMMA.16816.F32.BF16 R16, R204.reuse, R218, R16 ;  /* 0x000000dacc10723c */ /* 0x040fe20000041810 */
[----:B------:R-:W1:Y:S07]  /*7fc0*/  LDSM.16.M88.4 R216, [R229+0x1000] ;  /* 0x00100000e5d8783b */ /* 0x000e6e0000000200 */
[-C--:B----4-:R-:W-:Y:S04]  /*7fd0*/  HMMA.16816.F32.BF16 R20, R204, R212.reuse, R20 ;  /* 0x000000d4cc14723c */ /* 0x090fe80000041814 */
[----:B---3--:R-:W-:Y:S04]  /*7fe0*/  @P3 MOV R0, R235 ;  /* 0x000000eb00003202 */ /* 0x008fe80000000f00 */
[C---:B------:R-:W-:Y:S01]  /*7ff0*/  HMMA.16816.F32.BF16 R24, R208.reuse, R212, R24 ;  /* 0x000000d4d018723c */ /* 0x040fe20000041818 */
[----:B------:R-:W-:Y:S07]  /*8000*/  SHFL.IDX PT, R2, R0, 0x1, 0x1c1f ;  /* 0x003c1f0000027f89 */ /* 0x000fee00000e0000 */
[-C--:B------:R-:W-:Y:S01]  /*8010*/  HMMA.16816.F32.BF16 R28, R208, R214.reuse, R28 ;  /* 0x000000d6d01c723c */ /* 0x080fe2000004181c */
[----:B------:R-:W-:Y:S07]  /*8020*/  SHFL.IDX PT, R3, R0, RZ, 0x1c1f ;  /* 0x001c1fff00037589 */ /* 0x000fee00000e0000 */
[C---:B------:R-:W-:Y:S01]  /*8030*/  HMMA.16816.F32.BF16 R32, R204.reuse, R214, R32 ;  /* 0x000000d6cc20723c */ /* 0x040fe20000041820 */
[----:B------:R-:W2:Y:S07]  /*8040*/  LDSM.16.M88.4 R212, [R229+0x1800] ;  /* 0x00180000e5d4783b */ /* 0x000eae0000000200 */
[-C--:B-1----:R-:W-:Y:S08]  /*8050*/  HMMA.16816.F32.BF16 R36, R204, R216.reuse, R36 ;  /* 0x000000d8cc24723c */ /* 0x082ff00000041824 */
[C---:B------:R-:W-:Y:S08]  /*8060*/  HMMA.16816.F32.BF16 R40, R208.reuse, R216, R40 ;  /* 0x000000d8d028723c */ /* 0x040ff00000041828 */
[-C--:B------:R-:W-:Y:S08]  /*8070*/  HMMA.16816.F32.BF16 R44, R208, R218.reuse, R44 ;  /* 0x000000dad02c723c */ /* 0x080ff0000004182c */
[C---:B------:R-:W-:Y:S01]  /*8080*/  HMMA.16816.F32.BF16 R48, R204.reuse, R218, R48 ;  /* 0x000000dacc30723c */ /* 0x040fe20000041830 */
[----:B------:R-:W-:Y:S07]  /*8090*/  LDSM.16.M88.4 R216, [R224+0x6100] ;  /* 0x00610000e0d8783b */ /* 0x000fee0000000200 */
[-C--:B--2---:R-:W-:Y:S08]  /*80a0*/  HMMA.16816.F32.BF16 R52, R204, R212.reuse, R52 ;  /* 0x000000d4cc34723c */ /* 0x084ff00000041834 */
[C---:B------:R-:W-:Y:S08]  /*80b0*/  HMMA.16816.F32.BF16 R56, R208.reuse, R212, R56 ;  /* 0x000000d4d038723c */ /* 0x040ff00000041838 */
[-C--:B------:R-:W-:Y:S01]  /*80c0*/  HMMA.16816.F32.BF16 R60, R208, R214.reuse, R60 ;  /* 0x000000d6d03c723c */ /* 0x080fe2000004183c */
[----:B------:R-:W1:Y:S07]  /*80d0*/  LDSM.16.M88.4 R208, [R231+0xc100] ;  /* 0x00c10000e7d0783b */ /* 0x000e6e0000000200 */
[----:B------:R-:W-:Y:S01]  /*80e0*/  HMMA.16816.F32.BF16 R64, R204, R214, R64 ;  /* 0x000000d6cc40723c */ /* 0x000fe20000041840 */
[----:B------:R-:W2:Y:S08]  /*80f0*/  LDSM.16.M88.4 R204, [R231+0xe100] ;  /* 0x00e10000e7cc783b */ /* 0x000eb00000000200 */
[----:B------:R-:W3:Y:S01]  /*8100*/  LDSM.16.M88.4 R212, [R224+0x6900] ;  /* 0x00690000e0d4783b */ /* 0x000ee20000000200 */
[-C--:B-1----:R-:W-:Y:S08]  /*8110*/  HMMA.16816.F32.BF16 R4, R208, R216.reuse, R4 ;  /* 0x000000d8d004723c */ /* 0x082ff00000041804 */
        /* <DEDUP_REMOVED lines=20> */
[----:B------:R-:W3:Y:S01]  /*8260*/  LDSM.16.M88.4 R212, [R239] ;  /* 0x00000000efd4783b */ /* 0x000ee20000000200 */
[-C--:B-1----:R-:W-:Y:S08]  /*8270*/  HMMA.16816.F32.BF16 R4, R204, R216.reuse, R4 ;  /* 0x000000d8cc04723c */ /* 0x082ff00000041804 */
[C---:B--2---:R-:W-:Y:S08]  /*8280*/  HMMA.16816.F32.BF16 R8, R208.reuse, R216, R8 ;  /* 0x000000d8d008723c */ /* 0x044ff00000041808 */
[-C--:B------:R-:W-:Y:S08]  /*8290*/  HMMA.16816.F32.BF16 R12, R208, R218.reuse, R12 ;  /* 0x000000dad00c723c */ /* 0x080ff0000004180c */
[C---:B------:R-:W-:Y:S01]  /*82a0*/  HMMA.16816.F32.BF16 R16, R204.reuse, R218, R16 ;  /* 0x000000dacc10723c */ /* 0x040fe20000041810 */
[----:B------:R-:W1:Y:S07]  /*82b0*/  LDSM.16.M88.4 R216, [R238] ;  /* 0x00000000eed8783b */ /* 0x000e6e0000000200 */
[-C--:B---3--:R-:W-:Y:S08]  /*82c0*/  HMMA.16816.F32.BF16 R20, R204, R212.reuse, R20 ;  /* 0x000000d4cc14723c */ /* 0x088ff00000041814 */
        /* <DEDUP_REMOVED lines=36> */
[----:B------:R-:W2:Y:S07]  /*8510*/  LDSM.16.M88.4 R208, [R236+0xe100] ;  /* 0x00e10000ecd0783b */ /* 0x000eae0000000200 */
        /* <DEDUP_REMOVED lines=24> */
[----:B------:R4:W1:Y:S10]  /*86a0*/  MUFU.TANH R223, R7 ;  /* 0x0000000700df7308 */ /* 0x0008740000002400 */
[----:B------:R-:W-:Y:S01]  /*86b0*/  MUFU.TANH R135, R17 ;  /* 0x0000001100877308 */ /* 0x000fe20000002400 */
[----:B---3--:R-:W3:Y:S09]  /*86c0*/  LDL R13, [R1+0x28] ;  /* 0x00002800010d7983 */ /* 0x008ef20000100800 */
[----:B------:R-:W-:Y:S01]  /*86d0*/  MUFU.TANH R222, R8 ;  /* 0x0000000800de7308 */ /* 0x000fe20000002400 */
[----:B----4-:R-:W4:Y:S09]  /*86e0*/  LDSM.16.M88.4 R4, [R229+0x2800] ;  /* 0x00280000e504783b */ /* 0x010f320000000200 */
[----:B------:R-:W-:Y:S10]  /*86f0*/  MUFU.TANH R17, R18 ;  /* 0x0000001200117308 */ /* 0x000ff40000002400 */
[----:B------:R-:W1:Y:S10]  /*8700*/  MUFU.TANH R221, R9 ;  /* 0x0000000900dd7308 */ /* 0x000e740000002400 */
[----:B------:R-:W1:Y:S10]  /*8710*/  MUFU.TANH R220, R10 ;  /* 0x0000000a00dc7308 */ /* 0x000e740000002400 */
[----:B------:R1:W-:Y:S01]  /*8720*/  MUFU.TANH R215, R11 ;  /* 0x0000000b00d77308 */ /* 0x0003e20000002400 */
[-C--:B----4-:R-:W-:Y:S09]  /*8730*/  HMMA.16816.F32.BF16 R20, R216, R4.reuse, R20 ;  /* 0x00000004d814723c */ /* 0x090ff20000041814 */
[----:B------:R-:W-:Y:S01]  /*8740*/  MUFU.TANH R212, R14 ;  /* 0x0000000e00d47308 */ /* 0x000fe20000002400 */
[C---:B------:R-:W-:Y:S09]  /*8750*/  HMMA.16816.F32.BF16 R24, R208.reuse, R4, R24 ;  /* 0x00000004d018723c */ /* 0x040ff20000041818 */
[----:B------:R4:W-:Y:S01]  /*8760*/  MUFU.TANH R213, R15 ;  /* 0x0000000f00d57308 */ /* 0x0009e20000002400 */
[-C--:B------:R-:W-:Y:S01]  /*8770*/  HMMA.16816.F32.BF16 R28, R208, R6.reuse, R28 ;  /* 0x00000006d01c723c */ /* 0x080fe2000004181c */
[----:B-1----:R-:W1:Y:S03]  /*8780*/  LDSM.16.M88.4 R8, [R229+0x3000] ;  /* 0x00300000e508783b */ /* 0x002e660000000200 */
[----:B------:R-:W-:Y:S04]  /*8790*/  FMUL.FTZ R20, R20, c[0x0][0x320] ;  /* 0x0000c80014147a20 */ /* 0x000fe80000410000 */
[C---:B------:R-:W-:Y:S01]  /*87a0*/  HMMA.16816.F32.BF16 R32, R216.reuse, R6, R32 ;  /* 0x00000006d820723c */ /* 0x040fe20000041820 */
[----:B------:R2:W1:Y:S01]  /*87b0*/  MUFU.TANH R214, R12 ;  /* 0x0000000c00d67308 */ /* 0x0004620000002400 */
[----:B------:R-:W1:Y:S02]  /*87c0*/  LDSM.16.M88.4 R4, [R229+0x3800] ;  /* 0x00380000e504783b */ /* 0x000e640000000200 */
[----:B------:R-:W-:Y:S02]  /*87d0*/  FMUL.FTZ R21, R21, c[0x0][0x320] ;  /* 0x0000c80015157a20 */ /* 0x000fe40000410000 */
[----:B------:R-:W-:Y:S02]  /*87e0*/  FMUL.FTZ R22, R22, c[0x0][0x320] ;  /* 0x0000c80016167a20 */ /* 0x000fe40000410000 */
[----:B------:R-:W-:Y:S04]  /*87f0*/  DEPBAR.LE SB0, 0x0 ;  /* 0x000080000000791a */ /* 0x000fe80000000000 */
[----:B------:R-:W1:Y:S01]  /*8800*/  MUFU.TANH R136, R16 ;  /* 0x0000001000887308 */ /* 0x000e620000002400 */
[----:B------:R-:W-:Y:S01]  /*8810*/  FMUL.FTZ R24, R24, c[0x0][0x320] ;  /* 0x0000c80018187a20 */ /* 0x000fe20000410000 */
[----:B------:R-:W-:Y:S01]  /*8820*/  BAR.SYNC.DEFER_BLOCKING 0x0 ;  /* 0x0000000000007b1d */ /* 0x000fe20000010000 */
[----:B------:R-:W-:Y:S02]  /*8830*/  FMUL.FTZ R23, R23, c[0x0][0x320] ;  /* 0x0000c80017177a20 */ /* 0x000fe40000410000 */
[----:B------:R-:W-:Y:S02]  /*8840*/  FMUL.FTZ R31, R31, c[0x0][0x320] ;  /* 0x0000c8001f1f7a20 */ /* 0x000fe40000410000 */
[----:B------:R-:W-:Y:S02]  /*8850*/  FMUL.FTZ R28, R28, c[0x0][0x320] ;  /* 0x0000c8001c1c7a20 */ /* 0x000fe40000410000 */
[----:B------:R-:W-:Y:S01]  /*8860*/  FMUL.FTZ R25, R25, c[0x0][0x320] ;  /* 0x0000c80019197a20 */ /* 0x000fe20000410000 */
[----:B------:R-:W3:Y:S01]  /*8870*/  MUFU.TANH R134, R19 ;  /* 0x0000001300867308 */ /* 0x000ee20000002400 */
[----:B----4-:R-:W4:Y:S01]  /*8880*/  LDL.64 R14, [R1+0x38] ;  /* 0x00003800010e7983 */ /* 0x010f220000100a00 */
[----:B------:R-:W-:Y:S02]  /*8890*/  FMUL.FTZ R34, R34, c[0x0][0x320] ;  /* 0x0000c80022227a20 */ /* 0x000fe40000410000 */
[----:B------:R-:W-:Y:S02]  /*88a0*/  FMUL.FTZ R27, R27, c[0x0][0x320] ;  /* 0x0000c8001b1b7a20 */ /* 0x000fe40000410000 */
[----:B------:R-:W-:Y:S01]  /*88b0*/  FMUL.FTZ R26, R26, c[0x0][0x320] ;  /* 0x0000c8001a1a7a20 */ /* 0x000fe20000410000 */
[----:B--2---:R-:W2:Y:S01]  /*88c0*/  LDL R12, [R1+0x20] ;  /* 0x00002000010c7983 */ /* 0x004ea20000100800 */
[----:B------:R-:W-:Y:S02]  /*88d0*/  FMUL.FTZ R32, R32, c[0x0][0x320] ;  /* 0x0000c80020207a20 */ /* 0x000fe40000410000 */
[----:B------:R-:W-:Y:S01]  /*88e0*/  MUFU.TANH R28, R28 ;  /* 0x0000001c001c7308 */ /* 0x000fe20000002400 */
[----:B------:R-:W-:Y:S01]  /*88f0*/  FMUL.FTZ R29, R29, c[0x0][0x320] ;  /* 0x0000c8001d1d7a20 */ /* 0x000fe20000410000 */
[-C--:B-1----:R-:W-:Y:S05]  /*8900*/  HMMA.16816.F32.BF16 R36, R216, R8.reuse, R36 ;  /* 0x00000008d824723c */ /* 0x082fea0000041824 */
[----:B------:R-:W-:Y:S03]  /*8910*/  FMUL.FTZ R33, R33, c[0x0][0x320] ;  /* 0x0000c80021217a20 */ /* 0x000fe60000410000 */
[----:B------:R-:W1:Y:S01]  /*8920*/  MUFU.TANH R21, R21 ;  /* 0x0000001500157308 */ /* 0x000e620000002400 */
[C---:B------:R-:W-:Y:S01]  /*8930*/  HMMA.16816.F32.BF16 R40, R208.reuse, R8, R40 ;  /* 0x00000008d028723c */ /* 0x040fe20000041828 */
[----:B------:R-:W1:Y:S03]  /*8940*/  SHFL.IDX PT, R9, R0, 0x2, 0x1c1f ;  /* 0x005c1f0000097f89 */ /* 0x000e6600000e0000 */
[----:B------:R-:W-:Y:S02]  /*8950*/  FMUL.FTZ R30, R30, c[0x0][0x320] ;  /* 0x0000c8001e1e7a20 */ /* 0x000fe40000410000 */
[----:B------:R-:W-:Y:S02]  /*8960*/  FMUL.FTZ R35, R35, c[0x0][0x320] ;  /* 0x0000c80023237a20 */ /* 0x000fe40000410000 */
[-C--:B------:R-:W-:Y:S01]  /*8970*/  HMMA.16816.F32.BF16 R44, R208, R10.reuse, R44 ;  /* 0x0000000ad02c723c */ /* 0x080fe2000004182c */
[----:B------:R-:W-:Y:S07]  /*8980*/  MUFU.TANH R244, R34 ;  /* 0x0000002200f47308 */ /* 0x000fee0000002400 */
[C---:B------:R-:W-:Y:S01]  /*8990*/  HMMA.16816.F32.BF16 R48, R216.reuse, R10, R48 ;  /* 0x0000000ad830723c */ /* 0x040fe20000041830 */
[----:B------:R-:W2:Y:S02]  /*89a0*/  LDL.64 R10, [R1+0x48] ;  /* 0x00004800010a7983 */ /* 0x000ea40000100a00 */
[----:B------:R-:W-:Y:S01]  /*89b0*/  MUFU.TANH R20, R20 ;  /* 0x0000001400147308 */ /* 0x000fe20000002400 */
[----:B------:R-:W-:Y:S02]  /*89c0*/  FMUL.FTZ R36, R36, c[0x0][0x320] ;  /* 0x0000c80024247a20 */ /* 0x000fe40000410000 */
[----:B------:R-:W-:Y:S02]  /*89d0*/  FMUL.FTZ R38, R38, c[0x0][0x320] ;  /* 0x0000c80026267a20 */ /* 0x000fe40000410000 */
[-C--:B------:R-:W-:Y:S04]  /*89e0*/  HMMA.16816.F32.BF16 R52, R216, R4.reuse, R52 ;  /* 0x00000004d834723c */ /* 0x080fe80000041834 */
[----:B------:R-:W-:Y:S01]  /*89f0*/  FMUL.FTZ R42, R42, c[0x0][0x320] ;  /* 0x0000c8002a2a7a20 */ /* 0x000fe20000410000 */
[----:B------:R-:W1:Y:S01]  /*8a00*/  MUFU.TANH R22, R22 ;  /* 0x0000001600167308 */ /* 0x000e620000002400 */
[----:B------:R-:W-:Y:S02]  /*8a10*/  FMUL.FTZ R40, R40, c[0x0][0x320] ;  /* 0x0000c80028287a20 */ /* 0x000fe40000410000 */
[C---:B------:R-:W-:Y:S01]  /*8a20*/  HMMA.16816.F32.BF16 R56, R208.reuse, R4, R56 ;  /* 0x00000004d038723c */ /* 0x040fe20000041838 */
[----:B------:R1:W1:Y:S03]  /*8a30*/  SHFL.IDX PT, R5, R0, 0x3, 0x1c1f ;  /* 0x007c1f0000057f89 */ /* 0x00026600000e0000 */
[----:B------:R-:W-:Y:S02]  /*8a40*/  FMUL.FTZ R45, R45, c[0x0][0x320] ;  /* 0x0000c8002d2d7a20 */ /* 0x000fe40000410000 */
[----:B------:R-:W-:Y:S01]  /*8a50*/  FMUL.FTZ R39, R39, c[0x0][0x320] ;  /* 0x0000c80027277a20 */ /* 0x000fe20000410000 */
[----:B------:R-:W2:Y:S01]  /*8a60*/  MUFU.TANH R24, R24 ;  /* 0x0000001800187308 */ /* 0x000ea20000002400 */
[-C--:B------:R-:W-:Y:S04]  /*8a70*/  HMMA.16816.F32.BF16 R60, R208, R6.reuse, R60 ;  /* 0x00000006d03c723c */ /* 0x080fe8000004183c */
[----:B------:R-:W-:Y:S02]  /*8a80*/  FMUL.FTZ R44, R44, c[0x0][0x320] ;  /* 0x0000c8002c2c7a20 */ /* 0x000fe40000410000 */
[----:B------:R-:W-:Y:S02]  /*8a90*/  FMUL.FTZ R43, R43, c[0x0][0x320] ;  /* 0x0000c8002b2b7a20 */ /* 0x000fe40000410000 */
[----:B------:R-:W-:Y:S01]  /*8aa0*/  HMMA.16816.F32.BF16 R64, R216, R6, R64 ;  /* 0x00000006d840723c */ /* 0x000fe20000041840 */
[----:B------:R-:W-:Y:S03]  /*8ab0*/  MUFU.TANH R34, R45 ;  /* 0x0000002d00227308 */ /* 0x000fe60000002400 */
[----:B------:R-:W-:Y:S02]  /*8ac0*/  FMUL.FTZ R54, R54, c[0x0][0x320] ;  /* 0x0000c80036367a20 */ /* 0x000fe40000410000 */
[----:B------:R-:W-:Y:S02]  /*8ad0*/  FMUL.FTZ R55, R55, c[0x0][0x320] ;  /* 0x0000c80037377a20 */ /* 0x000fe40000410000 */
[----:B-1----:R-:W-:Y:S03]  /*8ae0*/  IMAD.U32 R0, RZ, RZ, UR8 ;  /* 0x00000008ff007e24 */ /* 0x002fe6000f8e00ff */
[----:B------:R-:W-:Y:S01]  /*8af0*/  MUFU.TANH R23, R23 ;  /* 0x0000001700177308 */ /* 0x000fe20000002400 */
[----:B------:R-:W-:Y:S01]  /*8b00*/  FMUL.FTZ R57, R57, c[0x0][0x320] ;  /* 0x0000c80039397a20 */ /* 0x000fe20000410000 */
[----:B------:R-:W-:Y:S01]  /*8b10*/  IADD3 R0, R0, UR21, -R131 ;  /* 0x0000001500007c10 */ /* 0x000fe2000fffe883 */
[----:B------:R-:W-:Y:S01]  /*8b20*/  @UP1 USHF.L.U32 UR21, UR22, 0x6, URZ ;  /* 0x0000000616151899 */ /* 0x000fe2000800063f */
[----:B------:R-:W-:Y:S01]  /*8b30*/  FMUL.FTZ R59, R59, c[0x0][0x320] ;  /* 0x0000c8003b3b7a20 */ /* 0x000fe20000410000 */
[----:B------:R-:W-:Y:S01]  /*8b40*/  @UP1 USHF.L.U32 UR22, UR4, 0x5, URZ ;  /* 0x0000000504161899 */ /* 0x000fe2000800063f */
[----:B------:R-:W-:Y:S01]  /*8b50*/  IADD3 R4, R0, -UR11, RZ ;  /* 0x8000000b00047c10 */ /* 0x000fe2000fffe0ff */
[----:B------:R-:W-:Y:S02]  /*8b60*/  FMUL.FTZ R53, R53, c[0x0][0x320] ;  /* 0x0000c80035357a20 */ /* 0x000fe40000410000 */
[----:B------:R-:W-:Y:S01]  /*8b70*/  FMUL.FTZ R56, R56, c[0x0][0x320] ;  /* 0x0000c80038387a20 */ /* 0x000fe20000410000 */
[----:B------:R-:W1:Y:S01]  /*8b80*/  MUFU.TANH R25, R25 ;  /* 0x0000001900197308 */ /* 0x000e620000002400 */
[C---:B------:R-:W-:Y:S01]  /*8b90*/  IADD3 R0, R4.reuse, R9, RZ ;  /* 0x0000000904007210 */ /* 0x040fe20007ffe0ff */
[C---:B------:R-:W-:Y:S01]  /*8ba0*/  IMAD.IADD R2, R4.reuse, 0x1, R2 ;  /* 0x0000000104027824 */ /* 0x040fe200078e0202 */
[C---:B------:R-:W-:Y:S01]  /*8bb0*/  IADD3 R3, R4.reuse, R3, RZ ;  /* 0x0000000304037210 */ /* 0x040fe20007ffe0ff */
[----:B------:R-:W-:Y:S02]  /*8bc0*/  IMAD.IADD R4, R4, 0x1, R5 ;  /* 0x0000000104047824 */ /* 0x000fe400078e0205 */
[----:B------:R-:W-:Y:S01]  /*8bd0*/  FMUL.FTZ R60, R60, c[0x0][0x320] ;  /* 0x0000c8003c3c7a20 */ /* 0x000fe20000410000 */
[----:B------:R-:W-:Y:S01]  /*8be0*/  ISETP.GT.AND P2, PT, R3, 0x1, PT ;  /* 0x000000010300780c */ /* 0x000fe20003f44270 */
        /* <DEDUP_REMOVED lines=9> */
[----:B------:R-:W-:Y:S07]  /*8c80*/  FMUL.FTZ R58, R58, c[0x0][0x320] ;  /* 0x0000c8003a3a7a20 */ /* 0x000fee0000410000 */
[----:B------:R-:W1:Y:S10]  /*8c90*/  MUFU.TANH R32, R32 ;  /* 0x0000002000207308 */ /* 0x000e740000002400 */
[----:B------:R-:W1:Y:S10]  /*8ca0*/  MUFU.TANH R29, R29 ;  /* 0x0000001d001d7308 */ /* 0x000e740000002400 */
[----:B------:R-:W1:Y:S10]  /*8cb0*/  MUFU.TANH R33, R33 ;  /* 0x0000002100217308 */ /* 0x000e740000002400 */
[----:B------:R-:W1:Y:S10]  /*8cc0*/  MUFU.TANH R36, R36 ;  /* 0x0000002400247308 */ /* 0x000e740000002400 */
[----:B------:R1:W1:Y:S10]  /*8cd0*/  MUFU.TANH R18, R37 ;  /* 0x0000002500127308 */ /* 0x0002740000002400 */
[----:B------:R-:W-:Y:S10]  /*8ce0*/  MUFU.TANH R251, R43 ;  /* 0x0000002b00fb7308 */ /* 0x000ff40000002400 */
[----:B------:R-:W-:Y:S01]  /*8cf0*/  MUFU.TANH R43, R65 ;  /* 0x00000041002b7308 */ /* 0x000fe20000002400 */
[----:B-1----:R-:W-:Y:S09]  /*8d00*/  FMUL.FTZ R37, R51, c[0x0][0x320] ;  /* 0x0000c80033257a20 */ /* 0x002ff20000410000 */
[----:B------:R-:W-:Y:S10]  /*8d10*/  MUFU.TANH R19, R44 ;  /* 0x0000002c00137308 */ /* 0x000ff40000002400 */
        /* <DEDUP_REMOVED lines=10> */
[----:B------:R-:W-:Y:S01]  /*8dc0*/  MUFU.TANH R37, R37 ;  /* 0x0000002500257308 */ /* 0x000fe20000002400 */
[----:B--2---:R-:W-:Y:S04]  /*8dd0*/  @P6 IADD3 R8, P1, R10, UR21, RZ ;  /* 0x000000150a086c10 */ /* 0x004fe8000ff3e0ff */
[----:B------:R-:W-:Y:S02]  /*8de0*/  @P6 LEA R10, P0, R8, c[0x0][0x1c8], 0x1 ;  /* 0x00007200080a6a11 */ /* 0x000fe400078008ff */
[----:B----4-:R-:W-:Y:S01]  /*8df0*/  @P6 IADD3.X R9, R15, UR20, RZ, P1, !PT ;  /* 0x000000140f096c10 */ /* 0x010fe20008ffe4ff */
[----:B------:R-:W-:Y:S01]  /*8e00*/  FMUL.FTZ R15, R50, c[0x0][0x320] ;  /* 0x0000c800320f7a20 */ /* 0x000fe20000410000 */
[----:B---3--:R-:W-:Y:S01]  /*8e10*/  @P6 IADD3 R5, P1, R13, UR21, RZ ;  /* 0x000000150d056c10 */ /* 0x008fe2000ff3e0ff */
[----:B------:R-:W-:Y:S01]  /*8e20*/  @UP1 UIADD3 UR21, UP0, UR12, 0x80, URZ ;  /* 0x000000800c151890 */ /* 0x000fe2000ff1e03f */
[----:B------:R-:W-:Y:S01]  /*8e30*/  @P6 LEA.HI.X R11, R8, c[0x0][0x1cc], R9, 0x1, P0 ;  /* 0x00007300080b6a11 */ /* 0x000fe200000f0c09 */
[----:B------:R-:W-:Y:S01]  /*8e40*/  FMUL.FTZ R9, R48, c[0x0][0x320] ;  /* 0x0000c80030097a20 */ /* 0x000fe20000410000 */
[----:B------:R-:W-:Y:S01]  /*8e50*/  @P6 LEA R204, P0, R5, c[0x0][0x1c8], 0x1 ;  /* 0x0000720005cc6a11 */ /* 0x000fe200078008ff */
[----:B------:R1:W-:Y:S01]  /*8e60*/  MUFU.TANH R38, R15 ;  /* 0x0000000f00267308 */ /* 0x0003e20000002400 */
[----:B------:R-:W-:Y:S01]  /*8e70*/  @P6 IADD3.X R8, R12, UR20, RZ, P1, !PT ;  /* 0x000000140c086c10 */ /* 0x000fe20008ffe4ff */
[----:B------:R-:W-:Y:S01]  /*8e80*/  FMUL.FTZ R12, R49, c[0x0][0x320] ;  /* 0x0000c800310c7a20 */ /* 0x000fe20000410000 */
[----:B------:R-:W-:Y:S01]  /*8e90*/  ISETP.GT.AND P1, PT, R3, RZ, PT ;  /* 0x000000ff0300720c */ /* 0x000fe20003f24270 */
[----:B------:R-:W-:Y:S01]  /*8ea0*/  @!PT LDS RZ, [RZ] ;  /* 0x00000000fffff984 */ /* 0x000fe20000000800 */
[----:B------:R2:W-:Y:S01]  /*8eb0*/  @P6 LDGSTS.E.BYPASS.LTC128B.128 [R245+0x4100], [R10.64], !P5 ;  /* 0x041000000af56fae */ /* 0x0005e2000e901d52 */
[----:B------:R-:W-:Y:S01]  /*8ec0*/  @P6 LEA.HI.X R205, R5, c[0x0][0x1cc], R8, 0x1, P0 ;  /* 0x0000730005cd6a11 */ /* 0x000fe200000f0c08 */
[----:B------:R-:W-:Y:S01]  /*8ed0*/  @UP1 UIADD3.X UR20, URZ, UR9, URZ, UP0, !UPT ;  /* 0x000000093f141290 */ /* 0x000fe200087fe43f */
[----:B------:R-:W-:Y:S01]  /*8ee0*/  ISETP.GT.AND P0, PT, R2, RZ, PT ;  /* 0x000000ff0200720c */ /* 0x000fe20003f04270 */
[----:B------:R-:W-:Y:S01]  /*8ef0*/  UISETP.GT.AND UP0, UPT, UR26, UR24, UPT ;  /* 0x000000181a00728c */ /* 0x000fe2000bf04270 */
[----:B------:R-:W-:Y:S01]  /*8f00*/  FSEL R8, R250, -INF , P1 ;  /* 0xff800000fa087808 */ /* 0x000fe20000800000 */
[----:B------:R-:W3:Y:S01]  /*8f10*/  MUFU.TANH R16, R9 ;  /* 0x0000000900107308 */ /* 0x000ee20000002400 */
[----:B------:R-:W-:Y:S01]  /*8f20*/  ISETP.GT.AND P1, PT, R2, 0x1, PT ;  /* 0x000000010200780c */ /* 0x000fe20003f24270 */
[----:B------:R4:W-:Y:S01]  /*8f30*/  @P6 LDGSTS.E.BYPASS.LTC128B.128 [R245+0x6100], [R204.64], !P4 ;  /* 0x06100000ccf56fae */ /* 0x0009e2000e101d52 */
[----:B------:R-:W-:Y:S01]  /*8f40*/  FSEL R13, R246, -INF , P0 ;  /* 0xff800000f60d7808 */ /* 0x000fe20000000000 */
[----:B------:R-:W-:Y:S01]  /*8f50*/  UMOV UR26, UR25 ;  /* 0x00000019001a7c82 */ /* 0x000fe20008000000 */
[----:B------:R-:W-:Y:S02]  /*8f60*/  ISETP.GT.AND P0, PT, R0, 0x1, PT ;  /* 0x000000010000780c */ /* 0x000fe40003f04270 */
[----:B------:R-:W-:Y:S02]  /*8f70*/  FSEL R14, R223, -INF , P1 ;  /* 0xff800000df0e7808 */ /* 0x000fe40000800000 */
[----:B------:R-:W-:Y:S01]  /*8f80*/  FSEL R49, R221, -INF , P0 ;  /* 0xff800000dd317808 */ /* 0x000fe20000000000 */
[----:B------:R2:W2:Y:S01]  /*8f90*/  MUFU.TANH R9, R12 ;  /* 0x0000000c00097308 */ /* 0x0004a20000002400 */
[----:B------:R-:W-:Y:S02]  /*8fa0*/  ISETP.GT.AND P1, PT, R4, RZ, PT ;  /* 0x000000ff0400720c */ /* 0x000fe40003f24270 */
[C---:B------:R-:W-:Y:S01]  /*8fb0*/  ISETP.GT.AND P0, PT, R0.reuse, 0x8, PT ;  /* 0x000000080000780c */ /* 0x040fe20003f04270 */
[----:B-1----:R-:W-:Y:S01]  /*8fc0*/  FMUL.FTZ R15, R47, c[0x0][0x320] ;  /* 0x0000c8002f0f7a20 */ /* 0x002fe20000410000 */
[----:B------:R-:W-:Y:S02]  /*8fd0*/  FSEL R5, R249, -INF , P2 ;  /* 0xff800000f9057808 */ /* 0x000fe40001000000 */
[----:B------:R-:W-:Y:S02]  /*8fe0*/  ISETP.GT.AND P2, PT, R0, RZ, PT ;  /* 0x000000ff0000720c */ /* 0x000fe40003f44270 */
[----:B------:R-:W-:Y:S01]  /*8ff0*/  FSEL R207, R220, -INF , P1 ;  /* 0xff800000dccf7808 */ /* 0x000fe20000800000 */
[----:B------:R-:W-:Y:S01]  /*9000*/  MUFU.TANH R246, R46 ;  /* 0x0000002e00f67308 */ /* 0x000fe20000002400 */
[----:B------:R-:W-:Y:S02]  /*9010*/  FSEL R48, R222, -INF , P2 ;  /* 0xff800000de307808 */ /* 0x000fe40001000000 */
[----:B------:R-:W-:Y:S02]  /*9020*/  ISETP.GT.AND P2, PT, R4, 0x1, PT ;  /* 0x000000010400780c */ /* 0x000fe40003f44270 */
[----:B------:R-:W-:Y:S02]  /*9030*/  ISETP.GT.AND P1, PT, R0, 0x9, PT ;  /* 0x000000090000780c */ /* 0x000fe40003f24270 */
[----:B------:R-:W-:Y:S02]  /*9040*/  FSEL R50, R214, -INF , P0 ;  /* 0xff800000d6327808 */ /* 0x000fe40000000000 */
[----:B------:R-:W-:Y:S01]  /*9050*/  ISETP.GT.AND P0, PT, R4, 0x9, PT ;  /* 0x000000090400780c */ /* 0x000fe20003f04270 */
[----:B------:R1:W1:Y:S01]  /*9060*/  MUFU.TANH R46, R53 ;  /* 0x00000035002e7308 */ /* 0x0002620000002400 */
[----:B------:R-:W-:Y:S02]  /*9070*/  FSEL R206, R206, -INF , P1 ;  /* 0xff800000cece7808 */ /* 0x000fe40000800000 */
[----:B------:R-:W-:Y:S02]  /*9080*/  FSEL R213, R213, -INF , P0 ;  /* 0xff800000d5d57808 */ /* 0x000fe40000000000 */
[----:B------:R-:W-:Y:S02]  /*9090*/  ISETP.GT.AND P0, PT, R2, 0x8, PT ;  /* 0x000000080200780c */ /* 0x000fe40003f04270 */
[----:B------:R-:W-:Y:S02]  /*90a0*/  FSEL R208, R215, -INF , P2 ;  /* 0xff800000d7d07808 */ /* 0x000fe40001000000 */
[----:B------:R-:W-:Y:S01]  /*90b0*/  ISETP.GT.AND P2, PT, R4, 0x8, PT ;  /* 0x000000080400780c */ /* 0x000fe20003f44270 */
[----:B------:R-:W-:Y:S01]  /*90c0*/  MUFU.TANH R15, R15 ;  /* 0x0000000f000f7308 */ /* 0x000fe20000002400 */
[----:B------:R-:W-:Y:S02]  /*90d0*/  ISETP.GT.AND P1, PT, R3, 0x8, PT ;  /* 0x000000080300780c */ /* 0x000fe40003f24270 */
[----:B------:R-:W-:Y:S02]  /*90e0*/  FMNMX.FTZ R7, R8, R132, !PT ;  /* 0x0000008408077209 */ /* 0x000fe40007810000 */
[----:B------:R-:W-:Y:S02]  /*90f0*/  FSEL R17, R17, -INF , P0 ;  /* 0xff80000011117808 */ /* 0x000fe40000000000 */
[----:B------:R-:W-:Y:S02]  /*9100*/  FSEL R212, R212, -INF , P2 ;  /* 0xff800000d4d47808 */ /* 0x000fe40001000000 */
[----:B------:R-:W-:Y:S02]  /*9110*/  FSEL R6, R136, -INF , P1 ;  /* 0xff80000088067808 */ /* 0x000fe40000800000 */
[----:B------:R-:W-:Y:S02]  /*9120*/  ISETP.GT.AND P1, PT, R2, 0x9, PT ;  /* 0x000000090200780c */ /* 0x000fe40003f24270 */
[C---:B------:R-:W-:Y:S02]  /*9130*/  ISETP.GT.AND P2, PT, R3.reuse, 0x9, PT ;  /* 0x000000090300780c */ /* 0x040fe40003f44270 */
[----:B------:R-:W-:Y:S02]  /*9140*/  ISETP.GT.AND P0, PT, R3, 0x11, PT ;  /* 0x000000110300780c */ /* 0x000fe40003f04270 */
[----:B------:R-:W-:Y:S02]  /*9150*/  FMNMX.FTZ R7, R5, R7, !PT ;  /* 0x0000000705077209 */ /* 0x000fe40007810000 */
[----:B--2---:R-:W-:Y:S02]  /*9160*/  FSEL R12, R135, -INF , P2 ;  /* 0xff800000870c7808 */ /* 0x004fe40001000000 */
[----:B------:R-:W-:Y:S02]  /*9170*/  ISETP.GT.AND P2, PT, R3, 0x10, PT ;  /* 0x000000100300780c */ /* 0x000fe40003f44270 */
[----:B------:R-:W-:Y:S02]  /*9180*/  FMNMX.FTZ R7, R6, R7, !PT ;  /* 0x0000000706077209 */ /* 0x000fe40007810000 */
[----:B------:R-:W-:Y:S02]  /*9190*/  FSEL R45, R134, -INF , P1 ;  /* 0xff800000862d7808 */ /* 0x000fe40000800000 */
[----:B------:R-:W-:Y:S02]  /*91a0*/  ISETP.GT.AND P1, PT, R2, 0x10, PT ;  /* 0x000000100200780c */ /* 0x000fe40003f24270 */
[----:B------:R-:W-:Y:S01]  /*91b0*/  FSEL R216, R21, -INF , P0 ;  /* 0xff80000015d87808 */ /* 0x000fe20000000000 */
[----:B------:R-:W-:Y:S01]  /*91c0*/  FMUL.FTZ R21, R66, c[0x0][0x320] ;  /* 0x0000c80042157a20 */ /* 0x000fe20000410000 */
[----:B------:R-:W-:Y:S02]  /*91d0*/  ISETP.GT.AND P0, PT, R0, 0x10, PT ;  /* 0x000000100000780c */ /* 0x000fe40003f04270 */
[----:B------:R-:W-:Y:S02]  /*91e0*/  FMNMX.FTZ R7, R12, R7, !PT ;  /* 0x000000070c077209 */ /* 0x000fe40007810000 */
[----:B------:R-:W-:Y:S01]  /*91f0*/  FSEL R215, R22, -INF , P1 ;  /* 0xff80000016d77808 */ /* 0x000fe20000800000 */
[----:B------:R-:W-:Y:S01]  /*9200*/  MUFU.TANH R21, R21 ;  /* 0x0000001500157308 */ /* 0x000fe20000002400 */
[----:B------:R-:W-:Y:S02]  /*9210*/  ISETP.GT.AND P1, PT, R0, 0x11, PT ;  /* 0x000000110000780c */ /* 0x000fe40003f24270 */
[----:B------:R-:W-:Y:S02]  /*9220*/  FSEL R223, R24, -INF , P0 ;  /* 0xff80000018df7808 */ /* 0x000fe40000000000 */
[----:B------:R-:W-:Y:S02]  /*9230*/  ISETP.GT.AND P0, PT, R4, 0x11, PT ;  /* 0x000000110400780c */ /* 0x000fe40003f04270 */
[----:B------:R-:W-:Y:S01]  /*9240*/  FSEL R217, R20, -INF , P2 ;  /* 0xff80000014d97808 */ /* 0x000fe20001000000 */
[----:B------:R-:W-:Y:S01]  /*9250*/  FMUL.FTZ R20, R67, c[0x0][0x320] ;  /* 0x0000c80043147a20 */ /* 0x000fe20000410000 */
[----:B------:R-:W-:Y:S01]  /*9260*/  ISETP.GT.AND P2, PT, R2, 0x11, PT ;  /* 0x000000110200780c */ /* 0x000fe20003f44270 */
[----:B------:R-:W-:Y:S01]  /*9270*/  MUFU.TANH R22, R55 ;  /* 0x0000003700167308 */ /* 0x000fe20000002400 */
[----:B------:R-:W-:Y:S02]  /*9280*/  FSEL R220, R25, -INF , P1 ;  /* 0xff80000019dc7808 */ /* 0x000fe40000800000 */
[----:B------:R-:W-:Y:S02]  /*9290*/  ISETP.GT.AND P1, PT, R0, 0x18, PT ;  /* 0x000000180000780c */ /* 0x000fe40003f24270 */
[----:B------:R-:W-:Y:S02]  /*92a0*/  FSEL R221, R27, -INF , P0 ;  /* 0xff8000001bdd7808 */ /* 0x000fe40000000000 */
[----:B------:R-:W-:Y:S02]  /*92b0*/  FSEL R214, R23, -INF , P2 ;  /* 0xff80000017d67808 */ /* 0x000fe40001000000 */
[----:B------:R-:W-:Y:S01]  /*92c0*/  ISETP.GT.AND P2, PT, R4, 0x10, PT ;  /* 0x000000100400780c */ /* 0x000fe20003f44270 */
[----:B------:R-:W2:Y:S01]  /*92d0*/  MUFU.TANH R23, R54 ;  /* 0x0000003600177308 */ /* 0x000ea20000002400 */
[----:B------:R-:W-:Y:S02]  /*92e0*/  ISETP.GT.AND P0, PT, R3, 0x18, PT ;  /* 0x000000180300780c */ /* 0x000fe40003f04270 */
[----:B------:R-:W-:Y:S02]  /*92f0*/  FMNMX.FTZ R7, R217, R7, !PT ;  /* 0x00000007d9077209 */ /* 0x000fe40007810000 */
[----:B------:R-:W-:Y:S02]  /*9300*/  FSEL R222, R26, -INF , P2 ;  /* 0xff8000001ade7808 */ /* 0x000fe40001000000 */
[----:B------:R-:W-:Y:S02]  /*9310*/  ISETP.GT.AND P2, PT, R0, 0x19, PT ;  /* 0x000000190000780c */ /* 0x000fe40003f44270 */
[----:B------:R-:W-:Y:S01]  /*9320*/  FSEL R219, R28, -INF , P1 ;  /* 0xff8000001cdb7808 */ /* 0x000fe20000800000 */
[----:B------:R-:W1:Y:S01]  /*9330*/  MUFU.TANH R20, R20 ;  /* 0x0000001400147308 */ /* 0x000e620000002400 */
[----:B------:R-:W-:Y:S02]  /*9340*/  FSEL R211, R32, -INF , P0 ;  /* 0xff80000020d37808 */ /* 0x000fe40000000000 */
[----:B------:R-:W-:Y:S02]  /*9350*/  ISETP.GT.AND P1, PT, R3, 0x19, PT ;  /* 0x000000190300780c */ /* 0x000fe40003f24270 */
[----:B------:R-:W-:Y:S02]  /*9360*/  FMNMX.FTZ R7, R216, R7, !PT ;  /* 0x00000007d8077209 */ /* 0x000fe40007810000 */
[----:B------:R-:W-:Y:S02]  /*9370*/  FSEL R218, R29, -INF , P2 ;  /* 0xff8000001dda7808 */ /* 0x000fe40001000000 */
[----:B------:R-:W-:Y:S01]  /*9380*/  FSEL R210, R33, -INF , P1 ;  /* 0xff80000021d27808 */ /* 0x000fe20000800000 */
[----:B------:R-:W-:Y:S01]  /*9390*/  MUFU.TANH R26, R57 ;  /* 0x00000039001a7308 */ /* 0x000fe20000002400 */
[----:B------:R-:W-:Y:S02]  /*93a0*/  FMNMX.FTZ R7, R211, R7, !PT ;  /* 0x00000007d3077209 */ /* 0x000fe40007810000 */
[C---:B------:R-:W-:Y:S02]  /*93b0*/  ISETP.GT.AND P2, PT, R3.reuse, 0x20, PT ;  /* 0x000000200300780c */ /* 0x040fe40003f44270 */
[----:B------:R-:W-:Y:S02]  /*93c0*/  FMNMX.FTZ R7, R210, R7, !PT ;  /* 0x00000007d2077209 */ /* 0x000fe40007810000 */
[----:B------:R-:W-:Y:S02]  /*93d0*/  FSEL R209, R36, -INF , P2 ;  /* 0xff80000024d17808 */ /* 0x000fe40001000000 */
[C---:B------:R-:W-:Y:S01]  /*93e0*/  ISETP.GT.AND P0, PT, R3.reuse, 0x21, PT ;  /* 0x000000210300780c */ /* 0x040fe20003f04270 */
[----:B------:R-:W2:Y:S01]  /*93f0*/  MUFU.TANH R33, R56 ;  /* 0x0000003800217308 */ /* 0x000ea20000002400 */
[C---:B------:R-:W-:Y:S02]  /*9400*/  ISETP.GT.AND P2, PT, R3.reuse, 0x29, PT ;  /* 0x000000290300780c */ /* 0x040fe40003f44270 */
[----:B------:R-:W-:Y:S02]  /*9410*/  ISETP.GT.AND P1, PT, R3, 0x28, PT ;  /* 0x000000280300780c */ /* 0x000fe40003f24270 */
[----:B------:R-:W-:Y:S01]  /*9420*/  FSEL R65, R18, -INF , P0 ;  /* 0xff80000012417808 */ /* 0x000fe20000000000 */
[----:B------:R-:W-:Y:S01]  /*9430*/  FMUL.FTZ R18, R62, c[0x0][0x320] ;  /* 0x0000c8003e127a20 */ /* 0x000fe20000410000 */
[----:B------:R-:W-:Y:S02]  /*9440*/  FMNMX.FTZ R7, R209, R7, !PT ;  /* 0x00000007d1077209 */ /* 0x000fe40007810000 */
[----:B------:R-:W-:Y:S01]  /*9450*/  ISETP.GT.AND P0, PT, R3, 0x30, PT ;  /* 0x000000300300780c */ /* 0x000fe20003f04270 */
[----:B------:R-:W2:Y:S01]  /*9460*/  MUFU.TANH R25, R60 ;  /* 0x0000003c00197308 */ /* 0x000ea20000002400 */
[----:B---3--:R-:W-:Y:S02]  /*9470*/  FSEL R64, R16, -INF , P1 ;  /* 0xff80000010407808 */ /* 0x008fe40000800000 */
[----:B-1----:R-:W-:Y:S02]  /*9480*/  FSEL R53, R9, -INF , P2 ;  /* 0xff80000009357808 */ /* 0x002fe40001000000 */
[----:B------:R-:W-:Y:S02]  /*9490*/  FSEL R52, R52, -INF , P0 ;  /* 0xff80000034347808 */ /* 0x000fe40000000000 */
[C---:B------:R-:W-:Y:S02]  /*94a0*/  ISETP.GT.AND P1, PT, R3.reuse, 0x31, PT ;  /* 0x000000310300780c */ /* 0x040fe40003f24270 */
[C---:B------:R-:W-:Y:S01]  /*94b0*/  ISETP.GT.AND P0, PT, R3.reuse, 0x39, PT ;  /* 0x000000390300780c */ /* 0x040fe20003f04270 */
[----:B------:R-:W1:Y:S01]  /*94c0*/  MUFU.TANH R24, R61 ;  /* 0x0000003d00187308 */ /* 0x000e620000002400 */
[----:B------:R-:W-:Y:S02]  /*94d0*/  ISETP.GT.AND P2, PT, R3, 0x38, PT ;  /* 0x000000380300780c */ /* 0x000fe40003f44270 */
[----:B------:R-:W-:Y:S02]  /*94e0*/  FMNMX.FTZ R3, R65, R7, !PT ;  /* 0x0000000741037209 */ /* 0x000fe40007810000 */
[----:B------:R-:W-:Y:S02]  /*94f0*/  FMNMX.FTZ R7, R13, R133, !PT ;  /* 0x000000850d077209 */ /* 0x000fe40007810000 */
[----:B------:R-:W-:Y:S02]  /*9500*/  FSEL R46, R46, -INF , P1 ;  /* 0xff8000002e2e7808 */ /* 0x000fe40000800000 */
[----:B------:R-:W-:Y:S01]  /*9510*/  FMNMX.FTZ R7, R14, R7, !PT ;  /* 0x000000070e077209 */ /* 0x000fe20007810000 */
[----:B------:R-:W3:Y:S01]  /*9520*/  MUFU.TANH R27, R58 ;  /* 0x0000003a001b7308 */ /* 0x000ee20000002400 */
[----:B------:R-:W-:Y:S02]  /*9530*/  ISETP.GT.AND P1, PT, R4, 0x18, PT ;  /* 0x000000180400780c */ /* 0x000fe40003f24270 */
[----:B------:R-:W-:Y:S02]  /*9540*/  FMNMX.FTZ R7, R17, R7, !PT ;  /* 0x0000000711077209 */ /* 0x000fe40007810000 */
[----:B------:R-:W-:Y:S02]  /*9550*/  FSEL R43, R43, -INF , P0 ;  /* 0xff8000002b2b7808 */ /* 0x000fe40000000000 */
[----:B------:R-:W-:Y:S02]  /*9560*/  FMNMX.FTZ R7, R45, R7, !PT ;  /* 0x000000072d077209 */ /* 0x000fe40007810000 */
[----:B------:R-:W-:Y:S01]  /*9570*/  ISETP.GT.AND P0, PT, R2, 0x18, PT ;  /* 0x000000180200780c */ /* 0x000fe20003f04270 */
[----:B------:R-:W-:Y:S01]  /*9580*/  MUFU.TANH R18, R18 ;  /* 0x0000001200127308 */ /* 0x000fe20000002400 */
[----:B------:R-:W-:Y:S02]  /*9590*/  FMNMX.FTZ R7, R215, R7, !PT ;  /* 0x00000007d7077209 */ /* 0x000fe40007810000 */
[----:B------:R-:W-:Y:S02]  /*95a0*/  FMNMX.FTZ R3, R64, R3, !PT ;  /* 0x0000000340037209 */ /* 0x000fe40007810000 */
[----:B------:R-:W-:Y:S02]  /*95b0*/  FSEL R42, R244, -INF , P0 ;  /* 0xff800000f42a7808 */ /* 0x000fe40000000000 */
[----:B------:R-:W-:Y:S02]  /*95c0*/  FSEL R44, R44, -INF , P2 ;  /* 0xff8000002c2c7808 */ /* 0x000fe40001000000 */
[----:B------:R-:W-:Y:S02]  /*95d0*/  ISETP.GT.AND P2, PT, R4, 0x19, PT ;  /* 0x000000190400780c */ /* 0x000fe40003f44270 */
[----:B------:R-:W-:Y:S02]  /*95e0*/  FSEL R51, R248, -INF , P1 ;  /* 0xff800000f8337808 */ /* 0x000fe40000800000 */
[----:B------:R-:W-:Y:S02]  /*95f0*/  ISETP.GT.AND P1, PT, R2, 0x19, PT ;  /* 0x000000190200780c */ /* 0x000fe40003f24270 */
[----:B------:R-:W-:Y:S02]  /*9600*/  FMNMX.FTZ R7, R214, R7, !PT ;  /* 0x00000007d6077209 */ /* 0x000fe40007810000 */
[----:B------:R-:W-:Y:S02]  /*9610*/  FMNMX.FTZ R3, R53, R3, !PT ;  /* 0x0000000335037209 */ /* 0x000fe40007810000 */
[----:B------:R-:W-:Y:S02]  /*9620*/  FSEL R47, R247, -INF , P2 ;  /* 0xff800000f72f7808 */ /* 0x000fe40001000000 */
[----:B------:R-:W-:Y:S02]  /*9630*/  ISETP.GT.AND P2, PT, R2, 0x20, PT ;  /* 0x000000200200780c */ /* 0x000fe40003f44270 */
[----:B------:R-:W-:Y:S02]  /*9640*/  FSEL R41, R137, -INF , P1 ;  /* 0xff80000089297808 */ /* 0x000fe40000800000 */
[----:B------:R-:W-:Y:S02]  /*9650*/  FMNMX.FTZ R7, R42, R7, !PT ;  /* 0x000000072a077209 */ /* 0x000fe40007810000 */
[----:B------:R-:W-:Y:S02]  /*9660*/  FMNMX.FTZ R3, R52, R3, !PT ;  /* 0x0000000334037209 */ /* 0x000fe40007810000 */
[----:B------:R-:W-:Y:S02]  /*9670*/  ISETP.GT.AND P0, PT, R2, 0x21, PT ;  /* 0x000000210200780c */ /* 0x000fe40003f04270 */
[----:B------:R-:W-:Y:S02]  /*9680*/  FSEL R40, R30, -INF , P2 ;  /* 0xff8000001e287808 */ /* 0x000fe40001000000 */
[----:B------:R-:W-:Y:S02]  /*9690*/  FMNMX.FTZ R7, R41, R7, !PT ;  /* 0x0000000729077209 */ /* 0x000fe40007810000 */
[----:B------:R-:W-:Y:S02]  /*96a0*/  FMNMX.FTZ R3, R46, R3, !PT ;  /* 0x000000032e037209 */ /* 0x000fe40007810000 */
[----:B------:R-:W-:Y:S02]  /*96b0*/  FSEL R39, R39, -INF , P0 ;  /* 0xff80000027277808 */ /* 0x000fe40000000000 */
[C---:B------:R-:W-:Y:S02]  /*96c0*/  ISETP.GT.AND P1, PT, R2.reuse, 0x28, PT ;  /* 0x000000280200780c */ /* 0x040fe40003f24270 */
[C---:B------:R-:W-:Y:S02]  /*96d0*/  ISETP.GT.AND P2, PT, R2.reuse, 0x29, PT ;  /* 0x000000290200780c */ /* 0x040fe40003f44270 */
[----:B------:R-:W-:Y:S02]  /*96e0*/  ISETP.GT.AND P0, PT, R2, 0x30, PT ;  /* 0x000000300200780c */ /* 0x000fe40003f04270 */
[----:B------:R-:W-:Y:S02]  /*96f0*/  FMNMX.FTZ R7, R40, R7, !PT ;  /* 0x0000000728077209 */ /* 0x000fe40007810000 */
[----:B------:R-:W-:Y:S02]  /*9700*/  FMNMX.FTZ R3, R44, R3, !PT ;  /* 0x000000032c037209 */ /* 0x000fe40007810000 */
[----:B------:R-:W-:Y:S02]  /*9710*/  FSEL R38, R38, -INF , P1 ;  /* 0xff80000026267808 */ /* 0x000fe40000800000 */
[----:B------:R-:W-:Y:S02]  /*9720*/  FSEL R37, R37, -INF , P2 ;  /* 0xff80000025257808 */ /* 0x000fe40001000000 */
[----:B--2---:R-:W-:Y:S02]  /*9730*/  FSEL R23, R23, -INF , P0 ;  /* 0xff80000017177808 */ /* 0x004fe40000000000 */
[C---:B------:R-:W-:Y:S02]  /*9740*/  ISETP.GT.AND P1, PT, R2.reuse, 0x31, PT ;  /* 0x000000310200780c */ /* 0x040fe40003f24270 */
[C---:B------:R-:W-:Y:S02]  /*9750*/  ISETP.GT.AND P2, PT, R2.reuse, 0x38, PT ;  /* 0x000000380200780c */ /* 0x040fe40003f44270 */
[----:B------:R-:W-:Y:S02]  /*9760*/  ISETP.GT.AND P0, PT, R2, 0x39, PT ;  /* 0x000000390200780c */ /* 0x000fe40003f04270 */
[----:B------:R-:W-:Y:S02]  /*9770*/  FMNMX.FTZ R2, R39, R7, !PT ;  /* 0x0000000727027209 */ /* 0x000fe40007810000 */
[----:B------:R-:W-:Y:S02]  /*9780*/  FMNMX.FTZ R3, R43, R3, !PT ;  /* 0x000000032b037209 */ /* 0x000fe40007810000 */
[----:B------:R-:W-:Y:S02]  /*9790*/  FMNMX.FTZ R2, R38, R2, !PT ;  /* 0x0000000226027209 */ /* 0x000fe40007810000 */
[----:B------:R-:W-:Y:S01]  /*97a0*/  FMNMX.FTZ R7, R48, R138, !PT ;  /* 0x0000008a30077209 */ /* 0x000fe20007810000 */
[----:B------:R-:W2:Y:S01]  /*97b0*/  SHFL.BFLY PT, R9, R3, 0x2, 0x1f ;  /* 0x0c401f0003097f89 */ /* 0x000ea200000e0000 */
[----:B------:R-:W-:Y:S02]  /*97c0*/  FMNMX.FTZ R2, R37, R2, !PT ;  /* 0x0000000225027209 */ /* 0x000fe40007810000 */
[----:B------:R-:W-:Y:S02]  /*97d0*/  FMNMX.FTZ R7, R49, R7, !PT ;  /* 0x0000000731077209 */ /* 0x000fe40007810000 */
[----:B------:R-:W-:Y:S02]  /*97e0*/  FSEL R22, R22, -INF , P1 ;  /* 0xff80000016167808 */ /* 0x000fe40000800000 */
        /* <DEDUP_REMOVED lines=8> */
[----:B------:R-:W-:Y:S02]  /*9870*/  FMNMX.FTZ R136, R20, R2, !PT ;  /* 0x0000000214887209 */ /* 0x000fe40007810000 */
[----:B------:R-:W-:Y:S02]  /*9880*/  FMNMX.FTZ R2, R220, R7, !PT ;  /* 0x00000007dc027209 */ /* 0x000fe40007810000 */
[C---:B------:R-:W-:Y:S01]  /*9890*/  ISETP.GT.AND P1, PT, R0.reuse, 0x20, PT ;  /* 0x000000200000780c */ /* 0x040fe20003f24270 */
[----:B------:R-:W1:Y:S01]  /*98a0*/  SHFL.BFLY PT, R7, R136, 0x2, 0x1f ;  /* 0x0c401f0088077f89 */ /* 0x000e6200000e0000 */
[C---:B------:R-:W-:Y:S02]  /*98b0*/  ISETP.GT.AND P2, PT, R0.reuse, 0x21, PT ;  /* 0x000000210000780c */ /* 0x040fe40003f44270 */
[----:B------:R-:W-:Y:S02]  /*98c0*/  FMNMX.FTZ R2, R219, R2, !PT ;  /* 0x00000002db027209 */ /* 0x000fe40007810000 */
[----:B--2---:R-:W-:Y:S01]  /*98d0*/  FMNMX.FTZ R3, R3, R9, !PT ;  /* 0x0000000903037209 */ /* 0x004fe20007810000 */
[----:B------:R-:W-:Y:S01]  /*98e0*/  FMUL.FTZ R9, R63, c[0x0][0x320] ;  /* 0x0000c8003f097a20 */ /* 0x000fe20000410000 */
[----:B------:R-:W-:Y:S02]  /*98f0*/  FSEL R36, R31, -INF , P1 ;  /* 0xff8000001f247808 */ /* 0x000fe40000800000 */
[C---:B------:R-:W-:Y:S01]  /*9900*/  ISETP.GT.AND P0, PT, R0.reuse, 0x28, PT ;  /* 0x000000280000780c */ /* 0x040fe20003f04270 */
[----:B------:R-:W2:Y:S01]  /*9910*/  SHFL.BFLY PT, R137, R3, 0x1, 0x1f ;  /* 0x0c201f0003897f89 */ /* 0x000ea200000e0000 */
[----:B------:R-:W-:Y:S01]  /*9920*/  ISETP.GT.AND P1, PT, R0, 0x29, PT ;  /* 0x000000290000780c */ /* 0x000fe20003f24270 */
[----:B------:R-:W-:Y:S01]  /*9930*/  MUFU.TANH R9, R9 ;  /* 0x0000000900097308 */ /* 0x000fe20000002400 */
[----:B------:R-:W-:Y:S02]  /*9940*/  FMNMX.FTZ R2, R218, R2, !PT ;  /* 0x00000002da027209 */ /* 0x000fe40007810000 */
[----:B------:R-:W-:Y:S02]  /*9950*/  FSEL R35, R35, -INF , P2 ;  /* 0xff80000023237808 */ /* 0x000fe40001000000 */
[C---:B------:R-:W-:Y:S02]  /*9960*/  ISETP.GT.AND P2, PT, R0.reuse, 0x30, PT ;  /* 0x000000300000780c */ /* 0x040fe40003f44270 */
[----:B------:R-:W-:Y:S02]  /*9970*/  FSEL R32, R19, -INF , P0 ;  /* 0xff80000013207808 */ /* 0x000fe40000000000 */
[----:B------:R-:W-:Y:S01]  /*9980*/  ISETP.GT.AND P0, PT, R0, 0x31, PT ;  /* 0x000000310000780c */ /* 0x000fe20003f04270 */
[----:B------:R-:W1:Y:S01]  /*9990*/  MUFU.TANH R19, R59 ;  /* 0x0000003b00137308 */ /* 0x000e620000002400 */
[----:B------:R-:W-:Y:S02]  /*99a0*/  FSEL R34, R34, -INF , P1 ;  /* 0xff80000022227808 */ /* 0x000fe40000800000 */
[C---:B------:R-:W-:Y:S02]  /*99b0*/  ISETP.GT.AND P1, PT, R0.reuse, 0x38, PT ;  /* 0x000000380000780c */ /* 0x040fe40003f24270 */
[----:B------:R-:W-:Y:S02]  /*99c0*/  FSEL R33, R33, -INF , P2 ;  /* 0xff80000021217808 */ /* 0x000fe40001000000 */
[----:B------:R-:W-:Y:S02]  /*99d0*/  ISETP.GT.AND P2, PT, R0, 0x39, PT ;  /* 0x000000390000780c */ /* 0x000fe40003f44270 */
[----:B------:R-:W-:Y:S02]  /*99e0*/  FMNMX.FTZ R0, R36, R2, !PT ;  /* 0x0000000224007209 */ /* 0x000fe40007810000 */
[----:B------:R-:W-:Y:S02]  /*99f0*/  FMNMX.FTZ R2, R207, R139, !PT ;  /* 0x0000008bcf027209 */ /* 0x000fe40007810000 */
[----:B------:R-:W-:Y:S02]  /*9a00*/  FMNMX.FTZ R0, R35, R0, !PT ;  /* 0x0000000023007209 */ /* 0x000fe40007810000 */
[----:B------:R-:W-:Y:S02]  /*9a10*/  FMNMX.FTZ R2, R208, R2, !PT ;  /* 0x00000002d0027209 */ /* 0x000fe40007810000 */
[----:B------:R-:W-:Y:S02]  /*9a20*/  FMNMX.FTZ R0, R32, R0, !PT ;  /* 0x0000000020007209 */ /* 0x000fe40007810000 */
[----:B------:R-:W-:Y:S02]  /*9a30*/  FMNMX.FTZ R2, R212, R2, !PT ;  /* 0x00000002d4027209 */ /* 0x000fe40007810000 */
[----:B------:R-:W-:Y:S02]  /*9a40*/  FMNMX.FTZ R0, R34, R0, !PT ;  /* 0x0000000022007209 */ /* 0x000fe40007810000 */
[----:B------:R-:W-:Y:S02]  /*9a50*/  FSEL R26, R26, -INF , P0 ;  /* 0xff8000001a1a7808 */ /* 0x000fe40000000000 */
[----:B------:R-:W-:Y:S02]  /*9a60*/  FMNMX.FTZ R0, R33, R0, !PT ;  /* 0x0000000021007209 */ /* 0x000fe40007810000 */
[----:B------:R-:W-:Y:S02]  /*9a70*/  FMNMX.FTZ R2, R213, R2, !PT ;  /* 0x00000002d5027209 */ /* 0x000fe40007810000 */
[----:B------:R-:W-:Y:S02]  /*9a80*/  FSEL R25, R25, -INF , P1 ;  /* 0xff80000019197808 */ /* 0x000fe40000800000 */
[----:B------:R-:W-:Y:S02]  /*9a90*/  FMNMX.FTZ R0, R26, R0, !PT ;  /* 0x000000001a007209 */ /* 0x000fe40007810000 */
[----:B-1----:R-:W-:Y:S02]  /*9aa0*/  FMNMX.FTZ R136, R136, R7, !PT ;  /* 0x0000000788887209 */ /* 0x002fe40007810000 */
[----:B------:R-:W-:Y:S02]  /*9ab0*/  FMNMX.FTZ R2, R222, R2, !PT ;  /* 0x00000002de027209 */ /* 0x000fe40007810000 */
[----:B--2---:R-:W-:Y:S02]  /*9ac0*/  FMNMX.FTZ R137, R3, R137, !PT ;  /* 0x0000008903897209 */ /* 0x004fe40007810000 */
[----:B------:R-:W-:Y:S01]  /*9ad0*/  FSEL R24, R24, -INF , P2 ;  /* 0xff80000018187808 */ /* 0x000fe20001000000 */
[----:B------:R-:W1:Y:S01]  /*9ae0*/  SHFL.BFLY PT, R3, R136, 0x1, 0x1f ;  /* 0x0c201f0088037f89 */ /* 0x000e6200000e0000 */
[----:B------:R-:W-:Y:S01]  /*9af0*/  FMNMX.FTZ R0, R25, R0, !PT ;  /* 0x0000000019007209 */ /* 0x000fe20007810000 */
[----:B------:R-:W-:Y:S01]  /*9b00*/  FMUL.FTZ R7, R137, c[0x0][0x2d0] ;  /* 0x0000b40089077a20 */ /* 0x000fe20000410000 */
[----:B------:R-:W-:Y:S02]  /*9b10*/  FMNMX.FTZ R2, R221, R2, !PT ;  /* 0x00000002dd027209 */ /* 0x000fe40007810000 */
[----:B------:R-:W-:Y:S02]  /*9b20*/  ISETP.GT.AND P0, PT, R4, 0x20, PT ;  /* 0x000000200400780c */ /* 0x000fe40003f04270 */
[----:B------:R-:W-:Y:S02]  /*9b30*/  FMNMX.FTZ R0, R24, R0, !PT ;  /* 0x0000000018007209 */ /* 0x000fe40007810000 */
[----:B------:R-:W-:Y:S02]  /*9b40*/  FMNMX.FTZ R2, R51, R2, !PT ;  /* 0x0000000233027209 */ /* 0x000fe40007810000 */
[----:B------:R-:W-:Y:S01]  /*9b50*/  FSEL R31, R252, -INF , P0 ;  /* 0xff800000fc1f7808 */ /* 0x000fe20000000000 */
[----:B------:R-:W2:Y:S01]  /*9b60*/  SHFL.BFLY PT, R135, R0, 0x2, 0x1f ;  /* 0x0c401f0000877f89 */ /* 0x000ea200000e0000 */
[----:B------:R-:W-:Y:S02]  /*9b70*/  FSETP.NEU.FTZ.AND P0, PT, R137, -INF , PT ;  /* 0xff8000008900780b */ /* 0x000fe40003f1d000 */
[C---:B------:R-:W-:Y:S02]  /*9b80*/  ISETP.GT.AND P1, PT, R4.reuse, 0x21, PT ;  /* 0x000000210400780c */ /* 0x040fe40003f24270 */
[----:B------:R-:W-:Y:S02]  /*9b90*/  FMNMX.FTZ R2, R47, R2, !PT ;  /* 0x000000022f027209 */ /* 0x000fe40007810000 */
[----:B------:R-:W-:Y:S02]  /*9ba0*/  FSEL R7, R7, RZ, P0 ;  /* 0x000000ff07077208 */ /* 0x000fe40000000000 */
[----:B------:R-:W-:Y:S02]  /*9bb0*/  ISETP.GT.AND P2, PT, R4, 0x28, PT ;  /* 0x000000280400780c */ /* 0x000fe40003f44270 */
[----:B------:R-:W-:Y:S01]  /*9bc0*/  FSEL R30, R251, -INF , P1 ;  /* 0xff800000fb1e7808 */ /* 0x000fe20000800000 */
[--C-:B------:R-:W-:Y:S01]  /*9bd0*/  FFMA.FTZ R8, R8, c[0x0][0x2d0], -R7.reuse ;  /* 0x0000b40008087a23 */ /* 0x100fe20000010807 */
[----:B------:R-:W-:Y:S01]  /*9be0*/  FMNMX.FTZ R2, R31, R2, !PT ;  /* 0x000000021f027209 */ /* 0x000fe20007810000 */
[--C-:B------:R-:W-:Y:S01]  /*9bf0*/  FFMA.FTZ R5, R5, c[0x0][0x2d0], -R7.reuse ;  /* 0x0000b40005057a23 */ /* 0x100fe20000010807 */
[----:B------:R-:W-:Y:S01]  /*9c00*/  ISETP.GT.AND P1, PT, R4, 0x29, PT ;  /* 0x000000290400780c */ /* 0x000fe20003f24270 */
[----:B------:R4:W-:Y:S01]  /*9c10*/  MUFU.EX2 R249, R8 ;  /* 0x0000000800f97308 */ /* 0x0009e20000000800 */
[----:B------:R-:W-:Y:S01]  /*9c20*/  FMNMX.FTZ R2, R30, R2, !PT ;  /* 0x000000021e027209 */ /* 0x000fe20007810000 */
[--C-:B------:R-:W-:Y:S01]  /*9c30*/  FFMA.FTZ R53, R53, c[0x0][0x2d0], -R7.reuse ;  /* 0x0000b40035357a23 */ /* 0x100fe20000010807 */
[----:B------:R-:W-:Y:S01]  /*9c40*/  FSEL R29, R246, -INF , P2 ;  /* 0xff800000f61d7808 */ /* 0x000fe20001000000 */
[--C-:B------:R-:W-:Y:S01]  /*9c50*/  FFMA.FTZ R52, R52, c[0x0][0x2d0], -R7.reuse ;  /* 0x0000b40034347a23 */ /* 0x100fe20000010807 */
[----:B------:R-:W-:Y:S01]  /*9c60*/  ISETP.GT.AND P2, PT, R4, 0x30, PT ;  /* 0x000000300400780c */ /* 0x000fe20003f44270 */
[--C-:B------:R-:W-:Y:S01]  /*9c70*/  FFMA.FTZ R54, R46, c[0x0][0x2d0], -R7.reuse ;  /* 0x0000b4002e367a23 */ /* 0x100fe20000010807 */
[----:B------:R-:W-:Y:S01]  /*9c80*/  FSEL R28, R15, -INF , P1 ;  /* 0xff8000000f1c7808 */ /* 0x000fe20000800000 */
[--C-:B------:R-:W-:Y:S01]  /*9c90*/  FFMA.FTZ R217, R217, c[0x0][0x2d0], -R7.reuse ;  /* 0x0000b400d9d97a23 */ /* 0x100fe20000010807 */
[----:B------:R-:W-:Y:S01]  /*9ca0*/  FMNMX.FTZ R2, R29, R2, !PT ;  /* 0x000000021d027209 */ /* 0x000fe20007810000 */
[----:B------:R4:W4:Y:S01]  /*9cb0*/  MUFU.EX2 R250, R5 ;  /* 0x0000000500fa7308 */ /* 0x0009220000000800 */
[----:B------:R-:W-:Y:S01]  /*9cc0*/  ISETP.GT.AND P1, PT, R4, 0x31, PT ;  /* 0x000000310400780c */ /* 0x000fe20003f24270 */
[--C-:B------:R-:W-:Y:S01]  /*9cd0*/  FFMA.FTZ R216, R216, c[0x0][0x2d0], -R7.reuse ;  /* 0x0000b400d8d87a23 */ /* 0x100fe20000010807 */
[----:B---3--:R-:W-:Y:S01]  /*9ce0*/  FSEL R27, R27, -INF , P2 ;  /* 0xff8000001b1b7808 */ /* 0x008fe20001000000 */
[--C-:B------:R-:W-:Y:S01]  /*9cf0*/  FFMA.FTZ R66, R210, c[0x0][0x2d0], -R7.reuse ;  /* 0x0000b400d2427a23 */ /* 0x100fe20000010807 */
[----:B------:R-:W-:Y:S01]  /*9d00*/  FMNMX.FTZ R2, R28, R2, !PT ;  /* 0x000000021c027209 */ /* 0x000fe20007810000 */
[--C-:B------:R-:W-:Y:S01]  /*9d10*/  FFMA.FTZ R61, R209, c[0x0][0x2d0], -R7.reuse ;  /* 0x0000b400d13d7a23 */ /* 0x100fe20000010807 */
[----:B-1----:R-:W-:Y:S01]  /*9d20*/  FMNMX.FTZ R136, R136, R3, !PT ;  /* 0x0000000388887209 */ /* 0x002fe20007810000 */
[--C-:B------:R-:W-:Y:S01]  /*9d30*/  FFMA.FTZ R3, R12, c[0x0][0x2d0], -R7.reuse ;  /* 0x0000b4000c037a23 */ /* 0x100fe20000010807 */
[----:B------:R-:W-:Y:S01]  /*9d40*/  FSEL R19, R19, -INF , P1 ;  /* 0xff80000013137808 */ /* 0x000fe20000800000 */
[--C-:B------:R-:W-:Y:S01]  /*9d50*/  FFMA.FTZ R65, R65, c[0x0][0x2d0], -R7.reuse ;  /* 0x0000b40041417a23 */ /* 0x100fe20000010807 */
[----:B------:R-:W-:Y:S01]  /*9d60*/  FMNMX.FTZ R2, R27, R2, !PT ;  /* 0x000000021b027209 */ /* 0x000fe20007810000 */
[----:B------:R1:W-:Y:S01]  /*9d70*/  MUFU.EX2 R56, R3 ;  /* 0x0000000300387308 */ /* 0x0003e20000000800 */
[----:B--2---:R-:W-:Y:S01]  /*9d80*/  FMNMX.FTZ R135, R0, R135, !PT ;  /* 0x0000008700877209 */ /* 0x004fe20007810000 */
[----:B----4-:R-:W-:Y:S01]  /*9d90*/  FMUL.FTZ R8, R136, c[0x0][0x2d0] ;  /* 0x0000b40088087a20 */ /* 0x010fe20000410000 */
[----:B------:R-:W-:Y:S01]  /*9da0*/  FMNMX.FTZ R0, R19, R2, !PT ;  /* 0x0000000213007209 */ /* 0x000fe20007810000 */
[--C-:B------:R-:W-:Y:S01]  /*9db0*/  FFMA.FTZ R2, R6, c[0x0][0x2d0], -R7.reuse ;  /* 0x0000b40006027a23 */ /* 0x100fe20000010807 */
[----:B------:R-:W-:Y:S01]  /*9dc0*/  ISETP.GT.AND P2, PT, R4, 0x38, PT ;  /* 0x000000380400780c */ /* 0x000fe20003f44270 */
[--C-:B------:R-:W-:Y:S01]  /*9dd0*/  FFMA.FTZ R64, R64, c[0x0][0x2d0], -R7.reuse ;  /* 0x0000b40040407a23 */ /* 0x100fe20000010807 */
[----:B------:R-:W-:Y:S01]  /*9de0*/  ISETP.GT.AND P1, PT, R4, 0x39, PT ;  /* 0x000000390400780c */ /* 0x000fe20003f24270 */
[--C-:B------:R-:W-:Y:S01]  /*9df0*/  FFMA.FTZ R44, R44, c[0x0][0x2d0], -R7.reuse ;  /* 0x0000b4002c2c7a23 */ /* 0x100fe20000010807 */
[----:B------:R-:W-:Y:S01]  /*9e00*/  FSEL R18, R18, -INF , P2 ;  /* 0xff80000012127808 */ /* 0x000fe20001000000 */
[----:B------:R2:W-:Y:S01]  /*9e10*/  MUFU.EX2 R58, R2 ;  /* 0x00000002003a7308 */ /* 0x0005e20000000800 */
[----:B------:R-:W-:Y:S01]  /*9e20*/  FSETP.NEU.FTZ.AND P2, PT, R136, -INF , PT ;  /* 0xff8000008800780b */ /* 0x000fe20003f5d000 */
[----:B------:R-:W-:Y:S01]  /*9e30*/  FFMA.FTZ R43, R43, c[0x0][0x2d0], -R7 ;  /* 0x0000b4002b2b7a23 */ /* 0x000fe20000010807 */
[----:B------:R-:W-:Y:S02]  /*9e40*/  FSEL R6, R9, -INF , P1 ;  /* 0xff80000009067808 */ /* 0x000fe40000800000 */
[----:B------:R-:W-:Y:S01]  /*9e50*/  FSEL R8, R8, RZ, P2 ;  /* 0x000000ff08087208 */ /* 0x000fe20001000000 */
[----:B------:R-:W3:Y:S01]  /*9e60*/  SHFL.BFLY PT, R9, R135, 0x1, 0x1f ;  /* 0x0c201f0087097f89 */ /* 0x000ee200000e0000 */
[----:B------:R-:W-:Y:S02]  /*9e70*/  FMNMX.FTZ R0, R18, R0, !PT ;  /* 0x0000000012007209 */ /* 0x000fe40007810000 */
[----:B------:R-:W-:Y:S01]  /*9e80*/  @P6 IADD3 R4, P1, R10, UR22, RZ ;  /* 0x000000160a046c10 */ /* 0x000fe2000ff3e0ff */
[--C-:B------:R-:W-:Y:S01]  /*9e90*/  FFMA.FTZ R59, R23, c[0x0][0x2d0], -R8.reuse ;  /* 0x0000b400173b7a23 */ /* 0x100fe20000010808 */
[----:B------:R-:W-:Y:S01]  /*9ea0*/  FMNMX.FTZ R0, R6, R0, !PT ;  /* 0x0000000006007209 */ /* 0x000fe20007810000 */
[--C-:B------:R-:W-:Y:S01]  /*9eb0*/  FFMA.FTZ R62, R22, c[0x0][0x2d0], -R8.reuse ;  /* 0x0000b400163e7a23 */ /* 0x100fe20000010808 */
[----:B------:R-:W-:Y:S01]  /*9ec0*/  @P6 IADD3.X R5, R11, UR23, RZ, P1, !PT ;  /* 0x000000170b056c10 */ /* 0x000fe20008ffe4ff */
[--C-:B-1----:R-:W-:Y:S01]  /*9ed0*/  FFMA.FTZ R3, R13, c[0x0][0x2d0], -R8.reuse ;  /* 0x0000b4000d037a23 */ /* 0x102fe20000010808 */
[----:B------:R-:W-:Y:S01]  /*9ee0*/  @P6 IADD3 R10, P1, R4, UR22, RZ ;  /* 0x00000016040a6c10 */ /* 0x000fe2000ff3e0ff */
[--C-:B------:R-:W-:Y:S01]  /*9ef0*/  FFMA.FTZ R67, R21, c[0x0][0x2d0], -R8.reuse ;  /* 0x0000b40015437a23 */ /* 0x100fe20000010808 */
[----:B------:R-:W-:Y:S01]  /*9f00*/  F2FP.BF16.PACK_AB R204, R250, R249 ;  /* 0x000000f9facc723e */ /* 0x000fe200000010ff */
[----:B------:R1:W-:Y:S01]  /*9f10*/  MUFU.EX2 R247, R3 ;  /* 0x0000000300f77308 */ /* 0x0003e20000000800 */
[----:B------:R4:W-:Y:S01]  /*9f20*/  @P6 LDGSTS.E.BYPASS.LTC128B.128 [R245+0x4900], [R4.64], !P5 ;  /* 0x0490000004f56fae */ /* 0x0009e2000e901d52 */
[----:B------:R-:W-:Y:S01]  /*9f30*/  @P6 IADD3.X R11, R5, UR23, RZ, P1, !PT ;  /* 0x00000017050b6c10 */ /* 0x000fe20008ffe4ff */
[--C-:B------:R-:W-:Y:S02]  /*9f40*/  FFMA.FTZ R57, R20, c[0x0][0x2d0], -R8.reuse ;  /* 0x0000b40014397a23 */ /* 0x100fe40000010808 */
[--C-:B------:R-:W-:Y:S02]  /*9f50*/  FFMA.FTZ R215, R215, c[0x0][0x2d0], -R8.reuse ;  /* 0x0000b400d7d77a23 */ /* 0x100fe40000010808 */
[--C-:B------:R-:W-:Y:S02]  /*9f60*/  FFMA.FTZ R214, R214, c[0x0][0x2d0], -R8.reuse ;  /* 0x0000b400d6d67a23 */ /* 0x100fe40000010808 */
[----:B--2---:R-:W2:Y:S01]  /*9f70*/  SHFL.BFLY PT, R2, R0, 0x2, 0x1f ;  /* 0x0c401f0000027f89 */ /* 0x004ea200000e0000 */
[--C-:B------:R-:W-:Y:S01]  /*9f80*/  FFMA.FTZ R40, R40, c[0x0][0x2d0], -R8.reuse ;  /* 0x0000b40028287a23 */ /* 0x100fe20000010808 */
[----:B---3--:R-:W-:Y:S01]  /*9f90*/  FMNMX.FTZ R135, R135, R9, !PT ;  /* 0x0000000987877209 */ /* 0x008fe20007810000 */
[--C-:B------:R-:W-:Y:S05]  /*9fa0*/  FFMA.FTZ R41, R41, c[0x0][0x2d0], -R8.reuse ;  /* 0x0000b40029297a23 */ /* 0x100fea0000010808 */
[----:B------:R4:W-:Y:S01]  /*9fb0*/  @P6 LDGSTS.E.BYPASS.LTC128B.128 [R245+0x6900], [R4.64+0x80], !P4 ;  /* 0x0690008004f56fae */ /* 0x0009e2000e101d52 */
[--C-:B-1----:R-:W-:Y:S07]  /*9fc0*/  FFMA.FTZ R3, R14, c[0x0][0x2d0], -R8.reuse ;  /* 0x0000b4000e037a23 */ /* 0x102fee0000010808 */
[----:B------:R1:W-:Y:S01]  /*9fd0*/  @P6 LDGSTS.E.BYPASS.LTC128B.128 [R245+0x5100], [R10.64], !P5 ;  /* 0x051000000af56fae */ /* 0x0003e2000e901d52 */
[----:B------:R-:W-:Y:S01]  /*9fe0*/  @P6 IADD3 R14, P1, R4, UR21, RZ ;  /* 0x00000015040e6c10 */ /* 0x000fe2000ff3e0ff */
[----:B------:R-:W3:Y:S03]  /*9ff0*/  MUFU.EX2 R248, R3 ;  /* 0x0000000300f87308 */ /* 0x000ee60000000800 */
[----:B------:R-:W-:Y:S02]  /*a000*/  @P6 IADD3.X R15, R5, UR20, RZ, P1, !PT ;  /* 0x00000014050f6c10 */ /* 0x000fe40008ffe4ff */
[----:B------:R-:W-:Y:S02]  /*a010*/  @P6 IADD3 R16, P1, R10, UR22, RZ ;  /* 0x000000160a106c10 */ /* 0x000fe4000ff3e0ff */
[----:B--2---:R-:W-:Y:S01]  /*a020*/  FMNMX.FTZ R0, R0, R2, !PT ;  /* 0x0000000200007209 */ /* 0x004fe20007810000 */
[----:B------:R-:W-:Y:S01]  /*a030*/  FFMA.FTZ R2, R17, c[0x0][0x2d0], -R8 ;  /* 0x0000b40011027a23 */ /* 0x000fe20000010808 */
[C---:B------:R-:W-:Y:S01]  /*a040*/  @P6 IADD3.X R17, R11.reuse, UR23, RZ, P1, !PT ;  /* 0x000000170b116c10 */ /* 0x040fe20008ffe4ff */
[----:B------:R2:W-:Y:S01]  /*a050*/  @P6 LDGSTS.E.BYPASS.LTC128B.128 [R245+0x7100], [R14.64], !P4 ;  /* 0x071000000ef56fae */ /* 0x0005e2000e101d52 */
[----:B------:R-:W-:Y:S01]  /*a060*/  @P6 IADD3 R12, P1, R10, UR21, RZ ;  /* 0x000000150a0c6c10 */ /* 0x000fe2000ff3e0ff */
[----:B------:R2:W-:Y:S03]  /*a070*/  MUFU.EX2 R55, R2 ;  /* 0x0000000200377308 */ /* 0x0005e60000000800 */
[----:B------:R-:W-:Y:S02]  /*a080*/  @P6 IADD3.X R13, R11, UR20, RZ, P1, !PT ;  /* 0x000000140b0d6c10 */ /* 0x000fe40008ffe4ff */
[----:B------:R-:W-:Y:S01]  /*a090*/  FSETP.NEU.FTZ.AND P1, PT, R135, -INF , PT ;  /* 0xff8000008700780b */ /* 0x000fe20003f3d000 */
[----:B------:R2:W-:Y:S01]  /*a0a0*/  @P6 LDGSTS.E.BYPASS.LTC128B.128 [R245+0x5900], [R16.64], !P5 ;  /* 0x0590000010f56fae */ /* 0x0005e2000e901d52 */
[----:B----4-:R-:W-:Y:S05]  /*a0b0*/  FSEL R4, R137, RZ, P0 ;  /* 0x000000ff89047208 */ /* 0x010fea0000000000 */
[----:B------:R-:W-:Y:S01]  /*a0c0*/  FADD.FTZ R5, -R4, R132 ;  /* 0x0000008404057221 */ /* 0x000fe20000010100 */
[----:B---3--:R-:W-:Y:S01]  /*a0d0*/  F2FP.BF16.PACK_AB R205, R248, R247 ;  /* 0x000000f7f8cd723e */ /* 0x008fe200000010ff */
[--C-:B------:R-:W-:Y:S01]  /*a0e0*/  FFMA.FTZ R3, R45, c[0x0][0x2d0], -R8.reuse ;  /* 0x0000b4002d037a23 */ /* 0x100fe20000010808 */
[----:B------:R3:W-:Y:S01]  /*a0f0*/  @P6 LDGSTS.E.BYPASS.LTC128B.128 [R245+0x7900], [R12.64], !P4 ;  /* 0x079000000cf56fae */ /* 0x0007e2000e101d52 */
[----:B-1----:R-:W-:Y:S02]  /*a100*/  FMUL.FTZ R10, R135, c[0x0][0x2d0] ;  /* 0x0000b400870a7a20 */ /* 0x002fe40000410000 */
[----:B------:R1:W4:Y:S03]  /*a110*/  MUFU.EX2 R131, R3 ;  /* 0x0000000300837308 */ /* 0x0003260000000800 */
[----:B------:R-:W-:Y:S02]  /*a120*/  FSEL R10, R10, RZ, P1 ;  /* 0x000000ff0a0a7208 */ /* 0x000fe40000800000 */
[----:B------:R-:W-:Y:S01]  /*a130*/  LDSM.16.MT88.4 R20, [R225+0x100] ;  /* 0x00010000e114783b */ /* 0x000fe20000004200 */
[----:B--2---:R-:W-:Y:S02]  /*a140*/  FFMA.FTZ R14, R39, c[0x0][0x2d0], -R8 ;  /* 0x0000b400270e7a23 */ /* 0x004fe40000010808 */
[--C-:B------:R-:W-:Y:S02]  /*a150*/  FFMA.FTZ R223, R223, c[0x0][0x2d0], -R10.reuse ;  /* 0x0000b400dfdf7a23 */ /* 0x100fe4000001080a */
[--C-:B------:R-:W-:Y:S03]  /*a160*/  FFMA.FTZ R220, R220, c[0x0][0x2d0], -R10.reuse ;  /* 0x0000b400dcdc7a23 */ /* 0x100fe6000001080a */
[----:B------:R-:W2:Y:S01]  /*a170*/  SHFL.BFLY PT, R2, R0, 0x1, 0x1f ;  /* 0x0c201f0000027f89 */ /* 0x000ea200000e0000 */
[--C-:B------:R-:W-:Y:S02]  /*a180*/  FFMA.FTZ R219, R219, c[0x0][0x2d0], -R10.reuse ;  /* 0x0000b400dbdb7a23 */ /* 0x100fe4000001080a */
[--C-:B------:R-:W-:Y:S02]  /*a190*/  FFMA.FTZ R218, R218, c[0x0][0x2d0], -R10.reuse ;  /* 0x0000b400dada7a23 */ /* 0x100fe4000001080a */
[--C-:B------:R-:W-:Y:S02]  /*a1a0*/  FFMA.FTZ R239, R26, c[0x0][0x2d0], -R10.reuse ;  /* 0x0000b4001aef7a23 */ /* 0x100fe4000001080a */
[--C-:B------:R-:W-:Y:S01]  /*a1b0*/  FFMA.FTZ R224, R25, c[0x0][0x2d0], -R10.reuse ;  /* 0x0000b40019e07a23 */ /* 0x100fe2000001080a */
[----:B------:R-:W0:Y:S01]  /*a1c0*/  LDGDEPBAR ;  /* 0x00000000000079af */ /* 0x000e220000000000 */
[--C-:B------:R-:W-:Y:S02]  /*a1d0*/  FFMA.FTZ R231, R24, c[0x0][0x2d0], -R10.reuse ;  /* 0x0000b40018e77a23 */ /* 0x100fe4000001080a */
[--C-:B-1----:R-:W-:Y:S01]  /*a1e0*/  FFMA.FTZ R3, R48, c[0x0][0x2d0], -R10.reuse ;  /* 0x0000b40030037a23 */ /* 0x102fe2000001080a */
[----:B----4-:R-:W-:Y:S01]  /*a1f0*/  MOV R15, R131 ;  /* 0x00000083000f7202 */ /* 0x010fe20000000f00 */
[--C-:B------:R-:W-:Y:S02]  /*a200*/  FFMA.FTZ R48, R36, c[0x0][0x2d0], -R10.reuse ;  /* 0x0000b40024307a23 */ /* 0x100fe4000001080a */
[----:B------:R1:W-:Y:S01]  /*a210*/  MUFU.EX2 R246, R3 ;  /* 0x0000000300f67308 */ /* 0x0003e20000000800 */
[--C-:B------:R-:W-:Y:S02]  /*a220*/  FFMA.FTZ R32, R32, c[0x0][0x2d0], -R10.reuse ;  /* 0x0000b40020207a23 */ /* 0x100fe4000001080a */
[--C-:B------:R-:W-:Y:S02]  /*a230*/  FFMA.FTZ R60, R34, c[0x0][0x2d0], -R10.reuse ;  /* 0x0000b400223c7a23 */ /* 0x100fe4000001080a */
[--C-:B------:R-:W-:Y:S02]  /*a240*/  FFMA.FTZ R35, R35, c[0x0][0x2d0], -R10.reuse ;  /* 0x0000b40023237a23 */ /* 0x100fe4000001080a */
[--C-:B------:R-:W-:Y:S01]  /*a250*/  FFMA.FTZ R33, R33, c[0x0][0x2d0], -R10.reuse ;  /* 0x0000b40021217a23 */ /* 0x100fe2000001080a */
[----:B--2---:R-:W-:Y:S01]  /*a260*/  FMNMX.FTZ R134, R0, R2, !PT ;  /* 0x0000000200867209 */ /* 0x004fe20007810000 */
[--C-:B------:R-:W-:Y:S01]  /*a270*/  FFMA.FTZ R0, R206, c[0x0][0x2d0], -R10.reuse ;  /* 0x0000b400ce007a23 */ /* 0x100fe2000001080a */
[----:B------:R-:W-:Y:S02]  /*a280*/  FSEL R2, R135, RZ, P1 ;  /* 0x000000ff87027208 */ /* 0x000fe40000800000 */
[C---:B------:R-:W-:Y:S01]  /*a290*/  FSETP.NEU.FTZ.AND P0, PT, R134.reuse, -INF , PT ;  /* 0xff8000008600780b */ /* 0x040fe20003f1d000 */
[----:B------:R2:W-:Y:S01]  /*a2a0*/  MUFU.EX2 R242, R0 ;  /* 0x0000000000f27308 */ /* 0x0005e20000000800 */
[----:B------:R-:W-:Y:S01]  /*a2b0*/  FMUL.FTZ R9, R134, c[0x0][0x2d0] ;  /* 0x0000b40086097a20 */ /* 0x000fe20000410000 */
[----:B------:R-:W-:Y:S04]  /*a2c0*/  F2FP.BF16.PACK_AB R206, R56, R58 ;  /* 0x0000003a38ce723e */ /* 0x000fe800000010ff */
[----:B------:R-:W-:Y:S01]  /*a2d0*/  FSEL R9, R9, RZ, P0 ;  /* 0x000000ff09097208 */ /* 0x000fe20000000000 */
[----:B-1----:R-:W-:Y:S04]  /*a2e0*/  FFMA.FTZ R3, R49, c[0x0][0x2d0], -R10 ;  /* 0x0000b40031037a23 */ /* 0x002fe8000001080a */
[--C-:B------:R-:W-:Y:S01]  /*a2f0*/  FFMA.FTZ R11, R212, c[0x0][0x2d0], -R9.reuse ;  /* 0x0000b400d40b7a23 */ /* 0x100fe20000010809 */
[----:B------:R1:W4:Y:S01]  /*a300*/  MUFU.EX2 R63, R3 ;  /* 0x00000003003f7308 */ /* 0x0003220000000800 */
[--C-:B------:R-:W-:Y:S02]  /*a310*/  FFMA.FTZ R235, R6, c[0x0][0x2d0], -R9.reuse ;  /* 0x0000b40006eb7a23 */ /* 0x100fe40000010809 */
[----:B------:R-:W-:Y:S02]  /*a320*/  FFMA.FTZ R49, R37, c[0x0][0x2d0], -R8 ;  /* 0x0000b40025317a23 */ /* 0x000fe40000010808 */
[--C-:B------:R-:W-:Y:S02]  /*a330*/  FFMA.FTZ R222, R222, c[0x0][0x2d0], -R9.reuse ;  /* 0x0000b400dede7a23 */ /* 0x100fe40000010809 */
[--C-:B------:R-:W-:Y:S02]  /*a340*/  FFMA.FTZ R221, R221, c[0x0][0x2d0], -R9.reuse ;  /* 0x0000b400dddd7a23 */ /* 0x100fe40000010809 */
[--C-:B------:R-:W-:Y:S01]  /*a350*/  FFMA.FTZ R131, R30, c[0x0][0x2d0], -R9.reuse ;  /* 0x0000b4001e837a23 */ /* 0x100fe20000010809 */
[----:B------:R-:W-:Y:S01]  /*a360*/  MUFU.EX2 R212, R11 ;  /* 0x0000000b00d47308 */ /* 0x000fe20000000800 */
[--C-:B--2---:R-:W-:Y:S01]  /*a370*/  FFMA.FTZ R0, R207, c[0x0][0x2d0], -R9.reuse ;  /* 0x0000b400cf007a23 */ /* 0x104fe20000010809 */
[----:B------:R-:W-:Y:S01]  /*a380*/  F2FP.BF16.PACK_AB R207, R15, R55 ;  /* 0x000000370fcf723e */ /* 0x000fe200000010ff */
[--C-:B------:R-:W-:Y:S02]  /*a390*/  FFMA.FTZ R233, R27, c[0x0][0x2d0], -R9.reuse ;  /* 0x0000b4001be97a23 */ /* 0x100fe40000010809 */
[--C-:B------:R-:W-:Y:S02]  /*a3a0*/  FFMA.FTZ R240, R19, c[0x0][0x2d0], -R9.reuse ;  /* 0x0000b40013f07a23 */ /* 0x100fe40000010809 */
[--C-:B------:R-:W-:Y:S02]  /*a3b0*/  FFMA.FTZ R241, R18, c[0x0][0x2d0], -R9.reuse ;  /* 0x0000b40012f17a23 */ /* 0x100fe40000010809 */
[--C-:B------:R-:W-:Y:S01]  /*a3c0*/  FFMA.FTZ R29, R29, c[0x0][0x2d0], -R9.reuse ;  /* 0x0000b4001d1d7a23 */ /* 0x100fe20000010809 */
[----:B------:R2:W-:Y:S01]  /*a3d0*/  MUFU.EX2 R244, R0 ;  /* 0x0000000000f47308 */ /* 0x0005e20000000800 */
[--C-:B------:R-:W-:Y:S02]  /*a3e0*/  FFMA.FTZ R31, R31, c[0x0][0x2d0], -R9.reuse ;  /* 0x0000b4001f1f7a23 */ /* 0x100fe40000010809 */
[--C-:B------:R-:W-:Y:S02]  /*a3f0*/  FFMA.FTZ R45, R28, c[0x0][0x2d0], -R9.reuse ;  /* 0x0000b4001c2d7a23 */ /* 0x100fe40000010809 */
[----:B-1----:R-:W-:Y:S02]  /*a400*/  FFMA.FTZ R3, R50, c[0x0][0x2d0], -R10 ;  /* 0x0000b40032037a23 */ /* 0x002fe4000001080a */
[----:B------:R-:W-:Y:S02]  /*a410*/  FFMA.FTZ R50, R38, c[0x0][0x2d0], -R8 ;  /* 0x0000b40026327a23 */ /* 0x000fe40000010808 */
[----:B------:R-:W1:Y:S01]  /*a420*/  LDSM.16.MT88.4 R36, [R226+0x100] ;  /* 0x00010000e224783b */ /* 0x000e620000004200 */
[----:B------:R3:W3:Y:S01]  /*a430*/  MUFU.EX2 R252, R3 ;  /* 0x0000000300fc7308 */ /* 0x0006e20000000800 */
[----:B--2---:R-:W-:Y:S01]  /*a440*/  FFMA.FTZ R0, R208, c[0x0][0x2d0], -R9 ;  /* 0x0000b400d0007a23 */ /* 0x004fe20000010809 */
[----:B----4-:R-:W-:Y:S08]  /*a450*/  F2FP.BF16.PACK_AB R208, R63, R246 ;  /* 0x000000f63fd0723e */ /* 0x010ff000000010ff */
[----:B------:R2:W4:Y:S01]  /*a460*/  MUFU.EX2 R251, R0 ;  /* 0x0000000000fb7308 */ /* 0x0005220000000800 */
[----:B---3--:R-:W-:Y:S02]  /*a470*/  FSEL R3, R136, RZ, P2 ;  /* 0x000000ff88037208 */ /* 0x008fe40001000000 */
[----:B------:R-:W-:Y:S03]  /*a480*/  F2FP.BF16.PACK_AB R210, R242, R252 ;  /* 0x000000fcf2d2723e */ /* 0x000fe600000010ff */
[----:B------:R-:W-:Y:S02]  /*a490*/  FADD.FTZ R4, -R3, R133 ;  /* 0x0000008503047221 */ /* 0x000fe40000010100 */
[----:B------:R-:W-:Y:S02]  /*a4a0*/  FADD.FTZ R3, -R2, R138 ;  /* 0x0000008a02037221 */ /* 0x000fe40000010100 */
[----:B------:R-:W-:Y:S01]  /*a4b0*/  FFMA.FTZ R138, R51, c[0x0][0x2d0], -R9 ;  /* 0x0000b400338a7a23 */ /* 0x000fe20000010809 */
[----:B--2---:R-:W-:Y:S02]  /*a4c0*/  FSEL R0, R134, RZ, P0 ;  /* 0x000000ff86007208 */ /* 0x004fe40000000000 */
[----:B----4-:R-:W-:Y:S02]  /*a4d0*/  F2FP.BF16.PACK_AB R209, R251, R244 ;  /* 0x000000f4fbd1723e */ /* 0x010fe400000010ff */
[----:B------:R-:W-:Y:S01]  /*a4e0*/  PLOP3.LUT P0, PT, PT, PT, UP0, 0x80, 0x0 ;  /* 0x000000000000781c */ /* 0x000fe20003f0f008 */
[----:B------:R-:W-:Y:S02]  /*a4f0*/  FADD.FTZ R2, -R0, R139 ;  /* 0x0000008b00027221 */ /* 0x000fe40000010100 */
[----:B------:R-:W-:Y:S02]  /*a500*/  FFMA.FTZ R0, R213, c[0x0][0x2d0], -R9 ;  /* 0x0000b400d5007a23 */ /* 0x000fe40000010809 */
[----:B------:R-:W-:Y:S02]  /*a510*/  FFMA.FTZ R139, R211, c[0x0][0x2d0], -R7 ;  /* 0x0000b400d38b7a23 */ /* 0x000fe40000010807 */
[----:B------:R2:W3:Y:S01]  /*a520*/  MUFU.EX2 R243, R0 ;  /* 0x0000000000f37308 */ /* 0x0004e20000000800 */
[----:B------:R-:W-:Y:S02]  /*a530*/  FFMA.FTZ R213, R42, c[0x0][0x2d0], -R8 ;  /* 0x0000b4002ad57a23 */ /* 0x000fe40000010808 */
[----:B--2---:R-:W-:Y:S01]  /*a540*/  FMUL.FTZ R0, R5, c[0x0][0x2d0] ;  /* 0x0000b40005007a20 */ /* 0x004fe20000410000 */
[----:B---3--:R-:W-:Y:S06]  /*a550*/  F2FP.BF16.PACK_AB R211, R243, R212 ;  /* 0x000000d4f3d3723e */ /* 0x008fec00000010ff */
[----:B------:R2:W3:Y:S02]  /*a560*/  MUFU.EX2 R133, R0 ;  /* 0x0000000000857308 */ /* 0x0004e40000000800 */
[----:B--2---:R-:W-:Y:S02]  /*a570*/  FMUL.FTZ R0, R4, c[0x0][0x2d0] ;  /* 0x0000b40004007a20 */ /* 0x004fe40000410000 */
[C---:B---3--:R-:W-:Y:S06]  /*a580*/  FMUL.FTZ R4, R133.reuse, R140 ;  /* 0x0000008c85047220 */ /* 0x048fec0000410000 */
[----:B------:R2:W3:Y:S01]  /*a590*/  MUFU.EX2 R132, R0 ;  /* 0x0000000000847308 */ /* 0x0004e20000000800 */
[C---:B------:R-:W-:Y:S02]  /*a5a0*/  FMUL.FTZ R5, R133.reuse, R141 ;  /* 0x0000008d85057220 */ /* 0x040fe40000410000 */
[C---:B------:R-:W-:Y:S01]  /*a5b0*/  FMUL.FTZ R16, R133.reuse, R152 ;  /* 0x0000009885107220 */ /* 0x040fe20000410000 */
[----:B------:R-:W-:Y:S01]  /*a5c0*/  MOV R152, R64 ;  /* 0x0000004000987202 */ /* 0x000fe20000000f00 */
        /* <DEDUP_REMOVED lines=11> */
[----:B--2---:R-:W-:Y:S02]  /*a680*/  FMUL.FTZ R0, R3, c[0x0][0x2d0] ;  /* 0x0000b40003007a20 */ /* 0x004fe40000410000 */
[C---:B---3--:R-:W-:Y:S02]  /*a690*/  FMUL.FTZ R6, R132.reuse, R142 ;  /* 0x0000008e84067220 */ /* 0x048fe40000410000 */
[----:B------:R2:W3:Y:S01]  /*a6a0*/  MUFU.EX2 R3, R0 ;  /* 0x0000000000037308 */ /* 0x0004e20000000800 */
[C---:B------:R-:W-:Y:S02]  /*a6b0*/  FMUL.FTZ R7, R132.reuse, R143 ;  /* 0x0000008f84077220 */ /* 0x040fe40000410000 */
[----:B------:R-:W-:Y:S01]  /*a6c0*/  LDSM.16.MT88.4 R140, [R227+0x100] ;  /* 0x00010000e38c783b */ /* 0x000fe20000004200 */
[C---:B------:R-:W-:Y:S02]  /*a6d0*/  FMUL.FTZ R18, R132.reuse, R154 ;  /* 0x0000009a84127220 */ /* 0x040fe40000410000 */
[----:B------:R-:W-:Y:S02]  /*a6e0*/  IMAD.MOV.U32 R154, RZ, RZ, R57 ;  /* 0x000000ffff9a7224 */ /* 0x000fe400078e0039 */
[-C--:B------:R-:W-:Y:S05]  /*a6f0*/  HMMA.16816.F32.BF16 R4, R204, R20.reuse, R4 ;  /* 0x00000014cc04723c */ /* 0x080fea0000041804 */
[C---:B------:R-:W-:Y:S01]  /*a700*/  FMUL.FTZ R19, R132.reuse, R155 ;  /* 0x0000009b84137220 */ /* 0x040fe20000410000 */
[----:B------:R-:W-:Y:S01]  /*a710*/  MOV R155, R56 ;  /* 0x00000038009b7202 */ /* 0x000fe20000000f00 */
[C---:B------:R-:W-:Y:S01]  /*a720*/  FMUL.FTZ R34, R132.reuse, R170 ;  /* 0x000000aa84227220 */ /* 0x040fe20000410000 */
[----:B------:R-:W-:Y:S01]  /*a730*/  MOV R170, R58 ;  /* 0x0000003a00aa7202 */ /* 0x000fe20000000f00 */
[C---:B------:R-:W-:Y:S03]  /*a740*/  FMUL.FTZ R51, R132.reuse, R187 ;  /* 0x000000bb84337220 */ /* 0x040fe60000410000 */
[C---:B------:R-:W-:Y:S02]  /*a750*/  FMUL.FTZ R70, R132.reuse, R70 ;  /* 0x0000004684467220 */ /* 0x040fe40000410000 */
[----:B------:R-:W-:Y:S02]  /*a760*/  FMUL.FTZ R71, R132, R71 ;  /* 0x0000004784477220 */ /* 0x000fe40000410000 */
[----:B--2---:R-:W-:Y:S02]  /*a770*/  FMUL.FTZ R0, R2, c[0x0][0x2d0] ;  /* 0x0000b40002007a20 */ /* 0x004fe40000410000 */
[----:B------:R-:W-:Y:S02]  /*a780*/  FFMA.FTZ R2, R47, c[0x0][0x2d0], -R9 ;  /* 0x0000b4002f027a23 */ /* 0x000fe40000010809 */
[C---:B---3--:R-:W-:Y:S02]  /*a790*/  FMUL.FTZ R8, R3.reuse, R144 ;  /* 0x0000009003087220 */ /* 0x048fe40000410000 */
[----:B------:R-:W2:Y:S01]  /*a7a0*/  MUFU.EX2 R0, R0 ;  /* 0x0000000000007308 */ /* 0x000ea20000000800 */
[C---:B------:R-:W-:Y:S01]  /*a7b0*/  FMUL.FTZ R9, R3.reuse, R145 ;  /* 0x0000009103097220 */ /* 0x040fe20000410000 */
[----:B------:R-:W-:Y:S01]  /*a7c0*/  MOV R145, R40 ;  /* 0x0000002800917202 */ /* 0x000fe20000000f00 */
[C---:B------:R-:W-:Y:S02]  /*a7d0*/  FMUL.FTZ R12, R3.reuse, R148 ;  /* 0x00000094030c7220 */ /* 0x040fe40000410000 */
[C---:B------:R-:W-:Y:S02]  /*a7e0*/  FMUL.FTZ R13, R3.reuse, R149 ;  /* 0x00000095030d7220 */ /* 0x040fe40000410000 */
[----:B------:R-:W-:Y:S02]  /*a7f0*/  IMAD.MOV.U32 R149, RZ, RZ, R15 ;  /* 0x000000ffff957224 */ /* 0x000fe400078e000f */
[C---:B------:R-:W-:Y:S01]  /*a800*/  FMUL.FTZ R24, R3.reuse, R160 ;  /* 0x000000a003187220 */ /* 0x040fe20000410000 */
[----:B------:R-:W-:Y:S01]  /*a810*/  MOV R160, R29 ;  /* 0x0000001d00a07202 */ /* 0x000fe20000000f00 */
[C---:B------:R-:W-:Y:S02]  /*a820*/  FMUL.FTZ R29, R3.reuse, R165 ;  /* 0x000000a5031d7220 */ /* 0x040fe40000410000 */
[----:B------:R-:W-:Y:S02]  /*a830*/  IMAD.MOV.U32 R165, RZ, RZ, R54 ;  /* 0x000000ffffa57224 */ /* 0x000fe400078e0036 */
[C---:B------:R-:W-:Y:S01]  /*a840*/  FMUL.FTZ R25, R3.reuse, R161 ;  /* 0x000000a103197220 */ /* 0x040fe20000410000 */
[----:B------:R-:W-:Y:S01]  /*a850*/  MOV R161, R48 ;  /* 0x0000003000a17202 */ /* 0x000fe20000000f00 */
[C---:B------:R-:W-:Y:S02]  /*a860*/  FMUL.FTZ R28, R3.reuse, R164 ;  /* 0x000000a4031c7220 */ /* 0x040fe40000410000 */
[----:B------:R-:W-:Y:S02]  /*a870*/  FMUL.FTZ R40, R3, R176 ;  /* 0x000000b003287220 */ /* 0x000fe40000410000 */
[----:B------:R-:W-:Y:S01]  /*a880*/  FMUL.FTZ R48, R133, R184 ;  /* 0x000000b885307220 */ /* 0x000fe20000410000 */
[----:B------:R-:W-:Y:S01]  /*a890*/  MUFU.EX2 R176, R217 ;  /* 0x000000d900b07308 */ /* 0x000fe20000000800 */
[----:B------:R-:W-:Y:S02]  /*a8a0*/  IMAD.MOV.U32 R164, RZ, RZ, R59 ;  /* 0x000000ffffa47224 */ /* 0x000fe400078e003b */
[C---:B--2---:R-:W-:Y:S02]  /*a8b0*/  FMUL.FTZ R10, R0.reuse, R146 ;  /* 0x00000092000a7220 */ /* 0x044fe40000410000 */
[C---:B------:R-:W-:Y:S01]  /*a8c0*/  FMUL.FTZ R11, R0.reuse, R147 ;  /* 0x00000093000b7220 */ /* 0x040fe20000410000 */
[----:B------:R-:W-:Y:S01]  /*a8d0*/  MOV R147, R14 ;  /* 0x0000000e00937202 */ /* 0x000fe20000000f00 */
[----:B------:R-:W-:Y:S02]  /*a8e0*/  IMAD.MOV.U32 R146, RZ, RZ, R32 ;  /* 0x000000ffff927224 */ /* 0x000fe400078e0020 */
[----:B------:R-:W-:Y:S02]  /*a8f0*/  IMAD.MOV.U32 R144, RZ, RZ, R65 ;  /* 0x000000ffff907224 */ /* 0x000fe400078e0041 */
[C---:B------:R-:W-:Y:S01]  /*a900*/  FMUL.FTZ R15, R0.reuse, R151 ;  /* 0x00000097000f7220 */ /* 0x040fe20000410000 */
[C---:B------:R-:W-:Y:S04]  /*a910*/  HMMA.16816.F32.BF16 R8, R208.reuse, R20, R8 ;  /* 0x00000014d008723c */ /* 0x040fe80000041808 */
[C---:B------:R-:W-:Y:S01]  /*a920*/  FMUL.FTZ R14, R0.reuse, R150 ;  /* 0x00000096000e7220 */ /* 0x040fe20000410000 */
[----:B------:R-:W-:Y:S01]  /*a930*/  MOV R150, R33 ;  /* 0x0000002100967202 */ /* 0x000fe20000000f00 */
[----:B------:R-:W-:Y:S02]  /*a940*/  IMAD.MOV.U32 R151, RZ, RZ, R53 ;  /* 0x000000ffff977224 */ /* 0x000fe400078e0035 */
[C---:B------:R-:W-:Y:S01]  /*a950*/  FMUL.FTZ R30, R0.reuse, R166 ;  /* 0x000000a6001e7220 */ /* 0x040fe20000410000 */
[----:B------:R-:W-:Y:S02]  /*a960*/  MOV R166, R52 ;  /* 0x0000003400a67202 */ /* 0x000fe40000000f00 */
[-C--:B------:R-:W-:Y:S03]  /*a970*/  HMMA.16816.F32.BF16 R12, R208, R22.reuse, R12 ;  /* 0x00000016d00c723c */ /* 0x080fe6000004180c */
[----:B------:R-:W-:Y:S02]  /*a980*/  FMUL.FTZ R42, R0, R178 ;  /* 0x000000b2002a7220 */ /* 0x000fe40000410000 */
[----:B------:R-:W-:Y:S01]  /*a990*/  MUFU.EX2 R178, R215 ;  /* 0x000000d700b27308 */ /* 0x000fe20000000800 */
[----:B------:R-:W-:Y:S02]  /*a9a0*/  FMUL.FTZ R56, R3, R192 ;  /* 0x000000c003387220 */ /* 0x000fe40000410000 */
[C---:B------:R-:W-:Y:S04]  /*a9b0*/  HMMA.16816.F32.BF16 R16, R204.reuse, R22, R16 ;  /* 0x00000016cc10723c */ /* 0x040fe80000041810 */
[C---:B------:R-:W-:Y:S01]  /*a9c0*/  FMUL.FTZ R20, R133.reuse, R156 ;  /* 0x0000009c85147220 */ /* 0x040fe20000410000 */
[----:B------:R-:W-:Y:S01]  /*a9d0*/  MOV R156, R50 ;  /* 0x00000032009c7202 */ /* 0x000fe20000000f00 */
[----:B------:R-:W-:Y:S02]  /*a9e0*/  FMUL.FTZ R21, R133, R157 ;  /* 0x0000009d85157220 */ /* 0x000fe40000410000 */
[C---:B------:R-:W-:Y:S01]  /*a9f0*/  FMUL.FTZ R22, R132.reuse, R158 ;  /* 0x0000009e84167220 */ /* 0x040fe20000410000 */
[----:B------:R-:W-:Y:S03]  /*aa00*/  MOV R158, R43 ;  /* 0x0000002b009e7202 */ /* 0x000fe60000000f00 */
[----:B------:R-:W-:Y:S02]  /*aa10*/  FMUL.FTZ R23, R132, R159 ;  /* 0x0000009f84177220 */ /* 0x000fe40000410000 */
[----:B------:R-:W-:Y:S02]  /*aa20*/  FMUL.FTZ R26, R0, R162 ;  /* 0x000000a2001a7220 */ /* 0x000fe40000410000 */
[----:B------:R-:W-:Y:S02]  /*aa30*/  IMAD.MOV.U32 R162, RZ, RZ, R35 ;  /* 0x000000ffffa27224 */ /* 0x000fe400078e0023 */
[----:B------:R-:W-:Y:S01]  /*aa40*/  FMUL.FTZ R35, R132, R171 ;  /* 0x000000ab84237220 */ /* 0x000fe20000410000 */
[-C--:B-1----:R-:W-:Y:S03]  /*aa50*/  HMMA.16816.F32.BF16 R20, R204, R36.reuse, R20 ;  /* 0x00000024cc14723c */ /* 0x082fe60000041814 */
[----:B------:R-:W-:Y:S01]  /*aa60*/  MOV R171, R55 ;  /* 0x0000003700ab7202 */ /* 0x000fe20000000f00 */
[----:B------:R-:W-:Y:S01]  /*aa70*/  FMUL.FTZ R27, R0, R163 ;  /* 0x000000a3001b7220 */ /* 0x000fe20000410000 */
[----:B------:R-:W1:Y:S01]  /*aa80*/  LDSM.16.MT88.4 R52, [R228+0x100] ;  /* 0x00010000e434783b */ /* 0x000e620000004200 */
[----:B------:R-:W-:Y:S01]  /*aa90*/  IMAD.MOV.U32 R157, RZ, RZ, R49 ;  /* 0x000000ffff9d7224 */ /* 0x000fe200078e0031 */
[----:B------:R-:W-:Y:S01]  /*aaa0*/  MOV R163, R31 ;  /* 0x0000001f00a37202 */ /* 0x000fe20000000f00 */
[----:B------:R-:W-:Y:S03]  /*aab0*/  FMUL.FTZ R50, R132, R186 ;  /* 0x000000ba84327220 */ /* 0x000fe60000410000 */
[C---:B------:R-:W-:Y:S04]  /*aac0*/  HMMA.16816.F32.BF16 R24, R208.reuse, R36, R24 ;  /* 0x00000024d018723c */ /* 0x040fe80000041818 */
[C---:B------:R-:W-:Y:S01]  /*aad0*/  FMUL.FTZ R31, R0.reuse, R167 ;  /* 0x000000a7001f7220 */ /* 0x040fe20000410000 */
[----:B------:R-:W-:Y:S01]  /*aae0*/  MOV R167, R45 ;  /* 0x0000002d00a77202 */ /* 0x000fe20000000f00 */
[----:B------:R-:W-:Y:S02]  /*aaf0*/  FMUL.FTZ R57, R3, R193 ;  /* 0x000000c103397220 */ /* 0x000fe40000410000 */
[C---:B------:R-:W-:Y:S03]  /*ab00*/  FMUL.FTZ R58, R0.reuse, R194 ;  /* 0x000000c2003a7220 */ /* 0x040fe60000410000 */
[-C--:B------:R-:W-:Y:S03]  /*ab10*/  HMMA.16816.F32.BF16 R28, R208, R38.reuse, R28 ;  /* 0x00000026d01c723c */ /* 0x080fe6000004181c */
[C---:B------:R-:W-:Y:S01]  /*ab20*/  FMUL.FTZ R32, R133.reuse, R168 ;  /* 0x000000a885207220 */ /* 0x040fe20000410000 */
[----:B------:R-:W-:Y:S01]  /*ab30*/  MOV R168, R63 ;  /* 0x0000003f00a87202 */ /* 0x000fe20000000f00 */
[C---:B------:R-:W-:Y:S02]  /*ab40*/  FMUL.FTZ R33, R133.reuse, R169 ;  /* 0x000000a985217220 */ /* 0x040fe40000410000 */
[----:B------:R-:W-:Y:S02]  /*ab50*/  FMUL.FTZ R59, R0, R195 ;  /* 0x000000c3003b7220 */ /* 0x000fe40000410000 */
[----:B------:R2:W-:Y:S03]  /*ab60*/  MUFU.EX2 R195, R139 ;  /* 0x0000008b00c37308 */ /* 0x0005e60000000800 */
[C---:B------:R-:W-:Y:S04]  /*ab70*/  HMMA.16816.F32.BF16 R32, R204.reuse, R38, R32 ;  /* 0x00000026cc20723c */ /* 0x040fe80000041820 */
[C---:B------:R-:W-:Y:S01]  /*ab80*/  FMUL.FTZ R36, R133.reuse, R172 ;  /* 0x000000ac85247220 */ /* 0x040fe20000410000 */
[----:B------:R-:W-:Y:S01]  /*ab90*/  MOV R172, R44 ;  /* 0x0000002c00ac7202 */ /* 0x000fe20000000f00 */
[----:B------:R-:W-:Y:S01]  /*aba0*/  FMUL.FTZ R37, R133, R173 ;  /* 0x000000ad85257220 */ /* 0x000fe20000410000 */
[----:B------:R-:W-:Y:S01]  /*abb0*/  MOV R173, R41 ;  /* 0x0000002900ad7202 */ /* 0x000fe20000000f00 */
[C---:B------:R-:W-:Y:S01]  /*abc0*/  FMUL.FTZ R38, R132.reuse, R174 ;  /* 0x000000ae84267220 */ /* 0x040fe20000410000 */
[----:B------:R-:W-:Y:S03]  /*abd0*/  MOV R174, R66 ;  /* 0x0000004200ae7202 */ /* 0x000fe60000000f00 */
[----:B------:R-:W-:Y:S01]  /*abe0*/  FMUL.FTZ R39, R132, R175 ;  /* 0x000000af84277220 */ /* 0x000fe20000410000 */
[----:B------:R3:W-:Y:S01]  /*abf0*/  MUFU.EX2 R217, R174 ;  /* 0x000000ae00d97308 */ /* 0x0007e20000000800 */
[----:B------:R-:W-:Y:S01]  /*ac00*/  IMAD.MOV.U32 R148, RZ, RZ, R61 ;  /* 0x000000ffff947224 */ /* 0x000fe200078e003d */
[----:B------:R-:W-:Y:S01]  /*ac10*/  MOV R175, R170 ;  /* 0x000000aa00af7202 */ /* 0x000fe20000000f00 */
[C---:B------:R-:W-:Y:S01]  /*ac20*/  FMUL.FTZ R60, R3.reuse, R196 ;  /* 0x000000c4033c7220 */ /* 0x040fe20000410000 */
[----:B------:R-:W-:Y:S01]  /*ac30*/  MOV R170, R162 ;  /* 0x000000a200aa7202 */ /* 0x000fe20000000f00 */
[C---:B------:R-:W-:Y:S01]  /*ac40*/  FMUL.FTZ R61, R3.reuse, R197 ;  /* 0x000000c5033d7220 */ /* 0x040fe20000410000 */
[-C--:B-1----:R-:W-:Y:S03]  /*ac50*/  HMMA.16816.F32.BF16 R36, R204, R52.reuse, R36 ;  /* 0x00000034cc24723c */ /* 0x082fe60000041824 */
[C---:B------:R-:W-:Y:S01]  /*ac60*/  FMUL.FTZ R41, R3.reuse, R177 ;  /* 0x000000b103297220 */ /* 0x040fe20000410000 */
[----:B------:R-:W-:Y:S01]  /*ac70*/  MOV R162, R149 ;  /* 0x0000009500a27202 */ /* 0x000fe20000000f00 */
[C---:B------:R-:W-:Y:S01]  /*ac80*/  FMUL.FTZ R43, R0.reuse, R179 ;  /* 0x000000b3002b7220 */ /* 0x040fe20000410000 */
[----:B------:R-:W-:Y:S01]  /*ac90*/  MUFU.EX2 R196, R213 ;  /* 0x000000d500c47308 */ /* 0x000fe20000000800 */
[----:B------:R-:W-:Y:S01]  /*aca0*/  IMAD.MOV.U32 R149, RZ, RZ, R131 ;  /* 0x000000ffff957224 */ /* 0x000fe200078e0083 */
[----:B------:R-:W-:Y:S01]  /*acb0*/  MOV R177, R171 ;  /* 0x000000ab00b17202 */ /* 0x000fe20000000f00 */
[----:B------:R-:W4:Y:S03]  /*acc0*/  LDL.LU R131, [R1+0x80] ;  /* 0x0000800001837983 */ /* 0x000f260000300800 */
[C---:B------:R-:W-:Y:S01]  /*acd0*/  HMMA.16816.F32.BF16 R40, R208.reuse, R52, R40 ;  /* 0x00000034d028723c */ /* 0x040fe20000041828 */
[----:B--2---:R-:W2:Y:S03]  /*ace0*/  LDL.LU R139, [R1+0x10] ;  /* 0x00001000018b7983 */ /* 0x004ea60000300800 */
[C---:B------:R-:W-:Y:S01]  /*acf0*/  FMUL.FTZ R44, R3.reuse, R180 ;  /* 0x000000b4032c7220 */ /* 0x040fe20000410000 */
[----:B------:R-:W-:Y:S01]  /*ad00*/  MOV R184, R177 ;  /* 0x000000b100b87202 */ /* 0x000fe20000000f00 */
[----:B------:R-:W-:Y:S01]  /*ad10*/  FMUL.FTZ R45, R3, R181 ;  /* 0x000000b5032d7220 */ /* 0x000fe20000410000 */
[----:B------:R-:W-:Y:S01]  /*ad20*/  MUFU.EX2 R177, R221 ;  /* 0x000000dd00b17308 */ /* 0x000fe20000000800 */
[C---:B------:R-:W-:Y:S01]  /*ad30*/  FMUL.FTZ R46, R0.reuse, R182 ;  /* 0x000000b6002e7220 */ /* 0x040fe20000410000 */
[----:B------:R-:W-:Y:S03]  /*ad40*/  MOV R182, R173 ;  /* 0x000000ad00b67202 */ /* 0x000fe60000000f00 */
[C---:B------:R-:W-:Y:S01]  /*ad50*/  FMUL.FTZ R47, R0.reuse, R183 ;  /* 0x000000b7002f7220 */ /* 0x040fe20000410000 */
[----:B------:R-:W-:Y:S01]  /*ad60*/  MOV R173, R168 ;  /* 0x000000a800ad7202 */ /* 0x000fe20000000f00 */
[C---:B------:R-:W-:Y:S02]  /*ad70*/  FMUL.FTZ R52, R133.reuse, R188 ;  /* 0x000000bc85347220 */ /* 0x040fe40000410000 */
[C---:B------:R-:W-:Y:S01]  /*ad80*/  FMUL.FTZ R53, R133.reuse, R189 ;  /* 0x000000bd85357220 */ /* 0x040fe20000410000 */
[----:B------:R-:W-:Y:S01]  /*ad90*/  MUFU.EX2 R180, R214 ;  /* 0x000000d600b47308 */ /* 0x000fe20000000800 */
[----:B------:R-:W-:Y:S01]  /*ada0*/  FMUL.FTZ R63, R0, R199 ;  /* 0x000000c7003f7220 */ /* 0x000fe20000410000 */
[-C--:B------:R-:W-:Y:S03]  /*adb0*/  HMMA.16816.F32.BF16 R44, R208, R54.reuse, R44 ;  /* 0x00000036d02c723c */ /* 0x080fe6000004182c */
[C---:B------:R-:W-:Y:S01]  /*adc0*/  FMUL.FTZ R49, R133.reuse, R185 ;  /* 0x000000b985317220 */ /* 0x040fe20000410000 */
[----:B------:R-:W-:Y:S01]  /*add0*/  MOV R185, R173 ;  /* 0x000000ad00b97202 */ /* 0x000fe20000000f00 */
[----:B------:R-:W-:Y:S02]  /*ade0*/  IMAD.MOV.U32 R159, RZ, RZ, R67 ;  /* 0x000000ffff9f7224 */ /* 0x000fe400078e0043 */
[----:B------:R-:W-:Y:S01]  /*adf0*/  FMUL.FTZ R65, R133, R201 ;  /* 0x000000c985417220 */ /* 0x000fe20000410000 */
[----:B------:R1:W-:Y:S01]  /*ae00*/  MUFU.EX2 R214, R182 ;  /* 0x000000b600d67308 */ /* 0x0003e20000000800 */
[----:B------:R-:W-:Y:S01]  /*ae10*/  FMUL.FTZ R66, R132, R202 ;  /* 0x000000ca84427220 */ /* 0x000fe20000410000 */
[C---:B------:R-:W-:Y:S04]  /*ae20*/  HMMA.16816.F32.BF16 R48, R204.reuse, R54, R48 ;  /* 0x00000036cc30723c */ /* 0x040fe80000041830 */
[----:B------:R-:W-:Y:S01]  /*ae30*/  IMAD.MOV.U32 R169, RZ, RZ, R62 ;  /* 0x000000ffffa97224 */ /* 0x000fe200078e003e */
[----:B------:R-:W-:Y:S01]  /*ae40*/  MOV R201, R148 ;  /* 0x0000009400c97202 */ /* 0x000fe20000000f00 */
[----:B------:R-:W-:Y:S02]  /*ae50*/  FMUL.FTZ R62, R0, R198 ;  /* 0x000000c6003e7220 */ /* 0x000fe40000410000 */
[C---:B------:R-:W-:Y:S01]  /*ae60*/  FMUL.FTZ R54, R132.reuse, R190 ;  /* 0x000000be84367220 */ /* 0x040fe20000410000 */
[----:B------:R-:W-:Y:S03]  /*ae70*/  MUFU.EX2 R173, R223 ;  /* 0x000000df00ad7308 */ /* 0x000fe60000000800 */
[C---:B------:R-:W-:Y:S01]  /*ae80*/  FMUL.FTZ R55, R132.reuse, R191 ;  /* 0x000000bf84377220 */ /* 0x040fe20000410000 */
[----:B------:R-:W-:Y:S01]  /*ae90*/  MOV R190, R185 ;  /* 0x000000b900be7202 */ /* 0x000fe20000000f00 */
[----:B------:R-:W-:Y:S02]  /*aea0*/  FMUL.FTZ R67, R132, R203 ;  /* 0x000000cb84437220 */ /* 0x000fe40000410000 */
[C---:B------:R-:W-:Y:S02]  /*aeb0*/  FMUL.FTZ R72, R3.reuse, R72 ;  /* 0x0000004803487220 */ /* 0x040fe40000410000 */
[C---:B------:R-:W-:Y:S01]  /*aec0*/  FMUL.FTZ R73, R3.reuse, R73 ;  /* 0x0000004903497220 */ /* 0x040fe20000410000 */
[-C--:B------:R-:W-:Y:S01]  /*aed0*/  HMMA.16816.F32.BF16 R52, R204, R140.reuse, R52 ;  /* 0x0000008ccc34723c */ /* 0x080fe20000041834 */
[----:B------:R-:W-:Y:S02]  /*aee0*/  MUFU.EX2 R202, R201 ;  /* 0x000000c900ca7308 */ /* 0x000fe40000000800 */
[C---:B------:R-:W-:Y:S02]  /*aef0*/  FMUL.FTZ R74, R0.reuse, R74 ;  /* 0x0000004a004a7220 */ /* 0x040fe40000410000 */
[C---:B------:R-:W-:Y:S02]  /*af00*/  FMUL.FTZ R75, R0.reuse, R75 ;  /* 0x0000004b004b7220 */ /* 0x040fe40000410000 */
[C---:B------:R-:W-:Y:S01]  /*af10*/  FMUL.FTZ R76, R3.reuse, R76 ;  /* 0x0000004c034c7220 */ /* 0x040fe20000410000 */
[C---:B------:R-:W-:Y:S03]  /*af20*/  HMMA.16816.F32.BF16 R56, R208.reuse, R140, R56 ;  /* 0x0000008cd038723c */ /* 0x040fe60000041838 */
[----:B------:R-:W-:Y:S01]  /*af30*/  MUFU.EX2 R199, R138 ;  /* 0x0000008a00c77308 */ /* 0x000fe20000000800 */
[C---:B------:R-:W-:Y:S02]  /*af40*/  FMUL.FTZ R77, R3.reuse, R77 ;  /* 0x0000004d034d7220 */ /* 0x040fe40000410000 */
[C---:B------:R-:W-:Y:S02]  /*af50*/  FMUL.FTZ R78, R0.reuse, R78 ;  /* 0x0000004e004e7220 */ /* 0x040fe40000410000 */
[-C--:B------:R-:W-:Y:S04]  /*af60*/  HMMA.16816.F32.BF16 R60, R208, R142.reuse, R60 ;  /* 0x0000008ed03c723c */ /* 0x080fe8000004183c */
[----:B------:R-:W-:Y:S01]  /*af70*/  FMUL.FTZ R79, R0, R79 ;  /* 0x0000004f004f7220 */ /* 0x000fe20000410000 */
[----:B------:R1:W-:Y:S01]  /*af80*/  MUFU.EX2 R179, R216 ;  /* 0x000000d800b37308 */ /* 0x0003e20000000800 */
[C---:B------:R-:W-:Y:S02]  /*af90*/  FMUL.FTZ R82, R132.reuse, R82 ;  /* 0x0000005284527220 */ /* 0x040fe40000410000 */
[C---:B------:R-:W-:Y:S01]  /*afa0*/  HMMA.16816.F32.BF16 R64, R204.reuse, R142, R64 ;  /* 0x0000008ecc40723c */ /* 0x040fe20000041840 */
[----:B------:R-:W1:Y:S03]  /*afb0*/  LDSM.16.MT88.4 R140, [R225+0x2100] ;  /* 0x00210000e18c783b */ /* 0x000e660000004200 */
[C---:B------:R-:W-:Y:S02]  /*afc0*/  FMUL.FTZ R83, R132.reuse, R83 ;  /* 0x0000005384537220 */ /* 0x040fe40000410000 */
[C---:B------:R-:W-:Y:S02]  /*afd0*/  FMUL.FTZ R86, R132.reuse, R86 ;  /* 0x0000005684567220 */ /* 0x040fe40000410000 */
[----:B------:R-:W-:Y:S04]  /*afe0*/  FMUL.FTZ R87, R132, R87 ;  /* 0x0000005784577220 */ /* 0x000fe80000410000 */
        /* <DEDUP_REMOVED lines=9> */
[C---:B------:R-:W-:Y:S02]  /*b080*/  FMUL.FTZ R99, R132.reuse, R99 ;  /* 0x0000006384637220 */ /* 0x040fe40000410000 */
[C---:B------:R-:W-:Y:S02]  /*b090*/  FMUL.FTZ R100, R133.reuse, R100 ;  /* 0x0000006485647220 */ /* 0x040fe40000410000 */
[----:B------:R-:W-:Y:S02]  /*b0a0*/  FMUL.FTZ R101, R133, R101 ;  /* 0x0000006585657220 */ /* 0x000fe40000410000 */
[C---:B------:R-:W-:Y:S02]  /*b0b0*/  FMUL.FTZ R102, R132.reuse, R102 ;  /* 0x0000006684667220 */ /* 0x040fe40000410000 */
[----:B------:R-:W-:Y:S02]  /*b0c0*/  FMUL.FTZ R103, R132, R103 ;  /* 0x0000006784677220 */ /* 0x000fe40000410000 */
[C---:B------:R-:W-:Y:S01]  /*b0d0*/  FMUL.FTZ R104, R3.reuse, R104 ;  /* 0x0000006803687220 */ /* 0x040fe20000410000 */
[-C--:B-1----:R-:W-:Y:S03]  /*b0e0*/  HMMA.16816.F32.BF16 R68, R204, R140.reuse, R68 ;  /* 0x0000008ccc44723c */ /* 0x082fe60000041844 */
[C---:B------:R-:W-:Y:S02]  /*b0f0*/  FMUL.FTZ R105, R3.reuse, R105 ;  /* 0x0000006903697220 */ /* 0x040fe40000410000 */
[C---:B------:R-:W-:Y:S02]  /*b100*/  FMUL.FTZ R106, R0.reuse, R106 ;  /* 0x0000006a006a7220 */ /* 0x040fe40000410000 */
[C---:B------:R-:W-:Y:S01]  /*b110*/  FMUL.FTZ R107, R0.reuse, R107 ;  /* 0x0000006b006b7220 */ /* 0x040fe20000410000 */
[C---:B------:R-:W-:Y:S04]  /*b120*/  HMMA.16816.F32.BF16 R72, R208.reuse, R140, R72 ;  /* 0x0000008cd048723c */ /* 0x040fe80000041848 */
[C---:B------:R-:W-:Y:S02]  /*b130*/  FMUL.FTZ R108, R3.reuse, R108 ;  /* 0x0000006c036c7220 */ /* 0x040fe40000410000 */
[----:B------:R-:W-:Y:S02]  /*b140*/  FMUL.FTZ R109, R3, R109 ;  /* 0x0000006d036d7220 */ /* 0x000fe40000410000 */
[-C--:B------:R-:W-:Y:S04]  /*b150*/  HMMA.16816.F32.BF16 R76, R208, R142.reuse, R76 ;  /* 0x0000008ed04c723c */ /* 0x080fe8000004184c */
[C---:B------:R-:W-:Y:S02]  /*b160*/  FMUL.FTZ R110, R0.reuse, R110 ;  /* 0x0000006e006e7220 */ /* 0x040fe40000410000 */
[----:B------:R-:W-:Y:S02]  /*b170*/  FMUL.FTZ R111, R0, R111 ;  /* 0x0000006f006f7220 */ /* 0x000fe40000410000 */
[C---:B------:R-:W-:Y:S01]  /*b180*/  HMMA.16816.F32.BF16 R80, R204.reuse, R142, R80 ;  /* 0x0000008ecc50723c */ /* 0x040fe20000041850 */
[----:B------:R-:W1:Y:S03]  /*b190*/  LDSM.16.MT88.4 R140, [R226+0x2100] ;  /* 0x00210000e28c783b */ /* 0x000e660000004200 */
[C---:B------:R-:W-:Y:S02]  /*b1a0*/  FMUL.FTZ R112, R133.reuse, R112 ;  /* 0x0000007085707220 */ /* 0x040fe40000410000 */
[C---:B------:R-:W-:Y:S02]  /*b1b0*/  FMUL.FTZ R113, R133.reuse, R113 ;  /* 0x0000007185717220 */ /* 0x040fe40000410000 */
[C---:B------:R-:W-:Y:S04]  /*b1c0*/  FMUL.FTZ R114, R132.reuse, R114 ;  /* 0x0000007284727220 */ /* 0x040fe80000410000 */
[C---:B------:R-:W-:Y:S02]  /*b1d0*/  FMUL.FTZ R115, R132.reuse, R115 ;  /* 0x0000007384737220 */ /* 0x040fe40000410000 */
[C---:B------:R-:W-:Y:S02]  /*b1e0*/  FMUL.FTZ R118, R132.reuse, R118 ;  /* 0x0000007684767220 */ /* 0x040fe40000410000 */
[C---:B------:R-:W-:Y:S02]  /*b1f0*/  FMUL.FTZ R119, R132.reuse, R119 ;  /* 0x0000007784777220 */ /* 0x040fe40000410000 */
[----:B------:R-:W-:Y:S02]  /*b200*/  FMUL.FTZ R130, R132, R130 ;  /* 0x0000008284827220 */ /* 0x000fe40000410000 */
[----:B------:R-:W-:Y:S01]  /*b210*/  IMAD.MOV.U32 R181, RZ, RZ, R172 ;  /* 0x000000ffffb57224 */ /* 0x000fe200078e00ac */
[----:B------:R-:W-:Y:S01]  /*b220*/  MOV R172, R167 ;  /* 0x000000a700ac7202 */ /* 0x000fe20000000f00 */
[----:B---3--:R-:W-:Y:S01]  /*b230*/  IMAD.MOV.U32 R174, RZ, RZ, R169 ;  /* 0x000000ffffae7224 */ /* 0x008fe200078e00a9 */
        /* <DEDUP_REMOVED lines=8> */
[----:B------:R-:W3:Y:S01]  /*b2c0*/  MUFU.EX2 R175, R220 ;  /* 0x000000dc00af7308 */ /* 0x000ee20000000800 */
[----:B------:R-:W-:Y:S01]  /*b2d0*/  MOV R183, R181 ;  /* 0x000000b500b77202 */ /* 0x000fe20000000f00 */
[----:B------:R-:W-:Y:S01]  /*b2e0*/  IMAD.MOV.U32 R192, RZ, RZ, R190 ;  /* 0x000000ffffc07224 */ /* 0x000fe200078e00be */
[----:B------:R-:W-:Y:S01]  /*b2f0*/  MOV R182, R174 ;  /* 0x000000ae00b67202 */ /* 0x000fe20000000f00 */
[C---:B------:R-:W-:Y:S01]  /*b300*/  FMUL.FTZ R116, R133.reuse, R116 ;  /* 0x0000007485747220 */ /* 0x040fe20000410000 */
[----:B------:R-:W-:Y:S01]  /*b310*/  MOV R185, R169 ;  /* 0x000000a900b97202 */ /* 0x000fe20000000f00 */
[----:B------:R-:W-:Y:S01]  /*b320*/  FMUL.FTZ R117, R133, R117 ;  /* 0x0000007585757220 */ /* 0x000fe20000410000 */
[----:B------:R-:W-:Y:S01]  /*b330*/  MOV R169, R155 ;  /* 0x0000009b00a97202 */ /* 0x000fe20000000f00 */
[C---:B------:R-:W-:Y:S01]  /*b340*/  FMUL.FTZ R120, R3.reuse, R120 ;  /* 0x0000007803787220 */ /* 0x040fe20000410000 */
[----:B------:R-:W-:Y:S01]  /*b350*/  MOV R200, R150 ;  /* 0x0000009600c87202 */ /* 0x000fe20000000f00 */
[-C--:B-1----:R-:W-:Y:S01]  /*b360*/  HMMA.16816.F32.BF16 R84, R204, R140.reuse, R84 ;  /* 0x0000008ccc54723c */ /* 0x082fe20000041854 */
[----:B------:R1:W1:Y:S02]  /*b370*/  MUFU.EX2 R174, R222 ;  /* 0x000000de00ae7308 */ /* 0x0002640000000800 */
[----:B------:R-:W-:Y:S01]  /*b380*/  MOV R197, R185 ;  /* 0x000000b900c57202 */ /* 0x000fe20000000f00 */
[----:B------:R-:W-:Y:S01]  /*b390*/  FMUL.FTZ R121, R3, R121 ;  /* 0x0000007903797220 */ /* 0x000fe20000410000 */
[----:B------:R-:W-:Y:S01]  /*b3a0*/  MOV R216, R192 ;  /* 0x000000c000d87202 */ /* 0x000fe20000000f00 */
[C---:B------:R-:W-:Y:S01]  /*b3b0*/  FMUL.FTZ R122, R0.reuse, R122 ;  /* 0x0000007a007a7220 */ /* 0x040fe20000410000 */
[----:B------:R-:W-:Y:S01]  /*b3c0*/  MOV R188, R172 ;  /* 0x000000ac00bc7202 */ /* 0x000fe20000000f00 */
[C---:B------:R-:W-:Y:S03]  /*b3d0*/  HMMA.16816.F32.BF16 R88, R208.reuse, R140, R88 ;  /* 0x0000008cd058723c */ /* 0x040fe60000041858 */
[----:B------:R-:W-:Y:S01]  /*b3e0*/  MUFU.EX2 R181, R219 ;  /* 0x000000db00b57308 */ /* 0x000fe20000000800 */
[C---:B------:R-:W-:Y:S01]  /*b3f0*/  FMUL.FTZ R123, R0.reuse, R123 ;  /* 0x0000007b007b7220 */ /* 0x040fe20000410000 */
[----:B---3--:R-:W-:Y:S01]  /*b400*/  F2FP.BF16.PACK_AB R148, R175, R173 ;  /* 0x000000adaf94723e */ /* 0x008fe200000010ff */
[C---:B------:R-:W-:Y:S02]  /*b410*/  FMUL.FTZ R124, R3.reuse, R124 ;  /* 0x0000007c037c7220 */ /* 0x040fe40000410000 */
[-C--:B------:R-:W-:Y:S04]  /*b420*/  HMMA.16816.F32.BF16 R92, R208, R142.reuse, R92 ;  /* 0x0000008ed05c723c */ /* 0x080fe8000004185c */
[----:B------:R-:W-:Y:S01]  /*b430*/  FMUL.FTZ R125, R3, R125 ;  /* 0x0000007d037d7220 */ /* 0x000fe20000410000 */
[----:B------:R-:W-:Y:S01]  /*b440*/  MUFU.EX2 R203, R200 ;  /* 0x000000c800cb7308 */ /* 0x000fe20000000800 */
[C---:B------:R-:W-:Y:S02]  /*b450*/  FMUL.FTZ R126, R0.reuse, R126 ;  /* 0x0000007e007e7220 */ /* 0x040fe40000410000 */
[C---:B------:R-:W-:Y:S01]  /*b460*/  HMMA.16816.F32.BF16 R96, R204.reuse, R142, R96 ;  /* 0x0000008ecc60723c */ /* 0x040fe20000041860 */
[----:B------:R-:W3:Y:S03]  /*b470*/  LDSM.16.MT88.4 R140, [R228+0x2100] ;  /* 0x00210000e48c783b */ /* 0x000ee60000004200 */
[----:B------:R-:W-:Y:S02]  /*b480*/  FMUL.FTZ R127, R0, R127 ;  /* 0x0000007f007f7220 */ /* 0x000fe40000410000 */
[----:B------:R-:W-:Y:S01]  /*b490*/  IMAD.MOV.U32 R171, RZ, RZ, R163 ;  /* 0x000000ffffab7224 */ /* 0x000fe200078e00a3 */
[----:B------:R-:W-:Y:S01]  /*b4a0*/  MUFU.EX2 R201, R197 ;  /* 0x000000c500c97308 */ /* 0x000fe20000000800 */
[----:B------:R-:W-:Y:S01]  /*b4b0*/  MOV R163, R151 ;  /* 0x0000009700a37202 */ /* 0x000fe20000000f00 */
[----:B-1----:R-:W-:Y:S03]  /*b4c0*/  LDSM.16.MT88.4 R220, [R228+0x3900] ;  /* 0x00390000e4dc783b */ /* 0x002fe60000004200 */
[----:B------:R-:W-:Y:S01]  /*b4d0*/  MOV R151, R145 ;  /* 0x0000009100977202 */ /* 0x000fe20000000f00 */
[----:B------:R-:W-:Y:S01]  /*b4e0*/  IMAD.MOV.U32 R187, RZ, RZ, R171 ;  /* 0x000000ffffbb7224 */ /* 0x000fe200078e00ab */
[----:B------:R-:W-:Y:S01]  /*b4f0*/  MOV R171, R167 ;  /* 0x000000a700ab7202 */ /* 0x000fe20000000f00 */
[----:B------:R-:W-:Y:S01]  /*b500*/  IMAD.MOV.U32 R167, RZ, RZ, R154 ;  /* 0x000000ffffa77224 */ /* 0x000fe200078e009a */
[----:B------:R-:W-:Y:S01]  /*b510*/  MOV R198, R151 ;  /* 0x0000009700c67202 */ /* 0x000fe20000000f00 */
[----:B------:R-:W-:Y:S01]  /*b520*/  LDSM.16.MT88.4 R144, [R225+0x900] ;  /* 0x00090000e190783b */ /* 0x000fe20000004200 */
[----:B------:R-:W-:Y:S01]  /*b530*/  MUFU.EX2 R192, R160 ;  /* 0x000000a000c07308 */ /* 0x000fe20000000800 */
[----:B------:R-:W-:Y:S01]  /*b540*/  MOV R193, R187 ;  /* 0x000000bb00c17202 */ /* 0x000fe20000000f00 */
[C---:B------:R-:W-:Y:S01]  /*b550*/  FMUL.FTZ R128, R133.reuse, R128 ;  /* 0x0000008085807220 */ /* 0x040fe20000410000 */
[----:B------:R-:W-:Y:S01]  /*b560*/  MOV R187, R157 ;  /* 0x0000009d00bb7202 */ /* 0x000fe20000000f00 */
[----:B------:R-:W-:Y:S01]  /*b570*/  FMUL.FTZ R129, R133, R129 ;  /* 0x0000008185817220 */ /* 0x000fe20000410000 */
[----:B------:R-:W-:Y:S01]  /*b580*/  MOV R194, R171 ;  /* 0x000000ab00c27202 */ /* 0x000fe20000000f00 */
[----:B------:R-:W-:Y:S02]  /*b590*/  IMAD.MOV.U32 R171, RZ, RZ, R156 ;  /* 0x000000ffffab7224 */ /* 0x000fe400078e009c */
[----:B------:R-:W-:Y:S01]  /*b5a0*/  IMAD.MOV.U32 R189, RZ, RZ, R186 ;  /* 0x000000ffffbd7224 */ /* 0x000fe200078e00ba */
[----:B------:R-:W-:Y:S01]  /*b5b0*/  MOV R186, R170 ;  /* 0x000000aa00ba7202 */ /* 0x000fe20000000f00 */
[----:B------:R1:W-:Y:S01]  /*b5c0*/  MUFU.EX2 R200, R198 ;  /* 0x000000c600c87308 */ /* 0x0003e20000000800 */
[----:B------:R-:W-:Y:S01]  /*b5d0*/  MOV R170, R163 ;  /* 0x000000a300aa7202 */ /* 0x000fe20000000f00 */
[----:B------:R-:W-:Y:S01]  /*b5e0*/  IMAD.MOV.U32 R163, RZ, RZ, R159 ;  /* 0x000000ffffa37224 */ /* 0x000fe200078e009f */
[----:B------:R-:W-:Y:S01]  /*b5f0*/  MOV R159, R153 ;  /* 0x00000099009f7202 */ /* 0x000fe20000000f00 */
[----:B------:R-:W-:Y:S01]  /*b600*/  IMAD.MOV.U32 R172, RZ, RZ, R168 ;  /* 0x000000ffffac7224 */ /* 0x000fe200078e00a8 */
[----:B------:R-:W-:Y:S02]  /*b610*/  MOV R168, R158 ;  /* 0x0000009e00a87202 */ /* 0x000fe40000000f00 */
[----:B------:R-:W-:Y:S01]  /*b620*/  MOV R158, R152 ;  /* 0x00000098009e7202 */ /* 0x000fe20000000f00 */
[----:B------:R-:W-:Y:S01]  /*b630*/  IMAD.MOV.U32 R190, RZ, RZ, R172 ;  /* 0x000000ffffbe7224 */ /* 0x000fe200078e00ac */
[----:B------:R-:W-:Y:S01]  /*b640*/  LDSM.16.MT88.4 R152, [R226+0x900] ;  /* 0x00090000e298783b */ /* 0x000fe20000004200 */
[----:B------:R-:W-:Y:S01]  /*b650*/  MUFU.EX2 R187, R187 ;  /* 0x000000bb00bb7308 */ /* 0x000fe20000000800 */
[----:B------:R-:W-:Y:S01]  /*b660*/  MOV R185, R158 ;  /* 0x0000009e00b97202 */ /* 0x000fe20000000f00 */
[----:B------:R-:W-:Y:S01]  /*b670*/  IMAD.MOV.U32 R172, RZ, RZ, R149 ;  /* 0x000000ffffac7224 */ /* 0x000fe200078e0095 */
[-C--:B---3--:R-:W-:Y:S03]  /*b680*/  HMMA.16816.F32.BF16 R100, R204, R140.reuse, R100 ;  /* 0x0000008ccc64723c */ /* 0x088fe60000041864 */
[----:B------:R-:W-:Y:S02]  /*b690*/  F2FP.BF16.PACK_AB R149, R177, R174 ;  /* 0x000000aeb195723e */ /* 0x000fe400000010ff */
[----:B------:R-:W-:Y:S01]  /*b6a0*/  MOV R191, R170 ;  /* 0x000000aa00bf7202 */ /* 0x000fe20000000f00 */
[----:B------:R-:W-:Y:S01]  /*b6b0*/  IMAD.MOV.U32 R170, RZ, RZ, R159 ;  /* 0x000000ffffaa7224 */ /* 0x000fe200078e009f */
[----:B------:R-:W-:Y:S01]  /*b6c0*/  MUFU.EX2 R185, R185 ;  /* 0x000000b900b97308 */ /* 0x000fe20000000800 */
[C---:B------:R-:W-:Y:S01]  /*b6d0*/  HMMA.16816.F32.BF16 R104, R208.reuse, R140, R104 ;  /* 0x0000008cd068723c */ /* 0x040fe20000041868 */
[----:B------:R-:W-:Y:S03]  /*b6e0*/  LDSM.16.MT88.4 R156, [R228+0x900] ;  /* 0x00090000e49c783b */ /* 0x000fe60000004200 */
[----:B-1----:R-:W-:Y:S01]  /*b6f0*/  IMAD.MOV.U32 R198, RZ, RZ, R189 ;  /* 0x000000ffffc67224 */ /* 0x002fe200078e00bd */
[----:B------:R-:W-:Y:S03]  /*b700*/  MOV R197, R184 ;  /* 0x000000b800c57202 */ /* 0x000fe60000000f00 */
[-C--:B------:R-:W-:Y:S01]  /*b710*/  HMMA.16816.F32.BF16 R108, R208, R142.reuse, R108 ;  /* 0x0000008ed06c723c */ /* 0x080fe2000004186c */
[----:B------:R1:W-:Y:S07]  /*b720*/  MUFU.EX2 R184, R172 ;  /* 0x000000ac00b87308 */ /* 0x0003ee0000000800 */
[C---:B------:R-:W-:Y:S01]  /*b730*/  HMMA.16816.F32.BF16 R112, R204.reuse, R142, R112 ;  /* 0x0000008ecc70723c */ /* 0x040fe20000041870 */
[----:B------:R-:W3:Y:S02]  /*b740*/  LDSM.16.MT88.4 R140, [R227+0x2100] ;  /* 0x00210000e38c783b */ /* 0x000ee40000004200 */
[----:B------:R-:W-:Y:S10]  /*b750*/  MUFU.EX2 R186, R186 ;  /* 0x000000ba00ba7308 */ /* 0x000ff40000000800 */
[----:B------:R2:W-:Y:S01]  /*b760*/  MUFU.EX2 R189, R170 ;  /* 0x000000aa00bd7308 */ /* 0x0005e20000000800 */
[----:B-1----:R-:W-:Y:S02]  /*b770*/  MOV R172, R169 ;  /* 0x000000a900ac7202 */ /* 0x002fe40000000f00 */
[----:B------:R-:W-:Y:S07]  /*b780*/  MOV R169, R162 ;  /* 0x000000a200a97202 */ /* 0x000fee0000000f00 */
[----:B------:R-:W-:Y:S01]  /*b790*/  MUFU.EX2 R191, R191 ;  /* 0x000000bf00bf7308 */ /* 0x000fe20000000800 */
[----:B----4-:R-:W-:Y:S09]  /*b7a0*/  FMUL.FTZ R131, R132, R131 ;  /* 0x0000008384837220 */ /* 0x010ff20000410000 */
[----:B------:R-:W-:Y:S01]  /*b7b0*/  MUFU.EX2 R194, R194 ;  /* 0x000000c200c27308 */ /* 0x000fe20000000800 */
[----:B--2---:R-:W-:Y:S01]  /*b7c0*/  FFMA.FTZ R133, R133, R139, R249 ;  /* 0x0000008b85857223 */ /* 0x004fe200000100f9 */
[----:B------:R-:W-:Y:S01]  /*b7d0*/  MOV R170, R163 ;  /* 0x000000a300aa7202 */ /* 0x000fe20000000f00 */
[-C--:B---3--:R-:W-:Y:S07]  /*b7e0*/  HMMA.16816.F32.BF16 R116, R204, R140.reuse, R116 ;  /* 0x0000008ccc74723c */ /* 0x088fee0000041874 */
[----:B------:R-:W-:Y:S01]  /*b7f0*/  MUFU.EX2 R190, R190 ;  /* 0x000000be00be7308 */ /* 0x000fe20000000800 */
[C---:B------:R-:W-:Y:S09]  /*b800*/  HMMA.16816.F32.BF16 R120, R208.reuse, R140, R120 ;  /* 0x0000008cd078723c */ /* 0x040ff20000041878 */
[----:B------:R-:W-:Y:S03]  /*b810*/  MUFU.EX2 R188, R188 ;  /* 0x000000bc00bc7308 */ /* 0x000fe60000000800 */
[----:B------:R-:W-:Y:S01]  /*b820*/  F2FP.BF16.PACK_AB R140, R179, R176 ;  /* 0x000000b0b38c723e */ /* 0x000fe200000010ff */
[-C--:B------:R-:W-:Y:S03]  /*b830*/  HMMA.16816.F32.BF16 R124, R208, R142.reuse, R124 ;  /* 0x0000008ed07c723c */ /* 0x080fe6000004187c */
[----:B------:R-:W-:Y:S03]  /*b840*/  F2FP.BF16.PACK_AB R141, R180, R178 ;  /* 0x000000b2b48d723e */ /* 0x000fe600000010ff */
[----:B------:R1:W2:Y:S02]  /*b850*/  MUFU.EX2 R210, R2 ;  /* 0x0000000200d27308 */ /* 0x0002a40000000800 */
[----:B------:R-:W-:Y:S07]  /*b860*/  HMMA.16816.F32.BF16 R128, R204, R142, R128 ;  /* 0x0000008ecc80723c */ /* 0x000fee0000041880 */
[----:B------:R-:W-:Y:S01]  /*b870*/  F2FP.BF16.PACK_AB R142, R217, R195 ;  /* 0x000000c3d98e723e */ /* 0x000fe200000010ff */
[----:B------:R-:W3:Y:S01]  /*b880*/  MUFU.EX2 R211, R218 ;  /* 0x000000da00d37308 */ /* 0x000ee20000000800 */
[----:B------:R-:W-:Y:S07]  /*b890*/  F2FP.BF16.PACK_AB R143, R214, R196 ;  /* 0x000000c4d68f723e */ /* 0x000fee00000010ff */
[-C--:B------:R-:W-:Y:S02]  /*b8a0*/  HMMA.16816.F32.BF16 R4, R140, R144.reuse, R4 ;  /* 0x000000908c04723c */ /* 0x080fe40000041804 */
[----:B------:R-:W4:Y:S01]  /*b8b0*/  MUFU.EX2 R209, R193 ;  /* 0x000000c100d17308 */ /* 0x000f220000000800 */
[----:B-1----:R-:W4:Y:S02]  /*b8c0*/  LDL.LU R2, [R1+0x18] ;  /* 0x0000180001027983 */ /* 0x002f240000300800 */
[----:B--2---:R-:W-:Y:S07]  /*b8d0*/  F2FP.BF16.PACK_AB R151, R210, R199 ;  /* 0x000000c7d297723e */ /* 0x004fee00000010ff */
[----:B------:R1:W2:Y:S01]  /*b8e0*/  MUFU.EX2 R193, R171 ;  /* 0x000000ab00c17308 */ /* 0x0002a20000000800 */
[----:B---3--:R-:W-:Y:S07]  /*b8f0*/  F2FP.BF16.PACK_AB R150, R211, R181 ;  /* 0x000000b5d396723e */ /* 0x008fee00000010ff */
[C---:B------:R-:W-:Y:S08]  /*b900*/  HMMA.16816.F32.BF16 R8, R148.reuse, R144, R8 ;  /* 0x000000909408723c */ /* 0x040ff00000041808 */
[-C--:B------:R-:W-:Y:S04]  /*b910*/  HMMA.16816.F32.BF16 R12, R148, R146.reuse, R12 ;  /* 0x00000092940c723c */ /* 0x080fe8000004180c */
[----:B-1----:R-:W-:Y:S02]  /*b920*/  IMAD.MOV.U32 R171, RZ, RZ, R168 ;  /* 0x000000ffffab7224 */ /* 0x002fe400078e00a8 */
[----:B------:R-:W-:Y:S02]  /*b930*/  IMAD.MOV.U32 R168, RZ, RZ, R161 ;  /* 0x000000ffffa87224 */ /* 0x000fe400078e00a1 */
[C---:B------:R-:W-:Y:S01]  /*b940*/  HMMA.16816.F32.BF16 R16, R140.reuse, R146, R16 ;  /* 0x000000928c10723c */ /* 0x040fe20000041810 */
[----:B------:R-:W1:Y:S01]  /*b950*/  LDSM.16.MT88.4 R144, [R227+0x900] ;  /* 0x00090000e390783b */ /* 0x000e620000004200 */
[----:B------:R-:W-:Y:S06]  /*b960*/  MUFU.EX2 R208, R171 ;  /* 0x000000ab00d07308 */ /* 0x000fec0000000800 */
[-C--:B------:R-:W-:Y:S01]  /*b970*/  HMMA.16816.F32.BF16 R20, R140, R152.reuse, R20 ;  /* 0x000000988c14723c */ /* 0x080fe20000041814 */
[----:B------:R-:W-:Y:S03]  /*b980*/  LDSM.16.MT88.4 R160, [R226+0x1100] ;  /* 0x00110000e2a0783b */ /* 0x000fe60000004200 */
[----:B------:R-:W-:Y:S04]  /*b990*/  MUFU.EX2 R249, R168 ;  /* 0x000000a800f97308 */ /* 0x000fe80000000800 */
        /* <DEDUP_REMOVED lines=8> */
[----:B------:R-:W2:Y:S07]  /*ba20*/  LDSM.16.MT88.4 R156, [R226+0x2900] ;  /* 0x00290000e29c783b */ /* 0x000eae0000004200 */
[-C--:B-1----:R-:W-:Y:S08]  /*ba30*/  HMMA.16816.F32.BF16 R52, R140, R144.reuse, R52 ;  /* 0x000000908c34723c */ /* 0x082ff00000041834 */
[C---:B------:R-:W-:Y:S08]  /*ba40*/  HMMA.16816.F32.BF16 R56, R148.reuse, R144, R56 ;  /* 0x000000909438723c */ /* 0x040ff00000041838 */
[-C--:B------:R-:W-:Y:S08]  /*ba50*/  HMMA.16816.F32.BF16 R60, R148, R146.reuse, R60 ;  /* 0x00000092943c723c */ /* 0x080ff0000004183c */
[C---:B------:R-:W-:Y:S01]  /*ba60*/  HMMA.16816.F32.BF16 R64, R140.reuse, R146, R64 ;  /* 0x000000928c40723c */ /* 0x040fe20000041840 */
[----:B------:R-:W1:Y:S07]  /*ba70*/  LDSM.16.MT88.4 R144, [R228+0x2900] ;  /* 0x00290000e490783b */ /* 0x000e6e0000004200 */
[-C--:B---3--:R-:W-:Y:S08]  /*ba80*/  HMMA.16816.F32.BF16 R68, R140, R152.reuse, R68 ;  /* 0x000000988c44723c */ /* 0x088ff00000041844 */
[C---:B------:R-:W-:Y:S08]  /*ba90*/  HMMA.16816.F32.BF16 R72, R148.reuse, R152, R72 ;  /* 0x000000989448723c */ /* 0x040ff00000041848 */
[-C--:B------:R-:W-:Y:S08]  /*baa0*/  HMMA.16816.F32.BF16 R76, R148, R154.reuse, R76 ;  /* 0x0000009a944c723c */ /* 0x080ff0000004184c */
[C---:B------:R-:W-:Y:S01]  /*bab0*/  HMMA.16816.F32.BF16 R80, R140.reuse, R154, R80 ;  /* 0x0000009a8c50723c */ /* 0x040fe20000041850 */
[----:B------:R-:W3:Y:S07]  /*bac0*/  LDSM.16.MT88.4 R152, [R227+0x2900] ;  /* 0x00290000e398783b */ /* 0x000eee0000004200 */
[-C--:B--2---:R-:W-:Y:S08]  /*bad0*/  HMMA.16816.F32.BF16 R84, R140, R156.reuse, R84 ;  /* 0x0000009c8c54723c */ /* 0x084ff00000041854 */
[C---:B------:R-:W-:Y:S08]  /*bae0*/  HMMA.16816.F32.BF16 R88, R148.reuse, R156, R88 ;  /* 0x0000009c9458723c */ /* 0x040ff00000041858 */
[-C--:B------:R-:W-:Y:S08]  /*baf0*/  HMMA.16816.F32.BF16 R92, R148, R158.reuse, R92 ;  /* 0x0000009e945c723c */ /* 0x080ff0000004185c */
[C---:B------:R-:W-:Y:S01]  /*bb00*/  HMMA.16816.F32.BF16 R96, R140.reuse, R158, R96 ;  /* 0x0000009e8c60723c */ /* 0x040fe20000041860 */
[----:B------:R-:W2:Y:S07]  /*bb10*/  LDSM.16.MT88.4 R156, [R225+0x1100] ;  /* 0x00110000e19c783b */ /* 0x000eae0000004200 */
[-C--:B-1----:R-:W-:Y:S08]  /*bb20*/  HMMA.16816.F32.BF16 R100, R140, R144.reuse, R100 ;  /* 0x000000908c64723c */ /* 0x082ff00000041864 */
[C---:B------:R-:W-:Y:S07]  /*bb30*/  HMMA.16816.F32.BF16 R104, R148.reuse, R144, R104 ;  /* 0x000000909468723c */ /* 0x040fee0000041868 */
[----:B------:R-:W-:Y:S01]  /*bb40*/  F2FP.BF16.PACK_AB R144, R186, R201 ;  /* 0x000000c9ba90723e */ /* 0x000fe200000010ff */
[-C--:B------:R-:W-:Y:S04]  /*bb50*/  HMMA.16816.F32.BF16 R108, R148, R146.reuse, R108 ;  /* 0x00000092946c723c */ /* 0x080fe8000004186c */
[----:B----4-:R-:W-:Y:S04]  /*bb60*/  F2FP.BF16.PACK_AB R145, R184, R209 ;  /* 0x000000d1b891723e */ /* 0x010fe800000010ff */
[C---:B------:R-:W-:Y:S07]  /*bb70*/  HMMA.16816.F32.BF16 R112, R140.reuse, R146, R112 ;  /* 0x000000928c70723c */ /* 0x040fee0000041870 */
[----:B------:R-:W-:Y:S01]  /*bb80*/  F2FP.BF16.PACK_AB R146, R189, R193 ;  /* 0x000000c1bd92723e */ /* 0x000fe200000010ff */
[-C--:B---3--:R-:W-:Y:S04]  /*bb90*/  HMMA.16816.F32.BF16 R116, R140, R152.reuse, R116 ;  /* 0x000000988c74723c */ /* 0x088fe80000041874 */
[----:B------:R-:W-:Y:S04]  /*bba0*/  F2FP.BF16.PACK_AB R147, R188, R192 ;  /* 0x000000c0bc93723e */ /* 0x000fe800000010ff */
[C---:B------:R-:W-:Y:S08]  /*bbb0*/  HMMA.16816.F32.BF16 R120, R148.reuse, R152, R120 ;  /* 0x000000989478723c */ /* 0x040ff00000041878 */
[-C--:B------:R-:W-:Y:S01]  /*bbc0*/  HMMA.16816.F32.BF16 R124, R148, R154.reuse, R124 ;  /* 0x0000009a947c723c */ /* 0x080fe2000004187c */
[----:B------:R-:W1:Y:S07]  /*bbd0*/  LDSM.16.MT88.4 R148, [R228+0x1100] ;  /* 0x00110000e494783b */ /* 0x000e6e0000004200 */
[----:B------:R-:W-:Y:S01]  /*bbe0*/  HMMA.16816.F32.BF16 R128, R140, R154, R128 ;  /* 0x0000009a8c80723c */ /* 0x000fe20000041880 */
[----:B------:R-:W3:Y:S06]  /*bbf0*/  LDSM.16.MT88.4 R152, [R227+0x1100] ;  /* 0x00110000e398783b */ /* 0x000eec0000004200 */
[----:B------:R-:W-:Y:S02]  /*bc00*/  F2FP.BF16.PACK_AB R140, R203, R202 ;  /* 0x000000cacb8c723e */ /* 0x000fe400000010ff */
[----:B------:R-:W-:Y:S03]  /*bc10*/  F2FP.BF16.PACK_AB R141, R187, R200 ;  /* 0x000000c8bb8d723e */ /* 0x000fe600000010ff */
[----:B------:R-:W-:Y:S02]  /*bc20*/  F2FP.BF16.PACK_AB R142, R191, R185 ;  /* 0x000000b9bf8e723e */ /* 0x000fe400000010ff */
[----:B------:R-:W-:Y:S07]  /*bc30*/  F2FP.BF16.PACK_AB R143, R190, R194 ;  /* 0x000000c2be8f723e */ /* 0x000fee00000010ff */
[-C--:B--2---:R-:W-:Y:S08]  /*bc40*/  HMMA.16816.F32.BF16 R4, R140, R156.reuse, R4 ;  /* 0x0000009c8c04723c */ /* 0x084ff00000041804 */
[C---:B------:R-:W-:Y:S08]  /*bc50*/  HMMA.16816.F32.BF16 R8, R144.reuse, R156, R8 ;  /* 0x0000009c9008723c */ /* 0x040ff00000041808 */
[-C--:B------:R-:W-:Y:S04]  /*bc60*/  HMMA.16816.F32.BF16 R12, R144, R158.reuse, R12 ;  /* 0x0000009e900c723c */ /* 0x080fe8000004180c */
[----:B------:R-:W-:Y:S04]  /*bc70*/  FFMA.FTZ R132, R132, R2, R247 ;  /* 0x0000000284847223 */ /* 0x000fe800000100f7 */
[C---:B------:R-:W-:Y:S01]  /*bc80*/  HMMA.16816.F32.BF16 R16, R140.reuse, R158, R16 ;  /* 0x0000009e8c10723c */ /* 0x040fe20000041810 */
[----:B------:R-:W2:Y:S01]  /*bc90*/  LDL.LU R2, [R1+0x14] ;  /* 0x0000140001027983 */ /* 0x000ea20000300800 */
[----:B------:R-:W-:Y:S03]  /*bca0*/  MUFU.EX2 R247, R233 ;  /* 0x000000e900f77308 */ /* 0x000fe60000000800 */
[----:B------:R-:W4:Y:S03]  /*bcb0*/  LDSM.16.MT88.4 R156, [R225+0x3100] ;  /* 0x00310000e19c783b */ /* 0x000f260000004200 */
        /* <DEDUP_REMOVED lines=8> */
[C---:B------:R-:W-:Y:S01]  /*bd40*/  HMMA.16816.F32.BF16 R48, R140.reuse, R150, R48 ;  /* 0x000000968c30723c */ /* 0x040fe20000041830 */
[----:B------:R-:W-:Y:S07]  /*bd50*/  LDSM.16.MT88.4 R148, [R227+0x3100] ;  /* 0x00310000e394783b */ /* 0x000fee0000004200 */
[-C--:B---3--:R-:W-:Y:S08]  /*bd60*/  HMMA.16816.F32.BF16 R52, R140, R152.reuse, R52 ;  /* 0x000000988c34723c */ /* 0x088ff00000041834 */
[C---:B------:R-:W-:Y:S08]  /*bd70*/  HMMA.16816.F32.BF16 R56, R144.reuse, R152, R56 ;  /* 0x000000989038723c */ /* 0x040ff00000041838 */
[-C--:B------:R-:W-:Y:S08]  /*bd80*/  HMMA.16816.F32.BF16 R60, R144, R154.reuse, R60 ;  /* 0x0000009a903c723c */ /* 0x080ff0000004183c */
[C---:B------:R-:W-:Y:S01]  /*bd90*/  HMMA.16816.F32.BF16 R64, R140.reuse, R154, R64 ;  /* 0x0000009a8c40723c */ /* 0x040fe20000041840 */
[----:B------:R-:W-:Y:S07]  /*bda0*/  LDSM.16.MT88.4 R152, [R225+0x1900] ;  /* 0x00190000e198783b */ /* 0x000fee0000004200 */
[-C--:B----4-:R-:W-:Y:S08]  /*bdb0*/  HMMA.16816.F32.BF16 R68, R140, R156.reuse, R68 ;  /* 0x0000009c8c44723c */ /* 0x090ff00000041844 */
[C---:B------:R-:W-:Y:S07]  /*bdc0*/  HMMA.16816.F32.BF16 R72, R144.reuse, R156, R72 ;  /* 0x0000009c9048723c */ /* 0x040fee0000041848 */
[----:B------:R-:W-:Y:S01]  /*bdd0*/  MOV R157, R203 ;  /* 0x000000cb009d7202 */ /* 0x000fe20000000f00 */
[-C--:B------:R-:W-:Y:S08]  /*bde0*/  HMMA.16816.F32.BF16 R76, R144, R158.reuse, R76 ;  /* 0x0000009e904c723c */ /* 0x080ff0000004184c */
[C---:B------:R-:W-:Y:S08]  /*bdf0*/  HMMA.16816.F32.BF16 R80, R140.reuse, R158, R80 ;  /* 0x0000009e8c50723c */ /* 0x040ff00000041850 */
[-C--:B------:R-:W-:Y:S08]  /*be00*/  HMMA.16816.F32.BF16 R84, R140, R160.reuse, R84 ;  /* 0x000000a08c54723c */ /* 0x080ff00000041854 */
[C---:B------:R-:W-:Y:S08]  /*be10*/  HMMA.16816.F32.BF16 R88, R144.reuse, R160, R88 ;  /* 0x000000a09058723c */ /* 0x040ff00000041858 */
[-C--:B------:R-:W-:Y:S08]  /*be20*/  HMMA.16816.F32.BF16 R92, R144, R162.reuse, R92 ;  /* 0x000000a2905c723c */ /* 0x080ff0000004185c */
[C---:B------:R-:W-:Y:S04]  /*be30*/  HMMA.16816.F32.BF16 R96, R140.reuse, R162, R96 ;  /* 0x000000a28c60723c */ /* 0x040fe80000041860 */
[----:B--2---:R-:W-:Y:S02]  /*be40*/  FFMA.FTZ R139, R3, R2, R246 ;  /* 0x00000002038b7223 */ /* 0x004fe400000100f6 */
[----:B------:R-:W2:Y:S01]  /*be50*/  LDL.LU R2, [R1+0x1c] ;  /* 0x00001c0001027983 */ /* 0x000ea20000300800 */
[----:B------:R-:W-:Y:S01]  /*be60*/  FADD.FTZ R3, R250, R133 ;  /* 0x00000085fa037221 */ /* 0x000fe20000010000 */
[----:B------:R-:W-:Y:S04]  /*be70*/  MUFU.EX2 R246, R240 ;  /* 0x000000f000f67308 */ /* 0x000fe80000000800 */
[----:B------:R-:W-:Y:S04]  /*be80*/  FADD.FTZ R3, R198, R3 ;  /* 0x00000003c6037221 */ /* 0x000fe80000010000 */
[----:B------:R-:W-:Y:S02]  /*be90*/  FADD.FTZ R172, R172, R3 ;  /* 0x00000003acac7221 */ /* 0x000fe40000010000 */
[----:B------:R-:W-:Y:S10]  /*bea0*/  MUFU.EX2 R198, R165 ;  /* 0x000000a500c67308 */ /* 0x000ff40000000800 */
[----:B------:R-:W-:Y:S01]  /*beb0*/  MUFU.EX2 R133, R235 ;  /* 0x000000eb00857308 */ /* 0x000fe20000000800 */
[----:B--2---:R-:W-:Y:S02]  /*bec0*/  FFMA.FTZ R138, R0, R2, R244 ;  /* 0x00000002008a7223 */ /* 0x004fe400000100f4 */
[----:B------:R-:W-:Y:S07]  /*bed0*/  FADD.FTZ R2, R248, R132 ;  /* 0x00000084f8027221 */ /* 0x000fee0000010000 */
[----:B------:R-:W-:Y:S01]  /*bee0*/  MUFU.EX2 R244, R224 ;  /* 0x000000e000f47308 */ /* 0x000fe20000000800 */
[----:B------:R-:W-:Y:S01]  /*bef0*/  FADD.FTZ R0, R216, R139 ;  /* 0x0000008bd8007221 */ /* 0x000fe20000010000 */
[----:B------:R-:W-:Y:S01]  /*bf00*/  MOV R216, R183 ;  /* 0x000000b700d87202 */ /* 0x000fe20000000f00 */
[----:B------:R-:W-:Y:S01]  /*bf10*/  FADD.FTZ R2, R197, R2 ;  /* 0x00000002c5027221 */ /* 0x000fe20000010000 */
[----:B------:R-:W-:Y:S01]  /*bf20*/  MOV R197, R182 ;  /* 0x000000b600c57202 */ /* 0x000fe20000000f00 */
[----:B------:R-:W-:Y:S02]  /*bf30*/  FADD.FTZ R132, R251, R138 ;  /* 0x0000008afb847221 */ /* 0x000fe40000010000 */
[----:B------:R-:W-:Y:S02]  /*bf40*/  FADD.FTZ R3, R169, R2 ;  /* 0x00000002a9037221 */ /* 0x000fe40000010000 */
[----:B------:R-:W-:Y:S01]  /*bf50*/  IMAD.MOV.U32 R169, RZ, RZ, R167 ;  /* 0x000000ffffa97224 */ /* 0x000fe200078e00a7 */
[----:B------:R-:W1:Y:S01]  /*bf60*/  MUFU.EX2 R183, R166 ;  /* 0x000000a600b77308 */ /* 0x000e620000000800 */
[----:B------:R-:W-:Y:S02]  /*bf70*/  FADD.FTZ R0, R252, R0 ;  /* 0x00000000fc007221 */ /* 0x000fe40000010000 */
[----:B------:R-:W-:Y:S02]  /*bf80*/  FADD.FTZ R132, R212, R132 ;  /* 0x00000084d4847221 */ /* 0x000fe40000010000 */
[----:B------:R-:W-:Y:S02]  /*bf90*/  FADD.FTZ R0, R242, R0 ;  /* 0x00000000f2007221 */ /* 0x000fe40000010000 */
[----:B------:R-:W-:Y:S02]  /*bfa0*/  FADD.FTZ R2, R243, R132 ;  /* 0x00000084f3027221 */ /* 0x000fe40000010000 */
[----:B------:R-:W-:Y:S01]  /*bfb0*/  FADD.FTZ R0, R173, R0 ;  /* 0x00000000ad007221 */ /* 0x000fe20000010000 */
[----:B------:R2:W-:Y:S01]  /*bfc0*/  MUFU.EX2 R182, R164 ;  /* 0x000000a400b67308 */ /* 0x0005e20000000800 */
[----:B------:R-:W-:Y:S01]  /*bfd0*/  FADD.FTZ R2, R174, R2 ;  /* 0x00000002ae027221 */ /* 0x000fe20000010000 */
[----:B------:R-:W-:Y:S01]  /*bfe0*/  MOV R173, R210 ;  /* 0x000000d200ad7202 */ /* 0x000fe20000000f00 */
[----:B------:R-:W-:Y:S02]  /*bff0*/  IMAD.MOV.U32 R174, RZ, RZ, R202 ;  /* 0x000000ffffae7224 */ /* 0x000fe400078e00ca */
[----:B------:R-:W-:Y:S01]  /*c000*/  FADD.FTZ R132, R176, R172 ;  /* 0x000000acb0847221 */ /* 0x000fe20000010000 */
[----:B------:R-:W-:Y:S01]  /*c010*/  MOV R172, R217 ;  /* 0x000000d900ac7202 */ /* 0x000fe20000000f00 */
[----:B------:R-:W-:Y:S01]  /*c020*/  FADD.FTZ R3, R178, R3 ;  /* 0x00000003b2037221 */ /* 0x000fe20000010000 */
[----:B------:R-:W-:Y:S01]  /*c030*/  MOV R176, R214 ;  /* 0x000000d600b07202 */ /* 0x000fe20000000f00 */
[----:B------:R-:W-:Y:S01]  /*c040*/  FADD.FTZ R179, R179, R132 ;  /* 0x00000084b3b37221 */ /* 0x000fe20000010000 */
[----:B------:R3:W-:Y:S01]  /*c050*/  MUFU.EX2 R248, R239 ;  /* 0x000000ef00f87308 */ /* 0x0007e20000000800 */
[----:B------:R-:W-:Y:S01]  /*c060*/  LDSM.16.MT88.4 R212, [R225+0x3900] ;  /* 0x00390000e1d4783b */ /* 0x000fe20000004200 */
[----:B------:R-:W-:Y:S01]  /*c070*/  FADD.FTZ R132, R175, R0 ;  /* 0x00000000af847221 */ /* 0x000fe20000010000 */
[----:B------:R-:W-:Y:S01]  /*c080*/  MOV R175, R201 ;  /* 0x000000c900af7202 */ /* 0x000fe20000000f00 */
[----:B------:R-:W-:Y:S01]  /*c090*/  IMAD.MOV.U32 R0, RZ, RZ, R200 ;  /* 0x000000ffff007224 */ /* 0x000fe200078e00c8 */
[----:B-1----:R-:W-:Y:S01]  /*c0a0*/  F2FP.BF16.PACK_AB R204, R198, R183 ;  /* 0x000000b7c6cc723e */ /* 0x002fe200000010ff */
[----:B------:R-:W-:Y:S02]  /*c0b0*/  IMAD.MOV.U32 R178, RZ, RZ, R211 ;  /* 0x000000ffffb27224 */ /* 0x000fe400078e00d3 */
[----:B------:R-:W-:Y:S01]  /*c0c0*/  FADD.FTZ R180, R180, R3 ;  /* 0x00000003b4b47221 */ /* 0x000fe20000010000 */
[----:B------:R-:W-:Y:S01]  /*c0d0*/  LDSM.16.MT88.4 R200, [R227+0x1900] ;  /* 0x00190000e3c8783b */ /* 0x000fe20000004200 */
[----:B------:R-:W1:Y:S01]  /*c0e0*/  MUFU.EX2 R139, R231 ;  /* 0x000000e7008b7308 */ /* 0x000e620000000800 */
[----:B------:R-:W-:Y:S01]  /*c0f0*/  FADD.FTZ R3, R177, R2 ;  /* 0x00000002b1037221 */ /* 0x000fe20000010000 */
[----:B------:R-:W-:Y:S02]  /*c100*/  MOV R2, R208 ;  /* 0x000000d000027202 */ /* 0x000fe40000000f00 */
[----:B------:R-:W-:Y:S02]  /*c110*/  MOV R177, R209 ;  /* 0x000000d100b17202 */ /* 0x000fe40000000f00 */
[----:B------:R-:W-:Y:S01]  /*c120*/  F2FP.BF16.PACK_AB R209, R246, R247 ;  /* 0x000000f7f6d1723e */ /* 0x000fe200000010ff */
[----:B--2---:R-:W2:Y:S03]  /*c130*/  LDSM.16.MT88.4 R164, [R228+0x3100] ;  /* 0x00310000e4a4783b */ /* 0x004ea60000004200 */
[----:B------:R-:W-:Y:S05]  /*c140*/  MUFU.EX2 R252, R170 ;  /* 0x000000aa00fc7308 */ /* 0x000fea0000000800 */
[----:B---3--:R3:W5:Y:S04]  /*c150*/  LDL.LU R239, [R1+0x7c] ;  /* 0x00007c0001ef7983 */ /* 0x0087680000300800 */
[----:B------:R3:W5:Y:S01]  /*c160*/  LDL.LU R233, [R1+0x78] ;  /* 0x0000780001e97983 */ /* 0x0007620000300800 */
[----:B------:R4:W3:Y:S03]  /*c170*/  MUFU.EX2 R250, R169 ;  /* 0x000000a900fa7308 */ /* 0x0008e60000000800 */
[----:B------:R2:W5:Y:S01]  /*c180*/  LDL.LU R240, [R1+0x74] ;  /* 0x0000740001f07983 */ /* 0x0005620000300800 */
[----:B-1----:R-:W-:Y:S03]  /*c190*/  F2FP.BF16.PACK_AB R210, R139, R244 ;  /* 0x000000f48bd2723e */ /* 0x002fe600000010ff */
[----:B------:R1:W5:Y:S03]  /*c1a0*/  LDL.LU R224, [R1+0x70] ;  /* 0x0000700001e07983 */ /* 0x0003660000300800 */
[----:B------:R1:W1:Y:S01]  /*c1b0*/  MUFU.EX2 R251, R216 ;  /* 0x000000d800fb7308 */ /* 0x0002620000000800 */
[----:B------:R1:W5:Y:S09]  /*c1c0*/  LDL.LU R231, [R1+0x6c] ;  /* 0x00006c0001e77983 */ /* 0x0003720000300800 */
[----:B------:R1:W-:Y:S01]  /*c1d0*/  MUFU.EX2 R138, R241 ;  /* 0x000000f1008a7308 */ /* 0x0003e20000000800 */
[----:B----4-:R-:W4:Y:S01]  /*c1e0*/  LDSM.16.MT88.4 R168, [R226+0x1900] ;  /* 0x00190000e2a8783b */ /* 0x010f220000004200 */
[----:B---3--:R-:W-:Y:S01]  /*c1f0*/  F2FP.BF16.PACK_AB R207, R250, R252 ;  /* 0x000000fcfacf723e */ /* 0x008fe200000010ff */
[-C--:B--2---:R-:W-:Y:S07]  /*c200*/  HMMA.16816.F32.BF16 R100, R140, R164.reuse, R100 ;  /* 0x000000a48c64723c */ /* 0x084fee0000041864 */
[----:B------:R-:W2:Y:S01]  /*c210*/  MUFU.EX2 R197, R197 ;  /* 0x000000c500c57308 */ /* 0x000ea20000000800 */
[----:B-1----:R-:W-:Y:S01]  /*c220*/  LDSM.16.MT88.4 R216, [R226+0x3900] ;  /* 0x00390000e2d8783b */ /* 0x002fe20000004200 */
[C---:B------:R-:W-:Y:S04]  /*c230*/  HMMA.16816.F32.BF16 R104, R144.reuse, R164, R104 ;  /* 0x000000a49068723c */ /* 0x040fe80000041868 */
[----:B------:R-:W-:Y:S02]  /*c240*/  F2FP.BF16.PACK_AB R206, R208, R251 ;  /* 0x000000fbd0ce723e */ /* 0x000fe400000010ff */
[----:B------:R-:W-:Y:S02]  /*c250*/  F2FP.BF16.PACK_AB R208, R248, R249 ;  /* 0x000000f9f8d0723e */ /* 0x000fe400000010ff */
[-C--:B------:R-:W-:Y:S01]  /*c260*/  HMMA.16816.F32.BF16 R108, R144, R166.reuse, R108 ;  /* 0x000000a6906c723c */ /* 0x080fe2000004186c */
[----:B------:R1:W5:Y:S03]  /*c270*/  LDL.LU R241, [R1+0x68] ;  /* 0x0000680001f17983 */ /* 0x0003660000300800 */
[----:B------:R-:W-:Y:S01]  /*c280*/  MOV R165, R187 ;  /* 0x000000bb00a57202 */ /* 0x000fe20000000f00 */
[----:B------:R1:W5:Y:S01]  /*c290*/  LDL.LU R242, [R1+0x64] ;  /* 0x0000640001f27983 */ /* 0x0003620000300800 */
[----:B------:R-:W-:Y:S02]  /*c2a0*/  MOV R164, R186 ;  /* 0x000000ba00a47202 */ /* 0x000fe40000000f00 */
[C---:B------:R-:W-:Y:S01]  /*c2b0*/  HMMA.16816.F32.BF16 R112, R140.reuse, R166, R112 ;  /* 0x000000a68c70723c */ /* 0x040fe20000041870 */
[----:B------:R1:W5:Y:S03]  /*c2c0*/  LDL.LU R243, [R1+0x60] ;  /* 0x0000600001f37983 */ /* 0x0003660000300800 */
[----:B--2---:R-:W-:Y:S01]  /*c2d0*/  F2FP.BF16.PACK_AB R205, R197, R182 ;  /* 0x000000b6c5cd723e */ /* 0x004fe200000010ff */
[----:B------:R1:W5:Y:S01]  /*c2e0*/  LDL.LU R235, [R1+0x5c] ;  /* 0x00005c0001eb7983 */ /* 0x0003620000300800 */
[----:B------:R-:W-:Y:S01]  /*c2f0*/  F2FP.BF16.PACK_AB R211, R133, R138 ;  /* 0x0000008a85d3723e */ /* 0x000fe200000010ff */
[----:B------:R-:W-:Y:S01]  /*c300*/  IMAD.MOV.U32 R166, RZ, RZ, R185 ;  /* 0x000000ffffa67224 */ /* 0x000fe200078e00b9 */
[-C--:B------:R-:W-:Y:S04]  /*c310*/  HMMA.16816.F32.BF16 R116, R140, R148.reuse, R116 ;  /* 0x000000948c74723c */ /* 0x080fe80000041874 */
[----:B------:R-:W-:Y:S02]  /*c320*/  MOV R167, R184 ;  /* 0x000000b800a77202 */ /* 0x000fe40000000f00 */
[----:B------:R-:W2:Y:S02]  /*c330*/  LDSM.16.MT88.4 R184, [R228+0x1900] ;  /* 0x00190000e4b8783b */ /* 0x000ea40000004200 */
[C---:B------:R-:W-:Y:S08]  /*c340*/  HMMA.16816.F32.BF16 R120, R144.reuse, R148, R120 ;  /* 0x000000949078723c */ /* 0x040ff00000041878 */
[-C--:B------:R-:W-:Y:S08]  /*c350*/  HMMA.16816.F32.BF16 R124, R144, R150.reuse, R124 ;  /* 0x00000096907c723c */ /* 0x080ff0000004187c */
[----:B------:R-:W-:Y:S08]  /*c360*/  HMMA.16816.F32.BF16 R128, R140, R150, R128 ;  /* 0x000000968c80723c */ /* 0x000ff00000041880 */
[-C--:B------:R-:W-:Y:S01]  /*c370*/  HMMA.16816.F32.BF16 R140, R204, R152.reuse, R4 ;  /* 0x00000098cc8c723c */ /* 0x080fe20000041804 */
[----:B------:R-:W3:Y:S07]  /*c380*/  LDSM.16.MT88.4 R4, [R227+0x3900] ;  /* 0x00390000e304783b */ /* 0x000eee0000004200 */
[C---:B------:R-:W-:Y:S07]  /*c390*/  HMMA.16816.F32.BF16 R144, R208.reuse, R152, R8 ;  /* 0x00000098d090723c */ /* 0x040fee0000041808 */
[----:B------:R-:W-:Y:S01]  /*c3a0*/  IMAD.MOV.U32 R11, RZ, RZ, R157 ;  /* 0x000000ffff0b7224 */ /* 0x000fe200078e009d */
[-C--:B------:R-:W-:Y:S04]  /*c3b0*/  HMMA.16816.F32.BF16 R148, R208, R154.reuse, R12 ;  /* 0x0000009ad094723c */ /* 0x080fe8000004180c */
[----:B------:R-:W-:Y:S01]  /*c3c0*/  MOV R9, R174 ;  /* 0x000000ae00097202 */ /* 0x000fe20000000f00 */
[----:B------:R-:W-:Y:S01]  /*c3d0*/  IMAD.MOV.U32 R8, RZ, RZ, R0 ;  /* 0x000000ffff087224 */ /* 0x000fe200078e0000 */
[----:B------:R-:W-:Y:S01]  /*c3e0*/  MOV R10, R173 ;  /* 0x000000ad000a7202 */ /* 0x000fe20000000f00 */
[----:B------:R-:W-:Y:S01]  /*c3f0*/  IMAD.MOV.U32 R0, RZ, RZ, R196 ;  /* 0x000000ffff007224 */ /* 0x000fe200078e00c4 */
[C---:B------:R-:W-:Y:S04]  /*c400*/  HMMA.16816.F32.BF16 R152, R204.reuse, R154, R16 ;  /* 0x0000009acc98723c */ /* 0x040fe80000041810 */
[----:B------:R-:W-:Y:S02]  /*c410*/  MOV R15, R2 ;  /* 0x00000002000f7202 */ /* 0x000fe40000000f00 */
[----:B------:R-:W-:Y:S01]  /*c420*/  MOV R13, R198 ;  /* 0x000000c6000d7202 */ /* 0x000fe20000000f00 */
[----:B------:R-:W-:Y:S01]  /*c430*/  IMAD.MOV.U32 R16, RZ, RZ, R190 ;  /* 0x000000ffff107224 */ /* 0x000fe200078e00be */
[-C--:B----4-:R-:W-:Y:S04]  /*c440*/  HMMA.16816.F32.BF16 R156, R204, R168.reuse, R20 ;  /* 0x000000a8cc9c723c */ /* 0x090fe80000041814 */
[----:B------:R-:W-:Y:S02]  /*c450*/  MOV R14, R197 ;  /* 0x000000c5000e7202 */ /* 0x000fe40000000f00 */
[----:B------:R-:W-:Y:S01]  /*c460*/  MOV R19, R183 ;  /* 0x000000b700137202 */ /* 0x000fe20000000f00 */
[----:B------:R-:W-:Y:S01]  /*c470*/  IMAD.MOV.U32 R21, RZ, RZ, R193 ;  /* 0x000000ffff157224 */ /* 0x000fe200078e00c1 */
[C---:B------:R-:W-:Y:S04]  /*c480*/  HMMA.16816.F32.BF16 R160, R208.reuse, R168, R24 ;  /* 0x000000a8d0a0723c */ /* 0x040fe80000041818 */
[----:B------:R-:W-:Y:S02]  /*c490*/  MOV R12, R182 ;  /* 0x000000b6000c7202 */ /* 0x000fe40000000f00 */
[----:B------:R-:W-:Y:S01]  /*c4a0*/  MOV R17, R189 ;  /* 0x000000bd00117202 */ /* 0x000fe20000000f00 */
[----:B------:R-:W-:Y:S01]  /*c4b0*/  IMAD.MOV.U32 R25, RZ, RZ, R164 ;  /* 0x000000ffff197224 */ /* 0x000fe200078e00a4 */
        /* <DEDUP_REMOVED lines=10> */
[----:B------:R-:W-:Y:S01]  /*c560*/  MOV R31, R11 ;  /* 0x0000000b001f7202 */ /* 0x000fe20000000f00 */
[----:B------:R-:W-:Y:S01]  /*c570*/  IMAD.MOV.U32 R28, RZ, RZ, R178 ;  /* 0x000000ffff1c7224 */ /* 0x000fe200078e00b2 */
[----:B------:R-:W-:Y:S01]  /*c580*/  MOV R34, R172 ;  /* 0x000000ac00227202 */ /* 0x000fe20000000f00 */
[----:B------:R-:W-:Y:S01]  /*c590*/  IMAD.MOV.U32 R33, RZ, RZ, R199 ;  /* 0x000000ffff217224 */ /* 0x000fe200078e00c7 */
[-C--:B--2---:R-:W-:Y:S03]  /*c5a0*/  HMMA.16816.F32.BF16 R172, R204, R184.reuse, R36 ;  /* 0x000000b8ccac723c */ /* 0x084fe60000041824 */
[----:B------:R-:W-:Y:S01]  /*c5b0*/  MOV R35, R176 ;  /* 0x000000b000237202 */ /* 0x000fe20000000f00 */
[----:B------:R-:W-:Y:S01]  /*c5c0*/  IMAD.MOV.U32 R32, RZ, RZ, R180 ;  /* 0x000000ffff207224 */ /* 0x000fe200078e00b4 */
[----:B------:R-:W-:Y:S01]  /*c5d0*/  MOV R22, R192 ;  /* 0x000000c000167202 */ /* 0x000fe20000000f00 */
[----:B------:R-:W-:Y:S01]  /*c5e0*/  IMAD.MOV.U32 R11, RZ, RZ, R181 ;  /* 0x000000ffff0b7224 */ /* 0x000fe200078e00b5 */
[----:B------:R-:W-:Y:S01]  /*c5f0*/  MOV R39, R179 ;  /* 0x000000b300277202 */ /* 0x000fe20000000f00 */
[----:B------:R-:W-:Y:S01]  /*c600*/  FADD.FTZ R3, R33, R3 ;  /* 0x0000000321037221 */ /* 0x000fe20000010000 */
[C---:B------:R-:W-:Y:S04]  /*c610*/  HMMA.16816.F32.BF16 R176, R208.reuse, R184, R40 ;  /* 0x000000b8d0b0723c */ /* 0x040fe80000041828 */
[----:B------:R-:W-:Y:S01]  /*c620*/  FADD.FTZ R10, R10, R3 ;  /* 0x000000030a0a7221 */ /* 0x000fe20000010000 */
[----:B------:R-:W-:Y:S01]  /*c630*/  MOV R2, R195 ;  /* 0x000000c300027202 */ /* 0x000fe20000000f00 */
        /* <DEDUP_REMOVED lines=14> */
[----:B------:R-:W-:Y:S01]  /*c720*/  FADD.FTZ R11, R11, R132 ;  /* 0x000000840b0b7221 */ /* 0x000fe20000010000 */
[----:B------:R-:W-:Y:S03]  /*c730*/  MOV R132, R137 ;  /* 0x0000008900847202 */ /* 0x000fe60000000f00 */
[C---:B------:R-:W-:Y:S04]  /*c740*/  HMMA.16816.F32.BF16 R200, R204.reuse, R202, R64 ;  /* 0x000000caccc8723c */ /* 0x040fe80000041840 */
[----:B------:R-:W-:Y:S04]  /*c750*/  FADD.FTZ R11, R28, R11 ;  /* 0x0000000b1c0b7221 */ /* 0x000fe80000010000 */
        /* <DEDUP_REMOVED lines=47> */
[----:B------:R-:W-:Y:S01]  /*ca50*/  MOV R138, R135 ;  /* 0x00000087008a7202 */ /* 0x000fe20000000f00 */
[----:B------:R-:W-:Y:S03]  /*ca60*/  IMAD.MOV.U32 R133, RZ, RZ, R136 ;  /* 0x000000ffff857224 */ /* 0x000fe600078e0088 */
[----:B------:R1:W-:Y:S01]  /*ca70*/  STL [R1+0x1c], R0 ;  /* 0x00001c0001007387 */ /* 0x0003e20000100800 */
[----:B------:R-:W-:-:S05]  /*ca80*/  @P0 BRA `(.L_x_1602) ;  /* 0xffffac4000000947 */ /* 0x000fca000383ffff */
.L_x_1601:
[----:B---3--:R-:W-:-:S13]  /*ca90*/  ISETP.LE.AND P0, PT, RZ, UR25, PT ;  /* 0x00000019ff007c0c */ /* 0x008fda000bf03270 */
[----:B------:R-:W-:Y:S05]  /*caa0*/  @!P0 BRA `(.L_x_1603) ;  /* 0x00004a9000008947 */ /* 0x000fea0003800000 */
[----:B------:R-:W2:Y:S01]  /*cab0*/  LDL.64 R12, [R1+0x48] ;  /* 0x00004800010c7983 */ /* 0x000ea20000100a00 */
[----:B------:R-:W-:-:S03]  /*cac0*/  ULDC.64 UR4, c[0x0][0x1e0] ;  /* 0x0000780000047ab9 */ /* 0x000fc60000000a00 */
[----:B------:R-:W3:Y:S04]  /*cad0*/  LDL.64 R6, [R1+0x50] ;  /* 0x0000500001067983 */ /* 0x000ee80000100a00 */
[----:B------:R-:W4:Y:S04]  /*cae0*/  LDL.64 R8, [R1+0x38] ;  /* 0x0000380001087983 */ /* 0x000f280000100a00 */
[----:B-1----:R-:W4:Y:S01]  /*caf0*/  LDL.64 R4, [R1+0x40] ;  /* 0x0000400001047983 */ /* 0x002f220000100a00 */
[----:B------:R-:W-:Y:S01]  /*cb00*/  UIADD3 UR12, UP0, UR12, 0x80, URZ ;  /* 0x000000800c0c7890 */ /* 0x000fe2000ff1e03f */
[----:B------:R-:W-:Y:S01]  /*cb10*/  IMAD.MOV.U32 R3, RZ, RZ, R136 ;  /* 0x000000ffff037224 */ /* 0x000fe200078e0088 */
[----:B------:R-:W-:Y:S01]  /*cb20*/  USHF.L.U64.HI UR6, UR4, 0x5, UR5 ;  /* 0x0000000504067899 */ /* 0x000fe20008010205 */
[----:B------:R-:W-:Y:S01]  /*cb30*/  MOV R2, R137 ;  /* 0x0000008900027202 */ /* 0x000fe20000000f00 */
[----:B------:R-:W-:Y:S01]  /*cb40*/  USHF.L.U32 UR8, UR4, 0x5, URZ ;  /* 0x0000000504087899 */ /* 0x000fe2000800063f */
[----:B-----5:R-:W-:Y:S01]  /*cb50*/  IMAD.MOV.U32 R138, RZ, RZ, R134 ;  /* 0x000000ffff8a7224 */ /* 0x020fe200078e0086 */
[----:B------:R-:W-:Y:S01]  /*cb60*/  MOV R132, R135 ;  /* 0x0000008700847202 */ /* 0x000fe20000000f00 */
[----:B------:R-:W-:-:S02]  /*cb70*/  UMOV UR7, 0x6 ;  /* 0x0000000600077882 */ /* 0x000fc40000000000 */
[----:B------:R-:W-:Y:S02]  /*cb80*/  ULDC.64 UR4, c[0x0][0x208] ;  /* 0x0000820000047ab9 */ /* 0x000fe40000000a00 */
[----:B------:R-:W-:Y:S02]  /*cb90*/  USHF.L.U64.HI UR7, UR4, UR7, UR5 ;  /* 0x0000000704077299 */ /* 0x000fe40008010205 */
[----:B------:R-:W-:Y:S02]  /*cba0*/  USHF.L.U32 UR11, UR4, 0x6, URZ ;  /* 0x00000006040b7899 */ /* 0x000fe4000800063f */
[----:B------:R-:W-:Y:S01]  /*cbb0*/  UIADD3.X UR9, URZ, UR9, URZ, UP0, !UPT ;  /* 0x000000093f097290 */ /* 0x000fe200087fe43f */
[----:B--2---:R-:W-:Y:S02]  /*cbc0*/  IADD3 R0, P0, R12, 0x40, RZ ;  /* 0x000000400c007810 */ /* 0x004fe40007f1e0ff */
[----:B---3--:R-:W-:-:S03]  /*cbd0*/  IADD3 R10, P1, R6, 0x40, RZ ;  /* 0x00000040060a7810 */ /* 0x008fc60007f3e0ff */
[----:B------:R1:W-:Y:S02]  /*cbe0*/  STL [R1+0x2c], R0 ;  /* 0x00002c0001007387 */ /* 0x0003e40000100800 */
[----:B----4-:R-:W-:Y:S02]  /*cbf0*/  IMAD.X R11, RZ, RZ, R5, P1 ;  /* 0x000000ffff0b7224 */ /* 0x010fe400008e0605 */
[----:B------:R-:W-:Y:S01]  /*cc00*/  IMAD.MOV.U32 R4, RZ, RZ, R6 ;  /* 0x000000ffff047224 */ /* 0x000fe200078e0006 */
[----:B-1----:R-:W-:-:S05]  /*cc10*/  IADD3.X R0, RZ, R9, RZ, P0, !PT ;  /* 0x00000009ff007210 */ /* 0x002fca00007fe4ff */
[----:B------:R1:W-:Y:S04]  /*cc20*/  STL [R1+0x28], R0 ;  /* 0x0000280001007387 */ /* 0x0003e80000100800 */
[----:B------:R1:W-:Y:S04]  /*cc30*/  STL.64 [R1+0x20], R10 ;  /* 0x0000200a01007387 */ /* 0x0003e80000100a00 */
[----:B------:R1:W-:Y:S02]  /*cc40*/  STL.64 [R1+0x40], R4 ;  /* 0x0000400401007387 */ /* 0x0003e40000100a00 */
.L_x_1604:
[----:B------:R-:W2:Y:S01]  /*cc50*/  LDL.64 R134, [R1+0x40] ;  /* 0x0000400001867983 */ /* 0x000ea20000100a00 */
[----:B------:R-:W-:Y:S04]  /*cc60*/  DEPBAR.LE SB0, 0x0 ;  /* 0x000080000000791a */ /* 0x000fe80000000000 */
[----:B------:R-:W-:Y:S01]  /*cc70*/  USHF.R.S32.HI UR5, URZ, 0x1f, UR25 ;  /* 0x0000001f3f057899 */ /* 0x000fe20008011419 */
[----:B------:R-:W3:Y:S01]  /*cc80*/  LDL.64 R246, [R1+0x20] ;  /* 0x0000200001f67983 */ /* 0x000ee20000100a00 */
[----:B------:R-:W-:Y:S01]  /*cc90*/  UIMAD UR4, UR7, UR25, URZ ;  /* 0x00000019070472a4 */ /* 0x000fe2000f8e023f */
[----:B------:R-:W-:Y:S01]  /*cca0*/  MOV R133, UR11 ;  /* 0x0000000b00857c02 */ /* 0x000fe20008000f00 */
[----:B------:R-:W-:Y:S02]  /*ccb0*/  UISETP.GT.AND UP0, UPT, UR25, URZ, UPT ;  /* 0x0000003f1900728c */ /* 0x000fe4000bf04270 */
[----:B------:R-:W-:Y:S01]  /*ccc0*/  UIMAD UR4, UR5, UR11, UR4 ;  /* 0x0000000b050472a4 */ /* 0x000fe2000f8e0204 */
[----:B------:R-:W-:Y:S08]  /*ccd0*/  BAR.SYNC.DEFER_BLOCKING 0x0 ;  /* 0x0000000000007b1d */ /* 0x000ff00000010000 */
[----:B------:R-:W-:Y:S04]  /*cce0*/  STL [R1+0x80], R128 ;  /* 0x0000808001007387 */ /* 0x000fe80000100800 */
[----:B------:R-:W-:Y:S04]  /*ccf0*/  STL [R1+0x7c], R129 ;  /* 0x00007c8101007387 */ /* 0x000fe80000100800 */
[----:B------:R-:W-:Y:S04]  /*cd00*/  STL [R1+0x78], R130 ;  /* 0x0000788201007387 */ /* 0x000fe80000100800 */
[----:B------:R-:W-:Y:S04]  /*cd10*/  STL [R1+0x74], R131 ;  /* 0x0000748301007387 */ /* 0x000fe80000100800 */
[----:B-----5:R-:W-:Y:S08]  /*cd20*/  LDSM.16.M88.4 R64, [R231+0x8100] ;  /* 0x00810000e740783b */ /* 0x020ff00000000200 */
[----:B----4-:R-:W4:Y:S08]  /*cd30*/  LDSM.16.M88.4 R16, [R224+0x4100] ;  /* 0x00410000e010783b */ /* 0x010f300000000200 */
[----:B------:R-:W1:Y:S08]  /*cd40*/  LDSM.16.M88.4 R60, [R231+0xa100] ;  /* 0x00a10000e73c783b */ /* 0x000e700000000200 */
[----:B------:R-:W1:Y:S08]  /*cd50*/  LDSM.16.M88.4 R32, [R224+0x4900] ;  /* 0x00490000e020783b */ /* 0x000e700000000200 */
[----:B------:R-:W1:Y:S08]  /*cd60*/  LDSM.16.M88.4 R48, [R224+0x5100] ;  /* 0x00510000e030783b */ /* 0x000e700000000200 */
[----:B------:R-:W1:Y:S02]  /*cd70*/  LDSM.16.M88.4 R204, [R224+0x5900] ;  /* 0x00590000e0cc783b */ /* 0x000e640000000200 */
[-C--:B-1--4-:R-:W-:Y:S06]  /*cd80*/  HMMA.16816.F32.BF16 R4, R64, R16.reuse, RZ ;  /* 0x000000104004723c */ /* 0x092fec00000418ff */
[----:B------:R-:W-:Y:S02]  /*cd90*/  LDSM.16.M88.4 R208, [R233+0x8100] ;  /* 0x00810000e9d0783b */ /* 0x000fe40000000200 */
[C---:B------:R-:W-:Y:S06]  /*cda0*/  HMMA.16816.F32.BF16 R8, R60.reuse, R16, RZ ;  /* 0x000000103c08723c */ /* 0x040fec00000418ff */
[----:B------:R-:W1:Y:S02]  /*cdb0*/  LDSM.16.M88.4 R212, [R235] ;  /* 0x00000000ebd4783b */ /* 0x000e640000000200 */
[-C--:B------:R-:W-:Y:S06]  /*cdc0*/  HMMA.16816.F32.BF16 R12, R60, R18.reuse, RZ ;  /* 0x000000123c0c723c */ /* 0x080fec00000418ff */
[----:B------:R-:W4:Y:S02]  /*cdd0*/  LDSM.16.M88.4 R216, [R233+0xa100] ;  /* 0x00a10000e9d8783b */ /* 0x000f240000000200 */
[C---:B------:R-:W-:Y:S06]  /*cde0*/  HMMA.16816.F32.BF16 R16, R64.reuse, R18, RZ ;  /* 0x000000124010723c */ /* 0x040fec00000418ff */
[----:B------:R-:W-:Y:S02]  /*cdf0*/  LDSM.16.M88.4 R220, [R242] ;  /* 0x00000000f2dc783b */ /* 0x000fe40000000200 */
[-C--:B------:R-:W-:Y:S06]  /*ce00*/  HMMA.16816.F32.BF16 R20, R64, R32.reuse, RZ ;  /* 0x000000204014723c */ /* 0x080fec00000418ff */
        /* <DEDUP_REMOVED lines=17> */
[----:B------:R-:W4:Y:S07]  /*cf20*/  LDSM.16.M88.4 R204, [R243] ;  /* 0x00000000f3cc783b */ /* 0x000f2e0000000200 */
[-C--:B-1----:R-:W-:Y:S08]  /*cf30*/  HMMA.16816.F32.BF16 R4, R208, R212.reuse, R4 ;  /* 0x000000d4d004723c */ /* 0x082ff00000041804 */
[C---:B----4-:R-:W-:Y:S08]  /*cf40*/  HMMA.16816.F32.BF16 R8, R216.reuse, R212, R8 ;  /* 0x000000d4d808723c */ /* 0x050ff00000041808 */
[-C--:B------:R-:W-:Y:S08]  /*cf50*/  HMMA.16816.F32.BF16 R12, R216, R214.reuse, R12 ;  /* 0x000000d6d80c723c */ /* 0x080ff0000004180c */
[C---:B------:R-:W-:Y:S08]  /*cf60*/  HMMA.16816.F32.BF16 R16, R208.reuse, R214, R16 ;  /* 0x000000d6d010723c */ /* 0x040ff00000041810 */
[-C--:B------:R-:W-:Y:S08]  /*cf70*/  HMMA.16816.F32.BF16 R20, R208, R204.reuse, R20 ;  /* 0x000000ccd014723c */ /* 0x080ff00000041814 */
[C---:B------:R-:W-:Y:S08]  /*cf80*/  HMMA.16816.F32.BF16 R24, R216.reuse, R204, R24 ;  /* 0x000000ccd818723c */ /* 0x040ff00000041818 */
[-C--:B------:R-:W-:Y:S08]  /*cf90*/  HMMA.16816.F32.BF16 R28, R216, R206.reuse, R28 ;  /* 0x000000ced81c723c */ /* 0x080ff0000004181c */
[C---:B------:R-:W-:Y:S01]  /*cfa0*/  HMMA.16816.F32.BF16 R32, R208.reuse, R206, R32 ;  /* 0x000000ced020723c */ /* 0x040fe20000041820 */
[----:B------:R-:W1:Y:S07]  /*cfb0*/  LDSM.16.M88.4 R204, [R241] ;  /* 0x00000000f1cc783b */ /* 0x000e6e0000000200 */
[-C--:B------:R-:W-:Y:S08]  /*cfc0*/  HMMA.16816.F32.BF16 R36, R208, R220.reuse, R36 ;  /* 0x000000dcd024723c */ /* 0x080ff00000041824 */
[C---:B------:R-:W-:Y:S08]  /*cfd0*/  HMMA.16816.F32.BF16 R40, R216.reuse, R220, R40 ;  /* 0x000000dcd828723c */ /* 0x040ff00000041828 */
[-C--:B------:R-:W-:Y:S04]  /*cfe0*/  HMMA.16816.F32.BF16 R44, R216, R222.reuse, R44 ;  /* 0x000000ded82c723c */ /* 0x080fe8000004182c */
[----:B--2---:R-:W-:Y:S04]  /*cff0*/  IMAD.WIDE.U32 R136, R133, UR25, R134 ;  /* 0x0000001985887c25 */ /* 0x004fe8000f8e0086 */
[C---:B------:R-:W-:Y:S04]  /*d000*/  HMMA.16816.F32.BF16 R48, R208.reuse, R222, R48 ;  /* 0x000000ded030723c */ /* 0x040fe80000041830 */
[----:B------:R-:W-:Y:S02]  /*d010*/  IADD3 R0, R137, UR4, RZ ;  /* 0x0000000489007c10 */ /* 0x000fe4000fffe0ff */
[C---:B------:R-:W-:Y:S02]  /*d020*/  LEA R134, P0, R136.reuse, c[0x0][0x1f8], 0x1 ;  /* 0x00007e0088867a11 */ /* 0x040fe400078008ff */
[-C--:B-1----:R-:W-:Y:S04]  /*d030*/  HMMA.16816.F32.BF16 R52, R208, R204.reuse, R52 ;  /* 0x000000ccd034723c */ /* 0x082fe80000041834 */
[----:B------:R-:W-:Y:S01]  /*d040*/  LEA.HI.X R135, R136, c[0x0][0x1fc], R0, 0x1, P0 ;  /* 0x00007f0088877a11 */ /* 0x000fe200000f0c00 */
[----:B---3--:R-:W-:Y:S01]  /*d050*/  IMAD.WIDE.U32 R136, R133, UR25, R246 ;  /* 0x0000001985887c25 */ /* 0x008fe2000f8e00f6 */
[----:B------:R-:W-:Y:S02]  /*d060*/  UIADD3 UR25, UR25, -0x1, URZ ;  /* 0xffffffff19197890 */ /* 0x000fe4000fffe03f */
[C---:B------:R-:W-:Y:S01]  /*d070*/  HMMA.16816.F32.BF16 R56, R216.reuse, R204, R56 ;  /* 0x000000ccd838723c */ /* 0x040fe20000041838 */
[----:B------:R-:W-:Y:S01]  /*d080*/  @!PT LDS RZ, [RZ] ;  /* 0x00000000fffff984 */ /* 0x000fe20000000800 */
[----:B------:R-:W-:Y:S01]  /*d090*/  @!PT LDS RZ, [RZ] ;  /* 0x00000000fffff984 */ /* 0x000fe20000000800 */
[----:B------:R-:W-:Y:S01]  /*d0a0*/  @!PT LDS RZ, [RZ] ;  /* 0x00000000fffff984 */ /* 0x000fe20000000800 */
[----:B------:R1:W-:Y:S01]  /*d0b0*/  LDGSTS.E.BYPASS.LTC128B.128 [R245+0x100], [R134.64], !P5 ;  /* 0x0010000086f57fae */ /* 0x0003e2000e901d52 */
[----:B------:R-:W-:Y:S02]  /*d0c0*/  @UP0 USHF.R.S32.HI UR13, URZ, 0x1f, UR25 ;  /* 0x0000001f3f0d0899 */ /* 0x000fe40008011419 */
[----:B------:R-:W-:Y:S01]  /*d0d0*/  IADD3 R0, R137, UR4, RZ ;  /* 0x0000000489007c10 */ /* 0x000fe2000fffe0ff */
[----:B------:R-:W-:Y:S01]  /*d0e0*/  ULDC.64 UR4, c[0x0][0x1e0] ;  /* 0x0000780000047ab9 */ /* 0x000fe20000000a00 */
[C---:B------:R-:W-:Y:S02]  /*d0f0*/  LEA R212, P0, R136.reuse, c[0x0][0x1f8], 0x1 ;  /* 0x00007e0088d47a11 */ /* 0x040fe400078008ff */
[-C--:B------:R-:W-:Y:S03]  /*d100*/  HMMA.16816.F32.BF16 R60, R216, R206.reuse, R60 ;  /* 0x000000ced83c723c */ /* 0x080fe6000004183c */
[----:B------:R-:W-:Y:S01]  /*d110*/  @UP0 UIMAD UR13, UR13, UR4, URZ ;  /* 0x000000040d0d02a4 */ /* 0x000fe2000f8e023f */
[----:B------:R-:W-:Y:S01]  /*d120*/  LEA.HI.X R213, R136, c[0x0][0x1fc], R0, 0x1, P0 ;  /* 0x00007f0088d57a11 */ /* 0x000fe200000f0c00 */
[----:B------:R-:W-:Y:S02]  /*d130*/  @UP0 UIMAD.WIDE.U32 UR20, UR25, UR4, URZ ;  /* 0x00000004191402a5 */ /* 0x000fe4000f8e003f */
[----:B------:R-:W-:Y:S01]  /*d140*/  @UP0 UIMAD UR13, UR25, UR5, UR13 ;  /* 0x00000005190d02a4 */ /* 0x000fe2000f8e020d */
[----:B------:R-:W-:Y:S01]  /*d150*/  HMMA.16816.F32.BF16 R64, R208, R206, R64 ;  /* 0x000000ced040723c */ /* 0x000fe20000041840 */
[----:B------:R2:W-:Y:S01]  /*d160*/  LDGSTS.E.BYPASS.LTC128B.128 [R245+0x2100], [R212.64], !P4 ;  /* 0x02100000d4f57fae */ /* 0x0005e2000e101d52 */
[----:B------:R-:W-:Y:S02]  /*d170*/  @UP0 USHF.L.U32 UR4, UR20, 0x6, URZ ;  /* 0x0000000614040899 */ /* 0x000fe4000800063f */
[----:B------:R-:W-:Y:S04]  /*d180*/  @UP0 UIADD3 UR13, UR21, UR13, URZ ;  /* 0x0000000d150d0290 */ /* 0x000fe8000fffe03f */
[----:B------:R-:W-:Y:S01]  /*d190*/  @UP0 USHF.L.U64.HI UR13, UR20, 0x6, UR13 ;  /* 0x00000006140d0899 */ /* 0x000fe2000801020d */
[----:B-1----:R-:W-:Y:S04]  /*d1a0*/  IADD3 R134, P0, R134, UR10, RZ ;  /* 0x0000000a86867c10 */ /* 0x002fe8000ff1e0ff */
[----:B------:R-:W-:Y:S02]  /*d1b0*/  IADD3.X R135, R135, UR14, RZ, P0, !PT ;  /* 0x0000000e87877c10 */ /* 0x000fe400087fe4ff */
[----:B------:R-:W-:Y:S03]  /*d1c0*/  IADD3 R136, P1, R134, UR10, RZ ;  /* 0x0000000a86887c10 */ /* 0x000fe6000ff3e0ff */
[----:B------:R1:W-:Y:S01]  /*d1d0*/  LDGSTS.E.BYPASS.LTC128B.128 [R245+0x900], [R134.64], !P5 ;  /* 0x0090000086f57fae */ /* 0x0003e2000e901d52 */
[----:B------:R-:W-:Y:S02]  /*d1e0*/  IADD3.X R137, R135, UR14, RZ, P1, !PT ;  /* 0x0000000e87897c10 */ /* 0x000fe40008ffe4ff */
[----:B------:R-:W-:Y:S02]  /*d1f0*/  IADD3 R204, P1, R136, UR10, RZ ;  /* 0x0000000a88cc7c10 */ /* 0x000fe4000ff3e0ff */
[----:B--2---:R-:W-:Y:S03]  /*d200*/  IADD3 R212, P0, R134, UR16, RZ ;  /* 0x0000001086d47c10 */ /* 0x004fe6000ff1e0ff */
[----:B------:R1:W-:Y:S01]  /*d210*/  LDGSTS.E.BYPASS.LTC128B.128 [R245+0x2900], [R134.64+0x80], !P4 ;  /* 0x0290008086f57fae */ /* 0x0003e2000e101d52 */
[----:B------:R-:W-:Y:S02]  /*d220*/  IADD3.X R205, R137, UR14, RZ, P1, !PT ;  /* 0x0000000e89cd7c10 */ /* 0x000fe40008ffe4ff */
[----:B------:R-:W-:Y:S05]  /*d230*/  IADD3.X R213, R135, UR15, RZ, P0, !PT ;  /* 0x0000000f87d57c10 */ /* 0x000fea00087fe4ff */
[----:B------:R2:W-:Y:S08]  /*d240*/  LDGSTS.E.BYPASS.LTC128B.128 [R245+0x1100], [R136.64], !P5 ;  /* 0x0110000088f57fae */ /* 0x0005f0000e901d52 */
        /* <DEDUP_REMOVED lines=8> */
[----:B------:R-:W1:Y:S08]  /*d2d0*/  LDSM.16.M88.4 R220, [R232+0xa100] ;  /* 0x00a10000e8dc783b */ /* 0x000e700000000200 */
[----:B----4-:R-:W4:Y:S08]  /*d2e0*/  LDSM.16.M88.4 R204, [R230+0x4900] ;  /* 0x00490000e6cc783b */ /* 0x010f300000000200 */
[----:B------:R-:W0:Y:S08]  /*d2f0*/  LDGDEPBAR ;  /* 0x00000000000079af */ /* 0x000e300000000000 */
[----:B------:R-:W2:Y:S01]  /*d300*/  LDSM.16.M88.4 R208, [R230+0x5100] ;  /* 0x00510000e6d0783b */ /* 0x000ea20000000200 */
[-C--:B---3--:R-:W-:Y:S08]  /*d310*/  HMMA.16816.F32.BF16 R4, R212, R216.reuse, R4 ;  /* 0x000000d8d404723c */ /* 0x088ff00000041804 */
        /* <DEDUP_REMOVED lines=13> */
[----:B------:R-:W2:Y:S07]  /*d3f0*/  LDSM.16.M88.4 R208, [R229] ;  /* 0x00000000e5d0783b */ /* 0x000eae0000000200 */
[-C--:B-1----:R-:W-:Y:S08]  /*d400*/  HMMA.16816.F32.BF16 R52, R212, R216.reuse, R52 ;  /* 0x000000d8d434723c */ /* 0x082ff00000041834 */
[C---:B------:R-:W-:Y:S08]  /*d410*/  HMMA.16816.F32.BF16 R56, R220.reuse, R216, R56 ;  /* 0x000000d8dc38723c */ /* 0x040ff00000041838 */
[-C--:B------:R-:W-:Y:S01]  /*d420*/  HMMA.16816.F32.BF16 R60, R220, R218.reuse, R60 ;  /* 0x000000dadc3c723c */ /* 0x080fe2000004183c */
[----:B------:R-:W1:Y:S07]  /*d430*/  LDSM.16.M88.4 R220, [R234+0xa100] ;  /* 0x00a10000eadc783b */ /* 0x000e6e0000000200 */
[----:B------:R-:W-:Y:S01]  /*d440*/  HMMA.16816.F32.BF16 R64, R212, R218, R64 ;  /* 0x000000dad440723c */ /* 0x000fe20000041840 */
[----:B------:R-:W3:Y:S07]  /*d450*/  LDSM.16.M88.4 R212, [R229+0x800] ;  /* 0x00080000e5d4783b */ /* 0x000eee0000000200 */
[-C--:B--2---:R-:W-:Y:S01]  /*d460*/  HMMA.16816.F32.BF16 R4, R204, R208.reuse, R4 ;  /* 0x000000d0cc04723c */ /* 0x084fe20000041804 */
[----:B------:R-:W-:Y:S07]  /*d470*/  LDSM.16.M88.4 R216, [R229+0x1800] ;  /* 0x00180000e5d8783b */ /* 0x000fee0000000200 */
[C---:B-1----:R-:W-:Y:S08]  /*d480*/  HMMA.16816.F32.BF16 R8, R220.reuse, R208, R8 ;  /* 0x000000d0dc08723c */ /* 0x042ff00000041808 */
[-C--:B------:R-:W-:Y:S08]  /*d490*/  HMMA.16816.F32.BF16 R12, R220, R210.reuse, R12 ;  /* 0x000000d2dc0c723c */ /* 0x080ff0000004180c */
[C---:B------:R-:W-:Y:S01]  /*d4a0*/  HMMA.16816.F32.BF16 R16, R204.reuse, R210, R16 ;  /* 0x000000d2cc10723c */ /* 0x040fe20000041810 */
[----:B------:R-:W1:Y:S07]  /*d4b0*/  LDSM.16.M88.4 R208, [R229+0x1000] ;  /* 0x00100000e5d0783b */ /* 0x000e6e0000000200 */
[-C--:B---3--:R-:W-:Y:S08]  /*d4c0*/  HMMA.16816.F32.BF16 R20, R204, R212.reuse, R20 ;  /* 0x000000d4cc14723c */ /* 0x088ff00000041814 */
[C---:B------:R-:W-:Y:S08]  /*d4d0*/  HMMA.16816.F32.BF16 R24, R220.reuse, R212, R24 ;  /* 0x000000d4dc18723c */ /* 0x040ff00000041818 */
        /* <DEDUP_REMOVED lines=29> */
[----:B------:R-:W1:Y:S07]  /*d6b0*/  LDSM.16.M88.4 R212, [R240] ;  /* 0x00000000f0d4783b */ /* 0x000e6e0000000200 */
[-C--:B------:R-:W-:Y:S08]  /*d6c0*/  HMMA.16816.F32.BF16 R52, R208, R216.reuse, R52 ;  /* 0x000000d8d034723c */ /* 0x080ff00000041834 */
[C---:B------:R-:W-:Y:S08]  /*d6d0*/  HMMA.16816.F32.BF16 R56, R220.reuse, R216, R56 ;  /* 0x000000d8dc38723c */ /* 0x040ff00000041838 */
[-C--:B------:R-:W-:Y:S01]  /*d6e0*/  HMMA.16816.F32.BF16 R60, R220, R218.reuse, R60 ;  /* 0x000000dadc3c723c */ /* 0x080fe2000004183c */
[----:B------:R-:W2:Y:S07]  /*d6f0*/  LDSM.16.M88.4 R220, [R233+0xe100] ;  /* 0x00e10000e9dc783b */ /* 0x000eae0000000200 */
[----:B------:R-:W-:Y:S01]  /*d700*/  HMMA.16816.F32.BF16 R64, R208, R218, R64 ;  /* 0x000000dad040723c */ /* 0x000fe20000041840 */
[----:B------:R-:W3:Y:S07]  /*d710*/  LDSM.16.M88.4 R208, [R239] ;  /* 0x00000000efd0783b */ /* 0x000eee0000000200 */
[-C--:B-1----:R-:W-:Y:S01]  /*d720*/  HMMA.16816.F32.BF16 R4, R204, R212.reuse, R4 ;  /* 0x000000d4cc04723c */ /* 0x082fe20000041804 */
[----:B------:R-:W-:Y:S07]  /*d730*/  LDSM.16.M88.4 R216, [R237] ;  /* 0x00000000edd8783b */ /* 0x000fee0000000200 */
        /* <DEDUP_REMOVED lines=53> */
[----:B------:R-:W2:Y:S01]  /*da90*/  MUFU.TANH R211, R6 ;  /* 0x0000000600d37308 */ /* 0x000ea20000002400 */
[----:B------:R-:W-:Y:S02]  /*daa0*/  FMUL.FTZ R8, R8, c[0x0][0x320] ;  /* 0x0000c80008087a20 */ /* 0x000fe40000410000 */
[----:B------:R-:W-:Y:S03]  /*dab0*/  FMUL.FTZ R9, R9, c[0x0][0x320] ;  /* 0x0000c80009097a20 */ /* 0x000fe60000410000 */
[----:B------:R-:W-:Y:S02]  /*dac0*/  FMUL.FTZ R10, R10, c[0x0][0x320] ;  /* 0x0000c8000a0a7a20 */ /* 0x000fe40000410000 */
[----:B------:R-:W-:Y:S02]  /*dad0*/  FMUL.FTZ R11, R11, c[0x0][0x320] ;  /* 0x0000c8000b0b7a20 */ /* 0x000fe40000410000 */
        /* <DEDUP_REMOVED lines=9> */
[----:B------:R-:W-:Y:S05]  /*db70*/  FMUL.FTZ R19, R19, c[0x0][0x320] ;  /* 0x0000c80013137a20 */ /* 0x000fea0000410000 */
[----:B------:R-:W-:Y:S01]  /*db80*/  MUFU.TANH R213, R9 ;  /* 0x0000000900d57308 */ /* 0x000fe20000002400 */
[----:B----4-:R-:W4:Y:S09]  /*db90*/  LDSM.16.M88.4 R4, [R229+0x2800] ;  /* 0x00280000e504783b */ /* 0x010f320000000200 */
[----:B------:R-:W-:Y:S10]  /*dba0*/  MUFU.TANH R216, R10 ;  /* 0x0000000a00d87308 */ /* 0x000ff40000002400 */
[----:B------:R1:W-:Y:S10]  /*dbb0*/  MUFU.TANH R217, R11 ;  /* 0x0000000b00d97308 */ /* 0x0003f40000002400 */
[----:B------:R-:W2:Y:S10]  /*dbc0*/  MUFU.TANH R16, R16 ;  /* 0x0000001000107308 */ /* 0x000eb40000002400 */
        /* <DEDUP_REMOVED lines=8> */
[----:B------:R-:W-:Y:S01]  /*dc50*/  MUFU.TANH R19, R19 ;  /* 0x0000001300137308 */ /* 0x000fe20000002400 */
[----:B------:R-:W4:Y:S01]  /*dc60*/  LDSM.16.M88.4 R4, [R229+0x3800] ;  /* 0x00380000e504783b */ /* 0x000f220000000200 */
[----:B------:R-:W-:Y:S04]  /*dc70*/  DEPBAR.LE SB0, 0x0 ;  /* 0x000080000000791a */ /* 0x000fe80000000000 */
[----:B------:R-:W-:Y:S02]  /*dc80*/  FMUL.FTZ R20, R20, c[0x0][0x320] ;  /* 0x0000c80014147a20 */ /* 0x000fe40000410000 */
[----:B------:R-:W-:Y:S02]  /*dc90*/  FMUL.FTZ R21, R21, c[0x0][0x320] ;  /* 0x0000c80015157a20 */ /* 0x000fe40000410000 */
[----:B------:R-:W-:Y:S01]  /*dca0*/  MUFU.TANH R246, R20 ;  /* 0x0000001400f67308 */ /* 0x000fe20000002400 */
        /* <DEDUP_REMOVED lines=9> */
[----:B------:R-:W-:Y:S01]  /*dd40*/  MUFU.TANH R218, R32 ;  /* 0x0000002000da7308 */ /* 0x000fe20000002400 */
[-C--:B------:R-:W-:Y:S03]  /*dd50*/  HMMA.16816.F32.BF16 R44, R220, R10.reuse, R44 ;  /* 0x0000000adc2c723c */ /* 0x080fe6000004182c */
[----:B------:R-:W-:Y:S02]  /*dd60*/  FMUL.FTZ R33, R33, c[0x0][0x320] ;  /* 0x0000c80021217a20 */ /* 0x000fe40000410000 */
[----:B------:R-:W-:Y:S02]  /*dd70*/  FMUL.FTZ R35, R35, c[0x0][0x320] ;  /* 0x0000c80023237a20 */ /* 0x000fe40000410000 */
[----:B------:R-:W-:Y:S01]  /*dd80*/  FMUL.FTZ R36, R36, c[0x0][0x320] ;  /* 0x0000c80024247a20 */ /* 0x000fe20000410000 */
[C---:B------:R-:W-:Y:S01]  /*dd90*/  HMMA.16816.F32.BF16 R48, R204.reuse, R10, R48 ;  /* 0x0000000acc30723c */ /* 0x040fe20000041830 */
[----:B------:R-:W-:Y:S01]  /*dda0*/  MUFU.TANH R219, R33 ;  /* 0x0000002100db7308 */ /* 0x000fe20000002400 */
[----:B------:R-:W3:Y:S02]  /*ddb0*/  LDL R11, [R1+0x2c] ;  /* 0x00002c00010b7983 */ /* 0x000ee40000100800 */
[----:B------:R-:W-:Y:S02]  /*ddc0*/  FMUL.FTZ R37, R37, c[0x0][0x320] ;  /* 0x0000c80025257a20 */ /* 0x000fe40000410000 */
[----:B------:R-:W3:Y:S01]  /*ddd0*/  LDL R10, [R1+0x28] ;  /* 0x00002800010a7983 */ /* 0x000ee20000100800 */
[----:B------:R-:W-:Y:S01]  /*dde0*/  FMUL.FTZ R41, R41, c[0x0][0x320] ;  /* 0x0000c80029297a20 */ /* 0x000fe20000410000 */
[-C--:B----4-:R-:W-:Y:S03]  /*ddf0*/  HMMA.16816.F32.BF16 R52, R204, R4.reuse, R52 ;  /* 0x00000004cc34723c */ /* 0x090fe60000041834 */
[----:B------:R-:W1:Y:S01]  /*de00*/  MUFU.TANH R0, R36 ;  /* 0x0000002400007308 */ /* 0x000e620000002400 */
[----:B------:R-:W-:Y:S02]  /*de10*/  FMUL.FTZ R38, R38, c[0x0][0x320] ;  /* 0x0000c80026267a20 */ /* 0x000fe40000410000 */
[----:B------:R-:W-:Y:S02]  /*de20*/  FMUL.FTZ R39, R39, c[0x0][0x320] ;  /* 0x0000c80027277a20 */ /* 0x000fe40000410000 */
[C---:B------:R-:W-:Y:S04]  /*de30*/  HMMA.16816.F32.BF16 R56, R220.reuse, R4, R56 ;  /* 0x00000004dc38723c */ /* 0x040fe80000041838 */
[----:B------:R-:W-:Y:S01]  /*de40*/  FMUL.FTZ R44, R44, c[0x0][0x320] ;  /* 0x0000c8002c2c7a20 */ /* 0x000fe20000410000 */
[----:B------:R1:W-:Y:S01]  /*de50*/  MUFU.TANH R129, R41 ;  /* 0x0000002900817308 */ /* 0x0003e20000002400 */
[----:B------:R-:W-:Y:S01]  /*de60*/  FMUL.FTZ R42, R42, c[0x0][0x320] ;  /* 0x0000c8002a2a7a20 */ /* 0x000fe20000410000 */
[----:B------:R-:W-:Y:S01]  /*de70*/  FMNMX.FTZ R5, R209, R2, !PT ;  /* 0x00000002d1057209 */ /* 0x000fe20007810000 */
[-C--:B------:R-:W-:Y:S04]  /*de80*/  HMMA.16816.F32.BF16 R60, R220, R6.reuse, R60 ;  /* 0x00000006dc3c723c */ /* 0x080fe8000004183c */
[----:B------:R-:W-:Y:S01]  /*de90*/  FMUL.FTZ R51, R51, c[0x0][0x320] ;  /* 0x0000c80033337a20 */ /* 0x000fe20000410000 */
[----:B--2---:R-:W-:Y:S01]  /*dea0*/  FMNMX.FTZ R5, R208, R5, !PT ;  /* 0x00000005d0057209 */ /* 0x004fe20007810000 */
[----:B------:R-:W-:Y:S01]  /*deb0*/  FMUL.FTZ R49, R49, c[0x0][0x320] ;  /* 0x0000c80031317a20 */ /* 0x000fe20000410000 */
[----:B------:R-:W-:Y:S01]  /*dec0*/  MUFU.TANH R9, R42 ;  /* 0x0000002a00097308 */ /* 0x000fe20000002400 */
[----:B------:R-:W-:Y:S04]  /*ded0*/  HMMA.16816.F32.BF16 R64, R204, R6, R64 ;  /* 0x00000006cc40723c */ /* 0x000fe80000041840 */
[----:B------:R-:W-:Y:S01]  /*dee0*/  FMUL.FTZ R52, R52, c[0x0][0x320] ;  /* 0x0000c80034347a20 */ /* 0x000fe20000410000 */
[----:B------:R-:W-:Y:S01]  /*def0*/  FMNMX.FTZ R4, R211, R3, !PT ;  /* 0x00000003d3047209 */ /* 0x000fe20007810000 */
[----:B------:R-:W-:Y:S01]  /*df00*/  FMUL.FTZ R53, R53, c[0x0][0x320] ;  /* 0x0000c80035357a20 */ /* 0x000fe20000410000 */
[----:B------:R-:W-:Y:S01]  /*df10*/  FMNMX.FTZ R5, R16, R5, !PT ;  /* 0x0000000510057209 */ /* 0x000fe20007810000 */
[----:B------:R-:W-:Y:S01]  /*df20*/  FMUL.FTZ R57, R57, c[0x0][0x320] ;  /* 0x0000c80039397a20 */ /* 0x000fe20000410000 */
[----:B------:R-:W2:Y:S03]  /*df30*/  MUFU.TANH R249, R22 ;  /* 0x0000001600f97308 */ /* 0x000ea60000002400 */
[----:B------:R-:W-:Y:S01]  /*df40*/  FMUL.FTZ R54, R54, c[0x0][0x320] ;  /* 0x0000c80036367a20 */ /* 0x000fe20000410000 */
[----:B------:R-:W-:Y:S01]  /*df50*/  FMNMX.FTZ R5, R17, R5, !PT ;  /* 0x0000000511057209 */ /* 0x000fe20007810000 */
[----:B------:R-:W-:Y:S01]  /*df60*/  FMUL.FTZ R55, R55, c[0x0][0x320] ;  /* 0x0000c80037377a20 */ /* 0x000fe20000410000 */
[----:B-1----:R-:W-:Y:S01]  /*df70*/  MOV R41, R0 ;  /* 0x0000000000297202 */ /* 0x002fe20000000f00 */
[----:B------:R-:W-:Y:S01]  /*df80*/  FMUL.FTZ R59, R59, c[0x0][0x320] ;  /* 0x0000c8003b3b7a20 */ /* 0x000fe20000410000 */
[----:B------:R-:W-:Y:S01]  /*df90*/  FMNMX.FTZ R5, R246, R5, !PT ;  /* 0x00000005f6057209 */ /* 0x000fe20007810000 */
[----:B------:R-:W-:Y:S01]  /*dfa0*/  FMUL.FTZ R23, R23, c[0x0][0x320] ;  /* 0x0000c80017177a20 */ /* 0x000fe20000410000 */
[----:B------:R-:W1:Y:S01]  /*dfb0*/  MUFU.TANH R133, R37 ;  /* 0x0000002500857308 */ /* 0x000e620000002400 */
[----:B------:R-:W-:Y:S01]  /*dfc0*/  FMUL.FTZ R29, R29, c[0x0][0x320] ;  /* 0x0000c8001d1d7a20 */ /* 0x000fe20000410000 */
[----:B------:R-:W-:Y:S01]  /*dfd0*/  FMNMX.FTZ R5, R244, R5, !PT ;  /* 0x00000005f4057209 */ /* 0x000fe20007810000 */
[----:B------:R-:W-:Y:S01]  /*dfe0*/  FMUL.FTZ R50, R50, c[0x0][0x320] ;  /* 0x0000c80032327a20 */ /* 0x000fe20000410000 */
[----:B------:R-:W-:Y:S01]  /*dff0*/  FMNMX.FTZ R0, R212, R132, !PT ;  /* 0x00000084d4007209 */ /* 0x000fe20007810000 */
[----:B------:R-:W-:Y:S01]  /*e000*/  FMUL.FTZ R66, R66, c[0x0][0x320] ;  /* 0x0000c80042427a20 */ /* 0x000fe20000410000 */
[----:B------:R-:W-:Y:S01]  /*e010*/  FMNMX.FTZ R5, R218, R5, !PT ;  /* 0x00000005da057209 */ /* 0x000fe20007810000 */
[----:B------:R-:W-:Y:S01]  /*e020*/  FMUL.FTZ R64, R64, c[0x0][0x320] ;  /* 0x0000c80040407a20 */ /* 0x000fe20000410000 */
[----:B------:R-:W-:Y:S01]  /*e030*/  FMNMX.FTZ R6, R210, R4, !PT ;  /* 0x00000004d2067209 */ /* 0x000fe20007810000 */
[----:B------:R-:W-:Y:S01]  /*e040*/  FMUL.FTZ R65, R65, c[0x0][0x320] ;  /* 0x0000c80041417a20 */ /* 0x000fe20000410000 */
[----:B------:R-:W-:Y:S01]  /*e050*/  MUFU.TANH R22, R51 ;  /* 0x0000003300167308 */ /* 0x000fe20000002400 */
        /* <DEDUP_REMOVED lines=9> */
[----:B------:R1:W-:Y:S01]  /*e0f0*/  MUFU.TANH R51, R66 ;  /* 0x0000004200337308 */ /* 0x0003e20000002400 */
[----:B------:R-:W-:Y:S01]  /*e100*/  FMUL.FTZ R25, R25, c[0x0][0x320] ;  /* 0x0000c80019197a20 */ /* 0x000fe20000410000 */
[----:B------:R-:W-:Y:S01]  /*e110*/  FMNMX.FTZ R0, R19, R0, !PT ;  /* 0x0000000013007209 */ /* 0x000fe20007810000 */
[----:B------:R-:W-:Y:S02]  /*e120*/  FMUL.FTZ R24, R24, c[0x0][0x320] ;  /* 0x0000c80018187a20 */ /* 0x000fe40000410000 */
[----:B------:R-:W-:Y:S01]  /*e130*/  FMUL.FTZ R28, R28, c[0x0][0x320] ;  /* 0x0000c8001c1c7a20 */ /* 0x000fe20000410000 */
[----:B--2---:R-:W-:Y:S01]  /*e140*/  FMNMX.FTZ R0, R249, R0, !PT ;  /* 0x00000000f9007209 */ /* 0x004fe20007810000 */
        /* <DEDUP_REMOVED lines=10> */
[----:B------:R-:W-:Y:S01]  /*e1f0*/  FMUL.FTZ R26, R26, c[0x0][0x320] ;  /* 0x0000c8001a1a7a20 */ /* 0x000fe20000410000 */
[----:B-1----:R-:W-:Y:S01]  /*e200*/  MOV R66, R133 ;  /* 0x0000008500427202 */ /* 0x002fe20000000f00 */
[----:B------:R-:W-:Y:S03]  /*e210*/  FMUL.FTZ R27, R27, c[0x0][0x320] ;  /* 0x0000c8001b1b7a20 */ /* 0x000fe60000410000 */
[----:B------:R-:W-:Y:S02]  /*e220*/  FMNMX.FTZ R5, R66, R5, !PT ;  /* 0x0000000542057209 */ /* 0x000fe40007810000 */
[----:B------:R2:W-:Y:S10]  /*e230*/  MUFU.TANH R30, R64 ;  /* 0x00000040001e7308 */ /* 0x0005f40000002400 */
[----:B------:R-:W-:Y:S10]  /*e240*/  MUFU.TANH R20, R44 ;  /* 0x0000002c00147308 */ /* 0x000ff40000002400 */
[----:B------:R-:W1:Y:S01]  /*e250*/  MUFU.TANH R44, R48 ;  /* 0x00000030002c7308 */ /* 0x000e620000002400 */
[----:B--2---:R-:W-:Y:S09]  /*e260*/  MOV R64, R128 ;  /* 0x0000008000407202 */ /* 0x004ff20000000f00 */
[----:B------:R-:W2:Y:S10]  /*e270*/  MUFU.TANH R33, R49 ;  /* 0x0000003100217308 */ /* 0x000eb40000002400 */
[----:B------:R-:W4:Y:S01]  /*e280*/  MUFU.TANH R32, R52 ;  /* 0x0000003400207308 */ /* 0x000f220000002400 */
[----:B-1----:R-:W-:Y:S09]  /*e290*/  FMNMX.FTZ R5, R44, R5, !PT ;  /* 0x000000052c057209 */ /* 0x002ff20007810000 */
[----:B------:R-:W-:Y:S01]  /*e2a0*/  MUFU.TANH R241, R31 ;  /* 0x0000001f00f17308 */ /* 0x000fe20000002400 */
[----:B--2---:R-:W-:Y:S09]  /*e2b0*/  FMNMX.FTZ R5, R33, R5, !PT ;  /* 0x0000000521057209 */ /* 0x004ff20007810000 */
[----:B------:R-:W1:Y:S01]  /*e2c0*/  MUFU.TANH R31, R53 ;  /* 0x00000035001f7308 */ /* 0x000e620000002400 */
[----:B----4-:R-:W-:Y:S09]  /*e2d0*/  FMNMX.FTZ R5, R32, R5, !PT ;  /* 0x0000000520057209 */ /* 0x010ff20007810000 */
[----:B------:R-:W2:Y:S10]  /*e2e0*/  MUFU.TANH R128, R65 ;  /* 0x0000004100807308 */ /* 0x000eb40000002400 */
[----:B------:R-:W-:Y:S01]  /*e2f0*/  MUFU.TANH R248, R34 ;  /* 0x0000002200f87308 */ /* 0x000fe20000002400 */
[----:B-1----:R-:W-:Y:S04]  /*e300*/  FMNMX.FTZ R5, R31, R5, !PT ;  /* 0x000000051f057209 */ /* 0x002fe80007810000 */
[----:B------:R-:W-:Y:S05]  /*e310*/  FMNMX.FTZ R5, R30, R5, !PT ;  /* 0x000000051e057209 */ /* 0x000fea0007810000 */
[----:B------:R1:W-:Y:S01]  /*e320*/  MUFU.TANH R247, R35 ;  /* 0x0000002300f77308 */ /* 0x0003e20000002400 */
[----:B--2---:R-:W-:Y:S05]  /*e330*/  FMNMX.FTZ R5, R128, R5, !PT ;  /* 0x0000000580057209 */ /* 0x004fea0007810000 */
[----:B------:R-:W2:Y:S04]  /*e340*/  SHFL.BFLY PT, R8, R5, 0x2, 0x1f ;  /* 0x0c401f0005087f89 */ /* 0x000ea800000e0000 */
[----:B------:R-:W-:Y:S10]  /*e350*/  MUFU.TANH R251, R25 ;  /* 0x0000001900fb7308 */ /* 0x000ff40000002400 */
[----:B------:R4:W-:Y:S01]  /*e360*/  MUFU.TANH R25, R59 ;  /* 0x0000003b00197308 */ /* 0x0009e20000002400 */
[----:B-1----:R-:W3:Y:S09]  /*e370*/  LDL.64 R34, [R1+0x48] ;  /* 0x0000480001227983 */ /* 0x002ef20000100a00 */
[----:B------:R-:W1:Y:S01]  /*e380*/  MUFU.TANH R13, R13 ;  /* 0x0000000d000d7308 */ /* 0x000e620000002400 */
[----:B--2---:R-:W-:Y:S09]  /*e390*/  FMNMX.FTZ R5, R5, R8, !PT ;  /* 0x0000000805057209 */ /* 0x004ff20007810000 */
[----:B------:R-:W2:Y:S01]  /*e3a0*/  MUFU.TANH R252, R23 ;  /* 0x0000001700fc7308 */ /* 0x000ea20000002400 */
[----:B----4-:R-:W-:Y:S02]  /*e3b0*/  MOV R59, R9 ;  /* 0x00000009003b7202 */ /* 0x010fe40000000f00 */
[----:B------:R-:W4:Y:S07]  /*e3c0*/  LDL.64 R8, [R1+0x38] ;  /* 0x0000380001087983 */ /* 0x000f2e0000100a00 */
[----:B------:R-:W2:Y:S01]  /*e3d0*/  MUFU.TANH R243, R24 ;  /* 0x0000001800f37308 */ /* 0x000ea20000002400 */
[----:B-1----:R-:W-:Y:S09]  /*e3e0*/  FMNMX.FTZ R6, R13, R4, !PT ;  /* 0x000000040d067209 */ /* 0x002ff20007810000 */
[----:B------:R-:W1:Y:S01]  /*e3f0*/  MUFU.TANH R250, R28 ;  /* 0x0000001c00fa7308 */ /* 0x000e620000002400 */
[----:B--2---:R-:W-:Y:S04]  /*e400*/  FMNMX.FTZ R0, R252, R0, !PT ;  /* 0x00000000fc007209 */ /* 0x004fe80007810000 */
[----:B------:R-:W-:Y:S05]  /*e410*/  FMNMX.FTZ R0, R248, R0, !PT ;  /* 0x00000000f8007209 */ /* 0x000fea0007810000 */
[----:B------:R-:W2:Y:S01]  /*e420*/  MUFU.TANH R21, R29 ;  /* 0x0000001d00157308 */ /* 0x000ea20000002400 */
[----:B------:R-:W-:Y:S02]  /*e430*/  FMNMX.FTZ R0, R247, R0, !PT ;  /* 0x00000000f7007209 */ /* 0x000fe40007810000 */
[----:B------:R-:W-:Y:S04]  /*e440*/  FMNMX.FTZ R6, R243, R6, !PT ;  /* 0x00000006f3067209 */ /* 0x000fe80007810000 */
[----:B------:R-:W-:Y:S03]  /*e450*/  FMNMX.FTZ R6, R251, R6, !PT ;  /* 0x00000006fb067209 */ /* 0x000fe60007810000 */
[----:B------:R-:W2:Y:S01]  /*e460*/  MUFU.TANH R130, R38 ;  /* 0x0000002600827308 */ /* 0x000ea20000002400 */
[----:B-1----:R-:W-:Y:S09]  /*e470*/  FMNMX.FTZ R6, R250, R6, !PT ;  /* 0x00000006fa067209 */ /* 0x002ff20007810000 */
[----:B------:R-:W1:Y:S01]  /*e480*/  MUFU.TANH R23, R39 ;  /* 0x0000002700177308 */ /* 0x000e620000002400 */
[----:B--2---:R-:W-:Y:S09]  /*e490*/  FMNMX.FTZ R6, R21, R6, !PT ;  /* 0x0000000615067209 */ /* 0x004ff20007810000 */
[----:B------:R-:W-:Y:S01]  /*e4a0*/  MUFU.TANH R24, R27 ;  /* 0x0000001b00187308 */ /* 0x000fe20000002400 */
[----:B------:R-:W-:Y:S09]  /*e4b0*/  FMNMX.FTZ R0, R130, R0, !PT ;  /* 0x0000000082007209 */ /* 0x000ff20007810000 */
[----:B------:R-:W2:Y:S01]  /*e4c0*/  MUFU.TANH R27, R40 ;  /* 0x00000028001b7308 */ /* 0x000ea20000002400 */
[----:B-1----:R-:W-:Y:S09]  /*e4d0*/  FMNMX.FTZ R0, R23, R0, !PT ;  /* 0x0000000017007209 */ /* 0x002ff20007810000 */
[----:B------:R-:W1:Y:S10]  /*e4e0*/  MUFU.TANH R235, R50 ;  /* 0x0000003200eb7308 */ /* 0x000e740000002400 */
[----:B------:R-:W1:Y:S01]  /*e4f0*/  MUFU.TANH R131, R45 ;  /* 0x0000002d00837308 */ /* 0x000e620000002400 */
[----:B--2---:R-:W-:Y:S02]  /*e500*/  FMNMX.FTZ R6, R27, R6, !PT ;  /* 0x000000061b067209 */ /* 0x004fe40007810000 */
[----:B------:R-:W-:Y:S02]  /*e510*/  MOV R40, R241 ;  /* 0x000000f100287202 */ /* 0x000fe40000000f00 */
[----:B------:R-:W-:Y:S05]  /*e520*/  FMNMX.FTZ R6, R129, R6, !PT ;  /* 0x0000000681067209 */ /* 0x000fea0007810000 */
[----:B------:R-:W2:Y:S01]  /*e530*/  MUFU.TANH R49, R54 ;  /* 0x0000003600317308 */ /* 0x000ea20000002400 */
[----:B------:R-:W-:Y:S02]  /*e540*/  FMNMX.FTZ R6, R20, R6, !PT ;  /* 0x0000000614067209 */ /* 0x000fe40007810000 */
[----:B-1----:R-:W-:Y:S04]  /*e550*/  FMNMX.FTZ R0, R235, R0, !PT ;  /* 0x00000000eb007209 */ /* 0x002fe80007810000 */
[----:B------:R-:W-:Y:S03]  /*e560*/  FMNMX.FTZ R0, R22, R0, !PT ;  /* 0x0000000016007209 */ /* 0x000fe60007810000 */
[----:B------:R-:W-:Y:S01]  /*e570*/  MUFU.TANH R29, R60 ;  /* 0x0000003c001d7308 */ /* 0x000fe20000002400 */
[----:B------:R-:W-:Y:S02]  /*e580*/  FMNMX.FTZ R6, R131, R6, !PT ;  /* 0x0000000683067209 */ /* 0x000fe40007810000 */
[----:B------:R-:W-:Y:S07]  /*e590*/  MOV R45, R242 ;  /* 0x000000f2002d7202 */ /* 0x000fee0000000f00 */
[----:B------:R-:W1:Y:S01]  /*e5a0*/  MUFU.TANH R137, R56 ;  /* 0x0000003800897308 */ /* 0x000e620000002400 */
[----:B--2---:R-:W-:Y:S09]  /*e5b0*/  FMNMX.FTZ R0, R49, R0, !PT ;  /* 0x0000000031007209 */ /* 0x004ff20007810000 */
[----:B------:R-:W2:Y:S10]  /*e5c0*/  MUFU.TANH R50, R55 ;  /* 0x0000003700327308 */ /* 0x000eb40000002400 */
[----:B------:R-:W2:Y:S01]  /*e5d0*/  MUFU.TANH R65, R61 ;  /* 0x0000003d00417308 */ /* 0x000ea20000002400 */
[----:B-1----:R-:W-:Y:S02]  /*e5e0*/  MOV R60, R137 ;  /* 0x00000089003c7202 */ /* 0x002fe40000000f00 */
[----:B------:R-:W1:Y:S07]  /*e5f0*/  SHFL.BFLY PT, R137, R5, 0x1, 0x1f ;  /* 0x0c201f0005897f89 */ /* 0x000e6e00000e0000 */
[----:B------:R-:W1:Y:S01]  /*e600*/  MUFU.TANH R14, R14 ;  /* 0x0000000e000e7308 */ /* 0x000e620000002400 */
[----:B--2---:R-:W-:Y:S02]  /*e610*/  FMNMX.FTZ R4, R50, R0, !PT ;  /* 0x0000000032047209 */ /* 0x004fe40007810000 */
[----:B------:R-:W-:Y:S02]  /*e620*/  FMNMX.FTZ R0, R60, R6, !PT ;  /* 0x000000063c007209 */ /* 0x000fe40007810000 */
[----:B------:R-:W-:Y:S05]  /*e630*/  FMNMX.FTZ R6, R216, R138, !PT ;  /* 0x0000008ad8067209 */ /* 0x000fea0007810000 */
[----:B------:R-:W2:Y:S01]  /*e640*/  MUFU.TANH R15, R15 ;  /* 0x0000000f000f7308 */ /* 0x000ea20000002400 */
[----:B------:R-:W-:Y:S02]  /*e650*/  FMNMX.FTZ R0, R64, R0, !PT ;  /* 0x0000000040007209 */ /* 0x000fe40007810000 */
[----:B------:R-:W-:Y:S02]  /*e660*/  FMNMX.FTZ R6, R217, R6, !PT ;  /* 0x00000006d9067209 */ /* 0x000fe40007810000 */
[----:B------:R-:W-:Y:S02]  /*e670*/  FMNMX.FTZ R0, R29, R0, !PT ;  /* 0x000000001d007209 */ /* 0x000fe40007810000 */
[----:B------:R-:W-:Y:S02]  /*e680*/  FMNMX.FTZ R4, R51, R4, !PT ;  /* 0x0000000433047209 */ /* 0x000fe40007810000 */
[----:B------:R-:W-:Y:S01]  /*e690*/  FMNMX.FTZ R0, R65, R0, !PT ;  /* 0x0000000041007209 */ /* 0x000fe20007810000 */
[----:B------:R-:W2:Y:S01]  /*e6a0*/  MUFU.TANH R139, R26 ;  /* 0x0000001a008b7308 */ /* 0x000ea20000002400 */
[----:B-1----:R-:W-:Y:S02]  /*e6b0*/  FMNMX.FTZ R137, R5, R137, !PT ;  /* 0x0000008905897209 */ /* 0x002fe40007810000 */
[----:B------:R-:W-:Y:S01]  /*e6c0*/  MOV R61, R33 ;  /* 0x00000021003d7202 */ /* 0x000fe20000000f00 */
[----:B------:R-:W1:Y:S01]  /*e6d0*/  SHFL.BFLY PT, R135, R0, 0x2, 0x1f ;  /* 0x0c401f0000877f89 */ /* 0x000e6200000e0000 */
[----:B------:R-:W-:Y:S01]  /*e6e0*/  FMNMX.FTZ R6, R14, R6, !PT ;  /* 0x000000060e067209 */ /* 0x000fe20007810000 */
[----:B------:R-:W-:Y:S04]  /*e6f0*/  FMUL.FTZ R207, R137, c[0x0][0x2d0] ;  /* 0x0000b40089cf7a20 */ /* 0x000fe80000410000 */
[----:B------:R-:W1:Y:S01]  /*e700*/  MUFU.TANH R56, R67 ;  /* 0x0000004300387308 */ /* 0x000e620000002400 */
[----:B--2---:R-:W-:Y:S09]  /*e710*/  FMNMX.FTZ R6, R15, R6, !PT ;  /* 0x000000060f067209 */ /* 0x004ff20007810000 */
[----:B------:R-:W2:Y:S01]  /*e720*/  MUFU.TANH R67, R43 ;  /* 0x0000002b00437308 */ /* 0x000ea20000002400 */
[----:B------:R-:W-:Y:S04]  /*e730*/  MOV R28, R139 ;  /* 0x0000008b001c7202 */ /* 0x000fe80000000f00 */
[----:B------:R-:W-:Y:S02]  /*e740*/  FMNMX.FTZ R6, R28, R6, !PT ;  /* 0x000000061c067209 */ /* 0x000fe40007810000 */
[----:B-1----:R-:W-:Y:S03]  /*e750*/  FMNMX.FTZ R135, R0, R135, !PT ;  /* 0x0000008700877209 */ /* 0x002fe60007810000 */
[----:B------:R-:W1:Y:S01]  /*e760*/  MUFU.TANH R26, R46 ;  /* 0x0000002e001a7308 */ /* 0x000e620000002400 */
[----:B------:R-:W-:Y:S02]  /*e770*/  FMNMX.FTZ R6, R24, R6, !PT ;  /* 0x0000000618067209 */ /* 0x000fe40007810000 */
[----:B------:R-:W-:Y:S02]  /*e780*/  FMNMX.FTZ R4, R56, R4, !PT ;  /* 0x0000000438047209 */ /* 0x000fe40007810000 */
[----:B------:R-:W-:Y:S03]  /*e790*/  FMNMX.FTZ R6, R45, R6, !PT ;  /* 0x000000062d067209 */ /* 0x000fe60007810000 */
[----:B------:R-:W1:Y:S01]  /*e7a0*/  SHFL.BFLY PT, R7, R4, 0x2, 0x1f ;  /* 0x0c401f0004077f89 */ /* 0x000e6200000e0000 */
[----:B------:R-:W-:Y:S01]  /*e7b0*/  FMNMX.FTZ R0, R40, R6, !PT ;  /* 0x0000000628007209 */ /* 0x000fe20007810000 */
[----:B------:R1:W1:Y:S03]  /*e7c0*/  MUFU.TANH R57, R47 ;  /* 0x0000002f00397308 */ /* 0x0002660000002400 */
[----:B------:R-:W-:Y:S01]  /*e7d0*/  FMNMX.FTZ R6, R59, R0, !PT ;  /* 0x000000003b067209 */ /* 0x000fe20007810000 */
[----:B------:R-:W-:Y:S01]  /*e7e0*/  FMUL.FTZ R0, R63, c[0x0][0x320] ;  /* 0x0000c8003f007a20 */ /* 0x000fe20000410000 */
[----:B------:R-:W-:Y:S02]  /*e7f0*/  MOV R63, R21 ;  /* 0x00000015003f7202 */ /* 0x000fe40000000f00 */
[----:B--2---:R-:W-:Y:S03]  /*e800*/  FMNMX.FTZ R6, R67, R6, !PT ;  /* 0x0000000643067209 */ /* 0x004fe60007810000 */
[----:B------:R2:W-:Y:S01]  /*e810*/  MUFU.TANH R139, R0 ;  /* 0x00000000008b7308 */ /* 0x0005e20000002400 */
[----:B-1----:R-:W-:Y:S09]  /*e820*/  FMNMX.FTZ R5, R26, R6, !PT ;  /* 0x000000061a057209 */ /* 0x002ff20007810000 */
[----:B------:R-:W1:Y:S01]  /*e830*/  MUFU.TANH R48, R58 ;  /* 0x0000003a00307308 */ /* 0x000e620000002400 */
[----:B------:R-:W-:Y:S02]  /*e840*/  FMNMX.FTZ R4, R4, R7, !PT ;  /* 0x0000000704047209 */ /* 0x000fe40007810000 */
[----:B------:R-:W1:Y:S01]  /*e850*/  SHFL.BFLY PT, R7, R135, 0x1, 0x1f ;  /* 0x0c201f0087077f89 */ /* 0x000e6200000e0000 */
[----:B------:R-:W-:Y:S06]  /*e860*/  MOV R47, R27 ;  /* 0x0000001b002f7202 */ /* 0x000fec0000000f00 */
[----:B------:R1:W-:Y:S01]  /*e870*/  MUFU.TANH R204, R62 ;  /* 0x0000003e00cc7308 */ /* 0x0003e20000002400 */
[----:B------:R-:W1:Y:S01]  /*e880*/  SHFL.BFLY PT, R136, R4, 0x1, 0x1f ;  /* 0x0c201f0004887f89 */ /* 0x000e6200000e0000 */
[----:B--2---:R-:W-:Y:S01]  /*e890*/  FADD.FTZ R0, -R137, R2 ;  /* 0x0000000289007221 */ /* 0x004fe20000010100 */
[----:B------:R-:W-:Y:S03]  /*e8a0*/  FMNMX.FTZ R2, R57, R5, !PT ;  /* 0x0000000539027209 */ /* 0x000fe60007810000 */
[----:B------:R-:W-:Y:S04]  /*e8b0*/  FMUL.FTZ R0, R0, c[0x0][0x2d0] ;  /* 0x0000b40000007a20 */ /* 0x000fe80000410000 */
[----:B------:R2:W2:Y:S01]  /*e8c0*/  MUFU.EX2 R134, R0 ;  /* 0x0000000000867308 */ /* 0x0004a20000000800 */
[----:B-1----:R-:W-:Y:S02]  /*e8d0*/  FMNMX.FTZ R2, R48, R2, !PT ;  /* 0x0000000230027209 */ /* 0x002fe40007810000 */
[----:B------:R-:W-:Y:S02]  /*e8e0*/  MOV R58, R23 ;  /* 0x00000017003a7202 */ /* 0x000fe40000000f00 */
[----:B------:R-:W-:Y:S05]  /*e8f0*/  FMNMX.FTZ R135, R135, R7, !PT ;  /* 0x0000000787877209 */ /* 0x000fea0007810000 */
[----:B------:R-:W-:Y:S01]  /*e900*/  FMUL.FTZ R205, R135, c[0x0][0x2d0] ;  /* 0x0000b40087cd7a20 */ /* 0x000fe20000410000 */
[----:B------:R-:W-:Y:S02]  /*e910*/  MOV R62, R22 ;  /* 0x00000016003e7202 */ /* 0x000fe40000000f00 */
[----:B------:R-:W-:Y:S01]  /*e920*/  FMNMX.FTZ R136, R4, R136, !PT ;  /* 0x0000008804887209 */ /* 0x000fe20007810000 */
[----:B------:R-:W-:Y:S02]  /*e930*/  FFMA.FTZ R7, R212, c[0x0][0x2d0], -R205 ;  /* 0x0000b400d4077a23 */ /* 0x000fe400000108cd */
[----:B------:R-:W-:Y:S02]  /*e940*/  FFMA.FTZ R4, R209, c[0x0][0x2d0], -R207 ;  /* 0x0000b400d1047a23 */ /* 0x000fe400000108cf */
[C---:B------:R-:W-:Y:S01]  /*e950*/  FMUL.FTZ R206, R136.reuse, c[0x0][0x2d0] ;  /* 0x0000b40088ce7a20 */ /* 0x040fe20000410000 */
[----:B------:R-:W-:Y:S01]  /*e960*/  MUFU.EX2 R212, R7 ;  /* 0x0000000700d47308 */ /* 0x000fe20000000800 */
[----:B--2---:R-:W-:Y:S01]  /*e970*/  FMNMX.FTZ R0, R25, R2, !PT ;  /* 0x0000000219007209 */ /* 0x004fe20007810000 */
[----:B------:R-:W-:Y:S02]  /*e980*/  FADD.FTZ R2, -R136, R3 ;  /* 0x0000000388027221 */ /* 0x000fe40000010100 */
[----:B------:R-:W-:Y:S01]  /*e990*/  FMUL.FTZ R33, R134, R169 ;  /* 0x000000a986217220 */ /* 0x000fe20000410000 */
[----:B------:R-:W-:Y:S01]  /*e9a0*/  FMNMX.FTZ R0, R204, R0, !PT ;  /* 0x00000000cc007209 */ /* 0x000fe20007810000 */
[----:B------:R-:W-:Y:S04]  /*e9b0*/  FMUL.FTZ R2, R2, c[0x0][0x2d0] ;  /* 0x0000b40002027a20 */ /* 0x000fe80000410000 */
[----:B------:R3:W-:Y:S01]  /*e9c0*/  MUFU.EX2 R215, R4 ;  /* 0x0000000400d77308 */ /* 0x0007e20000000800 */
[C---:B------:R-:W-:Y:S01]  /*e9d0*/  FMUL.FTZ R68, R134.reuse, R68 ;  /* 0x0000004486447220 */ /* 0x040fe20000410000 */
[----:B------:R-:W-:Y:S01]  /*e9e0*/  FMNMX.FTZ R0, R139, R0, !PT ;  /* 0x000000008b007209 */ /* 0x000fe20007810000 */
[C---:B------:R-:W-:Y:S02]  /*e9f0*/  FMUL.FTZ R69, R134.reuse, R69 ;  /* 0x0000004586457220 */ /* 0x040fe40000410000 */
[C---:B------:R-:W-:Y:S02]  /*ea00*/  FMUL.FTZ R80, R134.reuse, R80 ;  /* 0x0000005086507220 */ /* 0x040fe40000410000 */
[----:B------:R-:W1:Y:S01]  /*ea10*/  SHFL.BFLY PT, R3, R0, 0x2, 0x1f ;  /* 0x0c401f0000037f89 */ /* 0x000e6200000e0000 */
[C---:B------:R-:W-:Y:S02]  /*ea20*/  FMUL.FTZ R81, R134.reuse, R81 ;  /* 0x0000005186517220 */ /* 0x040fe40000410000 */
[----:B------:R2:W2:Y:S01]  /*ea30*/  MUFU.EX2 R133, R2 ;  /* 0x0000000200857308 */ /* 0x0004a20000000800 */
[C---:B------:R-:W-:Y:S02]  /*ea40*/  FMUL.FTZ R84, R134.reuse, R84 ;  /* 0x0000005486547220 */ /* 0x040fe40000410000 */
[C---:B------:R-:W-:Y:S02]  /*ea50*/  FMUL.FTZ R85, R134.reuse, R85 ;  /* 0x0000005586557220 */ /* 0x040fe40000410000 */
[C---:B------:R-:W-:Y:S02]  /*ea60*/  FMUL.FTZ R96, R134.reuse, R96 ;  /* 0x0000006086607220 */ /* 0x040fe40000410000 */
[C---:B------:R-:W-:Y:S02]  /*ea70*/  FMUL.FTZ R97, R134.reuse, R97 ;  /* 0x0000006186617220 */ /* 0x040fe40000410000 */
[C---:B------:R-:W-:Y:S02]  /*ea80*/  FMUL.FTZ R100, R134.reuse, R100 ;  /* 0x0000006486647220 */ /* 0x040fe40000410000 */
[C---:B------:R-:W-:Y:S02]  /*ea90*/  FMUL.FTZ R101, R134.reuse, R101 ;  /* 0x0000006586657220 */ /* 0x040fe40000410000 */
[C---:B------:R-:W-:Y:S01]  /*eaa0*/  FMUL.FTZ R112, R134.reuse, R112 ;  /* 0x0000007086707220 */ /* 0x040fe20000410000 */
[----:B---3--:R-:W-:Y:S01]  /*eab0*/  @P0 IADD3 R4, P2, R11, UR4, RZ ;  /* 0x000000040b040c10 */ /* 0x008fe2000ff5e0ff */
[C---:B------:R-:W-:Y:S02]  /*eac0*/  FMUL.FTZ R113, R134.reuse, R113 ;  /* 0x0000007186717220 */ /* 0x040fe40000410000 */
[C---:B------:R-:W-:Y:S02]  /*ead0*/  FMUL.FTZ R116, R134.reuse, R116 ;  /* 0x0000007486747220 */ /* 0x040fe40000410000 */
[----:B------:R-:W-:Y:S01]  /*eae0*/  FMUL.FTZ R117, R134, R117 ;  /* 0x0000007586757220 */ /* 0x000fe20000410000 */
[----:B-1----:R-:W-:Y:S01]  /*eaf0*/  FMNMX.FTZ R0, R0, R3, !PT ;  /* 0x0000000300007209 */ /* 0x002fe20007810000 */
[--C-:B------:R-:W-:Y:S02]  /*eb00*/  FFMA.FTZ R3, R17, c[0x0][0x2d0], -R207.reuse ;  /* 0x0000b40011037a23 */ /* 0x100fe400000108cf */
[----:B--2---:R-:W-:Y:S02]  /*eb10*/  FADD.FTZ R2, -R135, R132 ;  /* 0x0000008487027221 */ /* 0x004fe40000010100 */
[----:B------:R1:W-:Y:S01]  /*eb20*/  MUFU.EX2 R241, R3 ;  /* 0x0000000300f17308 */ /* 0x0003e20000000800 */
[----:B------:R-:W-:Y:S01]  /*eb30*/  FMUL.FTZ R17, R134, R153 ;  /* 0x0000009986117220 */ /* 0x000fe20000410000 */
[----:B------:R-:W-:Y:S01]  /*eb40*/  MOV R153, R24 ;  /* 0x0000001800997202 */ /* 0x000fe20000000f00 */
[----:B------:R-:W-:Y:S02]  /*eb50*/  FMUL.FTZ R2, R2, c[0x0][0x2d0] ;  /* 0x0000b40002027a20 */ /* 0x000fe40000410000 */
[C---:B------:R-:W-:Y:S01]  /*eb60*/  FMUL.FTZ R35, R133.reuse, R171 ;  /* 0x000000ab85237220 */ /* 0x040fe20000410000 */
[----:B------:R-:W-:Y:S01]  /*eb70*/  MOV R171, R44 ;  /* 0x0000002c00ab7202 */ /* 0x000fe20000000f00 */
[C---:B------:R-:W-:Y:S02]  /*eb80*/  FMUL.FTZ R70, R133.reuse, R70 ;  /* 0x0000004685467220 */ /* 0x040fe40000410000 */
[C---:B------:R-:W-:Y:S01]  /*eb90*/  FMUL.FTZ R71, R133.reuse, R71 ;  /* 0x0000004785477220 */ /* 0x040fe20000410000 */
[----:B------:R2:W3:Y:S01]  /*eba0*/  MUFU.EX2 R132, R2 ;  /* 0x0000000200847308 */ /* 0x0004e20000000800 */
[C---:B------:R-:W-:Y:S02]  /*ebb0*/  FMUL.FTZ R82, R133.reuse, R82 ;  /* 0x0000005285527220 */ /* 0x040fe40000410000 */
[C---:B------:R-:W-:Y:S02]  /*ebc0*/  FMUL.FTZ R83, R133.reuse, R83 ;  /* 0x0000005385537220 */ /* 0x040fe40000410000 */
[C---:B------:R-:W-:Y:S02]  /*ebd0*/  FMUL.FTZ R86, R133.reuse, R86 ;  /* 0x0000005685567220 */ /* 0x040fe40000410000 */
[C---:B------:R-:W-:Y:S02]  /*ebe0*/  FMUL.FTZ R87, R133.reuse, R87 ;  /* 0x0000005785577220 */ /* 0x040fe40000410000 */
[C---:B------:R-:W-:Y:S02]  /*ebf0*/  FMUL.FTZ R98, R133.reuse, R98 ;  /* 0x0000006285627220 */ /* 0x040fe40000410000 */
[C---:B------:R-:W-:Y:S02]  /*ec00*/  FMUL.FTZ R99, R133.reuse, R99 ;  /* 0x0000006385637220 */ /* 0x040fe40000410000 */
[----:B------:R-:W-:Y:S02]  /*ec10*/  FMUL.FTZ R102, R133, R102 ;  /* 0x0000006685667220 */ /* 0x000fe40000410000 */
[--C-:B-1----:R-:W-:Y:S02]  /*ec20*/  FFMA.FTZ R3, R211, c[0x0][0x2d0], -R206.reuse ;  /* 0x0000b400d3037a23 */ /* 0x102fe400000108ce */
[C---:B------:R-:W-:Y:S02]  /*ec30*/  FMUL.FTZ R103, R133.reuse, R103 ;  /* 0x0000006785677220 */ /* 0x040fe40000410000 */
[----:B------:R1:W-:Y:S01]  /*ec40*/  MUFU.EX2 R214, R3 ;  /* 0x0000000300d67308 */ /* 0x0003e20000000800 */
[C---:B------:R-:W-:Y:S02]  /*ec50*/  FMUL.FTZ R114, R133.reuse, R114 ;  /* 0x0000007285727220 */ /* 0x040fe40000410000 */
[C---:B------:R-:W-:Y:S02]  /*ec60*/  FMUL.FTZ R115, R133.reuse, R115 ;  /* 0x0000007385737220 */ /* 0x040fe40000410000 */
[--C-:B--2---:R-:W-:Y:S02]  /*ec70*/  FFMA.FTZ R2, R208, c[0x0][0x2d0], -R207.reuse ;  /* 0x0000b400d0027a23 */ /* 0x104fe400000108cf */
[C---:B---3--:R-:W-:Y:S01]  /*ec80*/  FMUL.FTZ R24, R132.reuse, R160 ;  /* 0x000000a084187220 */ /* 0x048fe20000410000 */
[----:B------:R-:W-:Y:S01]  /*ec90*/  MOV R160, R57 ;  /* 0x0000003900a07202 */ /* 0x000fe20000000f00 */
        /* <DEDUP_REMOVED lines=13> */
[----:B------:R-:W-:Y:S02]  /*ed70*/  FMUL.FTZ R104, R132, R104 ;  /* 0x0000006884687220 */ /* 0x000fe40000410000 */
[----:B--2---:R-:W-:Y:S02]  /*ed80*/  FFMA.FTZ R2, R16, c[0x0][0x2d0], -R207 ;  /* 0x0000b40010027a23 */ /* 0x004fe400000108cf */
[----:B------:R-:W-:Y:S01]  /*ed90*/  FMUL.FTZ R16, R134, R152 ;  /* 0x0000009886107220 */ /* 0x000fe20000410000 */
        /* <DEDUP_REMOVED lines=11> */
[C---:B------:R-:W-:Y:S01]  /*ee50*/  FMUL.FTZ R18, R133.reuse, R154 ;  /* 0x0000009a85127220 */ /* 0x040fe20000410000 */
[----:B------:R-:W-:Y:S01]  /*ee60*/  MOV R154, R65 ;  /* 0x00000041009a7202 */ /* 0x000fe20000000f00 */
[----:B------:R1:W-:Y:S01]  /*ee70*/  MUFU.EX2 R231, R3 ;  /* 0x0000000300e77308 */ /* 0x0003e20000000800 */
[----:B------:R-:W-:Y:S02]  /*ee80*/  FMUL.FTZ R65, R134, R201 ;  /* 0x000000c986417220 */ /* 0x000fe40000410000 */
[----:B------:R-:W-:Y:S01]  /*ee90*/  FMUL.FTZ R125, R132, R125 ;  /* 0x0000007d847d7220 */ /* 0x000fe20000410000 */
[----:B--2---:R-:W2:Y:S01]  /*eea0*/  SHFL.BFLY PT, R2, R0, 0x1, 0x1f ;  /* 0x0c201f0000027f89 */ /* 0x004ea200000e0000 */
[----:B-1----:R-:W-:Y:S01]  /*eeb0*/  @P0 IADD3 R3, P1, R34, UR4, RZ ;  /* 0x0000000422030c10 */ /* 0x002fe2000ff3e0ff */
[----:B------:R-:W-:Y:S01]  /*eec0*/  FMUL.FTZ R34, R133, R170 ;  /* 0x000000aa85227220 */ /* 0x000fe20000410000 */
[----:B------:R-:W-:Y:S02]  /*eed0*/  MOV R170, R59 ;  /* 0x0000003b00aa7202 */ /* 0x000fe40000000f00 */
[----:B------:R-:W-:Y:S02]  /*eee0*/  @P0 LEA R6, P3, R3, c[0x0][0x1c8], 0x1 ;  /* 0x0000720003060a11 */ /* 0x000fe400078608ff */
[----:B----4-:R-:W-:Y:S02]  /*eef0*/  @P0 IADD3.X R5, R9, UR13, RZ, P1, !PT ;  /* 0x0000000d09050c10 */ /* 0x010fe40008ffe4ff */
[----:B------:R-:W-:Y:S02]  /*ef00*/  @P0 LEA R8, P1, R4, c[0x0][0x1c8], 0x1 ;  /* 0x0000720004080a11 */ /* 0x000fe400078208ff */
[----:B------:R-:W-:Y:S01]  /*ef10*/  @P0 LEA.HI.X R7, R3, c[0x0][0x1cc], R5, 0x1, P3 ;  /* 0x0000730003070a11 */ /* 0x000fe200018f0c05 */
[----:B------:R-:W-:Y:S01]  /*ef20*/  FFMA.FTZ R3, R213, c[0x0][0x2d0], -R205 ;  /* 0x0000b400d5037a23 */ /* 0x000fe200000108cd */
[----:B------:R-:W-:Y:S02]  /*ef30*/  @P0 IADD3.X R9, R10, UR13, RZ, P2, !PT ;  /* 0x0000000d0a090c10 */ /* 0x000fe400097fe4ff */
[----:B--2---:R-:W-:Y:S01]  /*ef40*/  FMNMX.FTZ R2, R0, R2, !PT ;  /* 0x0000000200027209 */ /* 0x004fe20007810000 */
[----:B------:R1:W-:Y:S01]  /*ef50*/  @P0 LDGSTS.E.BYPASS.LTC128B.128 [R245+0x4100], [R6.64], !P5 ;  /* 0x0410000006f50fae */ /* 0x0003e2000e901d52 */
[----:B------:R-:W-:Y:S01]  /*ef60*/  @P0 LEA.HI.X R9, R4, c[0x0][0x1cc], R9, 0x1, P1 ;  /* 0x0000730004090a11 */ /* 0x000fe200008f0c09 */
[----:B------:R2:W-:Y:S01]  /*ef70*/  MUFU.EX2 R213, R3 ;  /* 0x0000000300d57308 */ /* 0x0005e20000000800 */
[----:B------:R-:W-:Y:S01]  /*ef80*/  @P0 IADD3 R4, P2, R6, UR8, RZ ;  /* 0x0000000806040c10 */ /* 0x000fe2000ff5e0ff */
[----:B------:R-:W-:Y:S02]  /*ef90*/  FFMA.FTZ R0, R19, c[0x0][0x2d0], -R206 ;  /* 0x0000b40013007a23 */ /* 0x000fe400000108ce */
[----:B------:R-:W-:Y:S01]  /*efa0*/  FMUL.FTZ R19, R133, R155 ;  /* 0x0000009b85137220 */ /* 0x000fe20000410000 */
[----:B------:R-:W-:Y:S01]  /*efb0*/  @P0 IADD3.X R5, R7, UR6, RZ, P2, !PT ;  /* 0x0000000607050c10 */ /* 0x000fe200097fe4ff */
[----:B------:R3:W-:Y:S04]  /*efc0*/  @P0 LDGSTS.E.BYPASS.LTC128B.128 [R245+0x6100], [R8.64], !P4 ;  /* 0x0610000008f50fae */ /* 0x0007e8000e101d52 */
[----:B------:R4:W4:Y:S04]  /*efd0*/  MUFU.EX2 R242, R0 ;  /* 0x0000000000f27308 */ /* 0x0009280000000800 */
[----:B------:R4:W-:Y:S08]  /*efe0*/  @P0 LDGSTS.E.BYPASS.LTC128B.128 [R245+0x4900], [R4.64], !P5 ;  /* 0x0490000004f50fae */ /* 0x0009f0000e901d52 */
[----:B------:R4:W-:Y:S01]  /*eff0*/  @P0 LDGSTS.E.BYPASS.LTC128B.128 [R245+0x6900], [R4.64+0x80], !P4 ;  /* 0x0690008004f50fae */ /* 0x0009e2000e101d52 */
[--C-:B--2---:R-:W-:Y:S01]  /*f000*/  FFMA.FTZ R3, R12, c[0x0][0x2d0], -R205.reuse ;  /* 0x0000b4000c037a23 */ /* 0x104fe200000108cd */
[----:B-1----:R-:W-:Y:S01]  /*f010*/  @P0 IADD3 R6, P1, R4, UR8, RZ ;  /* 0x0000000804060c10 */ /* 0x002fe2000ff3e0ff */
[----:B------:R-:W-:Y:S01]  /*f020*/  FMUL.FTZ R12, R132, R148 ;  /* 0x00000094840c7220 */ /* 0x000fe20000410000 */
[----:B------:R-:W-:Y:S01]  /*f030*/  MOV R148, R31 ;  /* 0x0000001f00947202 */ /* 0x000fe20000000f00 */
[----:B------:R1:W-:Y:S01]  /*f040*/  MUFU.EX2 R220, R3 ;  /* 0x0000000300dc7308 */ /* 0x0003e20000000800 */
[C---:B------:R-:W-:Y:S02]  /*f050*/  @P0 IADD3.X R7, R5.reuse, UR6, RZ, P1, !PT ;  /* 0x0000000605070c10 */ /* 0x040fe40008ffe4ff */
[----:B------:R-:W-:Y:S02]  /*f060*/  @P0 IADD3 R10, P1, R4, UR12, RZ ;  /* 0x0000000c040a0c10 */ /* 0x000fe4000ff3e0ff */
[----:B---3--:R-:W-:Y:S01]  /*f070*/  @P0 IADD3 R8, P2, R6, UR8, RZ ;  /* 0x0000000806080c10 */ /* 0x008fe2000ff5e0ff */
[----:B------:R2:W-:Y:S01]  /*f080*/  @P0 LDGSTS.E.BYPASS.LTC128B.128 [R245+0x5100], [R6.64], !P5 ;  /* 0x0510000006f50fae */ /* 0x0005e2000e901d52 */
[----:B------:R-:W-:Y:S01]  /*f090*/  @P0 IADD3.X R11, R5, UR9, RZ, P1, !PT ;  /* 0x00000009050b0c10 */ /* 0x000fe20008ffe4ff */
[----:B----4-:R-:W-:Y:S01]  /*f0a0*/  FADD.FTZ R0, -R2, R138 ;  /* 0x0000008a02007221 */ /* 0x010fe20000010100 */
[----:B------:R-:W-:Y:S02]  /*f0b0*/  @P0 IADD3.X R9, R7, UR6, RZ, P2, !PT ;  /* 0x0000000607090c10 */ /* 0x000fe400097fe4ff */
[----:B------:R-:W-:Y:S01]  /*f0c0*/  MOV R138, R20 ;  /* 0x00000014008a7202 */ /* 0x000fe20000000f00 */
[----:B------:R-:W-:Y:S02]  /*f0d0*/  FMUL.FTZ R0, R0, c[0x0][0x2d0] ;  /* 0x0000b40000007a20 */ /* 0x000fe40000410000 */
[----:B------:R3:W-:Y:S04]  /*f0e0*/  @P0 LDGSTS.E.BYPASS.LTC128B.128 [R245+0x7100], [R10.64], !P4 ;  /* 0x071000000af50fae */ /* 0x0007e8000e101d52 */
[----:B------:R-:W3:Y:S01]  /*f0f0*/  MUFU.EX2 R0, R0 ;  /* 0x0000000000007308 */ /* 0x000ee20000000800 */
[----:B------:R-:W-:Y:S03]  /*f100*/  @P0 IADD3 R4, P1, R6, UR12, RZ ;  /* 0x0000000c06040c10 */ /* 0x000fe6000ff3e0ff */
[----:B------:R4:W-:Y:S01]  /*f110*/  @P0 LDGSTS.E.BYPASS.LTC128B.128 [R245+0x5900], [R8.64], !P5 ;  /* 0x0590000008f50fae */ /* 0x0009e2000e901d52 */
[----:B-1----:R-:W-:Y:S01]  /*f120*/  FFMA.FTZ R3, R13, c[0x0][0x2d0], -R205 ;  /* 0x0000b4000d037a23 */ /* 0x002fe200000108cd */
[----:B------:R-:W-:Y:S01]  /*f130*/  @P0 IADD3.X R5, R7, UR9, RZ, P1, !PT ;  /* 0x0000000907050c10 */ /* 0x000fe20008ffe4ff */
[----:B------:R-:W-:Y:S01]  /*f140*/  FMUL.FTZ R13, R132, R149 ;  /* 0x00000095840d7220 */ /* 0x000fe20000410000 */
[----:B------:R-:W-:Y:S02]  /*f150*/  MOV R149, R30 ;  /* 0x0000001e00957202 */ /* 0x000fe40000000f00 */
[----:B------:R-:W1:Y:S02]  /*f160*/  MUFU.EX2 R221, R3 ;  /* 0x0000000300dd7308 */ /* 0x000e640000000800 */
[----:B------:R1:W-:Y:S01]  /*f170*/  @P0 LDGSTS.E.BYPASS.LTC128B.128 [R245+0x7900], [R4.64], !P4 ;  /* 0x0790000004f50fae */ /* 0x0003e2000e101d52 */
[----:B--2---:R-:W-:Y:S01]  /*f180*/  FMUL.FTZ R7, R133, R143 ;  /* 0x0000008f85077220 */ /* 0x004fe20000410000 */
[----:B------:R-:W-:Y:S06]  /*f190*/  F2FP.BF16.PACK_AB R143, R242, R231 ;  /* 0x000000e7f28f723e */ /* 0x000fec00000010ff */
[----:B------:R-:W2:Y:S01]  /*f1a0*/  LDSM.16.MT88.4 R20, [R225+0x100] ;  /* 0x00010000e114783b */ /* 0x000ea20000004200 */
[C---:B---3--:R-:W-:Y:S02]  /*f1b0*/  FMUL.FTZ R10, R0.reuse, R146 ;  /* 0x00000092000a7220 */ /* 0x048fe40000410000 */
[C---:B------:R-:W-:Y:S05]  /*f1c0*/  FMUL.FTZ R11, R0.reuse, R147 ;  /* 0x00000093000b7220 */ /* 0x040fea0000410000 */
[----:B------:R-:W3:Y:S01]  /*f1d0*/  LDSM.16.MT88.4 R36, [R226+0x100] ;  /* 0x00010000e224783b */ /* 0x000ee20000004200 */
[----:B------:R-:W-:Y:S02]  /*f1e0*/  FMUL.FTZ R42, R0, R178 ;  /* 0x000000b2002a7220 */ /* 0x000fe40000410000 */
[C---:B----4-:R-:W-:Y:S01]  /*f1f0*/  FMUL.FTZ R8, R132.reuse, R144 ;  /* 0x0000009084087220 */ /* 0x050fe20000410000 */
[----:B------:R-:W-:Y:S01]  /*f200*/  F2FP.BF16.PACK_AB R144, R213, R212 ;  /* 0x000000d4d590723e */ /* 0x000fe200000010ff */
[----:B------:R-:W-:Y:S01]  /*f210*/  FMUL.FTZ R9, R132, R145 ;  /* 0x0000009184097220 */ /* 0x000fe20000410000 */
[----:B-1----:R-:W-:Y:S01]  /*f220*/  F2FP.BF16.PACK_AB R146, R221, R220 ;  /* 0x000000dcdd92723e */ /* 0x002fe200000010ff */
[----:B------:R-:W-:Y:S01]  /*f230*/  FMUL.FTZ R3, R2, c[0x0][0x2d0] ;  /* 0x0000b40002037a20 */ /* 0x000fe20000410000 */
[----:B------:R-:W1:Y:S01]  /*f240*/  LDSM.16.MT88.4 R52, [R228+0x100] ;  /* 0x00010000e434783b */ /* 0x000e620000004200 */
[----:B------:R-:W-:Y:S01]  /*f250*/  FMUL.FTZ R26, R0, R162 ;  /* 0x000000a2001a7220 */ /* 0x000fe20000410000 */
[----:B------:R-:W-:Y:S01]  /*f260*/  MOV R162, R51 ;  /* 0x0000003300a27202 */ /* 0x000fe20000000f00 */
[--C-:B------:R-:W-:Y:S01]  /*f270*/  FFMA.FTZ R4, R217, c[0x0][0x2d0], -R3.reuse ;  /* 0x0000b400d9047a23 */ /* 0x100fe20000010803 */
[----:B------:R-:W-:Y:S01]  /*f280*/  MOV R217, R32 ;  /* 0x0000002000d97202 */ /* 0x000fe20000000f00 */
[--C-:B------:R-:W-:Y:S01]  /*f290*/  FFMA.FTZ R6, R216, c[0x0][0x2d0], -R3.reuse ;  /* 0x0000b400d8067a23 */ /* 0x100fe20000010803 */
[----:B------:R-:W-:Y:S01]  /*f2a0*/  MOV R216, R25 ;  /* 0x0000001900d87202 */ /* 0x000fe20000000f00 */
[----:B------:R4:W-:Y:S01]  /*f2b0*/  MUFU.EX2 R209, R4 ;  /* 0x0000000400d17308 */ /* 0x0009e20000000800 */
[----:B------:R-:W-:Y:S01]  /*f2c0*/  FMUL.FTZ R5, R134, R141 ;  /* 0x0000008d86057220 */ /* 0x000fe20000410000 */
[----:B------:R-:W-:Y:S01]  /*f2d0*/  F2FP.BF16.PACK_AB R141, R222, R214 ;  /* 0x000000d6de8d723e */ /* 0x000fe200000010ff */
[----:B------:R-:W-:Y:S01]  /*f2e0*/  FMUL.FTZ R25, R132, R161 ;  /* 0x000000a184197220 */ /* 0x000fe20000410000 */
[----:B------:R-:W-:Y:S01]  /*f2f0*/  MOV R169, R217 ;  /* 0x000000d900a97202 */ /* 0x000fe20000000f00 */
[C---:B------:R-:W-:Y:S01]  /*f300*/  FMUL.FTZ R27, R0.reuse, R163 ;  /* 0x000000a3001b7220 */ /* 0x040fe20000410000 */
[----:B------:R-:W-:Y:S01]  /*f310*/  MOV R163, R50 ;  /* 0x0000003200a37202 */ /* 0x000fe20000000f00 */
[----:B------:R-:W-:Y:S01]  /*f320*/  FMUL.FTZ R43, R0, R179 ;  /* 0x000000b3002b7220 */ /* 0x000fe20000410000 */
[----:B------:R-:W-:Y:S01]  /*f330*/  MOV R179, R45 ;  /* 0x0000002d00b37202 */ /* 0x000fe20000000f00 */
[----:B------:R-:W-:Y:S01]  /*f340*/  FMUL.FTZ R45, R132, R181 ;  /* 0x000000b5842d7220 */ /* 0x000fe20000410000 */
[----:B------:R1:W1:Y:S01]  /*f350*/  MUFU.EX2 R208, R6 ;  /* 0x0000000600d07308 */ /* 0x0002620000000800 */
[C---:B------:R-:W-:Y:S01]  /*f360*/  FMUL.FTZ R59, R0.reuse, R195 ;  /* 0x000000c3003b7220 */ /* 0x040fe20000410000 */
[----:B------:R-:W-:Y:S01]  /*f370*/  MOV R217, R48 ;  /* 0x0000003000d97202 */ /* 0x000fe20000000f00 */
[C---:B------:R-:W-:Y:S01]  /*f380*/  FMUL.FTZ R30, R0.reuse, R166 ;  /* 0x000000a6001e7220 */ /* 0x040fe20000410000 */
[----:B------:R-:W-:Y:S01]  /*f390*/  MOV R166, R66 ;  /* 0x0000004200a67202 */ /* 0x000fe20000000f00 */
[----:B------:R-:W-:Y:S01]  /*f3a0*/  FMUL.FTZ R31, R0, R167 ;  /* 0x000000a7001f7220 */ /* 0x000fe20000410000 */
[----:B------:R-:W-:Y:S01]  /*f3b0*/  MOV R167, R149 ;  /* 0x0000009500a77202 */ /* 0x000fe20000000f00 */
[----:B------:R-:W-:Y:S01]  /*f3c0*/  FMUL.FTZ R32, R134, R168 ;  /* 0x000000a886207220 */ /* 0x000fe20000410000 */
[----:B------:R-:W-:Y:S01]  /*f3d0*/  MOV R168, R148 ;  /* 0x0000009400a87202 */ /* 0x000fe20000000f00 */
[C---:B------:R-:W-:Y:S01]  /*f3e0*/  FMUL.FTZ R46, R0.reuse, R182 ;  /* 0x000000b6002e7220 */ /* 0x040fe20000410000 */
[----:B------:R-:W-:Y:S01]  /*f3f0*/  MOV R182, R153 ;  /* 0x0000009900b67202 */ /* 0x000fe20000000f00 */
[C---:B------:R-:W-:Y:S01]  /*f400*/  FMUL.FTZ R50, R133.reuse, R186 ;  /* 0x000000ba85327220 */ /* 0x040fe20000410000 */
[----:B------:R-:W-:Y:S01]  /*f410*/  MOV R153, R47 ;  /* 0x0000002f00997202 */ /* 0x000fe20000000f00 */
[----:B------:R-:W-:Y:S01]  /*f420*/  FMUL.FTZ R47, R0, R183 ;  /* 0x000000b7002f7220 */ /* 0x000fe20000410000 */
[----:B------:R-:W-:Y:S01]  /*f430*/  MOV R161, R56 ;  /* 0x0000003800a17202 */ /* 0x000fe20000000f00 */
[--C-:B----4-:R-:W-:Y:S01]  /*f440*/  FFMA.FTZ R4, R14, c[0x0][0x2d0], -R3.reuse ;  /* 0x0000b4000e047a23 */ /* 0x110fe20000010803 */
[----:B------:R-:W0:Y:S01]  /*f450*/  LDGDEPBAR ;  /* 0x00000000000079af */ /* 0x000e220000000000 */
[----:B------:R-:W-:Y:S01]  /*f460*/  FMUL.FTZ R14, R0, R150 ;  /* 0x00000096000e7220 */ /* 0x000fe20000410000 */
[----:B------:R-:W-:Y:S01]  /*f470*/  MOV R150, R29 ;  /* 0x0000001d00967202 */ /* 0x000fe20000000f00 */
[----:B------:R4:W-:Y:S01]  /*f480*/  MUFU.EX2 R210, R4 ;  /* 0x0000000400d27308 */ /* 0x0009e20000000800 */
[----:B------:R-:W-:Y:S01]  /*f490*/  FMUL.FTZ R29, R132, R165 ;  /* 0x000000a5841d7220 */ /* 0x000fe20000410000 */
[----:B------:R-:W-:Y:S01]  /*f4a0*/  MOV R165, R49 ;  /* 0x0000003100a57202 */ /* 0x000fe20000000f00 */
[C---:B------:R-:W-:Y:S01]  /*f4b0*/  FMUL.FTZ R49, R134.reuse, R185 ;  /* 0x000000b986317220 */ /* 0x040fe20000410000 */
[----:B------:R-:W-:Y:S01]  /*f4c0*/  MOV R185, R243 ;  /* 0x000000f300b97202 */ /* 0x000fe20000000f00 */
[----:B-1----:R-:W-:Y:S01]  /*f4d0*/  FMUL.FTZ R6, R133, R142 ;  /* 0x0000008e85067220 */ /* 0x002fe20000410000 */
[----:B------:R-:W-:Y:S01]  /*f4e0*/  F2FP.BF16.PACK_AB R142, R241, R224 ;  /* 0x000000e0f18e723e */ /* 0x000fe200000010ff */
[----:B------:R-:W-:Y:S01]  /*f4f0*/  FMUL.FTZ R48, R134, R184 ;  /* 0x000000b886307220 */ /* 0x000fe20000410000 */
[----:B------:R-:W-:Y:S01]  /*f500*/  F2FP.BF16.PACK_AB R145, R209, R208 ;  /* 0x000000d0d191723e */ /* 0x000fe200000010ff */
[C---:B------:R-:W-:Y:S01]  /*f510*/  FMUL.FTZ R51, R133.reuse, R187 ;  /* 0x000000bb85337220 */ /* 0x040fe20000410000 */
[----:B------:R-:W-:Y:S01]  /*f520*/  MOV R184, R63 ;  /* 0x0000003f00b87202 */ /* 0x000fe20000000f00 */
[----:B------:R-:W-:Y:S01]  /*f530*/  FMUL.FTZ R63, R0, R199 ;  /* 0x000000c7003f7220 */ /* 0x000fe20000410000 */
[----:B------:R-:W-:Y:S01]  /*f540*/  MOV R155, R150 ;  /* 0x00000096009b7202 */ /* 0x000fe20000000f00 */
[----:B------:R-:W-:Y:S01]  /*f550*/  FMUL.FTZ R56, R132, R192 ;  /* 0x000000c084387220 */ /* 0x000fe20000410000 */
[----:B------:R-:W-:Y:S01]  /*f560*/  MOV R187, R184 ;  /* 0x000000b800bb7202 */ /* 0x000fe20000000f00 */
[----:B------:R-:W-:Y:S01]  /*f570*/  FMUL.FTZ R66, R133, R202 ;  /* 0x000000ca85427220 */ /* 0x000fe20000410000 */
[----:B------:R-:W-:Y:S01]  /*f580*/  MOV R184, R179 ;  /* 0x000000b300b87202 */ /* 0x000fe20000000f00 */
[C---:B------:R-:W-:Y:S02]  /*f590*/  FMUL.FTZ R74, R0.reuse, R74 ;  /* 0x0000004a004a7220 */ /* 0x040fe40000410000 */
[C---:B------:R-:W-:Y:S02]  /*f5a0*/  FMUL.FTZ R75, R0.reuse, R75 ;  /* 0x0000004b004b7220 */ /* 0x040fe40000410000 */
[C---:B------:R-:W-:Y:S02]  /*f5b0*/  FMUL.FTZ R78, R0.reuse, R78 ;  /* 0x0000004e004e7220 */ /* 0x040fe40000410000 */
[C---:B------:R-:W-:Y:S02]  /*f5c0*/  FMUL.FTZ R79, R0.reuse, R79 ;  /* 0x0000004f004f7220 */ /* 0x040fe40000410000 */
[----:B----4-:R-:W-:Y:S02]  /*f5d0*/  FFMA.FTZ R4, R15, c[0x0][0x2d0], -R3 ;  /* 0x0000b4000f047a23 */ /* 0x010fe40000010803 */
[----:B------:R-:W-:Y:S01]  /*f5e0*/  FMUL.FTZ R15, R0, R151 ;  /* 0x00000097000f7220 */ /* 0x000fe20000410000 */
[----:B------:R-:W-:Y:S01]  /*f5f0*/  MOV R151, R28 ;  /* 0x0000001c00977202 */ /* 0x000fe20000000f00 */
[----:B------:R-:W1:Y:S01]  /*f600*/  MUFU.EX2 R211, R4 ;  /* 0x0000000400d37308 */ /* 0x000e620000000800 */
[----:B------:R-:W-:Y:S01]  /*f610*/  FMUL.FTZ R28, R132, R164 ;  /* 0x000000a4841c7220 */ /* 0x000fe20000410000 */
[----:B------:R-:W-:Y:S01]  /*f620*/  MOV R164, R138 ;  /* 0x0000008a00a47202 */ /* 0x000fe20000000f00 */
[----:B------:R-:W-:Y:S01]  /*f630*/  FFMA.FTZ R138, R246, c[0x0][0x2d0], -R207 ;  /* 0x0000b400f68a7a23 */ /* 0x000fe200000108cf */
[----:B------:R-:W-:Y:S01]  /*f640*/  MOV R183, R151 ;  /* 0x0000009700b77202 */ /* 0x000fe20000000f00 */
[C---:B------:R-:W-:Y:S01]  /*f650*/  FMUL.FTZ R90, R0.reuse, R90 ;  /* 0x0000005a005a7220 */ /* 0x040fe20000410000 */
[----:B------:R-:W4:Y:S01]  /*f660*/  LDSM.16.MT88.4 R148, [R227+0x100] ;  /* 0x00010000e394783b */ /* 0x000f220000004200 */
[C---:B------:R-:W-:Y:S01]  /*f670*/  FMUL.FTZ R91, R0.reuse, R91 ;  /* 0x0000005b005b7220 */ /* 0x040fe20000410000 */
        /* <DEDUP_REMOVED lines=11> */
[----:B------:R-:W-:Y:S01]  /*f730*/  FMUL.FTZ R4, R134, R140 ;  /* 0x0000008c86047220 */ /* 0x000fe20000410000 */
[----:B------:R-:W-:Y:S01]  /*f740*/  F2FP.BF16.PACK_AB R140, R223, R215 ;  /* 0x000000d7df8c723e */ /* 0x000fe200000010ff */
[----:B------:R-:W-:Y:S02]  /*f750*/  FFMA.FTZ R246, R217, c[0x0][0x2d0], -R3 ;  /* 0x0000b400d9f67a23 */ /* 0x000fe40000010803 */
[C---:B------:R-:W-:Y:S02]  /*f760*/  FMUL.FTZ R126, R0.reuse, R126 ;  /* 0x0000007e007e7220 */ /* 0x040fe40000410000 */
[----:B------:R-:W-:Y:S02]  /*f770*/  FMUL.FTZ R127, R0, R127 ;  /* 0x0000007f007f7220 */ /* 0x000fe40000410000 */
[-C--:B--2---:R-:W-:Y:S01]  /*f780*/  HMMA.16816.F32.BF16 R4, R140, R20.reuse, R4 ;  /* 0x000000148c04723c */ /* 0x084fe20000041804 */
[----:B------:R-:W-:Y:S04]  /*f790*/  MUFU.EX2 R246, R246 ;  /* 0x000000f600f67308 */ /* 0x000fe80000000800 */
[----:B---3--:R-:W-:Y:S02]  /*f7a0*/  FFMA.FTZ R138, R244, c[0x0][0x2d0], -R207 ;  /* 0x0000b400f48a7a23 */ /* 0x008fe400000108cf */
[--C-:B------:R-:W-:Y:S01]  /*f7b0*/  FFMA.FTZ R244, R216, c[0x0][0x2d0], -R3.reuse ;  /* 0x0000b400d8f47a23 */ /* 0x100fe20000010803 */
[C---:B------:R-:W-:Y:S04]  /*f7c0*/  HMMA.16816.F32.BF16 R8, R144.reuse, R20, R8 ;  /* 0x000000149008723c */ /* 0x040fe80000041808 */
[----:B------:R-:W-:Y:S01]  /*f7d0*/  FFMA.FTZ R204, R204, c[0x0][0x2d0], -R3 ;  /* 0x0000b400cccc7a23 */ /* 0x000fe20000010803 */
[----:B------:R-:W-:Y:S02]  /*f7e0*/  MUFU.EX2 R244, R244 ;  /* 0x000000f400f47308 */ /* 0x000fe40000000800 */
[C---:B------:R-:W-:Y:S01]  /*f7f0*/  FMUL.FTZ R20, R134.reuse, R156 ;  /* 0x0000009c86147220 */ /* 0x040fe20000410000 */
[-C--:B------:R-:W-:Y:S04]  /*f800*/  HMMA.16816.F32.BF16 R12, R144, R22.reuse, R12 ;  /* 0x00000016900c723c */ /* 0x080fe8000004180c */
[----:B------:R-:W-:Y:S01]  /*f810*/  MOV R156, R152 ;  /* 0x00000098009c7202 */ /* 0x000fe20000000f00 */
[----:B------:R-:W-:Y:S01]  /*f820*/  FMUL.FTZ R21, R134, R157 ;  /* 0x0000009d86157220 */ /* 0x000fe20000410000 */
[----:B------:R-:W-:Y:S01]  /*f830*/  MOV R157, R67 ;  /* 0x00000043009d7202 */ /* 0x000fe20000000f00 */
[C---:B------:R-:W-:Y:S01]  /*f840*/  FMUL.FTZ R67, R133.reuse, R203 ;  /* 0x000000cb85437220 */ /* 0x040fe20000410000 */
[C---:B------:R-:W-:Y:S04]  /*f850*/  HMMA.16816.F32.BF16 R16, R140.reuse, R22, R16 ;  /* 0x000000168c10723c */ /* 0x040fe80000041810 */
[--C-:B------:R-:W-:Y:S03]  /*f860*/  FFMA.FTZ R152, R252, c[0x0][0x2d0], -R206.reuse ;  /* 0x0000b400fc987a23 */ /* 0x100fe600000108ce */
[C---:B------:R-:W-:Y:S01]  /*f870*/  FMUL.FTZ R22, R133.reuse, R158 ;  /* 0x0000009e85167220 */ /* 0x040fe20000410000 */
[----:B------:R-:W-:Y:S01]  /*f880*/  MOV R158, R64 ;  /* 0x00000040009e7202 */ /* 0x000fe20000000f00 */
[C---:B------:R-:W-:Y:S01]  /*f890*/  FMUL.FTZ R23, R133.reuse, R159 ;  /* 0x0000009f85177220 */ /* 0x040fe20000410000 */
[----:B------:R-:W-:Y:S02]  /*f8a0*/  MUFU.EX2 R243, R152 ;  /* 0x0000009800f37308 */ /* 0x000fe40000000800 */
[----:B------:R-:W-:Y:S01]  /*f8b0*/  MOV R159, R60 ;  /* 0x0000003c009f7202 */ /* 0x000fe20000000f00 */
[----:B------:R-:W-:Y:S02]  /*f8c0*/  FMUL.FTZ R60, R132, R196 ;  /* 0x000000c4843c7220 */ /* 0x000fe40000410000 */
[C---:B------:R-:W-:Y:S01]  /*f8d0*/  FMUL.FTZ R64, R134.reuse, R200 ;  /* 0x000000c886407220 */ /* 0x040fe20000410000 */
[-C--:B------:R-:W-:Y:S08]  /*f8e0*/  HMMA.16816.F32.BF16 R20, R140, R36.reuse, R20 ;  /* 0x000000248c14723c */ /* 0x080ff00000041814 */
[C---:B------:R-:W-:Y:S07]  /*f8f0*/  HMMA.16816.F32.BF16 R24, R144.reuse, R36, R24 ;  /* 0x000000249018723c */ /* 0x040fee0000041818 */
[----:B------:R-:W-:Y:S01]  /*f900*/  FMUL.FTZ R37, R134, R173 ;  /* 0x000000ad86257220 */ /* 0x000fe20000410000 */
[-C--:B------:R-:W-:Y:S04]  /*f910*/  HMMA.16816.F32.BF16 R28, R144, R38.reuse, R28 ;  /* 0x00000026901c723c */ /* 0x080fe8000004181c */
[----:B------:R-:W-:Y:S01]  /*f920*/  MOV R173, R58 ;  /* 0x0000003a00ad7202 */ /* 0x000fe20000000f00 */
[----:B------:R-:W-:Y:S02]  /*f930*/  FMUL.FTZ R58, R0, R194 ;  /* 0x000000c2003a7220 */ /* 0x000fe40000410000 */
[----:B------:R1:W-:Y:S01]  /*f940*/  MUFU.EX2 R194, R138 ;  /* 0x0000008a00c27308 */ /* 0x0003e20000000800 */
        /* <DEDUP_REMOVED lines=9> */
[----:B------:R-:W-:Y:S01]  /*f9e0*/  FMUL.FTZ R38, R133, R174 ;  /* 0x000000ae85267220 */ /* 0x000fe20000410000 */
[----:B------:R-:W-:Y:S01]  /*f9f0*/  MOV R174, R62 ;  /* 0x0000003e00ae7202 */ /* 0x000fe20000000f00 */
[----:B------:R-:W-:Y:S01]  /*fa00*/  FMUL.FTZ R62, R0, R198 ;  /* 0x000000c6003e7220 */ /* 0x000fe20000410000 */
[----:B------:R-:W-:Y:S04]  /*fa10*/  MOV R183, R176 ;  /* 0x000000b000b77202 */ /* 0x000fe80000000f00 */
        /* <DEDUP_REMOVED lines=8> */
[----:B-1----:R-:W-:Y:S03]  /*faa0*/  FFMA.FTZ R138, R219, c[0x0][0x2d0], -R207 ;  /* 0x0000b400db8a7a23 */ /* 0x002fe600000108cf */
[C---:B------:R-:W-:Y:S01]  /*fab0*/  FMUL.FTZ R54, R133.reuse, R190 ;  /* 0x000000be85367220 */ /* 0x040fe20000410000 */
[----:B------:R-:W-:Y:S01]  /*fac0*/  LDSM.16.MT88.4 R216, [R226+0x3900] ;  /* 0x00390000e2d8783b */ /* 0x000fe20000004200 */
[----:B------:R1:W-:Y:S03]  /*fad0*/  MUFU.EX2 R195, R138 ;  /* 0x0000008a00c37308 */ /* 0x0003e60000000800 */
[----:B------:R-:W-:Y:S07]  /*fae0*/  FMUL.FTZ R55, R133, R191 ;  /* 0x000000bf85377220 */ /* 0x000fee0000410000 */
[-C--:B----4-:R-:W-:Y:S08]  /*faf0*/  HMMA.16816.F32.BF16 R52, R140, R148.reuse, R52 ;  /* 0x000000948c34723c */ /* 0x090ff00000041834 */
[C---:B------:R-:W-:Y:S08]  /*fb00*/  HMMA.16816.F32.BF16 R56, R144.reuse, R148, R56 ;  /* 0x000000949038723c */ /* 0x040ff00000041838 */
[-C--:B------:R-:W-:Y:S04]  /*fb10*/  HMMA.16816.F32.BF16 R60, R144, R150.reuse, R60 ;  /* 0x00000096903c723c */ /* 0x080fe8000004183c */
[--C-:B-1----:R-:W-:Y:S04]  /*fb20*/  FFMA.FTZ R138, R249, c[0x0][0x2d0], -R206.reuse ;  /* 0x0000b400f98a7a23 */ /* 0x102fe800000108ce */
[C---:B------:R-:W-:Y:S01]  /*fb30*/  HMMA.16816.F32.BF16 R64, R140.reuse, R150, R64 ;  /* 0x000000968c40723c */ /* 0x040fe20000041840 */
[----:B------:R1:W-:Y:S01]  /*fb40*/  MUFU.EX2 R177, R138 ;  /* 0x0000008a00b17308 */ /* 0x0003e20000000800 */
[----:B------:R-:W2:Y:S02]  /*fb50*/  LDSM.16.MT88.4 R148, [R225+0x2100] ;  /* 0x00210000e194783b */ /* 0x000ea40000004200 */
[--C-:B-1----:R-:W-:Y:S07]  /*fb60*/  FFMA.FTZ R138, R248, c[0x0][0x2d0], -R206.reuse ;  /* 0x0000b400f88a7a23 */ /* 0x102fee00000108ce */
[----:B------:R1:W-:Y:S01]  /*fb70*/  MUFU.EX2 R180, R138 ;  /* 0x0000008a00b47308 */ /* 0x0003e20000000800 */
[-C--:B--2---:R-:W-:Y:S08]  /*fb80*/  HMMA.16816.F32.BF16 R68, R140, R148.reuse, R68 ;  /* 0x000000948c44723c */ /* 0x084ff00000041844 */
[C---:B------:R-:W-:Y:S04]  /*fb90*/  HMMA.16816.F32.BF16 R72, R144.reuse, R148, R72 ;  /* 0x000000949048723c */ /* 0x040fe80000041848 */
[--C-:B-1----:R-:W-:Y:S04]  /*fba0*/  FFMA.FTZ R138, R247, c[0x0][0x2d0], -R206.reuse ;  /* 0x0000b400f78a7a23 */ /* 0x102fe800000108ce */
[-C--:B------:R-:W-:Y:S01]  /*fbb0*/  HMMA.16816.F32.BF16 R76, R144, R150.reuse, R76 ;  /* 0x00000096904c723c */ /* 0x080fe2000004184c */
[----:B------:R1:W-:Y:S07]  /*fbc0*/  MUFU.EX2 R198, R138 ;  /* 0x0000008a00c67308 */ /* 0x0003ee0000000800 */
[C---:B------:R-:W-:Y:S01]  /*fbd0*/  HMMA.16816.F32.BF16 R80, R140.reuse, R150, R80 ;  /* 0x000000968c50723c */ /* 0x040fe20000041850 */
[----:B------:R-:W2:Y:S03]  /*fbe0*/  LDSM.16.MT88.4 R148, [R226+0x2100] ;  /* 0x00210000e294783b */ /* 0x000ea60000004200 */
[--C-:B-1----:R-:W-:Y:S01]  /*fbf0*/  FFMA.FTZ R138, R185, c[0x0][0x2d0], -R205.reuse ;  /* 0x0000b400b98a7a23 */ /* 0x102fe200000108cd */
[----:B------:R-:W-:Y:S02]  /*fc00*/  MOV R185, R182 ;  /* 0x000000b600b97202 */ /* 0x000fe40000000f00 */
[----:B------:R-:W-:Y:S01]  /*fc10*/  MOV R182, R175 ;  /* 0x000000af00b67202 */ /* 0x000fe20000000f00 */
[----:B------:R1:W-:Y:S01]  /*fc20*/  MUFU.EX2 R176, R138 ;  /* 0x0000008a00b07308 */ /* 0x0003e20000000800 */
[----:B------:R-:W-:Y:S01]  /*fc30*/  MOV R175, R235 ;  /* 0x000000eb00af7202 */ /* 0x000fe20000000f00 */
[-C--:B--2---:R-:W-:Y:S03]  /*fc40*/  HMMA.16816.F32.BF16 R84, R140, R148.reuse, R84 ;  /* 0x000000948c54723c */ /* 0x084fe60000041854 */
[--C-:B-1----:R-:W-:Y:S05]  /*fc50*/  FFMA.FTZ R138, R251, c[0x0][0x2d0], -R205.reuse ;  /* 0x0000b400fb8a7a23 */ /* 0x102fea00000108cd */
[C---:B------:R-:W-:Y:S01]  /*fc60*/  HMMA.16816.F32.BF16 R88, R144.reuse, R148, R88 ;  /* 0x000000949058723c */ /* 0x040fe20000041858 */
[----:B------:R1:W2:Y:S07]  /*fc70*/  MUFU.EX2 R235, R138 ;  /* 0x0000008a00eb7308 */ /* 0x0002ae0000000800 */
[-C--:B------:R-:W-:Y:S08]  /*fc80*/  HMMA.16816.F32.BF16 R92, R144, R150.reuse, R92 ;  /* 0x00000096905c723c */ /* 0x080ff0000004185c */
[C---:B------:R-:W-:Y:S01]  /*fc90*/  HMMA.16816.F32.BF16 R96, R140.reuse, R150, R96 ;  /* 0x000000968c60723c */ /* 0x040fe20000041860 */
[----:B------:R-:W3:Y:S03]  /*fca0*/  LDSM.16.MT88.4 R148, [R228+0x2100] ;  /* 0x00210000e494783b */ /* 0x000ee60000004200 */
[--C-:B-1----:R-:W-:Y:S04]  /*fcb0*/  FFMA.FTZ R138, R250, c[0x0][0x2d0], -R205.reuse ;  /* 0x0000b400fa8a7a23 */ /* 0x102fe800000108cd */
[----:B------:R1:W-:Y:S04]  /*fcc0*/  MUFU.EX2 R179, R138 ;  /* 0x0000008a00b37308 */ /* 0x0003e80000000800 */
[--C-:B-1----:R-:W-:Y:S01]  /*fcd0*/  FFMA.FTZ R138, R187, c[0x0][0x2d0], -R205.reuse ;  /* 0x0000b400bb8a7a23 */ /* 0x102fe200000108cd */
[----:B------:R-:W-:Y:S02]  /*fce0*/  MOV R187, R186 ;  /* 0x000000ba00bb7202 */ /* 0x000fe40000000f00 */
[----:B------:R-:W-:Y:S01]  /*fcf0*/  MOV R186, R185 ;  /* 0x000000b900ba7202 */ /* 0x000fe20000000f00 */
[-C--:B---3--:R-:W-:Y:S02]  /*fd00*/  HMMA.16816.F32.BF16 R100, R140, R148.reuse, R100 ;  /* 0x000000948c64723c */ /* 0x088fe40000041864 */
[----:B------:R1:W-:Y:S01]  /*fd10*/  MUFU.EX2 R199, R138 ;  /* 0x0000008a00c77308 */ /* 0x0003e20000000800 */
[----:B------:R-:W-:Y:S02]  /*fd20*/  MOV R185, R184 ;  /* 0x000000b800b97202 */ /* 0x000fe40000000f00 */
[----:B------:R-:W-:Y:S02]  /*fd30*/  MOV R184, R183 ;  /* 0x000000b700b87202 */ /* 0x000fe40000000f00 */
[----:B------:R-:W-:Y:S01]  /*fd40*/  MOV R183, R182 ;  /* 0x000000b600b77202 */ /* 0x000fe20000000f00 */
[C---:B------:R-:W-:Y:S04]  /*fd50*/  HMMA.16816.F32.BF16 R104, R144.reuse, R148, R104 ;  /* 0x000000949068723c */ /* 0x040fe80000041868 */
[----:B------:R-:W-:Y:S02]  /*fd60*/  MOV R182, R175 ;  /* 0x000000af00b67202 */ /* 0x000fe40000000f00 */
[----:B------:R-:W-:Y:S02]  /*fd70*/  MOV R175, R174 ;  /* 0x000000ae00af7202 */ /* 0x000fe40000000f00 */
[-C--:B------:R-:W-:Y:S04]  /*fd80*/  HMMA.16816.F32.BF16 R108, R144, R150.reuse, R108 ;  /* 0x00000096906c723c */ /* 0x080fe8000004186c */
[----:B------:R-:W-:Y:S01]  /*fd90*/  MOV R174, R173 ;  /* 0x000000ad00ae7202 */ /* 0x000fe20000000f00 */
[--C-:B------:R-:W-:Y:S01]  /*fda0*/  FFMA.FTZ R152, R175, c[0x0][0x2d0], -R206.reuse ;  /* 0x0000b400af987a23 */ /* 0x100fe200000108ce */
[----:B------:R-:W-:Y:S01]  /*fdb0*/  MOV R173, R172 ;  /* 0x000000ac00ad7202 */ /* 0x000fe20000000f00 */
[----:B------:R-:W-:Y:S01]  /*fdc0*/  FFMA.FTZ R175, R155, c[0x0][0x2d0], -R205 ;  /* 0x0000b4009baf7a23 */ /* 0x000fe200000108cd */
[C---:B------:R-:W-:Y:S01]  /*fdd0*/  HMMA.16816.F32.BF16 R112, R140.reuse, R150, R112 ;  /* 0x000000968c70723c */ /* 0x040fe20000041870 */
[----:B------:R-:W3:Y:S02]  /*fde0*/  LDSM.16.MT88.4 R148, [R227+0x2100] ;  /* 0x00210000e394783b */ /* 0x000ee40000004200 */
[----:B------:R-:W-:Y:S01]  /*fdf0*/  MUFU.EX2 R252, R175 ;  /* 0x000000af00fc7308 */ /* 0x000fe20000000800 */
[----:B------:R-:W-:Y:S01]  /*fe00*/  MOV R172, R166 ;  /* 0x000000a600ac7202 */ /* 0x000fe20000000f00 */
[--C-:B-1----:R-:W-:Y:S01]  /*fe10*/  FFMA.FTZ R138, R187, c[0x0][0x2d0], -R3.reuse ;  /* 0x0000b400bb8a7a23 */ /* 0x102fe20000010803 */
[----:B------:R-:W-:Y:S02]  /*fe20*/  MOV R187, R185 ;  /* 0x000000b900bb7202 */ /* 0x000fe40000000f00 */
[----:B------:R-:W-:Y:S04]  /*fe30*/  MOV R185, R183 ;  /* 0x000000b700b97202 */ /* 0x000fe80000000f00 */
[----:B------:R-:W-:Y:S02]  /*fe40*/  MOV R183, R174 ;  /* 0x000000ae00b77202 */ /* 0x000fe40000000f00 */
[----:B------:R-:W-:Y:S02]  /*fe50*/  MOV R174, R172 ;  /* 0x000000ac00ae7202 */ /* 0x000fe40000000f00 */
[----:B------:R-:W-:Y:S02]  /*fe60*/  MOV R172, R164 ;  /* 0x000000a400ac7202 */ /* 0x000fe40000000f00 */
[----:B------:R1:W-:Y:S01]  /*fe70*/  MUFU.EX2 R164, R138 ;  /* 0x0000008a00a47308 */ /* 0x0003e20000000800 */
[----:B------:R-:W-:Y:S02]  /*fe80*/  MOV R166, R128 ;  /* 0x0000008000a67202 */ /* 0x000fe40000000f00 */
[----:B------:R-:W4:Y:S01]  /*fe90*/  LDL.LU R128, [R1+0x80] ;  /* 0x0000800001807983 */ /* 0x000f220000300800 */
[----:B------:R-:W-:Y:S02]  /*fea0*/  MOV R188, R186 ;  /* 0x000000ba00bc7202 */ /* 0x000fe40000000f00 */
[----:B------:R-:W-:Y:S02]  /*feb0*/  MOV R186, R184 ;  /* 0x000000b800ba7202 */ /* 0x000fe40000000f00 */
[----:B------:R-:W-:Y:S02]  /*fec0*/  MOV R184, R173 ;  /* 0x000000ad00b87202 */ /* 0x000fe40000000f00 */
[----:B------:R-:W-:Y:S02]  /*fed0*/  MOV R173, R129 ;  /* 0x0000008100ad7202 */ /* 0x000fe40000000f00 */
[----:B------:R-:W4:Y:S01]  /*fee0*/  LDL.LU R129, [R1+0x7c] ;  /* 0x00007c0001817983 */ /* 0x000f220000300800 */
[-C--:B---3--:R-:W-:Y:S03]  /*fef0*/  HMMA.16816.F32.BF16 R116, R140, R148.reuse, R116 ;  /* 0x000000948c74723c */ /* 0x088fe60000041874 */
[--C-:B-1----:R-:W-:Y:S01]  /*ff00*/  FFMA.FTZ R138, R188, c[0x0][0x2d0], -R3.reuse ;  /* 0x0000b400bc8a7a23 */ /* 0x102fe20000010803 */
[----:B------:R-:W-:Y:S02]  /*ff10*/  MOV R188, R187 ;  /* 0x000000bb00bc7202 */ /* 0x000fe40000000f00 */
[----:B------:R-:W-:Y:S01]  /*ff20*/  MOV R187, R186 ;  /* 0x000000ba00bb7202 */ /* 0x000fe20000000f00 */
[----:B------:R1:W3:Y:S01]  /*ff30*/  MUFU.EX2 R201, R138 ;  /* 0x0000008a00c97308 */ /* 0x0002e20000000800 */
[C---:B------:R-:W-:Y:S04]  /*ff40*/  HMMA.16816.F32.BF16 R120, R144.reuse, R148, R120 ;  /* 0x000000949078723c */ /* 0x040fe80000041878 */
[----:B------:R-:W-:Y:S02]  /*ff50*/  MOV R186, R185 ;  /* 0x000000b900ba7202 */ /* 0x000fe40000000f00 */
[----:B------:R-:W-:Y:S02]  /*ff60*/  MOV R185, R174 ;  /* 0x000000ae00b97202 */ /* 0x000fe40000000f00 */
[-C--:B------:R-:W-:Y:S01]  /*ff70*/  HMMA.16816.F32.BF16 R124, R144, R150.reuse, R124 ;  /* 0x00000096907c723c */ /* 0x080fe2000004187c */
[----:B------:R-:W4:Y:S03]  /*ff80*/  LDSM.16.MT88.4 R144, [R225+0x900] ;  /* 0x00090000e190783b */ /* 0x000f260000004200 */
[----:B------:R-:W-:Y:S02]  /*ff90*/  MOV R174, R153 ;  /* 0x0000009900ae7202 */ /* 0x000fe40000000f00 */
[----:B------:R-:W-:Y:S02]  /*ffa0*/  MOV R153, R130 ;  /* 0x0000008200997202 */ /* 0x000fe40000000f00 */
[----:B------:R-:W-:Y:S01]  /*ffb0*/  MOV R189, R186 ;  /* 0x000000ba00bd7202 */ /* 0x000fe20000000f00 */
[----:B------:R-:W4:Y:S03]  /*ffc0*/  LDL.LU R130, [R1+0x78] ;  /* 0x0000780001827983 */ /* 0x000f260000300800 */
[----:B------:R-:W-:Y:S01]  /*ffd0*/  MOV R186, R171 ;  /* 0x000000ab00ba7202 */ /* 0x000fe20000000f00 */
[--C-:B------:R-:W-:Y:S01]  /*ffe0*/  FFMA.FTZ R153, R153, c[0x0][0x2d0], -R206.reuse ;  /* 0x0000b40099997a23 */ /* 0x100fe200000108ce */
[----:B------:R-:W-:Y:S01]  /*fff0*/  MOV R171, R131 ;  /* 0x0000008300ab7202 */ /* 0x000fe20000000f00 */
[--C-:B-1----:R-:W-:Y:S01]  /*10000*/  FFMA.FTZ R138, R188, c[0x0][0x2d0], -R3.reuse ;  /* 0x0000b400bc8a7a23 */ /* 0x102fe20000010803 */
[----:B------:R-:W4:Y:S01]  /*10010*/  LDL.LU R131, [R1+0x74] ;  /* 0x0000740001837983 */ /* 0x000f220000300800 */
[----:B--2---:R-:W-:Y:S02]  /*10020*/  F2FP.BF16.PACK_AB R148, R235, R176 ;  /* 0x000000b0eb94723e */ /* 0x004fe400000010ff */
[----:B------:R1:W-:Y:S01]  /*10030*/  MUFU.EX2 R188, R138 ;  /* 0x0000008a00bc7308 */ /* 0x0003e20000000800 */
[----:B---3--:R-:W-:Y:S01]  /*10040*/  F2FP.BF16.PACK_AB R149, R201, R164 ;  /* 0x000000a4c995723e */ /* 0x008fe200000010ff */
[----:B-1----:R-:W-:Y:S08]  /*10050*/  FFMA.FTZ R138, R189, c[0x0][0x2d0], -R3 ;  /* 0x0000b400bd8a7a23 */ /* 0x002ff00000010803 */
[----:B------:R1:W2:Y:S02]  /*10060*/  MUFU.EX2 R200, R138 ;  /* 0x0000008a00c87308 */ /* 0x0002a40000000800 */
[--C-:B-1----:R-:W-:Y:S08]  /*10070*/  FFMA.FTZ R138, R187, c[0x0][0x2d0], -R207.reuse ;  /* 0x0000b400bb8a7a23 */ /* 0x102ff000000108cf */
[----:B------:R-:W-:Y:S10]  /*10080*/  MUFU.EX2 R187, R153 ;  /* 0x0000009900bb7308 */ /* 0x000ff40000000800 */
[----:B------:R1:W-:Y:S02]  /*10090*/  MUFU.EX2 R202, R138 ;  /* 0x0000008a00ca7308 */ /* 0x0003e40000000800 */
[--C-:B-1----:R-:W-:Y:S08]  /*100a0*/  FFMA.FTZ R138, R185, c[0x0][0x2d0], -R207.reuse ;  /* 0x0000b400b98a7a23 */ /* 0x102ff000000108cf */
[----:B------:R1:W3:Y:S02]  /*100b0*/  MUFU.EX2 R185, R138 ;  /* 0x0000008a00b97308 */ /* 0x0002e40000000800 */
[--C-:B-1----:R-:W-:Y:S08]  /*100c0*/  FFMA.FTZ R138, R186, c[0x0][0x2d0], -R207.reuse ;  /* 0x0000b400ba8a7a23 */ /* 0x102ff000000108cf */
[----:B------:R1:W-:Y:S02]  /*100d0*/  MUFU.EX2 R192, R138 ;  /* 0x0000008a00c07308 */ /* 0x0003e40000000800 */
[----:B-1----:R-:W-:Y:S08]  /*100e0*/  FFMA.FTZ R138, R184, c[0x0][0x2d0], -R207 ;  /* 0x0000b400b88a7a23 */ /* 0x002ff000000108cf */
[----:B------:R1:W-:Y:S02]  /*100f0*/  MUFU.EX2 R189, R138 ;  /* 0x0000008a00bd7308 */ /* 0x0003e40000000800 */
[--C-:B-1----:R-:W-:Y:S08]  /*10100*/  FFMA.FTZ R138, R183, c[0x0][0x2d0], -R206.reuse ;  /* 0x0000b400b78a7a23 */ /* 0x102ff000000108ce */
[----:B------:R-:W-:Y:S10]  /*10110*/  MUFU.EX2 R183, R152 ;  /* 0x0000009800b77308 */ /* 0x000ff40000000800 */
[----:B------:R1:W-:Y:S02]  /*10120*/  MUFU.EX2 R184, R138 ;  /* 0x0000008a00b87308 */ /* 0x0003e40000000800 */
[--C-:B-1----:R-:W-:Y:S08]  /*10130*/  FFMA.FTZ R138, R182, c[0x0][0x2d0], -R206.reuse ;  /* 0x0000b400b68a7a23 */ /* 0x102ff000000108ce */
[----:B------:R1:W-:Y:S02]  /*10140*/  MUFU.EX2 R191, R138 ;  /* 0x0000008a00bf7308 */ /* 0x0003e40000000800 */
[--C-:B-1----:R-:W-:Y:S02]  /*10150*/  FFMA.FTZ R138, R174, c[0x0][0x2d0], -R205.reuse ;  /* 0x0000b400ae8a7a23 */ /* 0x102fe400000108cd */
[--C-:B------:R-:W-:Y:S06]  /*10160*/  FFMA.FTZ R174, R158, c[0x0][0x2d0], -R205.reuse ;  /* 0x0000b4009eae7a23 */ /* 0x100fec00000108cd */
[----:B------:R1:W-:Y:S01]  /*10170*/  MUFU.EX2 R186, R138 ;  /* 0x0000008a00ba7308 */ /* 0x0003e20000000800 */
[C---:B----4-:R-:W-:Y:S09]  /*10180*/  FMUL.FTZ R128, R134.reuse, R128 ;  /* 0x0000008086807220 */ /* 0x050ff20000410000 */
[----:B------:R-:W-:Y:S01]  /*10190*/  MUFU.EX2 R174, R174 ;  /* 0x000000ae00ae7308 */ /* 0x000fe20000000800 */
[----:B------:R-:W-:Y:S02]  /*101a0*/  FMUL.FTZ R129, R134, R129 ;  /* 0x0000008186817220 */ /* 0x000fe40000410000 */
[----:B-1----:R-:W-:Y:S02]  /*101b0*/  FFMA.FTZ R138, R173, c[0x0][0x2d0], -R205 ;  /* 0x0000b400ad8a7a23 */ /* 0x002fe400000108cd */
[----:B------:R-:W-:Y:S05]  /*101c0*/  FFMA.FTZ R173, R169, c[0x0][0x2d0], -R207 ;  /* 0x0000b400a9ad7a23 */ /* 0x000fea00000108cf */
[----:B------:R1:W-:Y:S01]  /*101d0*/  MUFU.EX2 R193, R138 ;  /* 0x0000008a00c17308 */ /* 0x0003e20000000800 */
[--C-:B------:R-:W-:Y:S02]  /*101e0*/  FFMA.FTZ R169, R165, c[0x0][0x2d0], -R206.reuse ;  /* 0x0000b400a5a97a23 */ /* 0x100fe400000108ce */
[--C-:B------:R-:W-:Y:S07]  /*101f0*/  FFMA.FTZ R165, R159, c[0x0][0x2d0], -R205.reuse ;  /* 0x0000b4009fa57a23 */ /* 0x100fee00000108cd */
[----:B------:R-:W-:Y:S10]  /*10200*/  MUFU.EX2 R196, R169 ;  /* 0x000000a900c47308 */ /* 0x000ff40000000800 */
[----:B------:R-:W-:Y:S01]  /*10210*/  MUFU.EX2 R197, R165 ;  /* 0x000000a500c57308 */ /* 0x000fe20000000800 */
[----:B------:R-:W-:Y:S02]  /*10220*/  FMUL.FTZ R130, R133, R130 ;  /* 0x0000008285827220 */ /* 0x000fe40000410000 */
[----:B-1----:R-:W-:Y:S02]  /*10230*/  FFMA.FTZ R138, R172, c[0x0][0x2d0], -R205 ;  /* 0x0000b400ac8a7a23 */ /* 0x002fe400000108cd */
[----:B------:R-:W-:Y:S02]  /*10240*/  FFMA.FTZ R172, R168, c[0x0][0x2d0], -R207 ;  /* 0x0000b400a8ac7a23 */ /* 0x000fe400000108cf */
[--C-:B------:R-:W-:Y:S02]  /*10250*/  FFMA.FTZ R168, R163, c[0x0][0x2d0], -R206.reuse ;  /* 0x0000b400a3a87a23 */ /* 0x100fe400000108ce */
[----:B------:R-:W-:Y:S01]  /*10260*/  FMUL.FTZ R131, R133, R131 ;  /* 0x0000008385837220 */ /* 0x000fe20000410000 */
[----:B------:R1:W-:Y:S06]  /*10270*/  MUFU.EX2 R190, R138 ;  /* 0x0000008a00be7308 */ /* 0x0003ec0000000800 */
[----:B------:R-:W-:Y:S04]  /*10280*/  HMMA.16816.F32.BF16 R128, R140, R150, R128 ;  /* 0x000000968c80723c */ /* 0x000fe80000041880 */
[----:B------:R-:W4:Y:S03]  /*10290*/  MUFU.EX2 R168, R168 ;  /* 0x000000a800a87308 */ /* 0x000f260000000800 */
[----:B------:R-:W-:Y:S02]  /*102a0*/  F2FP.BF16.PACK_AB R141, R243, R177 ;  /* 0x000000b1f38d723e */ /* 0x000fe400000010ff */
[----:B------:R-:W-:Y:S03]  /*102b0*/  F2FP.BF16.PACK_AB R140, R194, R178 ;  /* 0x000000b2c28c723e */ /* 0x000fe600000010ff */
[----:B------:R-:W-:Y:S02]  /*102c0*/  F2FP.BF16.PACK_AB R142, R195, R181 ;  /* 0x000000b5c38e723e */ /* 0x000fe400000010ff */
[----:B------:R-:W-:Y:S01]  /*102d0*/  F2FP.BF16.PACK_AB R143, R198, R180 ;  /* 0x000000b4c68f723e */ /* 0x000fe200000010ff */
[----:B------:R-:W-:Y:S01]  /*102e0*/  MUFU.EX2 R173, R173 ;  /* 0x000000ad00ad7308 */ /* 0x000fe20000000800 */
[----:B------:R-:W-:Y:S02]  /*102f0*/  F2FP.BF16.PACK_AB R150, R199, R179 ;  /* 0x000000b3c796723e */ /* 0x000fe400000010ff */
[----:B--2---:R-:W-:Y:S01]  /*10300*/  F2FP.BF16.PACK_AB R151, R200, R188 ;  /* 0x000000bcc897723e */ /* 0x004fe200000010ff */
[--C-:B-1----:R-:W-:Y:S01]  /*10310*/  FFMA.FTZ R138, R171, c[0x0][0x2d0], -R205.reuse ;  /* 0x0000b400ab8a7a23 */ /* 0x102fe200000108cd */
[----:B---3--:R-:W-:Y:S01]  /*10320*/  MOV R165, R185 ;  /* 0x000000b900a57202 */ /* 0x008fe20000000f00 */
[-C--:B------:R-:W-:Y:S03]  /*10330*/  HMMA.16816.F32.BF16 R4, R140, R144.reuse, R4 ;  /* 0x000000908c04723c */ /* 0x080fe60000041804 */
[----:B------:R-:W-:Y:S01]  /*10340*/  FFMA.FTZ R205, R154, c[0x0][0x2d0], -R205 ;  /* 0x0000b4009acd7a23 */ /* 0x000fe200000108cd */
[----:B------:R1:W2:Y:S01]  /*10350*/  MUFU.EX2 R182, R138 ;  /* 0x0000008a00b67308 */ /* 0x0002a20000000800 */
[----:B------:R-:W-:Y:S01]  /*10360*/  LDSM.16.MT88.4 R152, [R226+0x1100] ;  /* 0x00110000e298783b */ /* 0x000fe20000004200 */
[----:B------:R-:W-:Y:S01]  /*10370*/  FFMA.FTZ R171, R167, c[0x0][0x2d0], -R207 ;  /* 0x0000b400a7ab7a23 */ /* 0x000fe200000108cf */
[----:B----4-:R-:W-:Y:S01]  /*10380*/  MOV R175, R168 ;  /* 0x000000a800af7202 */ /* 0x010fe20000000f00 */
[C---:B------:R-:W-:Y:S04]  /*10390*/  HMMA.16816.F32.BF16 R8, R148.reuse, R144, R8 ;  /* 0x000000909408723c */ /* 0x040fe80000041808 */
[--C-:B------:R-:W-:Y:S02]  /*103a0*/  FFMA.FTZ R167, R162, c[0x0][0x2d0], -R206.reuse ;  /* 0x0000b400a2a77a23 */ /* 0x100fe400000108ce */
[----:B------:R3:W-:Y:S02]  /*103b0*/  MUFU.EX2 R251, R205 ;  /* 0x000000cd00fb7308 */ /* 0x0007e40000000800 */
[-C--:B------:R-:W-:Y:S08]  /*103c0*/  HMMA.16816.F32.BF16 R12, R148, R146.reuse, R12 ;  /* 0x00000092940c723c */ /* 0x080ff0000004180c */
[C---:B------:R-:W-:Y:S01]  /*103d0*/  HMMA.16816.F32.BF16 R16, R140.reuse, R146, R16 ;  /* 0x000000928c10723c */ /* 0x040fe20000041810 */
[----:B------:R-:W4:Y:S01]  /*103e0*/  LDSM.16.MT88.4 R144, [R226+0x900] ;  /* 0x00090000e290783b */ /* 0x000f220000004200 */
[----:B------:R-:W-:Y:S02]  /*103f0*/  MUFU.EX2 R172, R172 ;  /* 0x000000ac00ac7308 */ /* 0x000fe40000000800 */
[----:B-1----:R-:W-:Y:S02]  /*10400*/  FFMA.FTZ R138, R170, c[0x0][0x2d0], -R3 ;  /* 0x0000b400aa8a7a23 */ /* 0x002fe40000010803 */
[----:B------:R-:W-:Y:S02]  /*10410*/  FFMA.FTZ R170, R166, c[0x0][0x2d0], -R207 ;  /* 0x0000b400a6aa7a23 */ /* 0x000fe400000108cf */
[----:B------:R-:W-:Y:S04]  /*10420*/  FFMA.FTZ R166, R161, c[0x0][0x2d0], -R206 ;  /* 0x0000b400a1a67a23 */ /* 0x000fe800000108ce */
[----:B------:R-:W-:Y:S01]  /*10430*/  MUFU.EX2 R206, R171 ;  /* 0x000000ab00ce7308 */ /* 0x000fe20000000800 */
[----:B---3--:R-:W-:Y:S09]  /*10440*/  F2FP.BF16.PACK_AB R205, R175, R196 ;  /* 0x000000c4afcd723e */ /* 0x008ff200000010ff */
[----:B------:R1:W-:Y:S10]  /*10450*/  MUFU.EX2 R248, R138 ;  /* 0x0000008a00f87308 */ /* 0x0003f40000000800 */
[----:B------:R-:W-:Y:S01]  /*10460*/  MUFU.EX2 R166, R166 ;  /* 0x000000a600a67308 */ /* 0x000fe20000000800 */
[-C--:B----4-:R-:W-:Y:S03]  /*10470*/  HMMA.16816.F32.BF16 R20, R140, R144.reuse, R20 ;  /* 0x000000908c14723c */ /* 0x090fe60000041814 */
[--C-:B-1----:R-:W-:Y:S02]  /*10480*/  FFMA.FTZ R138, R157, c[0x0][0x2d0], -R3.reuse ;  /* 0x0000b4009d8a7a23 */ /* 0x102fe40000010803 */
[----:B------:R-:W3:Y:S03]  /*10490*/  LDL.LU R157, [R1+0x10] ;  /* 0x00001000019d7983 */ /* 0x000ee60000300800 */
[C---:B------:R-:W-:Y:S01]  /*104a0*/  HMMA.16816.F32.BF16 R24, R148.reuse, R144, R24 ;  /* 0x000000909418723c */ /* 0x040fe20000041818 */
[----:B------:R1:W-:Y:S07]  /*104b0*/  MUFU.EX2 R249, R138 ;  /* 0x0000008a00f97308 */ /* 0x0003ee0000000800 */
[-C--:B------:R-:W-:Y:S08]  /*104c0*/  HMMA.16816.F32.BF16 R28, R148, R146.reuse, R28 ;  /* 0x00000092941c723c */ /* 0x080ff0000004181c */
[C---:B------:R-:W-:Y:S01]  /*104d0*/  HMMA.16816.F32.BF16 R32, R140.reuse, R146, R32 ;  /* 0x000000928c20723c */ /* 0x040fe20000041820 */
[----:B------:R-:W4:Y:S03]  /*104e0*/  LDSM.16.MT88.4 R144, [R228+0x900] ;  /* 0x00090000e490783b */ /* 0x000f260000004200 */
[--C-:B-1----:R-:W-:Y:S05]  /*104f0*/  FFMA.FTZ R138, R156, c[0x0][0x2d0], -R3.reuse ;  /* 0x0000b4009c8a7a23 */ /* 0x102fea0000010803 */
[----:B------:R-:W2:Y:S01]  /*10500*/  LDL.LU R156, [R1+0x18] ;  /* 0x00001800019c7983 */ /* 0x000ea20000300800 */
[----:B------:R1:W-:Y:S02]  /*10510*/  MUFU.EX2 R247, R138 ;  /* 0x0000008a00f77308 */ /* 0x0003e40000000800 */
[--C-:B-1----:R-:W-:Y:S02]  /*10520*/  FFMA.FTZ R138, R160, c[0x0][0x2d0], -R3.reuse ;  /* 0x0000b400a08a7a23 */ /* 0x102fe40000010803 */
[----:B------:R-:W-:Y:S01]  /*10530*/  LDSM.16.MT88.4 R160, [R227+0x1100] ;  /* 0x00110000e3a0783b */ /* 0x000fe20000004200 */
[----:B------:R-:W-:Y:S01]  /*10540*/  FFMA.FTZ R3, R139, c[0x0][0x2d0], -R3 ;  /* 0x0000b4008b037a23 */ /* 0x000fe20000010803 */
[-C--:B----4-:R-:W-:Y:S04]  /*10550*/  HMMA.16816.F32.BF16 R36, R140, R144.reuse, R36 ;  /* 0x000000908c24723c */ /* 0x090fe80000041824 */
[----:B------:R2:W1:Y:S04]  /*10560*/  MUFU.EX2 R250, R138 ;  /* 0x0000008a00fa7308 */ /* 0x0004680000000800 */
[C---:B------:R-:W-:Y:S08]  /*10570*/  HMMA.16816.F32.BF16 R40, R148.reuse, R144, R40 ;  /* 0x000000909428723c */ /* 0x040ff00000041828 */
[-C--:B------:R-:W-:Y:S08]  /*10580*/  HMMA.16816.F32.BF16 R44, R148, R146.reuse, R44 ;  /* 0x00000092942c723c */ /* 0x080ff0000004182c */
[C---:B------:R-:W-:Y:S01]  /*10590*/  HMMA.16816.F32.BF16 R48, R140.reuse, R146, R48 ;  /* 0x000000928c30723c */ /* 0x040fe20000041830 */
[----:B------:R-:W4:Y:S07]  /*105a0*/  LDSM.16.MT88.4 R144, [R227+0x900] ;  /* 0x00090000e390783b */ /* 0x000f2e0000004200 */
[-C--:B----4-:R-:W-:Y:S08]  /*105b0*/  HMMA.16816.F32.BF16 R52, R140, R144.reuse, R52 ;  /* 0x000000908c34723c */ /* 0x090ff00000041834 */
        /* <DEDUP_REMOVED lines=13> */
[----:B------:R-:W4:Y:S03]  /*10690*/  LDSM.16.MT88.4 R144, [R228+0x2900] ;  /* 0x00290000e490783b */ /* 0x000f260000004200 */
[----:B---3--:R-:W-:Y:S04]  /*106a0*/  FFMA.FTZ R139, R134, R157, R215 ;  /* 0x0000009d868b7223 */ /* 0x008fe800000100d7 */
[-C--:B----4-:R-:W-:Y:S08]  /*106b0*/  HMMA.16816.F32.BF16 R100, R140, R144.reuse, R100 ;  /* 0x000000908c64723c */ /* 0x090ff00000041864 */
[C---:B------:R-:W-:Y:S04]  /*106c0*/  HMMA.16816.F32.BF16 R104, R148.reuse, R144, R104 ;  /* 0x000000909468723c */ /* 0x040fe80000041868 */
[----:B--2---:R-:W-:Y:S02]  /*106d0*/  FFMA.FTZ R138, R133, R156, R214 ;  /* 0x0000009c858a7223 */ /* 0x004fe400000100d6 */
[----:B------:R-:W-:Y:S02]  /*106e0*/  LDSM.16.MT88.4 R156, [R228+0x1100] ;  /* 0x00110000e49c783b */ /* 0x000fe40000004200 */
[-C--:B------:R-:W-:Y:S08]  /*106f0*/  HMMA.16816.F32.BF16 R108, R148, R146.reuse, R108 ;  /* 0x00000092946c723c */ /* 0x080ff0000004186c */
[C---:B------:R-:W-:Y:S01]  /*10700*/  HMMA.16816.F32.BF16 R112, R140.reuse, R146, R112 ;  /* 0x000000928c70723c */ /* 0x040fe20000041870 */
[----:B------:R-:W2:Y:S07]  /*10710*/  LDSM.16.MT88.4 R144, [R227+0x2900] ;  /* 0x00290000e390783b */ /* 0x000eae0000004200 */
[-C--:B--2---:R-:W-:Y:S08]  /*10720*/  HMMA.16816.F32.BF16 R116, R140, R144.reuse, R116 ;  /* 0x000000908c74723c */ /* 0x084ff00000041874 */
[C---:B------:R-:W-:Y:S01]  /*10730*/  HMMA.16816.F32.BF16 R120, R148.reuse, R144, R120 ;  /* 0x000000909478723c */ /* 0x040fe20000041878 */
[----:B------:R-:W2:Y:S04]  /*10740*/  LDL.LU R145, [R1+0x14] ;  /* 0x0000140001917983 */ /* 0x000ea80000300800 */
[----:B------:R-:W3:Y:S03]  /*10750*/  LDL.LU R144, [R1+0x1c] ;  /* 0x00001c0001907983 */ /* 0x000ee60000300800 */
[-C--:B------:R-:W-:Y:S01]  /*10760*/  HMMA.16816.F32.BF16 R124, R148, R146.reuse, R124 ;  /* 0x00000092947c723c */ /* 0x080fe2000004187c */
[----:B------:R-:W4:Y:S07]  /*10770*/  LDSM.16.MT88.4 R148, [R225+0x1100] ;  /* 0x00110000e194783b */ /* 0x000f2e0000004200 */
[----:B------:R-:W-:Y:S07]  /*10780*/  HMMA.16816.F32.BF16 R128, R140, R146, R128 ;  /* 0x000000928c80723c */ /* 0x000fee0000041880 */
[----:B------:R-:W-:Y:S02]  /*10790*/  F2FP.BF16.PACK_AB R140, R185, R202 ;  /* 0x000000cab98c723e */ /* 0x000fe400000010ff */
[----:B------:R-:W-:Y:S03]  /*107a0*/  F2FP.BF16.PACK_AB R141, R184, R187 ;  /* 0x000000bbb88d723e */ /* 0x000fe600000010ff */
[----:B------:R-:W-:Y:S02]  /*107b0*/  F2FP.BF16.PACK_AB R142, R189, R192 ;  /* 0x000000c0bd8e723e */ /* 0x000fe400000010ff */
[----:B------:R-:W-:Y:S02]  /*107c0*/  F2FP.BF16.PACK_AB R143, R183, R191 ;  /* 0x000000bfb78f723e */ /* 0x000fe400000010ff */
[----:B------:R-:W-:Y:S02]  /*107d0*/  F2FP.BF16.PACK_AB R146, R182, R190 ;  /* 0x000000beb692723e */ /* 0x000fe400000010ff */
[----:B-1----:R-:W-:Y:S03]  /*107e0*/  F2FP.BF16.PACK_AB R147, R250, R247 ;  /* 0x000000f7fa93723e */ /* 0x002fe600000010ff */
[-C--:B----4-:R-:W-:Y:S03]  /*107f0*/  HMMA.16816.F32.BF16 R4, R140, R148.reuse, R4 ;  /* 0x000000948c04723c */ /* 0x090fe60000041804 */
[----:B--2---:R-:W-:Y:S01]  /*10800*/  FFMA.FTZ R133, R132, R145, R212 ;  /* 0x0000009184857223 */ /* 0x004fe200000100d4 */
[----:B------:R-:W-:Y:S01]  /*10810*/  F2FP.BF16.PACK_AB R145, R249, R248 ;  /* 0x000000f8f991723e */ /* 0x000fe200000010ff */
[----:B------:R1:W2:Y:S01]  /*10820*/  MUFU.EX2 R132, R170 ;  /* 0x000000aa00847308 */ /* 0x0002a20000000800 */
[----:B---3--:R-:W-:Y:S01]  /*10830*/  FFMA.FTZ R134, R0, R144, R208 ;  /* 0x0000009000867223 */ /* 0x008fe200000100d0 */
[----:B------:R-:W-:Y:S01]  /*10840*/  F2FP.BF16.PACK_AB R144, R193, R186 ;  /* 0x000000bac190723e */ /* 0x000fe200000010ff */
[----:B------:R-:W-:Y:S01]  /*10850*/  FADD.FTZ R0, R222, R138 ;  /* 0x0000008ade007221 */ /* 0x000fe20000010000 */
[----:B------:R-:W-:Y:S03]  /*10860*/  F2FP.BF16.PACK_AB R208, R174, R197 ;  /* 0x000000c5aed0723e */ /* 0x000fe600000010ff */
[----:B------:R-:W-:Y:S02]  /*10870*/  FADD.FTZ R133, R213, R133 ;  /* 0x00000085d5857221 */ /* 0x000fe40000010000 */
[----:B------:R-:W-:Y:S01]  /*10880*/  LDSM.16.MT88.4 R212, [R225+0x3900] ;  /* 0x00390000e1d4783b */ /* 0x000fe20000004200 */
[----:B------:R-:W-:Y:S01]  /*10890*/  FADD.FTZ R0, R231, R0 ;  /* 0x00000000e7007221 */ /* 0x000fe20000010000 */
[C---:B------:R-:W-:Y:S01]  /*108a0*/  HMMA.16816.F32.BF16 R8, R144.reuse, R148, R8 ;  /* 0x000000949008723c */ /* 0x040fe20000041808 */
[----:B------:R3:W-:Y:S03]  /*108b0*/  MUFU.EX2 R138, R3 ;  /* 0x00000003008a7308 */ /* 0x0007e60000000800 */
[----:B------:R-:W-:Y:S02]  /*108c0*/  FADD.FTZ R133, R220, R133 ;  /* 0x00000085dc857221 */ /* 0x000fe40000010000 */
[----:B------:R-:W-:Y:S01]  /*108d0*/  FADD.FTZ R134, R209, R134 ;  /* 0x00000086d1867221 */ /* 0x000fe20000010000 */
[----:B------:R-:W-:Y:S01]  /*108e0*/  F2FP.BF16.PACK_AB R209, R244, R246 ;  /* 0x000000f6f4d1723e */ /* 0x000fe200000010ff */
[-C--:B------:R-:W-:Y:S04]  /*108f0*/  HMMA.16816.F32.BF16 R12, R144, R150.reuse, R12 ;  /* 0x00000096900c723c */ /* 0x080fe8000004180c */
[----:B------:R-:W-:Y:S01]  /*10900*/  FADD.FTZ R134, R210, R134 ;  /* 0x00000086d2867221 */ /* 0x000fe20000010000 */
[----:B------:R-:W-:Y:S01]  /*10910*/  F2FP.BF16.PACK_AB R210, R251, R252 ;  /* 0x000000fcfbd2723e */ /* 0x000fe200000010ff */
[----:B-1----:R-:W-:Y:S02]  /*10920*/  LDSM.16.MT88.4 R168, [R226+0x1900] ;  /* 0x00190000e2a8783b */ /* 0x002fe40000004200 */
[C---:B------:R-:W-:Y:S04]  /*10930*/  HMMA.16816.F32.BF16 R16, R140.reuse, R150, R16 ;  /* 0x000000968c10723c */ /* 0x040fe80000041810 */
[----:B------:R-:W-:Y:S02]  /*10940*/  FADD.FTZ R134, R211, R134 ;  /* 0x00000086d3867221 */ /* 0x000fe40000010000 */
[----:B------:R-:W1:Y:S02]  /*10950*/  LDSM.16.MT88.4 R148, [R225+0x3100] ;  /* 0x00310000e194783b */ /* 0x000e640000004200 */
[-C--:B------:R-:W-:Y:S04]  /*10960*/  HMMA.16816.F32.BF16 R20, R140, R152.reuse, R20 ;  /* 0x000000988c14723c */ /* 0x080fe80000041814 */
[----:B---3--:R-:W-:Y:S02]  /*10970*/  FADD.FTZ R3, R242, R0 ;  /* 0x00000000f2037221 */ /* 0x008fe40000010000 */
[----:B------:R-:W-:Y:S01]  /*10980*/  FADD.FTZ R0, R221, R133 ;  /* 0x00000085dd007221 */ /* 0x000fe20000010000 */
[----:B------:R-:W-:Y:S01]  /*10990*/  MOV R133, R166 ;  /* 0x000000a600857202 */ /* 0x000fe20000000f00 */
[C---:B------:R-:W-:Y:S04]  /*109a0*/  HMMA.16816.F32.BF16 R24, R144.reuse, R152, R24 ;  /* 0x000000989018723c */ /* 0x040fe80000041818 */
[----:B------:R-:W-:Y:S01]  /*109b0*/  MOV R166, R184 ;  /* 0x000000b800a67202 */ /* 0x000fe20000000f00 */
[----:B------:R-:W-:Y:S01]  /*109c0*/  FADD.FTZ R0, R176, R0 ;  /* 0x00000000b0007221 */ /* 0x000fe20000010000 */
[----:B------:R-:W-:Y:S01]  /*109d0*/  MOV R176, R206 ;  /* 0x000000ce00b07202 */ /* 0x000fe20000000f00 */
[----:B------:R-:W-:Y:S01]  /*109e0*/  FADD.FTZ R3, R177, R3 ;  /* 0x00000003b1037221 */ /* 0x000fe20000010000 */
[-C--:B------:R-:W-:Y:S04]  /*109f0*/  HMMA.16816.F32.BF16 R28, R144, R154.reuse, R28 ;  /* 0x0000009a901c723c */ /* 0x080fe8000004181c */
[----:B------:R-:W-:Y:S01]  /*10a00*/  MOV R177, R200 ;  /* 0x000000c800b17202 */ /* 0x000fe20000000f00 */
[----:B------:R-:W-:Y:S02]  /*10a10*/  FADD.FTZ R3, R243, R3 ;  /* 0x00000003f3037221 */ /* 0x000fe40000010000 */
[----:B------:R-:W-:Y:S01]  /*10a20*/  FADD.FTZ R0, R235, R0 ;  /* 0x00000000eb007221 */ /* 0x000fe20000010000 */
[C---:B------:R-:W-:Y:S01]  /*10a30*/  HMMA.16816.F32.BF16 R32, R140.reuse, R154, R32 ;  /* 0x0000009a8c20723c */ /* 0x040fe20000041820 */
[----:B------:R-:W3:Y:S03]  /*10a40*/  LDSM.16.MT88.4 R152, [R226+0x3100] ;  /* 0x00310000e298783b */ /* 0x000ee60000004200 */
[----:B------:R-:W-:Y:S04]  /*10a50*/  FADD.FTZ R134, R164, R134 ;  /* 0x00000086a4867221 */ /* 0x000fe80000010000 */
        /* <DEDUP_REMOVED lines=9> */
[----:B------:R-:W2:Y:S07]  /*10af0*/  LDSM.16.MT88.4 R160, [R227+0x3100] ;  /* 0x00310000e3a0783b */ /* 0x000eae0000004200 */
[-C--:B-1----:R-:W-:Y:S08]  /*10b00*/  HMMA.16816.F32.BF16 R68, R140, R148.reuse, R68 ;  /* 0x000000948c44723c */ /* 0x082ff00000041844 */
[C---:B------:R-:W-:Y:S01]  /*10b10*/  HMMA.16816.F32.BF16 R72, R144.reuse, R148, R72 ;  /* 0x000000949048723c */ /* 0x040fe20000041848 */
[----:B------:R1:W1:Y:S06]  /*10b20*/  MUFU.EX2 R149, R167 ;  /* 0x000000a700957308 */ /* 0x00026c0000000800 */
[----:B------:R-:W-:Y:S01]  /*10b30*/  MOV R148, R202 ;  /* 0x000000ca00947202 */ /* 0x000fe20000000f00 */
[-C--:B------:R-:W-:Y:S08]  /*10b40*/  HMMA.16816.F32.BF16 R76, R144, R150.reuse, R76 ;  /* 0x00000096904c723c */ /* 0x080ff0000004184c */
[C---:B------:R-:W-:Y:S07]  /*10b50*/  HMMA.16816.F32.BF16 R80, R140.reuse, R150, R80 ;  /* 0x000000968c50723c */ /* 0x040fee0000041850 */
[----:B------:R-:W-:Y:S01]  /*10b60*/  MOV R151, R187 ;  /* 0x000000bb00977202 */ /* 0x000fe20000000f00 */
[-C--:B---3--:R-:W-:Y:S04]  /*10b70*/  HMMA.16816.F32.BF16 R84, R140, R152.reuse, R84 ;  /* 0x000000988c54723c */ /* 0x088fe80000041854 */
[----:B-1----:R-:W-:Y:S02]  /*10b80*/  MOV R167, R186 ;  /* 0x000000ba00a77202 */ /* 0x002fe40000000f00 */
[----:B------:R-:W-:Y:S01]  /*10b90*/  LDSM.16.MT88.4 R184, [R228+0x1900] ;  /* 0x00190000e4b8783b */ /* 0x000fe20000004200 */
[----:B--2---:R-:W-:Y:S01]  /*10ba0*/  MOV R150, R132 ;  /* 0x0000008400967202 */ /* 0x004fe20000000f00 */
[C---:B------:R-:W-:Y:S04]  /*10bb0*/  HMMA.16816.F32.BF16 R88, R144.reuse, R152, R88 ;  /* 0x000000989058723c */ /* 0x040fe80000041858 */
[----:B------:R-:W-:Y:S01]  /*10bc0*/  FADD.FTZ R132, R223, R139 ;  /* 0x0000008bdf847221 */ /* 0x000fe20000010000 */
[----:B------:R-:W-:Y:S01]  /*10bd0*/  F2FP.BF16.PACK_AB R206, R150, R176 ;  /* 0x000000b096ce723e */ /* 0x000fe200000010ff */
[----:B------:R-:W-:Y:S01]  /*10be0*/  LDSM.16.MT88.4 R220, [R228+0x3900] ;  /* 0x00390000e4dc783b */ /* 0x000fe20000004200 */
[----:B------:R-:W-:Y:S01]  /*10bf0*/  F2FP.BF16.PACK_AB R207, R133, R149 ;  /* 0x0000009585cf723e */ /* 0x000fe200000010ff */
[-C--:B------:R-:W-:Y:S01]  /*10c00*/  HMMA.16816.F32.BF16 R92, R144, R154.reuse, R92 ;  /* 0x0000009a905c723c */ /* 0x080fe2000004185c */
[----:B------:R1:W2:Y:S03]  /*10c10*/  MUFU.EX2 R139, R204 ;  /* 0x000000cc008b7308 */ /* 0x0002a60000000800 */
[----:B------:R-:W-:Y:S02]  /*10c20*/  FADD.FTZ R132, R224, R132 ;  /* 0x00000084e0847221 */ /* 0x000fe40000010000 */
[----:B------:R3:W5:Y:S02]  /*10c30*/  LDL.LU R224, [R1+0x70] ;  /* 0x0000700001e07983 */ /* 0x0007640000300800 */
[C---:B------:R-:W-:Y:S02]  /*10c40*/  HMMA.16816.F32.BF16 R96, R140.reuse, R154, R96 ;  /* 0x0000009a8c60723c */ /* 0x040fe40000041860 */
[----:B------:R-:W3:Y:S02]  /*10c50*/  LDSM.16.MT88.4 R152, [R225+0x1900] ;  /* 0x00190000e198783b */ /* 0x000ee40000004200 */
[----:B------:R-:W-:Y:S04]  /*10c60*/  FADD.FTZ R132, R241, R132 ;  /* 0x00000084f1847221 */ /* 0x000fe80000010000 */
[-C--:B----4-:R-:W-:Y:S02]  /*10c70*/  HMMA.16816.F32.BF16 R100, R140, R156.reuse, R100 ;  /* 0x0000009c8c64723c */ /* 0x090fe40000041864 */
[----:B------:R4:W5:Y:S02]  /*10c80*/  LDL.LU R231, [R1+0x6c] ;  /* 0x00006c0001e77983 */ /* 0x0009640000300800 */
[----:B------:R-:W-:Y:S01]  /*10c90*/  FADD.FTZ R132, R178, R132 ;  /* 0x00000084b2847221 */ /* 0x000fe20000010000 */
[----:B------:R-:W-:Y:S01]  /*10ca0*/  MOV R178, R201 ;  /* 0x000000c900b27202 */ /* 0x000fe20000000f00 */
[----:B------:R4:W5:Y:S02]  /*10cb0*/  LDL.LU R241, [R1+0x68] ;  /* 0x0000680001f17983 */ /* 0x0009640000300800 */
[C---:B------:R-:W-:Y:S02]  /*10cc0*/  HMMA.16816.F32.BF16 R104, R144.reuse, R156, R104 ;  /* 0x0000009c9068723c */ /* 0x040fe40000041868 */
[----:B------:R-:W3:Y:S02]  /*10cd0*/  LDSM.16.MT88.4 R200, [R227+0x1900] ;  /* 0x00190000e3c8783b */ /* 0x000ee40000004200 */
[----:B-1----:R-:W-:Y:S02]  /*10ce0*/  F2FP.BF16.PACK_AB R204, R172, R173 ;  /* 0x000000adaccc723e */ /* 0x002fe400000010ff */
[----:B--2---:R-:W-:Y:S02]  /*10cf0*/  F2FP.BF16.PACK_AB R211, R138, R139 ;  /* 0x0000008b8ad3723e */ /* 0x004fe400000010ff */
[-C--:B------:R-:W-:Y:S02]  /*10d00*/  HMMA.16816.F32.BF16 R108, R144, R158.reuse, R108 ;  /* 0x0000009e906c723c */ /* 0x080fe4000004186c */
[----:B------:R4:W5:Y:S04]  /*10d10*/  LDL.LU R242, [R1+0x64] ;  /* 0x0000640001f27983 */ /* 0x0009680000300800 */
[----:B------:R4:W5:Y:S02]  /*10d20*/  LDL.LU R243, [R1+0x60] ;  /* 0x0000600001f37983 */ /* 0x0009640000300800 */
[C---:B------:R-:W-:Y:S02]  /*10d30*/  HMMA.16816.F32.BF16 R112, R140.reuse, R158, R112 ;  /* 0x0000009e8c70723c */ /* 0x040fe40000041870 */
[----:B------:R4:W5:Y:S06]  /*10d40*/  LDL.LU R235, [R1+0x5c] ;  /* 0x00005c0001eb7983 */ /* 0x00096c0000300800 */
[-C--:B------:R-:W-:Y:S08]  /*10d50*/  HMMA.16816.F32.BF16 R116, R140, R160.reuse, R116 ;  /* 0x000000a08c74723c */ /* 0x080ff00000041874 */
[C---:B------:R-:W-:Y:S08]  /*10d60*/  HMMA.16816.F32.BF16 R120, R144.reuse, R160, R120 ;  /* 0x000000a09078723c */ /* 0x040ff00000041878 */
[-C--:B------:R-:W-:Y:S08]  /*10d70*/  HMMA.16816.F32.BF16 R124, R144, R162.reuse, R124 ;  /* 0x000000a2907c723c */ /* 0x080ff0000004187c */
[----:B------:R-:W-:Y:S08]  /*10d80*/  HMMA.16816.F32.BF16 R128, R140, R162, R128 ;  /* 0x000000a28c80723c */ /* 0x000ff00000041880 */
[-C--:B---3--:R-:W-:Y:S01]  /*10d90*/  HMMA.16816.F32.BF16 R140, R204, R152.reuse, R4 ;  /* 0x00000098cc8c723c */ /* 0x088fe20000041804 */
[----:B------:R-:W1:Y:S07]  /*10da0*/  LDSM.16.MT88.4 R4, [R227+0x3900] ;  /* 0x00390000e304783b */ /* 0x000e6e0000004200 */
[C---:B------:R-:W-:Y:S07]  /*10db0*/  HMMA.16816.F32.BF16 R144, R208.reuse, R152, R8 ;  /* 0x00000098d090723c */ /* 0x040fee0000041808 */
[----:B------:R-:W-:Y:S02]  /*10dc0*/  MOV R8, R150 ;  /* 0x0000009600087202 */ /* 0x000fe40000000f00 */
[----:B------:R-:W-:Y:S03]  /*10dd0*/  MOV R11, R149 ;  /* 0x00000095000b7202 */ /* 0x000fe60000000f00 */
[----:B------:R-:W-:Y:S02]  /*10de0*/  MOV R9, R151 ;  /* 0x0000009700097202 */ /* 0x000fe40000000f00 */
[----:B------:R-:W-:Y:S02]  /*10df0*/  MOV R10, R148 ;  /* 0x00000094000a7202 */ /* 0x000fe40000000f00 */
[-C--:B------:R-:W-:Y:S07]  /*10e00*/  HMMA.16816.F32.BF16 R148, R208, R154.reuse, R12 ;  /* 0x0000009ad094723c */ /* 0x080fee000004180c */
[----:B------:R-:W-:Y:S01]  /*10e10*/  MOV R15, R167 ;  /* 0x000000a7000f7202 */ /* 0x000fe20000000f00 */
        /* <DEDUP_REMOVED lines=22> */
[----:B------:R-:W-:Y:S01]  /*10f80*/  MOV R21, R182 ;  /* 0x000000b600157202 */ /* 0x000fe20000000f00 */
[----:B------:R-:W-:Y:S01]  /*10f90*/  FADD.FTZ R0, R39, R0 ;  /* 0x0000000027007221 */ /* 0x000fe20000010000 */
[----:B------:R-:W-:Y:S01]  /*10fa0*/  MOV R38, R180 ;  /* 0x000000b400267202 */ /* 0x000fe20000000f00 */
[----:B------:R-:W-:Y:S01]  /*10fb0*/  FADD.FTZ R12, R12, R134 ;  /* 0x000000860c0c7221 */ /* 0x000fe20000010000 */
[----:B------:R-:W-:Y:S02]  /*10fc0*/  MOV R37, R181 ;  /* 0x000000b500257202 */ /* 0x000fe40000000f00 */
[-C--:B------:R-:W-:Y:S03]  /*10fd0*/  HMMA.16816.F32.BF16 R180, R208, R186.reuse, R44 ;  /* 0x000000bad0b4723c */ /* 0x080fe6000004182c */
[----:B------:R-:W-:Y:S01]  /*10fe0*/  MOV R30, R14 ;  /* 0x0000000e001e7202 */ /* 0x000fe20000000f00 */
[----:B------:R-:W-:Y:S01]  /*10ff0*/  FADD.FTZ R3, R38, R3 ;  /* 0x0000000326037221 */ /* 0x000fe20000010000 */
[----:B------:R-:W-:Y:S02]  /*11000*/  MOV R14, R11 ;  /* 0x0000000b000e7202 */ /* 0x000fe40000000f00 */
        /* <DEDUP_REMOVED lines=10> */
[----:B------:R-:W-:Y:S02]  /*110b0*/  MOV R11, R195 ;  /* 0x000000c3000b7202 */ /* 0x000fe40000000f00 */
[----:B------:R-:W-:Y:S02]  /*110c0*/  MOV R8, R194 ;  /* 0x000000c200087202 */ /* 0x000fe40000000f00 */
[C---:B------:R-:W-:Y:S04]  /*110d0*/  HMMA.16816.F32.BF16 R192, R208.reuse, R200, R56 ;  /* 0x000000c8d0c0723c */ /* 0x040fe80000041838 */
[----:B------:R-:W-:Y:S01]  /*110e0*/  MOV R35, R9 ;  /* 0x0000000900237202 */ /* 0x000fe20000000f00 */
[----:B------:R-:W-:Y:S01]  /*110f0*/  FADD.FTZ R8, R8, R132 ;  /* 0x0000008408087221 */ /* 0x000fe20000010000 */
[----:B------:R-:W-:Y:S02]  /*11100*/  MOV R34, R10 ;  /* 0x0000000a00227202 */ /* 0x000fe40000000f00 */
[----:B------:R-:W-:Y:S01]  /*11110*/  MOV R9, R199 ;  /* 0x000000c700097202 */ /* 0x000fe20000000f00 */
[----:B------:R-:W-:Y:S03]  /*11120*/  FADD.FTZ R8, R37, R8 ;  /* 0x0000000825087221 */ /* 0x000fe60000010000 */
[----:B------:R-:W-:Y:S01]  /*11130*/  MOV R10, R198 ;  /* 0x000000c6000a7202 */ /* 0x000fe20000000f00 */
[----:B------:R-:W-:Y:S01]  /*11140*/  FADD.FTZ R11, R11, R8 ;  /* 0x000000080b0b7221 */ /* 0x000fe20000010000 */
[-C--:B------:R-:W-:Y:S03]  /*11150*/  HMMA.16816.F32.BF16 R196, R208, R202.reuse, R60 ;  /* 0x000000cad0c4723c */ /* 0x080fe6000004183c */
[----:B------:R-:W-:Y:S01]  /*11160*/  FADD.FTZ R10, R10, R3 ;  /* 0x000000030a0a7221 */ /* 0x000fe20000010000 */
[-C--:B------:R-:W-:Y:S01]  /*11170*/  MOV R134, R2.reuse ;  /* 0x0000000200867202 */ /* 0x080fe20000000f00 */
        /* <DEDUP_REMOVED lines=55> */
[----:B------:R1:W-:Y:S01]  /*114f0*/  STL [R1+0x14], R3 ;  /* 0x0000140301007387 */ /* 0x0003e20000100800 */
[----:B------:R-:W-:Y:S03]  /*11500*/  MOV R2, R137 ;  /* 0x0000008900027202 */ /* 0x000fe60000000f00 */
[----:B------:R4:W-:Y:S01]  /*11510*/  STL [R1+0x1c], R0 ;  /* 0x00001c0001007387 */ /* 0x0009e20000100800 */
[----:B-1----:R-:W-:Y:S01]  /*11520*/  MOV R3, R136 ;  /* 0x0000008800037202 */ /* 0x002fe20000000f00 */
[----:B------:R-:W-:-:S05]  /*11530*/  @P0 BRA `(.L_x_1604) ;  /* 0xffffb71000000947 */ /* 0x000fca000383ffff */
.L_x_1603:
[----:B-1--4-:R-:W2:Y:S04]  /*11540*/  LDL.LU R0, [R1+0x10] ;  /* 0x0000100001007983 */ /* 0x012ea80000300800 */
        /* <DEDUP_REMOVED lines=184> */
.L_x_1585:
        /* <DEDUP_REMOVED lines=184> */
.L_x_1606:
        /* <DEDUP_REMOVED lines=151> */
.L_x_1608:
[----:B--234-:R-:W-:Y:S05]  /*135c0*/  BSYNC B0 ;  /* 0x0000000000007941 */ /* 0x01cfea0003800000 */
.L_x_1607:
        /* <DEDUP_REMOVED lines=16> */
.L_x_1610:
[----:B------:R-:W-:Y:S05]  /*136d0*/  BSYNC B0 ;  /* 0x0000000000007941 */ /* 0x000fea0003800000 */
.L_x_1609:
        /* <DEDUP_REMOVED lines=16> */
.L_x_1612:
[----:B------:R-:W-:Y:S05]  /*137e0*/  BSYNC B0 ;  /* 0x0000000000007941 */ /* 0x000fea0003800000 */
.L_x_1611:
        /* <DEDUP_REMOVED lines=16> */
.L_x_1614:
[----:B------:R-:W-:Y:S05]  /*138f0*/  BSYNC B0 ;  /* 0x0000000000007941 */ /* 0x000fea0003800000 */
.L_x_1613:
        /* <DEDUP_REMOVED lines=16> */
.L_x_1616:
[----:B------:R-:W-:Y:S05]  /*13a00*/  BSYNC B0 ;  /* 0x0000000000007941 */ /* 0x000fea0003800000 */
.L_x_1615:
        /* <DEDUP_REMOVED lines=16> */
.L_x_1618:
[----:B------:R-:W-:Y:S05]  /*13b10*/  BSYNC B0 ;  /* 0x0000000000007941 */ /* 0x000fea0003800000 */
.L_x_1617:
        /* <DEDUP_REMOVED lines=16> */
.L_x_1620:
[----:B------:R-:W-:Y:S05]  /*13c20*/  BSYNC B0 ;  /* 0x0000000000007941 */ /* 0x000fea0003800000 */
.L_x_1619:
        /* <DEDUP_REMOVED lines=17> */
.L_x_1605:
        /* <DEDUP_REMOVED lines=19> */
.L_x_1621:
        /* <DEDUP_REMOVED lines=42> */
.L_x_1623:
[----:B------:R-:W-:Y:S05]  /*14110*/  BSYNC B0 ;  /* 0x0000000000007941 */ /* 0x000fea0003800000 */
.L_x_1622:
        /* <DEDUP_REMOVED lines=59> */
.L_x_1625:
[----:B------:R-:W-:Y:S05]  /*144d0*/  BSYNC B0 ;  /* 0x0000000000007941 */ /* 0x000fea0003800000 */
.L_x_1624:
        /* <DEDUP_REMOVED lines=15> */
.L_x_1627:
[----:B------:R-:W-:Y:S05]  /*145d0*/  BSYNC B0 ;  /* 0x0000000000007941 */ /* 0x000fea0003800000 */
.L_x_1626:
        /* <DEDUP_REMOVED lines=15> */
.L_x_1629:
[----:B------:R-:W-:Y:S05]  /*146d0*/  BSYNC B0 ;  /* 0x0000000000007941 */ /* 0x000fea0003800000 */
.L_x_1628:
        /* <DEDUP_REMOVED lines=15> */
.L_x_1631:
[----:B------:R-:W-:Y:S05]  /*147d0*/  BSYNC B0 ;  /* 0x0000000000007941 */ /* 0x000fea0003800000 */
.L_x_1630:
        /* <DEDUP_REMOVED lines=15> */
.L_x_1633:
[----:B------:R-:W-:Y:S05]  /*148d0*/  BSYNC B0 ;  /* 0x0000000000007941 */ /* 0x000fea0003800000 */
.L_x_1632:
        /* <DEDUP_REMOVED lines=15> */
.L_x_1635:
[----:B------:R-:W-:Y:S05]  /*149d0*/  BSYNC B0 ;  /* 0x0000000000007941 */ /* 0x000fea0003800000 */
.L_x_1634:
        /* <DEDUP_REMOVED lines=15> */
.L_x_1637:
[----:B------:R-:W-:Y:S05]  /*14ad0*/  BSYNC B0 ;  /* 0x0000000000007941 */ /* 0x000fea0003800000 */
.L_x_1636:
        /* <DEDUP_REMOVED lines=16> */
.L_x_1638:
        /* <DEDUP_REMOVED lines=10> */
.L_x_1847:


//--------------------- .text._ZN7cutlass13device_kernelIN5flash19enable_sm80_to_sm89INS1_16FlashAttnFwdSm80INS1_25CollectiveMainloopFwdSm80ILi4ELi1ELb0EN4cute5tupleIJNS5_1CILi128EEENS7_ILi64EEES8_EEELi128ENS_10bfloat16_tEfNS_4arch4Sm80ELb1ELb0ELb1ELb1ELb0ELb1ELb1ELb0EEENS1_21CollectiveEpilogueFwdINS6_IJS8_S8_S9_EEENS6_IJNS7_ILi1EEESH_SH_EEESB_SD_Li128ELb1ELb1ELb0ELb0EEENS1_19SingleTileSchedulerILb1ELb0ELb1ELi128EEEEEEEEEvNT_6ParamsE --------------------------
	.section	.text._ZN7cutlass13device_kernelIN5flash19enable_sm80_to_sm89INS1_16FlashAttnFwdSm80INS1_25CollectiveMainloopFwdSm80ILi4ELi1ELb0EN4cute5tupleIJNS5_1CILi128EEENS7_ILi64EEES8_EEELi128ENS_10bfloat16_tEfNS_4arch4Sm80ELb1ELb0ELb1ELb1ELb0ELb1ELb1ELb0EEENS1_21CollectiveEpilogueFwdINS6_IJS8_S8_S9_EEENS6_IJNS7_ILi1EEESH_SH_EEESB_SD_Li128ELb1ELb1ELb0ELb0EEENS1_19SingleTileSchedulerILb1ELb0ELb1ELi128EEEEEEEEEvNT_6ParamsE,"ax",@progbits
	.sectioninfo	@"SHI_REGISTERS=255"
	.align	128
.text._ZN7cutlass13device_kernelIN5flash19enable_sm80_to_sm89INS1_16FlashAttnFwdSm80INS1_25CollectiveMainloopFwdSm80ILi4ELi1ELb0EN4cute5tupleIJNS5_1CILi128EEENS7_ILi64EEES8_EEELi128ENS_10bfloat16_tEfNS_4arch4Sm80ELb1ELb0ELb1ELb1ELb0ELb1ELb1ELb0EEENS1_21CollectiveEpilogueFwdINS6_IJS8_S8_S9_EEENS6_IJNS7_ILi1EEESH_SH_EEESB_SD_Li128ELb1ELb1ELb0ELb0EEENS1_19SingleTileSchedulerILb1ELb0ELb1ELi128EEEEEEEEEvNT_6ParamsE:
        .type           _ZN7cutlass13device_kernelIN5flash19enable_sm80_to_sm89INS1_16FlashAttnFwdSm80INS1_25CollectiveMainloopFwdSm80ILi4ELi1ELb0EN4cute5tupleIJNS5_1CILi128EEENS7_ILi64EEES8_EEELi128ENS_10bfloat16_tEfNS_4arch4Sm80ELb1ELb0ELb1ELb1ELb0ELb1ELb1ELb0EEENS1_21CollectiveEpilogueFwdINS6_IJS8_S8_S9_EEENS6_IJNS7_ILi1EEESH_SH_EEESB_SD_Li128ELb1ELb1ELb0ELb0EEENS1_19SingleTileSchedulerILb1ELb0ELb1ELi128EEEEEEEEEvNT_6ParamsE,@function
        .size           _ZN7cutlass13device_kernelIN5flash19enable_sm80_to_sm89INS1_16FlashAttnFwdSm80INS1_25CollectiveMainloopFwdSm80ILi4ELi1ELb0EN4cute5tupleIJNS5_1CILi128EEENS7_ILi64EEES8_EEELi128ENS_10bfloat16_tEfNS_4arch4Sm80ELb1ELb0ELb1ELb1ELb0ELb1ELb1ELb0EEENS1_21CollectiveEpilogueFwdINS6_IJS8_S8_S9_EEENS6_IJNS7_ILi1EEESH_SH_EEESB_SD_Li128ELb1ELb1ELb0ELb0EEENS1_19SingleTileSchedulerILb1ELb0ELb1ELi128EEEEEEEEEvNT_6ParamsE,(.L_x_1848 - _ZN7cutlass13device_kernelIN5flash19enable_sm80_to_sm89INS1_16FlashAttnFwdSm80INS1_25CollectiveMainloopFwdSm80ILi4ELi1ELb0EN4cute5tupleIJNS5_1CILi128EEENS7_ILi64EEES8_EEELi128ENS_10bfloat16_tEfNS_4arch4Sm80ELb1ELb0ELb1ELb1ELb0ELb1ELb1ELb0EEENS1_21CollectiveEpilogueFwdINS6_IJS8_S8_S9_EEENS6_IJNS7_ILi1EEESH_SH_EEESB_SD_Li128ELb1ELb1ELb0ELb0EEENS1_19SingleTileSchedulerILb1ELb0ELb1ELi128EEEEEEEEEvNT_6ParamsE)
        .other          _ZN7cutlass13device_kernelIN5flash19enable_sm80_to_sm89INS1_16FlashAttnFwdSm80INS1_25CollectiveMainloopFwdSm80ILi4ELi1ELb0EN4cute5tupleIJNS5_1CILi128EEENS7_ILi64EEES8_EEELi128ENS_10bfloat16_tEfNS_4arch4Sm80ELb1ELb0ELb1ELb1ELb0ELb1ELb1ELb0EEENS1_21CollectiveEpilogueFwdINS6_IJS8_S8_S9_EEENS6_IJNS7_ILi1EEESH_SH_EEESB_SD_Li128ELb1ELb1ELb0ELb0EEENS1_19SingleTileSchedulerILb1ELb0ELb1ELi128EEEEEEEEEvNT_6ParamsE,@"STO_CUDA_ENTRY STV_DEFAULT"
_ZN7cutlass13device_kernelIN5flash19enable_sm80_to_sm89INS1_16FlashAttnFwdSm80INS1_25CollectiveMainloopFwdSm80ILi4ELi1ELb0EN4cute5tupleIJNS5_1CILi128EEENS7_ILi64EEES8_EEELi128ENS_10bfloat16_tEfNS_4arch4Sm80ELb1ELb0ELb1ELb1ELb0ELb1ELb1ELb0EEENS1_21CollectiveEpilogueFwdINS6_IJS8_S8_S9_EEENS6_IJNS7_ILi1EEESH_SH_EEESB_SD_Li128ELb1ELb1ELb0ELb0EEENS1_19SingleTileSchedulerILb1ELb0ELb1ELi128EEEEEEEEEvNT_6ParamsE:
[----:B------:R-:W-:Y:S02]  /*0000*/  MOV R1, c[0x0][0x28] ;  /* 0x00000a0000017a02 */ /* 0x000fe40000000f00 */
[----:B------:R-:W1:Y:S01]  /*0010*/  S2R R177, SR_TID.X ;  /* 0x0000000000b17919 */ /* 0x000e620000002100 */
[----:B------:R-:W-:Y:S01]  /*0020*/  IMAD.MOV.U32 R38, RZ, RZ, 0x4 ;  /* 0x00000004ff267424 */ /* 0x000fe200078e00ff */
[----:B------:R-:W2:Y:S01]  /*0030*/  S2UR UR18, SR_CTAID.X ;  /* 0x00000000001279c3 */ /* 0x000ea20000002500 */
[----:B------:R-:W-:Y:S01]  /*0040*/  ULDC.64 UR28, c[0x0][0x118] ;  /* 0x00004600001c7ab9 */ /* 0x000fe20000000a00 */
[----:B------:R-:W3:Y:S01]  /*0050*/  S2R R4, SR_CTAID.Z ;  /* 0x0000000000047919 */ /* 0x000ee20000002700 */
[----:B------:R-:W-:-:S05]  /*0060*/  IADD3 R1, R1, -0xa0, RZ ;  /* 0xffffff6001017810 */ /* 0x000fca0007ffe0ff */
[----:B------:R-:W4:Y:S01]  /*0070*/  S2UR UR26, SR_CTAID.Z ;  /* 0x00000000001a79c3 */ /* 0x000f220000002700 */
[----:B-1----:R-:W-:Y:S01]  /*0080*/  SHF.R.U32.HI R0, RZ, 0x5, R177 ;  /* 0x00000005ff007819 */ /* 0x002fe200000116b1 */
[----:B---3--:R-:W-:-:S05]  /*0090*/  IMAD.WIDE R2, R4, R38, c[0x0][0x568] ;  /* 0x00015a0004027625 */ /* 0x008fca00078e0226 */
[----:B------:R-:W1:Y:S02]  /*00a0*/  SHFL.IDX PT, R0, R0, RZ, 0x1f ;  /* 0x00001fff00007589 */ /* 0x000e6400000e0000 */
[----:B-1----:R-:W-:-:S13]  /*00b0*/  ISETP.NE.AND P0, PT, R0, RZ, PT ;  /* 0x000000ff0000720c */ /* 0x002fda0003f05270 */
[----:B--2-4-:R-:W-:Y:S05]  /*00c0*/  @!P0 BRA `(.L_x_1639) ;  /* 0x0000017000008947 */ /* 0x014fea0003800000 */
[----:B------:R-:W-:-:S04]  /*00d0*/  ISETP.NE.U32.AND P0, PT, RZ, c[0x0][0x568], PT ;  /* 0x00015a00ff007a0c */ /* 0x000fc80003f05070 */
[----:B------:R-:W-:-:S13]  /*00e0*/  ISETP.NE.AND.EX P0, PT, RZ, c[0x0][0x56c], PT, P0 ;  /* 0x00015b00ff007a0c */ /* 0x000fda0003f05300 */
[----:B------:R-:W-:Y:S05]  /*00f0*/  @!P0 BRA `(.L_x_1640) ;  /* 0x0000003000008947 */ /* 0x000fea0003800000 */
[----:B------:R-:W2:Y:S02]  /*0100*/  LDG.E R0, [R2.64] ;  /* 0x0000001c02007981 */ /* 0x000ea4000c1e1900 */
[----:B--2---:R1:W2:Y:S02]  /*0110*/  R2UR UR5, R0 ;  /* 0x00000000000573c2 */ /* 0x0042a400000e0000 */
[----:B-12---:R-:W-:Y:S05]  /*0120*/  BRA `(.L_x_1641) ;  /* 0x000000b000007947 */ /* 0x006fea0003800000 */
.L_x_1640:
[----:B------:R-:W-:-:S04]  /*0130*/  ISETP.NE.U32.AND P0, PT, RZ, c[0x0][0x560], PT ;  /* 0x00015800ff007a0c */ /* 0x000fc80003f05070 */
[----:B------:R-:W-:-:S13]  /*0140*/  ISETP.NE.AND.EX P0, PT, RZ, c[0x0][0x564], PT, P0 ;  /* 0x00015900ff007a0c */ /* 0x000fda0003f05300 */
[----:B------:R-:W-:Y:S05]  /*0150*/  @!P0 BRA `(.L_x_1642) ;  /* 0x0000007000008947 */ /* 0x000fea0003800000 */
[----:B------:R-:W-:-:S05]  /*0160*/  IMAD.WIDE R2, R4, R38, c[0x0][0x560] ;  /* 0x0001580004027625 */ /* 0x000fca00078e0226 */
[----:B------:R-:W2:Y:S04]  /*0170*/  LDG.E R4, [R2.64] ;  /* 0x0000001c02047981 */ /* 0x000ea8000c1e1900 */
[----:B------:R-:W3:Y:S01]  /*0180*/  LDG.E R0, [R2.64+0x4] ;  /* 0x0000041c02007981 */ /* 0x000ee2000c1e1900 */
[----:B--2---:R-:W1:Y:S08]  /*0190*/  R2UR UR4, R4 ;  /* 0x00000000040473c2 */ /* 0x004e7000000e0000 */
[----:B---3--:R-:W1:Y:S02]  /*01a0*/  R2UR UR5, R0 ;  /* 0x00000000000573c2 */ /* 0x008e6400000e0000 */
[----:B-1----:R-:W-:Y:S01]  /*01b0*/  UIADD3 UR5, -UR4, UR5, URZ ;  /* 0x0000000504057290 */ /* 0x002fe2000fffe13f */
[----:B------:R-:W-:Y:S05]  /*01c0*/  BRA `(.L_x_1641) ;  /* 0x0000001000007947 */ /* 0x000fea0003800000 */
.L_x_1642:
[----:B------:R-:W-:Y:S02]  /*01d0*/  ULDC UR5, c[0x0][0x54c] ;  /* 0x0001530000057ab9 */ /* 0x000fe40000000800 */
.L_x_1641:
[----:B------:R-:W-:Y:S02]  /*01e0*/  ULDC UR4, c[0x0][0x548] ;  /* 0x0001520000047ab9 */ /* 0x000fe40000000800 */
[----:B------:R-:W-:-:S02]  /*01f0*/  USHF.L.U32 UR18, UR18, 0x7, URZ ;  /* 0x0000000712127899 */ /* 0x000fc4000800063f */
[----:B------:R-:W-:-:S04]  /*0200*/  UIMAD UR4, UR5, UR4, URZ ;  /* 0x00000004050472a4 */ /* 0x000fc8000f8e023f */
[----:B------:R-:W-:-:S04]  /*0210*/  UISETP.GE.AND UP0, UPT, UR18, UR4, UPT ;  /* 0x000000041200728c */ /* 0x000fc8000bf06270 */
[----:B------:R-:W-:Y:S01]  /*0220*/  USEL UR26, UR26, 0xffffffff, !UP0 ;  /* 0xffffffff1a1a7887 */ /* 0x000fe2000c000000 */
[----:B------:R-:W-:Y:S05]  /*0230*/  BRA `(.L_x_1643) ;  /* 0x0000016000007947 */ /* 0x000fea0003800000 */
.L_x_1639:
[----:B------:R-:W-:-:S04]  /*0240*/  ISETP.NE.U32.AND P0, PT, RZ, c[0x0][0x568], PT ;  /* 0x00015a00ff007a0c */ /* 0x000fc80003f05070 */
[----:B------:R-:W-:-:S13]  /*0250*/  ISETP.NE.AND.EX P0, PT, RZ, c[0x0][0x56c], PT, P0 ;  /* 0x00015b00ff007a0c */ /* 0x000fda0003f05300 */
[----:B------:R-:W-:Y:S05]  /*0260*/  @!P0 BRA `(.L_x_1644) ;  /* 0x0000003000008947 */ /* 0x000fea0003800000 */
[----:B------:R-:W2:Y:S02]  /*0270*/  LDG.E R0, [R2.64] ;  /* 0x0000001c02007981 */ /* 0x000ea4000c1e1900 */
[----:B--2---:R1:W2:Y:S02]  /*0280*/  R2UR UR5, R0 ;  /* 0x00000000000573c2 */ /* 0x0042a400000e0000 */
[----:B-12---:R-:W-:Y:S05]  /*0290*/  BRA `(.L_x_1645) ;  /* 0x000000b000007947 */ /* 0x006fea0003800000 */
.L_x_1644:
        /* <DEDUP_REMOVED lines=10> */
.L_x_1646:
[----:B------:R-:W-:Y:S02]  /*0340*/  ULDC UR5, c[0x0][0x54c] ;  /* 0x0001530000057ab9 */ /* 0x000fe40000000800 */
.L_x_1645:
[----:B------:R-:W-:Y:S02]  /*0350*/  ULDC UR4, c[0x0][0x548] ;  /* 0x0001520000047ab9 */ /* 0x000fe40000000800 */
[----:B------:R-:W-:-:S02]  /*0360*/  USHF.L.U32 UR18, UR18, 0x7, URZ ;  /* 0x0000000712127899 */ /* 0x000fc4000800063f */
[----:B------:R-:W-:-:S04]  /*0370*/  UIMAD UR4, UR5, UR4, URZ ;  /* 0x00000004050472a4 */ /* 0x000fc8000f8e023f */
[----:B------:R-:W-:-:S04]  /*0380*/  UISETP.GE.AND UP0, UPT, UR18, UR4, UPT ;  /* 0x000000041200728c */ /* 0x000fc8000bf06270 */
[----:B------:R-:W-:-:S06]  /*0390*/  USEL UR26, UR26, 0xffffffff, !UP0 ;  /* 0xffffffff1a1a7887 */ /* 0x000fcc000c000000 */
.L_x_1643:
[----:B------:R-:W-:-:S13]  /*03a0*/  ISETP.LE.AND P0, PT, RZ, UR26, PT ;  /* 0x0000001aff007c0c */ /* 0x000fda000bf03270 */
[----:B------:R-:W-:Y:S05]  /*03b0*/  @!P0 EXIT ;  /* 0x000000000000894d */ /* 0x000fea0003800000 */
[----:B------:R-:W-:Y:S01]  /*03c0*/  ISETP.NE.U32.AND P0, PT, RZ, c[0x0][0x370], PT ;  /* 0x0000dc00ff007a0c */ /* 0x000fe20003f05070 */
[----:B------:R-:W-:Y:S01]  /*03d0*/  ULDC.64 UR4, c[0x0][0x358] ;  /* 0x0000d60000047ab9 */ /* 0x000fe20000000a00 */
[----:B------:R-:W-:Y:S01]  /*03e0*/  ISETP.NE.U32.AND P1, PT, RZ, c[0x0][0x360], PT ;  /* 0x0000d800ff007a0c */ /* 0x000fe20003f25070 */
[----:B------:R-:W-:Y:S01]  /*03f0*/  IMAD.U32 R0, RZ, RZ, UR26 ;  /* 0x0000001aff007e24 */ /* 0x000fe2000f8e00ff */
[----:B------:R-:W-:Y:S01]  /*0400*/  ISETP.NE.AND.EX P3, PT, RZ, c[0x0][0x374], PT, P0 ;  /* 0x0000dd00ff007a0c */ /* 0x000fe20003f65300 */
[----:B------:R-:W-:Y:S01]  /*0410*/  IMAD.U32 R4, RZ, RZ, UR26 ;  /* 0x0000001aff047e24 */ /* 0x000fe2000f8e00ff */
[----:B------:R-:W-:Y:S01]  /*0420*/  ISETP.NE.AND.EX P1, PT, RZ, c[0x0][0x364], PT, P1 ;  /* 0x0000d900ff007a0c */ /* 0x000fe20003f25310 */
[----:B------:R-:W-:Y:S01]  /*0430*/  UISETP.NE.U32.AND UP3, UPT, URZ, UR4, UPT ;  /* 0x000000043f00728c */ /* 0x000fe2000bf65070 */
[----:B------:R-:W-:Y:S02]  /*0440*/  ISETP.NE.U32.AND P2, PT, RZ, c[0x0][0x348], PT ;  /* 0x0000d200ff007a0c */ /* 0x000fe40003f45070 */
[----:B------:R-:W-:Y:S01]  /*0450*/  ISETP.NE.U32.AND P4, PT, RZ, c[0x0][0x350], PT ;  /* 0x0000d400ff007a0c */ /* 0x000fe20003f85070 */
[----:B------:R-:W-:Y:S01]  /*0460*/  UISETP.NE.AND.EX UP3, UPT, URZ, UR5, UPT, UP3 ;  /* 0x000000053f00728c */ /* 0x000fe2000bf65330 */
[----:B------:R-:W-:-:S02]  /*0470*/  ISETP.NE.AND.EX P2, PT, RZ, c[0x0][0x34c], PT, P2 ;  /* 0x0000d300ff007a0c */ /* 0x000fc40003f45320 */
[----:B------:R-:W-:Y:S02]  /*0480*/  ISETP.NE.AND.EX P4, PT, RZ, c[0x0][0x354], PT, P4 ;  /* 0x0000d500ff007a0c */ /* 0x000fe40003f85340 */
[----:B------:R-:W-:Y:S01]  /*0490*/  MOV R5, UR26 ;  /* 0x0000001a00057c02 */ /* 0x000fe20008000f00 */
[----:B------:R-:W-:Y:S01]  /*04a0*/  @P3 IMAD.WIDE R2, R38, R0, c[0x0][0x370] ;  /* 0x0000dc0026023625 */ /* 0x000fe200078e0200 */
[----:B------:R-:W-:-:S03]  /*04b0*/  PLOP3.LUT P0, PT, PT, PT, UP3, 0x80, 0x0 ;  /* 0x000000000000781c */ /* 0x000fc60003f0f038 */
[C---:B------:R-:W-:Y:S01]  /*04c0*/  @P1 IMAD.WIDE R6, R38.reuse, R4, c[0x0][0x360] ;  /* 0x0000d80026061625 */ /* 0x040fe200078e0204 */
[----:B------:R1:W2:Y:S03]  /*04d0*/  @P3 LDG.E R11, [R2.64] ;  /* 0x0000001c020b3981 */ /* 0x0002a6000c1e1900 */
[----:B------:R-:W-:Y:S01]  /*04e0*/  IMAD.WIDE R4, R38, R5, c[0x0][0x348] ;  /* 0x0000d20026047625 */ /* 0x000fe200078e0205 */
[----:B------:R-:W-:-:S04]  /*04f0*/  MOV R10, RZ ;  /* 0x000000ff000a7202 */ /* 0x000fc80000000f00 */
[----:B------:R-:W3:Y:S01]  /*0500*/  @P2 LDG.E R9, [R4.64] ;  /* 0x0000001c04092981 */ /* 0x000ee2000c1e1900 */
[----:B-1----:R-:W-:-:S03]  /*0510*/  IMAD.WIDE R2, R38, R0, c[0x0][0x350] ;  /* 0x0000d40026027625 */ /* 0x002fc600078e0200 */
[----:B------:R1:W4:Y:S04]  /*0520*/  @P1 LDG.E R0, [R6.64] ;  /* 0x0000001c06001981 */ /* 0x000328000c1e1900 */
[----:B------:R-:W4:Y:S01]  /*0530*/  @P4 LDG.E R8, [R2.64] ;  /* 0x0000001c02084981 */ /* 0x000f22000c1e1900 */
[----:B-1----:R-:W-:-:S04]  /*0540*/  IMAD.U32 R6, RZ, RZ, UR26 ;  /* 0x0000001aff067e24 */ /* 0x002fc8000f8e00ff */
[----:B------:R-:W-:-:S05]  /*0550*/  IMAD.WIDE R6, R38, R6, c[0x0][0x358] ;  /* 0x0000d60026067625 */ /* 0x000fca00078e0206 */
[----:B------:R1:W5:Y:S01]  /*0560*/  @P0 LDG.E R10, [R6.64] ;  /* 0x0000001c060a0981 */ /* 0x000362000c1e1900 */
[----:B------:R-:W1:Y:S01]  /*0570*/  S2UR UR16, SR_CTAID.Y ;  /* 0x00000000001079c3 */ /* 0x000e620000002600 */
[----:B------:R-:W-:Y:S02]  /*0580*/  UMOV UR21, URZ ;  /* 0x0000003f00157c82 */ /* 0x000fe40008000000 */
[----:B------:R-:W-:Y:S02]  /*0590*/  ULDC UR24, c[0x0][0x168] ;  /* 0x00005a0000187ab9 */ /* 0x000fe40000000800 */
[----:B------:R-:W-:Y:S02]  /*05a0*/  UMOV UR22, URZ ;  /* 0x0000003f00167c82 */ /* 0x000fe40008000000 */
[----:B------:R-:W-:Y:S02]  /*05b0*/  UMOV UR20, URZ ;  /* 0x0000003f00147c82 */ /* 0x000fe40008000000 */
[----:B------:R-:W-:-:S02]  /*05c0*/  ULDC UR7, c[0x0][0x1d0] ;  /* 0x0000740000077ab9 */ /* 0x000fc40000000800 */
[----:B------:R-:W-:Y:S02]  /*05d0*/  ULDC UR23, c[0x0][0x228] ;  /* 0x00008a0000177ab9 */ /* 0x000fe40000000800 */
[----:B-1----:R-:W-:Y:S01]  /*05e0*/  USHF.R.S32.HI UR15, URZ, 0x1f, UR16 ;  /* 0x0000001f3f0f7899 */ /* 0x002fe20008011410 */
[----:B--2---:R1:W2:Y:S08]  /*05f0*/  @P3 R2UR UR21, R11 ;  /* 0x000000000b1533c2 */ /* 0x0042b000000e0000 */
[----:B---3--:R1:W3:Y:S08]  /*0600*/  @P2 R2UR UR22, R9 ;  /* 0x00000000091623c2 */ /* 0x0082f000000e0000 */
[----:B----4-:R1:W4:Y:S08]  /*0610*/  @P1 R2UR UR24, R0 ;  /* 0x00000000001813c2 */ /* 0x01033000000e0000 */
[----:B------:R1:W1:Y:S01]  /*0620*/  @P4 R2UR UR20, R8 ;  /* 0x00000000081443c2 */ /* 0x00026200000e0000 */
[----:B------:R-:W-:Y:S05]  /*0630*/  @P1 BRA `(.L_x_1647) ;  /* 0x0000006000001947 */ /* 0x000fea0003800000 */
[----:B--23--:R-:W-:Y:S05]  /*0640*/  @!P2 BRA `(.L_x_1647) ;  /* 0x000000500000a947 */ /* 0x00cfea0003800000 */
[----:B-1----:R1:W2:Y:S04]  /*0650*/  LDG.E R0, [R4.64] ;  /* 0x0000001c04007981 */ /* 0x0022a8000c1e1900 */
[----:B-1----:R-:W3:Y:S01]  /*0660*/  LDG.E R4, [R4.64+0x4] ;  /* 0x0000041c04047981 */ /* 0x002ee2000c1e1900 */
[----:B--2-4-:R-:W1:Y:S08]  /*0670*/  R2UR UR24, R0 ;  /* 0x00000000001873c2 */ /* 0x014e7000000e0000 */
[----:B---3--:R-:W1:Y:S02]  /*0680*/  R2UR UR4, R4 ;  /* 0x00000000040473c2 */ /* 0x008e6400000e0000 */
[----:B-1----:R-:W-:-:S06]  /*0690*/  UIADD3 UR24, -UR24, UR4, URZ ;  /* 0x0000000418187290 */ /* 0x002fcc000fffe13f */
.L_x_1647:
[----:B--23--:R-:W-:-:S04]  /*06a0*/  ISETP.NE.U32.AND P1, PT, RZ, c[0x0][0x368], PT ;  /* 0x0000da00ff007a0c */ /* 0x00cfc80003f25070 */
[----:B------:R-:W-:-:S13]  /*06b0*/  ISETP.NE.AND.EX P1, PT, RZ, c[0x0][0x36c], PT, P1 ;  /* 0x0000db00ff007a0c */ /* 0x000fda0003f25310 */
[----:B------:R-:W-:Y:S05]  /*06c0*/  @!P1 BRA `(.L_x_1648) ;  /* 0x0000005000009947 */ /* 0x000fea0003800000 */
[----:B-1----:R-:W-:-:S05]  /*06d0*/  MOV R0, UR26 ;  /* 0x0000001a00007c02 */ /* 0x002fca0008000f00 */
[----:B------:R-:W-:-:S05]  /*06e0*/  IMAD.WIDE R2, R38, R0, c[0x0][0x368] ;  /* 0x0000da0026027625 */ /* 0x000fca00078e0200 */
[----:B------:R-:W2:Y:S02]  /*06f0*/  LDG.E R0, [R2.64] ;  /* 0x0000001c02007981 */ /* 0x000ea4000c1e1900 */
[----:B--2---:R1:W2:Y:S02]  /*0700*/  R2UR UR7, R0 ;  /* 0x00000000000773c2 */ /* 0x0042a400000e0000 */
[----:B-12---:R-:W-:Y:S05]  /*0710*/  BRA `(.L_x_1649) ;  /* 0x0000006000007947 */ /* 0x006fea0003800000 */
.L_x_1648:
[----:B------:R-:W-:Y:S05]  /*0720*/  @!P4 BRA `(.L_x_1649) ;  /* 0x000000500000c947 */ /* 0x000fea0003800000 */
[----:B-1----:R1:W2:Y:S04]  /*0730*/  LDG.E R0, [R2.64] ;  /* 0x0000001c02007981 */ /* 0x0022a8000c1e1900 */
[----:B-1----:R-:W3:Y:S01]  /*0740*/  LDG.E R2, [R2.64+0x4] ;  /* 0x0000041c02027981 */ /* 0x002ee2000c1e1900 */
[----:B--2---:R-:W1:Y:S08]  /*0750*/  R2UR UR7, R0 ;  /* 0x00000000000773c2 */ /* 0x004e7000000e0000 */
[----:B---3--:R-:W1:Y:S02]  /*0760*/  R2UR UR4, R2 ;  /* 0x00000000020473c2 */ /* 0x008e6400000e0000 */
[----:B-1----:R-:W-:-:S06]  /*0770*/  UIADD3 UR7, -UR7, UR4, URZ ;  /* 0x0000000407077290 */ /* 0x002fcc000fffe13f */
.L_x_1649:
[----:B------:R2:W3:Y:S04]  /*0780*/  @P0 LDG.E R4, [R6.64] ;  /* 0x0000001c06040981 */ /* 0x0004e8000c1e1900 */
[----:B--2---:R-:W2:Y:S01]  /*0790*/  @P0 LDG.E R6, [R6.64+0x4] ;  /* 0x0000041c06060981 */ /* 0x004ea2000c1e1900 */
[----:B------:R-:W-:Y:S01]  /*07a0*/  ISETP.NE.U32.AND P1, PT, RZ, c[0x0][0x378], PT ;  /* 0x0000de00ff007a0c */ /* 0x000fe20003f25070 */
[----:B-1----:R-:W-:-:S03]  /*07b0*/  IMAD.U32 R0, RZ, RZ, UR26 ;  /* 0x0000001aff007e24 */ /* 0x002fc6000f8e00ff */
[----:B------:R-:W-:-:S13]  /*07c0*/  ISETP.NE.AND.EX P1, PT, RZ, c[0x0][0x37c], PT, P1 ;  /* 0x0000df00ff007a0c */ /* 0x000fda0003f25310 */
[----:B------:R-:W-:-:S05]  /*07d0*/  @P1 IMAD.WIDE R2, R38, R0, c[0x0][0x378] ;  /* 0x0000de0026021625 */ /* 0x000fca00078e0200 */
[----:B----4-:R-:W4:Y:S01]  /*07e0*/  @P1 LDG.E R0, [R2.64] ;  /* 0x0000001c02001981 */ /* 0x010f22000c1e1900 */
[----:B------:R-:W-:Y:S02]  /*07f0*/  ULDC UR6, c[0x0][0x2c4] ;  /* 0x0000b10000067ab9 */ /* 0x000fe40000000800 */
[----:B------:R-:W-:Y:S02]  /*0800*/  UISETP.NE.AND UP2, UPT, UR6, 0x1, UPT ;  /* 0x000000010600788c */ /* 0x000fe4000bf45270 */
[----:B------:R-:W-:Y:S02]  /*0810*/  UIADD3 UR6, -UR21, UR7, URZ ;  /* 0x0000000715067290 */ /* 0x000fe4000fffe13f */
[----:B------:R-:W-:-:S07]  /*0820*/  UMOV UR19, UR7 ;  /* 0x0000000700137c82 */ /* 0x000fce0008000000 */
[----:B------:R-:W-:Y:S01]  /*0830*/  @UP2 UIADD3 UR8, UR18, 0x7f, URZ ;  /* 0x0000007f12082890 */ /* 0x000fe2000fffe03f */
[----:B---3--:R-:W1:Y:S08]  /*0840*/  @P0 R2UR UR4, R4 ;  /* 0x00000000040403c2 */ /* 0x008e7000000e0000 */
[----:B--2---:R-:W1:Y:S08]  /*0850*/  @P0 R2UR UR5, R6 ;  /* 0x00000000060503c2 */ /* 0x004e7000000e0000 */
[----:B----4-:R2:W3:Y:S01]  /*0860*/  @P1 R2UR UR19, R0 ;  /* 0x00000000001313c2 */ /* 0x0104e200000e0000 */
[----:B-1----:R-:W-:-:S03]  /*0870*/  @UP3 UIADD3 UR23, -UR4, UR5, URZ ;  /* 0x0000000504173290 */ /* 0x002fc6000fffe13f */
[----:B------:R-:W-:Y:S02]  /*0880*/  ULDC.64 UR4, c[0x0][0x2c8] ;  /* 0x0000b20000047ab9 */ /* 0x000fe40000000a00 */
[----:B------:R-:W-:Y:S02]  /*0890*/  UIMAD.WIDE.U32 UR8, UR8, UR4, URZ ;  /* 0x00000004080872a5 */ /* 0x000fe4000f8e003f */
[----:B------:R-:W-:Y:S02]  /*08a0*/  UIADD3 UR13, UR6, UR23, URZ ;  /* 0x00000017060d7290 */ /* 0x000fe4000fffe03f */
[----:B------:R-:W-:Y:S02]  /*08b0*/  UIADD3 UR4, UR18, 0x7f, URZ ;  /* 0x0000007f12047890 */ /* 0x000fe4000fffe03f */
[----:B------:R-:W-:Y:S02]  /*08c0*/  UIADD3 UR11, UR13, 0x40, -UR24 ;  /* 0x000000400d0b7890 */ /* 0x000fe4000fffe818 */
[----:B------:R-:W-:-:S02]  /*08d0*/  @UP2 USHF.R.U32.HI UR4, URZ, UR5, UR9 ;  /* 0x000000053f042299 */ /* 0x000fc40008011609 */
[----:B------:R-:W-:Y:S02]  /*08e0*/  UIADD3 UR9, UR13, 0x3f, URZ ;  /* 0x0000003f0d097890 */ /* 0x000fe4000fffe03f */
[----:B------:R-:W-:Y:S02]  /*08f0*/  UIADD3 UR5, UR11, UR4, URZ ;  /* 0x000000040b057290 */ /* 0x000fe4000fffe03f */
[----:B------:R-:W-:Y:S02]  /*0900*/  USHF.R.S32.HI UR8, URZ, 0x1f, UR9 ;  /* 0x0000001f3f087899 */ /* 0x000fe40008011409 */
[----:B------:R-:W-:Y:S02]  /*0910*/  USHF.R.S32.HI UR4, URZ, 0x1f, UR5 ;  /* 0x0000001f3f047899 */ /* 0x000fe40008011405 */
[----:B------:R-:W-:Y:S02]  /*0920*/  ULEA.HI UR8, UR8, UR9, URZ, 0x6 ;  /* 0x0000000908087291 */ /* 0x000fe4000f8f303f */
[----:B------:R-:W-:-:S02]  /*0930*/  ULEA.HI UR4, UR4, UR5, URZ, 0x6 ;  /* 0x0000000504047291 */ /* 0x000fc4000f8f303f */
[----:B------:R-:W-:Y:S02]  /*0940*/  USHF.R.S32.HI UR12, URZ, 0x6, UR8 ;  /* 0x000000063f0c7899 */ /* 0x000fe40008011408 */
[----:B------:R-:W-:-:S04]  /*0950*/  USHF.R.S32.HI UR4, URZ, 0x6, UR4 ;  /* 0x000000063f047899 */ /* 0x000fc80008011404 */
[----:B------:R-:W-:-:S04]  /*0960*/  UISETP.LT.AND UP0, UPT, UR12, UR4, UPT ;  /* 0x000000040c00728c */ /* 0x000fc8000bf01270 */
[----:B------:R-:W-:Y:S02]  /*0970*/  USEL UR5, UR12, UR4, UP0 ;  /* 0x000000040c057287 */ /* 0x000fe40008000000 */
[----:B------:R-:W-:Y:S02]  /*0980*/  UIADD3 UR4, -UR6, URZ, URZ ;  /* 0x0000003f06047290 */ /* 0x000fe4000fffe13f */
[----:B------:R-:W-:Y:S02]  /*0990*/  ULEA UR6, UR5, -UR6, 0x6 ;  /* 0x8000000605067291 */ /* 0x000fe4000f8e303f */
[----:B------:R-:W-:Y:S02]  /*09a0*/  UISETP.LT.AND UP1, UPT, URZ, UR4, UPT ;  /* 0x000000043f00728c */ /* 0x000fe4000bf21270 */
[----:B------:R-:W-:Y:S02]  /*09b0*/  UISETP.LT.AND UP0, UPT, UR6, UR23, UPT ;  /* 0x000000170600728c */ /* 0x000fe4000bf01270 */
[----:B------:R-:W-:-:S02]  /*09c0*/  USEL UR4, URZ, UR4, !UP1 ;  /* 0x000000043f047287 */ /* 0x000fc4000c800000 */
[----:B------:R-:W-:Y:S02]  /*09d0*/  USEL UR5, UR6, UR23, UP0 ;  /* 0x0000001706057287 */ /* 0x000fe40008000000 */
[----:B------:R-:W-:Y:S02]  /*09e0*/  USHF.R.U32.HI UR10, URZ, 0x6, UR4 ;  /* 0x000000063f0a7899 */ /* 0x000fe40008011604 */
[----:B------:R-:W-:-:S05]  /*09f0*/  UISETP.GT.AND UP0, UPT, UR5, UR4, UPT ;  /* 0x000000040500728c */ /* 0x000fca000bf04270 */
[----:B------:R-:W-:-:S06]  /*0a00*/  UMOV UR9, UR10 ;  /* 0x0000000a00097c82 */ /* 0x000fcc0008000000 */
[----:B------:R-:W-:-:S04]  /*0a10*/  @UP0 UIADD3 UR5, UR5, 0x3f, URZ ;  /* 0x0000003f05050890 */ /* 0x000fc8000fffe03f */
[----:B------:R-:W-:-:S04]  /*0a20*/  @UP0 USHF.R.S32.HI UR4, URZ, 0x1f, UR5 ;  /* 0x0000001f3f040899 */ /* 0x000fc80008011405 */
[----:B------:R-:W-:-:S04]  /*0a30*/  @UP0 ULEA.HI UR4, UR4, UR5, URZ, 0x6 ;  /* 0x0000000504040291 */ /* 0x000fc8000f8f303f */
[----:B------:R-:W-:-:S04]  /*0a40*/  @UP0 USHF.R.S32.HI UR9, URZ, 0x6, UR4 ;  /* 0x000000063f090899 */ /* 0x000fc80008011404 */
[----:B------:R-:W-:-:S06]  /*0a50*/  UISETP.GT.AND UP0, UPT, UR9, UR10, UPT ;  /* 0x0000000a0900728c */ /* 0x000fcc000bf04270 */
[----:B------:R-:W-:-:S13]  /*0a60*/  PLOP3.LUT P0, PT, PT, PT, UP0, 0x80, 0x0 ;  /* 0x000000000000781c */ /* 0x000fda0003f0f008 */
[----:B------:R-:W-:Y:S05]  /*0a70*/  @!P0 BRA `(.L_x_1650) ;  /* 0x0000794000008947 */ /* 0x000fea0003800000 */
[----:B--23--:R-:W-:Y:S01]  /*0a80*/  ISETP.NE.U32.AND P0, PT, RZ, c[0x0][0x340], PT ;  /* 0x0000d000ff007a0c */ /* 0x00cfe20003f05070 */
[----:B------:R-:W-:Y:S01]  /*0a90*/  IMAD.U32 R0, RZ, RZ, UR26 ;  /* 0x0000001aff007e24 */ /* 0x000fe2000f8e00ff */
[----:B------:R-:W-:Y:S01]  /*0aa0*/  SHF.R.S32.HI R4, RZ, 0x1f, R177 ;  /* 0x0000001fff047819 */ /* 0x000fe200000114b1 */
[----:B------:R-:W-:Y:S01]  /*0ab0*/  ULDC.64 UR4, c[0x0][0x240] ;  /* 0x0000900000047ab9 */ /* 0x000fe20000000a00 */
[----:B------:R-:W-:-:S13]  /*0ac0*/  ISETP.NE.AND.EX P3, PT, RZ, c[0x0][0x344], PT, P0 ;  /* 0x0000d100ff007a0c */ /* 0x000fda0003f65300 */
[----:B------:R-:W-:-:S05]  /*0ad0*/  @P3 IMAD.WIDE R2, R38, R0, c[0x0][0x340] ;  /* 0x0000d00026023625 */ /* 0x000fca00078e0200 */
[----:B------:R1:W2:Y:S01]  /*0ae0*/  @P3 LDG.E R18, [R2.64] ;  /* 0x0000001c02123981 */ /* 0x0002a2000c1e1900 */
[----:B------:R-:W-:Y:S01]  /*0af0*/  LEA.HI R0, R4, R177, RZ, 0x3 ;  /* 0x000000b104007211 */ /* 0x000fe200078f18ff */
[----:B------:R-:W-:Y:S01]  /*0b00*/  UIMAD UR4, UR15, UR4, URZ ;  /* 0x000000040f0472a4 */ /* 0x000fe2000f8e023f */
[----:B------:R-:W-:Y:S01]  /*0b10*/  IMAD.MOV.U32 R159, RZ, RZ, c[0x0][0x238] ;  /* 0x00008e00ff9f7624 */ /* 0x000fe200078e00ff */
[----:B------:R-:W-:Y:S01]  /*0b20*/  USHF.R.S32.HI UR6, URZ, 0x1f, UR26 ;  /* 0x0000001f3f067899 */ /* 0x000fe2000801141a */
[----:B------:R-:W-:Y:S01]  /*0b30*/  SHF.R.S32.HI R92, RZ, 0x3, R0 ;  /* 0x00000003ff5c7819 */ /* 0x000fe20000011400 */
[----:B------:R-:W-:Y:S01]  /*0b40*/  UIMAD UR8, UR16, UR5, UR4 ;  /* 0x00000005100872a4 */ /* 0x000fe2000f8e0204 */
[----:B------:R-:W-:Y:S01]  /*0b50*/  LOP3.LUT R0, R0, 0xfffffff8, RZ, 0xc0, !PT ;  /* 0xfffffff800007812 */ /* 0x000fe200078ec0ff */
[----:B------:R-:W-:Y:S01]  /*0b60*/  USEL UR35, UR6, URZ, !UP3 ;  /* 0x0000003f06237287 */ /* 0x000fe2000d800000 */
[----:B------:R-:W-:Y:S01]  /*0b70*/  SHF.R.S32.HI R37, RZ, 0x1f, R92 ;  /* 0x0000001fff257819 */ /* 0x000fe2000001145c */
[----:B------:R-:W-:Y:S01]  /*0b80*/  ULDC.64 UR4, c[0x0][0x248] ;  /* 0x0000920000047ab9 */ /* 0x000fe20000000a00 */
[C---:B-----5:R-:W-:Y:S01]  /*0b90*/  IADD3 R139, P0, R92.reuse, R10, RZ ;  /* 0x0000000a5c8b7210 */ /* 0x060fe20007f1e0ff */
[----:B------:R-:W-:Y:S01]  /*0ba0*/  IMAD.IADD R28, R177, 0x1, -R0 ;  /* 0x00000001b11c7824 */ /* 0x000fe200078e0a00 */
[----:B------:R-:W-:Y:S01]  /*0bb0*/  UIMAD UR4, UR35, UR4, URZ ;  /* 0x00000004230472a4 */ /* 0x000fe2000f8e023f */
[----:B------:R-:W-:Y:S01]  /*0bc0*/  IADD3 R128, -R92, UR23, RZ ;  /* 0x000000175c807c10 */ /* 0x000fe2000fffe1ff */
[----:B------:R-:W-:Y:S01]  /*0bd0*/  UIADD3 UR17, UR9, -0x1, URZ ;  /* 0xffffffff09117890 */ /* 0x000fe2000fffe03f */
[----:B------:R-:W-:Y:S01]  /*0be0*/  IMAD.SHL.U32 R32, R28, 0x8, RZ ;  /* 0x000000081c207824 */ /* 0x000fe200078e00ff */
[----:B------:R-:W-:Y:S01]  /*0bf0*/  LEA.HI.X.SX32 R152, R10, R37, 0x1, P0 ;  /* 0x000000250a987211 */ /* 0x000fe200000f0eff */
[----:B------:R-:W-:Y:S01]  /*0c00*/  USEL UR43, UR26, URZ, !UP3 ;  /* 0x0000003f1a2b7287 */ /* 0x000fe2000d800000 */
[----:B------:R-:W-:Y:S01]  /*0c10*/  LEA.HI R4, R4, R177, RZ, 0x6 ;  /* 0x000000b104047211 */ /* 0x000fe200078f30ff */
[----:B------:R-:W-:Y:S01]  /*0c20*/  UMOV UR37, 0x6 ;  /* 0x0000000600257882 */ /* 0x000fe20000000000 */
[----:B------:R-:W-:Y:S01]  /*0c30*/  SHF.R.S32.HI R33, RZ, 0x1f, R32 ;  /* 0x0000001fff217819 */ /* 0x000fe20000011420 */
[----:B------:R-:W-:Y:S01]  /*0c40*/  IMAD R0, R152, c[0x0][0x238], RZ ;  /* 0x00008e0098007a24 */ /* 0x000fe200078e02ff */
[----:B------:R-:W-:Y:S01]  /*0c50*/  USHF.R.S32.HI UR9, URZ, 0x1f, UR17 ;  /* 0x0000001f3f097899 */ /* 0x000fe20008011411 */
[----:B------:R-:W-:Y:S01]  /*0c60*/  IMAD.U32 R96, RZ, RZ, UR43 ;  /* 0x0000002bff607e24 */ /* 0x000fe2000f8e00ff */
[C---:B------:R-:W-:Y:S01]  /*0c70*/  IADD3 R87, R32.reuse, 0x40, RZ ;  /* 0x0000004020577810 */ /* 0x040fe20007ffe0ff */
[C---:B------:R-:W-:Y:S01]  /*0c80*/  IMAD R0, R139.reuse, c[0x0][0x23c], R0 ;  /* 0x00008f008b007a24 */ /* 0x040fe200078e0200 */
[----:B------:R-:W-:Y:S01]  /*0c90*/  ISETP.GE.AND P6, PT, R32, c[0x0][0x1d4], PT ;  /* 0x0000750020007a0c */ /* 0x000fe20003fc6270 */
[----:B-1----:R-:W-:Y:S01]  /*0ca0*/  IMAD.WIDE.U32 R2, R139, c[0x0][0x238], R32 ;  /* 0x00008e008b027a25 */ /* 0x002fe200078e0020 */
[----:B------:R-:W-:Y:S01]  /*0cb0*/  ISETP.GE.AND P5, PT, R87, c[0x0][0x1d4], PT ;  /* 0x0000750057007a0c */ /* 0x000fe20003fa6270 */
[----:B------:R-:W-:Y:S01]  /*0cc0*/  USHF.R.S32.HI UR36, URZ, 0x1f, UR19 ;  /* 0x0000001f3f247899 */ /* 0x000fe20008011413 */
[C---:B------:R-:W-:Y:S01]  /*0cd0*/  IADD3 R157, R92.reuse, 0x10, RZ ;  /* 0x000000105c9d7810 */ /* 0x040fe20007ffe0ff */
[----:B------:R-:W-:Y:S01]  /*0ce0*/  IMAD.IADD R3, R3, 0x1, R0 ;  /* 0x0000000103037824 */ /* 0x000fe200078e0200 */
[C---:B------:R-:W-:Y:S01]  /*0cf0*/  IADD3 R156, R92.reuse, 0x20, RZ ;  /* 0x000000205c9c7810 */ /* 0x040fe20007ffe0ff */
[----:B------:R-:W-:Y:S01]  /*0d00*/  IMAD.U32 R0, RZ, RZ, UR16 ;  /* 0x00000010ff007e24 */ /* 0x000fe2000f8e00ff */
[----:B------:R-:W-:Y:S01]  /*0d10*/  IADD3 R155, R92, 0x30, RZ ;  /* 0x000000305c9b7810 */ /* 0x000fe20007ffe0ff */
[----:B------:R-:W-:Y:S01]  /*0d20*/  IMAD.SHL.U32 R174, R159, 0x40, RZ ;  /* 0x000000409fae7824 */ /* 0x000fe200078e00ff */
[----:B------:R-:W-:Y:S01]  /*0d30*/  ULDC UR27, c[0x0][0x1e4] ;  /* 0x00007900001b7ab9 */ /* 0x000fe20000000800 */
[----:B------:R-:W-:Y:S01]  /*0d40*/  IMAD.WIDE.U32 R2, R0, c[0x0][0x240], R2 ;  /* 0x0000900000027a25 */ /* 0x000fe200078e0002 */
[----:B------:R-:W-:Y:S01]  /*0d50*/  ULDC.U8 UR48, c[0x0][0x298] ;  /* 0x0000a60000307ab9 */ /* 0x000fe20000000000 */
[----:B------:R-:W-:Y:S01]  /*0d60*/  P2R R153, PR, RZ, 0x20 ;  /* 0x00000020ff997803 */ /* 0x000fe20000000000 */
[----:B------:R-:W-:Y:S01]  /*0d70*/  UMOV UR49, 0x30 ;  /* 0x0000003000317882 */ /* 0x000fe20000000000 */
[----:B------:R-:W-:Y:S01]  /*0d80*/  IMAD.U32 R0, RZ, RZ, UR17 ;  /* 0x00000011ff007e24 */ /* 0x000fe2000f8e00ff */
[----:B------:R-:W-:Y:S01]  /*0d90*/  IADD3 R3, R3, UR8, RZ ;  /* 0x0000000803037c10 */ /* 0x000fe2000fffe0ff */
[----:B------:R-:W-:Y:S01]  /*0da0*/  UIMAD UR8, UR43, UR5, UR4 ;  /* 0x000000052b0872a4 */ /* 0x000fe2000f8e0204 */
[----:B------:R-:W-:Y:S01]  /*0db0*/  IMAD.SHL.U32 R5, R92, 0x40, RZ ;  /* 0x000000405c057824 */ /* 0x000fe200078e00ff */
[----:B------:R-:W-:Y:S01]  /*0dc0*/  ULDC UR39, c[0x0][0x280] ;  /* 0x0000a00000277ab9 */ /* 0x000fe20000000800 */
[----:B------:R-:W-:Y:S01]  /*0dd0*/  IMAD R8, R0, -0x40, R128 ;  /* 0xffffffc000087824 */ /* 0x000fe200078e0280 */
[----:B------:R-:W-:Y:S01]  /*0de0*/  ULDC.64 UR4, c[0x0][0x238] ;  /* 0x00008e0000047ab9 */ /* 0x000fe20000000a00 */
[----:B------:R-:W-:Y:S01]  /*0df0*/  IMAD.WIDE.U32 R126, R96, c[0x0][0x248], R2 ;  /* 0x00009200607e7a25 */ /* 0x000fe200078e0002 */
[----:B------:R-:W-:Y:S01]  /*0e00*/  USHF.L.U64.HI UR14, UR4, UR37, UR5 ;  /* 0x00000025040e7299 */ /* 0x000fe20008010205 */
[----:B------:R-:W-:Y:S01]  /*0e10*/  LOP3.LUT R21, R5, 0x1c0, RZ, 0xc0, !PT ;  /* 0x000001c005157812 */ /* 0x000fe200078ec0ff */
[----:B------:R-:W-:Y:S01]  /*0e20*/  UIMAD.WIDE.U32 UR30, UR4, 0x20, URZ ;  /* 0x00000020041e78a5 */ /* 0x000fe2000f8e003f */
[C---:B------:R-:W-:Y:S01]  /*0e30*/  ISETP.GE.AND P0, PT, R8.reuse, 0x1, PT ;  /* 0x000000010800780c */ /* 0x040fe20003f06270 */
[----:B------:R-:W-:Y:S01]  /*0e40*/  UIMAD UR5, UR14, UR17, URZ ;  /* 0x000000110e0572a4 */ /* 0x000fe2000f8e023f */
[----:B------:R-:W-:Y:S01]  /*0e50*/  IADD3 R125, R127, UR8, RZ ;  /* 0x000000087f7d7c10 */ /* 0x000fe2000fffe0ff */
[----:B------:R-:W-:Y:S01]  /*0e60*/  IMAD.MOV.U32 R124, RZ, RZ, R126 ;  /* 0x000000ffff7c7224 */ /* 0x000fe200078e007e */
[----:B------:R-:W-:Y:S01]  /*0e70*/  ISETP.GE.AND P2, PT, R8, 0x11, PT ;  /* 0x000000110800780c */ /* 0x000fe20003f46270 */
[----:B------:R-:W-:Y:S01]  /*0e80*/  IMAD.SHL.U32 R4, R4, 0x8, RZ ;  /* 0x0000000804047824 */ /* 0x000fe200078e00ff */
[----:B------:R-:W-:Y:S01]  /*0e90*/  SHF.R.U32.HI R36, RZ, 0x3, R21 ;  /* 0x00000003ff247819 */ /* 0x000fe20000011615 */
[----:B------:R-:W-:Y:S01]  /*0ea0*/  IMAD.U32 R0, RZ, RZ, UR5 ;  /* 0x00000005ff007e24 */ /* 0x000fe2000f8e00ff */
[----:B------:R-:W-:Y:S01]  /*0eb0*/  ULDC.64 UR4, c[0x0][0x1e0] ;  /* 0x0000780000047ab9 */ /* 0x000fe20000000a00 */
[----:B------:R-:W-:Y:S01]  /*0ec0*/  IMAD.WIDE.U32 R2, R174, UR17, R124 ;  /* 0x00000011ae027c25 */ /* 0x000fe2000f8e007c */
[----:B------:R-:W-:Y:S01]  /*0ed0*/  LOP3.LUT R31, R4, 0xfffffe00, RZ, 0xc0, !PT ;  /* 0xfffffe00041f7812 */ /* 0x000fe200078ec0ff */
[----:B------:R-:W-:Y:S01]  /*0ee0*/  ULDC UR40, c[0x0][0x290] ;  /* 0x0000a40000287ab9 */ /* 0x000fe20000000800 */
[----:B------:R-:W-:Y:S01]  /*0ef0*/  LOP3.LUT R4, R21, 0x38, R32, 0xf8, !PT ;  /* 0x0000003815047812 */ /* 0x000fe200078ef820 */
[----:B------:R-:W-:Y:S01]  /*0f00*/  IMAD R0, R174, UR9, R0 ;  /* 0x00000009ae007c24 */ /* 0x000fe2000f8e0200 */
[----:B------:R-:W-:Y:S01]  /*0f10*/  @P0 LEA R6, P1, R2, c[0x0][0x220], 0x1 ;  /* 0x0000880002060a11 */ /* 0x000fe200078208ff */
[----:B------:R-:W-:Y:S01]  /*0f20*/  IMAD.MOV.U32 R9, RZ, RZ, c[0x0][0x23c] ;  /* 0x00008f00ff097624 */ /* 0x000fe200078e00ff */
[----:B------:R-:W-:Y:S01]  /*0f30*/  LOP3.LUT R74, R31, R4, R36, 0xf6, !PT ;  /* 0x000000041f4a7212 */ /* 0x000fe200078ef624 */
[----:B------:R-:W-:Y:S01]  /*0f40*/  IMAD.IADD R3, R3, 0x1, R0 ;  /* 0x0000000103037824 */ /* 0x000fe200078e0200 */
[----:B------:R-:W-:Y:S01]  /*0f50*/  UIADD3 UR9, UR20, UR7, URZ ;  /* 0x0000000714097290 */ /* 0x000fe2000fffe03f */
[----:B------:R-:W-:Y:S01]  /*0f60*/  IMAD.SHL.U32 R120, R9, 0x20, RZ ;  /* 0x0000002009787824 */ /* 0x000fe200078e00ff */
[----:B------:R-:W-:Y:S01]  /*0f70*/  UIMAD.WIDE.U32 UR46, UR39, 0x30, URZ ;  /* 0x00000030272e78a5 */ /* 0x000fe2000f8e003f */
[----:B------:R-:W-:Y:S01]  /*0f80*/  IMAD.SHL.U32 R74, R74, 0x2, RZ ;  /* 0x000000024a4a7824 */ /* 0x000fe200078e00ff */
[----:B------:R-:W-:Y:S01]  /*0f90*/  @P0 LEA.HI.X R7, R2, c[0x0][0x224], R3, 0x1, P1 ;  /* 0x0000890002070a11 */ /* 0x000fe200008f0c03 */
[----:B------:R-:W-:Y:S01]  /*0fa0*/  IMAD.MOV.U32 R175, RZ, RZ, c[0x0][0x27c] ;  /* 0x00009f00ffaf7624 */ /* 0x000fe200078e00ff */
[C---:B------:R-:W-:Y:S01]  /*0fb0*/  @P2 LEA R0, P1, R159.reuse, R2, 0x4 ;  /* 0x000000029f002211 */ /* 0x040fe200078220ff */
[----:B------:R-:W-:Y:S01]  /*0fc0*/  USHF.R.S32.HI UR8, URZ, 0x1f, UR9 ;  /* 0x0000001f3f087899 */ /* 0x000fe20008011409 */
[----:B------:R-:W-:Y:S01]  /*0fd0*/  IADD3 R120, R120, UR31, RZ ;  /* 0x0000001f78787c10 */ /* 0x000fe2000fffe0ff */
[----:B------:R-:W-:Y:S01]  /*0fe0*/  @!PT LDS RZ, [RZ] ;  /* 0x00000000fffff984 */ /* 0x000fe20000000800 */
[----:B------:R-:W-:Y:S01]  /*0ff0*/  @!PT LDS RZ, [RZ] ;  /* 0x00000000fffff984 */ /* 0x000fe20000000800 */
[----:B------:R-:W-:Y:S01]  /*1000*/  @!PT LDS RZ, [RZ] ;  /* 0x00000000fffff984 */ /* 0x000fe20000000800 */
[----:B------:R1:W-:Y:S01]  /*1010*/  @P0 LDGSTS.E.BYPASS.LTC128B.128 [R74+0x4100], [R6.64], !P6 ;  /* 0x04100000064a0fae */ /* 0x0003e2000f101d5c */
[----:B------:R-:W-:Y:S01]  /*1020*/  @P2 LEA.HI.X R5, R159, R3, R9, 0x4, P1 ;  /* 0x000000039f052211 */ /* 0x000fe200008f2409 */
[----:B------:R-:W-:Y:S01]  /*1030*/  UIMAD UR7, UR8, UR4, URZ ;  /* 0x00000004080772a4 */ /* 0x000fe2000f8e023f */
[----:B------:R-:W-:Y:S01]  /*1040*/  @P2 LEA R4, P1, R0, c[0x0][0x220], 0x1 ;  /* 0x0000880000042a11 */ /* 0x000fe200078208ff */
[----:B------:R1:W-:Y:S01]  /*1050*/  @P0 LDGSTS.E.BYPASS.LTC128B.128 [R74+0x6100], [R6.64+0x80], !P5 ;  /* 0x06100080064a0fae */ /* 0x0003e2000e901d5c */
[----:B------:R-:W-:Y:S01]  /*1060*/  ISETP.GT.AND P0, PT, R8, 0x30, PT ;  /* 0x000000300800780c */ /* 0x000fe20003f04270 */
[----:B------:R-:W-:Y:S01]  /*1070*/  UIMAD.WIDE.U32 UR32, UR9, UR4, URZ ;  /* 0x00000004092072a5 */ /* 0x000fe2000f8e003f */
[----:B------:R-:W-:Y:S01]  /*1080*/  @P2 LEA.HI.X R5, R0, c[0x0][0x224], R5, 0x1, P1 ;  /* 0x0000890000052a11 */ /* 0x000fe200008f0c05 */
[----:B------:R-:W-:Y:S01]  /*1090*/  UIMAD UR7, UR9, UR5, UR7 ;  /* 0x00000005090772a4 */ /* 0x000fe2000f8e0207 */
[----:B------:R-:W-:Y:S01]  /*10a0*/  ISETP.GE.AND P1, PT, R8, 0x21, PT ;  /* 0x000000210800780c */ /* 0x000fe20003f26270 */
[----:B------:R-:W-:Y:S01]  /*10b0*/  IMAD.SHL.U32 R28, R28, 0x4, RZ ;  /* 0x000000041c1c7824 */ /* 0x000fe200078e00ff */
[----:B------:R-:W-:Y:S01]  /*10c0*/  ULDC.64 UR4, c[0x0][0x1e8] ;  /* 0x00007a0000047ab9 */ /* 0x000fe20000000a00 */
[----:B------:R3:W-:Y:S01]  /*10d0*/  @P2 LDGSTS.E.BYPASS.LTC128B.128 [R74+0x4900], [R4.64], !P6 ;  /* 0x04900000044a2fae */ /* 0x0007e2000f101d5c */
[----:B------:R-:W-:Y:S01]  /*10e0*/  UIADD3 UR33, UR33, UR7, URZ ;  /* 0x0000000721217290 */ /* 0x000fe2000fffe03f */
[----:B------:R-:W-:Y:S01]  /*10f0*/  IMAD R8, R37, c[0x0][0x290], RZ ;  /* 0x0000a40025087a24 */ /* 0x000fe200078e02ff */
[----:B------:R-:W-:Y:S01]  /*1100*/  SHF.R.S32.HI R29, RZ, 0x1f, R28 ;  /* 0x0000001fff1d7819 */ /* 0x000fe2000001141c */
[----:B------:R3:W-:Y:S01]  /*1110*/  @P2 LDGSTS.E.BYPASS.LTC128B.128 [R74+0x6900], [R4.64+0x80], !P5 ;  /* 0x06900080044a2fae */ /* 0x0007e2000e901d5c */
[C---:B------:R-:W-:Y:S01]  /*1120*/  IMAD.WIDE.U32 R12, R92.reuse, c[0x0][0x280], R32 ;  /* 0x0000a0005c0c7a25 */ /* 0x040fe200078e0020 */
[----:B------:R-:W-:Y:S01]  /*1130*/  UIMAD.WIDE.U32 UR44, UR40, 0x30, URZ ;  /* 0x00000030282c78a5 */ /* 0x000fe2000f8e003f */
[----:B------:R-:W-:Y:S01]  /*1140*/  P2R R154, PR, RZ, 0x40 ;  /* 0x00000040ff9a7803 */ /* 0x000fe20000000000 */
[----:B------:R-:W-:Y:S01]  /*1150*/  USHF.L.U32 UR38, UR40, 0x6, URZ ;  /* 0x0000000628267899 */ /* 0x000fe2000800063f */
[----:B------:R-:W-:Y:S01]  /*1160*/  IMAD R8, R92, c[0x0][0x294], R8 ;  /* 0x0000a5005c087a24 */ /* 0x000fe200078e0208 */
[----:B------:R-:W-:Y:S01]  /*1170*/  @P1 IADD3 R0, P2, R2, UR30, RZ ;  /* 0x0000001e02001c10 */ /* 0x000fe2000ff5e0ff */
[----:B------:R-:W-:-:S04]  /*1180*/  IMAD.WIDE.U32 R14, R92, c[0x0][0x290], R32 ;  /* 0x0000a4005c0e7a25 */ /* 0x000fc800078e0020 */
[----:B------:R-:W-:Y:S02]  /*1190*/  IMAD.U32 R16, RZ, RZ, UR16 ;  /* 0x00000010ff107e24 */ /* 0x000fe4000f8e00ff */
[----:B------:R-:W-:-:S04]  /*11a0*/  IMAD.WIDE.U32 R164, R92, c[0x0][0x1e0], RZ ;  /* 0x000078005ca47a25 */ /* 0x000fc800078e00ff */
[----:B-1----:R-:W-:Y:S02]  /*11b0*/  @P0 IMAD R6, R9, 0x30, RZ ;  /* 0x0000003009060824 */ /* 0x002fe400078e02ff */
[----:B------:R-:W-:-:S04]  /*11c0*/  IMAD.WIDE.U32 R16, R16, c[0x0][0x210], R32 ;  /* 0x0000840010107a25 */ /* 0x000fc800078e0020 */
[----:B------:R-:W-:Y:S02]  /*11d0*/  IMAD.MOV.U32 R173, RZ, RZ, c[0x0][0x1e0] ;  /* 0x00007800ffad7624 */ /* 0x000fe400078e00ff */
[----:B------:R-:W-:Y:S02]  /*11e0*/  IMAD.MOV.U32 R160, RZ, RZ, c[0x0][0x290] ;  /* 0x0000a400ffa07624 */ /* 0x000fe400078e00ff */
[----:B---3--:R-:W-:Y:S01]  /*11f0*/  @P0 IMAD.WIDE.U32 R4, R159, 0x30, R2 ;  /* 0x000000309f040825 */ /* 0x008fe200078e0002 */
[-C--:B------:R-:W-:Y:S02]  /*1200*/  SHF.L.U64.HI R172, R173, R38.reuse, c[0x0][0x1e4] ;  /* 0x00007900adac7619 */ /* 0x080fe40000010226 */
[----:B------:R-:W-:Y:S01]  /*1210*/  SHF.L.U64.HI R161, R160, R38, c[0x0][0x294] ;  /* 0x0000a500a0a17619 */ /* 0x000fe20000010226 */
[----:B------:R-:W-:Y:S01]  /*1220*/  @P1 IMAD.X R2, R120, 0x1, R3, P2 ;  /* 0x0000000178021824 */ /* 0x000fe200010e0603 */
[----:B------:R-:W-:Y:S01]  /*1230*/  @P0 LEA R24, P2, R4, c[0x0][0x220], 0x1 ;  /* 0x0000880004180a11 */ /* 0x000fe200078408ff */
[----:B------:R-:W-:-:S02]  /*1240*/  @P0 IMAD.IADD R3, R5, 0x1, R6 ;  /* 0x0000000105030824 */ /* 0x000fc400078e0206 */
[----:B------:R-:W-:-:S03]  /*1250*/  IMAD.WIDE.U32 R6, R92, c[0x0][0x290], R28 ;  /* 0x0000a4005c067a25 */ /* 0x000fc600078e001c */
[----:B------:R-:W-:Y:S01]  /*1260*/  @P0 LEA.HI.X R25, R4, c[0x0][0x224], R3, 0x1, P2 ;  /* 0x0000890004190a11 */ /* 0x000fe200010f0c03 */
[----:B------:R-:W-:Y:S01]  /*1270*/  IMAD.U32 R3, RZ, RZ, UR26 ;  /* 0x0000001aff037e24 */ /* 0x000fe2000f8e00ff */
[C---:B------:R-:W-:Y:S01]  /*1280*/  @P1 LEA R22, P2, R0.reuse, c[0x0][0x220], 0x1 ;  /* 0x0000880000161a11 */ /* 0x040fe200078408ff */
[----:B------:R-:W-:Y:S02]  /*1290*/  IMAD.IADD R7, R7, 0x1, R8 ;  /* 0x0000000107077824 */ /* 0x000fe400078e0208 */
[----:B------:R-:W-:Y:S01]  /*12a0*/  IMAD.MOV.U32 R158, RZ, RZ, 0x5 ;  /* 0x00000005ff9e7424 */ /* 0x000fe200078e00ff */
[----:B------:R-:W-:Y:S01]  /*12b0*/  @P1 LEA.HI.X R23, R0, c[0x0][0x224], R2, 0x1, P2 ;  /* 0x0000890000171a11 */ /* 0x000fe200010f0c02 */
[----:B------:R-:W-:Y:S01]  /*12c0*/  IMAD.U32 R2, RZ, RZ, UR6 ;  /* 0x00000006ff027e24 */ /* 0x000fe2000f8e00ff */
[----:B------:R-:W-:Y:S01]  /*12d0*/  ISETP.GE.AND P2, PT, R32, c[0x0][0x27c], PT ;  /* 0x00009f0020007a0c */ /* 0x000fe20003f46270 */
[----:B------:R-:W-:Y:S01]  /*12e0*/  IMAD.SHL.U32 R0, R175, 0x2, RZ ;  /* 0x00000002af007824 */ /* 0x000fe200078e00ff */
[----:B------:R-:W-:Y:S01]  /*12f0*/  UIMAD UR6, UR15, UR4, URZ ;  /* 0x000000040f0672a4 */ /* 0x000fe2000f8e023f */
[----:B------:R1:W-:Y:S01]  /*1300*/  @P1 LDGSTS.E.BYPASS.LTC128B.128 [R74+0x5100], [R22.64], !P6 ;  /* 0x05100000164a1fae */ /* 0x0003e2000f101d5c */
[----:B------:R-:W-:Y:S01]  /*1310*/  SEL R4, RZ, c[0x0][0x27c], !P2 ;  /* 0x00009f00ff047a07 */ /* 0x000fe20005000000 */
[----:B------:R-:W-:Y:S01]  /*1320*/  IMAD.MOV.U32 R163, RZ, RZ, c[0x0][0x280] ;  /* 0x0000a000ffa37624 */ /* 0x000fe200078e00ff */
[----:B------:R-:W-:Y:S01]  /*1330*/  UIMAD UR5, UR16, UR5, UR6 ;  /* 0x00000005100572a4 */ /* 0x000fe2000f8e0206 */
[----:B------:R1:W-:Y:S01]  /*1340*/  @P1 LDGSTS.E.BYPASS.LTC128B.128 [R74+0x7100], [R22.64+0x80], !P5 ;  /* 0x07100080164a1fae */ /* 0x0003e2000e901d5c */
[----:B------:R-:W-:Y:S01]  /*1350*/  IADD3 R150, P1, R92, UR9, RZ ;  /* 0x000000095c967c10 */ /* 0x000fe2000ff3e0ff */
[----:B------:R-:W-:Y:S01]  /*1360*/  ULDC.64 UR6, c[0x0][0x260] ;  /* 0x0000980000067ab9 */ /* 0x000fe20000000a00 */
[----:B------:R-:W-:Y:S01]  /*1370*/  IMAD.WIDE.U32 R170, R157, c[0x0][0x1e0], RZ ;  /* 0x000078009daa7a25 */ /* 0x000fe200078e00ff */
[----:B------:R-:W-:Y:S01]  /*1380*/  UIMAD UR6, UR15, UR6, URZ ;  /* 0x000000060f0672a4 */ /* 0x000fe2000f8e023f */
[----:B------:R1:W-:Y:S01]  /*1390*/  @P0 LDGSTS.E.BYPASS.LTC128B.128 [R74+0x5900], [R24.64], !P6 ;  /* 0x05900000184a0fae */ /* 0x0003e2000f101d5c */
[----:B------:R-:W-:Y:S01]  /*13a0*/  @P2 IADD3 R0, -R0, c[0x0][0x1d4], RZ ;  /* 0x0000750000002a10 */ /* 0x000fe20007ffe1ff */
[----:B------:R-:W-:Y:S01]  /*13b0*/  IMAD.WIDE.U32 R168, R156, c[0x0][0x1e0], RZ ;  /* 0x000078009ca87a25 */ /* 0x000fe200078e00ff */
[----:B------:R-:W-:Y:S01]  /*13c0*/  ISETP.GE.AND P2, PT, R175, 0x1, PT ;  /* 0x00000001af00780c */ /* 0x000fe20003f46270 */
[----:B------:R-:W-:Y:S01]  /*13d0*/  UIMAD UR6, UR16, UR7, UR6 ;  /* 0x00000007100672a4 */ /* 0x000fe2000f8e0206 */
[----:B------:R1:W-:Y:S01]  /*13e0*/  @P0 LDGSTS.E.BYPASS.LTC128B.128 [R74+0x7900], [R24.64+0x80], !P5 ;  /* 0x07900080184a0fae */ /* 0x0003e2000e901d5c */
[----:B------:R-:W-:Y:S01]  /*13f0*/  IADD3.X R149, R37, UR8, RZ, P1, !PT ;  /* 0x0000000825957c10 */ /* 0x000fe20008ffe4ff */
[----:B------:R-:W-:Y:S01]  /*1400*/  IMAD.WIDE.U32 R166, R155, c[0x0][0x1e0], RZ ;  /* 0x000078009ba67a25 */ /* 0x000fe200078e00ff */
[-C--:B------:R-:W-:Y:S01]  /*1410*/  SHF.L.U64.HI R173, R173, R158.reuse, c[0x0][0x1e4] ;  /* 0x00007900adad7619 */ /* 0x080fe2000001029e */
[----:B------:R-:W0:Y:S01]  /*1420*/  LDGDEPBAR ;  /* 0x00000000000079af */ /* 0x000e220000000000 */
[----:B------:R-:W-:-:S02]  /*1430*/  SHF.L.U64.HI R162, R163, R158, c[0x0][0x284] ;  /* 0x0000a100a3a27619 */ /* 0x000fc4000001029e */
[-C--:B------:R-:W-:Y:S02]  /*1440*/  SHF.L.U64.HI R160, R160, R158.reuse, c[0x0][0x294] ;  /* 0x0000a500a0a07619 */ /* 0x080fe4000001029e */
[C---:B------:R-:W-:Y:S01]  /*1450*/  SHF.L.U64.HI R158, R159.reuse, R158, c[0x0][0x23c] ;  /* 0x00008f009f9e7619 */ /* 0x040fe2000001029e */
[----:B------:R-:W-:Y:S01]  /*1460*/  IMAD.SHL.U32 R159, R159, 0x20, RZ ;  /* 0x000000209f9f7824 */ /* 0x000fe200078e00ff */
[----:B------:R-:W-:Y:S01]  /*1470*/  SHF.L.U64.HI R163, R163, R38, c[0x0][0x284] ;  /* 0x0000a100a3a37619 */ /* 0x000fe20000010226 */
[----:B------:R-:W-:Y:S01]  /*1480*/  BAR.SYNC.DEFER_BLOCKING 0x0 ;  /* 0x0000000000007b1d */ /* 0x000fe20000010000 */
[----:B------:R-:W-:Y:S02]  /*1490*/  ISETP.GE.AND P5, PT, R32, c[0x0][0x1d4], PT ;  /* 0x0000750020007a0c */ /* 0x000fe40003fa6270 */
[----:B--2---:R-:W-:Y:S01]  /*14a0*/  @P3 SHF.R.S32.HI R19, RZ, 0x1f, R18 ;  /* 0x0000001fff133819 */ /* 0x004fe20000011412 */
[----:B------:R-:W-:Y:S02]  /*14b0*/  @!P3 IMAD.MOV.U32 R19, RZ, RZ, R2 ;  /* 0x000000ffff13b224 */ /* 0x000fe400078e0002 */
[----:B------:R-:W-:-:S02]  /*14c0*/  IMAD.U32 R2, RZ, RZ, UR30 ;  /* 0x0000001eff027e24 */ /* 0x000fc4000f8e00ff */
[----:B------:R-:W-:Y:S01]  /*14d0*/  @!P3 IMAD.MOV.U32 R18, RZ, RZ, R3 ;  /* 0x000000ffff12b224 */ /* 0x000fe200078e0003 */
[----:B------:R-:W-:Y:S01]  /*14e0*/  ISETP.NE.AND P3, PT, RZ, UR48, PT ;  /* 0x00000030ff007c0c */ /* 0x000fe2000bf65270 */
[----:B------:R-:W-:Y:S01]  /*14f0*/  IMAD.U32 R3, RZ, RZ, UR31 ;  /* 0x0000001fff037e24 */ /* 0x000fe2000f8e00ff */
[----:B------:R-:W-:Y:S01]  /*1500*/  IADD3 R121, P2, R2, 0x80, RZ ;  /* 0x0000008002797810 */ /* 0x000fe20007f5e0ff */
[----:B------:R-:W-:Y:S01]  /*1510*/  IMAD.IADD R2, R32, 0x1, R4 ;  /* 0x0000000120027824 */ /* 0x000fe200078e0204 */
[----:B------:R-:W-:Y:S01]  /*1520*/  SHF.R.S32.HI R3, RZ, 0x1f, R0 ;  /* 0x0000001fff037819 */ /* 0x000fe20000011400 */
[----:B------:R-:W-:Y:S01]  /*1530*/  UIMAD.WIDE.U32 UR30, UR16, UR4, UR32 ;  /* 0x00000004101e72a5 */ /* 0x000fe2000f8e0020 */
[----:B------:R-:W-:Y:S01]  /*1540*/  P2R R151, PR, RZ, 0x8 ;  /* 0x00000008ff977803 */ /* 0x000fe20000000000 */
[----:B------:R-:W-:Y:S01]  /*1550*/  IMAD.X R120, RZ, RZ, R120, P2 ;  /* 0x000000ffff787224 */ /* 0x000fe200010e0678 */
[----:B------:R-:W-:Y:S01]  /*1560*/  LEA.HI R34, R3, R0, RZ, 0x4 ;  /* 0x0000000003227211 */ /* 0x000fe200078f20ff */
[----:B------:R-:W-:Y:S01]  /*1570*/  UIADD3 UR25, UR31, UR5, URZ ;  /* 0x000000051f197290 */ /* 0x000fe2000fffe03f */
[----:B------:R-:W-:Y:S01]  /*1580*/  SHF.R.S32.HI R0, RZ, 0x1f, R2 ;  /* 0x0000001fff007819 */ /* 0x000fe20000011402 */
[----:B------:R-:W-:Y:S01]  /*1590*/  IMAD.U32 R4, RZ, RZ, UR30 ;  /* 0x0000001eff047e24 */ /* 0x000fe2000f8e00ff */
[----:B------:R-:W-:Y:S01]  /*15a0*/  ULDC.64 UR4, c[0x0][0x210] ;  /* 0x0000840000047ab9 */ /* 0x000fe20000000a00 */
[----:B------:R-:W-:Y:S01]  /*15b0*/  IMAD.U32 R5, RZ, RZ, UR31 ;  /* 0x0000001fff057e24 */ /* 0x000fe2000f8e00ff */
[CC--:B------:R-:W-:Y:S01]  /*15c0*/  LEA.HI R20, R0.reuse, R2.reuse, RZ, 0x3 ;  /* 0x0000000200147211 */ /* 0x0c0fe200078f18ff */
[----:B------:R-:W-:Y:S01]  /*15d0*/  IMAD.MOV.U32 R88, RZ, RZ, R4 ;  /* 0x000000ffff587224 */ /* 0x000fe200078e0004 */
[----:B------:R-:W-:Y:S01]  /*15e0*/  LEA.HI R35, R0, R2, RZ, 0x6 ;  /* 0x0000000200237211 */ /* 0x000fe200078f30ff */
[----:B------:R-:W-:Y:S01]  /*15f0*/  IMAD.U32 R2, RZ, RZ, UR16 ;  /* 0x00000010ff027e24 */ /* 0x000fe2000f8e00ff */
[----:B------:R-:W-:Y:S01]  /*1600*/  UIMAD UR4, UR15, UR4, URZ ;  /* 0x000000040f0472a4 */ /* 0x000fe2000f8e023f */
[----:B------:R-:W-:Y:S01]  /*1610*/  IMAD R0, R37, c[0x0][0x280], RZ ;  /* 0x0000a00025007a24 */ /* 0x000fe200078e02ff */
[----:B------:R-:W-:Y:S01]  /*1620*/  LOP3.LUT R109, R20, 0xfffffff8, RZ, 0xc0, !PT ;  /* 0xfffffff8146d7812 */ /* 0x000fe200078ec0ff */
[----:B------:R-:W-:Y:S01]  /*1630*/  IMAD.WIDE.U32 R2, R2, c[0x0][0x260], R32 ;  /* 0x0000980002027a25 */ /* 0x000fe200078e0020 */
[----:B------:R-:W-:-:S02]  /*1640*/  UIMAD UR4, UR16, UR5, UR4 ;  /* 0x00000005100472a4 */ /* 0x000fc4000f8e0204 */
[----:B------:R-:W-:Y:S01]  /*1650*/  SHF.R.S32.HI R119, RZ, 0x1f, R109 ;  /* 0x0000001fff777819 */ /* 0x000fe2000001146d */
[C---:B------:R-:W-:Y:S01]  /*1660*/  IMAD R0, R92.reuse, c[0x0][0x284], R0 ;  /* 0x0000a1005c007a24 */ /* 0x040fe200078e0200 */
[----:B------:R-:W-:Y:S01]  /*1670*/  IADD3 R11, R3, UR6, RZ ;  /* 0x00000006030b7c10 */ /* 0x000fe2000fffe0ff */
[----:B------:R-:W-:Y:S01]  /*1680*/  IMAD.WIDE.U32 R4, R92, c[0x0][0x280], R28 ;  /* 0x0000a0005c047a25 */ /* 0x000fe200078e001c */
[----:B------:R-:W-:Y:S01]  /*1690*/  IADD3 R17, R17, UR4, RZ ;  /* 0x0000000411117c10 */ /* 0x000fe2000fffe0ff */
[----:B------:R-:W-:Y:S02]  /*16a0*/  ULDC.64 UR6, c[0x0][0x1e0] ;  /* 0x0000780000067ab9 */ /* 0x000fe40000000a00 */
[----:B------:R-:W-:Y:S01]  /*16b0*/  IMAD.IADD R9, R5, 0x1, R0 ;  /* 0x0000000105097824 */ /* 0x000fe200078e0200 */
[----:B------:R-:W-:Y:S01]  /*16c0*/  USHF.L.U32 UR30, UR6, 0x4, URZ ;  /* 0x00000004061e7899 */ /* 0x000fe2000800063f */
[----:B------:R-:W-:Y:S01]  /*16d0*/  IMAD.IADD R5, R0, 0x1, R13 ;  /* 0x0000000100057824 */ /* 0x000fe200078e020d */
[----:B------:R-:W-:Y:S01]  /*16e0*/  ULDC.64 UR4, c[0x0][0x280] ;  /* 0x0000a00000047ab9 */ /* 0x000fe20000000a00 */
[----:B------:R-:W-:Y:S01]  /*16f0*/  IMAD.IADD R3, R8, 0x1, R15 ;  /* 0x0000000108037824 */ /* 0x000fe200078e020f */
[----:B------:R-:W-:Y:S01]  /*1700*/  UIMAD UR4, UR36, UR4, URZ ;  /* 0x00000004240472a4 */ /* 0x000fe2000f8e023f */
[----:B------:R-:W-:Y:S01]  /*1710*/  IMAD.MOV.U32 R8, RZ, RZ, R4 ;  /* 0x000000ffff087224 */ /* 0x000fe200078e0004 */
[----:B------:R-:W-:Y:S01]  /*1720*/  UIMAD UR34, UR7, 0x30, URZ ;  /* 0x00000030072278a4 */ /* 0x000fe2000f8e023f */
[----:B------:R-:W-:Y:S01]  /*1730*/  IMAD.U32 R0, RZ, RZ, UR19 ;  /* 0x00000013ff007e24 */ /* 0x000fe2000f8e00ff */
[----:B------:R-:W-:Y:S01]  /*1740*/  USHF.L.U64.HI UR27, UR6, UR37, UR27 ;  /* 0x00000025061b7299 */ /* 0x000fe2000801021b */
[----:B------:R-:W-:Y:S01]  /*1750*/  IMAD.MOV.U32 R10, RZ, RZ, R2 ;  /* 0x000000ffff0a7224 */ /* 0x000fe200078e0002 */
[----:B------:R-:W-:Y:S01]  /*1760*/  UIMAD.WIDE.U32 UR32, UR6, 0x30, URZ ;  /* 0x00000030062078a5 */ /* 0x000fe2000f8e003f */
[----:B------:R-:W-:Y:S01]  /*1770*/  IMAD.WIDE.U32 R104, R0, c[0x0][0x280], R8 ;  /* 0x0000a00000687a25 */ /* 0x000fe200078e0008 */
[----:B------:R-:W-:-:S02]  /*1780*/  USHF.L.U32 UR31, UR6, 0x6, URZ ;  /* 0x00000006061f7899 */ /* 0x000fc4000800063f */
[----:B------:R-:W-:Y:S01]  /*1790*/  UIMAD UR41, UR19, UR5, UR4 ;  /* 0x00000005132972a4 */ /* 0x000fe2000f8e0204 */
[----:B------:R-:W-:Y:S02]  /*17a0*/  IMAD.U32 R9, RZ, RZ, UR19 ;  /* 0x00000013ff097e24 */ /* 0x000fe4000f8e00ff */
[----:B------:R-:W-:Y:S01]  /*17b0*/  IMAD.MOV.U32 R4, RZ, RZ, R12 ;  /* 0x000000ffff047224 */ /* 0x000fe200078e000c */
[----:B------:R-:W-:Y:S01]  /*17c0*/  ULDC.64 UR4, c[0x0][0x268] ;  /* 0x00009a0000047ab9 */ /* 0x000fe20000000a00 */
[----:B------:R-:W-:Y:S01]  /*17d0*/  IMAD.U32 R8, RZ, RZ, UR19 ;  /* 0x00000013ff087e24 */ /* 0x000fe2000f8e00ff */
[----:B------:R-:W-:Y:S01]  /*17e0*/  UIMAD UR4, UR35, UR4, URZ ;  /* 0x00000004230472a4 */ /* 0x000fe2000f8e023f */
[----:B------:R-:W-:Y:S01]  /*17f0*/  IMAD.MOV.U32 R2, RZ, RZ, R14 ;  /* 0x000000ffff027224 */ /* 0x000fe200078e000e */
[----:B------:R-:W-:Y:S01]  /*1800*/  IADD3 R117, R105, UR41, RZ ;  /* 0x0000002969757c10 */ /* 0x000fe2000fffe0ff */
[----:B------:R-:W-:Y:S01]  /*1810*/  IMAD.WIDE.U32 R102, R9, c[0x0][0x290], R6 ;  /* 0x0000a40009667a25 */ /* 0x000fe200078e0006 */
[----:B------:R-:W-:Y:S01]  /*1820*/  SHF.R.S32.HI R6, RZ, 0x1f, R157 ;  /* 0x0000001fff067819 */ /* 0x000fe2000001149d */
[----:B------:R-:W-:-:S02]  /*1830*/  UIMAD UR43, UR43, UR5, UR4 ;  /* 0x000000052b2b72a4 */ /* 0x000fc4000f8e0204 */
[----:B------:R-:W-:Y:S01]  /*1840*/  IMAD.WIDE.U32 R100, R8, c[0x0][0x280], R4 ;  /* 0x0000a00008647a25 */ /* 0x000fe200078e0004 */
[----:B------:R-:W-:Y:S01]  /*1850*/  SHF.R.S32.HI R5, RZ, 0x1f, R156 ;  /* 0x0000001fff057819 */ /* 0x000fe2000001149c */
[----:B------:R-:W-:Y:S01]  /*1860*/  ULDC UR35, c[0x0][0x284] ;  /* 0x0000a10000237ab9 */ /* 0x000fe20000000800 */
[----:B------:R-:W-:Y:S01]  /*1870*/  LEA.HI R6, R6, R157, RZ, 0x3 ;  /* 0x0000009d06067211 */ /* 0x000fe200078f18ff */
[----:B------:R-:W-:Y:S01]  /*1880*/  IMAD.WIDE.U32 R98, R0, c[0x0][0x290], R2 ;  /* 0x0000a40000627a25 */ /* 0x000fe200078e0002 */
[----:B------:R-:W-:Y:S01]  /*1890*/  SHF.R.S32.HI R0, RZ, 0x1f, R155 ;  /* 0x0000001fff007819 */ /* 0x000fe2000001149b */
[----:B------:R-:W-:Y:S01]  /*18a0*/  ULDC UR4, c[0x0][0x294] ;  /* 0x0000a50000047ab9 */ /* 0x000fe20000000800 */
[----:B------:R-:W-:Y:S01]  /*18b0*/  LEA.HI R5, R5, R156, RZ, 0x3 ;  /* 0x0000009c05057211 */ /* 0x000fe200078f18ff */
[----:B------:R-:W-:Y:S01]  /*18c0*/  IMAD.SHL.U32 R7, R6, 0x40, RZ ;  /* 0x0000004006077824 */ /* 0x000fe200078e00ff */
[----:B------:R-:W-:Y:S01]  /*18d0*/  LEA.HI R0, R0, R155, RZ, 0x3 ;  /* 0x0000009b00007211 */ /* 0x000fe200078f18ff */
[----:B------:R-:W-:Y:S01]  /*18e0*/  IMAD.SHL.U32 R4, R157, 0x40, RZ ;  /* 0x000000409d047824 */ /* 0x000fe200078e00ff */
[----:B------:R-:W-:Y:S01]  /*18f0*/  LOP3.LUT R8, R21, 0x38, R20, 0xf8, !PT ;  /* 0x0000003815087812 */ /* 0x000fe200078ef814 */
[----:B------:R-:W-:Y:S01]  /*1900*/  IMAD.SHL.U32 R6, R5, 0x40, RZ ;  /* 0x0000004005067824 */ /* 0x000fe200078e00ff */
[----:B------:R-:W-:Y:S01]  /*1910*/  SHF.R.S32.HI R5, RZ, 0x4, R34 ;  /* 0x00000004ff057819 */ /* 0x000fe20000011422 */
[----:B------:R-:W-:Y:S01]  /*1920*/  IMAD.SHL.U32 R3, R156, 0x40, RZ ;  /* 0x000000409c037824 */ /* 0x000fe200078e00ff */
[----:B------:R-:W-:Y:S01]  /*1930*/  LOP3.LUT R4, R4, 0x1c0, RZ, 0xc0, !PT ;  /* 0x000001c004047812 */ /* 0x000fe200078ec0ff */
[----:B------:R-:W-:Y:S01]  /*1940*/  IMAD.SHL.U32 R2, R155, 0x40, RZ ;  /* 0x000000409b027824 */ /* 0x000fe200078e00ff */
[----:B------:R-:W-:Y:S01]  /*1950*/  LEA.HI.SX32 R5, R20, R5, 0x1d ;  /* 0x0000000514057211 */ /* 0x000fe200078feaff */
[----:B------:R-:W-:Y:S01]  /*1960*/  IMAD.SHL.U32 R0, R0, 0x40, RZ ;  /* 0x0000004000007824 */ /* 0x000fe200078e00ff */
[----:B------:R-:W-:Y:S01]  /*1970*/  LOP3.LUT R3, R3, 0x1c0, RZ, 0xc0, !PT ;  /* 0x000001c003037812 */ /* 0x000fe200078ec0ff */
[----:B------:R-:W-:Y:S01]  /*1980*/  IMAD.WIDE.U32 R96, R96, c[0x0][0x268], R10 ;  /* 0x00009a0060607a25 */ /* 0x000fe200078e000a */
[----:B------:R-:W-:Y:S01]  /*1990*/  LOP3.LUT R2, R2, 0x1c0, RZ, 0xc0, !PT ;  /* 0x000001c002027812 */ /* 0x000fe200078ec0ff */
[----:B------:R-:W-:Y:S01]  /*19a0*/  USHF.L.U32 UR5, UR39, 0x5, URZ ;  /* 0x0000000527057899 */ /* 0x000fe2000800063f */
[----:B------:R-:W-:Y:S01]  /*19b0*/  LOP3.LUT R9, R0, 0xfffffe00, RZ, 0xc0, !PT ;  /* 0xfffffe0000097812 */ /* 0x000fe200078ec0ff */
[----:B------:R-:W-:Y:S01]  /*19c0*/  IMAD.SHL.U32 R0, R35, 0x40, RZ ;  /* 0x0000004023007824 */ /* 0x000fe200078e00ff */
[----:B------:R-:W-:Y:S01]  /*19d0*/  LOP3.LUT R11, R7, 0xfffffe00, RZ, 0xc0, !PT ;  /* 0xfffffe00070b7812 */ /* 0x000fe200078ec0ff */
[----:B------:R-:W-:Y:S01]  /*19e0*/  IMAD.SHL.U32 R91, R5, 0x8, RZ ;  /* 0x00000008055b7824 */ /* 0x000fe200078e00ff */
[----:B------:R-:W-:Y:S01]  /*19f0*/  LOP3.LUT R10, R6, 0xfffffe00, RZ, 0xc0, !PT ;  /* 0xfffffe00060a7812 */ /* 0x000fe200078ec0ff */
[----:B------:R-:W-:Y:S01]  /*1a00*/  IMAD.U32 R89, RZ, RZ, UR25 ;  /* 0x00000019ff597e24 */ /* 0x000fe2000f8e00ff */
[----:B------:R-:W-:Y:S01]  /*1a10*/  SHF.R.U32.HI R26, RZ, 0x3, R4 ;  /* 0x00000003ff1a7819 */ /* 0x000fe20000011604 */
[----:B------:R-:W-:Y:S01]  /*1a20*/  USHF.L.U32 UR25, UR6, 0x5, URZ ;  /* 0x0000000506197899 */ /* 0x000fe2000800063f */
[----:B------:R-:W-:-:S02]  /*1a30*/  LOP3.LUT R7, R4, 0x38, R20, 0xf8, !PT ;  /* 0x0000003804077812 */ /* 0x000fc400078ef814 */
[----:B------:R-:W-:Y:S01]  /*1a40*/  SHF.R.S32.HI R6, RZ, 0x1f, R5 ;  /* 0x0000001fff067819 */ /* 0x000fe20000011405 */
[----:B------:R-:W-:Y:S01]  /*1a50*/  ULDC.64 UR6, c[0x0][0x290] ;  /* 0x0000a40000067ab9 */ /* 0x000fe20000000a00 */
[----:B------:R-:W-:Y:S01]  /*1a60*/  SHF.R.U32.HI R27, RZ, 0x3, R3 ;  /* 0x00000003ff1b7819 */ /* 0x000fe20000011603 */
[----:B------:R-:W-:Y:S01]  /*1a70*/  UIMAD UR6, UR36, UR6, URZ ;  /* 0x00000006240672a4 */ /* 0x000fe2000f8e023f */
[----:B------:R-:W-:Y:S01]  /*1a80*/  SHF.R.U32.HI R30, RZ, 0x3, R2 ;  /* 0x00000003ff1e7819 */ /* 0x000fe20000011602 */
[----:B------:R-:W-:Y:S01]  /*1a90*/  USHF.L.U32 UR36, UR39, 0x6, URZ ;  /* 0x0000000627247899 */ /* 0x000fe2000800063f */
[--C-:B------:R-:W-:Y:S01]  /*1aa0*/  LOP3.LUT R12, R3, 0x38, R20.reuse, 0xf8, !PT ;  /* 0x00000038030c7812 */ /* 0x100fe200078ef814 */
[----:B------:R-:W-:Y:S01]  /*1ab0*/  UIMAD UR42, UR19, UR7, UR6 ;  /* 0x00000007132a72a4 */ /* 0x000fe2000f8e0206 */
[----:B------:R-:W-:Y:S01]  /*1ac0*/  LOP3.LUT R14, R2, 0x38, R20, 0xf8, !PT ;  /* 0x00000038020e7812 */ /* 0x000fe200078ef814 */
[----:B------:R-:W-:Y:S01]  /*1ad0*/  UIMAD UR7, UR49, UR35, URZ ;  /* 0x00000023310772a4 */ /* 0x000fe2000f8e023f */
[----:B------:R-:W-:Y:S01]  /*1ae0*/  LOP3.LUT R0, R0, 0xfffff000, RZ, 0xc0, !PT ;  /* 0xfffff00000007812 */ /* 0x000fe200078ec0ff */
[----:B------:R-:W-:Y:S01]  /*1af0*/  UIMAD UR49, UR49, UR4, URZ ;  /* 0x00000004313172a4 */ /* 0x000fe2000f8e023f */
[----:B------:R-:W-:Y:S01]  /*1b00*/  LOP3.LUT R13, R8, R36, RZ, 0x3c, !PT ;  /* 0x00000024080d7212 */ /* 0x000fe200078e3cff */
[----:B------:R-:W-:Y:S01]  /*1b10*/  USHF.L.U64.HI UR35, UR39, UR37, UR35 ;  /* 0x0000002527237299 */ /* 0x000fe20008010223 */
[----:B------:R-:W-:Y:S01]  /*1b20*/  LEA.HI R15, R6, R5, RZ, 0x3 ;  /* 0x00000005060f7211 */ /* 0x000fe200078f18ff */
[----:B------:R-:W-:Y:S01]  /*1b30*/  USHF.L.U64.HI UR37, UR40, UR37, UR4 ;  /* 0x0000002528257299 */ /* 0x000fe20008010204 */
[----:B------:R-:W-:Y:S01]  /*1b40*/  LOP3.LUT R8, R7, R26, RZ, 0x3c, !PT ;  /* 0x0000001a07087212 */ /* 0x000fe200078e3cff */
[----:B------:R-:W-:Y:S01]  /*1b50*/  USHF.L.U32 UR6, UR40, 0x5, URZ ;  /* 0x0000000528067899 */ /* 0x000fe2000800063f */
[----:B------:R-:W-:Y:S01]  /*1b60*/  LOP3.LUT R7, R12, R27, RZ, 0x3c, !PT ;  /* 0x0000001b0c077212 */ /* 0x000fe200078e3cff */
[----:B------:R-:W-:Y:S01]  /*1b70*/  UIADD3 UR4, UR33, UR34, URZ ;  /* 0x0000002221047290 */ /* 0x000fe2000fffe03f */
[----:B------:R-:W-:Y:S01]  /*1b80*/  LOP3.LUT R6, R14, R30, RZ, 0x3c, !PT ;  /* 0x0000001e0e067212 */ /* 0x000fe200078e3cff */
[----:B------:R-:W-:Y:S01]  /*1b90*/  USHF.L.U32 UR39, UR39, 0x4, URZ ;  /* 0x0000000427277899 */ /* 0x000fe2000800063f */
[-C--:B------:R-:W-:Y:S01]  /*1ba0*/  IADD3 R14, R13, R0.reuse, R31 ;  /* 0x000000000d0e7210 */ /* 0x080fe20007ffe01f */
[----:B------:R-:W-:Y:S01]  /*1bb0*/  USHF.L.U32 UR40, UR40, 0x4, URZ ;  /* 0x0000000428287899 */ /* 0x000fe2000800063f */
[-C--:B------:R-:W-:Y:S01]  /*1bc0*/  IADD3 R13, R8, R0.reuse, R11 ;  /* 0x00000000080d7210 */ /* 0x080fe20007ffe00b */
[----:B------:R-:W-:Y:S01]  /*1bd0*/  UIADD3 UR7, UR47, UR7, URZ ;  /* 0x000000072f077290 */ /* 0x000fe2000fffe03f */
[-C--:B------:R-:W-:Y:S01]  /*1be0*/  IADD3 R12, R7, R0.reuse, R10 ;  /* 0x00000000070c7210 */ /* 0x080fe20007ffe00a */
[----:B------:R-:W-:Y:S01]  /*1bf0*/  IMAD.SHL.U32 R143, R14, 0x2, RZ ;  /* 0x000000020e8f7824 */ /* 0x000fe200078e00ff */
[----:B------:R-:W-:Y:S01]  /*1c00*/  IADD3 R8, R6, R0, R9 ;  /* 0x0000000006087210 */ /* 0x000fe20007ffe009 */
[----:B------:R-:W-:Y:S01]  /*1c10*/  IMAD.SHL.U32 R0, R15, 0x200, RZ ;  /* 0x000002000f007824 */ /* 0x000fe200078e00ff */
[--C-:B------:R-:W-:Y:S01]  /*1c20*/  LOP3.LUT R2, R2, 0x38, R91.reuse, 0xf8, !PT ;  /* 0x0000003802027812 */ /* 0x100fe200078ef85b */
[----:B------:R-:W-:Y:S01]  /*1c30*/  IMAD.SHL.U32 R142, R13, 0x2, RZ ;  /* 0x000000020d8e7824 */ /* 0x000fe200078e00ff */
[--C-:B------:R-:W-:Y:S01]  /*1c40*/  LOP3.LUT R5, R21, 0x38, R91.reuse, 0xf8, !PT ;  /* 0x0000003815057812 */ /* 0x100fe200078ef85b */
[----:B------:R-:W-:Y:S01]  /*1c50*/  IMAD.SHL.U32 R141, R12, 0x2, RZ ;  /* 0x000000020c8d7824 */ /* 0x000fe200078e00ff */
[----:B------:R-:W-:Y:S01]  /*1c60*/  LOP3.LUT R0, R0, 0xfffff000, RZ, 0xc0, !PT ;  /* 0xfffff00000007812 */ /* 0x000fe200078ec0ff */
[----:B------:R-:W-:Y:S01]  /*1c70*/  IMAD.SHL.U32 R140, R8, 0x2, RZ ;  /* 0x00000002088c7824 */ /* 0x000fe200078e00ff */
[----:B------:R-:W-:Y:S01]  /*1c80*/  LOP3.LUT R2, R2, R30, RZ, 0x3c, !PT ;  /* 0x0000001e02027212 */ /* 0x000fe200078e3cff */
[----:B------:R-:W-:Y:S01]  /*1c90*/  UIADD3 UR34, UR45, UR49, URZ ;  /* 0x000000312d227290 */ /* 0x000fe2000fffe03f */
[----:B------:R-:W-:-:S02]  /*1ca0*/  LOP3.LUT R4, R4, 0x38, R91, 0xf8, !PT ;  /* 0x0000003804047812 */ /* 0x000fc400078ef85b */
[----:B------:R-:W-:Y:S02]  /*1cb0*/  LOP3.LUT R3, R3, 0x38, R91, 0xf8, !PT ;  /* 0x0000003803037812 */ /* 0x000fe400078ef85b */
[----:B------:R-:W-:Y:S02]  /*1cc0*/  IADD3 R9, R2, R0, R9 ;  /* 0x0000000002097210 */ /* 0x000fe40007ffe009 */
[----:B------:R-:W-:Y:S02]  /*1cd0*/  LOP3.LUT R5, R5, R36, RZ, 0x3c, !PT ;  /* 0x0000002405057212 */ /* 0x000fe400078e3cff */
[----:B------:R-:W-:Y:S01]  /*1ce0*/  LOP3.LUT R4, R4, R26, RZ, 0x3c, !PT ;  /* 0x0000001a04047212 */ /* 0x000fe200078e3cff */
[----:B------:R-:W-:Y:S01]  /*1cf0*/  IMAD.SHL.U32 R135, R9, 0x2, RZ ;  /* 0x0000000209877824 */ /* 0x000fe200078e00ff */
[----:B------:R-:W-:Y:S02]  /*1d00*/  LOP3.LUT R3, R3, R27, RZ, 0x3c, !PT ;  /* 0x0000001b03037212 */ /* 0x000fe400078e3cff */
[----:B------:R-:W-:-:S02]  /*1d10*/  SEL R2, R19, RZ, !P4 ;  /* 0x000000ff13027207 */ /* 0x000fc40006000000 */
[-C--:B------:R-:W-:Y:S02]  /*1d20*/  IADD3 R31, R5, R0.reuse, R31 ;  /* 0x00000000051f7210 */ /* 0x080fe40007ffe01f */
[-C--:B------:R-:W-:Y:S02]  /*1d30*/  IADD3 R11, R4, R0.reuse, R11 ;  /* 0x00000000040b7210 */ /* 0x080fe40007ffe00b */
[----:B------:R-:W-:Y:S01]  /*1d40*/  IADD3 R10, R3, R0, R10 ;  /* 0x00000000030a7210 */ /* 0x000fe20007ffe00a */
[----:B------:R-:W-:Y:S01]  /*1d50*/  IMAD R3, R2, c[0x0][0x1f0], RZ ;  /* 0x00007c0002037a24 */ /* 0x000fe200078e02ff */
[----:B------:R-:W-:Y:S01]  /*1d60*/  SEL R0, R18, RZ, !P4 ;  /* 0x000000ff12007207 */ /* 0x000fe20006000000 */
[----:B------:R-:W-:Y:S01]  /*1d70*/  IMAD R2, R2, c[0x0][0x218], RZ ;  /* 0x0000860002027a24 */ /* 0x000fe200078e02ff */
[----:B------:R-:W-:Y:S01]  /*1d80*/  SHF.R.S32.HI R4, RZ, 0x1f, R157 ;  /* 0x0000001fff047819 */ /* 0x000fe2000001149d */
[----:B------:R-:W-:Y:S01]  /*1d90*/  IMAD.SHL.U32 R138, R31, 0x2, RZ ;  /* 0x000000021f8a7824 */ /* 0x000fe200078e00ff */
[----:B------:R-:W-:Y:S01]  /*1da0*/  SHF.R.S32.HI R5, RZ, 0x1f, R156 ;  /* 0x0000001fff057819 */ /* 0x000fe2000001149c */
[C---:B------:R-:W-:Y:S01]  /*1db0*/  IMAD R90, R0.reuse, c[0x0][0x1f4], R3 ;  /* 0x00007d00005a7a24 */ /* 0x040fe200078e0203 */
[----:B------:R-:W-:Y:S01]  /*1dc0*/  SHF.R.S32.HI R7, RZ, 0x1f, R155 ;  /* 0x0000001fff077819 */ /* 0x000fe2000001149b */
[----:B------:R-:W-:Y:S01]  /*1dd0*/  IMAD R93, R0, c[0x0][0x21c], R2 ;  /* 0x00008700005d7a24 */ /* 0x000fe200078e0202 */
[----:B------:R-:W-:Y:S01]  /*1de0*/  IADD3 R30, R28, 0x20, RZ ;  /* 0x000000201c1e7810 */ /* 0x000fe20007ffe0ff */
[----:B------:R-:W-:Y:S01]  /*1df0*/  IMAD.WIDE.U32 R88, R0, c[0x0][0x1f0], R88 ;  /* 0x00007c0000587a25 */ /* 0x000fe200078e0058 */
[----:B------:R-:W-:-:S02]  /*1e00*/  IADD3 R106, R97, UR43, RZ ;  /* 0x0000002b616a7c10 */ /* 0x000fc4000fffe0ff */
[----:B------:R-:W-:Y:S01]  /*1e10*/  IADD3 R115, R101, UR41, RZ ;  /* 0x0000002965737c10 */ /* 0x000fe2000fffe0ff */
[----:B------:R-:W-:Y:S01]  /*1e20*/  IMAD.WIDE.U32 R94, R0, c[0x0][0x218], R16 ;  /* 0x00008600005e7a25 */ /* 0x000fe200078e0010 */
[----:B------:R-:W-:Y:S02]  /*1e30*/  IADD3 R0, P0, R92, 0x10, RZ ;  /* 0x000000105c007810 */ /* 0x000fe40007f1e0ff */
[----:B------:R-:W-:Y:S01]  /*1e40*/  IADD3 R116, R103, UR42, RZ ;  /* 0x0000002a67747c10 */ /* 0x000fe2000fffe0ff */
[----:B------:R-:W-:Y:S01]  /*1e50*/  IMAD R3, R37, c[0x0][0x1e0], RZ ;  /* 0x0000780025037a24 */ /* 0x000fe200078e02ff */
[----:B------:R-:W-:Y:S01]  /*1e60*/  IADD3 R114, R99, UR42, RZ ;  /* 0x0000002a63727c10 */ /* 0x000fe2000fffe0ff */
[----:B------:R-:W-:Y:S01]  /*1e70*/  IMAD.X R2, RZ, RZ, R37, P0 ;  /* 0x000000ffff027224 */ /* 0x000fe200000e0625 */
[----:B------:R-:W-:Y:S01]  /*1e80*/  IADD3 R133, P0, R32, R164, RZ ;  /* 0x000000a420857210 */ /* 0x000fe20007f1e0ff */
[----:B------:R-:W-:Y:S01]  /*1e90*/  IMAD.WIDE.U32 R122, R0, c[0x0][0x1e0], RZ ;  /* 0x00007800007a7a25 */ /* 0x000fe200078e00ff */
[----:B------:R-:W-:-:S03]  /*1ea0*/  SHF.R.S32.HI R118, RZ, 0x1f, R91 ;  /* 0x0000001fff767819 */ /* 0x000fc6000001145b */
[----:B------:R-:W-:Y:S01]  /*1eb0*/  IMAD R2, R2, c[0x0][0x1e0], RZ ;  /* 0x0000780002027a24 */ /* 0x000fe200078e02ff */
[----:B------:R-:W-:Y:S01]  /*1ec0*/  IADD3 R134, P1, R122, UR30, RZ ;  /* 0x0000001e7a867c10 */ /* 0x000fe2000ff3e0ff */
[----:B------:R-:W-:Y:S02]  /*1ed0*/  IMAD R3, R92, c[0x0][0x1e4], R3 ;  /* 0x000079005c037a24 */ /* 0x000fe400078e0203 */
[----:B------:R-:W-:Y:S02]  /*1ee0*/  IMAD R6, R0, c[0x0][0x1e4], R2 ;  /* 0x0000790000067a24 */ /* 0x000fe400078e0202 */
[----:B------:R-:W-:Y:S02]  /*1ef0*/  IMAD.IADD R132, R165, 0x1, R3 ;  /* 0x00000001a5847824 */ /* 0x000fe400078e0203 */
[----:B------:R-:W-:Y:S02]  /*1f00*/  IMAD.IADD R131, R123, 0x1, R6 ;  /* 0x000000017b837824 */ /* 0x000fe400078e0206 */
[----:B------:R-:W-:Y:S01]  /*1f10*/  IMAD.X R129, R33, 0x1, R132, P0 ;  /* 0x0000000121817824 */ /* 0x000fe200000e0684 */
[----:B------:R-:W-:Y:S01]  /*1f20*/  IADD3 R148, P0, R134, UR30, RZ ;  /* 0x0000001e86947c10 */ /* 0x000fe2000ff1e0ff */
[----:B------:R-:W-:-:S02]  /*1f30*/  IMAD.X R130, R172, 0x1, R131, P1 ;  /* 0x00000001ac827824 */ /* 0x000fc400008e0683 */
[----:B------:R-:W-:Y:S02]  /*1f40*/  IMAD.IADD R90, R89, 0x1, R90 ;  /* 0x00000001595a7824 */ /* 0x000fe400078e025a */
[----:B------:R-:W-:Y:S01]  /*1f50*/  IMAD.X R145, R172, 0x1, R130, P0 ;  /* 0x00000001ac917824 */ /* 0x000fe200000e0682 */
[----:B------:R-:W-:Y:S01]  /*1f60*/  IADD3 R108, P0, R133, R88, RZ ;  /* 0x00000058856c7210 */ /* 0x000fe20007f1e0ff */
[----:B------:R-:W-:Y:S02]  /*1f70*/  IMAD R2, R4, c[0x0][0x1e0], RZ ;  /* 0x0000780004027a24 */ /* 0x000fe400078e02ff */
[----:B------:R-:W-:Y:S02]  /*1f80*/  IMAD R0, R5, c[0x0][0x1e0], RZ ;  /* 0x0000780005007a24 */ /* 0x000fe400078e02ff */
[----:B------:R-:W-:Y:S01]  /*1f90*/  IMAD.X R107, R129, 0x1, R90, P0 ;  /* 0x00000001816b7824 */ /* 0x000fe200000e065a */
[----:B------:R-:W-:Y:S01]  /*1fa0*/  IADD3 R111, P0, R88, 0x40, RZ ;  /* 0x00000040586f7810 */ /* 0x000fe20007f1e0ff */
[----:B------:R-:W-:-:S02]  /*1fb0*/  IMAD R4, R7, c[0x0][0x1e0], RZ ;  /* 0x0000780007047a24 */ /* 0x000fc400078e02ff */
[----:B------:R-:W-:Y:S02]  /*1fc0*/  IMAD R5, R157, c[0x0][0x1e4], R2 ;  /* 0x000079009d057a24 */ /* 0x000fe400078e0202 */
[----:B------:R-:W-:Y:S01]  /*1fd0*/  IMAD.X R110, RZ, RZ, R90, P0 ;  /* 0x000000ffff6e7224 */ /* 0x000fe200000e065a */
[----:B------:R-:W-:Y:S01]  /*1fe0*/  IADD3 R113, P0, R108, 0x40, RZ ;  /* 0x000000406c717810 */ /* 0x000fe20007f1e0ff */
[----:B------:R-:W-:Y:S02]  /*1ff0*/  IMAD R2, R156, c[0x0][0x1e4], R0 ;  /* 0x000079009c027a24 */ /* 0x000fe400078e0200 */
[----:B------:R-:W-:Y:S02]  /*2000*/  IMAD R0, R155, c[0x0][0x1e4], R4 ;  /* 0x000079009b007a24 */ /* 0x000fe400078e0204 */
[----:B------:R-:W-:Y:S02]  /*2010*/  IMAD.IADD R147, R171, 0x1, R5 ;  /* 0x00000001ab937824 */ /* 0x000fe400078e0205 */
[----:B------:R-:W-:-:S02]  /*2020*/  IMAD.IADD R146, R169, 0x1, R2 ;  /* 0x00000001a9927824 */ /* 0x000fc400078e0202 */
[----:B------:R-:W-:Y:S02]  /*2030*/  IMAD.IADD R144, R167, 0x1, R0 ;  /* 0x00000001a7907824 */ /* 0x000fe400078e0200 */
[----:B------:R-:W-:Y:S02]  /*2040*/  IMAD.IADD R93, R95, 0x1, R93 ;  /* 0x000000015f5d7824 */ /* 0x000fe400078e025d */
[----:B------:R-:W-:Y:S02]  /*2050*/  IMAD.X R112, RZ, RZ, R107, P0 ;  /* 0x000000ffff707224 */ /* 0x000fe400000e066b */
[----:B------:R-:W-:Y:S02]  /*2060*/  IMAD.SHL.U32 R137, R11, 0x2, RZ ;  /* 0x000000020b897824 */ /* 0x000fe400078e00ff */
[----:B-1----:R-:W-:Y:S02]  /*2070*/  IMAD.SHL.U32 R136, R10, 0x2, RZ ;  /* 0x000000020a887824 */ /* 0x002fe400078e00ff */
.L_x_1697:
[----:B------:R-:W-:Y:S01]  /*2080*/  USHF.R.S32.HI UR43, URZ, 0x1f, UR17 ;  /* 0x0000001f3f2b7899 */ /* 0x000fe20008011411 */
[----:B------:R-:W-:Y:S04]  /*2090*/  DEPBAR.LE SB0, 0x0 ;  /* 0x000080000000791a */ /* 0x000fe80000000000 */
[----:B------:R-:W-:Y:S01]  /*20a0*/  UIMAD UR42, UR27, UR17, URZ ;  /* 0x000000111b2a72a4 */ /* 0x000fe2000f8e023f */
[----:B------:R-:W-:Y:S01]  /*20b0*/  BAR.SYNC.DEFER_BLOCKING 0x0 ;  /* 0x0000000000007b1d */ /* 0x000fe20000010000 */
[----:B------:R-:W-:Y:S01]  /*20c0*/  UIMAD.WIDE.U32 UR52, UR31, UR17, URZ ;  /* 0x000000111f3472a5 */ /* 0x000fe2000f8e003f */
[----:B------:R-:W-:Y:S01]  /*20d0*/  ISETP.GE.AND P0, PT, R175, 0x1, PT ;  /* 0x00000001af00780c */ /* 0x000fe20003f06270 */
[----:B------:R-:W-:Y:S04]  /*20e0*/  UIMAD UR42, UR43, UR31, UR42 ;  /* 0x0000001f2b2a72a4 */ /* 0x000fe8000f8e022a */
[----:B------:R-:W-:Y:S01]  /*20f0*/  UIADD3 UR42, UR53, UR42, URZ ;  /* 0x0000002a352a7290 */ /* 0x000fe2000fffe03f */
[----:B------:R-:W-:Y:S07]  /*2100*/  BSSY B2, `(.L_x_1651) ;  /* 0x000053d000027945 */ /* 0x000fee0003800000 */
[----:B--2---:R-:W-:-:S05]  /*2110*/  @!P0 BRA `(.L_x_1652) ;  /* 0x00004ea000008947 */ /* 0x004fca0003800000 */
[----:B------:R-:W-:Y:S01]  /*2120*/  UIMAD UR41, UR35, UR17, URZ ;  /* 0x00000011232972a4 */ /* 0x000fe2000f8e023f */
[----:B------:R-:W-:Y:S01]  /*2130*/  ISETP.NE.AND P0, PT, R151, RZ, PT ;  /* 0x000000ff9700720c */ /* 0x000fe20003f05270 */
[----:B------:R-:W-:Y:S02]  /*2140*/  UIMAD UR9, UR37, UR17, URZ ;  /* 0x00000011250972a4 */ /* 0x000fe4000f8e023f */
[----:B------:R-:W-:Y:S02]  /*2150*/  UIMAD UR8, UR17, -0x40, UR23 ;  /* 0xffffffc0110878a4 */ /* 0x000fe4000f8e0217 */
[----:B------:R-:W-:Y:S02]  /*2160*/  UIMAD.WIDE.U32 UR50, UR36, UR17, URZ ;  /* 0x00000011243272a5 */ /* 0x000fe4000f8e003f */
[----:B------:R-:W-:Y:S02]  /*2170*/  UIMAD.WIDE.U32 UR48, UR38, UR17, URZ ;  /* 0x00000011263072a5 */ /* 0x000fe4000f8e003f */
[----:B------:R-:W-:Y:S02]  /*2180*/  UIMAD UR41, UR43, UR36, UR41 ;  /* 0x000000242b2972a4 */ /* 0x000fe4000f8e0229 */
[----:B------:R-:W-:Y:S02]  /*2190*/  UIMAD UR9, UR43, UR38, UR9 ;  /* 0x000000262b0972a4 */ /* 0x000fe4000f8e0209 */
[----:B------:R-:W-:Y:S02]  /*21a0*/  UISETP.LT.AND UP0, UPT, UR8, 0x40, UPT ;  /* 0x000000400800788c */ /* 0x000fe4000bf01270 */
[----:B------:R-:W-:Y:S02]  /*21b0*/  UIADD3 UR41, UR51, UR41, URZ ;  /* 0x0000002933297290 */ /* 0x000fe4000fffe03f */
[----:B------:R-:W-:Y:S02]  /*21c0*/  UIADD3 UR9, UR49, UR9, URZ ;  /* 0x0000000931097290 */ /* 0x000fe4000fffe03f */
[----:B------:R-:W-:Y:S01]  /*21d0*/  USEL UR8, UR8, 0x40, UP0 ;  /* 0x0000004008087887 */ /* 0x000fe20008000000 */
[----:B------:R-:W-:-:S05]  /*21e0*/  @!P0 BRA `(.L_x_1653) ;  /* 0x000029a000008947 */ /* 0x000fca0003800000 */
[----:B------:R-:W-:Y:S01]  /*21f0*/  ISETP.GE.AND P2, PT, R92, UR8, PT ;  /* 0x000000085c007c0c */ /* 0x000fe2000bf46270 */
[----:B------:R-:W-:Y:S01]  /*2200*/  BSSY B0, `(.L_x_1654) ;  /* 0x000001b000007945 */ /* 0x000fe20003800000 */
[----:B------:R-:W-:Y:S01]  /*2210*/  CS2R R16, SRZ ;  /* 0x0000000000107805 */ /* 0x000fe2000001ff00 */
[----:B------:R-:W-:Y:S01]  /*2220*/  CS2R R12, SRZ ;  /* 0x00000000000c7805 */ /* 0x000fe2000001ff00 */
[----:B------:R-:W-:Y:S01]  /*2230*/  CS2R R2, SRZ ;  /* 0x0000000000027805 */ /* 0x000fe2000001ff00 */
[----:B------:R-:W-:Y:S01]  /*2240*/  CS2R R44, SRZ ;  /* 0x00000000002c7805 */ /* 0x000fe2000001ff00 */
[----:B------:R-:W-:Y:S07]  /*2250*/  CS2R R38, SRZ ;  /* 0x0000000000267805 */ /* 0x000fee000001ff00 */
[----:B------:R-:W-:-:S05]  /*2260*/  @P2 BRA `(.L_x_1655) ;  /* 0x0000014000002947 */ /* 0x000fca0003800000 */
[----:B------:R-:W-:Y:S01]  /*2270*/  IADD3 R0, P0, R104, UR50, RZ ;  /* 0x0000003268007c10 */ /* 0x000fe2000ff1e0ff */
[----:B------:R-:W-:Y:S01]  /*2280*/  CS2R R38, SRZ ;  /* 0x0000000000267805 */ /* 0x000fe2000001ff00 */
[----:B------:R-:W-:Y:S01]  /*2290*/  CS2R R12, SRZ ;  /* 0x00000000000c7805 */ /* 0x000fe2000001ff00 */
[----:B------:R-:W-:Y:S01]  /*22a0*/  CS2R R44, SRZ ;  /* 0x00000000002c7805 */ /* 0x000fe2000001ff00 */
[----:B------:R-:W-:Y:S02]  /*22b0*/  IADD3.X R3, R117, UR41, RZ, P0, !PT ;  /* 0x0000002975037c10 */ /* 0x000fe400087fe4ff */
[----:B------:R-:W-:Y:S04]  /*22c0*/  IADD3 R2, P0, R102, UR48, RZ ;  /* 0x0000003066027c10 */ /* 0x000fe8000ff1e0ff */
[----:B------:R-:W-:Y:S02]  /*22d0*/  IADD3.X R5, R116, UR9, RZ, P0, !PT ;  /* 0x0000000974057c10 */ /* 0x000fe400087fe4ff */
        /* <DEDUP_REMOVED lines=13> */
.L_x_1655:
[----:B------:R-:W-:Y:S05]  /*23b0*/  BSYNC B0 ;  /* 0x0000000000007941 */ /* 0x000fea0003800000 */
.L_x_1654:
[----:B------:R-:W-:Y:S01]  /*23c0*/  ISETP.GE.AND P3, PT, R157, UR8, PT ;  /* 0x000000089d007c0c */ /* 0x000fe2000bf66270 */
        /* <DEDUP_REMOVED lines=18> */
[----:B------:R-:W-:Y:S01]  /*24f0*/  IMAD.U32 R4, RZ, RZ, UR50 ;  /* 0x00000032ff047e24 */ /* 0x000fe2000f8e00ff */
[----:B------:R-:W-:Y:S01]  /*2500*/  CS2R R14, SRZ ;  /* 0x00000000000e7805 */ /* 0x000fe2000001ff00 */
[----:B------:R-:W-:Y:S01]  /*2510*/  CS2R R46, SRZ ;  /* 0x00000000002e7805 */ /* 0x000fe2000001ff00 */
[----:B------:R-:W-:Y:S01]  /*2520*/  CS2R R16, SRZ ;  /* 0x0000000000107805 */ /* 0x000fe2000001ff00 */
[----:B------:R-:W-:Y:S01]  /*2530*/  CS2R R48, SRZ ;  /* 0x0000000000307805 */ /* 0x000fe2000001ff00 */
[----:B------:R-:W-:Y:S01]  /*2540*/  IADD3 R0, P1, P0, R104, UR39, R4 ;  /* 0x0000002768007c10 */ /* 0x000fe2000f83e004 */
[----:B------:R-:W-:Y:S02]  /*2550*/  IMAD.U32 R4, RZ, RZ, UR48 ;  /* 0x00000030ff047e24 */ /* 0x000fe4000f8e00ff */
[----:B------:R-:W-:Y:S01]  /*2560*/  IMAD.U32 R5, RZ, RZ, UR51 ;  /* 0x00000033ff057e24 */ /* 0x000fe2000f8e00ff */
[----:B------:R-:W-:Y:S01]  /*2570*/  IADD3.X R6, R117, UR41, R163, P1, P0 ;  /* 0x0000002975067c10 */ /* 0x000fe20008fe04a3 */
[----:B------:R-:W-:Y:S01]  /*2580*/  IMAD.U32 R5, RZ, RZ, UR49 ;  /* 0x00000031ff057e24 */ /* 0x000fe2000f8e00ff */
        /* <DEDUP_REMOVED lines=14> */
.L_x_1657:
[----:B------:R-:W-:Y:S05]  /*2670*/  BSYNC B0 ;  /* 0x0000000000007941 */ /* 0x000fea0003800000 */
.L_x_1656:
[----:B------:R-:W-:Y:S01]  /*2680*/  ISETP.GE.AND P6, PT, R156, UR8, PT ;  /* 0x000000089c007c0c */ /* 0x000fe2000bfc6270 */
        /* <DEDUP_REMOVED lines=43> */
.L_x_1659:
[----:B------:R-:W-:Y:S05]  /*2940*/  BSYNC B0 ;  /* 0x0000000000007941 */ /* 0x000fea0003800000 */
.L_x_1658:
        /* <DEDUP_REMOVED lines=18> */
[----:B------:R-:W-:Y:S01]  /*2a70*/  IMAD.U32 R4, RZ, RZ, UR50 ;  /* 0x00000032ff047e24 */ /* 0x000fe2000f8e00ff */
[----:B------:R-:W-:Y:S01]  /*2a80*/  CS2R R22, SRZ ;  /* 0x0000000000167805 */ /* 0x000fe2000001ff00 */
[----:B------:R-:W-:Y:S01]  /*2a90*/  IMAD.U32 R5, RZ, RZ, UR51 ;  /* 0x00000033ff057e24 */ /* 0x000fe2000f8e00ff */
[----:B------:R-:W-:Y:S01]  /*2aa0*/  CS2R R54, SRZ ;  /* 0x0000000000367805 */ /* 0x000fe2000001ff00 */
[----:B------:R-:W-:Y:S01]  /*2ab0*/  IMAD.U32 R5, RZ, RZ, UR41 ;  /* 0x00000029ff057e24 */ /* 0x000fe2000f8e00ff */
[----:B------:R-:W-:Y:S01]  /*2ac0*/  IADD3 R0, P1, P0, R104, UR46, R4 ;  /* 0x0000002e68007c10 */ /* 0x000fe2000f83e004 */
[----:B------:R-:W-:Y:S01]  /*2ad0*/  IMAD.U32 R4, RZ, RZ, UR48 ;  /* 0x00000030ff047e24 */ /* 0x000fe2000f8e00ff */
[----:B------:R-:W-:Y:S01]  /*2ae0*/  CS2R R24, SRZ ;  /* 0x0000000000187805 */ /* 0x000fe2000001ff00 */
[----:B------:R-:W-:Y:S01]  /*2af0*/  CS2R R56, SRZ ;  /* 0x0000000000387805 */ /* 0x000fe2000001ff00 */
[----:B------:R-:W-:Y:S01]  /*2b00*/  IADD3.X R9, R117, UR7, R5, P1, P0 ;  /* 0x0000000775097c10 */ /* 0x000fe20008fe0405 */
[----:B------:R-:W-:Y:S01]  /*2b10*/  IMAD.U32 R5, RZ, RZ, UR49 ;  /* 0x00000031ff057e24 */ /* 0x000fe2000f8e00ff */
[----:B------:R-:W-:Y:S01]  /*2b20*/  IADD3 R5, P1, P0, R102, UR44, R4 ;  /* 0x0000002c66057c10 */ /* 0x000fe2000f83e004 */
[----:B------:R-:W-:Y:S05]  /*2b30*/  IMAD.U32 R6, RZ, RZ, UR9 ;  /* 0x00000009ff067e24 */ /* 0x000fea000f8e00ff */
        /* <DEDUP_REMOVED lines=13> */
.L_x_1661:
[----:B------:R-:W-:Y:S05]  /*2c10*/  BSYNC B0 ;  /* 0x0000000000007941 */ /* 0x000fea0003800000 */
.L_x_1660:
        /* <DEDUP_REMOVED lines=14> */
[----:B------:R-:W-:Y:S01]  /*2d00*/  IADD3 R66, P0, R133, UR52, RZ ;  /* 0x0000003485427c10 */ /* 0x000fe2000ff1e0ff */
[----:B------:R-:W-:Y:S03]  /*2d10*/  BSSY B0, `(.L_x_1664) ;  /* 0x000003b000007945 */ /* 0x000fe60003800000 */
[----:B------:R-:W-:Y:S01]  /*2d20*/  IADD3.X R67, R129, UR42, RZ, P0, !PT ;  /* 0x0000002a81437c10 */ /* 0x000fe200087fe4ff */
        /* <DEDUP_REMOVED lines=57> */
.L_x_1665:
[----:B------:R-:W-:Y:S05]  /*30c0*/  BSYNC B0 ;  /* 0x0000000000007941 */ /* 0x000fea0003800000 */
.L_x_1664:
        /* <DEDUP_REMOVED lines=59> */
.L_x_1663:
[----:B------:R-:W-:Y:S05]  /*3480*/  BSYNC B1 ;  /* 0x0000000000017941 */ /* 0x000fea0003800000 */
.L_x_1662:
[----:B------:R-:W-:Y:S01]  /*3490*/  BSSY B1, `(.L_x_1666) ;  /* 0x000007a000017945 */ /* 0x000fe20003800000 */
[----:B------:R-:W-:-:S05]  /*34a0*/  @P3 BRA `(.L_x_1667) ;  /* 0x0000078000003947 */ /* 0x000fca0003800000 */
[----:B-1----:R-:W-:Y:S01]  /*34b0*/  IADD3 R40, P1, P0, R122, UR52, R32 ;  /* 0x000000347a287c10 */ /* 0x002fe2000f83e020 */
[----:B------:R-:W-:Y:S03]  /*34c0*/  BSSY B0, `(.L_x_1668) ;  /* 0x000003b000007945 */ /* 0x000fe60003800000 */
[----:B------:R-:W-:Y:S01]  /*34d0*/  IADD3.X R41, R131, UR42, R33, P1, P0 ;  /* 0x0000002a83297c10 */ /* 0x000fe20008fe0421 */
        /* <DEDUP_REMOVED lines=57> */
.L_x_1669:
[----:B------:R-:W-:Y:S05]  /*3870*/  BSYNC B0 ;  /* 0x0000000000007941 */ /* 0x000fea0003800000 */
.L_x_1668:
        /* <DEDUP_REMOVED lines=59> */
.L_x_1667:
[----:B------:R-:W-:Y:S05]  /*3c30*/  BSYNC B1 ;  /* 0x0000000000017941 */ /* 0x000fea0003800000 */
.L_x_1666:
[----:B------:R-:W-:Y:S01]  /*3c40*/  BSSY B1, `(.L_x_1670) ;  /* 0x000007a000017945 */ /* 0x000fe20003800000 */
[----:B------:R-:W-:-:S05]  /*3c50*/  @P6 BRA `(.L_x_1671) ;  /* 0x0000078000006947 */ /* 0x000fca0003800000 */
[----:B------:R-:W-:Y:S01]  /*3c60*/  IADD3 R31, P1, P0, R134, UR52, R32 ;  /* 0x00000034861f7c10 */ /* 0x000fe2000f83e020 */
[----:B------:R-:W-:Y:S03]  /*3c70*/  BSSY B0, `(.L_x_1672) ;  /* 0x000003b000007945 */ /* 0x000fe60003800000 */
[----:B-1----:R-:W-:Y:S01]  /*3c80*/  IADD3.X R38, R130, UR42, R33, P1, P0 ;  /* 0x0000002a82267c10 */ /* 0x002fe20008fe0421 */
        /* <DEDUP_REMOVED lines=57> */
.L_x_1673:
[----:B------:R-:W-:Y:S05]  /*4020*/  BSYNC B0 ;  /* 0x0000000000007941 */ /* 0x000fea0003800000 */
.L_x_1672:
        /* <DEDUP_REMOVED lines=59> */
.L_x_1671:
[----:B------:R-:W-:Y:S05]  /*43e0*/  BSYNC B1 ;  /* 0x0000000000017941 */ /* 0x000fea0003800000 */
.L_x_1670:
[----:B------:R-:W-:-:S05]  /*43f0*/  @P4 BRA `(.L_x_1674) ;  /* 0x000030d000004947 */ /* 0x000fca0003800000 */
[----:B-1----:R-:W-:Y:S01]  /*4400*/  IADD3 R26, P1, P0, R148, UR52, R32 ;  /* 0x00000034941a7c10 */ /* 0x002fe2000f83e020 */
[----:B------:R-:W-:Y:S03]  /*4410*/  BSSY B0, `(.L_x_1675) ;  /* 0x000003b000007945 */ /* 0x000fe60003800000 */
[----:B------:R-:W-:Y:S01]  /*4420*/  IADD3.X R27, R145, UR42, R33, P1, P0 ;  /* 0x0000002a911b7c10 */ /* 0x000fe20008fe0421 */
        /* <DEDUP_REMOVED lines=57> */
.L_x_1676:
[----:B------:R-:W-:Y:S05]  /*47c0*/  BSYNC B0 ;  /* 0x0000000000007941 */ /* 0x000fea0003800000 */
.L_x_1675:
        /* <DEDUP_REMOVED lines=60> */
.L_x_1653:
[----:B------:R-:W-:Y:S01]  /*4b90*/  ISETP.GE.AND P0, PT, R155, UR8, PT ;  /* 0x000000089b007c0c */ /* 0x000fe2000bf06270 */
[----:B------:R-:W-:Y:S01]  /*4ba0*/  CS2R R58, SRZ ;  /* 0x00000000003a7805 */ /* 0x000fe2000001ff00 */
[----:B------:R-:W-:Y:S01]  /*4bb0*/  CS2R R56, SRZ ;  /* 0x0000000000387805 */ /* 0x000fe2000001ff00 */
[----:B------:R-:W-:Y:S01]  /*4bc0*/  CS2R R18, SRZ ;  /* 0x0000000000127805 */ /* 0x000fe2000001ff00 */
[----:B------:R-:W-:Y:S01]  /*4bd0*/  ISETP.GE.OR P4, PT, R32, c[0x0][0x27c], P0 ;  /* 0x00009f0020007a0c */ /* 0x000fe20000786670 */
[----:B------:R-:W-:Y:S01]  /*4be0*/  IMAD.U32 R4, RZ, RZ, UR50 ;  /* 0x00000032ff047e24 */ /* 0x000fe2000f8e00ff */
[----:B------:R-:W-:Y:S01]  /*4bf0*/  CS2R R16, SRZ ;  /* 0x0000000000107805 */ /* 0x000fe2000001ff00 */
[----:B------:R-:W-:Y:S01]  /*4c00*/  IMAD.U32 R0, RZ, RZ, UR41 ;  /* 0x00000029ff007e24 */ /* 0x000fe2000f8e00ff */
        /* <DEDUP_REMOVED lines=9> */
[----:B------:R-:W-:Y:S01]  /*4ca0*/  @!P4 IADD3 R11, P1, P0, R100, UR46, R4 ;  /* 0x0000002e640bcc10 */ /* 0x000fe2000f83e004 */
[----:B------:R-:W-:Y:S01]  /*4cb0*/  IMAD.U32 R2, RZ, RZ, UR48 ;  /* 0x00000030ff027e24 */ /* 0x000fe2000f8e00ff */
[----:B------:R-:W-:Y:S01]  /*4cc0*/  CS2R R40, SRZ ;  /* 0x0000000000287805 */ /* 0x000fe2000001ff00 */
[----:B------:R-:W-:Y:S01]  /*4cd0*/  IMAD.U32 R5, RZ, RZ, UR51 ;  /* 0x00000033ff057e24 */ /* 0x000fe2000f8e00ff */
[----:B------:R-:W-:Y:S01]  /*4ce0*/  @!P4 IADD3.X R12, R115, UR7, R0, P1, P0 ;  /* 0x00000007730ccc10 */ /* 0x000fe20008fe0400 */
[----:B------:R-:W-:Y:S01]  /*4cf0*/  IMAD.U32 R0, RZ, RZ, UR9 ;  /* 0x00000009ff007e24 */ /* 0x000fe2000f8e00ff */
[----:B------:R-:W-:Y:S01]  /*4d00*/  @!P4 IADD3 R13, P1, P0, R98, UR44, R2 ;  /* 0x0000002c620dcc10 */ /* 0x000fe2000f83e002 */
[----:B------:R-:W-:Y:S01]  /*4d10*/  IMAD.U32 R3, RZ, RZ, UR49 ;  /* 0x00000031ff037e24 */ /* 0x000fe2000f8e00ff */
[----:B------:R-:W-:Y:S02]  /*4d20*/  BSSY B0, `(.L_x_1677) ;  /* 0x00000cd000007945 */ /* 0x000fe40003800000 */
[----:B------:R-:W-:Y:S02]  /*4d30*/  @!P4 IADD3.X R14, R114, UR34, R0, P1, P0 ;  /* 0x00000022720ecc10 */ /* 0x000fe40008fe0400 */
[----:B------:R-:W-:Y:S04]  /*4d40*/  ISETP.GE.AND P0, PT, R157, UR8, PT ;  /* 0x000000089d007c0c */ /* 0x000fe8000bf06270 */
[----:B------:R-:W-:Y:S11]  /*4d50*/  ISETP.GE.OR P3, PT, R32, c[0x0][0x27c], P0 ;  /* 0x00009f0020007a0c */ /* 0x000ff60000766670 */
[----:B------:R-:W-:Y:S02]  /*4d60*/  @!UPT UIADD3 URZ, URZ, URZ, URZ ;  /* 0x0000003f3f3ff290 */ /* 0x000fe4000fffe03f */
[----:B------:R-:W-:Y:S04]  /*4d70*/  @!P3 IADD3 R0, P1, P0, R100, UR39, R4 ;  /* 0x000000276400bc10 */ /* 0x000fe8000f83e004 */
[C---:B------:R-:W-:Y:S02]  /*4d80*/  @!P3 IADD3.X R5, R115.reuse, UR41, R163, P1, P0 ;  /* 0x000000297305bc10 */ /* 0x040fe40008fe04a3 */
[----:B------:R-:W-:Y:S04]  /*4d90*/  @!P3 IADD3 R3, P1, P0, R98, UR40, R2 ;  /* 0x000000286203bc10 */ /* 0x000fe8000f83e002 */
[----:B------:R-:W-:Y:S02]  /*4da0*/  @!P3 IADD3.X R6, R114, UR9, R161, P1, P0 ;  /* 0x000000097206bc10 */ /* 0x000fe40008fe04a1 */
[----:B------:R-:W-:Y:S04]  /*4db0*/  ISETP.GE.AND P0, PT, R156, UR8, PT ;  /* 0x000000089c007c0c */ /* 0x000fe8000bf06270 */
        /* <DEDUP_REMOVED lines=23> */
[----:B------:R-:W-:Y:S04]  /*4f30*/  ISETP.GE.AND P0, PT, R92, UR8, PT ;  /* 0x000000085c007c0c */ /* 0x000fe8000bf06270 */
[----:B------:R-:W-:Y:S01]  /*4f40*/  ISETP.GE.OR P0, PT, R32, c[0x0][0x27c], P0 ;  /* 0x00009f0020007a0c */ /* 0x000fe20000706670 */
[----:B------:R1:W4:Y:S08]  /*4f50*/  @!P4 LDG.E.128 R24, [R10.64] ;  /* 0x0000001c0a18c981 */ /* 0x000330000c1e1d00 */
[----:B------:R-:W4:Y:S01]  /*4f60*/  @!P4 LDG.E.128 R64, [R12.64] ;  /* 0x0000001c0c40c981 */ /* 0x000f22000c1e1d00 */
[----:B---3--:R-:W-:Y:S03]  /*4f70*/  CS2R R6, SRZ ;  /* 0x0000000000067805 */ /* 0x008fe6000001ff00 */
[----:B------:R-:W-:Y:S04]  /*4f80*/  @!P0 IADD3 R0, P1, R100, UR50, RZ ;  /* 0x0000003264008c10 */ /* 0x000fe8000ff3e0ff */
[----:B------:R-:W-:Y:S02]  /*4f90*/  @!P0 IADD3.X R2, R115, UR41, RZ, P1, !PT ;  /* 0x0000002973028c10 */ /* 0x000fe40008ffe4ff */
[C---:B------:R-:W-:Y:S04]  /*4fa0*/  @!P0 LEA R14, P1, R0.reuse, c[0x0][0x270], 0x1 ;  /* 0x00009c00000e8a11 */ /* 0x040fe800078208ff */
[----:B------:R-:W-:Y:S02]  /*4fb0*/  @!P0 LEA.HI.X R15, R0, c[0x0][0x274], R2, 0x1, P1 ;  /* 0x00009d00000f8a11 */ /* 0x000fe400008f0c02 */
[----:B------:R-:W-:Y:S03]  /*4fc0*/  @!P0 IADD3 R0, P1, R98, UR48, RZ ;  /* 0x0000003062008c10 */ /* 0x000fe6000ff3e0ff */
[----:B------:R3:W5:Y:S01]  /*4fd0*/  @!P0 LDG.E.128 R4, [R14.64] ;  /* 0x0000001c0e048981 */ /* 0x000762000c1e1d00 */
[----:B------:R-:W-:Y:S02]  /*4fe0*/  @!P0 IADD3.X R3, R114, UR9, RZ, P1, !PT ;  /* 0x0000000972038c10 */ /* 0x000fe40008ffe4ff */
[C---:B------:R-:W-:Y:S04]  /*4ff0*/  @!P0 LEA R2, P1, R0.reuse, c[0x0][0x288], 0x1 ;  /* 0x0000a20000028a11 */ /* 0x040fe800078208ff */
[----:B------:R-:W-:Y:S02]  /*5000*/  @!P0 LEA.HI.X R3, R0, c[0x0][0x28c], R3, 0x1, P1 ;  /* 0x0000a30000038a11 */ /* 0x000fe400008f0c03 */
[----:B------:R-:W-:Y:S03]  /*5010*/  ISETP.GE.OR P1, PT, R92, UR8, P5 ;  /* 0x000000085c007c0c */ /* 0x000fe6000af26670 */
        /* <DEDUP_REMOVED lines=39> */
[----:B---3--:R-:W-:Y:S01]  /*5290*/  IADD3 R0, P1, R164, UR52, RZ ;  /* 0x00000034a4007c10 */ /* 0x008fe2000ff3e0ff */
[----:B------:R-:W1:Y:S01]  /*52a0*/  LDS.128 R12, [R138+0x4100] ;  /* 0x004100008a0c7984 */ /* 0x000e620000000c00 */
[----:B-----5:R-:W-:Y:S01]  /*52b0*/  @!P0 SHF.R.U64 R38, R40, 0x10, R41 ;  /* 0x0000001028268819 */ /* 0x020fe20000001229 */
[----:B------:R-:W-:Y:S01]  /*52c0*/  IMAD.MOV.U32 R9, RZ, RZ, R5 ;  /* 0x000000ffff097224 */ /* 0x000fe200078e0005 */
[----:B------:R-:W-:Y:S01]  /*52d0*/  IADD3.X R2, R132, UR42, RZ, P1, !PT ;  /* 0x0000002a84027c10 */ /* 0x000fe20008ffe4ff */
[----:B------:R-:W-:Y:S01]  /*52e0*/  IMAD.MOV.U32 R45, RZ, RZ, R43 ;  /* 0x000000ffff2d7224 */ /* 0x000fe200078e002b */
[----:B------:R-:W-:Y:S01]  /*52f0*/  IADD3 R3, P2, P1, R88, R0, R109 ;  /* 0x0000000058037210 */ /* 0x000fe2000795e06d */
[----:B------:R-:W-:Y:S01]  /*5300*/  IMAD.MOV.U32 R39, RZ, RZ, R40 ;  /* 0x000000ffff277224 */ /* 0x000fe200078e0028 */
[----:B------:R-:W-:Y:S01]  /*5310*/  MOV R40, R42 ;  /* 0x0000002a00287202 */ /* 0x000fe20000000f00 */
[----:B------:R-:W2:Y:S01]  /*5320*/  LDS.128 R52, [R143+0x4100] ;  /* 0x004100008f347984 */ /* 0x000ea20000000c00 */
[----:B------:R-:W-:Y:S01]  /*5330*/  IADD3.X R8, R90, R2, R119, P2, P1 ;  /* 0x000000025a087210 */ /* 0x000fe200017e2477 */
[----:B------:R-:W-:Y:S01]  /*5340*/  IMAD.MOV.U32 R44, RZ, RZ, R41 ;  /* 0x000000ffff2c7224 */ /* 0x000fe200078e0029 */
[----:B------:R-:W-:Y:S01]  /*5350*/  ISETP.GE.AND P1, PT, R91, c[0x0][0x1d4], PT ;  /* 0x000075005b007a0c */ /* 0x000fe20003f26270 */
[----:B------:R-:W-:Y:S01]  /*5360*/  IMAD.MOV.U32 R10, RZ, RZ, R7 ;  /* 0x000000ffff0a7224 */ /* 0x000fe200078e0007 */
[----:B------:R-:W-:Y:S02]  /*5370*/  @!P0 SHF.R.U32.HI R41, RZ, 0x10, R41 ;  /* 0x00000010ff298819 */ /* 0x000fe40000011629 */
[----:B------:R-:W-:Y:S02]  /*5380*/  @!P0 PRMT R39, R39, 0x5410, R38 ;  /* 0x0000541027278816 */ /* 0x000fe40000000026 */
[----:B------:R-:W-:Y:S02]  /*5390*/  @!P0 PRMT R38, R44, 0x5410, R41 ;  /* 0x000054102c268816 */ /* 0x000fe40000000029 */
[--C-:B------:R-:W-:Y:S02]  /*53a0*/  @!P0 SHF.R.U64 R42, R42, 0x10, R43.reuse ;  /* 0x000000102a2a8819 */ /* 0x100fe4000000122b */
[----:B------:R-:W-:Y:S02]  /*53b0*/  @!P0 SHF.R.U32.HI R43, RZ, 0x10, R43 ;  /* 0x00000010ff2b8819 */ /* 0x000fe4000001162b */
[----:B------:R-:W-:Y:S02]  /*53c0*/  @!P0 PRMT R46, R40, 0x5410, R42 ;  /* 0x00005410282e8816 */ /* 0x000fe4000000002a */
[----:B------:R-:W-:Y:S02]  /*53d0*/  @!P1 IADD3 R0, P3, P2, R88, R0, R91 ;  /* 0x0000000058009210 */ /* 0x000fe40007a7e05b */
[----:B------:R-:W-:Y:S02]  /*53e0*/  @!P0 PRMT R50, R45, 0x5410, R43 ;  /* 0x000054102d328816 */ /* 0x000fe4000000002b */
[----:B------:R-:W-:Y:S02]  /*53f0*/  @!P1 IADD3.X R2, R90, R2, R118, P3, P2 ;  /* 0x000000025a029210 */ /* 0x000fe40001fe4476 */
[C---:B------:R-:W-:Y:S02]  /*5400*/  LEA R80, P2, R3.reuse, c[0x0][0x1c8], 0x1 ;  /* 0x0000720003507a11 */ /* 0x040fe400078408ff */
[----:B------:R-:W-:Y:S02]  /*5410*/  @!P0 SHF.L.U32 R40, R38, 0x10, RZ ;  /* 0x0000001026288819 */ /* 0x000fe400000006ff */
        /* <DEDUP_REMOVED lines=15> */
[----:B------:R-:W-:Y:S01]  /*5510*/  @!P0 SHF.L.U32 R0, R12, 0x10, RZ ;  /* 0x000000100c008819 */ /* 0x000fe200000006ff */
[----:B------:R-:W-:Y:S01]  /*5520*/  @!P0 IMAD.U32 R49, R55, 0x10000, RZ ;  /* 0x0001000037318824 */ /* 0x000fe200078e00ff */
[----:B------:R-:W-:Y:S02]  /*5530*/  @!P0 SHF.R.U32.HI R2, RZ, 0x10, R5 ;  /* 0x00000010ff028819 */ /* 0x000fe40000011605 */
[----:B------:R-:W-:Y:S01]  /*5540*/  @!P0 PRMT R8, R6, 0x5410, R8 ;  /* 0x0000541006088816 */ /* 0x000fe20000000008 */
[----:B------:R-:W-:Y:S01]  /*5550*/  @!P0 IMAD.U32 R6, R39, 0x10000, RZ ;  /* 0x0001000027068824 */ /* 0x000fe200078e00ff */
[----:B------:R-:W-:Y:S01]  /*5560*/  @!P0 PRMT R5, R9, 0x5410, R2 ;  /* 0x0000541009058816 */ /* 0x000fe20000000002 */
[C---:B------:R-:W-:Y:S01]  /*5570*/  @!P0 IMAD.U32 R2, R7.reuse, 0x10000, RZ ;  /* 0x0001000007028824 */ /* 0x040fe200078e00ff */
[----:B------:R-:W-:Y:S01]  /*5580*/  @!P0 LOP3.LUT R7, R7, 0xffff0000, RZ, 0xc0, !PT ;  /* 0xffff000007078812 */ /* 0x000fe200078ec0ff */
[----:B------:R-:W-:Y:S02]  /*5590*/  @!P0 IMAD.U32 R9, R52, 0x10000, RZ ;  /* 0x0001000034098824 */ /* 0x000fe400078e00ff */
[C---:B------:R-:W-:Y:S02]  /*55a0*/  @!P0 FMUL.FTZ R42, R0.reuse, R6 ;  /* 0x00000006002a8220 */ /* 0x040fe40000410000 */
[-C--:B------:R-:W-:Y:S02]  /*55b0*/  @!P0 FMUL.FTZ R0, R0, R2.reuse ;  /* 0x0000000200008220 */ /* 0x080fe40000410000 */
[C---:B------:R-:W-:Y:S01]  /*55c0*/  @!P0 IMAD.U32 R4, R5.reuse, 0x10000, RZ ;  /* 0x0001000005048824 */ /* 0x040fe200078e00ff */
[----:B------:R-:W-:Y:S01]  /*55d0*/  @!P0 LOP3.LUT R5, R5, 0xffff0000, RZ, 0xc0, !PT ;  /* 0xffff000005058812 */ /* 0x000fe200078ec0ff */
        /* <DEDUP_REMOVED lines=8> */
[CC--:B------:R-:W-:Y:S01]  /*5660*/  @!P0 FMUL.FTZ R4, R2.reuse, R5.reuse ;  /* 0x0000000502048220 */ /* 0x0c0fe20000410000 */
[----:B------:R-:W-:Y:S01]  /*5670*/  @!P0 LOP3.LUT R43, R53, 0xffff0000, RZ, 0xc0, !PT ;  /* 0xffff0000352b8812 */ /* 0x000fe200078ec0ff */
[----:B------:R-:W-:Y:S01]  /*5680*/  @!P0 FMUL.FTZ R9, R2, R42 ;  /* 0x0000002a02098220 */ /* 0x000fe20000410000 */
[----:B------:R-:W-:Y:S01]  /*5690*/  @!P0 LOP3.LUT R39, R52, 0xffff0000, RZ, 0xc0, !PT ;  /* 0xffff000034278812 */ /* 0x000fe200078ec0ff */
[----:B------:R-:W-:Y:S02]  /*56a0*/  @!P0 FMUL.FTZ R44, R6, R38 ;  /* 0x00000026062c8220 */ /* 0x000fe40000410000 */
        /* <DEDUP_REMOVED lines=29> */
[----:B------:R-:W-:Y:S02]  /*5880*/  @!P0 FFMA.FTZ R4, R42, R43, R4 ;  /* 0x0000002b2a048223 */ /* 0x000fe40000010004 */
        /* <DEDUP_REMOVED lines=22> */
.L_x_1678:
[----:B---3--:R-:W-:Y:S05]  /*59f0*/  BSYNC B0 ;  /* 0x0000000000007941 */ /* 0x008fea0003800000 */
.L_x_1677:
[----:B------:R-:W-:Y:S01]  /*5a00*/  ISETP.GE.OR P1, PT, R157, UR8, P5 ;  /* 0x000000089d007c0c */ /* 0x000fe2000af26670 */
[----:B------:R-:W-:Y:S01]  /*5a10*/  @!UPT UIADD3 URZ, URZ, URZ, URZ ;  /* 0x0000003f3f3ff290 */ /* 0x000fe2000fffe03f */
[----:B------:R-:W-:Y:S11]  /*5a20*/  BSSY B0, `(.L_x_1679) ;  /* 0x0000071000007945 */ /* 0x000ff60003800000 */
[----:B------:R-:W-:-:S05]  /*5a30*/  @P1 BRA `(.L_x_1680) ;  /* 0x000006f000001947 */ /* 0x000fca0003800000 */
[----:B------:R-:W-:Y:S01]  /*5a40*/  IADD3 R0, P1, R170, UR52, RZ ;  /* 0x00000034aa007c10 */ /* 0x000fe2000ff3e0ff */
[----:B-1----:R-:W1:Y:S01]  /*5a50*/  LDS.128 R12, [R137+0x4100] ;  /* 0x00410000890c7984 */ /* 0x002e620000000c00 */
[----:B-----5:R-:W-:Y:S02]  /*5a60*/  @!P0 SHF.R.U64 R5, R56, 0x10, R57 ;  /* 0x0000001038058819 */ /* 0x020fe40000001239 */
[----:B------:R-:W-:Y:S02]  /*5a70*/  IADD3.X R2, R147, UR42, RZ, P1, !PT ;  /* 0x0000002a93027c10 */ /* 0x000fe40008ffe4ff */
[----:B------:R-:W-:Y:S02]  /*5a80*/  IADD3 R3, P2, P1, R88, R0, R109 ;  /* 0x0000000058037210 */ /* 0x000fe4000795e06d */
[----:B------:R-:W-:Y:S01]  /*5a90*/  @!P0 SHF.R.U64 R8, R58, 0x10, R59 ;  /* 0x000000103a088819 */ /* 0x000fe2000000123b */
[----:B------:R-:W2:Y:S01]  /*5aa0*/  LDS.128 R48, [R142+0x4100] ;  /* 0x004100008e307984 */ /* 0x000ea20000000c00 */
[----:B------:R-:W-:Y:S02]  /*5ab0*/  IADD3.X R4, R90, R2, R119, P2, P1 ;  /* 0x000000025a047210 */ /* 0x000fe400017e2477 */
[----:B------:R-:W-:Y:S02]  /*5ac0*/  ISETP.GE.AND P1, PT, R91, c[0x0][0x1d4], PT ;  /* 0x000075005b007a0c */ /* 0x000fe40003f26270 */
[C---:B------:R-:W-:Y:S02]  /*5ad0*/  @!P0 PRMT R40, R69.reuse, 0x5432, R8 ;  /* 0x0000543245288816 */ /* 0x040fe40000000008 */
[----:B------:R-:W-:Y:S02]  /*5ae0*/  @!P0 SHF.R.U32.HI R6, RZ, 0x10, R57 ;  /* 0x00000010ff068819 */ /* 0x000fe40000011639 */
[----:B------:R-:W-:Y:S04]  /*5af0*/  @!P0 SHF.R.U32.HI R9, RZ, 0x10, R59 ;  /* 0x00000010ff098819 */ /* 0x000fe8000001163b */
[----:B------:R-:W-:Y:S03]  /*5b00*/  @!P0 PRMT R38, R69, 0x5410, R9 ;  /* 0x0000541045268816 */ /* 0x000fe60000000009 */
[----:B------:R-:W-:Y:S02]  /*5b10*/  @!P1 IADD3 R0, P3, P2, R88, R0, R91 ;  /* 0x0000000058009210 */ /* 0x000fe40007a7e05b */
[C---:B------:R-:W-:Y:S01]  /*5b20*/  @!P0 IMAD.U32 R42, R38.reuse, 0x10000, RZ ;  /* 0x00010000262a8824 */ /* 0x040fe200078e00ff */
[----:B------:R-:W-:Y:S02]  /*5b30*/  @!P0 LOP3.LUT R44, R38, 0xffff0000, RZ, 0xc0, !PT ;  /* 0xffff0000262c8812 */ /* 0x000fe400078ec0ff */
        /* <DEDUP_REMOVED lines=16> */
[----:B------:R-:W-:Y:S01]  /*5c40*/  @!P0 SHF.R.U32.HI R2, RZ, 0x10, R17 ;  /* 0x00000010ff028819 */ /* 0x000fe20000011611 */
[----:B------:R-:W-:Y:S01]  /*5c50*/  @!P0 IMAD.U32 R43, R51, 0x10000, RZ ;  /* 0x00010000332b8824 */ /* 0x000fe200078e00ff */
        /* <DEDUP_REMOVED lines=8> */
[-C--:B------:R-:W-:Y:S01]  /*5ce0*/  @!P0 FMUL.FTZ R0, R0, R2.reuse ;  /* 0x0000000200008220 */ /* 0x080fe20000410000 */
[----:B------:R-:W-:Y:S01]  /*5cf0*/  @!P0 SHF.L.U32 R4, R5, 0x10, RZ ;  /* 0x0000001005048819 */ /* 0x000fe200000006ff */
[C---:B------:R-:W-:Y:S01]  /*5d00*/  @!P0 IMAD.U32 R17, R19.reuse, 0x10000, RZ ;  /* 0x0001000013118824 */ /* 0x040fe200078e00ff */
[----:B------:R-:W-:Y:S01]  /*5d10*/  @!P0 LOP3.LUT R19, R19, 0xffff0000, RZ, 0xc0, !PT ;  /* 0xffff000013138812 */ /* 0x000fe200078ec0ff */
[----:B------:R-:W-:Y:S01]  /*5d20*/  @!P0 FFMA.FTZ R59, R8, R2, -R11 ;  /* 0x00000002083b8223 */ /* 0x000fe2000001080b */
[----:B------:R-:W-:Y:S01]  /*5d30*/  @!P0 LOP3.LUT R2, R13, 0xffff0000, RZ, 0xc0, !PT ;  /* 0xffff00000d028812 */ /* 0x000fe200078ec0ff */
[----:B------:R-:W-:Y:S01]  /*5d40*/  @!P0 FFMA.FTZ R0, R6, R8, R0 ;  /* 0x0000000806008223 */ /* 0x000fe20000010000 */
        /* <DEDUP_REMOVED lines=9> */
[----:B------:R-:W-:Y:S02]  /*5de0*/  @!P0 FMUL.FTZ R8, R2, R19 ;  /* 0x0000001302088220 */ /* 0x000fe40000410000 */
[----:B------:R-:W-:Y:S02]  /*5df0*/  @!P0 FFMA.FTZ R56, R16, R7, -R39 ;  /* 0x0000000710388223 */ /* 0x000fe40000010827 */
[----:B------:R-:W-:Y:S02]  /*5e00*/  @!P0 FMUL.FTZ R4, R2, R5 ;  /* 0x0000000502048220 */ /* 0x000fe40000410000 */
[----:B------:R-:W-:Y:S01]  /*5e10*/  @!P0 FMUL.FTZ R2, R6, R7 ;  /* 0x0000000706028220 */ /* 0x000fe20000410000 */
[C---:B------:R-:W-:Y:S01]  /*5e20*/  @!P0 LOP3.LUT R6, R15.reuse, 0xffff0000, RZ, 0xc0, !PT ;  /* 0xffff00000f068812 */ /* 0x040fe200078ec0ff */
[----:B------:R-:W-:Y:S02]  /*5e30*/  @!P0 IMAD.U32 R7, R15, 0x10000, RZ ;  /* 0x000100000f078824 */ /* 0x000fe400078e00ff */
[----:B------:R-:W-:Y:S01]  /*5e40*/  @!P0 FFMA.FTZ R57, R31, R5, -R8 ;  /* 0x000000051f398223 */ /* 0x000fe20000010808 */
[----:B------:R-:W-:Y:S01]  /*5e50*/  @!P0 SHF.L.U32 R5, R9, 0x10, RZ ;  /* 0x0000001009058819 */ /* 0x000fe200000006ff */
[----:B------:R-:W-:Y:S01]  /*5e60*/  @!P0 FMUL.FTZ R8, R7, R42 ;  /* 0x0000002a07088220 */ /* 0x000fe20000410000 */
[----:B------:R-:W-:Y:S01]  /*5e70*/  @!P0 LOP3.LUT R9, R9, 0xffff0000, RZ, 0xc0, !PT ;  /* 0xffff000009098812 */ /* 0x000fe200078ec0ff */
[C---:B------:R-:W-:Y:S02]  /*5e80*/  @!P0 FMUL.FTZ R38, R6.reuse, R44 ;  /* 0x0000002c06268220 */ /* 0x040fe40000410000 */
[----:B------:R-:W-:Y:S02]  /*5e90*/  @!P0 FFMA.FTZ R53, R43, R5, -R8 ;  /* 0x000000052b358223 */ /* 0x000fe40000010808 */
[-C--:B------:R-:W-:Y:S02]  /*5ea0*/  @!P0 FMUL.FTZ R8, R6, R9.reuse ;  /* 0x0000000906088220 */ /* 0x080fe40000410000 */
[----:B------:R-:W-:Y:S01]  /*5eb0*/  @!P0 FFMA.FTZ R52, R45, R9, -R38 ;  /* 0x000000092d348223 */ /* 0x000fe20000010826 */
[----:B------:R-:W-:Y:S01]  /*5ec0*/  @!P0 LOP3.LUT R9, R14, 0xffff0000, RZ, 0xc0, !PT ;  /* 0xffff00000e098812 */ /* 0x000fe200078ec0ff */
[C---:B------:R-:W-:Y:S01]  /*5ed0*/  @!P0 IMAD.U32 R38, R40.reuse, 0x10000, RZ ;  /* 0x0001000028268824 */ /* 0x040fe200078e00ff */
[----:B------:R-:W-:Y:S01]  /*5ee0*/  @!P0 LOP3.LUT R40, R40, 0xffff0000, RZ, 0xc0, !PT ;  /* 0xffff000028288812 */ /* 0x000fe200078ec0ff */
[----:B------:R-:W-:Y:S02]  /*5ef0*/  @!P0 FMUL.FTZ R7, R7, R5 ;  /* 0x0000000507078220 */ /* 0x000fe40000410000 */
[----:B------:R-:W-:Y:S02]  /*5f00*/  @!P0 IMAD.U32 R5, R14, 0x10000, RZ ;  /* 0x000100000e058824 */ /* 0x000fe400078e00ff */
        /* <DEDUP_REMOVED lines=15> */
[----:B------:R-:W-:Y:S01]  /*6000*/  @!P0 FFMA.FTZ R4, R19, R31, R4 ;  /* 0x0000001f13048223 */ /* 0x000fe20000010004 */
[----:B------:R-:W-:Y:S01]  /*6010*/  @!P0 MOV R48, R9 ;  /* 0x0000000900308202 */ /* 0x000fe20000000f00 */
        /* <DEDUP_REMOVED lines=17> */
.L_x_1680:
[----:B------:R-:W-:Y:S05]  /*6130*/  BSYNC B0 ;  /* 0x0000000000007941 */ /* 0x000fea0003800000 */
.L_x_1679:
        /* <DEDUP_REMOVED lines=9> */
[----:B------:R-:W-:Y:S01]  /*61d0*/  @!P0 PRMT R16, R70, 0x5410, R5 ;  /* 0x0000541046108816 */ /* 0x000fe20000000005 */
[----:B------:R-:W2:Y:S01]  /*61e0*/  LDS.128 R40, [R141+0x4100] ;  /* 0x004100008d287984 */ /* 0x000ea20000000c00 */
[----:B------:R-:W-:Y:S02]  /*61f0*/  IADD3.X R4, R90, R2, R119, P2, P1 ;  /* 0x000000025a047210 */ /* 0x000fe400017e2477 */
[----:B------:R-:W-:Y:S02]  /*6200*/  ISETP.GE.AND P1, PT, R91, c[0x0][0x1d4], PT ;  /* 0x000075005b007a0c */ /* 0x000fe40003f26270 */
[----:B------:R-:W-:Y:S02]  /*6210*/  @!P0 SHF.R.U32.HI R8, RZ, 0x10, R63 ;  /* 0x00000010ff088819 */ /* 0x000fe4000001163f */
[----:B------:R-:W-:Y:S02]  /*6220*/  @!P0 SHF.R.U32.HI R6, RZ, 0x10, R61 ;  /* 0x00000010ff068819 */ /* 0x000fe4000001163d */
[----:B------:R-:W-:Y:S02]  /*6230*/  @!P0 SHF.R.U64 R10, R62, 0x10, R63 ;  /* 0x000000103e0a8819 */ /* 0x000fe4000000123f */
[----:B------:R-:W-:Y:S01]  /*6240*/  @!P0 PRMT R11, R70, 0x5432, R6 ;  /* 0x00005432460b8816 */ /* 0x000fe20000000006 */
[----:B------:R-:W-:Y:S04]  /*6250*/  @!P0 IMAD.U32 R6, R16, 0x10000, RZ ;  /* 0x0001000010068824 */ /* 0x000fe800078e00ff */
        /* <DEDUP_REMOVED lines=29> */
[----:B------:R-:W-:Y:S01]  /*6430*/  @!P0 PRMT R10, R35, 0x5432, R3 ;  /* 0x00005432230a8816 */ /* 0x000fe20000000003 */
[----:B------:R-:W-:Y:S01]  /*6440*/  @!P0 IMAD.U32 R3, R13, 0x10000, RZ ;  /* 0x000100000d038824 */ /* 0x000fe200078e00ff */
[----:B------:R-:W-:Y:S01]  /*6450*/  @!P0 PRMT R9, R35, 0x5410, R4 ;  /* 0x0000541023098816 */ /* 0x000fe20000000004 */
[----:B------:R-:W-:Y:S01]  /*6460*/  @!P0 IMAD.U32 R35, R43, 0x10000, RZ ;  /* 0x000100002b238824 */ /* 0x000fe200078e00ff */
[----:B------:R-:W-:Y:S01]  /*6470*/  @!P0 LOP3.LUT R19, R11, 0xffff0000, RZ, 0xc0, !PT ;  /* 0xffff00000b138812 */ /* 0x000fe200078ec0ff */
[----:B------:R-:W-:Y:S01]  /*6480*/  @!P0 FMUL.FTZ R20, R3, R17 ;  /* 0x0000001103148220 */ /* 0x000fe20000410000 */
[----:B------:R-:W-:Y:S02]  /*6490*/  @!P0 LOP3.LUT R11, R16, 0xffff0000, RZ, 0xc0, !PT ;  /* 0xffff0000100b8812 */ /* 0x000fe400078ec0ff */
[----:B------:R-:W-:Y:S01]  /*64a0*/  @!P0 LOP3.LUT R16, R40, 0xffff0000, RZ, 0xc0, !PT ;  /* 0xffff000028108812 */ /* 0x000fe200078ec0ff */
[----:B------:R-:W-:Y:S01]  /*64b0*/  @!P0 FMUL.FTZ R8, R2, R19 ;  /* 0x0000001302088220 */ /* 0x000fe20000410000 */
[C---:B------:R-:W-:Y:S01]  /*64c0*/  @!P0 SHF.L.U32 R4, R5.reuse, 0x10, RZ ;  /* 0x0000001005048819 */ /* 0x040fe200000006ff */
[----:B------:R-:W-:Y:S01]  /*64d0*/  @!P0 FMUL.FTZ R22, R6, R11 ;  /* 0x0000000b06168220 */ /* 0x000fe20000410000 */
[----:B------:R-:W-:Y:S02]  /*64e0*/  @!P0 LOP3.LUT R5, R5, 0xffff0000, RZ, 0xc0, !PT ;  /* 0xffff000005058812 */ /* 0x000fe400078ec0ff */
[----:B------:R-:W-:Y:S01]  /*64f0*/  @!P0 LOP3.LUT R38, R21, 0xffff0000, RZ, 0xc0, !PT ;  /* 0xffff000015268812 */ /* 0x000fe200078ec0ff */
[-C--:B------:R-:W-:Y:S01]  /*6500*/  @!P0 FFMA.FTZ R54, R18, R4.reuse, -R20 ;  /* 0x0000000412368223 */ /* 0x080fe20000010814 */
[----:B------:R-:W-:Y:S01]  /*6510*/  @!P0 LOP3.LUT R20, R41, 0xffff0000, RZ, 0xc0, !PT ;  /* 0xffff000029148812 */ /* 0x000fe200078ec0ff */
[----:B------:R-:W-:Y:S02]  /*6520*/  @!P0 FMUL.FTZ R3, R3, R4 ;  /* 0x0000000403038220 */ /* 0x000fe40000410000 */
[----:B------:R-:W-:Y:S02]  /*6530*/  @!P0 FMUL.FTZ R4, R2, R5 ;  /* 0x0000000502048220 */ /* 0x000fe40000410000 */
[-C--:B------:R-:W-:Y:S01]  /*6540*/  @!P0 FMUL.FTZ R2, R6, R7.reuse ;  /* 0x0000000706028220 */ /* 0x080fe20000410000 */
[C---:B------:R-:W-:Y:S01]  /*6550*/  @!P0 LOP3.LUT R6, R15.reuse, 0xffff0000, RZ, 0xc0, !PT ;  /* 0xffff00000f068812 */ /* 0x040fe200078ec0ff */
[----:B------:R-:W-:Y:S02]  /*6560*/  @!P0 FFMA.FTZ R48, R16, R7, -R22 ;  /* 0x0000000710308223 */ /* 0x000fe40000010816 */
        /* <DEDUP_REMOVED lines=9> */
[C---:B------:R-:W-:Y:S01]  /*6600*/  @!P0 LOP3.LUT R9, R14.reuse, 0xffff0000, RZ, 0xc0, !PT ;  /* 0xffff00000e098812 */ /* 0x040fe200078ec0ff */
        /* <DEDUP_REMOVED lines=38> */
.L_x_1682:
[----:B------:R-:W-:Y:S05]  /*6870*/  BSYNC B0 ;  /* 0x0000000000007941 */ /* 0x000fea0003800000 */
.L_x_1681:
[----:B-1----:R-:W-:Y:S04]  /*6880*/  IADD3 R54, P1, R166, UR52, RZ ;  /* 0x00000034a6367c10 */ /* 0x002fe8000ff3e0ff */
[----:B------:R-:W-:Y:S02]  /*6890*/  IADD3.X R55, R144, UR42, RZ, P1, !PT ;  /* 0x0000002a90377c10 */ /* 0x000fe40008ffe4ff */
[----:B------:R-:W-:Y:S11]  /*68a0*/  ISETP.GE.OR P1, PT, R155, UR8, P5 ;  /* 0x000000089b007c0c */ /* 0x000ff6000af26670 */
[----:B------:R-:W-:Y:S02]  /*68b0*/  @!UPT UIADD3 URZ, URZ, URZ, URZ ;  /* 0x0000003f3f3ff290 */ /* 0x000fe4000fffe03f */
[----:B------:R-:W-:-:S05]  /*68c0*/  @P1 BRA `(.L_x_1674) ;  /* 0x00000c0000001947 */ /* 0x000fca0003800000 */
[----:B-----5:R-:W-:Y:S01]  /*68d0*/  @!P0 SHF.R.U32.HI R5, RZ, 0x10, R65 ;  /* 0x00000010ff058819 */ /* 0x020fe20000011641 */
[----:B------:R-:W1:Y:S01]  /*68e0*/  LDS.128 R12, [R135+0x4100] ;  /* 0x00410000870c7984 */ /* 0x000e620000000c00 */
[--C-:B------:R-:W-:Y:S02]  /*68f0*/  @!P0 SHF.R.U32.HI R0, RZ, 0x10, R25.reuse ;  /* 0x00000010ff008819 */ /* 0x100fe40000011619 */
[----:B------:R-:W-:Y:S02]  /*6900*/  @!P0 SHF.R.U64 R2, R24, 0x10, R25 ;  /* 0x0000001018028819 */ /* 0x000fe40000001219 */
[----:B------:R-:W-:Y:S02]  /*6910*/  @!P0 PRMT R24, R72, 0x5410, R5 ;  /* 0x0000541048188816 */ /* 0x000fe40000000005 */
[----:B------:R-:W-:Y:S01]  /*6920*/  IADD3 R10, P2, P1, R88, R54, R109 ;  /* 0x00000036580a7210 */ /* 0x000fe2000795e06d */
[----:B------:R-:W2:Y:S01]  /*6930*/  LDS.128 R40, [R140+0x4100] ;  /* 0x004100008c287984 */ /* 0x000ea20000000c00 */
[----:B------:R-:W-:Y:S01]  /*6940*/  @!P0 SHF.R.U32.HI R4, RZ, 0x10, R27 ;  /* 0x00000010ff048819 */ /* 0x000fe2000001161b */
[----:B------:R-:W-:Y:S01]  /*6950*/  @!P0 IMAD.U32 R22, R24, 0x10000, RZ ;  /* 0x0001000018168824 */ /* 0x000fe200078e00ff */
[----:B------:R-:W-:Y:S02]  /*6960*/  IADD3.X R11, R90, R55, R119, P2, P1 ;  /* 0x000000375a0b7210 */ /* 0x000fe400017e2477 */
[----:B------:R-:W-:Y:S02]  /*6970*/  LEA R48, P1, R10, c[0x0][0x1c8], 0x1 ;  /* 0x000072000a307a11 */ /* 0x000fe400078208ff */
[----:B------:R-:W-:Y:S02]  /*6980*/  @!P0 SHF.R.U64 R3, R26, 0x10, R27 ;  /* 0x000000101a038819 */ /* 0x000fe4000000121b */
[----:B------:R-:W-:Y:S02]  /*6990*/  LEA.HI.X R49, R10, c[0x0][0x1cc], R11, 0x1, P1 ;  /* 0x000073000a317a11 */ /* 0x000fe400008f0c0b */
[C---:B------:R-:W-:Y:S02]  /*69a0*/  @!P0 PRMT R0, R36.reuse, 0x5410, R0 ;  /* 0x0000541024008816 */ /* 0x040fe40000000000 */
[----:B------:R-:W-:Y:S02]  /*69b0*/  @!P0 PRMT R6, R36, 0x5432, R2 ;  /* 0x0000543224068816 */ /* 0x000fe40000000002 */
[C---:B------:R-:W-:Y:S02]  /*69c0*/  @!P0 SHF.L.U32 R2, R0.reuse, 0x10, RZ ;  /* 0x0000001000028819 */ /* 0x040fe400000006ff */
[----:B------:R-:W-:Y:S02]  /*69d0*/  @!P0 LOP3.LUT R0, R0, 0xffff0000, RZ, 0xc0, !PT ;  /* 0xffff000000008812 */ /* 0x000fe400078ec0ff */
[----:B------:R-:W-:Y:S02]  /*69e0*/  @!P0 PRMT R17, R37, 0x5432, R3 ;  /* 0x0000543225118816 */ /* 0x000fe40000000003 */
[----:B------:R-:W-:Y:S02]  /*69f0*/  @!P0 LOP3.LUT R24, R24, 0xffff0000, RZ, 0xc0, !PT ;  /* 0xffff000018188812 */ /* 0x000fe400078ec0ff */
[--C-:B------:R-:W-:Y:S02]  /*6a00*/  @!P0 SHF.R.U32.HI R8, RZ, 0x10, R67.reuse ;  /* 0x00000010ff088819 */ /* 0x100fe40000011643 */
[----:B------:R-:W-:Y:S02]  /*6a10*/  @!P0 SHF.R.U64 R7, R66, 0x10, R67 ;  /* 0x0000001042078819 */ /* 0x000fe40000001243 */
[C---:B------:R-:W-:Y:S02]  /*6a20*/  @!P0 PRMT R9, R73.reuse, 0x5410, R8 ;  /* 0x0000541049098816 */ /* 0x040fe40000000008 */
[----:B------:R-:W-:Y:S02]  /*6a30*/  @!P0 PRMT R31, R73, 0x5432, R7 ;  /* 0x00005432491f8816 */ /* 0x000fe40000000007 */
[----:B------:R-:W-:Y:S01]  /*6a40*/  @!P0 PRMT R7, R37, 0x5410, R4 ;  /* 0x0000541025078816 */ /* 0x000fe20000000004 */
[----:B-1----:R-:W-:Y:S01]  /*6a50*/  @!P0 IMAD.U32 R3, R13, 0x10000, RZ ;  /* 0x000100000d038824 */ /* 0x002fe200078e00ff */
[----:B------:R-:W-:Y:S01]  /*6a60*/  @!P0 SHF.L.U32 R26, R31, 0x10, RZ ;  /* 0x000000101f1a8819 */ /* 0x000fe200000006ff */
[----:B------:R-:W-:Y:S01]  /*6a70*/  @!P0 IMAD.U32 R35, R9, 0x10000, RZ ;  /* 0x0001000009238824 */ /* 0x000fe200078e00ff */
[----:B------:R-:W-:Y:S01]  /*6a80*/  @!P0 LOP3.LUT R31, R31, 0xffff0000, RZ, 0xc0, !PT ;  /* 0xffff00001f1f8812 */ /* 0x000fe200078ec0ff */
[----:B------:R-:W-:Y:S01]  /*6a90*/  @!P0 FMUL.FTZ R5, R3, R22 ;  /* 0x0000001603058220 */ /* 0x000fe20000410000 */
[----:B------:R-:W-:Y:S01]  /*6aa0*/  @!P0 LOP3.LUT R11, R7, 0xffff0000, RZ, 0xc0, !PT ;  /* 0xffff0000070b8812 */ /* 0x000fe200078ec0ff */
[----:B------:R-:W-:Y:S01]  /*6ab0*/  @!P0 FMUL.FTZ R3, R3, R2 ;  /* 0x0000000203038220 */ /* 0x000fe20000410000 */
[----:B------:R-:W-:Y:S01]  /*6ac0*/  @!P0 LOP3.LUT R4, R13, 0xffff0000, RZ, 0xc0, !PT ;  /* 0xffff00000d048812 */ /* 0x000fe200078ec0ff */
[C---:B--2---:R-:W-:Y:S01]  /*6ad0*/  @!P0 IMAD.U32 R23, R41.reuse, 0x10000, RZ ;  /* 0x0001000029178824 */ /* 0x044fe200078e00ff */
[----:B------:R-:W-:Y:S01]  /*6ae0*/  @!P0 LOP3.LUT R25, R41, 0xffff0000, RZ, 0xc0, !PT ;  /* 0xffff000029198812 */ /* 0x000fe200078ec0ff */
[C---:B------:R-:W-:Y:S01]  /*6af0*/  @!P0 IMAD.U32 R19, R40.reuse, 0x10000, RZ ;  /* 0x0001000028138824 */ /* 0x040fe200078e00ff */
[----:B------:R-:W-:Y:S01]  /*6b00*/  @!P0 LOP3.LUT R21, R40, 0xffff0000, RZ, 0xc0, !PT ;  /* 0xffff000028158812 */ /* 0x000fe200078ec0ff */
[----:B------:R-:W-:Y:S01]  /*6b10*/  @!P0 FMUL.FTZ R8, R4, R24 ;  /* 0x0000001804088220 */ /* 0x000fe20000410000 */
[----:B------:R-:W-:Y:S01]  /*6b20*/  @!P0 LOP3.LUT R38, R43, 0xffff0000, RZ, 0xc0, !PT ;  /* 0xffff00002b268812 */ /* 0x000fe200078ec0ff */
[----:B------:R-:W-:Y:S01]  /*6b30*/  @!P0 FFMA.FTZ R53, R23, R2, -R5 ;  /* 0x0000000217358223 */ /* 0x000fe20000010805 */
[----:B------:R-:W-:Y:S01]  /*6b40*/  @!P0 LOP3.LUT R34, R42, 0xffff0000, RZ, 0xc0, !PT ;  /* 0xffff00002a228812 */ /* 0x000fe200078ec0ff */
[-C--:B------:R-:W-:Y:S01]  /*6b50*/  @!P0 FMUL.FTZ R4, R4, R0.reuse ;  /* 0x0000000004048220 */ /* 0x080fe20000410000 */
[C---:B------:R-:W-:Y:S01]  /*6b60*/  @!P0 SHF.L.U32 R2, R6.reuse, 0x10, RZ ;  /* 0x0000001006028819 */ /* 0x040fe200000006ff */
[----:B------:R-:W-:Y:S01]  /*6b70*/  @!P0 FFMA.FTZ R52, R25, R0, -R8 ;  /* 0x0000000019348223 */ /* 0x000fe20000010808 */
[----:B------:R-:W-:Y:S01]  /*6b80*/  @!P0 LOP3.LUT R6, R6, 0xffff0000, RZ, 0xc0, !PT ;  /* 0xffff000006068812 */ /* 0x000fe200078ec0ff */
[C---:B------:R-:W-:Y:S01]  /*6b90*/  @!P0 IMAD.U32 R0, R12.reuse, 0x10000, RZ ;  /* 0x000100000c008824 */ /* 0x040fe200078e00ff */
[----:B------:R-:W-:Y:S01]  /*6ba0*/  @!P0 LOP3.LUT R5, R12, 0xffff0000, RZ, 0xc0, !PT ;  /* 0xffff00000c058812 */ /* 0x000fe200078ec0ff */
[----:B------:R-:W-:Y:S01]  /*6bb0*/  @!P0 IMAD.U32 R36, R43, 0x10000, RZ ;  /* 0x000100002b248824 */ /* 0x000fe200078e00ff */
[----:B------:R-:W-:Y:S01]  /*6bc0*/  @!P0 LOP3.LUT R16, R15, 0xffff0000, RZ, 0xc0, !PT ;  /* 0xffff00000f108812 */ /* 0x000fe200078ec0ff */
[----:B------:R-:W-:Y:S01]  /*6bd0*/  @!P0 IMAD.U32 R27, R42, 0x10000, RZ ;  /* 0x000100002a1b8824 */ /* 0x000fe200078e00ff */
[----:B------:R-:W-:Y:S01]  /*6be0*/  @!P0 LOP3.LUT R37, R9, 0xffff0000, RZ, 0xc0, !PT ;  /* 0xffff000009258812 */ /* 0x000fe200078ec0ff */
[----:B------:R-:W-:Y:S01]  /*6bf0*/  @!P0 IMAD.U32 R9, R7, 0x10000, RZ ;  /* 0x0001000007098824 */ /* 0x000fe200078e00ff */
[----:B------:R-:W-:Y:S02]  /*6c00*/  @!P0 LOP3.LUT R7, R17, 0xffff0000, RZ, 0xc0, !PT ;  /* 0xffff000011078812 */ /* 0x000fe400078ec0ff */
[----:B------:R-:W-:Y:S02]  /*6c10*/  @!P0 SHF.R.U64 R20, R64, 0x10, R65 ;  /* 0x0000001040148819 */ /* 0x000fe40000001241 */
[----:B------:R-:W-:Y:S02]  /*6c20*/  ISETP.GE.AND P1, PT, R91, c[0x0][0x1d4], PT ;  /* 0x000075005b007a0c */ /* 0x000fe40003f26270 */
[----:B------:R-:W-:Y:S05]  /*6c30*/  @!P0 PRMT R20, R72, 0x5432, R20 ;  /* 0x0000543248148816 */ /* 0x000fea0000000014 */
[C---:B------:R-:W-:Y:S01]  /*6c40*/  @!P0 IMAD.U32 R18, R20.reuse, 0x10000, RZ ;  /* 0x0001000014128824 */ /* 0x040fe200078e00ff */
[----:B------:R-:W-:Y:S03]  /*6c50*/  @!P0 LOP3.LUT R20, R20, 0xffff0000, RZ, 0xc0, !PT ;  /* 0xffff000014148812 */ /* 0x000fe600078ec0ff */
[----:B------:R-:W-:Y:S02]  /*6c60*/  @!P0 FMUL.FTZ R8, R0, R18 ;  /* 0x0000001200088220 */ /* 0x000fe40000410000 */
[----:B------:R-:W-:Y:S02]  /*6c70*/  @!P0 FMUL.FTZ R10, R5, R20 ;  /* 0x00000014050a8220 */ /* 0x000fe40000410000 */
[----:B------:R-:W-:Y:S01]  /*6c80*/  @!P0 FFMA.FTZ R51, R19, R2, -R8 ;  /* 0x0000000213338223 */ /* 0x000fe20000010808 */
[----:B------:R-:W-:Y:S01]  /*6c90*/  @!P0 LOP3.LUT R8, R14, 0xffff0000, RZ, 0xc0, !PT ;  /* 0xffff00000e088812 */ /* 0x000fe200078ec0ff */
[----:B------:R-:W-:Y:S01]  /*6ca0*/  @!P0 FFMA.FTZ R50, R21, R6, -R10 ;  /* 0x0000000615328223 */ /* 0x000fe2000001080a */
[----:B------:R-:W-:Y:S01]  /*6cb0*/  @!P0 SHF.L.U32 R10, R15, 0x10, RZ ;  /* 0x000000100f0a8819 */ /* 0x000fe200000006ff */
[----:B------:R-:W-:Y:S02]  /*6cc0*/  @!P0 FMUL.FTZ R0, R0, R2 ;  /* 0x0000000200008220 */ /* 0x000fe40000410000 */
[----:B------:R-:W-:Y:S02]  /*6cd0*/  @!P0 FMUL.FTZ R2, R5, R6 ;  /* 0x0000000605028220 */ /* 0x000fe40000410000 */
[----:B------:R-:W-:Y:S02]  /*6ce0*/  @!P0 IMAD.U32 R6, R14, 0x10000, RZ ;  /* 0x000100000e068824 */ /* 0x000fe400078e00ff */
[----:B------:R-:W-:Y:S02]  /*6cf0*/  @!P0 IMAD.U32 R5, R17, 0x10000, RZ ;  /* 0x0001000011058824 */ /* 0x000fe400078e00ff */
[----:B------:R-:W-:Y:S02]  /*6d00*/  @!P0 FMUL.FTZ R39, R10, R35 ;  /* 0x000000230a278220 */ /* 0x000fe40000410000 */
        /* <DEDUP_REMOVED lines=13> */
[----:B------:R-:W-:Y:S01]  /*6de0*/  @!P0 FFMA.FTZ R2, R20, R21, R2 ;  /* 0x0000001514028223 */ /* 0x000fe20000010002 */
[----:B------:R-:W-:Y:S01]  /*6df0*/  @!P0 MOV R40, R44 ;  /* 0x0000002c00288202 */ /* 0x000fe20000000f00 */
[----:B------:R-:W-:Y:S01]  /*6e00*/  @!P0 FMUL.FTZ R5, R6, R5 ;  /* 0x0000000506058220 */ /* 0x000fe20000410000 */
[----:B------:R-:W-:Y:S01]  /*6e10*/  @!P0 MOV R43, R39 ;  /* 0x00000027002b8202 */ /* 0x000fe20000000f00 */
[----:B------:R-:W-:Y:S01]  /*6e20*/  @!P0 IMAD.MOV.U32 R42, RZ, RZ, R17 ;  /* 0x000000ffff2a8224 */ /* 0x000fe200078e0011 */
[----:B------:R-:W-:Y:S01]  /*6e30*/  @!P0 F2FP.BF16.PACK_AB R0, R2, R0 ;  /* 0x000000000200823e */ /* 0x000fe200000010ff */
[----:B------:R-:W-:Y:S02]  /*6e40*/  @!P0 FFMA.FTZ R3, R22, R23, R3 ;  /* 0x0000001716038223 */ /* 0x000fe40000010003 */
[----:B------:R-:W-:Y:S01]  /*6e50*/  @!P0 FMUL.FTZ R6, R8, R7 ;  /* 0x0000000708068220 */ /* 0x000fe20000410000 */
[----:B------:R1:W-:Y:S01]  /*6e60*/  STG.E.128 [R48.64], R40 ;  /* 0x0000002830007986 */ /* 0x0003e2000c101d1c */
        /* <DEDUP_REMOVED lines=21> */
.L_x_1652:
[----:B------:R-:W-:Y:S01]  /*6fc0*/  UIMAD UR8, UR17, -0x40, UR23 ;  /* 0xffffffc0110878a4 */ /* 0x000fe2000f8e0217 */
[----:B------:R-:W-:Y:S03]  /*6fd0*/  BSSY B0, `(.L_x_1683) ;  /* 0x0000013000007945 */ /* 0x000fe60003800000 */
[----:B------:R-:W-:Y:S04]  /*6fe0*/  UISETP.LT.AND UP0, UPT, UR8, 0x40, UPT ;  /* 0x000000400800788c */ /* 0x000fe8000bf01270 */
[----:B------:R-:W-:Y:S06]  /*6ff0*/  USEL UR8, UR8, 0x40, UP0 ;  /* 0x0000004008087887 */ /* 0x000fec0008000000 */
[----:B------:R-:W-:Y:S11]  /*7000*/  ISETP.GE.AND P0, PT, R92, UR8, PT ;  /* 0x000000085c007c0c */ /* 0x000ff6000bf06270 */
[----:B------:R-:W-:Y:S02]  /*7010*/  @!UPT UIADD3 URZ, URZ, URZ, URZ ;  /* 0x0000003f3f3ff290 */ /* 0x000fe4000fffe03f */
[----:B------:R-:W-:-:S05]  /*7020*/  @P0 BRA `(.L_x_1684) ;  /* 0x000000d000000947 */ /* 0x000fca0003800000 */
[----:B------:R-:W-:Y:S01]  /*7030*/  ISETP.GE.AND P1, PT, R87, c[0x0][0x1d4], PT ;  /* 0x0000750057007a0c */ /* 0x000fe20003f26270 */
[----:B------:R-:W1:Y:S01]  /*7040*/  @!P5 LDS.128 R12, [R74+0x4100] ;  /* 0x004100004a0cd984 */ /* 0x000e620000000c00 */
[----:B------:R-:W-:Y:S04]  /*7050*/  @!P5 IADD3 R0, P0, R108, UR52, RZ ;  /* 0x000000346c00dc10 */ /* 0x000fe8000ff1e0ff */
[----:B------:R-:W-:Y:S02]  /*7060*/  @!P5 IADD3.X R2, R107, UR42, RZ, P0, !PT ;  /* 0x0000002a6b02dc10 */ /* 0x000fe400087fe4ff */
[C---:B------:R-:W-:Y:S04]  /*7070*/  @!P5 LEA R4, P0, R0.reuse, c[0x0][0x1c8], 0x1 ;  /* 0x000072000004da11 */ /* 0x040fe800078008ff */
[----:B------:R-:W-:Y:S01]  /*7080*/  @!P5 LEA.HI.X R5, R0, c[0x0][0x1cc], R2, 0x1, P0 ;  /* 0x000073000005da11 */ /* 0x000fe200000f0c02 */
[----:B------:R-:W2:Y:S01]  /*7090*/  @!P1 LDS.128 R8, [R74+0x6100] ;  /* 0x006100004a089984 */ /* 0x000ea20000000c00 */
[----:B------:R-:W-:Y:S04]  /*70a0*/  @!P1 IADD3 R0, P0, R113, UR52, RZ ;  /* 0x0000003471009c10 */ /* 0x000fe8000ff1e0ff */
[----:B------:R-:W-:Y:S02]  /*70b0*/  @!P1 IADD3.X R3, R112, UR42, RZ, P0, !PT ;  /* 0x0000002a70039c10 */ /* 0x000fe400087fe4ff */
[C---:B------:R-:W-:Y:S04]  /*70c0*/  @!P1 LEA R2, P0, R0.reuse, c[0x0][0x1c8], 0x1 ;  /* 0x0000720000029a11 */ /* 0x040fe800078008ff */
[----:B------:R-:W-:Y:S01]  /*70d0*/  @!P1 LEA.HI.X R3, R0, c[0x0][0x1cc], R3, 0x1, P0 ;  /* 0x0000730000039a11 */ /* 0x000fe200000f0c03 */
[----:B-1----:R1:W-:Y:S04]  /*70e0*/  @!P5 STG.E.128 [R4.64], R12 ;  /* 0x0000000c0400d986 */ /* 0x0023e8000c101d1c */
[----:B--2---:R1:W-:Y:S04]  /*70f0*/  @!P1 STG.E.128 [R2.64], R8 ;  /* 0x0000000802009986 */ /* 0x0043e8000c101d1c */
.L_x_1684:
[----:B------:R-:W-:Y:S05]  /*7100*/  BSYNC B0 ;  /* 0x0000000000007941 */ /* 0x000fea0003800000 */
.L_x_1683:
[----:B------:R-:W-:Y:S01]  /*7110*/  ISETP.GE.AND P0, PT, R157, UR8, PT ;  /* 0x000000089d007c0c */ /* 0x000fe2000bf06270 */
[----:B------:R-:W-:Y:S01]  /*7120*/  @!UPT UIADD3 URZ, URZ, URZ, URZ ;  /* 0x0000003f3f3ff290 */ /* 0x000fe2000fffe03f */
[----:B------:R-:W-:Y:S11]  /*7130*/  BSSY B0, `(.L_x_1685) ;  /* 0x0000012000007945 */ /* 0x000ff60003800000 */
[----:B------:R-:W-:-:S05]  /*7140*/  @P0 BRA `(.L_x_1686) ;  /* 0x0000010000000947 */ /* 0x000fca0003800000 */
[----:B------:R-:W-:Y:S01]  /*7150*/  ISETP.GE.AND P1, PT, R87, c[0x0][0x1d4], PT ;  /* 0x0000750057007a0c */ /* 0x000fe20003f26270 */
[----:B-1----:R-:W1:Y:S01]  /*7160*/  @!P5 LDS.128 R12, [R74+0x4900] ;  /* 0x004900004a0cd984 */ /* 0x002e620000000c00 */
[----:B------:R-:W-:Y:S06]  /*7170*/  UIADD3 UR9, UP0, UR30, UR52, URZ ;  /* 0x000000341e097290 */ /* 0x000fec000ff1e03f */
[----:B------:R-:W-:Y:S04]  /*7180*/  PLOP3.LUT P0, PT, PT, PT, UP0, 0x80, 0x0 ;  /* 0x000000000000781c */ /* 0x000fe80003f0f008 */
[----:B------:R-:W-:Y:S01]  /*7190*/  IADD3.X R0, R172, UR42, RZ, P0, !PT ;  /* 0x0000002aac007c10 */ /* 0x000fe200087fe4ff */
[----:B------:R-:W2:Y:S01]  /*71a0*/  @!P1 LDS.128 R8, [R74+0x6900] ;  /* 0x006900004a089984 */ /* 0x000ea20000000c00 */
[----:B------:R-:W-:Y:S05]  /*71b0*/  @!P5 IADD3 R2, P0, R108, UR9, RZ ;  /* 0x000000096c02dc10 */ /* 0x000fea000ff1e0ff */
[----:B------:R-:W-:Y:S01]  /*71c0*/  @!P5 IMAD.X R3, R107, 0x1, R0, P0 ;  /* 0x000000016b03d824 */ /* 0x000fe200000e0600 */
[C---:B------:R-:W-:Y:S04]  /*71d0*/  @!P5 LEA R4, P0, R2.reuse, c[0x0][0x1c8], 0x1 ;  /* 0x000072000204da11 */ /* 0x040fe800078008ff */
[----:B------:R-:W-:Y:S02]  /*71e0*/  @!P5 LEA.HI.X R5, R2, c[0x0][0x1cc], R3, 0x1, P0 ;  /* 0x000073000205da11 */ /* 0x000fe400000f0c03 */
[----:B------:R-:W-:Y:S05]  /*71f0*/  @!P1 IADD3 R3, P0, R113, UR9, RZ ;  /* 0x0000000971039c10 */ /* 0x000fea000ff1e0ff */
[----:B------:R-:W-:Y:S01]  /*7200*/  @!P1 IMAD.X R0, R0, 0x1, R112, P0 ;  /* 0x0000000100009824 */ /* 0x000fe200000e0670 */
[C---:B------:R-:W-:Y:S04]  /*7210*/  @!P1 LEA R2, P0, R3.reuse, c[0x0][0x1c8], 0x1 ;  /* 0x0000720003029a11 */ /* 0x040fe800078008ff */
[----:B------:R-:W-:Y:S01]  /*7220*/  @!P1 LEA.HI.X R3, R3, c[0x0][0x1cc], R0, 0x1, P0 ;  /* 0x0000730003039a11 */ /* 0x000fe200000f0c00 */
[----:B-1----:R1:W-:Y:S04]  /*7230*/  @!P5 STG.E.128 [R4.64], R12 ;  /* 0x0000000c0400d986 */ /* 0x0023e8000c101d1c */
[----:B--2---:R1:W-:Y:S04]  /*7240*/  @!P1 STG.E.128 [R2.64], R8 ;  /* 0x0000000802009986 */ /* 0x0043e8000c101d1c */
.L_x_1686:
[----:B------:R-:W-:Y:S05]  /*7250*/  BSYNC B0 ;  /* 0x0000000000007941 */ /* 0x000fea0003800000 */
.L_x_1685:
        /* <DEDUP_REMOVED lines=20> */
.L_x_1688:
[----:B------:R-:W-:Y:S05]  /*73a0*/  BSYNC B0 ;  /* 0x0000000000007941 */ /* 0x000fea0003800000 */
.L_x_1687:
[----:B------:R-:W-:Y:S11]  /*73b0*/  ISETP.GE.AND P0, PT, R155, UR8, PT ;  /* 0x000000089b007c0c */ /* 0x000ff6000bf06270 */
[----:B------:R-:W-:Y:S02]  /*73c0*/  @!UPT UIADD3 URZ, URZ, URZ, URZ ;  /* 0x0000003f3f3ff290 */ /* 0x000fe4000fffe03f */
[----:B------:R-:W-:-:S05]  /*73d0*/  @P0 BRA `(.L_x_1674) ;  /* 0x000000f000000947 */ /* 0x000fca0003800000 */
[----:B------:R-:W-:Y:S01]  /*73e0*/  ISETP.GE.AND P1, PT, R87, c[0x0][0x1d4], PT ;  /* 0x0000750057007a0c */ /* 0x000fe20003f26270 */
[----:B-1----:R-:W1:Y:S01]  /*73f0*/  @!P5 LDS.128 R12, [R74+0x5900] ;  /* 0x005900004a0cd984 */ /* 0x002e620000000c00 */
[----:B------:R-:W-:Y:S04]  /*7400*/  UIADD3 UR9, UP0, UR32, UR52, URZ ;  /* 0x0000003420097290 */ /* 0x000fe8000ff1e03f */
[----:B------:R-:W-:Y:S02]  /*7410*/  UIADD3.X UR8, UR42, UR4, URZ, UP0, !UPT ;  /* 0x000000042a087290 */ /* 0x000fe400087fe43f */
[----:B------:R-:W-:Y:S04]  /*7420*/  @!P5 IADD3 R0, P0, R108, UR9, RZ ;  /* 0x000000096c00dc10 */ /* 0x000fe8000ff1e0ff */
[----:B------:R-:W-:Y:S01]  /*7430*/  @!P5 IADD3.X R2, R107, UR8, RZ, P0, !PT ;  /* 0x000000086b02dc10 */ /* 0x000fe200087fe4ff */
[----:B------:R-:W2:Y:S01]  /*7440*/  @!P1 LDS.128 R8, [R74+0x7900] ;  /* 0x007900004a089984 */ /* 0x000ea20000000c00 */
[C---:B------:R-:W-:Y:S04]  /*7450*/  @!P5 LEA R4, P0, R0.reuse, c[0x0][0x1c8], 0x1 ;  /* 0x000072000004da11 */ /* 0x040fe800078008ff */
[----:B------:R-:W-:Y:S02]  /*7460*/  @!P5 LEA.HI.X R5, R0, c[0x0][0x1cc], R2, 0x1, P0 ;  /* 0x000073000005da11 */ /* 0x000fe400000f0c02 */
[----:B------:R-:W-:Y:S04]  /*7470*/  @!P1 IADD3 R0, P0, R113, UR9, RZ ;  /* 0x0000000971009c10 */ /* 0x000fe8000ff1e0ff */
[----:B------:R-:W-:Y:S02]  /*7480*/  @!P1 IADD3.X R3, R112, UR8, RZ, P0, !PT ;  /* 0x0000000870039c10 */ /* 0x000fe400087fe4ff */
[C---:B------:R-:W-:Y:S04]  /*7490*/  @!P1 LEA R2, P0, R0.reuse, c[0x0][0x1c8], 0x1 ;  /* 0x0000720000029a11 */ /* 0x040fe800078008ff */
[----:B------:R-:W-:Y:S01]  /*74a0*/  @!P1 LEA.HI.X R3, R0, c[0x0][0x1cc], R3, 0x1, P0 ;  /* 0x0000730000039a11 */ /* 0x000fe200000f0c03 */
[----:B-1----:R1:W-:Y:S04]  /*74b0*/  @!P5 STG.E.128 [R4.64], R12 ;  /* 0x0000000c0400d986 */ /* 0x0023e8000c101d1c */
[----:B--2---:R1:W-:Y:S04]  /*74c0*/  @!P1 STG.E.128 [R2.64], R8 ;  /* 0x0000000802009986 */ /* 0x0043e8000c101d1c */
.L_x_1674:
[----:B------:R-:W-:Y:S05]  /*74d0*/  BSYNC B2 ;  /* 0x0000000000027941 */ /* 0x000fea0003800000 */
.L_x_1651:
[----:B------:R-:W-:Y:S01]  /*74e0*/  USHF.L.U32 UR8, UR17, 0x6, URZ ;  /* 0x0000000611087899 */ /* 0x000fe2000800063f */
[----:B------:R-:W-:Y:S01]  /*74f0*/  ISETP.NE.AND P6, PT, R153, RZ, PT ;  /* 0x000000ff9900720c */ /* 0x000fe20003fc5270 */
[----:B------:R-:W-:Y:S01]  /*7500*/  USHF.L.U64.HI UR43, UR17, 0x6, UR43 ;  /* 0x00000006112b7899 */ /* 0x000fe2000801022b */
[----:B------:R-:W-:Y:S01]  /*7510*/  BSSY B0, `(.L_x_1689) ;  /* 0x0000052000007945 */ /* 0x000fe20003800000 */
[----:B------:R-:W-:Y:S02]  /*7520*/  UIADD3 UR9, -UR8, UR23, URZ ;  /* 0x0000001708097290 */ /* 0x000fe4000fffe13f */
[----:B-1---5:R-:W-:Y:S02]  /*7530*/  IADD3 R5, R128, -UR8, RZ ;  /* 0x8000000880057c10 */ /* 0x022fe4000fffe0ff */
[----:B------:R-:W-:Y:S01]  /*7540*/  IADD3 R0, P0, R139, UR8, RZ ;  /* 0x000000088b007c10 */ /* 0x000fe2000ff1e0ff */
[----:B------:R-:W-:Y:S01]  /*7550*/  UISETP.LT.AND UP0, UPT, UR9, 0x40, UPT ;  /* 0x000000400900788c */ /* 0x000fe2000bf01270 */
[C---:B------:R-:W-:Y:S02]  /*7560*/  ISETP.GE.AND P2, PT, R5.reuse, 0x11, PT ;  /* 0x000000110500780c */ /* 0x040fe40003f46270 */
[C---:B------:R-:W-:Y:S01]  /*7570*/  ISETP.GE.AND P3, PT, R5.reuse, 0x1, PT ;  /* 0x000000010500780c */ /* 0x040fe20003f66270 */
[----:B------:R-:W-:Y:S01]  /*7580*/  USEL UR9, UR9, 0x40, UP0 ;  /* 0x0000004009097887 */ /* 0x000fe20008000000 */
[----:B------:R-:W-:Y:S02]  /*7590*/  ISETP.GE.AND P1, PT, R5, 0x21, PT ;  /* 0x000000210500780c */ /* 0x000fe40003f26270 */
[----:B------:R-:W-:Y:S07]  /*75a0*/  IADD3.X R4, R152, UR43, RZ, P0, !PT ;  /* 0x0000002b98047c10 */ /* 0x000fee00087fe4ff */
[----:B------:R-:W-:Y:S02]  /*75b0*/  @P2 IADD3 R7, P0, R0, 0x10, RZ ;  /* 0x0000001000072810 */ /* 0x000fe40007f1e0ff */
[----:B------:R-:W-:Y:S02]  /*75c0*/  @P3 IMAD R6, R4, c[0x0][0x258], RZ ;  /* 0x0000960004063a24 */ /* 0x000fe400078e02ff */
[----:B--2---:R-:W-:Y:S02]  /*75d0*/  @P3 IMAD.MOV.U32 R2, RZ, RZ, R96 ;  /* 0x000000ffff023224 */ /* 0x004fe400078e0060 */
[----:B------:R-:W-:Y:S02]  /*75e0*/  @P3 IMAD.MOV.U32 R3, RZ, RZ, R106 ;  /* 0x000000ffff033224 */ /* 0x000fe400078e006a */
[----:B------:R-:W-:Y:S01]  /*75f0*/  @P2 IMAD.X R8, RZ, RZ, R4, P0 ;  /* 0x000000ffff082224 */ /* 0x000fe200000e0604 */
[C---:B------:R-:W-:Y:S01]  /*7600*/  @P1 IADD3 R12, P0, R0.reuse, 0x20, RZ ;  /* 0x00000020000c1810 */ /* 0x040fe20007f1e0ff */
[C---:B------:R-:W-:Y:S04]  /*7610*/  @P3 IMAD.WIDE.U32 R2, R0.reuse, c[0x0][0x258], R2 ;  /* 0x0000960000023a25 */ /* 0x040fe800078e0002 */
[----:B------:R-:W-:Y:S02]  /*7620*/  @P3 IMAD R6, R0, c[0x0][0x25c], R6 ;  /* 0x0000970000063a24 */ /* 0x000fe400078e0206 */
[----:B------:R-:W-:Y:S01]  /*7630*/  @P1 IMAD.X R13, RZ, RZ, R4, P0 ;  /* 0x000000ffff0d1224 */ /* 0x000fe200000e0604 */
[C---:B------:R-:W-:Y:S01]  /*7640*/  @P3 LEA R10, P0, R2.reuse, c[0x0][0x250], 0x1 ;  /* 0x00009400020a3a11 */ /* 0x040fe200078008ff */
[----:B------:R-:W-:Y:S02]  /*7650*/  @P3 IMAD.IADD R6, R3, 0x1, R6 ;  /* 0x0000000103063824 */ /* 0x000fe400078e0206 */
[----:B------:R-:W-:Y:S03]  /*7660*/  @P2 IMAD.MOV.U32 R3, RZ, RZ, R106 ;  /* 0x000000ffff032224 */ /* 0x000fe600078e006a */
[----:B------:R-:W-:Y:S01]  /*7670*/  @P3 LEA.HI.X R11, R2, c[0x0][0x254], R6, 0x1, P0 ;  /* 0x00009500020b3a11 */ /* 0x000fe200000f0c06 */
[----:B------:R-:W-:Y:S01]  /*7680*/  @P2 IMAD R6, R8, c[0x0][0x258], RZ ;  /* 0x0000960008062a24 */ /* 0x000fe200078e02ff */
[-C--:B------:R-:W-:Y:S03]  /*7690*/  @P2 MOV R2, R96.reuse ;  /* 0x0000006000022202 */ /* 0x080fe60000000f00 */
[C---:B------:R-:W-:Y:S02]  /*76a0*/  @P2 IMAD R6, R7.reuse, c[0x0][0x25c], R6 ;  /* 0x0000970007062a24 */ /* 0x040fe400078e0206 */
[----:B------:R-:W-:Y:S04]  /*76b0*/  @P2 IMAD.WIDE.U32 R2, R7, c[0x0][0x258], R2 ;  /* 0x0000960007022a25 */ /* 0x000fe800078e0002 */
[----:B------:R-:W-:Y:S01]  /*76c0*/  @P2 IMAD.IADD R6, R3, 0x1, R6 ;  /* 0x0000000103062824 */ /* 0x000fe200078e0206 */
[C---:B------:R-:W-:Y:S01]  /*76d0*/  @P2 LEA R8, P0, R2.reuse, c[0x0][0x250], 0x1 ;  /* 0x0000940002082a11 */ /* 0x040fe200078008ff */
[----:B------:R-:W-:Y:S03]  /*76e0*/  @P1 IMAD.MOV.U32 R3, RZ, RZ, R106 ;  /* 0x000000ffff031224 */ /* 0x000fe600078e006a */
[----:B------:R-:W-:Y:S02]  /*76f0*/  @P2 LEA.HI.X R9, R2, c[0x0][0x254], R6, 0x1, P0 ;  /* 0x0000950002092a11 */ /* 0x000fe400000f0c06 */
[----:B------:R-:W-:Y:S02]  /*7700*/  ISETP.GE.AND P0, PT, R5, 0x31, PT ;  /* 0x000000310500780c */ /* 0x000fe40003f06270 */
[----:B------:R-:W-:Y:S05]  /*7710*/  @P1 MOV R2, R96 ;  /* 0x0000006000021202 */ /* 0x000fea0000000f00 */
[----:B------:R-:W-:Y:S06]  /*7720*/  @P1 IMAD.WIDE.U32 R2, R12, c[0x0][0x258], R2 ;  /* 0x000096000c021a25 */ /* 0x000fec00078e0002 */
[----:B------:R-:W-:Y:S01]  /*7730*/  @P0 IADD3 R5, P4, R0, 0x30, RZ ;  /* 0x0000003000050810 */ /* 0x000fe20007f9e0ff */
[----:B------:R-:W-:Y:S04]  /*7740*/  @P1 IMAD R0, R13, c[0x0][0x258], RZ ;  /* 0x000096000d001a24 */ /* 0x000fe800078e02ff */
[----:B------:R-:W-:Y:S02]  /*7750*/  @P1 IMAD R0, R12, c[0x0][0x25c], R0 ;  /* 0x000097000c001a24 */ /* 0x000fe400078e0200 */
[----:B------:R-:W-:Y:S01]  /*7760*/  @P0 IMAD.X R4, RZ, RZ, R4, P4 ;  /* 0x000000ffff040224 */ /* 0x000fe200020e0604 */
[C---:B------:R-:W-:Y:S01]  /*7770*/  @P1 LEA R6, P4, R2.reuse, c[0x0][0x250], 0x1 ;  /* 0x0000940002061a11 */ /* 0x040fe200078808ff */
[----:B------:R-:W-:Y:S01]  /*7780*/  @P1 IMAD.IADD R0, R3, 0x1, R0 ;  /* 0x0000000103001824 */ /* 0x000fe200078e0200 */
[----:B------:R-:W-:Y:S04]  /*7790*/  @P0 MOV R3, R106 ;  /* 0x0000006a00030202 */ /* 0x000fe80000000f00 */
[----:B------:R-:W-:Y:S01]  /*77a0*/  @P1 LEA.HI.X R7, R2, c[0x0][0x254], R0, 0x1, P4 ;  /* 0x0000950002071a11 */ /* 0x000fe200020f0c00 */
[----:B------:R-:W-:Y:S02]  /*77b0*/  @P0 IMAD R0, R4, c[0x0][0x258], RZ ;  /* 0x0000960004000a24 */ /* 0x000fe400078e02ff */
[----:B------:R-:W-:Y:S02]  /*77c0*/  @P0 IMAD.MOV.U32 R2, RZ, RZ, R96 ;  /* 0x000000ffff020224 */ /* 0x000fe400078e0060 */
[C---:B------:R-:W-:Y:S02]  /*77d0*/  @P0 IMAD R0, R5.reuse, c[0x0][0x25c], R0 ;  /* 0x0000970005000a24 */ /* 0x040fe400078e0200 */
[----:B------:R-:W-:Y:S04]  /*77e0*/  @P0 IMAD.WIDE.U32 R2, R5, c[0x0][0x258], R2 ;  /* 0x0000960005020a25 */ /* 0x000fe800078e0002 */
[----:B------:R-:W-:Y:S01]  /*77f0*/  @P0 IMAD.IADD R0, R3, 0x1, R0 ;  /* 0x0000000103000824 */ /* 0x000fe200078e0200 */
[C---:B------:R-:W-:Y:S04]  /*7800*/  @P0 LEA R4, P4, R2.reuse, c[0x0][0x250], 0x1 ;  /* 0x0000940002040a11 */ /* 0x040fe800078808ff */
[----:B------:R-:W-:Y:S02]  /*7810*/  @P0 LEA.HI.X R5, R2, c[0x0][0x254], R0, 0x1, P4 ;  /* 0x0000950002050a11 */ /* 0x000fe400020f0c00 */
[----:B------:R-:W-:Y:S11]  /*7820*/  ISETP.NE.AND P4, PT, R154, RZ, PT ;  /* 0x000000ff9a00720c */ /* 0x000ff60003f85270 */
[----:B------:R-:W-:Y:S02]  /*7830*/  @!UPT UIADD3 URZ, URZ, URZ, URZ ;  /* 0x0000003f3f3ff290 */ /* 0x000fe4000fffe03f */
        /* <DEDUP_REMOVED lines=8> */
[----:B------:R2:W-:Y:S01]  /*78c0*/  @P1 LDGSTS.E.BYPASS.LTC128B.128 [R74+0x3100], [R6.64+0x80], !P6 ;  /* 0x03100080064a1fae */ /* 0x0005e2000f101d5c */
[----:B------:R-:W-:Y:S04]  /*78d0*/  ISETP.GE.AND P1, PT, R92, UR9, PT ;  /* 0x000000095c007c0c */ /* 0x000fe8000bf26270 */
[----:B------:R1:W-:Y:S05]  /*78e0*/  @P0 LDGSTS.E.BYPASS.LTC128B.128 [R74+0x1900], [R4.64], !P4 ;  /* 0x01900000044a0fae */ /* 0x0003ea000e101d5c */
[----:B------:R1:W-:Y:S05]  /*78f0*/  @P0 LDGSTS.E.BYPASS.LTC128B.128 [R74+0x3900], [R4.64+0x80], !P6 ;  /* 0x03900080044a0fae */ /* 0x0003ea000f101d5c */
[----:B------:R-:W0:Y:S01]  /*7900*/  LDGDEPBAR ;  /* 0x00000000000079af */ /* 0x000e220000000000 */
[----:B--2---:R-:W-:Y:S04]  /*7910*/  IADD3 R6, P0, R150, UR8, RZ ;  /* 0x0000000896067c10 */ /* 0x004fe8000ff1e0ff */
[----:B------:R-:W-:Y:S01]  /*7920*/  IADD3.X R7, R149, UR43, RZ, P0, !PT ;  /* 0x0000002b95077c10 */ /* 0x000fe200087fe4ff */
        /* <DEDUP_REMOVED lines=16> */
.L_x_1690:
[----:B-1----:R-:W-:Y:S05]  /*7a30*/  BSYNC B0 ;  /* 0x0000000000007941 */ /* 0x002fea0003800000 */
.L_x_1689:
[----:B------:R-:W-:Y:S01]  /*7a40*/  ISETP.GE.AND P0, PT, R157, UR9, PT ;  /* 0x000000099d007c0c */ /* 0x000fe2000bf06270 */
        /* <DEDUP_REMOVED lines=18> */
.L_x_1692:
[----:B------:R-:W-:Y:S05]  /*7b70*/  BSYNC B0 ;  /* 0x0000000000007941 */ /* 0x000fea0003800000 */
.L_x_1691:
[----:B------:R-:W-:Y:S01]  /*7b80*/  ISETP.GE.AND P0, PT, R156, UR9, PT ;  /* 0x000000099c007c0c */ /* 0x000fe2000bf06270 */
        /* <DEDUP_REMOVED lines=18> */
.L_x_1694:
[----:B------:R-:W-:Y:S05]  /*7cb0*/  BSYNC B0 ;  /* 0x0000000000007941 */ /* 0x000fea0003800000 */
.L_x_1693:
        /* <DEDUP_REMOVED lines=19> */
.L_x_1696:
[----:B------:R-:W-:Y:S05]  /*7df0*/  BSYNC B0 ;  /* 0x0000000000007941 */ /* 0x000fea0003800000 */
.L_x_1695:
[----:B------:R-:W-:Y:S02]  /*7e00*/  UISETP.GT.AND UP0, UPT, UR17, UR10, UPT ;  /* 0x0000000a1100728c */ /* 0x000fe4000bf04270 */
[----:B------:R-:W-:Y:S04]  /*7e10*/  UIADD3 UR17, UR17, -0x1, URZ ;  /* 0xffffffff11117890 */ /* 0x000fe8000fffe03f */
[----:B------:R-:W-:Y:S02]  /*7e20*/  PLOP3.LUT P0, PT, PT, PT, UP0, 0x80, 0x0 ;  /* 0x000000000000781c */ /* 0x000fe40003f0f008 */
[----:B------:R-:W-:Y:S02]  /*7e30*/  PLOP3.LUT P1, PT, PT, PT, UP0, 0x80, 0x0 ;  /* 0x000000000000781c */ /* 0x000fe40003f2f008 */
[----:B------:R-:W-:Y:S01]  /*7e40*/  PLOP3.LUT P2, PT, PT, PT, UP0, 0x80, 0x0 ;  /* 0x000000000000781c */ /* 0x000fe20003f4f008 */
[----:B------:R-:W-:Y:S02]  /*7e50*/  @UP0 UIMAD UR8, UR14, UR17, URZ ;  /* 0x000000110e0802a4 */ /* 0x000fe4000f8e023f */
[----:B------:R-:W-:Y:S04]  /*7e60*/  @UP0 USHF.R.S32.HI UR9, URZ, 0x1f, UR17 ;  /* 0x0000001f3f090899 */ /* 0x000fe80008011411 */
[----:B------:R-:W-:Y:S02]  /*7e70*/  IMAD.U32 R0, RZ, RZ, UR8 ;  /* 0x00000008ff007e24 */ /* 0x000fe4000f8e00ff */
[----:B-1----:R-:W-:Y:S02]  /*7e80*/  @P0 IMAD.MOV.U32 R2, RZ, RZ, R126 ;  /* 0x000000ffff020224 */ /* 0x002fe400078e007e */
[----:B------:R-:W-:Y:S01]  /*7e90*/  @P0 IMAD.MOV.U32 R3, RZ, RZ, R125 ;  /* 0x000000ffff030224 */ /* 0x000fe200078e007d */
[----:B------:R-:W-:Y:S03]  /*7ea0*/  PLOP3.LUT P0, PT, PT, PT, UP0, 0x80, 0x0 ;  /* 0x000000000000781c */ /* 0x000fe60003f0f008 */
[C---:B------:R-:W-:Y:S01]  /*7eb0*/  @P1 IMAD.WIDE.U32 R2, R174.reuse, UR17, R2 ;  /* 0x00000011ae021c25 */ /* 0x040fe2000f8e0002 */
[----:B------:R-:W-:Y:S09]  /*7ec0*/  PLOP3.LUT P1, PT, PT, PT, UP0, 0x80, 0x0 ;  /* 0x000000000000781c */ /* 0x000ff20003f2f008 */
[----:B------:R-:W-:Y:S01]  /*7ed0*/  @P0 IMAD R0, R174, UR9, R0 ;  /* 0x00000009ae000c24 */ /* 0x000fe2000f8e0200 */
[----:B------:R-:W-:Y:S03]  /*7ee0*/  PLOP3.LUT P0, PT, PT, PT, UP0, 0x80, 0x0 ;  /* 0x000000000000781c */ /* 0x000fe60003f0f008 */
[----:B------:R-:W-:Y:S01]  /*7ef0*/  @P1 IMAD.IADD R3, R3, 0x1, R0 ;  /* 0x0000000103031824 */ /* 0x000fe200078e0200 */
[----:B------:R-:W-:Y:S09]  /*7f00*/  PLOP3.LUT P1, PT, PT, PT, UP0, 0x80, 0x0 ;  /* 0x000000000000781c */ /* 0x000ff20003f2f008 */
[C---:B------:R-:W-:Y:S11]  /*7f10*/  @P0 LEA R0, P0, R2.reuse, c[0x0][0x220], 0x1 ;  /* 0x0000880002000a11 */ /* 0x040ff600078008ff */
[----:B------:R-:W-:Y:S02]  /*7f20*/  @!UPT UIADD3 URZ, URZ, URZ, URZ ;  /* 0x0000003f3f3ff290 */ /* 0x000fe4000fffe03f */
[----:B------:R-:W-:Y:S02]  /*7f30*/  @P1 LEA.HI.X R3, R2, c[0x0][0x224], R3, 0x1, P0 ;  /* 0x0000890002031a11 */ /* 0x000fe400000f0c03 */
[----:B------:R-:W-:Y:S11]  /*7f40*/  PLOP3.LUT P0, PT, PT, PT, UP0, 0x80, 0x0 ;  /* 0x000000000000781c */ /* 0x000ff60003f0f008 */
[----:B------:R-:W-:Y:S02]  /*7f50*/  @!UPT UIADD3 URZ, URZ, URZ, URZ ;  /* 0x0000003f3f3ff290 */ /* 0x000fe4000fffe03f */
[----:B------:R-:W-:Y:S11]  /*7f60*/  @P0 IADD3 R11, P1, P0, R159, 0x80, R0 ;  /* 0x000000809f0b0810 */ /* 0x000ff6000783e000 */
[----:B------:R-:W-:Y:S02]  /*7f70*/  @!UPT UIADD3 URZ, URZ, URZ, URZ ;  /* 0x0000003f3f3ff290 */ /* 0x000fe4000fffe03f */
[----:B------:R-:W-:Y:S02]  /*7f80*/  @P2 IADD3.X R10, R158, RZ, R3, P1, P0 ;  /* 0x000000ff9e0a2210 */ /* 0x000fe40000fe0403 */
[----:B------:R-:W-:Y:S02]  /*7f90*/  PLOP3.LUT P0, PT, PT, PT, UP0, 0x80, 0x0 ;  /* 0x000000000000781c */ /* 0x000fe40003f0f008 */
[----:B------:R-:W-:Y:S11]  /*7fa0*/  PLOP3.LUT P1, PT, PT, PT, UP0, 0x80, 0x0 ;  /* 0x000000000000781c */ /* 0x000ff60003f2f008 */
[-C--:B------:R-:W-:Y:S11]  /*7fb0*/  @P0 IADD3 R7, P0, R0, R159.reuse, RZ ;  /* 0x0000009f00070210 */ /* 0x080ff60007f1e0ff */
[----:B------:R-:W-:Y:S02]  /*7fc0*/  @!UPT UIADD3 URZ, URZ, URZ, URZ ;  /* 0x0000003f3f3ff290 */ /* 0x000fe4000fffe03f */
[--C-:B------:R-:W-:Y:S01]  /*7fd0*/  @P1 IMAD.X R6, R3, 0x1, R158.reuse, P0 ;  /* 0x0000000103061824 */ /* 0x100fe200000e069e */
[----:B------:R-:W-:Y:S02]  /*7fe0*/  PLOP3.LUT P0, PT, PT, PT, UP0, 0x80, 0x0 ;  /* 0x000000000000781c */ /* 0x000fe40003f0f008 */
[----:B------:R-:W-:Y:S11]  /*7ff0*/  PLOP3.LUT P1, PT, PT, PT, UP0, 0x80, 0x0 ;  /* 0x000000000000781c */ /* 0x000ff60003f2f008 */
[C---:B------:R-:W-:Y:S11]  /*8000*/  @P0 IADD3 R9, P0, R7.reuse, R159, RZ ;  /* 0x0000009f07090210 */ /* 0x040ff60007f1e0ff */
[----:B------:R-:W-:Y:S02]  /*8010*/  @!UPT UIADD3 URZ, URZ, URZ, URZ ;  /* 0x0000003f3f3ff290 */ /* 0x000fe4000fffe03f */
[C---:B------:R-:W-:Y:S01]  /*8020*/  @P1 IMAD.X R8, R6.reuse, 0x1, R158, P0 ;  /* 0x0000000106081824 */ /* 0x040fe200000e069e */
[----:B------:R-:W-:Y:S02]  /*8030*/  PLOP3.LUT P0, PT, PT, PT, UP0, 0x80, 0x0 ;  /* 0x000000000000781c */ /* 0x000fe40003f0f008 */
[----:B------:R-:W-:Y:S11]  /*8040*/  PLOP3.LUT P1, PT, PT, PT, UP0, 0x80, 0x0 ;  /* 0x000000000000781c */ /* 0x000ff60003f2f008 */
[----:B------:R-:W-:Y:S11]  /*8050*/  @P0 IADD3 R13, P0, R7, R121, RZ ;  /* 0x00000079070d0210 */ /* 0x000ff60007f1e0ff */
[----:B------:R-:W-:Y:S02]  /*8060*/  @!UPT UIADD3 URZ, URZ, URZ, URZ ;  /* 0x0000003f3f3ff290 */ /* 0x000fe4000fffe03f */
[----:B------:R-:W-:Y:S01]  /*8070*/  @P1 IMAD.X R12, R6, 0x1, R120, P0 ;  /* 0x00000001060c1824 */ /* 0x000fe200000e0678 */
        /* <DEDUP_REMOVED lines=12> */
[----:B------:R-:W-:Y:S01]  /*8140*/  @P0 IMAD.MOV.U32 R2, RZ, RZ, R0 ;  /* 0x000000ffff020224 */ /* 0x000fe200078e0000 */
[----:B------:R-:W-:Y:S04]  /*8150*/  PLOP3.LUT P0, PT, PT, PT, UP0, 0x80, 0x0 ;  /* 0x000000000000781c */ /* 0x000fe80003f0f008 */
[----:B------:R-:W-:Y:S01]  /*8160*/  @!PT LDS RZ, [RZ] ;  /* 0x00000000fffff984 */ /* 0x000fe20000000800 */
[----:B------:R-:W-:Y:S01]  /*8170*/  @!PT LDS RZ, [RZ] ;  /* 0x00000000fffff984 */ /* 0x000fe20000000800 */
[----:B------:R-:W-:Y:S01]  /*8180*/  @!PT LDS RZ, [RZ] ;  /* 0x00000000fffff984 */ /* 0x000fe20000000800 */
[----:B------:R1:W-:Y:S01]  /*8190*/  @P1 LDGSTS.E.BYPASS.LTC128B.128 [R74+0x4100], [R2.64], !P4 ;  /* 0x04100000024a1fae */ /* 0x0003e2000e101d5c */
[----:B------:R-:W-:Y:S08]  /*81a0*/  PLOP3.LUT P1, PT, PT, PT, UP0, 0x80, 0x0 ;  /* 0x000000000000781c */ /* 0x000ff00003f2f008 */
[----:B------:R1:W-:Y:S01]  /*81b0*/  @P0 LDGSTS.E.BYPASS.LTC128B.128 [R74+0x6100], [R2.64+0x80], !P6 ;  /* 0x06100080024a0fae */ /* 0x0003e2000f101d5c */
[----:B------:R-:W-:Y:S04]  /*81c0*/  PLOP3.LUT P0, PT, PT, PT, UP0, 0x80, 0x0 ;  /* 0x000000000000781c */ /* 0x000fe80003f0f008 */
[----:B-1----:R-:W-:Y:S02]  /*81d0*/  @P1 IMAD.MOV.U32 R2, RZ, RZ, R7 ;  /* 0x000000ffff021224 */ /* 0x002fe400078e0007 */
[----:B------:R-:W-:Y:S01]  /*81e0*/  @P1 IMAD.MOV.U32 R3, RZ, RZ, R6 ;  /* 0x000000ffff031224 */ /* 0x000fe200078e0006 */
[----:B------:R-:W-:Y:S06]  /*81f0*/  PLOP3.LUT P1, PT, PT, PT, UP0, 0x80, 0x0 ;  /* 0x000000000000781c */ /* 0x000fec0003f2f008 */
[----:B------:R1:W-:Y:S01]  /*8200*/  @P0 LDGSTS.E.BYPASS.LTC128B.128 [R74+0x4900], [R2.64], !P4 ;  /* 0x04900000024a0fae */ /* 0x0003e2000e101d5c */
[----:B------:R-:W-:Y:S06]  /*8210*/  PLOP3.LUT P0, PT, PT, PT, UP0, 0x80, 0x0 ;  /* 0x000000000000781c */ /* 0x000fec0003f0f008 */
[----:B-1----:R-:W-:Y:S02]  /*8220*/  @P1 IMAD.MOV.U32 R2, RZ, RZ, R11 ;  /* 0x000000ffff021224 */ /* 0x002fe400078e000b */
[----:B------:R-:W-:Y:S01]  /*8230*/  @P1 IMAD.MOV.U32 R3, RZ, RZ, R10 ;  /* 0x000000ffff031224 */ /* 0x000fe200078e000a */
[----:B------:R-:W-:Y:S04]  /*8240*/  PLOP3.LUT P1, PT, PT, PT, UP0, 0x80, 0x0 ;  /* 0x000000000000781c */ /* 0x000fe80003f2f008 */
[----:B------:R1:W-:Y:S01]  /*8250*/  @P0 LDGSTS.E.BYPASS.LTC128B.128 [R74+0x6900], [R2.64], !P6 ;  /* 0x06900000024a0fae */ /* 0x0003e2000f101d5c */
[----:B------:R-:W-:Y:S08]  /*8260*/  PLOP3.LUT P0, PT, PT, PT, UP0, 0x80, 0x0 ;  /* 0x000000000000781c */ /* 0x000ff00003f0f008 */
[----:B-1----:R-:W-:Y:S02]  /*8270*/  @P1 IMAD.MOV.U32 R2, RZ, RZ, R9 ;  /* 0x000000ffff021224 */ /* 0x002fe400078e0009 */
[----:B------:R-:W-:Y:S01]  /*8280*/  @P1 IMAD.MOV.U32 R3, RZ, RZ, R8 ;  /* 0x000000ffff031224 */ /* 0x000fe200078e0008 */
[----:B------:R-:W-:Y:S04]  /*8290*/  PLOP3.LUT P1, PT, PT, PT, UP0, 0x80, 0x0 ;  /* 0x000000000000781c */ /* 0x000fe80003f2f008 */
[----:B------:R1:W-:Y:S01]  /*82a0*/  @P0 LDGSTS.E.BYPASS.LTC128B.128 [R74+0x5100], [R2.64], !P4 ;  /* 0x05100000024a0fae */ /* 0x0003e2000e101d5c */
[----:B------:R-:W-:Y:S08]  /*82b0*/  PLOP3.LUT P0, PT, PT, PT, UP0, 0x80, 0x0 ;  /* 0x000000000000781c */ /* 0x000ff00003f0f008 */
[----:B-1----:R-:W-:Y:S02]  /*82c0*/  @P1 IMAD.MOV.U32 R2, RZ, RZ, R13 ;  /* 0x000000ffff021224 */ /* 0x002fe400078e000d */
[----:B------:R-:W-:Y:S01]  /*82d0*/  @P1 IMAD.MOV.U32 R3, RZ, RZ, R12 ;  /* 0x000000ffff031224 */ /* 0x000fe200078e000c */
[----:B------:R-:W-:Y:S02]  /*82e0*/  PLOP3.LUT P1, PT, PT, PT, UP0, 0x80, 0x0 ;  /* 0x000000000000781c */ /* 0x000fe40003f2f008 */
[----:B------:R-:W-:Y:S02]  /*82f0*/  PLOP3.LUT P1, PT, PT, PT, UP0, 0x80, 0x0 ;  /* 0x000000000000781c */ /* 0x000fe40003f2f008 */
[----:B------:R1:W-:Y:S01]  /*8300*/  @P0 LDGSTS.E.BYPASS.LTC128B.128 [R74+0x7100], [R2.64], !P6 ;  /* 0x07100000024a0fae */ /* 0x0003e2000f101d5c */
[----:B------:R-:W-:Y:S10]  /*8310*/  PLOP3.LUT P0, PT, PT, PT, UP0, 0x80, 0x0 ;  /* 0x000000000000781c */ /* 0x000ff40003f0f008 */
[----:B------:R2:W-:Y:S03]  /*8320*/  @P1 LDGSTS.E.BYPASS.LTC128B.128 [R74+0x5900], [R4.64], !P4 ;  /* 0x05900000044a1fae */ /* 0x0005e6000e101d5c */
[----:B-1----:R-:W-:Y:S02]  /*8330*/  @P0 IMAD.MOV.U32 R2, RZ, RZ, R15 ;  /* 0x000000ffff020224 */ /* 0x002fe400078e000f */
[----:B------:R-:W-:Y:S01]  /*8340*/  @P0 IMAD.MOV.U32 R3, RZ, RZ, R14 ;  /* 0x000000ffff030224 */ /* 0x000fe200078e000e */
[----:B------:R-:W-:Y:S11]  /*8350*/  PLOP3.LUT P0, PT, PT, PT, UP0, 0x80, 0x0 ;  /* 0x000000000000781c */ /* 0x000ff60003f0f008 */
[----:B------:R-:W-:Y:S02]  /*8360*/  @!UPT UIADD3 URZ, URZ, URZ, URZ ;  /* 0x0000003f3f3ff290 */ /* 0x000fe4000fffe03f */
[----:B------:R2:W-:Y:S01]  /*8370*/  @P0 LDGSTS.E.BYPASS.LTC128B.128 [R74+0x7900], [R2.64], !P6 ;  /* 0x07900000024a0fae */ /* 0x0005e2000f101d5c */
[----:B------:R-:W-:Y:S05]  /*8380*/  PLOP3.LUT P0, PT, PT, PT, UP0, 0x80, 0x0 ;  /* 0x000000000000781c */ /* 0x000fea0003f0f008 */
[----:B------:R-:W0:Y:S08]  /*8390*/  LDGDEPBAR ;  /* 0x00000000000079af */ /* 0x000e300000000000 */
[----:B------:R-:W-:-:S05]  /*83a0*/  @P0 BRA `(.L_x_1697) ;  /* 0xffff9cd000000947 */ /* 0x000fca000383ffff */
[----:B------:R-:W-:Y:S06]  /*83b0*/  BAR.SYNC.DEFER_BLOCKING 0x0 ;  /* 0x0000000000007b1d */ /* 0x000fec0000010000 */
.L_x_1650:
[----:B--23--:R-:W-:Y:S01]  /*83c0*/  UIADD3 UR6, UR18, 0x7f, URZ ;  /* 0x0000007f12067890 */ /* 0x00cfe2000fffe03f */
[----:B------:R-:W-:Y:S01]  /*83d0*/  PLOP3.LUT P4, PT, PT, PT, PT, 0x80, 0x0 ;  /* 0x000000000000781c */ /* 0x000fe20003f8f070 */
[----:B------:R-:W-:Y:S01]  /*83e0*/  ULDC.64 UR4, c[0x0][0x2c8] ;  /* 0x0000b20000047ab9 */ /* 0x000fe20000000a00 */
[----:B------:R-:W-:Y:S01]  /*83f0*/  CS2R R126, SRZ ;  /* 0x00000000007e7805 */ /* 0x000fe2000001ff00 */
[----:B------:R-:W-:Y:S01]  /*8400*/  UIMAD.WIDE.U32 UR8, UR6, UR4, URZ ;  /* 0x00000004060872a5 */ /* 0x000fe2000f8e003f */
[----:B------:R-:W-:Y:S01]  /*8410*/  CS2R R124, SRZ ;  /* 0x00000000007c7805 */ /* 0x000fe2000001ff00 */
[----:B------:R-:W-:Y:S01]  /*8420*/  UIADD3 UR20, UR20, UR21, URZ ;  /* 0x0000001514147290 */ /* 0x000fe2000fffe03f */
[----:B------:R-:W-:Y:S01]  /*8430*/  IMAD.MOV.U32 R11, RZ, RZ, RZ ;  /* 0x000000ffff0b7224 */ /* 0x000fe200078e00ff */
[----:B------:R-:W-:Y:S01]  /*8440*/  @UP2 USHF.R.U32.HI UR6, URZ, UR5, UR9 ;  /* 0x000000053f062299 */ /* 0x000fe20008011609 */
[----:B------:R-:W-:Y:S01]  /*8450*/  IMAD.MOV.U32 R130, RZ, RZ, RZ ;  /* 0x000000ffff827224 */ /* 0x000fe200078e00ff */
[----:B------:R-:W-:Y:S01]  /*8460*/  CS2R R12, SRZ ;  /* 0x00000000000c7805 */ /* 0x000fe2000001ff00 */
[----:B------:R-:W-:Y:S01]  /*8470*/  MOV R128, RZ ;  /* 0x000000ff00807202 */ /* 0x000fe20000000f00 */
[----:B------:R-:W-:Y:S01]  /*8480*/  UIADD3 UR6, UR11, UR6, URZ ;  /* 0x000000060b067290 */ /* 0x000fe2000fffe03f */
[----:B------:R-:W-:Y:S01]  /*8490*/  IMAD.MOV.U32 R122, RZ, RZ, RZ ;  /* 0x000000ffff7a7224 */ /* 0x000fe200078e00ff */
[----:B------:R-:W-:Y:S01]  /*84a0*/  CS2R R14, SRZ ;  /* 0x00000000000e7805 */ /* 0x000fe2000001ff00 */
[----:B------:R-:W-:Y:S01]  /*84b0*/  MOV R120, RZ ;  /* 0x000000ff00787202 */ /* 0x000fe20000000f00 */
[----:B------:R-:W-:Y:S01]  /*84c0*/  USHF.R.S32.HI UR4, URZ, 0x1f, UR6 ;  /* 0x0000001f3f047899 */ /* 0x000fe20008011406 */
[----:B------:R-:W-:Y:S01]  /*84d0*/  IMAD.MOV.U32 R118, RZ, RZ, RZ ;  /* 0x000000ffff767224 */ /* 0x000fe200078e00ff */
[----:B------:R-:W-:Y:S01]  /*84e0*/  CS2R R16, SRZ ;  /* 0x0000000000107805 */ /* 0x000fe2000001ff00 */
[----:B------:R-:W-:Y:S01]  /*84f0*/  MOV R116, RZ ;  /* 0x000000ff00747202 */ /* 0x000fe20000000f00 */
[----:B------:R-:W-:Y:S01]  /*8500*/  ULEA.HI UR4, UR4, UR6, URZ, 0x6 ;  /* 0x0000000604047291 */ /* 0x000fe2000f8f303f */
[----:B------:R-:W-:Y:S01]  /*8510*/  IMAD.MOV.U32 R110, RZ, RZ, RZ ;  /* 0x000000ffff6e7224 */ /* 0x000fe200078e00ff */
[----:B------:R-:W-:Y:S01]  /*8520*/  CS2R R18, SRZ ;  /* 0x0000000000127805 */ /* 0x000fe2000001ff00 */
[----:B------:R-:W-:Y:S01]  /*8530*/  MOV R108, RZ ;  /* 0x000000ff006c7202 */ /* 0x000fe20000000f00 */
[----:B------:R-:W-:Y:S01]  /*8540*/  USHF.R.S32.HI UR4, URZ, 0x6, UR4 ;  /* 0x000000063f047899 */ /* 0x000fe20008011404 */
[----:B------:R-:W-:Y:S01]  /*8550*/  IMAD.MOV.U32 R114, RZ, RZ, RZ ;  /* 0x000000ffff727224 */ /* 0x000fe200078e00ff */
[----:B------:R-:W-:Y:S01]  /*8560*/  CS2R R20, SRZ ;  /* 0x0000000000147805 */ /* 0x000fe2000001ff00 */
[----:B------:R-:W-:Y:S01]  /*8570*/  MOV R112, RZ ;  /* 0x000000ff00707202 */ /* 0x000fe20000000f00 */
[----:B------:R-:W-:Y:S01]  /*8580*/  UISETP.LT.AND UP0, UPT, UR12, UR4, UPT ;  /* 0x000000040c00728c */ /* 0x000fe2000bf01270 */
[----:B------:R-:W-:Y:S01]  /*8590*/  IMAD.MOV.U32 R106, RZ, RZ, RZ ;  /* 0x000000ffff6a7224 */ /* 0x000fe200078e00ff */
[----:B------:R-:W-:Y:S01]  /*85a0*/  CS2R R22, SRZ ;  /* 0x0000000000167805 */ /* 0x000fe2000001ff00 */
[----:B------:R-:W-:Y:S01]  /*85b0*/  MOV R104, RZ ;  /* 0x000000ff00687202 */ /* 0x000fe20000000f00 */
[----:B------:R-:W-:Y:S01]  /*85c0*/  USEL UR12, UR12, UR4, UP0 ;  /* 0x000000040c0c7287 */ /* 0x000fe20008000000 */
[----:B------:R-:W-:Y:S01]  /*85d0*/  IMAD.MOV.U32 R102, RZ, RZ, RZ ;  /* 0x000000ffff667224 */ /* 0x000fe200078e00ff */
[----:B------:R-:W-:Y:S01]  /*85e0*/  CS2R R24, SRZ ;  /* 0x0000000000187805 */ /* 0x000fe2000001ff00 */
[----:B------:R-:W-:Y:S01]  /*85f0*/  MOV R100, RZ ;  /* 0x000000ff00647202 */ /* 0x000fe20000000f00 */
[----:B------:R-:W-:Y:S01]  /*8600*/  UISETP.GE.AND UP0, UPT, UR12, 0x1, UPT ;  /* 0x000000010c00788c */ /* 0x000fe2000bf06270 */
[----:B------:R-:W-:Y:S01]  /*8610*/  IMAD.MOV.U32 R94, RZ, RZ, RZ ;  /* 0x000000ffff5e7224 */ /* 0x000fe200078e00ff */
[----:B------:R-:W-:Y:S01]  /*8620*/  CS2R R26, SRZ ;  /* 0x00000000001a7805 */ /* 0x000fe2000001ff00 */
[----:B------:R-:W-:Y:S01]  /*8630*/  MOV R92, RZ ;  /* 0x000000ff005c7202 */ /* 0x000fe20000000f00 */
[----:B------:R-:W-:Y:S01]  /*8640*/  IMAD.MOV.U32 R98, RZ, RZ, RZ ;  /* 0x000000ffff627224 */ /* 0x000fe200078e00ff */
[----:B------:R-:W-:Y:S01]  /*8650*/  CS2R R28, SRZ ;  /* 0x00000000001c7805 */ /* 0x000fe2000001ff00 */
[----:B------:R-:W-:Y:S01]  /*8660*/  PLOP3.LUT P0, PT, PT, PT, UP0, 0x80, 0x0 ;  /* 0x000000000000781c */ /* 0x000fe20003f0f008 */
        /* <DEDUP_REMOVED lines=64> */
[----:B------:R-:W2:Y:S01]  /*8a70*/  LDL.LU R161, [R1+0x18] ;  /* 0x0000180001a17983 */ /* 0x000ea20000300800 */
[----:B------:R-:W-:-:S02]  /*8a80*/  ULDC.64 UR4, c[0x0][0x340] ;  /* 0x0000d00000047ab9 */ /* 0x000fc40000000a00 */
[----:B------:R-:W-:Y:S02]  /*8a90*/  UISETP.NE.U32.AND UP1, UPT, URZ, UR4, UPT ;  /* 0x000000043f00728c */ /* 0x000fe4000bf25070 */
[----:B------:R-:W-:Y:S02]  /*8aa0*/  ULDC.64 UR6, c[0x0][0x340] ;  /* 0x0000d00000067ab9 */ /* 0x000fe40000000a00 */
[----:B------:R-:W-:-:S06]  /*8ab0*/  UISETP.NE.AND.EX UP1, UPT, URZ, UR5, UPT, UP1 ;  /* 0x000000053f00728c */ /* 0x000fcc000bf25310 */
[----:B------:R-:W-:-:S05]  /*8ac0*/  PLOP3.LUT P0, PT, PT, PT, UP1, 0x80, 0x0 ;  /* 0x000000000000781c */ /* 0x000fca0003f0f018 */
[----:B------:R-:W-:Y:S02]  /*8ad0*/  @UP1 UMOV UR4, 0x4 ;  /* 0x0000000400041882 */ /* 0x000fe40000000000 */
[----:B------:R-:W-:-:S06]  /*8ae0*/  @UP1 UIMAD.WIDE UR4, UR26, UR4, UR6 ;  /* 0x000000041a0412a5 */ /* 0x000fcc000f8e0206 */
[----:B------:R-:W-:Y:S02]  /*8af0*/  IMAD.U32 R2, RZ, RZ, UR4 ;  /* 0x00000004ff027e24 */ /* 0x000fe4000f8e00ff */
[----:B------:R-:W-:Y:S01]  /*8b00*/  IMAD.U32 R3, RZ, RZ, UR5 ;  /* 0x00000005ff037e24 */ /* 0x000fe2000f8e00ff */
[----:B------:R-:W-:Y:S01]  /*8b10*/  SHF.R.S32.HI R157, RZ, 0x1f, R177 ;  /* 0x0000001fff9d7819 */ /* 0x000fe200000114b1 */
[----:B------:R-:W-:Y:S02]  /*8b20*/  USHF.R.S32.HI UR6, URZ, 0x1f, UR22 ;  /* 0x0000001f3f067899 */ /* 0x000fe40008011416 */
[----:B------:R-:W-:Y:S01]  /*8b30*/  ULDC.64 UR4, c[0x0][0x178] ;  /* 0x00005e0000047ab9 */ /* 0x000fe20000000a00 */
[----:B------:R1:W3:Y:S01]  /*8b40*/  @P0 LDG.E R13, [R2.64] ;  /* 0x0000001c020d0981 */ /* 0x0002e2000c1e1900 */
[----:B------:R-:W-:Y:S01]  /*8b50*/  UIMAD UR6, UR6, UR4, URZ ;  /* 0x00000004060672a4 */ /* 0x000fe2000f8e023f */
[----:B------:R-:W-:Y:S01]  /*8b60*/  PLOP3.LUT P2, PT, PT, PT, UP2, 0x80, 0x0 ;  /* 0x000000000000781c */ /* 0x000fe20003f4f028 */
[----:B------:R-:W-:Y:S01]  /*8b70*/  UIMAD.WIDE.U32 UR8, UR22, UR4, URZ ;  /* 0x00000004160872a5 */ /* 0x000fe2000f8e003f */
[----:B------:R-:W-:Y:S01]  /*8b80*/  LEA.HI R129, R157, R177, RZ, 0x4 ;  /* 0x000000b19d817211 */ /* 0x000fe200078f20ff */
[----:B------:R-:W-:Y:S01]  /*8b90*/  UIMAD UR22, UR22, UR5, UR6 ;  /* 0x00000005161672a4 */ /* 0x000fe2000f8e0206 */
[----:B------:R-:W-:Y:S01]  /*8ba0*/  IMAD.MOV.U32 R19, RZ, RZ, 0x10 ;  /* 0x00000010ff137424 */ /* 0x000fe200078e00ff */
[----:B------:R-:W-:Y:S01]  /*8bb0*/  USHF.R.S32.HI UR10, URZ, 0x1f, UR20 ;  /* 0x0000001f3f0a7899 */ /* 0x000fe20008011414 */
[----:B------:R-:W-:Y:S01]  /*8bc0*/  IMAD.MOV.U32 R17, RZ, RZ, 0x20 ;  /* 0x00000020ff117424 */ /* 0x000fe200078e00ff */
[----:B------:R-:W-:Y:S01]  /*8bd0*/  ULDC.64 UR6, c[0x0][0x348] ;  /* 0x0000d20000067ab9 */ /* 0x000fe20000000a00 */
[----:B------:R-:W-:Y:S01]  /*8be0*/  BSSY B0, `(.L_x_1699) ;  /* 0x000008b000007945 */ /* 0x000fe20003800000 */
[----:B------:R-:W-:-:S02]  /*8bf0*/  UISETP.NE.U32.AND UP0, UPT, URZ, UR6, UPT ;  /* 0x000000063f00728c */ /* 0x000fc4000bf05070 */
[----:B------:R-:W-:Y:S02]  /*8c00*/  ULDC.64 UR4, c[0x0][0x1b8] ;  /* 0x00006e0000047ab9 */ /* 0x000fe40000000a00 */
[----:B------:R-:W-:Y:S02]  /*8c10*/  UIADD3 UR23, UR9, UR22, URZ ;  /* 0x0000001609177290 */ /* 0x000fe4000fffe03f */
[----:B------:R-:W-:Y:S02]  /*8c20*/  UIMAD UR6, UR15, UR4, URZ ;  /* 0x000000040f0672a4 */ /* 0x000fe4000f8e023f */
[----:B------:R-:W-:Y:S02]  /*8c30*/  UISETP.NE.AND.EX UP0, UPT, URZ, UR7, UPT, UP0 ;  /* 0x000000073f00728c */ /* 0x000fe4000bf05300 */
[----:B------:R-:W-:Y:S02]  /*8c40*/  USHF.R.S32.HI UR9, URZ, 0x1f, UR26 ;  /* 0x0000001f3f097899 */ /* 0x000fe4000801141a */
[----:B------:R-:W-:Y:S01]  /*8c50*/  UMOV UR22, UR8 ;  /* 0x0000000800167c82 */ /* 0x000fe20008000000 */
[----:B-1----:R-:W-:Y:S01]  /*8c60*/  LEA.HI R2, R157, R177, RZ, 0x3 ;  /* 0x000000b19d027211 */ /* 0x002fe200078f18ff */
[----:B------:R-:W-:-:S02]  /*8c70*/  UIMAD UR6, UR16, UR5, UR6 ;  /* 0x00000005100672a4 */ /* 0x000fc4000f8e0206 */
[----:B------:R-:W-:Y:S01]  /*8c80*/  UIMAD.WIDE.U32 UR22, UR16, UR4, UR22 ;  /* 0x00000004101672a5 */ /* 0x000fe2000f8e0016 */
[----:B------:R-:W-:Y:S01]  /*8c90*/  LOP3.LUT R0, R2, 0xfffffff8, RZ, 0xc0, !PT ;  /* 0xfffffff802007812 */ /* 0x000fe200078ec0ff */
[----:B------:R-:W-:Y:S01]  /*8ca0*/  USEL UR7, UR9, URZ, !UP0 ;  /* 0x0000003f09077287 */ /* 0x000fe2000c000000 */
[----:B------:R-:W-:Y:S01]  /*8cb0*/  SHF.R.S32.HI R68, RZ, 0x3, R2 ;  /* 0x00000003ff447819 */ /* 0x000fe20000011402 */
[----:B------:R-:W-:Y:S02]  /*8cc0*/  ULDC.64 UR4, c[0x0][0x1c0] ;  /* 0x0000700000047ab9 */ /* 0x000fe40000000a00 */
[----:B------:R-:W-:Y:S01]  /*8cd0*/  IMAD.IADD R49, R177, 0x1, -R0 ;  /* 0x00000001b1317824 */ /* 0x000fe200078e0a00 */
[C---:B------:R-:W-:Y:S01]  /*8ce0*/  IADD3 R2, P3, R68.reuse, UR20, RZ ;  /* 0x0000001444027c10 */ /* 0x040fe2000ff7e0ff */
[----:B------:R-:W-:Y:S01]  /*8cf0*/  USEL UR8, UR26, URZ, !UP0 ;  /* 0x0000003f1a087287 */ /* 0x000fe2000c000000 */
[----:B------:R-:W-:Y:S01]  /*8d00*/  IADD3 R14, R68, UR18, RZ ;  /* 0x00000012440e7c10 */ /* 0x000fe2000fffe0ff */
[C---:B------:R-:W-:Y:S01]  /*8d10*/  IMAD.SHL.U32 R36, R49.reuse, 0x8, RZ ;  /* 0x0000000831247824 */ /* 0x040fe200078e00ff */
[----:B------:R-:W-:Y:S01]  /*8d20*/  UIMAD UR7, UR7, UR4, URZ ;  /* 0x00000004070772a4 */ /* 0x000fe2000f8e023f */
[----:B------:R-:W-:Y:S01]  /*8d30*/  IMAD.SHL.U32 R16, R49, 0x8, RZ ;  /* 0x0000000831107824 */ /* 0x000fe200078e00ff */
[----:B------:R-:W-:-:S02]  /*8d40*/  UIADD3 UR23, UR23, UR6, URZ ;  /* 0x0000000617177290 */ /* 0x000fc4000fffe03f */
[----:B------:R-:W-:Y:S01]  /*8d50*/  IADD3 R0, R36, 0x40, RZ ;  /* 0x0000004024007810 */ /* 0x000fe20007ffe0ff */
[----:B------:R-:W-:Y:S01]  /*8d60*/  UIMAD UR5, UR8, UR5, UR7 ;  /* 0x00000005080572a4 */ /* 0x000fe2000f8e0207 */
[----:B------:R-:W-:Y:S01]  /*8d70*/  SHF.R.S32.HI R37, RZ, 0x1f, R36 ;  /* 0x0000001fff257819 */ /* 0x000fe20000011424 */
[----:B------:R-:W-:Y:S01]  /*8d80*/  UIMAD.WIDE.U32 UR22, UR8, UR4, UR22 ;  /* 0x00000004081672a5 */ /* 0x000fe2000f8e0016 */
[----:B------:R-:W-:Y:S01]  /*8d90*/  ISETP.GE.AND P1, PT, R0, c[0x0][0x1d4], PT ;  /* 0x0000750000007a0c */ /* 0x000fe20003f26270 */
[----:B------:R-:W-:Y:S01]  /*8da0*/  IMAD R0, R49, 0x10, R68 ;  /* 0x0000001031007824 */ /* 0x000fe200078e0244 */
[----:B------:R-:W-:Y:S01]  /*8db0*/  ULDC.64 UR6, c[0x0][0x1e8] ;  /* 0x00007a0000067ab9 */ /* 0x000fe20000000a00 */
[----:B------:R-:W-:Y:S01]  /*8dc0*/  IADD3 R15, R16, 0x40, RZ ;  /* 0x00000040100f7810 */ /* 0x000fe20007ffe0ff */
[----:B------:R-:W-:Y:S02]  /*8dd0*/  UIADD3 UR5, UR23, UR5, URZ ;  /* 0x0000000517057290 */ /* 0x000fe4000fffe03f */
[----:B------:R-:W-:Y:S01]  /*8de0*/  IADD3 R7, R0, UR18, RZ ;  /* 0x0000001200077c10 */ /* 0x000fe2000fffe0ff */
[----:B------:R-:W-:Y:S01]  /*8df0*/  @!UP1 UMOV UR8, UR26 ;  /* 0x0000001a00089c82 */ /* 0x000fe20008000000 */
[----:B------:R-:W-:Y:S01]  /*8e00*/  LOP3.LUT R0, R129, 0xfffffff0, RZ, 0xc0, !PT ;  /* 0xfffffff081007812 */ /* 0x000fe200078ec0ff */
[----:B------:R-:W-:Y:S01]  /*8e10*/  UIMAD UR6, UR15, UR6, URZ ;  /* 0x000000060f0672a4 */ /* 0x000fe2000f8e023f */
[----:B------:R-:W-:Y:S01]  /*8e20*/  ISETP.GE.AND P4, PT, R15, c[0x0][0x198], PT ;  /* 0x000066000f007a0c */ /* 0x000fe20003f86270 */
[----:B------:R-:W-:Y:S01]  /*8e30*/  @P2 IMAD.HI.U32 R3, R7, c[0x0][0x2c8], RZ ;  /* 0x0000b20007032a27 */ /* 0x000fe200078e00ff */
[----:B------:R-:W-:Y:S01]  /*8e40*/  ISETP.NE.U32.AND P2, PT, RZ, c[0x0][0x350], PT ;  /* 0x0000d400ff007a0c */ /* 0x000fe20003f45070 */
[----:B------:R-:W-:-:S02]  /*8e50*/  UIMAD UR6, UR16, UR7, UR6 ;  /* 0x00000007100672a4 */ /* 0x000fc4000f8e0206 */
[----:B------:R-:W-:Y:S01]  /*8e60*/  IMAD.IADD R6, R177, 0x1, -R0 ;  /* 0x00000001b1067824 */ /* 0x000fe200078e0a00 */
[----:B------:R-:W-:Y:S01]  /*8e70*/  LEA.HI.X.SX32 R0, R68, UR10, 0x1, P3 ;  /* 0x0000000a44007c11 */ /* 0x000fe200098f0eff */
[----:B-----5:R-:W-:Y:S01]  /*8e80*/  IMAD.MOV.U32 R10, RZ, RZ, R7 ;  /* 0x000000ffff0a7224 */ /* 0x020fe200078e0007 */
[----:B------:R-:W-:Y:S01]  /*8e90*/  ISETP.NE.AND.EX P2, PT, RZ, c[0x0][0x354], PT, P2 ;  /* 0x0000d500ff007a0c */ /* 0x000fe20003f45320 */
[----:B------:R-:W-:Y:S01]  /*8ea0*/  ULDC UR20, c[0x0][0x2c4] ;  /* 0x0000b10000147ab9 */ /* 0x000fe20000000800 */
[----:B------:R-:W-:Y:S01]  /*8eb0*/  SHF.R.S32.HI R4, RZ, 0x1f, R6 ;  /* 0x0000001fff047819 */ /* 0x000fe20000011406 */
[----:B------:R-:W-:Y:S01]  /*8ec0*/  UIMAD UR20, UR24, UR20, URZ ;  /* 0x00000014181472a4 */ /* 0x000fe2000f8e023f */
[----:B------:R-:W-:Y:S02]  /*8ed0*/  ISETP.GE.AND P3, PT, R16, c[0x0][0x198], PT ;  /* 0x0000660010007a0c */ /* 0x000fe40003f66270 */
[----:B------:R-:W-:Y:S01]  /*8ee0*/  LEA.HI R128, R4, R6, RZ, 0x3 ;  /* 0x0000000604807211 */ /* 0x000fe200078f18ff */
[----:B------:R-:W-:-:S02]  /*8ef0*/  IMAD.WIDE.U32 R4, R2, c[0x0][0x1e0], R36 ;  /* 0x0000780002047a25 */ /* 0x000fc400078e0024 */
[----:B------:R-:W-:Y:S02]  /*8f00*/  ISETP.GE.AND P6, PT, R14, UR20, PT ;  /* 0x000000140e007c0c */ /* 0x000fe4000bfc6270 */
[----:B------:R-:W-:-:S05]  /*8f10*/  LOP3.LUT R8, R128, 0xfffffff8, RZ, 0xc0, !PT ;  /* 0xfffffff880087812 */ /* 0x000fca00078ec0ff */
[----:B------:R-:W-:Y:S02]  /*8f20*/  IMAD.IADD R127, R6, 0x1, -R8 ;  /* 0x00000001067f7824 */ /* 0x000fe400078e0a08 */
[----:B------:R-:W-:Y:S02]  /*8f30*/  IMAD.U32 R8, RZ, RZ, UR22 ;  /* 0x00000016ff087e24 */ /* 0x000fe4000f8e00ff */
[----:B------:R-:W-:Y:S01]  /*8f40*/  IMAD.MOV.U32 R6, RZ, RZ, R4 ;  /* 0x000000ffff067224 */ /* 0x000fe200078e0004 */
[----:B--2---:R-:W-:-:S04]  /*8f50*/  LOP3.LUT R161, R161, 0xfffffffd, RZ, 0xc0, !PT ;  /* 0xfffffffda1a17812 */ /* 0x004fc800078ec0ff */
[----:B------:R-:W-:Y:S02]  /*8f60*/  @P1 LOP3.LUT R161, R161, 0x2, RZ, 0xfc, !PT ;  /* 0x00000002a1a11812 */ /* 0x000fe400078efcff */
[----:B------:R-:W-:Y:S02]  /*8f70*/  PLOP3.LUT P1, PT, PT, PT, UP2, 0x80, 0x0 ;  /* 0x000000000000781c */ /* 0x000fe40003f2f028 */
[----:B------:R-:W-:-:S11]  /*8f80*/  LOP3.LUT R161, R161, 0xfffffffe, RZ, 0xc0, !PT ;  /* 0xfffffffea1a17812 */ /* 0x000fd600078ec0ff */
[----:B------:R-:W-:Y:S01]  /*8f90*/  @P1 SHF.R.U32.HI R10, RZ, c[0x0][0x2cc], R3 ;  /* 0x0000b300ff0a1a19 */ /* 0x000fe20000011603 */
[C---:B------:R-:W-:Y:S02]  /*8fa0*/  IMAD R3, R0.reuse, c[0x0][0x1e0], RZ ;  /* 0x0000780000037a24 */ /* 0x040fe400078e02ff */
[----:B------:R-:W-:Y:S02]  /*8fb0*/  IMAD R0, R0, c[0x0][0x208], RZ ;  /* 0x0000820000007a24 */ /* 0x000fe400078e02ff */
[C---:B------:R-:W-:Y:S02]  /*8fc0*/  IMAD R9, R2.reuse, c[0x0][0x1e4], R3 ;  /* 0x0000790002097a24 */ /* 0x040fe400078e0203 */
[C---:B------:R-:W-:Y:S02]  /*8fd0*/  IMAD R11, R2.reuse, c[0x0][0x20c], R0 ;  /* 0x00008300020b7a24 */ /* 0x040fe400078e0200 */
[----:B------:R-:W-:Y:S02]  /*8fe0*/  IMAD.MOV R0, RZ, RZ, -R10 ;  /* 0x000000ffff007224 */ /* 0x000fe400078e0a0a */
[----:B------:R-:W-:-:S04]  /*8ff0*/  IMAD.WIDE.U32 R2, R2, c[0x0][0x208], R36 ;  /* 0x0000820002027a25 */ /* 0x000fc800078e0024 */
[----:B------:R-:W-:Y:S01]  /*9000*/  IMAD R12, R0, c[0x0][0x2c4], R7 ;  /* 0x0000b100000c7a24 */ /* 0x000fe200078e0207 */
[----:B------:R-:W-:Y:S01]  /*9010*/  SHF.R.S32.HI R0, RZ, 0x1f, R10 ;  /* 0x0000001fff007819 */ /* 0x000fe2000001140a */
[----:B------:R-:W-:Y:S01]  /*9020*/  IMAD.IADD R7, R5, 0x1, R9 ;  /* 0x0000000105077824 */ /* 0x000fe200078e0209 */
[----:B------:R-:W-:Y:S01]  /*9030*/  IADD3 R5, R3, R11, RZ ;  /* 0x0000000b03057210 */ /* 0x000fe20007ffe0ff */
[----:B------:R-:W-:Y:S02]  /*9040*/  IMAD.MOV.U32 R4, RZ, RZ, R2 ;  /* 0x000000ffff047224 */ /* 0x000fe400078e0002 */
[----:B------:R-:W-:Y:S01]  /*9050*/  IMAD.U32 R3, RZ, RZ, UR5 ;  /* 0x00000005ff037e24 */ /* 0x000fe2000f8e00ff */
[----:B------:R-:W-:Y:S01]  /*9060*/  ULDC.64 UR4, c[0x0][0x210] ;  /* 0x0000840000047ab9 */ /* 0x000fe20000000a00 */
[----:B------:R-:W-:Y:S01]  /*9070*/  IMAD R0, R0, c[0x0][0x1b0], RZ ;  /* 0x00006c0000007a24 */ /* 0x000fe200078e02ff */
[----:B------:R-:W-:Y:S01]  /*9080*/  UIMAD UR4, UR15, UR4, URZ ;  /* 0x000000040f0472a4 */ /* 0x000fe2000f8e023f */
[----:B------:R-:W-:-:S02]  /*9090*/  IMAD.MOV.U32 R2, RZ, RZ, R8 ;  /* 0x000000ffff027224 */ /* 0x000fc400078e0008 */
[C---:B------:R-:W-:Y:S01]  /*90a0*/  IMAD R0, R10.reuse, c[0x0][0x1b4], R0 ;  /* 0x00006d000a007a24 */ /* 0x040fe200078e0200 */
[----:B------:R-:W-:Y:S01]  /*90b0*/  UIMAD UR4, UR16, UR5, UR4 ;  /* 0x00000005100472a4 */ /* 0x000fe2000f8e0204 */
[----:B------:R-:W-:-:S04]  /*90c0*/  IMAD.WIDE.U32 R2, R10, c[0x0][0x1b0], R2 ;  /* 0x00006c000a027a25 */ /* 0x000fc800078e0002 */
[----:B------:R-:W-:Y:S01]  /*90d0*/  IMAD.IADD R3, R3, 0x1, R0 ;  /* 0x0000000103037824 */ /* 0x000fe200078e0200 */
[----:B------:R-:W-:Y:S01]  /*90e0*/  SHF.R.S32.HI R0, RZ, 0x1f, R12 ;  /* 0x0000001fff007819 */ /* 0x000fe2000001140c */
[----:B------:R-:W-:Y:S02]  /*90f0*/  IMAD.U32 R9, RZ, RZ, UR23 ;  /* 0x00000017ff097e24 */ /* 0x000fe4000f8e00ff */
[----:B------:R-:W-:Y:S02]  /*9100*/  IMAD.U32 R9, RZ, RZ, UR16 ;  /* 0x00000010ff097e24 */ /* 0x000fe4000f8e00ff */
[----:B------:R-:W-:Y:S02]  /*9110*/  IMAD R0, R0, c[0x0][0x1a8], RZ ;  /* 0x00006a0000007a24 */ /* 0x000fe400078e02ff */
[----:B------:R-:W-:Y:S01]  /*9120*/  IMAD.WIDE.U32 R8, R9, c[0x0][0x1e8], R6 ;  /* 0x00007a0009087a25 */ /* 0x000fe200078e0006 */
[----:B------:R-:W-:-:S03]  /*9130*/  MOV R6, UR16 ;  /* 0x0000001000067c02 */ /* 0x000fc60008000f00 */
[C---:B------:R-:W-:Y:S01]  /*9140*/  IMAD R0, R12.reuse, c[0x0][0x1ac], R0 ;  /* 0x00006b000c007a24 */ /* 0x040fe200078e0200 */
[----:B------:R-:W-:Y:S01]  /*9150*/  IADD3 R9, R9, UR6, RZ ;  /* 0x0000000609097c10 */ /* 0x000fe2000fffe0ff */
[----:B------:R-:W-:-:S04]  /*9160*/  IMAD.WIDE.U32 R2, R12, c[0x0][0x1a8], R2 ;  /* 0x00006a000c027a25 */ /* 0x000fc800078e0002 */
[----:B------:R-:W-:Y:S01]  /*9170*/  IMAD.WIDE.U32 R6, R6, c[0x0][0x210], R4 ;  /* 0x0000840006067a25 */ /* 0x000fe200078e0004 */
[----:B---3--:R-:W-:-:S03]  /*9180*/  @P0 SHF.R.S32.HI R5, RZ, 0x1f, R13 ;  /* 0x0000001fff050819 */ /* 0x008fc6000001140d */
[----:B------:R-:W-:Y:S01]  /*9190*/  @P0 IMAD.MOV.U32 R4, RZ, RZ, R13 ;  /* 0x000000ffff040224 */ /* 0x000fe200078e000d */
[C---:B------:R-:W-:Y:S01]  /*91a0*/  LEA R13, P1, R2.reuse, c[0x0][0x160], 0x1 ;  /* 0x00005800020d7a11 */ /* 0x040fe200078208ff */
[----:B------:R-:W-:Y:S01]  /*91b0*/  IMAD.IADD R0, R3, 0x1, R0 ;  /* 0x0000000103007824 */ /* 0x000fe200078e0200 */
[----:B------:R-:W-:Y:S01]  /*91c0*/  IADD3 R7, R7, UR4, RZ ;  /* 0x0000000407077c10 */ /* 0x000fe2000fffe0ff */
[----:B------:R-:W-:Y:S02]  /*91d0*/  @!P0 IMAD.U32 R5, RZ, RZ, UR9 ;  /* 0x00000009ff058e24 */ /* 0x000fe4000f8e00ff */
[----:B------:R-:W-:Y:S01]  /*91e0*/  @!P0 IMAD.U32 R4, RZ, RZ, UR8 ;  /* 0x00000008ff048e24 */ /* 0x000fe2000f8e00ff */
[----:B------:R-:W-:Y:S01]  /*91f0*/  LEA.HI.X R12, R2, c[0x0][0x164], R0, 0x1, P1 ;  /* 0x00005900020c7a11 */ /* 0x000fe200008f0c00 */
[----:B------:R-:W-:Y:S01]  /*9200*/  IMAD.SHL.U32 R3, R68, 0x40, RZ ;  /* 0x0000004044037824 */ /* 0x000fe200078e00ff */
[----:B------:R-:W-:Y:S02]  /*9210*/  LEA.HI R2, R157, R177, RZ, 0x6 ;  /* 0x000000b19d027211 */ /* 0x000fe400078f30ff */
[----:B------:R-:W-:-:S02]  /*9220*/  ISETP.GE.AND P0, PT, R36, c[0x0][0x1d4], PT ;  /* 0x0000750024007a0c */ /* 0x000fc40003f06270 */
[----:B------:R-:W-:Y:S02]  /*9230*/  SEL R0, R5, RZ, !P2 ;  /* 0x000000ff05007207 */ /* 0x000fe40005000000 */
[----:B------:R-:W-:Y:S01]  /*9240*/  SHF.L.U32 R2, R2, 0x3, RZ ;  /* 0x0000000302027819 */ /* 0x000fe200000006ff */
[----:B------:R1:W2:Y:S01]  /*9250*/  SHFL.IDX PT, R5, R12, RZ, 0x181f ;  /* 0x00181fff0c057589 */ /* 0x0002a200000e0000 */
[----:B------:R-:W-:Y:S02]  /*9260*/  SEL R10, R4, RZ, !P2 ;  /* 0x000000ff040a7207 */ /* 0x000fe40005000000 */
[----:B------:R-:W-:Y:S01]  /*9270*/  LOP3.LUT R32, R2, 0xfffffe00, RZ, 0xc0, !PT ;  /* 0xfffffe0002207812 */ /* 0x000fe200078ec0ff */
[C---:B------:R-:W-:Y:S01]  /*9280*/  IMAD R2, R0.reuse, c[0x0][0x1f0], RZ ;  /* 0x00007c0000027a24 */ /* 0x040fe200078e02ff */
[----:B------:R-:W-:Y:S01]  /*9290*/  LOP3.LUT R18, R3, 0x1c0, RZ, 0xc0, !PT ;  /* 0x000001c003127812 */ /* 0x000fe200078ec0ff */
[----:B------:R-:W-:Y:S01]  /*92a0*/  IMAD R0, R0, c[0x0][0x218], RZ ;  /* 0x0000860000007a24 */ /* 0x000fe200078e02ff */
[----:B------:R-:W-:Y:S01]  /*92b0*/  R2P PR, R127, 0x6 ;  /* 0x000000067f007804 */ /* 0x000fe20000000000 */
[C---:B------:R-:W-:Y:S01]  /*92c0*/  IMAD R11, R10.reuse, c[0x0][0x1f4], R2 ;  /* 0x00007d000a0b7a24 */ /* 0x040fe200078e0202 */
[----:B------:R-:W-:Y:S01]  /*92d0*/  @P0 LOP3.LUT R161, R161, 0x1, RZ, 0xfc, !PT ;  /* 0x00000001a1a10812 */ /* 0x000fe200078efcff */
[----:B------:R-:W-:Y:S01]  /*92e0*/  IMAD R2, R10, c[0x0][0x21c], R0 ;  /* 0x000087000a027a24 */ /* 0x000fe200078e0200 */
[----:B------:R-:W-:Y:S01]  /*92f0*/  LOP3.LUT R3, R18, 0x38, R36, 0xf8, !PT ;  /* 0x0000003812037812 */ /* 0x000fe200078ef824 */
[C---:B------:R-:W-:Y:S01]  /*9300*/  IMAD.WIDE.U32 R132, R10.reuse, c[0x0][0x218], R6 ;  /* 0x000086000a847a25 */ /* 0x040fe200078e0006 */
[----:B------:R-:W-:Y:S01]  /*9310*/  SHF.R.U32.HI R33, RZ, 0x3, R18 ;  /* 0x00000003ff217819 */ /* 0x000fe20000011612 */
[----:B------:R1:W-:Y:S01]  /*9320*/  STL [R1+0x18], R161 ;  /* 0x000018a101007387 */ /* 0x0003e20000100800 */
[----:B------:R-:W-:Y:S01]  /*9330*/  SEL R0, R17, 0xffffffe0, !P2 ;  /* 0xffffffe011007807 */ /* 0x000fe20005000000 */
[----:B------:R-:W-:Y:S01]  /*9340*/  IMAD.WIDE.U32 R20, R10, c[0x0][0x1f0], R8 ;  /* 0x00007c000a147a25 */ /* 0x000fe200078e0008 */
[----:B------:R-:W-:Y:S01]  /*9350*/  LOP3.LUT R244, R32, R3, R33, 0xf6, !PT ;  /* 0x0000000320f47212 */ /* 0x000fe200078ef621 */
[----:B------:R1:W3:Y:S01]  /*9360*/  SHFL.IDX PT, R4, R13, RZ, 0x181f ;  /* 0x00181fff0d047589 */ /* 0x0002e200000e0000 */
[----:B------:R-:W-:Y:S01]  /*9370*/  SEL R3, R19, 0xfffffff0, !P1 ;  /* 0xfffffff013037807 */ /* 0x000fe20004800000 */
[----:B------:R-:W-:-:S02]  /*9380*/  IMAD.IADD R131, R133, 0x1, R2 ;  /* 0x0000000185837824 */ /* 0x000fc400078e0202 */
[----:B------:R-:W-:Y:S01]  /*9390*/  IMAD.IADD R23, R21, 0x1, R11 ;  /* 0x0000000115177824 */ /* 0x000fe200078e020b */
[----:B------:R1:W-:Y:S04]  /*93a0*/  STL.64 [R1+0x48], R20 ;  /* 0x0000481401007387 */ /* 0x0003e80000100a00 */
[----:B------:R1:W-:Y:S04]  /*93b0*/  STL.64 [R1+0x58], R132 ;  /* 0x0000588401007387 */ /* 0x0003e80000100a00 */
[----:B------:R1:W-:Y:S04]  /*93c0*/  STL [R1+0x54], R131 ;  /* 0x0000548301007387 */ /* 0x0003e80000100800 */
[----:B------:R1:W-:Y:S01]  /*93d0*/  STL [R1+0x44], R23 ;  /* 0x0000441701007387 */ /* 0x0003e20000100800 */
[----:B------:R-:W-:Y:S05]  /*93e0*/  @P6 BRA `(.L_x_1700) ;  /* 0x000000a000006947 */ /* 0x000fea0003800000 */
[----:B--2---:R-:W-:Y:S02]  /*93f0*/  SHF.R.S32.HI R2, RZ, 0x1f, R15 ;  /* 0x0000001fff027819 */ /* 0x004fe4000001140f */
[----:B---3--:R-:W-:-:S02]  /*9400*/  LEA R6, P0, R16, R4, 0x1 ;  /* 0x0000000410067211 */ /* 0x008fc400078008ff */
        /* <DEDUP_REMOVED lines=8> */
.L_x_1700:
[----:B--2---:R-:W-:Y:S05]  /*9490*/  BSYNC B0 ;  /* 0x0000000000007941 */ /* 0x004fea0003800000 */
.L_x_1699:
[----:B------:R-:W-:Y:S01]  /*94a0*/  IADD3 R2, R14, 0x10, RZ ;  /* 0x000000100e027810 */ /* 0x000fe20007ffe0ff */
[----:B------:R2:W4:Y:S01]  /*94b0*/  SHFL.IDX PT, R5, R12, 0x1, 0x181f ;  /* 0x00381f000c057f89 */ /* 0x00052200000e0000 */
[----:B------:R-:W-:Y:S02]  /*94c0*/  BSSY B0, `(.L_x_1701) ;  /* 0x000000f000007945 */ /* 0x000fe40003800000 */
[----:B------:R-:W-:Y:S01]  /*94d0*/  ISETP.GE.AND P0, PT, R2, UR20, PT ;  /* 0x0000001402007c0c */ /* 0x000fe2000bf06270 */
[----:B---3--:R2:W3:Y:S03]  /*94e0*/  SHFL.IDX PT, R4, R13, 0x1, 0x181f ;  /* 0x00381f000d047f89 */ /* 0x0084e600000e0000 */
[----:B------:R-:W-:-:S09]  /*94f0*/  P2R R26, PR, RZ, 0x1 ;  /* 0x00000001ff1a7803 */ /* 0x000fd20000000000 */
[----:B------:R-:W-:Y:S05]  /*9500*/  @P0 BRA `(.L_x_1702) ;  /* 0x000000a000000947 */ /* 0x000fea0003800000 */
[----:B------:R-:W-:Y:S02]  /*9510*/  SHF.R.S32.HI R2, RZ, 0x1f, R15 ;  /* 0x0000001fff027819 */ /* 0x000fe4000001140f */
[----:B---3--:R-:W-:Y:S02]  /*9520*/  LEA R6, P0, R16, R4, 0x1 ;  /* 0x0000000410067211 */ /* 0x008fe400078008ff */
[----:B------:R-:W-:Y:S02]  /*9530*/  LEA.HI R2, R2, R15, RZ, 0x3 ;  /* 0x0000000f02027211 */ /* 0x000fe400078f18ff */
[----:B----4-:R-:W-:Y:S02]  /*9540*/  LEA.HI.X R7, R16, R5, R37, 0x1, P0 ;  /* 0x0000000510077211 */ /* 0x010fe400000f0c25 */
[----:B------:R-:W-:Y:S01]  /*9550*/  LOP3.LUT R8, R2, 0xfffffff8, RZ, 0xc0, !PT ;  /* 0xfffffff802087812 */ /* 0x000fe200078ec0ff */
[----:B------:R-:W-:-:S04]  /*9560*/  IMAD.SHL.U32 R2, R244, 0x2, RZ ;  /* 0x00000002f4027824 */ /* 0x000fc800078e00ff */
[----:B------:R-:W-:Y:S01]  /*9570*/  IMAD.WIDE R4, R8, 0x2, R4 ;  /* 0x0000000208047825 */ /* 0x000fe200078e0204 */
[----:B------:R-:W-:Y:S01]  /*9580*/  @!PT LDS RZ, [RZ] ;  /* 0x00000000fffff984 */ /* 0x000fe20000000800 */
[----:B------:R3:W-:Y:S04]  /*9590*/  LDGSTS.E.BYPASS.LTC128B.128 [R2+0x8900], [R6.64], !P3 ;  /* 0x0890000006027fae */ /* 0x0007e8000d901d5c */
[----:B------:R3:W-:Y:S02]  /*95a0*/  LDGSTS.E.BYPASS.LTC128B.128 [R2+0xc900], [R4.64], !P4 ;  /* 0x0c90000004027fae */ /* 0x0007e4000e101d5c */
.L_x_1702:
[----:B------:R-:W-:Y:S05]  /*95b0*/  BSYNC B0 ;  /* 0x0000000000007941 */ /* 0x000fea0003800000 */
.L_x_1701:
[----:B---3--:R-:W-:Y:S01]  /*95c0*/  IADD3 R2, R14, 0x20, RZ ;  /* 0x000000200e027810 */ /* 0x008fe20007ffe0ff */
[----:B----4-:R3:W4:Y:S01]  /*95d0*/  SHFL.IDX PT, R5, R12, 0x2, 0x181f ;  /* 0x00581f000c057f89 */ /* 0x01072200000e0000 */
[----:B------:R-:W-:Y:S02]  /*95e0*/  BSSY B0, `(.L_x_1703) ;  /* 0x000000f000007945 */ /* 0x000fe40003800000 */
[----:B------:R-:W-:Y:S01]  /*95f0*/  ISETP.GE.AND P0, PT, R2, UR20, PT ;  /* 0x0000001402007c0c */ /* 0x000fe2000bf06270 */
[----:B------:R3:W1:Y:S03]  /*9600*/  SHFL.IDX PT, R4, R13, 0x2, 0x181f ;  /* 0x00581f000d047f89 */ /* 0x00066600000e0000 */
[----:B------:R-:W-:-:S09]  /*9610*/  P2R R38, PR, RZ, 0x1 ;  /* 0x00000001ff267803 */ /* 0x000fd20000000000 */
[----:B------:R-:W-:Y:S05]  /*9620*/  @P0 BRA `(.L_x_1704) ;  /* 0x000000a000000947 */ /* 0x000fea0003800000 */
[----:B------:R-:W-:Y:S02]  /*9630*/  SHF.R.S32.HI R2, RZ, 0x1f, R15 ;  /* 0x0000001fff027819 */ /* 0x000fe4000001140f */
[----:B-1----:R-:W-:Y:S02]  /*9640*/  LEA R6, P0, R16, R4, 0x1 ;  /* 0x0000000410067211 */ /* 0x002fe400078008ff */
        /* <DEDUP_REMOVED lines=8> */
.L_x_1704:
[----:B------:R-:W-:Y:S05]  /*96d0*/  BSYNC B0 ;  /* 0x0000000000007941 */ /* 0x000fea0003800000 */
.L_x_1703:
[----:B-1----:R-:W-:Y:S01]  /*96e0*/  IADD3 R2, R14, 0x30, RZ ;  /* 0x000000300e027810 */ /* 0x002fe20007ffe0ff */
[----:B----4-:R1:W4:Y:S01]  /*96f0*/  SHFL.IDX PT, R5, R12, 0x3, 0x181f ;  /* 0x00781f000c057f89 */ /* 0x01032200000e0000 */
[----:B------:R-:W-:Y:S02]  /*9700*/  BSSY B0, `(.L_x_1705) ;  /* 0x000000f000007945 */ /* 0x000fe40003800000 */
[----:B------:R-:W-:Y:S01]  /*9710*/  ISETP.GE.AND P0, PT, R2, UR20, PT ;  /* 0x0000001402007c0c */ /* 0x000fe2000bf06270 */
[----:B------:R1:W2:Y:S03]  /*9720*/  SHFL.IDX PT, R4, R13, 0x3, 0x181f ;  /* 0x00781f000d047f89 */ /* 0x0002a600000e0000 */
[----:B------:R-:W-:-:S09]  /*9730*/  P2R R48, PR, RZ, 0x1 ;  /* 0x00000001ff307803 */ /* 0x000fd20000000000 */
[----:B------:R-:W-:Y:S05]  /*9740*/  @P0 BRA `(.L_x_1706) ;  /* 0x000000a000000947 */ /* 0x000fea0003800000 */
[----:B------:R-:W-:Y:S02]  /*9750*/  SHF.R.S32.HI R2, RZ, 0x1f, R15 ;  /* 0x0000001fff027819 */ /* 0x000fe4000001140f */
[----:B--2---:R-:W-:Y:S02]  /*9760*/  LEA R6, P0, R16, R4, 0x1 ;  /* 0x0000000410067211 */ /* 0x004fe400078008ff */
        /* <DEDUP_REMOVED lines=8> */
.L_x_1706:
[----:B------:R-:W-:Y:S05]  /*97f0*/  BSYNC B0 ;  /* 0x0000000000007941 */ /* 0x000fea0003800000 */
.L_x_1705:
[----:B--2---:R-:W-:Y:S01]  /*9800*/  IADD3 R2, R14, 0x40, RZ ;  /* 0x000000400e027810 */ /* 0x004fe20007ffe0ff */
        /* <DEDUP_REMOVED lines=16> */
.L_x_1708:
[----:B------:R-:W-:Y:S05]  /*9910*/  BSYNC B0 ;  /* 0x0000000000007941 */ /* 0x000fea0003800000 */
.L_x_1707:
        /* <DEDUP_REMOVED lines=17> */
.L_x_1710:
[----:B------:R-:W-:Y:S05]  /*9a30*/  BSYNC B0 ;  /* 0x0000000000007941 */ /* 0x000fea0003800000 */
.L_x_1709:
        /* <DEDUP_REMOVED lines=17> */
.L_x_1712:
[----:B------:R-:W-:Y:S05]  /*9b50*/  BSYNC B0 ;  /* 0x0000000000007941 */ /* 0x000fea0003800000 */
.L_x_1711:
[----:B-1----:R-:W1:Y:S01]  /*9b60*/  SHFL.IDX PT, R6, R13, 0x7, 0x181f ;  /* 0x00f81f000d067f89 */ /* 0x002e6200000e0000 */
[----:B------:R-:W-:Y:S01]  /*9b70*/  IADD3 R2, R14, 0x70, RZ ;  /* 0x000000700e027810 */ /* 0x000fe20007ffe0ff */
[----:B------:R-:W-:Y:S01]  /*9b80*/  UIADD3 UR15, UR12, -0x1, URZ ;  /* 0xffffffff0c0f7890 */ /* 0x000fe2000fffe03f */
[----:B------:R-:W-:Y:S01]  /*9b90*/  IADD3 R8, -R68, UR13, RZ ;  /* 0x0000000d44087c10 */ /* 0x000fe2000fffe1ff */
[----:B------:R5:W2:Y:S01]  /*9ba0*/  SHFL.IDX PT, R7, R12, 0x7, 0x181f ;  /* 0x00f81f000c077f89 */ /* 0x000aa200000e0000 */
[----:B------:R-:W-:Y:S01]  /*9bb0*/  ISETP.GE.AND P5, PT, R2, UR20, PT ;  /* 0x0000001402007c0c */ /* 0x000fe2000bfa6270 */
[----:B------:R-:W-:Y:S01]  /*9bc0*/  ULDC.64 UR8, c[0x0][0x1e0] ;  /* 0x0000780000087ab9 */ /* 0x000fe20000000a00 */
[----:B------:R-:W-:Y:S01]  /*9bd0*/  IMAD.MOV.U32 R158, RZ, RZ, R22 ;  /* 0x000000ffff9e7224 */ /* 0x000fe200078e0016 */
[----:B------:R-:W-:Y:S01]  /*9be0*/  UMOV UR11, 0x6 ;  /* 0x00000006000b7882 */ /* 0x000fe20000000000 */
[----:B------:R-:W-:Y:S01]  /*9bf0*/  IMAD.U32 R2, RZ, RZ, UR15 ;  /* 0x0000000fff027e24 */ /* 0x000fe2000f8e00ff */
[----:B------:R-:W-:Y:S01]  /*9c00*/  USHF.L.U32 UR10, UR8, 0x6, URZ ;  /* 0x00000006080a7899 */ /* 0x000fe2000800063f */
[----:B------:R-:W-:Y:S01]  /*9c10*/  IMAD.MOV.U32 R159, RZ, RZ, R23 ;  /* 0x000000ffff9f7224 */ /* 0x000fe200078e0017 */
[----:B------:R-:W-:Y:S01]  /*9c20*/  USHF.L.U64.HI UR11, UR8, UR11, UR9 ;  /* 0x0000000b080b7299 */ /* 0x000fe20008010209 */
[----:B------:R-:W-:Y:S01]  /*9c30*/  IMAD R2, R2, -0x40, R8 ;  /* 0xffffffc002027824 */ /* 0x000fe200078e0208 */
[----:B------:R-:W-:Y:S01]  /*9c40*/  USHF.R.S32.HI UR14, URZ, 0x1f, UR15 ;  /* 0x0000001f3f0e7899 */ /* 0x000fe2000801140f */
[----:B------:R-:W-:Y:S01]  /*9c50*/  IMAD.MOV.U32 R158, RZ, RZ, R20 ;  /* 0x000000ffff9e7224 */ /* 0x000fe200078e0014 */
[----:B------:R-:W-:Y:S01]  /*9c60*/  UIMAD UR4, UR11, UR15, URZ ;  /* 0x0000000f0b0472a4 */ /* 0x000fe2000f8e023f */
[----:B------:R-:W-:Y:S01]  /*9c70*/  IMAD.U32 R154, RZ, RZ, UR10 ;  /* 0x0000000aff9a7e24 */ /* 0x000fe2000f8e00ff */
[----:B------:R-:W-:Y:S01]  /*9c80*/  ISETP.GE.AND P2, PT, R2, 0x11, PT ;  /* 0x000000110200780c */ /* 0x000fe20003f46270 */
[----:B------:R-:W-:Y:S01]  /*9c90*/  @!P5 IMAD.SHL.U32 R10, R244, 0x2, RZ ;  /* 0x00000002f40ad824 */ /* 0x000fe200078e00ff */
[----:B------:R-:W-:Y:S01]  /*9ca0*/  ISETP.GE.AND P1, PT, R2, 0x21, PT ;  /* 0x000000210200780c */ /* 0x000fe20003f26270 */
[----:B------:R-:W-:Y:S01]  /*9cb0*/  UIMAD UR4, UR14, UR10, UR4 ;  /* 0x0000000a0e0472a4 */ /* 0x000fe2000f8e0204 */
[----:B------:R-:W-:Y:S01]  /*9cc0*/  IMAD.MOV.U32 R19, RZ, RZ, c[0x0][0x1e0] ;  /* 0x00007800ff137624 */ /* 0x000fe200078e00ff */
[----:B------:R-:W-:Y:S01]  /*9cd0*/  @!P5 SHF.R.S32.HI R8, RZ, 0x1f, R15 ;  /* 0x0000001fff08d819 */ /* 0x000fe2000001140f */
[----:B------:R-:W-:Y:S01]  /*9ce0*/  UIMAD.WIDE.U32 UR22, UR8, 0x20, URZ ;  /* 0x00000020081678a5 */ /* 0x000fe2000f8e003f */
[----:B-1----:R-:W-:Y:S01]  /*9cf0*/  @!P5 LEA R4, P0, R16, R6, 0x1 ;  /* 0x000000061004d211 */ /* 0x002fe200078008ff */
[----:B------:R-:W-:Y:S01]  /*9d00*/  USHF.L.U32 UR17, UR9, 0x5, URZ ;  /* 0x0000000509117899 */ /* 0x000fe2000800063f */
[----:B--23-5:R-:W-:Y:S01]  /*9d10*/  IMAD.U32 R12, RZ, RZ, UR9 ;  /* 0x00000009ff0c7e24 */ /* 0x02cfe2000f8e00ff */
[----:B------:R-:W-:Y:S01]  /*9d20*/  @!P5 LEA.HI R8, R8, R15, RZ, 0x3 ;  /* 0x0000000f0808d211 */ /* 0x000fe200078f18ff */
[----:B------:R1:W-:Y:S01]  /*9d30*/  STL.64 [R1+0x40], R158 ;  /* 0x0000409e01007387 */ /* 0x0003e20000100a00 */
[----:B----4-:R-:W-:Y:S01]  /*9d40*/  @!P5 LEA.HI.X R5, R16, R7, R37, 0x1, P0 ;  /* 0x000000071005d211 */ /* 0x010fe200000f0c25 */
[----:B------:R-:W-:Y:S01]  /*9d50*/  UIADD3 UR17, UR23, UR17, URZ ;  /* 0x0000001117117290 */ /* 0x000fe2000fffe03f */
[----:B------:R-:W-:-:S02]  /*9d60*/  @!P5 LOP3.LUT R8, R8, 0xfffffff8, RZ, 0xc0, !PT ;  /* 0xfffffff80808d812 */ /* 0x000fc400078ec0ff */
[----:B------:R-:W-:Y:S01]  /*9d70*/  P2R R17, PR, RZ, 0x40 ;  /* 0x00000040ff117803 */ /* 0x000fe20000000000 */
[----:B------:R-:W-:Y:S01]  /*9d80*/  @!PT LDS RZ, [RZ] ;  /* 0x00000000fffff984 */ /* 0x000fe20000000800 */
[----:B------:R2:W-:Y:S01]  /*9d90*/  @!P5 LDGSTS.E.BYPASS.LTC128B.128 [R10+0xb900], [R4.64], !P3 ;  /* 0x0b900000040adfae */ /* 0x0005e2000d901d5c */
[----:B------:R-:W-:Y:S01]  /*9da0*/  ISETP.GE.AND P3, PT, R2, 0x1, PT ;  /* 0x000000010200780c */ /* 0x000fe20003f66270 */
[----:B------:R-:W-:Y:S01]  /*9db0*/  @!P5 IMAD.WIDE R6, R8, 0x2, R6 ;  /* 0x000000020806d825 */ /* 0x000fe200078e0206 */
[----:B------:R-:W-:Y:S02]  /*9dc0*/  LOP3.LUT P6, RZ, R161, 0x1, RZ, 0xc0, !PT ;  /* 0x00000001a1ff7812 */ /* 0x000fe400078cc0ff */
[----:B------:R-:W-:Y:S02]  /*9dd0*/  LEA.HI R155, R157, R177, RZ, 0x5 ;  /* 0x000000b19d9b7211 */ /* 0x000fe400078f28ff */
[----:B------:R3:W-:Y:S02]  /*9de0*/  @!P5 LDGSTS.E.BYPASS.LTC128B.128 [R10+0xf900], [R6.64], !P4 ;  /* 0x0f900000060adfae */ /* 0x0007e4000e101d5c */
[----:B------:R-:W-:-:S02]  /*9df0*/  SHF.R.S32.HI R156, RZ, 0x5, R155 ;  /* 0x00000005ff9c7819 */ /* 0x000fc4000001149b */
[----:B------:R-:W0:Y:S01]  /*9e00*/  LDGDEPBAR ;  /* 0x00000000000079af */ /* 0x000e220000000000 */
[----:B--2---:R-:W-:-:S05]  /*9e10*/  IMAD.WIDE.U32 R4, R154, UR15, R158 ;  /* 0x0000000f9a047c25 */ /* 0x004fca000f8e009e */
[----:B------:R-:W-:Y:S01]  /*9e20*/  IADD3 R5, R5, UR4, RZ ;  /* 0x0000000405057c10 */ /* 0x000fe2000fffe0ff */
[----:B------:R-:W-:Y:S01]  /*9e30*/  BAR.SYNC.DEFER_BLOCKING 0x0 ;  /* 0x0000000000007b1d */ /* 0x000fe20000010000 */
[----:B------:R-:W-:-:S04]  /*9e40*/  @P2 LEA R9, P0, R19, R4, 0x4 ;  /* 0x0000000413092211 */ /* 0x000fc800078020ff */
[----:B------:R-:W-:Y:S02]  /*9e50*/  @P2 LEA.HI.X R12, R19, R5, R12, 0x4, P0 ;  /* 0x00000005130c2211 */ /* 0x000fe400000f240c */
[----:B------:R-:W-:-:S04]  /*9e60*/  @P1 IADD3 R11, P0, R4, UR22, RZ ;  /* 0x00000016040b1c10 */ /* 0x000fc8000ff1e0ff */
[----:B------:R-:W-:Y:S02]  /*9e70*/  @P1 IADD3.X R13, R5, UR17, RZ, P0, !PT ;  /* 0x00000011050d1c10 */ /* 0x000fe400087fe4ff */
[----:B------:R-:W-:-:S04]  /*9e80*/  @P2 LEA R8, P0, R9, c[0x0][0x1c8], 0x1 ;  /* 0x0000720009082a11 */ /* 0x000fc800078008ff */
[----:B------:R-:W-:Y:S02]  /*9e90*/  @P2 LEA.HI.X R9, R9, c[0x0][0x1cc], R12, 0x1, P0 ;  /* 0x0000730009092a11 */ /* 0x000fe400000f0c0c */
[----:B------:R-:W-:-:S04]  /*9ea0*/  @P1 LEA R12, P0, R11, c[0x0][0x1c8], 0x1 ;  /* 0x000072000b0c1a11 */ /* 0x000fc800078008ff */
[----:B------:R-:W-:Y:S02]  /*9eb0*/  @P1 LEA.HI.X R13, R11, c[0x0][0x1cc], R13, 0x1, P0 ;  /* 0x000073000b0d1a11 */ /* 0x000fe400000f0c0d */
[----:B---3--:R-:W-:-:S04]  /*9ec0*/  @P3 LEA R10, P0, R4, c[0x0][0x1c8], 0x1 ;  /* 0x00007200040a3a11 */ /* 0x008fc800078008ff */
[----:B------:R-:W-:Y:S02]  /*9ed0*/  @P3 LEA.HI.X R11, R4, c[0x0][0x1cc], R5, 0x1, P0 ;  /* 0x00007300040b3a11 */ /* 0x000fe400000f0c05 */
[----:B------:R-:W-:-:S13]  /*9ee0*/  ISETP.GE.AND P0, PT, R2, 0x31, PT ;  /* 0x000000310200780c */ /* 0x000fda0003f06270 */
[----:B------:R-:W-:Y:S01]  /*9ef0*/  VOTEU.ANY UP0, P0 ;  /* 0x00000000003f7886 */ /* 0x000fe20000000100 */
[----:B------:R-:W-:-:S04]  /*9f00*/  @P0 IMAD.WIDE.U32 R4, R19, 0x30, R4 ;  /* 0x0000003013040825 */ /* 0x000fc800078e0004 */
[----:B------:R-:W-:Y:S01]  /*9f10*/  @UP0 UIMAD UR9, UR9, 0x30, URZ ;  /* 0x00000030090908a4 */ /* 0x000fe2000f8e023f */
[----:B------:R-:W-:-:S05]  /*9f20*/  @P0 LEA R6, P4, R4, c[0x0][0x1c8], 0x1 ;  /* 0x0000720004060a11 */ /* 0x000fca00078808ff */
[----:B------:R-:W-:-:S04]  /*9f30*/  @P0 IADD3 R2, R5, UR9, RZ ;  /* 0x0000000905020c10 */ /* 0x000fc8000fffe0ff */
[----:B------:R-:W-:Y:S01]  /*9f40*/  @P0 LEA.HI.X R7, R4, c[0x0][0x1cc], R2, 0x1, P4 ;  /* 0x0000730004070a11 */ /* 0x000fe200020f0c02 */
[----:B------:R-:W-:Y:S01]  /*9f50*/  @P3 IMAD.SHL.U32 R2, R244, 0x2, RZ ;  /* 0x00000002f4023824 */ /* 0x000fe200078e00ff */
[----:B------:R-:W-:-:S04]  /*9f60*/  LOP3.LUT P4, RZ, R161, 0x2, RZ, 0xc0, !PT ;  /* 0x00000002a1ff7812 */ /* 0x000fc8000788c0ff */
[----:B------:R-:W-:Y:S01]  /*9f70*/  @!PT LDS RZ, [RZ] ;  /* 0x00000000fffff984 */ /* 0x000fe20000000800 */
[----:B------:R-:W-:Y:S01]  /*9f80*/  @!PT LDS RZ, [RZ] ;  /* 0x00000000fffff984 */ /* 0x000fe20000000800 */
[----:B------:R-:W-:Y:S01]  /*9f90*/  @!PT LDS RZ, [RZ] ;  /* 0x00000000fffff984 */ /* 0x000fe20000000800 */
[----:B------:R2:W-:Y:S01]  /*9fa0*/  @P3 LDGSTS.E.BYPASS.LTC128B.128 [R2+0x4100], [R10.64], !P6 ;  /* 0x041000000a023fae */ /* 0x0005e2000f101d5c */
[----:B------:R-:W-:-:S08]  /*9fb0*/  ISETP.NE.AND P6, PT, R17, RZ, PT ;  /* 0x000000ff1100720c */ /* 0x000fd00003fc5270 */
[----:B------:R2:W-:Y:S01]  /*9fc0*/  @P3 LDGSTS.E.BYPASS.LTC128B.128 [R2+0x6100], [R10.64+0x80], !P4 ;  /* 0x061000800a023fae */ /* 0x0005e2000e101d5c */
[----:B------:R-:W-:Y:S01]  /*9fd0*/  LOP3.LUT P3, RZ, R161, 0x1, RZ, 0xc0, !PT ;  /* 0x00000001a1ff7812 */ /* 0x000fe2000786c0ff */
[----:B--2---:R-:W-:-:S12]  /*9fe0*/  @P2 IMAD.SHL.U32 R2, R244, 0x2, RZ ;  /* 0x00000002f4022824 */ /* 0x004fd800078e00ff */
[----:B------:R2:W-:Y:S04]  /*9ff0*/  @P2 LDGSTS.E.BYPASS.LTC128B.128 [R2+0x4900], [R8.64], !P3 ;  /* 0x0490000008022fae */ /* 0x0005e8000d901d5c */
[----:B------:R2:W-:Y:S02]  /*a000*/  @P2 LDGSTS.E.BYPASS.LTC128B.128 [R2+0x6900], [R8.64+0x80], !P4 ;  /* 0x0690008008022fae */ /* 0x0005e4000e101d5c */
[----:B--2---:R-:W-:-:S05]  /*a010*/  @P1 IMAD.SHL.U32 R2, R244, 0x2, RZ ;  /* 0x00000002f4021824 */ /* 0x004fca00078e00ff */
[----:B------:R2:W-:Y:S04]  /*a020*/  @P1 LDGSTS.E.BYPASS.LTC128B.128 [R2+0x5100], [R12.64], !P3 ;  /* 0x051000000c021fae */ /* 0x0005e8000d901d5c */
[----:B------:R2:W-:Y:S02]  /*a030*/  @P1 LDGSTS.E.BYPASS.LTC128B.128 [R2+0x7100], [R12.64+0x80], !P4 ;  /* 0x071000800c021fae */ /* 0x0005e4000e101d5c */
[----:B--2---:R-:W-:-:S05]  /*a040*/  @P0 IMAD.SHL.U32 R2, R244, 0x2, RZ ;  /* 0x00000002f4020824 */ /* 0x004fca00078e00ff */
[----:B------:R1:W-:Y:S04]  /*a050*/  @P0 LDGSTS.E.BYPASS.LTC128B.128 [R2+0x5900], [R6.64], !P3 ;  /* 0x0590000006020fae */ /* 0x0003e8000d901d5c */
[----:B------:R1:W-:Y:S01]  /*a060*/  @P0 LDGSTS.E.BYPASS.LTC128B.128 [R2+0x7900], [R6.64+0x80], !P4 ;  /* 0x0790008006020fae */ /* 0x0003e2000e101d5c */
[----:B------:R-:W-:-:S03]  /*a070*/  ISETP.LT.AND P0, PT, RZ, c[0x0][0x27c], PT ;  /* 0x00009f00ff007a0c */ /* 0x000fc60003f01270 */
[----:B------:R-:W0:Y:S10]  /*a080*/  LDGDEPBAR ;  /* 0x00000000000079af */ /* 0x000e340000000000 */
[----:B------:R-:W-:Y:S05]  /*a090*/  @P0 BRA `(.L_x_1713) ;  /* 0x0000002000000947 */ /* 0x000fea0003800000 */
[----:B------:R-:W-:-:S04]  /*a0a0*/  DEPBAR.LE SB0, 0x1 ;  /* 0x000080400000791a */ /* 0x000fc80000000000 */
[----:B------:R-:W-:Y:S05]  /*a0b0*/  BRA `(.L_x_1714) ;  /* 0x0000989000007947 */ /* 0x000fea0003800000 */
.L_x_1713:
[----:B------:R-:W-:Y:S01]  /*a0c0*/  USHF.R.S32.HI UR9, URZ, 0x1f, UR19 ;  /* 0x0000001f3f097899 */ /* 0x000fe20008011413 */
[----:B------:R-:W-:Y:S01]  /*a0d0*/  BSSY B2, `(.L_x_1714) ;  /* 0x0000987000027945 */ /* 0x000fe20003800000 */
[----:B------:R-:W-:Y:S01]  /*a0e0*/  ULDC.64 UR6, c[0x0][0x280] ;  /* 0x0000a00000067ab9 */ /* 0x000fe20000000a00 */
[----:B-1----:R-:W-:Y:S01]  /*a0f0*/  IMAD R2, R49, 0x10, R14 ;  /* 0x0000001031027824 */ /* 0x002fe200078e020e */
[----:B------:R-:W-:Y:S01]  /*a100*/  ULDC.64 UR4, c[0x0][0x290] ;  /* 0x0000a40000047ab9 */ /* 0x000fe20000000a00 */
[----:B------:R-:W-:Y:S01]  /*a110*/  SHF.L.U32 R34, R244, 0x1, RZ ;  /* 0x00000001f4227819 */ /* 0x000fe200000006ff */
[----:B------:R-:W-:Y:S02]  /*a120*/  UIMAD.WIDE.U32 UR30, UR19, UR6, URZ ;  /* 0x00000006131e72a5 */ /* 0x000fe4000f8e003f */
[----:B------:R-:W-:Y:S02]  /*a130*/  UIMAD UR6, UR9, UR6, URZ ;  /* 0x00000006090672a4 */ /* 0x000fe4000f8e023f */
[----:B------:R-:W-:-:S02]  /*a140*/  UIMAD UR9, UR9, UR4, URZ ;  /* 0x00000004090972a4 */ /* 0x000fc4000f8e023f */
[----:B------:R-:W-:Y:S02]  /*a150*/  UIMAD.WIDE.U32 UR32, UR19, UR4, URZ ;  /* 0x00000004132072a5 */ /* 0x000fe4000f8e003f */
[----:B------:R-:W-:Y:S02]  /*a160*/  UIMAD UR6, UR19, UR7, UR6 ;  /* 0x00000007130672a4 */ /* 0x000fe4000f8e0206 */
[----:B------:R-:W-:Y:S02]  /*a170*/  ULDC.U8 UR4, c[0x0][0x298] ;  /* 0x0000a60000047ab9 */ /* 0x000fe40000000000 */
[----:B------:R-:W-:Y:S01]  /*a180*/  ISETP.NE.AND P0, PT, RZ, UR4, PT ;  /* 0x00000004ff007c0c */ /* 0x000fe2000bf05270 */
[----:B------:R-:W-:Y:S02]  /*a190*/  UIMAD UR5, UR19, UR5, UR9 ;  /* 0x00000005130572a4 */ /* 0x000fe4000f8e0209 */
[----:B------:R-:W-:Y:S02]  /*a1a0*/  UIADD3 UR6, UR6, UR31, URZ ;  /* 0x0000001f06067290 */ /* 0x000fe4000fffe03f */
[----:B------:R-:W-:-:S08]  /*a1b0*/  UIADD3 UR5, UR5, UR33, URZ ;  /* 0x0000002105057290 */ /* 0x000fd0000fffe03f */
[----:B------:R-:W-:Y:S05]  /*a1c0*/  @!P0 BRA `(.L_x_1715) ;  /* 0x00004ab000008947 */ /* 0x000fea0003800000 */
[----:B------:R-:W-:Y:S01]  /*a1d0*/  PLOP3.LUT P0, PT, PT, PT, UP2, 0x80, 0x0 ;  /* 0x000000000000781c */ /* 0x000fe20003f0f028 */
[----:B------:R-:W-:Y:S01]  /*a1e0*/  IMAD.U32 R6, RZ, RZ, UR30 ;  /* 0x0000001eff067e24 */ /* 0x000fe2000f8e00ff */
[----:B------:R-:W-:Y:S01]  /*a1f0*/  MOV R7, UR31 ;  /* 0x0000001f00077c02 */ /* 0x000fe20008000f00 */
[----:B------:R-:W-:Y:S01]  /*a200*/  IMAD.SHL.U32 R35, R49, 0x4, RZ ;  /* 0x0000000431237824 */ /* 0x000fe200078e00ff */
[----:B------:R-:W-:Y:S01]  /*a210*/  BSSY B0, `(.L_x_1716) ;  /* 0x000003a000007945 */ /* 0x000fe20003800000 */
[----:B------:R-:W-:Y:S01]  /*a220*/  IMAD.U32 R5, RZ, RZ, UR6 ;  /* 0x00000006ff057e24 */ /* 0x000fe2000f8e00ff */
[----:B------:R-:W-:Y:S01]  /*a230*/  CS2R R32, SRZ ;  /* 0x0000000000207805 */ /* 0x000fe2000001ff00 */
[----:B------:R-:W-:Y:S01]  /*a240*/  CS2R R22, SRZ ;  /* 0x0000000000167805 */ /* 0x000fe2000001ff00 */
[----:B------:R-:W-:Y:S01]  /*a250*/  IADD3 R90, R35, 0x20, RZ ;  /* 0x00000020235a7810 */ /* 0x000fe20007ffe0ff */
[----:B------:R-:W-:Y:S01]  /*a260*/  CS2R R18, SRZ ;  /* 0x0000000000127805 */ /* 0x000fe2000001ff00 */
[----:B------:R-:W-:Y:S01]  /*a270*/  CS2R R24, SRZ ;  /* 0x0000000000187805 */ /* 0x000fe2000001ff00 */
[----:B------:R-:W-:-:S02]  /*a280*/  CS2R R20, SRZ ;  /* 0x0000000000147805 */ /* 0x000fc4000001ff00 */
[----:B------:R-:W-:Y:S01]  /*a290*/  @P0 IMAD.HI.U32 R4, R2, c[0x0][0x2c8], RZ ;  /* 0x0000b20002040a27 */ /* 0x000fe200078e00ff */
[----:B------:R-:W-:-:S13]  /*a2a0*/  PLOP3.LUT P0, PT, PT, PT, UP2, 0x80, 0x0 ;  /* 0x000000000000781c */ /* 0x000fda0003f0f028 */
[----:B------:R-:W-:Y:S01]  /*a2b0*/  @P0 SHF.R.U32.HI R2, RZ, c[0x0][0x2cc], R4 ;  /* 0x0000b300ff020a19 */ /* 0x000fe20000011604 */
[----:B------:R-:W-:Y:S01]  /*a2c0*/  IMAD.MOV.U32 R4, RZ, RZ, R6 ;  /* 0x000000ffff047224 */ /* 0x000fe200078e0006 */
[----:B------:R-:W-:Y:S02]  /*a2d0*/  ISETP.GE.AND P0, PT, R35, c[0x0][0x27c], PT ;  /* 0x00009f0023007a0c */ /* 0x000fe40003f06270 */
[----:B------:R-:W-:Y:S01]  /*a2e0*/  SHF.R.S32.HI R8, RZ, 0x1f, R2 ;  /* 0x0000001fff087819 */ /* 0x000fe20000011402 */
[----:B------:R-:W-:Y:S01]  /*a2f0*/  IMAD.WIDE.U32 R4, R2, c[0x0][0x280], R4 ;  /* 0x0000a00002047a25 */ /* 0x000fe200078e0004 */
[----:B------:R-:W-:-:S03]  /*a300*/  SEL R12, RZ, 0x1, P0 ;  /* 0x00000001ff0c7807 */ /* 0x000fc60000000000 */
[----:B------:R-:W-:Y:S01]  /*a310*/  IMAD R7, R8, c[0x0][0x280], RZ ;  /* 0x0000a00008077a24 */ /* 0x000fe200078e02ff */
[----:B------:R-:W-:-:S03]  /*a320*/  LEA R16, P0, R4, c[0x0][0x270], 0x1 ;  /* 0x00009c0004107a11 */ /* 0x000fc600078008ff */
[----:B------:R-:W-:Y:S02]  /*a330*/  IMAD R6, R2, c[0x0][0x284], R7 ;  /* 0x0000a10002067a24 */ /* 0x000fe400078e0207 */
[----:B------:R-:W-:Y:S02]  /*a340*/  IMAD.U32 R7, RZ, RZ, UR33 ;  /* 0x00000021ff077e24 */ /* 0x000fe4000f8e00ff */
[----:B------:R-:W-:Y:S01]  /*a350*/  IMAD.IADD R6, R5, 0x1, R6 ;  /* 0x0000000105067824 */ /* 0x000fe200078e0206 */
[----:B------:R-:W-:Y:S01]  /*a360*/  MOV R5, UR5 ;  /* 0x0000000500057c02 */ /* 0x000fe20008000f00 */
[----:B------:R-:W-:-:S03]  /*a370*/  IMAD R7, R8, c[0x0][0x290], RZ ;  /* 0x0000a40008077a24 */ /* 0x000fc600078e02ff */
[----:B------:R-:W-:Y:S01]  /*a380*/  LEA.HI.X R15, R4, c[0x0][0x274], R6, 0x1, P0 ;  /* 0x00009d00040f7a11 */ /* 0x000fe200000f0c06 */
[----:B------:R-:W-:-:S05]  /*a390*/  IMAD.U32 R6, RZ, RZ, UR32 ;  /* 0x00000020ff067e24 */ /* 0x000fca000f8e00ff */
[----:B------:R-:W-:Y:S02]  /*a3a0*/  MOV R4, R6 ;  /* 0x0000000600047202 */ /* 0x000fe40000000f00 */
[----:B------:R1:W2:Y:S03]  /*a3b0*/  SHFL.IDX PT, R6, R16, RZ, 0x181f ;  /* 0x00181fff10067589 */ /* 0x0002a600000e0000 */
[----:B------:R-:W-:-:S04]  /*a3c0*/  IMAD.WIDE.U32 R4, R2, c[0x0][0x290], R4 ;  /* 0x0000a40002047a25 */ /* 0x000fc800078e0004 */
[----:B------:R-:W-:Y:S01]  /*a3d0*/  IMAD R2, R2, c[0x0][0x294], R7 ;  /* 0x0000a50002027a24 */ /* 0x000fe200078e0207 */
[----:B------:R-:W-:Y:S01]  /*a3e0*/  LEA R14, P0, R4, c[0x0][0x288], 0x1 ;  /* 0x0000a200040e7a11 */ /* 0x000fe200078008ff */
[----:B------:R1:W3:Y:S02]  /*a3f0*/  SHFL.IDX PT, R7, R15, RZ, 0x181f ;  /* 0x00181fff0f077589 */ /* 0x0002e400000e0000 */
[----:B------:R-:W-:-:S05]  /*a400*/  IMAD.IADD R2, R5, 0x1, R2 ;  /* 0x0000000105027824 */ /* 0x000fca00078e0202 */
[----:B------:R-:W-:Y:S02]  /*a410*/  LEA.HI.X R13, R4, c[0x0][0x28c], R2, 0x1, P0 ;  /* 0x0000a300040d7a11 */ /* 0x000fe400000f0c02 */
[----:B------:R-:W-:Y:S01]  /*a420*/  ISETP.GE.AND P0, PT, R90, c[0x0][0x27c], PT ;  /* 0x00009f005a007a0c */ /* 0x000fe20003f06270 */
[----:B------:R1:W4:Y:S03]  /*a430*/  SHFL.IDX PT, R4, R14, RZ, 0x181f ;  /* 0x00181fff0e047589 */ /* 0x00032600000e0000 */
[----:B------:R-:W-:Y:S01]  /*a440*/  SEL R2, RZ, 0xffffffff, P0 ;  /* 0xffffffffff027807 */ /* 0x000fe20000000000 */
[----:B------:R1:W1:Y:S03]  /*a450*/  SHFL.IDX PT, R5, R13, RZ, 0x181f ;  /* 0x00181fff0d057589 */ /* 0x00026600000e0000 */
[----:B------:R-:W-:-:S04]  /*a460*/  SHF.L.U32 R2, R2, 0x1, RZ ;  /* 0x0000000102027819 */ /* 0x000fc800000006ff */
[----:B------:R-:W-:Y:S01]  /*a470*/  LOP3.LUT R12, R2, 0x2, R12, 0xe2, !PT ;  /* 0x00000002020c7812 */ /* 0x000fe200078ee20c */
[----:B------:R-:W-:Y:S05]  /*a480*/  @P6 BRA `(.L_x_1717) ;  /* 0x0000012000006947 */ /* 0x000fea0003800000 */
[----:B--2---:R-:W-:Y:S01]  /*a490*/  LOP3.LUT R2, R12, 0x1, RZ, 0xc0, !PT ;  /* 0x000000010c027812 */ /* 0x004fe200078ec0ff */
[----:B------:R-:W-:Y:S01]  /*a4a0*/  CS2R R18, SRZ ;  /* 0x0000000000127805 */ /* 0x000fe2000001ff00 */
[----:B------:R-:W-:Y:S02]  /*a4b0*/  CS2R R20, SRZ ;  /* 0x0000000000147805 */ /* 0x000fe4000001ff00 */
[----:B------:R-:W-:-:S13]  /*a4c0*/  ISETP.NE.U32.AND P0, PT, R2, 0x1, PT ;  /* 0x000000010200780c */ /* 0x000fda0003f05070 */
[----:B---3--:R-:W-:-:S04]  /*a4d0*/  @!P0 IMAD.WIDE R10, R35, 0x2, R6 ;  /* 0x00000002230a8825 */ /* 0x008fc800078e0206 */
[----:B-1--4-:R-:W-:Y:S01]  /*a4e0*/  @!P0 IMAD.WIDE R8, R35, 0x2, R4 ;  /* 0x0000000223088825 */ /* 0x012fe200078e0204 */
[----:B------:R1:W5:Y:S04]  /*a4f0*/  @!P0 LD.E.64 R18, [R10.64] ;  /* 0x0000001c0a128980 */ /* 0x000368000c101b00 */
[----:B------:R1:W5:Y:S01]  /*a500*/  @!P0 LD.E.64 R20, [R8.64] ;  /* 0x0000001c08148980 */ /* 0x000362000c101b00 */
[----:B------:R-:W-:Y:S01]  /*a510*/  LOP3.LUT P0, RZ, R12, 0x2, RZ, 0xc0, !PT ;  /* 0x000000020cff7812 */ /* 0x000fe2000780c0ff */
[----:B------:R-:W-:Y:S01]  /*a520*/  CS2R R22, SRZ ;  /* 0x0000000000167805 */ /* 0x000fe2000001ff00 */
[----:B------:R-:W-:-:S11]  /*a530*/  CS2R R24, SRZ ;  /* 0x0000000000187805 */ /* 0x000fd6000001ff00 */
[----:B------:R-:W-:-:S04]  /*a540*/  @P0 SHF.R.S32.HI R2, RZ, 0x1f, R90 ;  /* 0x0000001fff020819 */ /* 0x000fc8000001145a */
[----:B------:R-:W-:-:S04]  /*a550*/  @P0 LEA.HI R2, R2, R90, RZ, 0x2 ;  /* 0x0000005a02020211 */ /* 0x000fc800078f10ff */
[----:B------:R-:W-:-:S05]  /*a560*/  @P0 LOP3.LUT R2, R2, 0xfffffffc, RZ, 0xc0, !PT ;  /* 0xfffffffc02020812 */ /* 0x000fca00078ec0ff */
[----:B------:R-:W-:-:S04]  /*a570*/  @P0 IMAD.WIDE R6, R2, 0x2, R6 ;  /* 0x0000000202060825 */ /* 0x000fc800078e0206 */
[----:B------:R-:W-:Y:S01]  /*a580*/  @P0 IMAD.WIDE R4, R2, 0x2, R4 ;  /* 0x0000000202040825 */ /* 0x000fe200078e0204 */
[----:B------:R1:W5:Y:S04]  /*a590*/  @P0 LD.E.64 R22, [R6.64] ;  /* 0x0000001c06160980 */ /* 0x000368000c101b00 */
[----:B------:R1:W5:Y:S02]  /*a5a0*/  @P0 LD.E.64 R24, [R4.64] ;  /* 0x0000001c04180980 */ /* 0x000364000c101b00 */
.L_x_1717:
[----:B--2---:R-:W-:Y:S05]  /*a5b0*/  BSYNC B0 ;  /* 0x0000000000007941 */ /* 0x004fea0003800000 */
.L_x_1716:
[----:B------:R-:W-:Y:S01]  /*a5c0*/  ISETP.NE.AND P0, PT, R26, RZ, PT ;  /* 0x000000ff1a00720c */ /* 0x000fe20003f05270 */
[----:B-1---5:R-:W-:Y:S01]  /*a5d0*/  IMAD.MOV.U32 R10, RZ, RZ, R22 ;  /* 0x000000ffff0a7224 */ /* 0x022fe200078e0016 */
[----:B------:R-:W-:Y:S01]  /*a5e0*/  MOV R8, R18 ;  /* 0x0000001200087202 */ /* 0x000fe20000000f00 */
[----:B------:R-:W-:Y:S01]  /*a5f0*/  IMAD.MOV.U32 R9, RZ, RZ, R23 ;  /* 0x000000ffff097224 */ /* 0x000fe200078e0017 */
[----:B---3--:R1:W2:Y:S01]  /*a600*/  SHFL.IDX PT, R7, R15, 0x1, 0x181f ;  /* 0x00381f000f077f89 */ /* 0x0082a200000e0000 */
        /* <DEDUP_REMOVED lines=12> */
[----:B------:R1:W4:Y:S01]  /*a6d0*/  SHFL.IDX PT, R5, R13, 0x1, 0x181f ;  /* 0x00381f000d057f89 */ /* 0x00032200000e0000 */
[----:B------:R-:W-:Y:S01]  /*a6e0*/  PRMT R17, R2, 0x5410, R8 ;  /* 0x0000541002117816 */ /* 0x000fe20000000008 */
[----:B------:R-:W-:-:S02]  /*a6f0*/  CS2R R28, SRZ ;  /* 0x00000000001c7805 */ /* 0x000fc4000001ff00 */
[----:B----4-:R1:W4:Y:S01]  /*a700*/  SHFL.IDX PT, R4, R14, 0x1, 0x181f ;  /* 0x00381f000e047f89 */ /* 0x01032200000e0000 */
[----:B------:R-:W-:Y:S05]  /*a710*/  @P0 BRA `(.L_x_1719) ;  /* 0x0000012000000947 */ /* 0x000fea0003800000 */
[----:B------:R-:W-:Y:S01]  /*a720*/  LOP3.LUT R2, R12, 0x1, RZ, 0xc0, !PT ;  /* 0x000000010c027812 */ /* 0x000fe200078ec0ff */
[----:B------:R-:W-:Y:S01]  /*a730*/  CS2R R26, SRZ ;  /* 0x00000000001a7805 */ /* 0x000fe2000001ff00 */
[----:B------:R-:W-:Y:S02]  /*a740*/  CS2R R28, SRZ ;  /* 0x00000000001c7805 */ /* 0x000fe4000001ff00 */
[----:B------:R-:W-:-:S13]  /*a750*/  ISETP.NE.U32.AND P0, PT, R2, 0x1, PT ;  /* 0x000000010200780c */ /* 0x000fda0003f05070 */
[----:B--23--:R-:W-:-:S04]  /*a760*/  @!P0 IMAD.WIDE R10, R35, 0x2, R6 ;  /* 0x00000002230a8825 */ /* 0x00cfc800078e0206 */
[----:B----4-:R-:W-:Y:S01]  /*a770*/  @!P0 IMAD.WIDE R8, R35, 0x2, R4 ;  /* 0x0000000223088825 */ /* 0x010fe200078e0204 */
        /* <DEDUP_REMOVED lines=12> */
.L_x_1719:
[----:B------:R-:W-:Y:S05]  /*a840*/  BSYNC B0 ;  /* 0x0000000000007941 */ /* 0x000fea0003800000 */
.L_x_1718:
[----:B------:R-:W-:Y:S01]  /*a850*/  ISETP.NE.AND P0, PT, R38, RZ, PT ;  /* 0x000000ff2600720c */ /* 0x000fe20003f05270 */
[----:B--2--5:R-:W-:Y:S01]  /*a860*/  IMAD.MOV.U32 R10, RZ, RZ, R32 ;  /* 0x000000ffff0a7224 */ /* 0x024fe200078e0020 */
[----:B------:R-:W-:Y:S01]  /*a870*/  MOV R8, R26 ;  /* 0x0000001a00087202 */ /* 0x000fe20000000f00 */
[----:B------:R-:W-:Y:S01]  /*a880*/  IMAD.MOV.U32 R9, RZ, RZ, R33 ;  /* 0x000000ffff097224 */ /* 0x000fe200078e0021 */
[----:B------:R2:W1:Y:S01]  /*a890*/  SHFL.IDX PT, R7, R15, 0x2, 0x181f ;  /* 0x00581f000f077f89 */ /* 0x00046200000e0000 */
        /* <DEDUP_REMOVED lines=12> */
[----:B------:R2:W4:Y:S01]  /*a960*/  SHFL.IDX PT, R5, R13, 0x2, 0x181f ;  /* 0x00581f000d057f89 */ /* 0x00052200000e0000 */
[----:B------:R-:W-:Y:S01]  /*a970*/  PRMT R93, R2, 0x5410, R8 ;  /* 0x00005410025d7816 */ /* 0x000fe20000000008 */
[----:B------:R-:W-:Y:S01]  /*a980*/  CS2R R36, SRZ ;  /* 0x0000000000247805 */ /* 0x000fe2000001ff00 */
[----:B------:R-:W-:Y:S01]  /*a990*/  CS2R R42, SRZ ;  /* 0x00000000002a7805 */ /* 0x000fe2000001ff00 */
[----:B----4-:R2:W4:Y:S01]  /*a9a0*/  SHFL.IDX PT, R4, R14, 0x2, 0x181f ;  /* 0x00581f000e047f89 */ /* 0x01052200000e0000 */
[----:B------:R-:W-:Y:S01]  /*a9b0*/  CS2R R38, SRZ ;  /* 0x0000000000267805 */ /* 0x000fe2000001ff00 */
[----:B------:R-:W-:Y:S05]  /*a9c0*/  @P0 BRA `(.L_x_1721) ;  /* 0x0000012000000947 */ /* 0x000fea0003800000 */
[----:B------:R-:W-:Y:S01]  /*a9d0*/  LOP3.LUT R2, R12, 0x1, RZ, 0xc0, !PT ;  /* 0x000000010c027812 */ /* 0x000fe200078ec0ff */
[----:B------:R-:W-:Y:S01]  /*a9e0*/  CS2R R36, SRZ ;  /* 0x0000000000247805 */ /* 0x000fe2000001ff00 */
[----:B------:R-:W-:-:S02]  /*a9f0*/  CS2R R38, SRZ ;  /* 0x0000000000267805 */ /* 0x000fc4000001ff00 */
[----:B------:R-:W-:-:S13]  /*aa00*/  ISETP.NE.U32.AND P0, PT, R2, 0x1, PT ;  /* 0x000000010200780c */ /* 0x000fda0003f05070 */
[----:B-1-3--:R-:W-:-:S04]  /*aa10*/  @!P0 IMAD.WIDE R10, R35, 0x2, R6 ;  /* 0x00000002230a8825 */ /* 0x00afc800078e0206 */
        /* <DEDUP_REMOVED lines=13> */
.L_x_1721:
[----:B------:R-:W-:Y:S05]  /*aaf0*/  BSYNC B0 ;  /* 0x0000000000007941 */ /* 0x000fea0003800000 */
.L_x_1720:
[----:B------:R-:W-:Y:S01]  /*ab00*/  ISETP.NE.AND P0, PT, R48, RZ, PT ;  /* 0x000000ff3000720c */ /* 0x000fe20003f05270 */
[----:B-1---5:R-:W-:Y:S01]  /*ab10*/  IMAD.MOV.U32 R10, RZ, RZ, R40 ;  /* 0x000000ffff0a7224 */ /* 0x022fe200078e0028 */
[----:B------:R-:W-:Y:S01]  /*ab20*/  MOV R8, R36 ;  /* 0x0000002400087202 */ /* 0x000fe20000000f00 */
[----:B------:R-:W-:Y:S01]  /*ab30*/  IMAD.MOV.U32 R9, RZ, RZ, R41 ;  /* 0x000000ffff097224 */ /* 0x000fe200078e0029 */
[----:B------:R1:W2:Y:S01]  /*ab40*/  SHFL.IDX PT, R7, R15, 0x3, 0x181f ;  /* 0x00781f000f077f89 */ /* 0x0002a200000e0000 */
        /* <DEDUP_REMOVED lines=35> */
.L_x_1723:
[----:B------:R-:W-:Y:S05]  /*ad80*/  BSYNC B0 ;  /* 0x0000000000007941 */ /* 0x000fea0003800000 */
.L_x_1722:
        /* <DEDUP_REMOVED lines=33> */
[----:B-1-3--:R-:W-:Y:S02]  /*afa0*/  @!P1 IMAD.WIDE R10, R35, 0x2, R6 ;  /* 0x00000002230a9825 */ /* 0x00afe400078e0206 */
[----:B------:R-:W-:-:S03]  /*afb0*/  @P0 LOP3.LUT R2, R2, 0xfffffffc, RZ, 0xc0, !PT ;  /* 0xfffffffc02020812 */ /* 0x000fc600078ec0ff */
[----:B------:R1:W5:Y:S02]  /*afc0*/  @!P1 LD.E.64 R54, [R10.64] ;  /* 0x0000001c0a369980 */ /* 0x000364000c101b00 */
[----:B------:R-:W-:-:S04]  /*afd0*/  @P0 IMAD.WIDE R8, R2, 0x2, R6 ;  /* 0x0000000202080825 */ /* 0x000fc800078e0206 */
[--C-:B----4-:R-:W-:Y:S01]  /*afe0*/  @P0 IMAD.WIDE R6, R2, 0x2, R4.reuse ;  /* 0x0000000202060825 */ /* 0x110fe200078e0204 */
[----:B------:R1:W5:Y:S03]  /*aff0*/  @P0 LD.E.64 R58, [R8.64] ;  /* 0x0000001c083a0980 */ /* 0x000366000c101b00 */
[----:B------:R-:W-:Y:S01]  /*b000*/  @!P1 IMAD.WIDE R4, R35, 0x2, R4 ;  /* 0x0000000223049825 */ /* 0x000fe200078e0204 */
[----:B------:R1:W5:Y:S04]  /*b010*/  @P0 LD.E.64 R60, [R6.64] ;  /* 0x0000001c063c0980 */ /* 0x000368000c101b00 */
[----:B------:R1:W5:Y:S02]  /*b020*/  @!P1 LD.E.64 R56, [R4.64] ;  /* 0x0000001c04389980 */ /* 0x000364000c101b00 */
.L_x_1725:
[----:B------:R-:W-:Y:S05]  /*b030*/  BSYNC B0 ;  /* 0x0000000000007941 */ /* 0x000fea0003800000 */
.L_x_1724:
        /* <DEDUP_REMOVED lines=31> */
[----:B--23--:R-:W-:Y:S02]  /*b230*/  @!P1 IMAD.WIDE R10, R35, 0x2, R6 ;  /* 0x00000002230a9825 */ /* 0x00cfe400078e0206 */
        /* <DEDUP_REMOVED lines=8> */
.L_x_1727:
[----:B------:R-:W-:Y:S05]  /*b2c0*/  BSYNC B0 ;  /* 0x0000000000007941 */ /* 0x000fea0003800000 */
.L_x_1726:
        /* <DEDUP_REMOVED lines=42> */
.L_x_1729:
[----:B------:R-:W-:Y:S05]  /*b570*/  BSYNC B0 ;  /* 0x0000000000007941 */ /* 0x000fea0003800000 */
.L_x_1728:
        /* <DEDUP_REMOVED lines=39> */
.L_x_1731:
[----:B------:R-:W-:Y:S05]  /*b7f0*/  BSYNC B0 ;  /* 0x0000000000007941 */ /* 0x000fea0003800000 */
.L_x_1730:
[----:B------:R-:W-:Y:S01]  /*b800*/  UIADD3 UR4, -UR18, UR20, URZ ;  /* 0x0000001412047290 */ /* 0x000fe2000fffe13f */
[----:B-----5:R-:W-:Y:S01]  /*b810*/  IMAD.MOV.U32 R2, RZ, RZ, R86 ;  /* 0x000000ffff027224 */ /* 0x020fe200078e0056 */
[----:B------:R-:W-:-:S04]  /*b820*/  DEPBAR.LE SB0, 0x1 ;  /* 0x000080400000791a */ /* 0x000fc80000000000 */
[----:B------:R-:W-:Y:S01]  /*b830*/  UISETP.LT.AND UP0, UPT, UR4, 0x80, UPT ;  /* 0x000000800400788c */ /* 0x000fe2000bf01270 */
[----:B------:R-:W-:Y:S01]  /*b840*/  PRMT R117, R117, 0x5410, R2 ;  /* 0x0000541075757816 */ /* 0x000fe20000000002 */
[----:B--2---:R-:W-:Y:S01]  /*b850*/  IMAD.MOV.U32 R5, RZ, RZ, R87 ;  /* 0x000000ffff057224 */ /* 0x004fe200078e0057 */
[----:B---3--:R-:W-:Y:S01]  /*b860*/  MOV R6, R84 ;  /* 0x0000005400067202 */ /* 0x008fe20000000f00 */
[----:B------:R-:W-:Y:S01]  /*b870*/  USEL UR4, UR4, 0x80, UP0 ;  /* 0x0000008004047887 */ /* 0x000fe20008000000 */
[----:B----4-:R-:W-:Y:S01]  /*b880*/  IMAD.MOV.U32 R4, RZ, RZ, R80 ;  /* 0x000000ffff047224 */ /* 0x010fe200078e0050 */
[----:B------:R-:W-:Y:S01]  /*b890*/  BSSY B1, `(.L_x_1732) ;  /* 0x000006e000017945 */ /* 0x000fe20003800000 */
[----:B------:R-:W-:Y:S01]  /*b8a0*/  IMAD.MOV.U32 R2, RZ, RZ, R81 ;  /* 0x000000ffff027224 */ /* 0x000fe200078e0051 */
[----:B------:R-:W-:Y:S01]  /*b8b0*/  PRMT R117, R5, 0x7610, R117 ;  /* 0x0000761005757816 */ /* 0x000fe20000000075 */
[----:B------:R-:W-:Y:S01]  /*b8c0*/  IMAD.MOV.U32 R5, RZ, RZ, R85 ;  /* 0x000000ffff057224 */ /* 0x000fe200078e0055 */
[----:B------:R-:W-:Y:S01]  /*b8d0*/  BAR.SYNC.DEFER_BLOCKING 0x0 ;  /* 0x0000000000007b1d */ /* 0x000fe20000010000 */
[----:B------:R-:W-:-:S02]  /*b8e0*/  ISETP.GE.AND P0, PT, R68, UR4, PT ;  /* 0x0000000444007c0c */ /* 0x000fc4000bf06270 */
[----:B------:R-:W-:Y:S01]  /*b8f0*/  PRMT R115, R2, 0x5410, R4 ;  /* 0x0000541002737816 */ /* 0x000fe20000000004 */
[----:B------:R-:W-:Y:S01]  /*b900*/  IMAD.MOV.U32 R4, RZ, RZ, R82 ;  /* 0x000000ffff047224 */ /* 0x000fe200078e0052 */
[----:B------:R-:W-:Y:S02]  /*b910*/  MOV R2, R83 ;  /* 0x0000005300027202 */ /* 0x000fe40000000f00 */
[----:B------:R-:W-:Y:S02]  /*b920*/  PRMT R116, R5, 0x5410, R6 ;  /* 0x0000541005747816 */ /* 0x000fe40000000006 */
[----:B------:R-:W-:-:S05]  /*b930*/  PRMT R114, R2, 0x5410, R4 ;  /* 0x0000541002727816 */ /* 0x000fca0000000004 */
[----:B------:R-:W-:Y:S05]  /*b940*/  @P0 BRA `(.L_x_1733) ;  /* 0x0000062000000947 */ /* 0x000fea0003800000 */
[----:B------:R-:W-:Y:S01]  /*b950*/  ISETP.GE.AND P0, PT, R35, c[0x0][0x27c], PT ;  /* 0x00009f0023007a0c */ /* 0x000fe20003f06270 */
[----:B------:R-:W-:-:S12]  /*b960*/  BSSY B0, `(.L_x_1734) ;  /* 0x0000030000007945 */ /* 0x000fd80003800000 */
[----:B------:R-:W-:Y:S05]  /*b970*/  @P0 BRA `(.L_x_1735) ;  /* 0x000002e000000947 */ /* 0x000fea0003800000 */
[----:B------:R-:W2:Y:S01]  /*b980*/  LDS.128 R4, [R34+0x8100] ;  /* 0x0081000022047984 */ /* 0x000ea20000000c00 */
[----:B------:R-:W-:Y:S02]  /*b990*/  SHF.R.U64 R2, R18, 0x10, R19 ;  /* 0x0000001012027819 */ /* 0x000fe40000001213 */
[----:B------:R-:W-:Y:S02]  /*b9a0*/  SHF.R.U32.HI R10, RZ, 0x10, R21 ;  /* 0x00000010ff0a7819 */ /* 0x000fe40000011615 */
[----:B------:R-:W-:Y:S02]  /*b9b0*/  SHF.R.U32.HI R8, RZ, 0x10, R19 ;  /* 0x00000010ff087819 */ /* 0x000fe40000011613 */
[----:B------:R-:W-:Y:S02]  /*b9c0*/  SHF.R.U64 R9, R20, 0x10, R21 ;  /* 0x0000001014097819 */ /* 0x000fe40000001215 */
[----:B-1----:R-:W-:Y:S02]  /*b9d0*/  PRMT R13, R88, 0x5432, R2 ;  /* 0x00005432580d7816 */ /* 0x002fe40000000002 */
[----:B------:R-:W-:-:S02]  /*b9e0*/  PRMT R2, R17, 0x5410, R10 ;  /* 0x0000541011027816 */ /* 0x000fc4000000000a */
[----:B------:R-:W-:Y:S02]  /*b9f0*/  PRMT R8, R88, 0x5410, R8 ;  /* 0x0000541058087816 */ /* 0x000fe40000000008 */
[----:B------:R-:W-:Y:S01]  /*ba00*/  PRMT R12, R17, 0x5432, R9 ;  /* 0x00005432110c7816 */ /* 0x000fe20000000009 */
[C---:B------:R-:W-:Y:S01]  /*ba10*/  IMAD.U32 R16, R2.reuse, 0x10000, RZ ;  /* 0x0001000002107824 */ /* 0x040fe200078e00ff */
[----:B------:R-:W-:Y:S01]  /*ba20*/  LOP3.LUT R18, R2, 0xffff0000, RZ, 0xc0, !PT ;  /* 0xffff000002127812 */ /* 0x000fe200078ec0ff */
[C---:B------:R-:W-:Y:S01]  /*ba30*/  IMAD.U32 R17, R8.reuse, 0x10000, RZ ;  /* 0x0001000008117824 */ /* 0x040fe200078e00ff */
[----:B------:R-:W-:Y:S02]  /*ba40*/  LOP3.LUT R8, R8, 0xffff0000, RZ, 0xc0, !PT ;  /* 0xffff000008087812 */ /* 0x000fe400078ec0ff */
[C---:B--2---:R-:W-:Y:S01]  /*ba50*/  LOP3.LUT R9, R6.reuse, 0xffff0000, RZ, 0xc0, !PT ;  /* 0xffff000006097812 */ /* 0x044fe200078ec0ff */
[----:B------:R-:W-:Y:S01]  /*ba60*/  IMAD.U32 R10, R6, 0x10000, RZ ;  /* 0x00010000060a7824 */ /* 0x000fe200078e00ff */
[C---:B------:R-:W-:Y:S01]  /*ba70*/  LOP3.LUT R6, R7.reuse, 0xffff0000, RZ, 0xc0, !PT ;  /* 0xffff000007067812 */ /* 0x040fe200078ec0ff */
[----:B------:R-:W-:Y:S01]  /*ba80*/  IMAD.U32 R11, R7, 0x10000, RZ ;  /* 0x00010000070b7824 */ /* 0x000fe200078e00ff */
[C---:B------:R-:W-:Y:S01]  /*ba90*/  SHF.L.U32 R14, R4.reuse, 0x10, RZ ;  /* 0x00000010040e7819 */ /* 0x040fe200000006ff */
[C---:B------:R-:W-:Y:S01]  /*baa0*/  FMUL.FTZ R2, R9.reuse, R16 ;  /* 0x0000001009027220 */ /* 0x040fe20000410000 */
[----:B------:R-:W-:Y:S01]  /*bab0*/  LOP3.LUT R7, R4, 0xffff0000, RZ, 0xc0, !PT ;  /* 0xffff000004077812 */ /* 0x000fe200078ec0ff */
[-C--:B------:R-:W-:Y:S01]  /*bac0*/  FMUL.FTZ R9, R9, R17.reuse ;  /* 0x0000001109097220 */ /* 0x080fe20000410000 */
[C---:B------:R-:W-:Y:S01]  /*bad0*/  SHF.L.U32 R15, R5.reuse, 0x10, RZ ;  /* 0x00000010050f7819 */ /* 0x040fe200000006ff */
[----:B------:R-:W-:Y:S01]  /*bae0*/  FFMA.FTZ R17, R10, R17, -R2 ;  /* 0x000000110a117223 */ /* 0x000fe20000010802 */
[----:B------:R-:W-:Y:S01]  /*baf0*/  LOP3.LUT R4, R5, 0xffff0000, RZ, 0xc0, !PT ;  /* 0xffff000005047812 */ /* 0x000fe200078ec0ff */
[----:B------:R-:W-:-:S02]  /*bb00*/  FMUL.FTZ R5, R6, R18 ;  /* 0x0000001206057220 */ /* 0x000fc40000410000 */
[----:B------:R-:W-:Y:S01]  /*bb10*/  FFMA.FTZ R16, R10, R16, R9 ;  /* 0x000000100a107223 */ /* 0x000fe20000010009 */
[C---:B------:R-:W-:Y:S01]  /*bb20*/  SHF.L.U32 R9, R13.reuse, 0x10, RZ ;  /* 0x000000100d097819 */ /* 0x040fe200000006ff */
[-C--:B------:R-:W-:Y:S01]  /*bb30*/  FMUL.FTZ R2, R6, R8.reuse ;  /* 0x0000000806027220 */ /* 0x080fe20000410000 */
[----:B------:R-:W-:Y:S01]  /*bb40*/  LOP3.LUT R13, R13, 0xffff0000, RZ, 0xc0, !PT ;  /* 0xffff00000d0d7812 */ /* 0x000fe200078ec0ff */
[C---:B------:R-:W-:Y:S02]  /*bb50*/  FFMA.FTZ R10, R11.reuse, R8, -R5 ;  /* 0x000000080b0a7223 */ /* 0x040fe40000010805 */
[C---:B------:R-:W-:Y:S01]  /*bb60*/  IMAD.U32 R8, R12.reuse, 0x10000, RZ ;  /* 0x000100000c087824 */ /* 0x040fe200078e00ff */
[----:B------:R-:W-:Y:S01]  /*bb70*/  LOP3.LUT R12, R12, 0xffff0000, RZ, 0xc0, !PT ;  /* 0xffff00000c0c7812 */ /* 0x000fe200078ec0ff */
[----:B------:R-:W-:Y:S02]  /*bb80*/  FFMA.FTZ R11, R11, R18, R2 ;  /* 0x000000120b0b7223 */ /* 0x000fe40000010002 */
[----:B------:R-:W-:-:S02]  /*bb90*/  FMUL.FTZ R5, R7, R9 ;  /* 0x0000000907057220 */ /* 0x000fc40000410000 */
[C---:B------:R-:W-:Y:S02]  /*bba0*/  FMUL.FTZ R2, R4.reuse, R12 ;  /* 0x0000000c04027220 */ /* 0x040fe40000410000 */
[----:B------:R-:W-:Y:S01]  /*bbb0*/  FMUL.FTZ R6, R7, R8 ;  /* 0x0000000807067220 */ /* 0x000fe20000410000 */
[----:B------:R-:W-:Y:S01]  /*bbc0*/  F2FP.BF16.PACK_AB R7, R11, R10 ;  /* 0x0000000a0b07723e */ /* 0x000fe200000010ff */
[----:B------:R-:W-:Y:S02]  /*bbd0*/  FMUL.FTZ R4, R4, R13 ;  /* 0x0000000d04047220 */ /* 0x000fe40000410000 */
[C---:B------:R-:W-:Y:S02]  /*bbe0*/  FFMA.FTZ R8, R14.reuse, R8, R5 ;  /* 0x000000080e087223 */ /* 0x040fe40000010005 */
[----:B------:R-:W-:Y:S01]  /*bbf0*/  FFMA.FTZ R9, R14, R9, -R6 ;  /* 0x000000090e097223 */ /* 0x000fe20000010806 */
[----:B------:R-:W-:Y:S01]  /*bc00*/  F2FP.BF16.PACK_AB R6, R16, R17 ;  /* 0x000000111006723e */ /* 0x000fe200000010ff */
[----:B------:R-:W-:-:S02]  /*bc10*/  FFMA.FTZ R2, R15, R13, -R2 ;  /* 0x0000000d0f027223 */ /* 0x000fc40000010802 */
[----:B------:R-:W-:Y:S01]  /*bc20*/  FFMA.FTZ R5, R15, R12, R4 ;  /* 0x0000000c0f057223 */ /* 0x000fe20000010004 */
[----:B------:R-:W-:-:S04]  /*bc30*/  F2FP.BF16.PACK_AB R4, R8, R9 ;  /* 0x000000090804723e */ /* 0x000fc800000010ff */
[----:B------:R-:W-:-:S05]  /*bc40*/  F2FP.BF16.PACK_AB R5, R5, R2 ;  /* 0x000000020505723e */ /* 0x000fca00000010ff */
[----:B------:R1:W-:Y:S02]  /*bc50*/  STS.128 [R34+0x8100], R4 ;  /* 0x0081000422007388 */ /* 0x0003e40000000c00 */
.L_x_1735:
[----:B------:R-:W-:Y:S05]  /*bc60*/  BSYNC B0 ;  /* 0x0000000000007941 */ /* 0x000fea0003800000 */
.L_x_1734:
[----:B------:R-:W-:-:S13]  /*bc70*/  ISETP.GE.AND P0, PT, R90, c[0x0][0x27c], PT ;  /* 0x00009f005a007a0c */ /* 0x000fda0003f06270 */
[----:B------:R-:W-:Y:S05]  /*bc80*/  @P0 BRA `(.L_x_1733) ;  /* 0x000002e000000947 */ /* 0x000fea0003800000 */
[----:B-1----:R-:W1:Y:S01]  /*bc90*/  LDS.128 R4, [R34+0xc100] ;  /* 0x00c1000022047984 */ /* 0x002e620000000c00 */
        /* <DEDUP_REMOVED lines=45> */
.L_x_1733:
[----:B------:R-:W-:Y:S05]  /*bf70*/  BSYNC B1 ;  /* 0x0000000000017941 */ /* 0x000fea0003800000 */
.L_x_1732:
[----:B------:R-:W-:Y:S01]  /*bf80*/  IADD3 R2, R68, 0x10, RZ ;  /* 0x0000001044027810 */ /* 0x000fe20007ffe0ff */
[----:B------:R-:W-:Y:S03]  /*bf90*/  BSSY B1, `(.L_x_1736) ;  /* 0x0000065000017945 */ /* 0x000fe60003800000 */
[----:B------:R-:W-:-:S13]  /*bfa0*/  ISETP.GE.AND P0, PT, R2, UR4, PT ;  /* 0x0000000402007c0c */ /* 0x000fda000bf06270 */
[----:B------:R-:W-:Y:S05]  /*bfb0*/  @P0 BRA `(.L_x_1737) ;  /* 0x0000062000000947 */ /* 0x000fea0003800000 */
[----:B------:R-:W-:Y:S01]  /*bfc0*/  ISETP.GE.AND P0, PT, R35, c[0x0][0x27c], PT ;  /* 0x00009f0023007a0c */ /* 0x000fe20003f06270 */
[----:B------:R-:W-:-:S12]  /*bfd0*/  BSSY B0, `(.L_x_1738) ;  /* 0x0000030000007945 */ /* 0x000fd80003800000 */
        /* <DEDUP_REMOVED lines=47> */
.L_x_1739:
[----:B------:R-:W-:Y:S05]  /*c2d0*/  BSYNC B0 ;  /* 0x0000000000007941 */ /* 0x000fea0003800000 */
.L_x_1738:
        /* <DEDUP_REMOVED lines=48> */
.L_x_1737:
[----:B------:R-:W-:Y:S05]  /*c5e0*/  BSYNC B1 ;  /* 0x0000000000017941 */ /* 0x000fea0003800000 */
.L_x_1736:
        /* <DEDUP_REMOVED lines=53> */
.L_x_1743:
[----:B------:R-:W-:Y:S05]  /*c940*/  BSYNC B0 ;  /* 0x0000000000007941 */ /* 0x000fea0003800000 */
.L_x_1742:
        /* <DEDUP_REMOVED lines=48> */
.L_x_1741:
[----:B------:R-:W-:Y:S05]  /*cc50*/  BSYNC B1 ;  /* 0x0000000000017941 */ /* 0x000fea0003800000 */
.L_x_1740:
        /* <DEDUP_REMOVED lines=53> */
.L_x_1747:
[----:B------:R-:W-:Y:S05]  /*cfb0*/  BSYNC B0 ;  /* 0x0000000000007941 */ /* 0x000fea0003800000 */
.L_x_1746:
        /* <DEDUP_REMOVED lines=48> */
.L_x_1745:
[----:B------:R-:W-:Y:S05]  /*d2c0*/  BSYNC B1 ;  /* 0x0000000000017941 */ /* 0x000fea0003800000 */
.L_x_1744:
        /* <DEDUP_REMOVED lines=53> */
.L_x_1751:
[----:B------:R-:W-:Y:S05]  /*d620*/  BSYNC B0 ;  /* 0x0000000000007941 */ /* 0x000fea0003800000 */
.L_x_1750:
        /* <DEDUP_REMOVED lines=48> */
.L_x_1749:
[----:B------:R-:W-:Y:S05]  /*d930*/  BSYNC B1 ;  /* 0x0000000000017941 */ /* 0x000fea0003800000 */
.L_x_1748:
        /* <DEDUP_REMOVED lines=53> */
.L_x_1755:
[----:B------:R-:W-:Y:S05]  /*dc90*/  BSYNC B0 ;  /* 0x0000000000007941 */ /* 0x000fea0003800000 */
.L_x_1754:
        /* <DEDUP_REMOVED lines=48> */
.L_x_1753:
[----:B------:R-:W-:Y:S05]  /*dfa0*/  BSYNC B1 ;  /* 0x0000000000017941 */ /* 0x000fea0003800000 */
.L_x_1752:
        /* <DEDUP_REMOVED lines=53> */
.L_x_1759:
[----:B------:R-:W-:Y:S05]  /*e300*/  BSYNC B0 ;  /* 0x0000000000007941 */ /* 0x000fea0003800000 */
.L_x_1758:
        /* <DEDUP_REMOVED lines=48> */
.L_x_1757:
[----:B------:R-:W-:Y:S05]  /*e610*/  BSYNC B1 ;  /* 0x0000000000017941 */ /* 0x000fea0003800000 */
.L_x_1756:
[----:B------:R-:W-:-:S04]  /*e620*/  IADD3 R2, R68, 0x70, RZ ;  /* 0x0000007044027810 */ /* 0x000fc80007ffe0ff */
        /* <DEDUP_REMOVED lines=51> */
.L_x_1762:
[----:B------:R-:W-:Y:S05]  /*e960*/  BSYNC B0 ;  /* 0x0000000000007941 */ /* 0x000fea0003800000 */
.L_x_1761:
        /* <DEDUP_REMOVED lines=47> */
[----:B------:R1:W-:Y:S01]  /*ec60*/  STS.128 [R34+0xf900], R4 ;  /* 0x00f9000422007388 */ /* 0x0003e20000000c00 */
[----:B------:R-:W-:Y:S05]  /*ec70*/  BRA `(.L_x_1760) ;  /* 0x00004cc000007947 */ /* 0x000fea0003800000 */
.L_x_1715:
[----:B------:R-:W-:Y:S01]  /*ec80*/  PLOP3.LUT P0, PT, PT, PT, UP2, 0x80, 0x0 ;  /* 0x000000000000781c */ /* 0x000fe20003f0f028 */
[----:B------:R-:W-:Y:S01]  /*ec90*/  IMAD.U32 R6, RZ, RZ, UR30 ;  /* 0x0000001eff067e24 */ /* 0x000fe2000f8e00ff */
[----:B------:R-:W-:Y:S01]  /*eca0*/  CS2R R22, SRZ ;  /* 0x0000000000167805 */ /* 0x000fe2000001ff00 */
[----:B------:R-:W-:Y:S01]  /*ecb0*/  IMAD.U32 R7, RZ, RZ, UR31 ;  /* 0x0000001fff077e24 */ /* 0x000fe2000f8e00ff */
[----:B------:R-:W-:Y:S01]  /*ecc0*/  CS2R R20, SRZ ;  /* 0x0000000000147805 */ /* 0x000fe2000001ff00 */
[----:B------:R-:W-:Y:S01]  /*ecd0*/  IMAD.U32 R5, RZ, RZ, UR6 ;  /* 0x00000006ff057e24 */ /* 0x000fe2000f8e00ff */
[----:B------:R-:W-:-:S07]  /*ece0*/  ISETP.NE.AND P3, PT, R26, RZ, PT ;  /* 0x000000ff1a00720c */ /* 0x000fce0003f65270 */
[----:B------:R-:W-:Y:S01]  /*ecf0*/  @P0 IMAD.HI.U32 R4, R2, c[0x0][0x2c8], RZ ;  /* 0x0000b20002040a27 */ /* 0x000fe200078e00ff */
[----:B------:R-:W-:-:S13]  /*ed00*/  PLOP3.LUT P0, PT, PT, PT, UP2, 0x80, 0x0 ;  /* 0x000000000000781c */ /* 0x000fda0003f0f028 */
[----:B------:R-:W-:Y:S01]  /*ed10*/  @P0 SHF.R.U32.HI R2, RZ, c[0x0][0x2cc], R4 ;  /* 0x0000b300ff020a19 */ /* 0x000fe20000011604 */
[----:B------:R-:W-:-:S03]  /*ed20*/  IMAD.MOV.U32 R4, RZ, RZ, R6 ;  /* 0x000000ffff047224 */ /* 0x000fc600078e0006 */
[----:B------:R-:W-:Y:S01]  /*ed30*/  SHF.R.S32.HI R8, RZ, 0x1f, R2 ;  /* 0x0000001fff087819 */ /* 0x000fe20000011402 */
[----:B------:R-:W-:-:S04]  /*ed40*/  IMAD.WIDE.U32 R4, R2, c[0x0][0x280], R4 ;  /* 0x0000a00002047a25 */ /* 0x000fc800078e0004 */
[----:B------:R-:W-:Y:S01]  /*ed50*/  IMAD R7, R8, c[0x0][0x280], RZ ;  /* 0x0000a00008077a24 */ /* 0x000fe200078e02ff */
[----:B------:R-:W-:-:S03]  /*ed60*/  LEA R14, P0, R4, c[0x0][0x270], 0x1 ;  /* 0x00009c00040e7a11 */ /* 0x000fc600078008ff */
[----:B------:R-:W-:Y:S02]  /*ed70*/  IMAD R6, R2, c[0x0][0x284], R7 ;  /* 0x0000a10002067a24 */ /* 0x000fe400078e0207 */
[----:B------:R-:W-:Y:S02]  /*ed80*/  IMAD.U32 R7, RZ, RZ, UR33 ;  /* 0x00000021ff077e24 */ /* 0x000fe4000f8e00ff */
[----:B------:R-:W-:Y:S01]  /*ed90*/  IMAD R7, R8, c[0x0][0x290], RZ ;  /* 0x0000a40008077a24 */ /* 0x000fe200078e02ff */
[----:B------:R-:W-:Y:S01]  /*eda0*/  IADD3 R5, R5, R6, RZ ;  /* 0x0000000605057210 */ /* 0x000fe20007ffe0ff */
[----:B------:R-:W-:-:S03]  /*edb0*/  IMAD.U32 R6, RZ, RZ, UR32 ;  /* 0x00000020ff067e24 */ /* 0x000fc6000f8e00ff */
[----:B------:R-:W-:Y:S01]  /*edc0*/  LEA.HI.X R13, R4, c[0x0][0x274], R5, 0x1, P0 ;  /* 0x00009d00040d7a11 */ /* 0x000fe200000f0c05 */
[----:B------:R-:W-:Y:S01]  /*edd0*/  IMAD.U32 R5, RZ, RZ, UR5 ;  /* 0x00000005ff057e24 */ /* 0x000fe2000f8e00ff */
[----:B------:R-:W-:Y:S02]  /*ede0*/  MOV R4, R6 ;  /* 0x0000000600047202 */ /* 0x000fe40000000f00 */
[----:B------:R-:W1:Y:S03]  /*edf0*/  SHFL.IDX PT, R6, R14, RZ, 0x181f ;  /* 0x00181fff0e067589 */ /* 0x000e6600000e0000 */
[----:B------:R-:W-:-:S04]  /*ee00*/  IMAD.WIDE.U32 R4, R2, c[0x0][0x290], R4 ;  /* 0x0000a40002047a25 */ /* 0x000fc800078e0004 */
[----:B------:R-:W-:Y:S01]  /*ee10*/  IMAD R2, R2, c[0x0][0x294], R7 ;  /* 0x0000a50002027a24 */ /* 0x000fe200078e0207 */
[----:B------:R-:W-:-:S03]  /*ee20*/  LEA R12, P0, R4, c[0x0][0x288], 0x1 ;  /* 0x0000a200040c7a11 */ /* 0x000fc600078008ff */
[----:B------:R-:W-:Y:S02]  /*ee30*/  IMAD.IADD R2, R5, 0x1, R2 ;  /* 0x0000000105027824 */ /* 0x000fe400078e0202 */
[----:B------:R-:W2:Y:S03]  /*ee40*/  SHFL.IDX PT, R5, R13, RZ, 0x181f ;  /* 0x00181fff0d057589 */ /* 0x000ea600000e0000 */
[----:B------:R-:W-:Y:S02]  /*ee50*/  LEA.HI.X R11, R4, c[0x0][0x28c], R2, 0x1, P0 ;  /* 0x0000a300040b7a11 */ /* 0x000fe400000f0c02 */
[----:B------:R-:W-:-:S03]  /*ee60*/  ISETP.GE.OR P0, PT, R16, c[0x0][0x27c], P6 ;  /* 0x00009f0010007a0c */ /* 0x000fc60003706670 */
[----:B------:R-:W-:Y:S10]  /*ee70*/  SHFL.IDX PT, R8, R11, RZ, 0x181f ;  /* 0x00181fff0b087589 */ /* 0x000ff400000e0000 */
[C---:B------:R-:W-:Y:S01]  /*ee80*/  @!P0 IMAD.SHL.U32 R4, R16.reuse, 0x2, RZ ;  /* 0x0000000210048824 */ /* 0x040fe200078e00ff */
[----:B------:R-:W-:-:S04]  /*ee90*/  @!P0 SHF.L.U64.HI R2, R16, 0x1, R37 ;  /* 0x0000000110028819 */ /* 0x000fc80000010225 */
[----:B-1----:R-:W-:-:S05]  /*eea0*/  @!P0 IADD3 R6, P1, R6, R4, RZ ;  /* 0x0000000406068210 */ /* 0x002fca0007f3e0ff */
[----:B--2---:R-:W-:Y:S02]  /*eeb0*/  @!P0 IMAD.X R7, R5, 0x1, R2, P1 ;  /* 0x0000000105078824 */ /* 0x004fe400008e0602 */
[----:B------:R-:W1:Y:S01]  /*eec0*/  SHFL.IDX PT, R5, R12, RZ, 0x181f ;  /* 0x00181fff0c057589 */ /* 0x000e6200000e0000 */
[----:B------:R-:W-:Y:S01]  /*eed0*/  CS2R R26, SRZ ;  /* 0x00000000001a7805 */ /* 0x000fe2000001ff00 */
[----:B------:R-:W-:Y:S02]  /*eee0*/  CS2R R24, SRZ ;  /* 0x0000000000187805 */ /* 0x000fe4000001ff00 */
[----:B------:R2:W3:Y:S01]  /*eef0*/  @!P0 LD.E.128 R20, [R6.64] ;  /* 0x0000001c06148980 */ /* 0x0004e2000c101d00 */
[----:B-1----:R-:W-:-:S04]  /*ef00*/  @!P0 IADD3 R4, P1, R5, R4, RZ ;  /* 0x0000000405048210 */ /* 0x002fc80007f3e0ff */
[----:B------:R-:W-:-:S05]  /*ef10*/  @!P0 IADD3.X R5, R8, R2, RZ, P1, !PT ;  /* 0x0000000208058210 */ /* 0x000fca0000ffe4ff */
[----:B------:R1:W4:Y:S01]  /*ef20*/  @!P0 LD.E.128 R24, [R4.64] ;  /* 0x0000001c04188980 */ /* 0x000322000c101d00 */
[----:B------:R-:W-:Y:S03]  /*ef30*/  BSSY B0, `(.L_x_1763) ;  /* 0x0000026000007945 */ /* 0x000fe60003800000 */
[----:B--2---:R2:W1:Y:S01]  /*ef40*/  SHFL.IDX PT, R7, R14, 0x1, 0x181f ;  /* 0x00381f000e077f89 */ /* 0x00446200000e0000 */
[----:B------:R-:W-:-:S03]  /*ef50*/  CS2R R46, SRZ ;  /* 0x00000000002e7805 */ /* 0x000fc6000001ff00 */
[----:B------:R2:W1:Y:S01]  /*ef60*/  SHFL.IDX PT, R8, R12, 0x1, 0x181f ;  /* 0x00381f000c087f89 */ /* 0x00046200000e0000 */
[----:B------:R-:W-:-:S03]  /*ef70*/  CS2R R44, SRZ ;  /* 0x00000000002c7805 */ /* 0x000fc6000001ff00 */
[----:B------:R2:W1:Y:S01]  /*ef80*/  SHFL.IDX PT, R9, R13, 0x1, 0x181f ;  /* 0x00381f000d097f89 */ /* 0x00046200000e0000 */
[----:B------:R-:W-:-:S03]  /*ef90*/  CS2R R42, SRZ ;  /* 0x00000000002a7805 */ /* 0x000fc6000001ff00 */
[----:B------:R2:W1:Y:S01]  /*efa0*/  SHFL.IDX PT, R10, R11, 0x1, 0x181f ;  /* 0x00381f000b0a7f89 */ /* 0x00046200000e0000 */
[----:B------:R-:W-:Y:S01]  /*efb0*/  CS2R R40, SRZ ;  /* 0x0000000000287805 */ /* 0x000fe2000001ff00 */
[----:B------:R-:W-:Y:S01]  /*efc0*/  ISETP.GE.AND P2, PT, R16, c[0x0][0x27c], PT ;  /* 0x00009f0010007a0c */ /* 0x000fe20003f46270 */
[----:B---3--:R-:W-:Y:S01]  /*efd0*/  IMAD.MOV.U32 R6, RZ, RZ, R22 ;  /* 0x000000ffff067224 */ /* 0x008fe200078e0016 */
[----:B------:R-:W-:Y:S01]  /*efe0*/  MOV R2, R21 ;  /* 0x0000001500027202 */ /* 0x000fe20000000f00 */
[----:B-1----:R-:W-:Y:S02]  /*eff0*/  IMAD.MOV.U32 R5, RZ, RZ, R23 ;  /* 0x000000ffff057224 */ /* 0x002fe400078e0017 */
[----:B------:R-:W-:Y:S01]  /*f000*/  IMAD.MOV.U32 R4, RZ, RZ, R20 ;  /* 0x000000ffff047224 */ /* 0x000fe200078e0014 */
[----:B------:R-:W-:Y:S02]  /*f010*/  PRMT R31, R6, 0x7610, R31 ;  /* 0x00007610061f7816 */ /* 0x000fe4000000001f */
[----:B------:R-:W-:-:S02]  /*f020*/  PRMT R30, R30, 0x5410, R5 ;  /* 0x000054101e1e7816 */ /* 0x000fc40000000005 */
[----:B------:R-:W-:Y:S02]  /*f030*/  PRMT R29, R2, 0x7610, R29 ;  /* 0x00007610021d7816 */ /* 0x000fe4000000001d */
[----:B------:R-:W-:Y:S01]  /*f040*/  PRMT R19, R4, 0x7610, R19 ;  /* 0x0000761004137816 */ /* 0x000fe20000000013 */
[----:B----4-:R-:W-:Y:S01]  /*f050*/  IMAD.MOV.U32 R6, RZ, RZ, R26 ;  /* 0x000000ffff067224 */ /* 0x010fe200078e001a */
[----:B------:R-:W-:Y:S01]  /*f060*/  MOV R4, R24 ;  /* 0x0000001800047202 */ /* 0x000fe20000000f00 */
[----:B------:R-:W-:Y:S02]  /*f070*/  IMAD.MOV.U32 R5, RZ, RZ, R27 ;  /* 0x000000ffff057224 */ /* 0x000fe400078e001b */
[----:B------:R-:W-:Y:S01]  /*f080*/  IMAD.MOV.U32 R2, RZ, RZ, R25 ;  /* 0x000000ffff027224 */ /* 0x000fe200078e0019 */
[----:B------:R-:W-:Y:S02]  /*f090*/  PRMT R30, R6, 0x7610, R30 ;  /* 0x00007610061e7816 */ /* 0x000fe4000000001e */
[----:B------:R-:W-:-:S02]  /*f0a0*/  PRMT R29, R29, 0x5410, R5 ;  /* 0x000054101d1d7816 */ /* 0x000fc40000000005 */
[----:B------:R-:W-:Y:S01]  /*f0b0*/  PRMT R28, R2, 0x5410, R4 ;  /* 0x00005410021c7816 */ /* 0x000fe20000000004 */
[----:B------:R-:W-:Y:S05]  /*f0c0*/  @P3 BRA `(.L_x_1764) ;  /* 0x000000c000003947 */ /* 0x000fea0003800000 */
[----:B--2---:R-:W-:Y:S01]  /*f0d0*/  CS2R R44, SRZ ;  /* 0x00000000002c7805 */ /* 0x004fe2000001ff00 */
        /* <DEDUP_REMOVED lines=11> */
.L_x_1764:
[----:B--2---:R-:W-:Y:S05]  /*f190*/  BSYNC B0 ;  /* 0x0000000000007941 */ /* 0x004fea0003800000 */
.L_x_1763:
[----:B-1----:R-:W1:Y:S01]  /*f1a0*/  SHFL.IDX PT, R6, R14, 0x2, 0x181f ;  /* 0x00581f000e067f89 */ /* 0x002e6200000e0000 */
[----:B------:R-:W-:Y:S01]  /*f1b0*/  ISETP.NE.AND P0, PT, R38, RZ, PT ;  /* 0x000000ff2600720c */ /* 0x000fe20003f05270 */
[----:B------:R-:W-:Y:S01]  /*f1c0*/  CS2R R54, SRZ ;  /* 0x0000000000367805 */ /* 0x000fe2000001ff00 */
[----:B------:R-:W-:Y:S01]  /*f1d0*/  CS2R R52, SRZ ;  /* 0x0000000000347805 */ /* 0x000fe2000001ff00 */
[----:B------:R-:W2:Y:S01]  /*f1e0*/  SHFL.IDX PT, R4, R13, 0x2, 0x181f ;  /* 0x00581f000d047f89 */ /* 0x000ea200000e0000 */
[----:B------:R-:W-:Y:S02]  /*f1f0*/  ISETP.GE.OR P0, PT, R16, c[0x0][0x27c], P0 ;  /* 0x00009f0010007a0c */ /* 0x000fe40000706670 */
[----:B------:R-:W-:Y:S01]  /*f200*/  ISETP.NE.AND P3, PT, R48, RZ, PT ;  /* 0x000000ff3000720c */ /* 0x000fe20003f65270 */
[----:B------:R-:W-:Y:S10]  /*f210*/  SHFL.IDX PT, R8, R11, 0x2, 0x181f ;  /* 0x00581f000b087f89 */ /* 0x000ff400000e0000 */
[C---:B------:R-:W-:Y:S01]  /*f220*/  @!P0 IMAD.SHL.U32 R2, R16.reuse, 0x2, RZ ;  /* 0x0000000210028824 */ /* 0x040fe200078e00ff */
[----:B------:R-:W-:-:S04]  /*f230*/  @!P0 SHF.L.U64.HI R5, R16, 0x1, R37 ;  /* 0x0000000110058819 */ /* 0x000fc80000010225 */
[----:B-1----:R-:W-:-:S05]  /*f240*/  @!P0 IADD3 R6, P1, R6, R2, RZ ;  /* 0x0000000206068210 */ /* 0x002fca0007f3e0ff */
[----:B--2---:R-:W-:Y:S02]  /*f250*/  @!P0 IMAD.X R7, R4, 0x1, R5, P1 ;  /* 0x0000000104078824 */ /* 0x004fe400008e0605 */
[----:B------:R-:W1:Y:S01]  /*f260*/  SHFL.IDX PT, R4, R12, 0x2, 0x181f ;  /* 0x00581f000c047f89 */ /* 0x000e6200000e0000 */
[----:B------:R-:W-:Y:S01]  /*f270*/  CS2R R58, SRZ ;  /* 0x00000000003a7805 */ /* 0x000fe2000001ff00 */
[----:B------:R-:W-:Y:S02]  /*f280*/  CS2R R56, SRZ ;  /* 0x0000000000387805 */ /* 0x000fe4000001ff00 */
[----:B------:R2:W3:Y:S01]  /*f290*/  @!P0 LD.E.128 R52, [R6.64] ;  /* 0x0000001c06348980 */ /* 0x0004e2000c101d00 */
[----:B-1----:R-:W-:-:S05]  /*f2a0*/  @!P0 IADD3 R4, P1, R4, R2, RZ ;  /* 0x0000000204048210 */ /* 0x002fca0007f3e0ff */
[----:B------:R-:W-:-:S05]  /*f2b0*/  @!P0 IMAD.X R5, R8, 0x1, R5, P1 ;  /* 0x0000000108058824 */ /* 0x000fca00008e0605 */
[----:B------:R1:W4:Y:S01]  /*f2c0*/  @!P0 LD.E.128 R56, [R4.64] ;  /* 0x0000001c04388980 */ /* 0x000322000c101d00 */
[----:B--2--5:R-:W-:Y:S02]  /*f2d0*/  IMAD.MOV.U32 R6, RZ, RZ, R46 ;  /* 0x000000ffff067224 */ /* 0x024fe400078e002e */
[----:B------:R-:W-:Y:S01]  /*f2e0*/  IMAD.MOV.U32 R2, RZ, RZ, R45 ;  /* 0x000000ffff027224 */ /* 0x000fe200078e002d */
[----:B------:R2:W2:Y:S01]  /*f2f0*/  SHFL.IDX PT, R9, R13, 0x3, 0x181f ;  /* 0x00781f000d097f89 */ /* 0x0004a200000e0000 */
[----:B------:R-:W-:Y:S01]  /*f300*/  BSSY B0, `(.L_x_1765) ;  /* 0x000002b000007945 */ /* 0x000fe20003800000 */
[----:B-1----:R-:W-:Y:S01]  /*f310*/  IMAD.MOV.U32 R4, RZ, RZ, R44 ;  /* 0x000000ffff047224 */ /* 0x002fe200078e002c */
[----:B------:R-:W-:-:S04]  /*f320*/  MOV R5, R47 ;  /* 0x0000002f00057202 */ /* 0x000fc80000000f00 */
[----:B------:R-:W-:Y:S01]  /*f330*/  PRMT R71, R5, 0x5410, R6 ;  /* 0x0000541005477816 */ /* 0x000fe20000000006 */
[----:B------:R-:W-:Y:S01]  /*f340*/  IMAD.MOV.U32 R6, RZ, RZ, R42 ;  /* 0x000000ffff067224 */ /* 0x000fe200078e002a */
[----:B------:R-:W-:Y:S01]  /*f350*/  PRMT R51, R2, 0x5410, R4 ;  /* 0x0000541002337816 */ /* 0x000fe20000000004 */
[----:B------:R-:W-:Y:S01]  /*f360*/  IMAD.MOV.U32 R4, RZ, RZ, R40 ;  /* 0x000000ffff047224 */ /* 0x000fe200078e0028 */
[----:B------:R-:W-:Y:S01]  /*f370*/  MOV R5, R43 ;  /* 0x0000002b00057202 */ /* 0x000fe20000000f00 */
[----:B------:R-:W-:-:S03]  /*f380*/  IMAD.MOV.U32 R2, RZ, RZ, R41 ;  /* 0x000000ffff027224 */ /* 0x000fc600078e0029 */
[----:B------:R-:W-:Y:S02]  /*f390*/  PRMT R70, R5, 0x5410, R6 ;  /* 0x0000541005467816 */ /* 0x000fe40000000006 */
[----:B------:R-:W-:Y:S01]  /*f3a0*/  PRMT R50, R2, 0x5410, R4 ;  /* 0x0000541002327816 */ /* 0x000fe20000000004 */
[----:B------:R1:W1:Y:S01]  /*f3b0*/  SHFL.IDX PT, R7, R14, 0x3, 0x181f ;  /* 0x00781f000e077f89 */ /* 0x00026200000e0000 */
[----:B------:R-:W-:-:S03]  /*f3c0*/  CS2R R66, SRZ ;  /* 0x0000000000427805 */ /* 0x000fc6000001ff00 */
[----:B------:R1:W1:Y:S01]  /*f3d0*/  SHFL.IDX PT, R10, R11, 0x3, 0x181f ;  /* 0x00781f000b0a7f89 */ /* 0x00026200000e0000 */
[----:B------:R-:W-:-:S03]  /*f3e0*/  CS2R R64, SRZ ;  /* 0x0000000000407805 */ /* 0x000fc6000001ff00 */
[----:B------:R1:W1:Y:S01]  /*f3f0*/  SHFL.IDX PT, R8, R12, 0x3, 0x181f ;  /* 0x00781f000c087f89 */ /* 0x00026200000e0000 */
[----:B------:R-:W-:Y:S01]  /*f400*/  CS2R R62, SRZ ;  /* 0x00000000003e7805 */ /* 0x000fe2000001ff00 */
[----:B------:R-:W-:Y:S01]  /*f410*/  CS2R R60, SRZ ;  /* 0x00000000003c7805 */ /* 0x000fe2000001ff00 */
[----:B---3--:R-:W-:Y:S01]  /*f420*/  IMAD.MOV.U32 R6, RZ, RZ, R54 ;  /* 0x000000ffff067224 */ /* 0x008fe200078e0036 */
[----:B------:R-:W-:Y:S01]  /*f430*/  MOV R5, R55 ;  /* 0x0000003700057202 */ /* 0x000fe20000000f00 */
[----:B------:R-:W-:Y:S02]  /*f440*/  IMAD.MOV.U32 R4, RZ, RZ, R52 ;  /* 0x000000ffff047224 */ /* 0x000fe400078e0034 */
[----:B------:R-:W-:Y:S01]  /*f450*/  IMAD.MOV.U32 R2, RZ, RZ, R53 ;  /* 0x000000ffff027224 */ /* 0x000fe200078e0035 */
[----:B------:R-:W-:-:S04]  /*f460*/  PRMT R107, R5, 0x5410, R6 ;  /* 0x00005410056b7816 */ /* 0x000fc80000000006 */
[----:B------:R-:W-:Y:S01]  /*f470*/  PRMT R105, R2, 0x5410, R4 ;  /* 0x0000541002697816 */ /* 0x000fe20000000004 */
[----:B----4-:R-:W-:Y:S01]  /*f480*/  IMAD.MOV.U32 R6, RZ, RZ, R58 ;  /* 0x000000ffff067224 */ /* 0x010fe200078e003a */
[----:B------:R-:W-:Y:S01]  /*f490*/  MOV R5, R59 ;  /* 0x0000003b00057202 */ /* 0x000fe20000000f00 */
[----:B------:R-:W-:Y:S02]  /*f4a0*/  IMAD.MOV.U32 R4, RZ, RZ, R56 ;  /* 0x000000ffff047224 */ /* 0x000fe400078e0038 */
[----:B------:R-:W-:Y:S01]  /*f4b0*/  IMAD.MOV.U32 R2, RZ, RZ, R57 ;  /* 0x000000ffff027224 */ /* 0x000fe200078e0039 */
[----:B------:R-:W-:-:S04]  /*f4c0*/  PRMT R106, R5, 0x5410, R6 ;  /* 0x00005410056a7816 */ /* 0x000fc80000000006 */
[----:B------:R-:W-:Y:S01]  /*f4d0*/  PRMT R104, R2, 0x5410, R4 ;  /* 0x0000541002687816 */ /* 0x000fe20000000004 */
[----:B------:R-:W-:Y:S05]  /*f4e0*/  @P3 BRA `(.L_x_1766) ;  /* 0x000000c000003947 */ /* 0x000fea0003800000 */
[----:B-12---:R-:W-:Y:S01]  /*f4f0*/  CS2R R64, SRZ ;  /* 0x0000000000407805 */ /* 0x006fe2000001ff00 */
        /* <DEDUP_REMOVED lines=11> */
.L_x_1766:
[----:B-12---:R-:W-:Y:S05]  /*f5b0*/  BSYNC B0 ;  /* 0x0000000000007941 */ /* 0x006fea0003800000 */
.L_x_1765:
[----:B------:R-:W1:Y:S01]  /*f5c0*/  SHFL.IDX PT, R6, R14, 0x4, 0x181f ;  /* 0x00981f000e067f89 */ /* 0x000e6200000e0000 */
[----:B------:R-:W-:Y:S01]  /*f5d0*/  ISETP.NE.AND P0, PT, R69, RZ, PT ;  /* 0x000000ff4500720c */ /* 0x000fe20003f05270 */
[----:B------:R-:W-:Y:S01]  /*f5e0*/  CS2R R74, SRZ ;  /* 0x00000000004a7805 */ /* 0x000fe2000001ff00 */
[----:B------:R-:W-:Y:S01]  /*f5f0*/  ISETP.NE.AND P3, PT, R72, RZ, PT ;  /* 0x000000ff4800720c */ /* 0x000fe20003f65270 */
[----:B------:R-:W2:Y:S01]  /*f600*/  SHFL.IDX PT, R4, R13, 0x4, 0x181f ;  /* 0x00981f000d047f89 */ /* 0x000ea200000e0000 */
[C---:B------:R-:W-:Y:S01]  /*f610*/  ISETP.GE.OR P0, PT, R16.reuse, c[0x0][0x27c], P0 ;  /* 0x00009f0010007a0c */ /* 0x040fe20000706670 */
[----:B------:R-:W-:Y:S02]  /*f620*/  CS2R R72, SRZ ;  /* 0x0000000000487805 */ /* 0x000fe4000001ff00 */
        /* <DEDUP_REMOVED lines=58> */
.L_x_1768:
[----:B-12---:R-:W-:Y:S05]  /*f9d0*/  BSYNC B0 ;  /* 0x0000000000007941 */ /* 0x006fea0003800000 */
.L_x_1767:
[----:B------:R-:W1:Y:S01]  /*f9e0*/  SHFL.IDX PT, R6, R14, 0x6, 0x181f ;  /* 0x00d81f000e067f89 */ /* 0x000e6200000e0000 */
[----:B------:R-:W-:Y:S01]  /*f9f0*/  ISETP.NE.AND P0, PT, R89, RZ, PT ;  /* 0x000000ff5900720c */ /* 0x000fe20003f05270 */
[----:B------:R-:W-:Y:S01]  /*fa00*/  CS2R R98, SRZ ;  /* 0x0000000000627805 */ /* 0x000fe2000001ff00 */
[----:B------:R-:W-:Y:S01]  /*fa10*/  CS2R R96, SRZ ;  /* 0x0000000000607805 */ /* 0x000fe2000001ff00 */
[----:B------:R-:W2:Y:S01]  /*fa20*/  SHFL.IDX PT, R7, R13, 0x6, 0x181f ;  /* 0x00d81f000d077f89 */ /* 0x000ea200000e0000 */
[----:B------:R-:W-:-:S03]  /*fa30*/  ISETP.GE.OR P0, PT, R16, c[0x0][0x27c], P0 ;  /* 0x00009f0010007a0c */ /* 0x000fc60000706670 */
[----:B------:R-:W3:Y:S04]  /*fa40*/  SHFL.IDX PT, R4, R12, 0x6, 0x181f ;  /* 0x00d81f000c047f89 */ /* 0x000ee800000e0000 */
[----:B------:R-:W4:Y:S06]  /*fa50*/  SHFL.IDX PT, R8, R11, 0x6, 0x181f ;  /* 0x00d81f000b087f89 */ /* 0x000f2c00000e0000 */
        /* <DEDUP_REMOVED lines=12> */
[----:B------:R-:W-:Y:S01]  /*fb20*/  CS2R R102, SRZ ;  /* 0x0000000000667805 */ /* 0x000fe2000001ff00 */
[----:B------:R2:W2:Y:S01]  /*fb30*/  SHFL.IDX PT, R10, R13, 0x7, 0x181f ;  /* 0x00f81f000d0a7f89 */ /* 0x0004a200000e0000 */
[----:B------:R-:W-:Y:S01]  /*fb40*/  CS2R R100, SRZ ;  /* 0x0000000000647805 */ /* 0x000fe2000001ff00 */
[----:B------:R-:W-:Y:S01]  /*fb50*/  CS2R R90, SRZ ;  /* 0x00000000005a7805 */ /* 0x000fe2000001ff00 */
[----:B------:R-:W-:Y:S01]  /*fb60*/  CS2R R88, SRZ ;  /* 0x0000000000587805 */ /* 0x000fe2000001ff00 */
[----:B------:R2:W2:Y:S04]  /*fb70*/  SHFL.IDX PT, R8, R12, 0x7, 0x181f ;  /* 0x00f81f000c087f89 */ /* 0x0004a800000e0000 */
[----:B------:R2:W2:Y:S01]  /*fb80*/  SHFL.IDX PT, R9, R11, 0x7, 0x181f ;  /* 0x00f81f000b097f89 */ /* 0x0004a200000e0000 */
[----:B-1----:R-:W-:-:S03]  /*fb90*/  IMAD.MOV.U32 R6, RZ, RZ, R86 ;  /* 0x000000ffff067224 */ /* 0x002fc600078e0056 */
[----:B------:R1:W1:Y:S01]  /*fba0*/  SHFL.IDX PT, R7, R14, 0x7, 0x181f ;  /* 0x00f81f000e077f89 */ /* 0x00026200000e0000 */
[----:B---3--:R-:W-:Y:S01]  /*fbb0*/  IMAD.MOV.U32 R4, RZ, RZ, R84 ;  /* 0x000000ffff047224 */ /* 0x008fe200078e0054 */
        /* <DEDUP_REMOVED lines=34> */
.L_x_1770:
[----:B-1----:R-:W-:Y:S05]  /*fde0*/  BSYNC B0 ;  /* 0x0000000000007941 */ /* 0x002fea0003800000 */
.L_x_1769:
[----:B------:R-:W-:Y:S01]  /*fdf0*/  UIADD3 UR4, -UR18, UR20, URZ ;  /* 0x0000001412047290 */ /* 0x000fe2000fffe13f */
[----:B-----5:R-:W-:Y:S01]  /*fe00*/  IMAD.MOV.U32 R2, RZ, RZ, R102 ;  /* 0x000000ffff027224 */ /* 0x020fe200078e0066 */
[----:B------:R-:W-:-:S04]  /*fe10*/  DEPBAR.LE SB0, 0x1 ;  /* 0x000080400000791a */ /* 0x000fc80000000000 */
[----:B------:R-:W-:Y:S01]  /*fe20*/  UISETP.LT.AND UP0, UPT, UR4, 0x80, UPT ;  /* 0x000000800400788c */ /* 0x000fe2000bf01270 */
[----:B------:R-:W-:Y:S01]  /*fe30*/  PRMT R126, R126, 0x5410, R2 ;  /* 0x000054107e7e7816 */ /* 0x000fe20000000002 */
[----:B------:R-:W-:Y:S01]  /*fe40*/  IMAD.MOV.U32 R5, RZ, RZ, R103 ;  /* 0x000000ffff057224 */ /* 0x000fe200078e0067 */
[----:B------:R-:W-:Y:S01]  /*fe50*/  MOV R6, R90 ;  /* 0x0000005a00067202 */ /* 0x000fe20000000f00 */
[----:B------:R-:W-:Y:S01]  /*fe60*/  USEL UR4, UR4, 0x80, UP0 ;  /* 0x0000008004047887 */ /* 0x000fe20008000000 */
[----:B------:R-:W-:Y:S01]  /*fe70*/  IMAD.MOV.U32 R4, RZ, RZ, R100 ;  /* 0x000000ffff047224 */ /* 0x000fe200078e0064 */
[----:B------:R-:W-:Y:S01]  /*fe80*/  BSSY B0, `(.L_x_1771) ;  /* 0x0000073000007945 */ /* 0x000fe20003800000 */
[----:B------:R-:W-:Y:S01]  /*fe90*/  IMAD.MOV.U32 R2, RZ, RZ, R101 ;  /* 0x000000ffff027224 */ /* 0x000fe200078e0065 */
[----:B------:R-:W-:Y:S01]  /*fea0*/  PRMT R126, R5, 0x7610, R126 ;  /* 0x00007610057e7816 */ /* 0x000fe2000000007e */
[----:B------:R-:W-:Y:S01]  /*feb0*/  IMAD.MOV.U32 R5, RZ, RZ, R91 ;  /* 0x000000ffff057224 */ /* 0x000fe200078e005b */
[----:B------:R-:W-:Y:S01]  /*fec0*/  BAR.SYNC.DEFER_BLOCKING 0x0 ;  /* 0x0000000000007b1d */ /* 0x000fe20000010000 */
[----:B------:R-:W-:-:S02]  /*fed0*/  ISETP.GE.OR P0, PT, R68, UR4, P2 ;  /* 0x0000000444007c0c */ /* 0x000fc40009706670 */
[----:B------:R-:W-:Y:S01]  /*fee0*/  PRMT R124, R2, 0x5410, R4 ;  /* 0x00005410027c7816 */ /* 0x000fe20000000004 */
[----:B------:R-:W-:Y:S01]  /*fef0*/  IMAD.MOV.U32 R4, RZ, RZ, R88 ;  /* 0x000000ffff047224 */ /* 0x000fe200078e0058 */
[----:B------:R-:W-:Y:S02]  /*ff00*/  MOV R2, R89 ;  /* 0x0000005900027202 */ /* 0x000fe40000000f00 */
[----:B------:R-:W-:Y:S02]  /*ff10*/  PRMT R125, R5, 0x5410, R6 ;  /* 0x00005410057d7816 */ /* 0x000fe40000000006 */
[----:B------:R-:W-:-:S05]  /*ff20*/  PRMT R123, R2, 0x5410, R4 ;  /* 0x00005410027b7816 */ /* 0x000fca0000000004 */
[----:B------:R-:W-:Y:S05]  /*ff30*/  @P0 BRA `(.L_x_1772) ;  /* 0x0000067000000947 */ /* 0x000fea0003800000 */
[----:B------:R-:W-:Y:S01]  /*ff40*/  IMAD.MOV.U32 R2, RZ, RZ, c[0x0][0x27c] ;  /* 0x00009f00ff027624 */ /* 0x000fe200078e00ff */
[----:B------:R-:W1:Y:S01]  /*ff50*/  LDS.128 R8, [R34+0x8100] ;  /* 0x0081000022087984 */ /* 0x000e620000000c00 */
[----:B------:R-:W-:Y:S02]  /*ff60*/  SHF.R.U64 R13, R22, 0x10, R23 ;  /* 0x00000010160d7819 */ /* 0x000fe40000001217 */
[----:B------:R-:W-:Y:S02]  /*ff70*/  SHF.R.U64 R15, R24, 0x10, R25 ;  /* 0x00000010180f7819 */ /* 0x000fe40000001219 */
[----:B------:R-:W-:Y:S02]  /*ff80*/  LEA.HI R2, R2, R49, RZ, 0x1d ;  /* 0x0000003102027211 */ /* 0x000fe400078fe8ff */
[----:B------:R-:W-:Y:S02]  /*ff90*/  SHF.R.U64 R17, R26, 0x10, R27 ;  /* 0x000000101a117819 */ /* 0x000fe4000000121b */
[----:B------:R-:W-:Y:S01]  /*ffa0*/  SHF.R.S32.HI R5, RZ, 0x1f, R2 ;  /* 0x0000001fff057819 */ /* 0x000fe20000011402 */
[----:B------:R-:W-:Y:S01]  /*ffb0*/  IMAD.SHL.U32 R4, R2, 0x8, RZ ;  /* 0x0000000802047824 */ /* 0x000fe200078e00ff */
[----:B------:R-:W-:-:S02]  /*ffc0*/  PRMT R26, R31, 0x5410, R13 ;  /* 0x000054101f1a7816 */ /* 0x000fc4000000000d */
[----:B------:R-:W-:Y:S02]  /*ffd0*/  LEA.HI R2, R5, R2, RZ, 0x3 ;  /* 0x0000000205027211 */ /* 0x000fe400078f18ff */
[----:B------:R-:W-:Y:S02]  /*ffe0*/  LOP3.LUT R4, R18, 0x38, R4, 0xf8, !PT ;  /* 0x0000003812047812 */ /* 0x000fe400078ef804 */
[----:B------:R-:W-:Y:S01]  /*fff0*/  PRMT R13, R28, 0x5432, R15 ;  /* 0x000054321c0d7816 */ /* 0x000fe2000000000f */
[----:B------:R-:W-:Y:S01]  /*10000*/  IMAD.SHL.U32 R2, R2, 0x400, RZ ;  /* 0x0000040002027824 */ /* 0x000fe200078e00ff */
[----:B------:R-:W-:Y:S02]  /*10010*/  LOP3.LUT R4, R4, R33, RZ, 0x3c, !PT ;  /* 0x0000002104047212 */ /* 0x000fe400078e3cff */
[----:B------:R-:W-:Y:S01]  /*10020*/  SHF.R.U32.HI R16, RZ, 0x10, R25 ;  /* 0x00000010ff107819 */ /* 0x000fe20000011619 */
[----:B------:R-:W-:Y:S01]  /*10030*/  IMAD.U32 R31, R13, 0x10000, RZ ;  /* 0x000100000d1f7824 */ /* 0x000fe200078e00ff */
[----:B------:R-:W-:-:S02]  /*10040*/  LOP3.LUT R2, R2, 0x7fffe000, RZ, 0xc0, !PT ;  /* 0x7fffe00002027812 */ /* 0x000fc400078ec0ff */
[----:B------:R-:W-:Y:S02]  /*10050*/  SHF.R.U32.HI R14, RZ, 0x10, R23 ;  /* 0x00000010ff0e7819 */ /* 0x000fe40000011617 */
[----:B------:R-:W-:Y:S02]  /*10060*/  IADD3 R2, R4, R2, R32 ;  /* 0x0000000204027210 */ /* 0x000fe40007ffe020 */
[----:B------:R-:W-:Y:S02]  /*10070*/  SHF.R.U32.HI R12, RZ, 0x10, R21 ;  /* 0x00000010ff0c7819 */ /* 0x000fe40000011615 */
[----:B------:R-:W-:Y:S01]  /*10080*/  SHF.R.U32.HI R18, RZ, 0x10, R27 ;  /* 0x00000010ff127819 */ /* 0x000fe2000001161b */
[----:B------:R-:W-:Y:S01]  /*10090*/  IMAD.SHL.U32 R33, R2, 0x2, RZ ;  /* 0x0000000202217824 */ /* 0x000fe200078e00ff */
[----:B------:R-:W-:Y:S02]  /*100a0*/  SHF.R.U64 R2, R20, 0x10, R21 ;  /* 0x0000001014027819 */ /* 0x000fe40000001215 */
[----:B------:R-:W-:-:S02]  /*100b0*/  PRMT R16, R28, 0x5410, R16 ;  /* 0x000054101c107816 */ /* 0x000fc40000000010 */
[----:B------:R-:W2:Y:S01]  /*100c0*/  LDS.128 R4, [R33+0x8100] ;  /* 0x0081000021047984 */ /* 0x000ea20000000c00 */
[----:B------:R-:W-:Y:S02]  /*100d0*/  PRMT R19, R19, 0x5410, R2 ;  /* 0x0000541013137816 */ /* 0x000fe40000000002 */
[----:B------:R-:W-:Y:S01]  /*100e0*/  PRMT R27, R30, 0x5432, R14 ;  /* 0x000054321e1b7816 */ /* 0x000fe2000000000e */
[----:B-1----:R-:W-:Y:S01]  /*100f0*/  IMAD.U32 R14, R11, 0x10000, RZ ;  /* 0x000100000b0e7824 */ /* 0x002fe200078e00ff */
[----:B------:R-:W-:Y:S01]  /*10100*/  PRMT R20, R29, 0x5410, R12 ;  /* 0x000054101d147816 */ /* 0x000fe2000000000c */
[----:B------:R-:W-:Y:S01]  /*10110*/  IMAD.U32 R12, R8, 0x10000, RZ ;  /* 0x00010000080c7824 */ /* 0x000fe200078e00ff */
[----:B------:R-:W-:Y:S01]  /*10120*/  PRMT R25, R30, 0x5410, R17 ;  /* 0x000054101e197816 */ /* 0x000fe20000000011 */
[----:B------:R-:W-:Y:S01]  /*10130*/  IMAD.U32 R30, R19, 0x10000, RZ ;  /* 0x00010000131e7824 */ /* 0x000fe200078e00ff */
[----:B------:R-:W-:Y:S01]  /*10140*/  LOP3.LUT R28, R11, 0xffff0000, RZ, 0xc0, !PT ;  /* 0xffff00000b1c7812 */ /* 0x000fe200078ec0ff */
[----:B------:R-:W-:Y:S01]  /*10150*/  IMAD.U32 R48, R16, 0x10000, RZ ;  /* 0x0001000010307824 */ /* 0x000fe200078e00ff */
[----:B------:R-:W-:Y:S01]  /*10160*/  PRMT R24, R29, 0x5432, R18 ;  /* 0x000054321d187816 */ /* 0x000fe20000000012 */
[----:B------:R-:W-:Y:S01]  /*10170*/  IMAD.U32 R23, R10, 0x10000, RZ ;  /* 0x000100000a177824 */ /* 0x000fe200078e00ff */
[----:B------:R-:W-:-:S02]  /*10180*/  LOP3.LUT R17, R8, 0xffff0000, RZ, 0xc0, !PT ;  /* 0xffff000008117812 */ /* 0x000fc400078ec0ff */
[C---:B------:R-:W-:Y:S01]  /*10190*/  SHF.L.U32 R15, R9.reuse, 0x10, RZ ;  /* 0x00000010090f7819 */ /* 0x040fe200000006ff */
[----:B------:R-:W-:Y:S01]  /*101a0*/  IMAD.U32 R39, R24, 0x10000, RZ ;  /* 0x0001000018277824 */ /* 0x000fe200078e00ff */
[----:B------:R-:W-:Y:S02]  /*101b0*/  LOP3.LUT R18, R9, 0xffff0000, RZ, 0xc0, !PT ;  /* 0xffff000009127812 */ /* 0x000fe400078ec0ff */
[----:B------:R-:W-:Y:S02]  /*101c0*/  LOP3.LUT R29, R10, 0xffff0000, RZ, 0xc0, !PT ;  /* 0xffff00000a1d7812 */ /* 0x000fe400078ec0ff */
[----:B------:R-:W-:Y:S01]  /*101d0*/  LOP3.LUT R13, R13, 0xffff0000, RZ, 0xc0, !PT ;  /* 0xffff00000d0d7812 */ /* 0x000fe200078ec0ff */
[----:B--2---:R-:W-:Y:S01]  /*101e0*/  IMAD.U32 R2, R4, 0x10000, RZ ;  /* 0x0001000004027824 */ /* 0x004fe200078e00ff */
[C---:B------:R-:W-:Y:S02]  /*101f0*/  SHF.L.U32 R11, R6.reuse, 0x10, RZ ;  /* 0x00000010060b7819 */ /* 0x040fe400000006ff */
[----:B------:R-:W-:Y:S01]  /*10200*/  LOP3.LUT R22, R6, 0xffff0000, RZ, 0xc0, !PT ;  /* 0xffff000006167812 */ /* 0x000fe200078ec0ff */
[----:B------:R-:W-:Y:S01]  /*10210*/  FMUL.FTZ R6, R2, R31 ;  /* 0x0000001f02067220 */ /* 0x000fe20000410000 */
[----:B------:R-:W-:-:S02]  /*10220*/  SHF.L.U32 R8, R5, 0x10, RZ ;  /* 0x0000001005087819 */ /* 0x000fc400000006ff */
[----:B------:R-:W-:Y:S01]  /*10230*/  LOP3.LUT R9, R4, 0xffff0000, RZ, 0xc0, !PT ;  /* 0xffff000004097812 */ /* 0x000fe200078ec0ff */
[-C--:B------:R-:W-:Y:S01]  /*10240*/  FMUL.FTZ R4, R2, R30.reuse ;  /* 0x0000001e02047220 */ /* 0x080fe20000410000 */
[----:B------:R-:W-:Y:S01]  /*10250*/  LOP3.LUT R10, R5, 0xffff0000, RZ, 0xc0, !PT ;  /* 0xffff0000050a7812 */ /* 0x000fe200078ec0ff */
[C---:B------:R-:W-:Y:S01]  /*10260*/  IMAD.U32 R5, R7.reuse, 0x10000, RZ ;  /* 0x0001000007057824 */ /* 0x040fe200078e00ff */
[----:B------:R-:W-:Y:S01]  /*10270*/  LOP3.LUT R21, R7, 0xffff0000, RZ, 0xc0, !PT ;  /* 0xffff000007157812 */ /* 0x000fe200078ec0ff */
[----:B------:R-:W-:Y:S01]  /*10280*/  FFMA.FTZ R38, R12, R30, -R6 ;  /* 0x0000001e0c267223 */ /* 0x000fe20000010806 */
[----:B------:R-:W-:Y:S01]  /*10290*/  SHF.L.U32 R7, R27, 0x10, RZ ;  /* 0x000000101b077819 */ /* 0x000fe200000006ff */
[----:B------:R-:W-:Y:S02]  /*102a0*/  IMAD.U32 R30, R20, 0x10000, RZ ;  /* 0x00010000141e7824 */ /* 0x000fe400078e00ff */
[----:B------:R-:W-:Y:S02]  /*102b0*/  FMUL.FTZ R2, R8, R48 ;  /* 0x0000003008027220 */ /* 0x000fe40000410000 */
[----:B------:R-:W-:Y:S01]  /*102c0*/  FFMA.FTZ R35, R12, R31, R4 ;  /* 0x0000001f0c237223 */ /* 0x000fe20000010004 */
[----:B------:R-:W-:Y:S01]  /*102d0*/  LOP3.LUT R12, R20, 0xffff0000, RZ, 0xc0, !PT ;  /* 0xffff0000140c7812 */ /* 0x000fe200078ec0ff */
[----:B------:R-:W-:-:S02]  /*102e0*/  FMUL.FTZ R4, R5, R39 ;  /* 0x0000002705047220 */ /* 0x000fc40000410000 */
[-C--:B------:R-:W-:Y:S02]  /*102f0*/  FFMA.FTZ R32, R15, R30.reuse, -R2 ;  /* 0x0000001e0f207223 */ /* 0x080fe40000010802 */
[-C--:B------:R-:W-:Y:S02]  /*10300*/  FMUL.FTZ R2, R5, R7.reuse ;  /* 0x0000000705027220 */ /* 0x080fe40000410000 */
[C---:B------:R-:W-:Y:S01]  /*10310*/  FFMA.FTZ R31, R14.reuse, R7, -R4 ;  /* 0x000000070e1f7223 */ /* 0x040fe20000010804 */
[----:B------:R-:W-:Y:S01]  /*10320*/  LOP3.LUT R4, R19, 0xffff0000, RZ, 0xc0, !PT ;  /* 0xffff000013047812 */ /* 0x000fe200078ec0ff */
[----:B------:R-:W-:Y:S01]  /*10330*/  FFMA.FTZ R19, R14, R39, R2 ;  /* 0x000000270e137223 */ /* 0x000fe20000010002 */
[----:B------:R-:W-:Y:S01]  /*10340*/  LOP3.LUT R7, R16, 0xffff0000, RZ, 0xc0, !PT ;  /* 0xffff000010077812 */ /* 0x000fe200078ec0ff */
[----:B------:R-:W-:Y:S01]  /*10350*/  FMUL.FTZ R2, R9, R13 ;  /* 0x0000000d09027220 */ /* 0x000fe20000410000 */
[----:B------:R-:W-:Y:S01]  /*10360*/  LOP3.LUT R16, R24, 0xffff0000, RZ, 0xc0, !PT ;  /* 0xffff000018107812 */ /* 0x000fe200078ec0ff */
[----:B------:R-:W-:-:S02]  /*10370*/  FMUL.FTZ R6, R8, R30 ;  /* 0x0000001e08067220 */ /* 0x000fc40000410000 */
[-C--:B------:R-:W-:Y:S02]  /*10380*/  FMUL.FTZ R5, R9, R4.reuse ;  /* 0x0000000409057220 */ /* 0x080fe40000410000 */
[----:B------:R-:W-:Y:S02]  /*10390*/  FFMA.FTZ R8, R17, R4, -R2 ;  /* 0x0000000411087223 */ /* 0x000fe40000010802 */
[----:B------:R-:W-:Y:S02]  /*103a0*/  IMAD.U32 R20, R25, 0x10000, RZ ;  /* 0x0001000019147824 */ /* 0x000fe400078e00ff */
[----:B------:R-:W-:Y:S01]  /*103b0*/  FMUL.FTZ R2, R10, R12 ;  /* 0x0000000c0a027220 */ /* 0x000fe20000410000 */
[----:B------:R-:W-:Y:S01]  /*103c0*/  F2FP.BF16.PACK_AB R8, R8, R38 ;  /* 0x000000260808723e */ /* 0x000fe200000010ff */
[----:B------:R-:W-:Y:S01]  /*103d0*/  FFMA.FTZ R30, R15, R48, R6 ;  /* 0x000000300f1e7223 */ /* 0x000fe20000010006 */
[----:B------:R-:W-:Y:S01]  /*103e0*/  LOP3.LUT R15, R27, 0xffff0000, RZ, 0xc0, !PT ;  /* 0xffff00001b0f7812 */ /* 0x000fe200078ec0ff */
[----:B------:R-:W-:-:S02]  /*103f0*/  IMAD.U32 R6, R26, 0x10000, RZ ;  /* 0x000100001a067824 */ /* 0x000fc400078e00ff */
[----:B------:R-:W-:Y:S02]  /*10400*/  FMUL.FTZ R4, R10, R7 ;  /* 0x000000070a047220 */ /* 0x000fe40000410000 */
[----:B------:R-:W-:Y:S01]  /*10410*/  FFMA.FTZ R14, R17, R13, R5 ;  /* 0x0000000d110e7223 */ /* 0x000fe20000010005 */
[----:B------:R-:W-:Y:S01]  /*10420*/  LOP3.LUT R17, R25, 0xffff0000, RZ, 0xc0, !PT ;  /* 0xffff000019117812 */ /* 0x000fe200078ec0ff */
[C---:B------:R-:W-:Y:S02]  /*10430*/  FMUL.FTZ R5, R11.reuse, R20 ;  /* 0x000000140b057220 */ /* 0x040fe40000410000 */
[----:B------:R-:W-:Y:S01]  /*10440*/  FFMA.FTZ R13, R18, R7, R2 ;  /* 0x00000007120d7223 */ /* 0x000fe20000010002 */
[----:B------:R-:W-:Y:S01]  /*10450*/  LOP3.LUT R7, R26, 0xffff0000, RZ, 0xc0, !PT ;  /* 0xffff00001a077812 */ /* 0x000fe200078ec0ff */
[----:B------:R-:W-:Y:S02]  /*10460*/  FFMA.FTZ R9, R18, R12, -R4 ;  /* 0x0000000c12097223 */ /* 0x000fe40000010804 */
[----:B------:R-:W-:-:S02]  /*10470*/  FMUL.FTZ R2, R11, R6 ;  /* 0x000000060b027220 */ /* 0x000fc40000410000 */
[----:B------:R-:W-:Y:S01]  /*10480*/  FFMA.FTZ R12, R23, R6, -R5 ;  /* 0x00000006170c7223 */ /* 0x000fe20000010805 */
[----:B------:R-:W-:Y:S01]  /*10490*/  F2FP.BF16.PACK_AB R9, R9, R32 ;  /* 0x000000200909723e */ /* 0x000fe200000010ff */
[C---:B------:R-:W-:Y:S02]  /*104a0*/  FMUL.FTZ R6, R22.reuse, R17 ;  /* 0x0000001116067220 */ /* 0x040fe40000410000 */
[----:B------:R-:W-:Y:S02]  /*104b0*/  FMUL.FTZ R5, R22, R7 ;  /* 0x0000000716057220 */ /* 0x000fe40000410000 */
[----:B------:R-:W-:Y:S02]  /*104c0*/  FFMA.FTZ R11, R23, R20, R2 ;  /* 0x00000014170b7223 */ /* 0x000fe40000010002 */
[C---:B------:R-:W-:Y:S02]  /*104d0*/  FMUL.FTZ R4, R21.reuse, R16 ;  /* 0x0000001015047220 */ /* 0x040fe40000410000 */
[----:B------:R-:W-:-:S02]  /*104e0*/  FMUL.FTZ R2, R21, R15 ;  /* 0x0000000f15027220 */ /* 0x000fc40000410000 */
[C---:B------:R-:W-:Y:S02]  /*104f0*/  FFMA.FTZ R10, R29.reuse, R7, -R6 ;  /* 0x000000071d0a7223 */ /* 0x040fe40000010806 */
[----:B------:R-:W-:Y:S01]  /*10500*/  FFMA.FTZ R6, R29, R17, R5 ;  /* 0x000000111d067223 */ /* 0x000fe20000010005 */
[----:B------:R-:W-:Y:S01]  /*10510*/  F2FP.BF16.PACK_AB R5, R13, R30 ;  /* 0x0000001e0d05723e */ /* 0x000fe200000010ff */
[----:B------:R-:W-:Y:S01]  /*10520*/  FFMA.FTZ R7, R28, R15, -R4 ;  /* 0x0000000f1c077223 */ /* 0x000fe20000010804 */
[----:B------:R-:W-:Y:S01]  /*10530*/  F2FP.BF16.PACK_AB R10, R10, R12 ;  /* 0x0000000c0a0a723e */ /* 0x000fe200000010ff */
[----:B------:R-:W-:Y:S01]  /*10540*/  FFMA.FTZ R2, R28, R16, R2 ;  /* 0x000000101c027223 */ /* 0x000fe20000010002 */
[----:B------:R-:W-:Y:S02]  /*10550*/  F2FP.BF16.PACK_AB R6, R6, R11 ;  /* 0x0000000b0606723e */ /* 0x000fe400000010ff */
[----:B------:R-:W-:Y:S02]  /*10560*/  F2FP.BF16.PACK_AB R11, R7, R31 ;  /* 0x0000001f070b723e */ /* 0x000fe400000010ff */
[----:B------:R-:W-:-:S02]  /*10570*/  F2FP.BF16.PACK_AB R4, R14, R35 ;  /* 0x000000230e04723e */ /* 0x000fc400000010ff */
[----:B------:R-:W-:Y:S01]  /*10580*/  F2FP.BF16.PACK_AB R7, R2, R19 ;  /* 0x000000130207723e */ /* 0x000fe200000010ff */
[----:B------:R1:W-:Y:S04]  /*10590*/  STS.128 [R34+0x8100], R8 ;  /* 0x0081000822007388 */ /* 0x0003e80000000c00 */
[----:B------:R1:W-:Y:S02]  /*105a0*/  STS.128 [R33+0x8100], R4 ;  /* 0x0081000421007388 */ /* 0x0003e40000000c00 */
.L_x_1772:
[----:B------:R-:W-:Y:S05]  /*105b0*/  BSYNC B0 ;  /* 0x0000000000007941 */ /* 0x000fea0003800000 */
.L_x_1771:
[----:B------:R-:W-:Y:S01]  /*105c0*/  IADD3 R2, R68, 0x10, RZ ;  /* 0x0000001044027810 */ /* 0x000fe20007ffe0ff */
[----:B------:R-:W-:Y:S03]  /*105d0*/  BSSY B0, `(.L_x_1773) ;  /* 0x0000074000007945 */ /* 0x000fe60003800000 */
[----:B------:R-:W-:-:S13]  /*105e0*/  ISETP.GE.OR P0, PT, R2, UR4, P2 ;  /* 0x0000000402007c0c */ /* 0x000fda0009706670 */
[----:B------:R-:W-:Y:S05]  /*105f0*/  @P0 BRA `(.L_x_1774) ;  /* 0x0000071000000947 */ /* 0x000fea0003800000 */
[----:B-1----:R-:W-:Y:S01]  /*10600*/  IMAD.MOV.U32 R6, RZ, RZ, c[0x0][0x27c] ;  /* 0x00009f00ff067624 */ /* 0x002fe200078e00ff */
[----:B------:R-:W-:Y:S01]  /*10610*/  SHF.R.S32.HI R4, RZ, 0x1f, R2 ;  /* 0x0000001fff047819 */ /* 0x000fe20000011402 */
[----:B------:R-:W-:Y:S01]  /*10620*/  IMAD.SHL.U32 R5, R2, 0x40, RZ ;  /* 0x0000004002057824 */ /* 0x000fe200078e00ff */
[----:B------:R-:W-:Y:S02]  /*10630*/  SHF.R.U32.HI R12, RZ, 0x10, R45 ;  /* 0x00000010ff0c7819 */ /* 0x000fe4000001162d */
[----:B------:R-:W-:Y:S02]  /*10640*/  LEA.HI R6, R6, R49, RZ, 0x1d ;  /* 0x0000003106067211 */ /* 0x000fe400078fe8ff */
[----:B------:R-:W-:Y:S02]  /*10650*/  LEA.HI R4, R4, R2, RZ, 0x3 ;  /* 0x0000000204047211 */ /* 0x000fe400078f18ff */
[----:B------:R-:W-:Y:S01]  /*10660*/  SHF.R.S32.HI R9, RZ, 0x1f, R6 ;  /* 0x0000001fff097819 */ /* 0x000fe20000011406 */
        /* <DEDUP_REMOVED lines=14> */
[----:B------:R-:W-:Y:S02]  /*10750*/  PRMT R21, R51, 0x5410, R12 ;  /* 0x0000541033157816 */ /* 0x000fe4000000000c */
[----:B------:R-:W-:Y:S02]  /*10760*/  IADD3 R2, R4, R2, R5 ;  /* 0x0000000204027210 */ /* 0x000fe40007ffe005 */
[----:B------:R-:W1:Y:S01]  /*10770*/  LDS.128 R8, [R48+0x8100] ;  /* 0x0081000030087984 */ /* 0x000e620000000c00 */
[----:B------:R-:W-:Y:S02]  /*10780*/  PRMT R12, R50, 0x5432, R15 ;  /* 0x00005432320c7816 */ /* 0x000fe4000000000f */
[----:B------:R-:W-:Y:S01]  /*10790*/  IMAD.SHL.U32 R35, R2, 0x2, RZ ;  /* 0x0000000202237824 */ /* 0x000fe200078e00ff */
[----:B------:R-:W-:-:S02]  /*107a0*/  SHF.R.U64 R2, R44, 0x10, R45 ;  /* 0x000000102c027819 */ /* 0x000fc4000000122d */
[--C-:B------:R-:W-:Y:S01]  /*107b0*/  SHF.R.U64 R13, R46, 0x10, R47.reuse ;  /* 0x000000102e0d7819 */ /* 0x100fe2000000122f */
[----:B------:R-:W-:Y:S01]  /*107c0*/  IMAD.U32 R32, R12, 0x10000, RZ ;  /* 0x000100000c207824 */ /* 0x000fe200078e00ff */
[----:B------:R-:W2:Y:S01]  /*107d0*/  LDS.128 R4, [R35+0x8100] ;  /* 0x0081000023047984 */ /* 0x000ea20000000c00 */
[----:B------:R-:W-:Y:S02]  /*107e0*/  SHF.R.U32.HI R14, RZ, 0x10, R47 ;  /* 0x00000010ff0e7819 */ /* 0x000fe4000001162f */
[----:B------:R-:W-:Y:S02]  /*107f0*/  SHF.R.U32.HI R16, RZ, 0x10, R41 ;  /* 0x00000010ff107819 */ /* 0x000fe40000011629 */
[--C-:B------:R-:W-:Y:S02]  /*10800*/  SHF.R.U64 R17, R42, 0x10, R43.reuse ;  /* 0x000000102a117819 */ /* 0x100fe4000000122b */
[----:B------:R-:W-:Y:S02]  /*10810*/  SHF.R.U32.HI R18, RZ, 0x10, R43 ;  /* 0x00000010ff127819 */ /* 0x000fe4000001162b */
[----:B------:R-:W-:-:S02]  /*10820*/  PRMT R19, R51, 0x5432, R2 ;  /* 0x0000543233137816 */ /* 0x000fc40000000002 */
[C---:B------:R-:W-:Y:S02]  /*10830*/  PRMT R27, R71.reuse, 0x5432, R13 ;  /* 0x00005432471b7816 */ /* 0x040fe4000000000d */
[----:B------:R-:W-:Y:S01]  /*10840*/  PRMT R28, R71, 0x5410, R14 ;  /* 0x00005410471c7816 */ /* 0x000fe2000000000e */
[----:B------:R-:W-:Y:S01]  /*10850*/  IMAD.U32 R31, R19, 0x10000, RZ ;  /* 0x00010000131f7824 */ /* 0x000fe200078e00ff */
[----:B------:R-:W-:Y:S02]  /*10860*/  PRMT R20, R50, 0x5410, R16 ;  /* 0x0000541032147816 */ /* 0x000fe40000000010 */
[C---:B------:R-:W-:Y:S02]  /*10870*/  PRMT R24, R70.reuse, 0x5432, R17 ;  /* 0x0000543246187816 */ /* 0x040fe40000000011 */
[----:B------:R-:W-:Y:S02]  /*10880*/  PRMT R25, R70, 0x5410, R18 ;  /* 0x0000541046197816 */ /* 0x000fe40000000012 */
[----:B------:R-:W-:Y:S01]  /*10890*/  LOP3.LUT R34, R12, 0xffff0000, RZ, 0xc0, !PT ;  /* 0xffff00000c227812 */ /* 0x000fe200078ec0ff */
[----:B------:R-:W-:-:S02]  /*108a0*/  IMAD.U32 R12, R20, 0x10000, RZ ;  /* 0x00010000140c7824 */ /* 0x000fc400078e00ff */
[C---:B-1----:R-:W-:Y:S01]  /*108b0*/  IMAD.U32 R13, R8.reuse, 0x10000, RZ ;  /* 0x00010000080d7824 */ /* 0x042fe200078e00ff */
[----:B------:R-:W-:Y:S01]  /*108c0*/  LOP3.LUT R14, R8, 0xffff0000, RZ, 0xc0, !PT ;  /* 0xffff0000080e7812 */ /* 0x000fe200078ec0ff */
[C---:B------:R-:W-:Y:S01]  /*108d0*/  IMAD.U32 R16, R9.reuse, 0x10000, RZ ;  /* 0x0001000009107824 */ /* 0x040fe200078e00ff */
[----:B------:R-:W-:Y:S01]  /*108e0*/  LOP3.LUT R18, R9, 0xffff0000, RZ, 0xc0, !PT ;  /* 0xffff000009127812 */ /* 0x000fe200078ec0ff */
[C---:B------:R-:W-:Y:S01]  /*108f0*/  IMAD.U32 R17, R11.reuse, 0x10000, RZ ;  /* 0x000100000b117824 */ /* 0x040fe200078e00ff */
[C---:B------:R-:W-:Y:S01]  /*10900*/  LOP3.LUT R30, R10.reuse, 0xffff0000, RZ, 0xc0, !PT ;  /* 0xffff00000a1e7812 */ /* 0x040fe200078ec0ff */
[----:B------:R-:W-:Y:S01]  /*10910*/  IMAD.U32 R26, R10, 0x10000, RZ ;  /* 0x000100000a1a7824 */ /* 0x000fe200078e00ff */
[----:B------:R-:W-:Y:S01]  /*10920*/  LOP3.LUT R29, R11, 0xffff0000, RZ, 0xc0, !PT ;  /* 0xffff00000b1d7812 */ /* 0x000fe200078ec0ff */
[----:B--2---:R-:W-:Y:S01]  /*10930*/  IMAD.U32 R9, R5, 0x10000, RZ ;  /* 0x0001000005097824 */ /* 0x004fe200078e00ff */
[C---:B------:R-:W-:Y:S01]  /*10940*/  SHF.L.U32 R2, R4.reuse, 0x10, RZ ;  /* 0x0000001004027819 */ /* 0x040fe200000006ff */
[----:B------:R-:W-:Y:S01]  /*10950*/  IMAD.U32 R10, R7, 0x10000, RZ ;  /* 0x00010000070a7824 */ /* 0x000fe200078e00ff */
        /* <DEDUP_REMOVED lines=8> */
[----:B------:R-:W-:Y:S01]  /*109e0*/  LOP3.LUT R23, R6, 0xffff0000, RZ, 0xc0, !PT ;  /* 0xffff000006177812 */ /* 0x000fe200078ec0ff */
[C---:B------:R-:W-:Y:S01]  /*109f0*/  FMUL.FTZ R2, R8.reuse, R34 ;  /* 0x0000002208027220 */ /* 0x040fe20000410000 */
[----:B------:R-:W-:Y:S01]  /*10a00*/  SHF.L.U32 R6, R21, 0x10, RZ ;  /* 0x0000001015067819 */ /* 0x000fe200000006ff */
[----:B------:R-:W-:Y:S01]  /*10a10*/  FMUL.FTZ R5, R8, R7 ;  /* 0x0000000708057220 */ /* 0x000fe20000410000 */
[----:B------:R-:W-:Y:S01]  /*10a20*/  LOP3.LUT R8, R20, 0xffff0000, RZ, 0xc0, !PT ;  /* 0xffff000014087812 */ /* 0x000fe200078ec0ff */
[----:B------:R-:W-:-:S02]  /*10a30*/  FFMA.FTZ R38, R13, R32, R4 ;  /* 0x000000200d267223 */ /* 0x000fc40000010004 */
[C---:B------:R-:W-:Y:S02]  /*10a40*/  FFMA.FTZ R33, R14.reuse, R7, -R2 ;  /* 0x000000070e217223 */ /* 0x040fe40000010802 */
[----:B------:R-:W-:Y:S02]  /*10a50*/  FMUL.FTZ R4, R9, R12 ;  /* 0x0000000c09047220 */ /* 0x000fe40000410000 */
[----:B------:R-:W-:Y:S02]  /*10a60*/  IMAD.U32 R13, R25, 0x10000, RZ ;  /* 0x00010000190d7824 */ /* 0x000fe400078e00ff */
[----:B------:R-:W-:Y:S01]  /*10a70*/  FMUL.FTZ R2, R9, R6 ;  /* 0x0000000609027220 */ /* 0x000fe20000410000 */
[----:B------:R-:W-:Y:S01]  /*10a80*/  LOP3.LUT R9, R21, 0xffff0000, RZ, 0xc0, !PT ;  /* 0xffff000015097812 */ /* 0x000fe200078ec0ff */
[----:B------:R-:W-:Y:S02]  /*10a90*/  FFMA.FTZ R32, R14, R34, R5 ;  /* 0x000000220e207223 */ /* 0x000fe40000010005 */
[----:B------:R-:W-:-:S02]  /*10aa0*/  IMAD.U32 R5, R28, 0x10000, RZ ;  /* 0x000100001c057824 */ /* 0x000fc400078e00ff */
[C---:B------:R-:W-:Y:S02]  /*10ab0*/  FFMA.FTZ R31, R16.reuse, R6, -R4 ;  /* 0x00000006101f7223 */ /* 0x040fe40000010804 */
[----:B------:R-:W-:Y:S02]  /*10ac0*/  FFMA.FTZ R19, R16, R12, R2 ;  /* 0x0000000c10137223 */ /* 0x000fe40000010002 */
[C---:B------:R-:W-:Y:S02]  /*10ad0*/  FMUL.FTZ R4, R10.reuse, R13 ;  /* 0x0000000d0a047220 */ /* 0x040fe40000410000 */
[-C--:B------:R-:W-:Y:S02]  /*10ae0*/  FMUL.FTZ R2, R10, R5.reuse ;  /* 0x000000050a027220 */ /* 0x080fe40000410000 */
[----:B------:R-:W-:Y:S02]  /*10af0*/  IMAD.U32 R10, R24, 0x10000, RZ ;  /* 0x00010000180a7824 */ /* 0x000fe400078e00ff */
[----:B------:R-:W-:-:S02]  /*10b00*/  FFMA.FTZ R16, R17, R5, -R4 ;  /* 0x0000000511107223 */ /* 0x000fc40000010804 */
[----:B------:R-:W-:Y:S02]  /*10b10*/  FMUL.FTZ R5, R11, R9 ;  /* 0x000000090b057220 */ /* 0x000fe40000410000 */
[----:B------:R-:W-:Y:S02]  /*10b20*/  IMAD.U32 R7, R27, 0x10000, RZ ;  /* 0x000100001b077824 */ /* 0x000fe400078e00ff */
[----:B------:R-:W-:Y:S02]  /*10b30*/  FMUL.FTZ R4, R15, R10 ;  /* 0x0000000a0f047220 */ /* 0x000fe40000410000 */
[-C--:B------:R-:W-:Y:S02]  /*10b40*/  FMUL.FTZ R6, R11, R8.reuse ;  /* 0x000000080b067220 */ /* 0x080fe40000410000 */
[----:B------:R-:W-:Y:S02]  /*10b50*/  FFMA.FTZ R17, R17, R13, R2 ;  /* 0x0000000d11117223 */ /* 0x000fe40000010002 */
[----:B------:R-:W-:Y:S01]  /*10b60*/  FFMA.FTZ R13, R18, R8, R5 ;  /* 0x00000008120d7223 */ /* 0x000fe20000010005 */
[----:B------:R-:W-:Y:S01]  /*10b70*/  LOP3.LUT R8, R24, 0xffff0000, RZ, 0xc0, !PT ;  /* 0xffff000018087812 */ /* 0x000fe200078ec0ff */
[-C--:B------:R-:W-:Y:S01]  /*10b80*/  FMUL.FTZ R2, R15, R7.reuse ;  /* 0x000000070f027220 */ /* 0x080fe20000410000 */
[----:B------:R-:W-:Y:S01]  /*10b90*/  LOP3.LUT R15, R25, 0xffff0000, RZ, 0xc0, !PT ;  /* 0xffff0000190f7812 */ /* 0x000fe200078ec0ff */
[----:B------:R-:W-:Y:S01]  /*10ba0*/  FFMA.FTZ R12, R26, R7, -R4 ;  /* 0x000000071a0c7223 */ /* 0x000fe20000010804 */
[----:B------:R-:W-:Y:S01]  /*10bb0*/  LOP3.LUT R7, R27, 0xffff0000, RZ, 0xc0, !PT ;  /* 0xffff00001b077812 */ /* 0x000fe200078ec0ff */
[----:B------:R-:W-:Y:S01]  /*10bc0*/  FFMA.FTZ R14, R18, R9, -R6 ;  /* 0x00000009120e7223 */ /* 0x000fe20000010806 */
[----:B------:R-:W-:Y:S01]  /*10bd0*/  LOP3.LUT R9, R28, 0xffff0000, RZ, 0xc0, !PT ;  /* 0xffff00001c097812 */ /* 0x000fe200078ec0ff */
[----:B------:R-:W-:-:S02]  /*10be0*/  FMUL.FTZ R6, R23, R8 ;  /* 0x0000000817067220 */ /* 0x000fc40000410000 */
[----:B------:R-:W-:Y:S02]  /*10bf0*/  FMUL.FTZ R5, R23, R7 ;  /* 0x0000000717057220 */ /* 0x000fe40000410000 */
[----:B------:R-:W-:Y:S02]  /*10c00*/  FFMA.FTZ R11, R26, R10, R2 ;  /* 0x0000000a1a0b7223 */ /* 0x000fe40000010002 */
[C---:B------:R-:W-:Y:S02]  /*10c10*/  FMUL.FTZ R4, R22.reuse, R15 ;  /* 0x0000000f16047220 */ /* 0x040fe40000410000 */
[----:B------:R-:W-:Y:S02]  /*10c20*/  FMUL.FTZ R2, R22, R9 ;  /* 0x0000000916027220 */ /* 0x000fe40000410000 */
[C---:B------:R-:W-:Y:S02]  /*10c30*/  FFMA.FTZ R10, R30.reuse, R7, -R6 ;  /* 0x000000071e0a7223 */ /* 0x040fe40000010806 */
[----:B------:R-:W-:Y:S01]  /*10c40*/  FFMA.FTZ R6, R30, R8, R5 ;  /* 0x000000081e067223 */ /* 0x000fe20000010005 */
[----:B------:R-:W-:Y:S01]  /*10c50*/  F2FP.BF16.PACK_AB R8, R33, R39 ;  /* 0x000000272108723e */ /* 0x000fe200000010ff */
[C---:B------:R-:W-:Y:S01]  /*10c60*/  FFMA.FTZ R7, R29.reuse, R9, -R4 ;  /* 0x000000091d077223 */ /* 0x040fe20000010804 */
[----:B------:R-:W-:Y:S01]  /*10c70*/  F2FP.BF16.PACK_AB R9, R14, R31 ;  /* 0x0000001f0e09723e */ /* 0x000fe200000010ff */
[----:B------:R-:W-:Y:S01]  /*10c80*/  FFMA.FTZ R2, R29, R15, R2 ;  /* 0x0000000f1d027223 */ /* 0x000fe20000010002 */
[----:B------:R-:W-:-:S02]  /*10c90*/  F2FP.BF16.PACK_AB R6, R6, R11 ;  /* 0x0000000b0606723e */ /* 0x000fc400000010ff */
[----:B------:R-:W-:Y:S02]  /*10ca0*/  F2FP.BF16.PACK_AB R10, R10, R12 ;  /* 0x0000000c0a0a723e */ /* 0x000fe400000010ff */
[----:B------:R-:W-:Y:S02]  /*10cb0*/  F2FP.BF16.PACK_AB R11, R7, R16 ;  /* 0x00000010070b723e */ /* 0x000fe400000010ff */
[----:B------:R-:W-:Y:S02]  /*10cc0*/  F2FP.BF16.PACK_AB R4, R32, R38 ;  /* 0x000000262004723e */ /* 0x000fe400000010ff */
[----:B------:R-:W-:Y:S01]  /*10cd0*/  F2FP.BF16.PACK_AB R5, R13, R19 ;  /* 0x000000130d05723e */ /* 0x000fe200000010ff */
[----:B------:R1:W-:Y:S01]  /*10ce0*/  STS.128 [R48+0x8100], R8 ;  /* 0x0081000830007388 */ /* 0x0003e20000000c00 */
[----:B------:R-:W-:-:S05]  /*10cf0*/  F2FP.BF16.PACK_AB R7, R2, R17 ;  /* 0x000000110207723e */ /* 0x000fca00000010ff */
[----:B------:R1:W-:Y:S02]  /*10d00*/  STS.128 [R35+0x8100], R4 ;  /* 0x0081000423007388 */ /* 0x0003e40000000c00 */
.L_x_1774:
[----:B------:R-:W-:Y:S05]  /*10d10*/  BSYNC B0 ;  /* 0x0000000000007941 */ /* 0x000fea0003800000 */
.L_x_1773:
        /* <DEDUP_REMOVED lines=117> */
.L_x_1776:
[----:B------:R-:W-:Y:S05]  /*11470*/  BSYNC B0 ;  /* 0x0000000000007941 */ /* 0x000fea0003800000 */
.L_x_1775:
        /* <DEDUP_REMOVED lines=117> */
.L_x_1778:
[----:B------:R-:W-:Y:S05]  /*11bd0*/  BSYNC B0 ;  /* 0x0000000000007941 */ /* 0x000fea0003800000 */
.L_x_1777:
[----:B------:R-:W-:Y:S01]  /*11be0*/  IADD3 R2, R68, 0x40, RZ ;  /* 0x0000004044027810 */ /* 0x000fe20007ffe0ff */
[----:B------:R-:W-:Y:S03]  /*11bf0*/  BSSY B0, `(.L_x_1779) ;  /* 0x0000074000007945 */ /* 0x000fe60003800000 */
[----:B------:R-:W-:-:S13]  /*11c00*/  ISETP.GE.OR P0, PT, R2, UR4, P2 ;  /* 0x0000000402007c0c */ /* 0x000fda0009706670 */
[----:B------:R-:W-:Y:S05]  /*11c10*/  @P0 BRA `(.L_x_1780) ;  /* 0x0000071000000947 */ /* 0x000fea0003800000 */
[----:B-1----:R-:W-:Y:S01]  /*11c20*/  SHF.R.S32.HI R4, RZ, 0x1f, R2 ;  /* 0x0000001fff047819 */ /* 0x002fe20000011402 */
[----:B------:R-:W-:Y:S01]  /*11c30*/  IMAD.MOV.U32 R9, RZ, RZ, c[0x0][0x27c] ;  /* 0x00009f00ff097624 */ /* 0x000fe200078e00ff */
[----:B------:R-:W-:Y:S01]  /*11c40*/  SHF.R.U32.HI R12, RZ, 0x10, R73 ;  /* 0x00000010ff0c7819 */ /* 0x000fe20000011649 */
[----:B------:R-:W-:Y:S01]  /*11c50*/  IMAD.SHL.U32 R5, R2, 0x40, RZ ;  /* 0x0000004002057824 */ /* 0x000fe200078e00ff */
[----:B------:R-:W-:Y:S02]  /*11c60*/  LEA.HI R4, R4, R2, RZ, 0x3 ;  /* 0x0000000204047211 */ /* 0x000fe400078f18ff */
[----:B------:R-:W-:Y:S02]  /*11c70*/  LEA.HI R9, R9, R49, RZ, 0x1d ;  /* 0x0000003109097211 */ /* 0x000fe400078fe8ff */
[----:B------:R-:W-:Y:S01]  /*11c80*/  LOP3.LUT R2, R5, 0x1c0, RZ, 0xc0, !PT ;  /* 0x000001c005027812 */ /* 0x000fe200078ec0ff */
[----:B------:R-:W-:Y:S01]  /*11c90*/  IMAD.SHL.U32 R5, R4, 0x40, RZ ;  /* 0x0000004004057824 */ /* 0x000fe200078e00ff */
[----:B------:R-:W-:Y:S01]  /*11ca0*/  SHF.R.S32.HI R10, RZ, 0x1f, R9 ;  /* 0x0000001fff0a7819 */ /* 0x000fe20000011409 */
[----:B------:R-:W-:Y:S01]  /*11cb0*/  IMAD.SHL.U32 R7, R9, 0x8, RZ ;  /* 0x0000000809077824 */ /* 0x000fe200078e00ff */
[----:B------:R-:W-:-:S02]  /*11cc0*/  LOP3.LUT R8, R2, 0x38, R36, 0xf8, !PT ;  /* 0x0000003802087812 */ /* 0x000fc400078ef824 */
[----:B------:R-:W-:Y:S02]  /*11cd0*/  LOP3.LUT R6, R5, 0xfffffe00, RZ, 0xc0, !PT ;  /* 0xfffffe0005067812 */ /* 0x000fe400078ec0ff */
[----:B------:R-:W-:Y:S02]  /*11ce0*/  LEA.HI R5, R10, R9, RZ, 0x3 ;  /* 0x000000090a057211 */ /* 0x000fe400078f18ff */
[----:B------:R-:W-:Y:S02]  /*11cf0*/  SHF.R.U32.HI R4, RZ, 0x3, R2 ;  /* 0x00000003ff047819 */ /* 0x000fe40000011602 */
[----:B------:R-:W-:Y:S01]  /*11d00*/  LOP3.LUT R7, R2, 0x38, R7, 0xf8, !PT ;  /* 0x0000003802077812 */ /* 0x000fe200078ef807 */
[----:B------:R-:W-:Y:S01]  /*11d10*/  IMAD.SHL.U32 R2, R5, 0x400, RZ ;  /* 0x0000040005027824 */ /* 0x000fe200078e00ff */
[----:B------:R-:W-:Y:S02]  /*11d20*/  LOP3.LUT R8, R6, R8, R4, 0xf6, !PT ;  /* 0x0000000806087212 */ /* 0x000fe400078ef604 */
[----:B------:R-:W-:-:S02]  /*11d30*/  LOP3.LUT R4, R7, R4, RZ, 0x3c, !PT ;  /* 0x0000000407047212 */ /* 0x000fc400078e3cff */
[----:B------:R-:W-:Y:S01]  /*11d40*/  LOP3.LUT R2, R2, 0x7fffe000, RZ, 0xc0, !PT ;  /* 0x7fffe00002027812 */ /* 0x000fe200078ec0ff */
[----:B------:R-:W-:Y:S01]  /*11d50*/  IMAD.SHL.U32 R39, R8, 0x2, RZ ;  /* 0x0000000208277824 */ /* 0x000fe200078e00ff */
[----:B------:R-:W-:Y:S02]  /*11d60*/  SHF.R.U64 R15, R80, 0x10, R81 ;  /* 0x00000010500f7819 */ /* 0x000fe40000001251 */
[----:B------:R-:W-:Y:S02]  /*11d70*/  IADD3 R2, R4, R2, R6 ;  /* 0x0000000204027210 */ /* 0x000fe40007ffe006 */
[----:B------:R-:W1:Y:S01]  /*11d80*/  LDS.128 R8, [R39+0x8100] ;  /* 0x0081000027087984 */ /* 0x000e620000000c00 */
[----:B------:R-:W-:Y:S02]  /*11d90*/  PRMT R21, R112, 0x5410, R12 ;  /* 0x0000541070157816 */ /* 0x000fe4000000000c */
[----:B------:R-:W-:Y:S01]  /*11da0*/  IMAD.SHL.U32 R35, R2, 0x2, RZ ;  /* 0x0000000202237824 */ /* 0x000fe200078e00ff */
[----:B------:R-:W-:-:S02]  /*11db0*/  SHF.R.U64 R2, R72, 0x10, R73 ;  /* 0x0000001048027819 */ /* 0x000fc40000001249 */
[----:B------:R-:W-:Y:S02]  /*11dc0*/  PRMT R12, R111, 0x5432, R15 ;  /* 0x000054326f0c7816 */ /* 0x000fe4000000000f */
[----:B------:R-:W2:Y:S01]  /*11dd0*/  LDS.128 R4, [R35+0x8100] ;  /* 0x0081000023047984 */ /* 0x000ea20000000c00 */
[--C-:B------:R-:W-:Y:S02]  /*11de0*/  SHF.R.U64 R13, R74, 0x10, R75.reuse ;  /* 0x000000104a0d7819 */ /* 0x100fe4000000124b */
[----:B------:R-:W-:Y:S01]  /*11df0*/  SHF.R.U32.HI R14, RZ, 0x10, R75 ;  /* 0x00000010ff0e7819 */ /* 0x000fe2000001164b */
[----:B------:R-:W-:Y:S01]  /*11e00*/  IMAD.U32 R32, R12, 0x10000, RZ ;  /* 0x000100000c207824 */ /* 0x000fe200078e00ff */
[----:B------:R-:W-:Y:S02]  /*11e10*/  SHF.R.U32.HI R16, RZ, 0x10, R81 ;  /* 0x00000010ff107819 */ /* 0x000fe40000011651 */
[--C-:B------:R-:W-:Y:S02]  /*11e20*/  SHF.R.U64 R17, R82, 0x10, R83.reuse ;  /* 0x0000001052117819 */ /* 0x100fe40000001253 */
[----:B------:R-:W-:-:S02]  /*11e30*/  SHF.R.U32.HI R18, RZ, 0x10, R83 ;  /* 0x00000010ff127819 */ /* 0x000fc40000011653 */
[----:B------:R-:W-:Y:S02]  /*11e40*/  PRMT R19, R112, 0x5432, R2 ;  /* 0x0000543270137816 */ /* 0x000fe40000000002 */
[C---:B------:R-:W-:Y:S02]  /*11e50*/  PRMT R27, R114.reuse, 0x5432, R13 ;  /* 0x00005432721b7816 */ /* 0x040fe4000000000d */
[----:B------:R-:W-:Y:S01]  /*11e60*/  PRMT R28, R114, 0x5410, R14 ;  /* 0x00005410721c7816 */ /* 0x000fe2000000000e */
[----:B------:R-:W-:Y:S01]  /*11e70*/  IMAD.U32 R31, R19, 0x10000, RZ ;  /* 0x00010000131f7824 */ /* 0x000fe200078e00ff */
[----:B------:R-:W-:Y:S02]  /*11e80*/  PRMT R20, R111, 0x5410, R16 ;  /* 0x000054106f147816 */ /* 0x000fe40000000010 */
[C---:B------:R-:W-:Y:S02]  /*11e90*/  PRMT R24, R113.reuse, 0x5432, R17 ;  /* 0x0000543271187816 */ /* 0x040fe40000000011 */
[----:B------:R-:W-:-:S02]  /*11ea0*/  PRMT R25, R113, 0x5410, R18 ;  /* 0x0000541071197816 */ /* 0x000fc40000000012 */
[----:B------:R-:W-:Y:S01]  /*11eb0*/  LOP3.LUT R34, R12, 0xffff0000, RZ, 0xc0, !PT ;  /* 0xffff00000c227812 */ /* 0x000fe200078ec0ff */
[----:B------:R-:W-:Y:S02]  /*11ec0*/  IMAD.U32 R12, R20, 0x10000, RZ ;  /* 0x00010000140c7824 */ /* 0x000fe400078e00ff */
        /* <DEDUP_REMOVED lines=70> */
.L_x_1780:
[----:B------:R-:W-:Y:S05]  /*12330*/  BSYNC B0 ;  /* 0x0000000000007941 */ /* 0x000fea0003800000 */
.L_x_1779:
        /* <DEDUP_REMOVED lines=117> */
.L_x_1782:
[----:B------:R-:W-:Y:S05]  /*12a90*/  BSYNC B0 ;  /* 0x0000000000007941 */ /* 0x000fea0003800000 */
.L_x_1781:
        /* <DEDUP_REMOVED lines=117> */
.L_x_1784:
[----:B------:R-:W-:Y:S05]  /*131f0*/  BSYNC B0 ;  /* 0x0000000000007941 */ /* 0x000fea0003800000 */
.L_x_1783:
[----:B-1----:R-:W-:-:S04]  /*13200*/  IADD3 R4, R68, 0x70, RZ ;  /* 0x0000007044047810 */ /* 0x002fc80007ffe0ff */
[----:B------:R-:W-:-:S13]  /*13210*/  ISETP.GE.OR P0, PT, R4, UR4, P2 ;  /* 0x0000000404007c0c */ /* 0x000fda0009706670 */
[----:B------:R-:W-:Y:S05]  /*13220*/  @P0 BRA `(.L_x_1760) ;  /* 0x0000071000000947 */ /* 0x000fea0003800000 */
[----:B------:R-:W-:Y:S01]  /*13230*/  SHF.R.S32.HI R5, RZ, 0x1f, R4 ;  /* 0x0000001fff057819 */ /* 0x000fe20000011404 */
        /* <DEDUP_REMOVED lines=27> */
[----:B------:R-:W-:Y:S02]  /*133f0*/  PRMT R19, R124, 0x5432, R2 ;  /* 0x000054327c137816 */ /* 0x000fe40000000002 */
[----:B------:R-:W-:Y:S01]  /*13400*/  SHF.R.U32.HI R16, RZ, 0x10, R89 ;  /* 0x00000010ff107819 */ /* 0x000fe20000011659 */
[----:B------:R-:W-:Y:S01]  /*13410*/  IMAD.U32 R32, R12, 0x10000, RZ ;  /* 0x000100000c207824 */ /* 0x000fe200078e00ff */
[--C-:B------:R-:W-:Y:S01]  /*13420*/  SHF.R.U64 R13, R102, 0x10, R103.reuse ;  /* 0x00000010660d7819 */ /* 0x100fe20000001267 */
[----:B------:R-:W-:Y:S01]  /*13430*/  IMAD.U32 R31, R19, 0x10000, RZ ;  /* 0x00010000131f7824 */ /* 0x000fe200078e00ff */
[----:B------:R-:W-:Y:S02]  /*13440*/  SHF.R.U32.HI R14, RZ, 0x10, R103 ;  /* 0x00000010ff0e7819 */ /* 0x000fe40000011667 */
[----:B------:R-:W-:-:S02]  /*13450*/  SHF.R.U64 R17, R90, 0x10, R91 ;  /* 0x000000105a117819 */ /* 0x000fc4000000125b */
[----:B------:R-:W-:Y:S02]  /*13460*/  SHF.R.U32.HI R18, RZ, 0x10, R91 ;  /* 0x00000010ff127819 */ /* 0x000fe4000001165b */
[----:B------:R-:W-:Y:S02]  /*13470*/  PRMT R20, R123, 0x5410, R16 ;  /* 0x000054107b147816 */ /* 0x000fe40000000010 */
[C---:B------:R-:W-:Y:S02]  /*13480*/  PRMT R27, R126.reuse, 0x5432, R13 ;  /* 0x000054327e1b7816 */ /* 0x040fe4000000000d */
[----:B------:R-:W-:Y:S02]  /*13490*/  PRMT R28, R126, 0x5410, R14 ;  /* 0x000054107e1c7816 */ /* 0x000fe4000000000e */
[C---:B------:R-:W-:Y:S02]  /*134a0*/  PRMT R24, R125.reuse, 0x5432, R17 ;  /* 0x000054327d187816 */ /* 0x040fe40000000011 */
[----:B------:R-:W-:-:S02]  /*134b0*/  PRMT R25, R125, 0x5410, R18 ;  /* 0x000054107d197816 */ /* 0x000fc40000000012 */
[----:B------:R-:W-:Y:S02]  /*134c0*/  LOP3.LUT R12, R12, 0xffff0000, RZ, 0xc0, !PT ;  /* 0xffff00000c0c7812 */ /* 0x000fe400078ec0ff */
        /* <DEDUP_REMOVED lines=19> */
[----:B------:R-:W-:Y:S01]  /*13600*/  IMAD.U32 R7, R20, 0x10000, RZ ;  /* 0x0001000014077824 */ /* 0x000fe200078e00ff */
[----:B------:R-:W-:Y:S01]  /*13610*/  SHF.L.U32 R6, R21, 0x10, RZ ;  /* 0x0000001015067819 */ /* 0x000fe200000006ff */
[----:B------:R-:W-:-:S02]  /*13620*/  FFMA.FTZ R37, R13, R31, -R5 ;  /* 0x0000001f0d257223 */ /* 0x000fc40000010805 */
[C---:B------:R-:W-:Y:S02]  /*13630*/  FMUL.FTZ R2, R8.reuse, R12 ;  /* 0x0000000c08027220 */ /* 0x040fe40000410000 */
[----:B------:R-:W-:Y:S02]  /*13640*/  FFMA.FTZ R35, R13, R32, R4 ;  /* 0x000000200d237223 */ /* 0x000fe40000010004 */
[----:B------:R-:W-:Y:S01]  /*13650*/  FMUL.FTZ R5, R8, R19 ;  /* 0x0000001308057220 */ /* 0x000fe20000410000 */
[----:B------:R-:W-:Y:S01]  /*13660*/  LOP3.LUT R8, R20, 0xffff0000, RZ, 0xc0, !PT ;  /* 0xffff000014087812 */ /* 0x000fe200078ec0ff */
[----:B------:R-:W-:Y:S02]  /*13670*/  FMUL.FTZ R4, R9, R7 ;  /* 0x0000000709047220 */ /* 0x000fe40000410000 */
[----:B------:R-:W-:Y:S02]  /*13680*/  IMAD.U32 R13, R25, 0x10000, RZ ;  /* 0x00010000190d7824 */ /* 0x000fe400078e00ff */
[----:B------:R-:W-:-:S02]  /*13690*/  FFMA.FTZ R33, R14, R19, -R2 ;  /* 0x000000130e217223 */ /* 0x000fc40000010802 */
[----:B------:R-:W-:Y:S01]  /*136a0*/  FMUL.FTZ R2, R9, R6 ;  /* 0x0000000609027220 */ /* 0x000fe20000410000 */
[----:B------:R-:W-:Y:S01]  /*136b0*/  LOP3.LUT R9, R21, 0xffff0000, RZ, 0xc0, !PT ;  /* 0xffff000015097812 */ /* 0x000fe200078ec0ff */
[----:B------:R-:W-:Y:S02]  /*136c0*/  FFMA.FTZ R32, R14, R12, R5 ;  /* 0x0000000c0e207223 */ /* 0x000fe40000010005 */
[----:B------:R-:W-:Y:S02]  /*136d0*/  FFMA.FTZ R31, R16, R6, -R4 ;  /* 0x00000006101f7223 */ /* 0x000fe40000010804 */
[----:B------:R-:W-:Y:S02]  /*136e0*/  IMAD.U32 R5, R28, 0x10000, RZ ;  /* 0x000100001c057824 */ /* 0x000fe400078e00ff */
[----:B------:R-:W-:Y:S02]  /*136f0*/  FMUL.FTZ R4, R10, R13 ;  /* 0x0000000d0a047220 */ /* 0x000fe40000410000 */
[----:B------:R-:W-:-:S02]  /*13700*/  IMAD.U32 R12, R24, 0x10000, RZ ;  /* 0x00010000180c7824 */ /* 0x000fc400078e00ff */
[----:B------:R-:W-:Y:S02]  /*13710*/  FFMA.FTZ R19, R16, R7, R2 ;  /* 0x0000000710137223 */ /* 0x000fe40000010002 */
[-C--:B------:R-:W-:Y:S02]  /*13720*/  FMUL.FTZ R2, R10, R5.reuse ;  /* 0x000000050a027220 */ /* 0x080fe40000410000 */
[----:B------:R-:W-:Y:S02]  /*13730*/  FFMA.FTZ R16, R17, R5, -R4 ;  /* 0x0000000511107223 */ /* 0x000fe40000010804 */
[----:B------:R-:W-:Y:S02]  /*13740*/  IMAD.U32 R7, R27, 0x10000, RZ ;  /* 0x000100001b077824 */ /* 0x000fe400078e00ff */
[----:B------:R-:W-:Y:S02]  /*13750*/  FMUL.FTZ R5, R11, R9 ;  /* 0x000000090b057220 */ /* 0x000fe40000410000 */
[----:B------:R-:W-:-:S02]  /*13760*/  FMUL.FTZ R4, R15, R12 ;  /* 0x0000000c0f047220 */ /* 0x000fc40000410000 */
[----:B------:R-:W-:Y:S02]  /*13770*/  FFMA.FTZ R17, R17, R13, R2 ;  /* 0x0000000d11117223 */ /* 0x000fe40000010002 */
[-C--:B------:R-:W-:Y:S01]  /*13780*/  FMUL.FTZ R6, R11, R8.reuse ;  /* 0x000000080b067220 */ /* 0x080fe20000410000 */
[----:B------:R-:W-:Y:S01]  /*13790*/  LOP3.LUT R11, R28, 0xffff0000, RZ, 0xc0, !PT ;  /* 0xffff00001c0b7812 */ /* 0x000fe200078ec0ff */
[----:B------:R-:W-:Y:S01]  /*137a0*/  FFMA.FTZ R14, R18, R8, R5 ;  /* 0x00000008120e7223 */ /* 0x000fe20000010005 */
[----:B------:R-:W-:Y:S01]  /*137b0*/  LOP3.LUT R8, R24, 0xffff0000, RZ, 0xc0, !PT ;  /* 0xffff000018087812 */ /* 0x000fe200078ec0ff */
[-C--:B------:R-:W-:Y:S01]  /*137c0*/  FMUL.FTZ R2, R15, R7.reuse ;  /* 0x000000070f027220 */ /* 0x080fe20000410000 */
[----:B------:R-:W-:Y:S01]  /*137d0*/  LOP3.LUT R15, R25, 0xffff0000, RZ, 0xc0, !PT ;  /* 0xffff0000190f7812 */ /* 0x000fe200078ec0ff */
[----:B------:R-:W-:Y:S01]  /*137e0*/  FFMA.FTZ R13, R26, R7, -R4 ;  /* 0x000000071a0d7223 */ /* 0x000fe20000010804 */
[----:B------:R-:W-:Y:S01]  /*137f0*/  LOP3.LUT R7, R27, 0xffff0000, RZ, 0xc0, !PT ;  /* 0xffff00001b077812 */ /* 0x000fe200078ec0ff */
[----:B------:R-:W-:-:S02]  /*13800*/  FFMA.FTZ R9, R18, R9, -R6 ;  /* 0x0000000912097223 */ /* 0x000fc40000010806 */
[----:B------:R-:W-:Y:S02]  /*13810*/  FFMA.FTZ R12, R26, R12, R2 ;  /* 0x0000000c1a0c7223 */ /* 0x000fe40000010002 */
[----:B------:R-:W-:Y:S01]  /*13820*/  FMUL.FTZ R6, R23, R8 ;  /* 0x0000000817067220 */ /* 0x000fe20000410000 */
[----:B------:R-:W-:Y:S01]  /*13830*/  F2FP.BF16.PACK_AB R9, R9, R31 ;  /* 0x0000001f0909723e */ /* 0x000fe200000010ff */
[C---:B------:R-:W-:Y:S02]  /*13840*/  FMUL.FTZ R4, R22.reuse, R15 ;  /* 0x0000000f16047220 */ /* 0x040fe40000410000 */
[----:B------:R-:W-:Y:S02]  /*13850*/  FMUL.FTZ R5, R23, R7 ;  /* 0x0000000717057220 */ /* 0x000fe40000410000 */
[----:B------:R-:W-:Y:S02]  /*13860*/  FMUL.FTZ R2, R22, R11 ;  /* 0x0000000b16027220 */ /* 0x000fe40000410000 */
[----:B------:R-:W-:-:S02]  /*13870*/  FFMA.FTZ R10, R30, R7, -R6 ;  /* 0x000000071e0a7223 */ /* 0x000fc40000010806 */
[----:B------:R-:W-:Y:S01]  /*13880*/  FFMA.FTZ R11, R29, R11, -R4 ;  /* 0x0000000b1d0b7223 */ /* 0x000fe20000010804 */
[----:B------:R-:W-:Y:S01]  /*13890*/  F2FP.BF16.PACK_AB R4, R32, R35 ;  /* 0x000000232004723e */ /* 0x000fe200000010ff */
[----:B------:R-:W-:Y:S01]  /*138a0*/  FFMA.FTZ R6, R30, R8, R5 ;  /* 0x000000081e067223 */ /* 0x000fe20000010005 */
[----:B------:R-:W-:Y:S01]  /*138b0*/  F2FP.BF16.PACK_AB R8, R33, R37 ;  /* 0x000000252108723e */ /* 0x000fe200000010ff */
[----:B------:R-:W-:Y:S01]  /*138c0*/  FFMA.FTZ R2, R29, R15, R2 ;  /* 0x0000000f1d027223 */ /* 0x000fe20000010002 */
[----:B------:R-:W-:Y:S02]  /*138d0*/  F2FP.BF16.PACK_AB R10, R10, R13 ;  /* 0x0000000d0a0a723e */ /* 0x000fe400000010ff */
[----:B------:R-:W-:Y:S02]  /*138e0*/  F2FP.BF16.PACK_AB R11, R11, R16 ;  /* 0x000000100b0b723e */ /* 0x000fe400000010ff */
[----:B------:R-:W-:Y:S02]  /*138f0*/  F2FP.BF16.PACK_AB R5, R14, R19 ;  /* 0x000000130e05723e */ /* 0x000fe400000010ff */
[----:B------:R-:W-:Y:S01]  /*13900*/  F2FP.BF16.PACK_AB R6, R6, R12 ;  /* 0x0000000c0606723e */ /* 0x000fe200000010ff */
[----:B------:R1:W-:Y:S01]  /*13910*/  STS.128 [R36+0x8100], R8 ;  /* 0x0081000824007388 */ /* 0x0003e20000000c00 */
[----:B------:R-:W-:-:S05]  /*13920*/  F2FP.BF16.PACK_AB R7, R2, R17 ;  /* 0x000000110207723e */ /* 0x000fca00000010ff */
[----:B------:R1:W-:Y:S02]  /*13930*/  STS.128 [R34+0x8100], R4 ;  /* 0x0081000422007388 */ /* 0x0003e40000000c00 */
.L_x_1760:
[----:B------:R-:W-:Y:S05]  /*13940*/  BSYNC B2 ;  /* 0x0000000000027941 */ /* 0x000fea0003800000 */
.L_x_1714:
[----:B-1----:R-:W-:Y:S01]  /*13950*/  SHF.R.S32.HI R7, RZ, 0x4, R129 ;  /* 0x00000004ff077819 */ /* 0x002fe20000011481 */
[----:B------:R-:W-:Y:S01]  /*13960*/  IMAD.SHL.U32 R6, R49, 0x40, RZ ;  /* 0x0000004031067824 */ /* 0x000fe200078e00ff */
[----:B------:R-:W-:-:S04]  /*13970*/  DEPBAR.LE SB0, 0x0 ;  /* 0x000080000000791a */ /* 0x000fc80000000000 */
[----:B------:R-:W-:Y:S01]  /*13980*/  LEA.HI R2, R129, R7, RZ, 0x1 ;  /* 0x0000000781027211 */ /* 0x000fe200078f08ff */
[----:B------:R-:W-:Y:S01]  /*13990*/  IMAD.SHL.U32 R4, R127, 0x40, RZ ;  /* 0x000000407f047824 */ /* 0x000fe200078e00ff */
[----:B------:R-:W-:Y:S01]  /*139a0*/  ULDC.64 UR4, c[0x0][0x208] ;  /* 0x0000820000047ab9 */ /* 0x000fe20000000a00 */
[----:B------:R-:W-:Y:S01]  /*139b0*/  IMAD.SHL.U32 R5, R128, 0x40, RZ ;  /* 0x0000004080057824 */ /* 0x000fe200078e00ff */
[----:B------:R-:W-:Y:S01]  /*139c0*/  LOP3.LUT R2, R2, 0xfffffffe, RZ, 0xc0, !PT ;  /* 0xfffffffe02027812 */ /* 0x000fe200078ec0ff */
[----:B------:R-:W-:Y:S01]  /*139d0*/  IMAD.SHL.U32 R8, R68, 0x8, RZ ;  /* 0x0000000844087824 */ /* 0x000fe200078e00ff */
[----:B------:R-:W-:Y:S01]  /*139e0*/  LOP3.LUT R4, R4, 0x1c0, RZ, 0xc0, !PT ;  /* 0x000001c004047812 */ /* 0x000fe200078ec0ff */
[----:B------:R-:W-:Y:S01]  /*139f0*/  UIMAD UR6, UR14, UR4, URZ ;  /* 0x000000040e0672a4 */ /* 0x000fe2000f8e023f */
[----:B------:R-:W-:Y:S01]  /*13a00*/  LOP3.LUT R153, R5, 0xfffffe00, RZ, 0xc0, !PT ;  /* 0xfffffe0005997812 */ /* 0x000fe200078ec0ff */
[----:B------:R-:W-:Y:S01]  /*13a10*/  IMAD.IADD R7, R7, 0x1, -R2 ;  /* 0x0000000107077824 */ /* 0x000fe200078e0a02 */
[----:B------:R-:W-:Y:S01]  /*13a20*/  LOP3.LUT R2, R6, 0x1c0, RZ, 0xc0, !PT ;  /* 0x000001c006027812 */ /* 0x000fe200078ec0ff */
[----:B------:R-:W-:Y:S01]  /*13a30*/  UIMAD.WIDE.U32 UR20, UR15, UR4, URZ ;  /* 0x000000040f1472a5 */ /* 0x000fe2000f8e003f */
[----:B------:R-:W-:Y:S01]  /*13a40*/  LOP3.LUT P1, RZ, R49, 0x2, RZ, 0xc0, !PT ;  /* 0x0000000231ff7812 */ /* 0x000fe2000782c0ff */
[----:B------:R-:W-:Y:S01]  /*13a50*/  IMAD.SHL.U32 R6, R7, 0x8, RZ ;  /* 0x0000000807067824 */ /* 0x000fe200078e00ff */
[----:B------:R-:W-:Y:S01]  /*13a60*/  LOP3.LUT R5, R2, 0x8, R8, 0xf8, !PT ;  /* 0x0000000802057812 */ /* 0x000fe200078ef808 */
[----:B------:R-:W-:Y:S01]  /*13a70*/  UIMAD UR6, UR15, UR5, UR6 ;  /* 0x000000050f0672a4 */ /* 0x000fe2000f8e0206 */
[----:B------:R-:W-:Y:S01]  /*13a80*/  SHF.R.U32.HI R2, RZ, 0x3, R2 ;  /* 0x00000003ff027819 */ /* 0x000fe20000011602 */
[----:B------:R-:W-:Y:S01]  /*13a90*/  UIMAD UR19, UR15, -0x40, UR13 ;  /* 0xffffffc00f1378a4 */ /* 0x000fe2000f8e020d */
[----:B------:R-:W-:Y:S01]  /*13aa0*/  LOP3.LUT R8, R4, 0x8, R6, 0xf8, !PT ;  /* 0x0000000804087812 */ /* 0x000fe200078ef806 */
[----:B------:R-:W-:Y:S01]  /*13ab0*/  UMOV UR9, 0x5 ;  /* 0x0000000500097882 */ /* 0x000fe20000000000 */
[----:B------:R-:W-:Y:S01]  /*13ac0*/  SHF.R.U32.HI R6, RZ, 0x3, R4 ;  /* 0x00000003ff067819 */ /* 0x000fe20000011604 */
[----:B------:R-:W-:Y:S01]  /*13ad0*/  IMAD R4, R156, 0x400, R153 ;  /* 0x000004009c047824 */ /* 0x000fe200078e0299 */
[----:B------:R-:W-:Y:S01]  /*13ae0*/  LOP3.LUT R2, R5, R2, RZ, 0x3c, !PT ;  /* 0x0000000205027212 */ /* 0x000fe200078e3cff */
[----:B------:R-:W-:Y:S01]  /*13af0*/  USHF.L.U64.HI UR7, UR4, UR9, UR5 ;  /* 0x0000000904077299 */ /* 0x000fe20008010205 */
[----:B------:R-:W-:Y:S01]  /*13b00*/  LOP3.LUT R152, R8, R6, RZ, 0x3c, !PT ;  /* 0x0000000608987212 */ /* 0x000fe200078e3cff */
[----:B------:R-:W-:Y:S01]  /*13b10*/  IMAD.SHL.U32 R244, R244, 0x2, RZ ;  /* 0x00000002f4f47824 */ /* 0x000fe200078e00ff */
[----:B------:R-:W-:Y:S01]  /*13b20*/  BAR.SYNC.DEFER_BLOCKING 0x0 ;  /* 0x0000000000007b1d */ /* 0x000fe20000010000 */
[----:B------:R-:W-:Y:S01]  /*13b30*/  IMAD R2, R7, 0x200, R2 ;  /* 0x0000020007027824 */ /* 0x000fe200078e0202 */
[C---:B------:R-:W-:Y:S01]  /*13b40*/  LOP3.LUT P4, RZ, R161.reuse, 0x1, RZ, 0xc0, !PT ;  /* 0x00000001a1ff7812 */ /* 0x040fe2000788c0ff */
[----:B------:R-:W-:Y:S01]  /*13b50*/  IMAD.IADD R4, R152, 0x1, R4 ;  /* 0x0000000198047824 */ /* 0x000fe200078e0204 */
[----:B------:R-:W-:Y:S01]  /*13b60*/  LOP3.LUT P6, RZ, R161, 0x2, RZ, 0xc0, !PT ;  /* 0x00000002a1ff7812 */ /* 0x000fe200078cc0ff */
[----:B------:R-:W-:-:S02]  /*13b70*/  IMAD.SHL.U32 R224, R2, 0x2, RZ ;  /* 0x0000000202e07824 */ /* 0x000fc400078e00ff */
[----:B------:R-:W-:-:S03]  /*13b80*/  IMAD.SHL.U32 R231, R4, 0x2, RZ ;  /* 0x0000000204e77824 */ /* 0x000fc600078e00ff */
[----:B------:R-:W-:Y:S01]  /*13b90*/  IADD3 R235, R224, 0x4120, RZ ;  /* 0x00004120e0eb7810 */ /* 0x000fe20007ffe0ff */
[C-C-:B------:R-:W-:Y:S02]  /*13ba0*/  IMAD R233, R3.reuse, 0x2, R231.reuse ;  /* 0x0000000203e97824 */ /* 0x140fe400078e02e7 */
[C---:B------:R-:W-:Y:S02]  /*13bb0*/  IMAD R232, R0.reuse, 0x2, R231 ;  /* 0x0000000200e87824 */ /* 0x040fe400078e02e7 */
[----:B------:R-:W-:Y:S02]  /*13bc0*/  IMAD R234, R0, 0x2, R233 ;  /* 0x0000000200ea7824 */ /* 0x000fe400078e02e9 */
[----:B------:R-:W-:Y:S01]  /*13bd0*/  IMAD R236, R3, 0x2, R232 ;  /* 0x0000000203ec7824 */ /* 0x000fe200078e02e8 */
[----:B------:R-:W-:Y:S04]  /*13be0*/  LDSM.16.M88.4 R16, [R224+0x4100] ;  /* 0x00410000e010783b */ /* 0x000fe80000000200 */
[----:B------:R-:W1:Y:S04]  /*13bf0*/  LDSM.16.M88.4 R4, [R231+0xa100] ;  /* 0x00a10000e704783b */ /* 0x000e680000000200 */
[----:B------:R-:W2:Y:S04]  /*13c00*/  LDSM.16.M88.4 R12, [R224+0x4900] ;  /* 0x00490000e00c783b */ /* 0x000ea80000000200 */
[----:B------:R-:W3:Y:S04]  /*13c10*/  LDSM.16.M88.4 R20, [R224+0x5100] ;  /* 0x00510000e014783b */ /* 0x000ee80000000200 */
[----:B------:R-:W4:Y:S04]  /*13c20*/  LDSM.16.M88.4 R24, [R224+0x5900] ;  /* 0x00590000e018783b */ /* 0x000f280000000200 */
[----:B------:R-:W5:Y:S01]  /*13c30*/  LDSM.16.M88.4 R8, [R231+0x8100] ;  /* 0x00810000e708783b */ /* 0x000f620000000200 */
[C---:B-1----:R-:W-:Y:S08]  /*13c40*/  HMMA.16816.F32.BF16 R36, R4.reuse, R16, RZ ;  /* 0x000000100424723c */ /* 0x042ff000000418ff */
[C---:B--2---:R-:W-:Y:S08]  /*13c50*/  HMMA.16816.F32.BF16 R56, R4.reuse, R12, RZ ;  /* 0x0000000c0438723c */ /* 0x044ff000000418ff */
[C---:B---3--:R-:W-:Y:S08]  /*13c60*/  HMMA.16816.F32.BF16 R60, R4.reuse, R20, RZ ;  /* 0x00000014043c723c */ /* 0x048ff000000418ff */
[C---:B----4-:R-:W-:Y:S08]  /*13c70*/  HMMA.16816.F32.BF16 R64, R4.reuse, R24, RZ ;  /* 0x000000180440723c */ /* 0x050ff000000418ff */
[C---:B------:R-:W-:Y:S08]  /*13c80*/  HMMA.16816.F32.BF16 R40, R4.reuse, R18, RZ ;  /* 0x000000120428723c */ /* 0x040ff000000418ff */
[C---:B------:R-:W-:Y:S08]  /*13c90*/  HMMA.16816.F32.BF16 R76, R4.reuse, R14, RZ ;  /* 0x0000000e044c723c */ /* 0x040ff000000418ff */
[C---:B------:R-:W-:Y:S08]  /*13ca0*/  HMMA.16816.F32.BF16 R84, R4.reuse, R22, RZ ;  /* 0x000000160454723c */ /* 0x040ff000000418ff */
[----:B------:R-:W-:Y:S07]  /*13cb0*/  HMMA.16816.F32.BF16 R96, R4, R26, RZ ;  /* 0x0000001a0460723c */ /* 0x000fee00000418ff */
[----:B------:R-:W-:Y:S01]  /*13cc0*/  IMAD.U32 R5, RZ, RZ, UR21 ;  /* 0x00000015ff057e24 */ /* 0x000fe2000f8e00ff */
[----:B------:R-:W-:Y:S01]  /*13cd0*/  IADD3 R6, R224, 0x4100, RZ ;  /* 0x00004100e0067810 */ /* 0x000fe20007ffe0ff */
[----:B------:R-:W-:Y:S01]  /*13ce0*/  IMAD.U32 R4, RZ, RZ, UR20 ;  /* 0x00000014ff047e24 */ /* 0x000fe2000f8e00ff */
[----:B-----5:R-:W-:Y:S01]  /*13cf0*/  HMMA.16816.F32.BF16 R108, R8, R16, RZ ;  /* 0x00000010086c723c */ /* 0x020fe200000418ff */
[----:B------:R-:W-:Y:S01]  /*13d00*/  IMAD.U32 R5, RZ, RZ, UR6 ;  /* 0x00000006ff057e24 */ /* 0x000fe2000f8e00ff */
[----:B------:R-:W-:Y:S01]  /*13d10*/  USHF.L.U32 UR6, UR4, 0x5, URZ ;  /* 0x0000000504067899 */ /* 0x000fe2000800063f */
[----:B------:R-:W-:-:S02]  /*13d20*/  @P1 IADD3 R235, R6, -0x20, RZ ;  /* 0xffffffe006eb1810 */ /* 0x000fc40007ffe0ff */
[C---:B------:R-:W-:Y:S01]  /*13d30*/  LEA R2, P0, R4.reuse, R132, 0x6 ;  /* 0x0000008404027211 */ /* 0x040fe200078030ff */
[----:B------:R-:W-:Y:S01]  /*13d40*/  UIADD3 UR4, UP0, UR6, 0x80, URZ ;  /* 0x0000008006047890 */ /* 0x000fe2000ff1e03f */
[----:B------:R-:W-:Y:S01]  /*13d50*/  IADD3 R5, R5, UR21, RZ ;  /* 0x0000001505057c10 */ /* 0x000fe2000fffe0ff */
[C---:B------:R-:W-:Y:S01]  /*13d60*/  HMMA.16816.F32.BF16 R112, R8.reuse, R18, RZ ;  /* 0x000000120870723c */ /* 0x040fe200000418ff */
[----:B------:R-:W-:Y:S01]  /*13d70*/  LDSM.16.M88.4 R32, [R235] ;  /* 0x00000000eb20783b */ /* 0x000fe20000000200 */
[----:B------:R-:W-:Y:S01]  /*13d80*/  UIADD3.X UR14, URZ, UR7, URZ, UP0, !UPT ;  /* 0x000000073f0e7290 */ /* 0x000fe200087fe43f */
[----:B------:R-:W-:Y:S01]  /*13d90*/  LEA.HI.X R5, R4, R131, R5, 0x6, P0 ;  /* 0x0000008304057211 */ /* 0x000fe200000f3405 */
[----:B------:R-:W-:Y:S01]  /*13da0*/  UISETP.GE.AND UP0, UPT, UR12, 0x2, UPT ;  /* 0x000000020c00788c */ /* 0x000fe2000bf06270 */
[C---:B------:R-:W-:Y:S01]  /*13db0*/  LEA R4, P0, R2.reuse, c[0x0][0x1f8], 0x1 ;  /* 0x00007e0002047a11 */ /* 0x040fe200078008ff */
[----:B------:R-:W-:Y:S01]  /*13dc0*/  LDSM.16.M88.4 R28, [R235+0x800] ;  /* 0x00080000eb1c783b */ /* 0x000fe20000000200 */
[----:B------:R-:W-:Y:S01]  /*13dd0*/  IADD3 R243, R235, 0x800, RZ ;  /* 0x00000800ebf37810 */ /* 0x000fe20007ffe0ff */
[----:B------:R-:W-:Y:S01]  /*13de0*/  HMMA.16816.F32.BF16 R88, R8, R12, RZ ;  /* 0x0000000c0858723c */ /* 0x000fe200000418ff */
[----:B------:R-:W-:-:S02]  /*13df0*/  LEA.HI.X R5, R2, c[0x0][0x1fc], R5, 0x1, P0 ;  /* 0x00007f0002057a11 */ /* 0x000fc400000f0c05 */
[----:B------:R-:W-:Y:S02]  /*13e00*/  IADD3 R2, -R68, UR19, RZ ;  /* 0x0000001344027c10 */ /* 0x000fe4000fffe1ff */
[----:B------:R-:W-:Y:S02]  /*13e10*/  IADD3 R6, P0, R4, UR6, RZ ;  /* 0x0000000604067c10 */ /* 0x000fe4000ff1e0ff */
[C---:B------:R-:W-:Y:S01]  /*13e20*/  ISETP.LT.OR P3, PT, R2.reuse, 0x1, P4 ;  /* 0x000000010200780c */ /* 0x040fe20002761670 */
[----:B------:R-:W-:Y:S01]  /*13e30*/  HMMA.16816.F32.BF16 R100, R8, R14, RZ ;  /* 0x0000000e0864723c */ /* 0x000fe200000418ff */
[C---:B------:R-:W-:Y:S01]  /*13e40*/  ISETP.LT.OR P2, PT, R2.reuse, 0x1, P6 ;  /* 0x000000010200780c */ /* 0x040fe20003741670 */
[----:B------:R-:W1:Y:S01]  /*13e50*/  LDSM.16.M88.4 R12, [R233+0xa100] ;  /* 0x00a10000e90c783b */ /* 0x000e620000000200 */
[----:B------:R-:W-:Y:S02]  /*13e60*/  ISETP.LT.OR P1, PT, R2, 0x11, P4 ;  /* 0x000000110200780c */ /* 0x000fe40002721670 */
[----:B------:R-:W-:-:S02]  /*13e70*/  IADD3.X R7, R5, UR7, RZ, P0, !PT ;  /* 0x0000000705077c10 */ /* 0x000fc400087fe4ff */
[C---:B------:R-:W-:Y:S01]  /*13e80*/  IADD3 R242, R235.reuse, 0x1000, RZ ;  /* 0x00001000ebf27810 */ /* 0x040fe20007ffe0ff */
[C---:B------:R-:W-:Y:S01]  /*13e90*/  HMMA.16816.F32.BF16 R80, R8.reuse, R20, RZ ;  /* 0x000000140850723c */ /* 0x040fe200000418ff */
[C---:B------:R-:W-:Y:S02]  /*13ea0*/  IADD3 R241, R235.reuse, 0x1800, RZ ;  /* 0x00001800ebf17810 */ /* 0x040fe40007ffe0ff */
[C---:B------:R-:W-:Y:S02]  /*13eb0*/  IADD3 R240, R235.reuse, 0x2000, RZ ;  /* 0x00002000ebf07810 */ /* 0x040fe40007ffe0ff */
[C---:B------:R-:W-:Y:S02]  /*13ec0*/  IADD3 R239, R235.reuse, 0x2800, RZ ;  /* 0x00002800ebef7810 */ /* 0x040fe40007ffe0ff */
[C---:B------:R-:W-:Y:S01]  /*13ed0*/  IADD3 R238, R235.reuse, 0x3000, RZ ;  /* 0x00003000ebee7810 */ /* 0x040fe20007ffe0ff */
[----:B------:R-:W-:Y:S01]  /*13ee0*/  HMMA.16816.F32.BF16 R104, R8, R22, RZ ;  /* 0x000000160868723c */ /* 0x000fe200000418ff */
[----:B------:R-:W2:Y:S01]  /*13ef0*/  LDSM.16.M88.4 R20, [R235+0x1800] ;  /* 0x00180000eb14783b */ /* 0x000ea20000000200 */
[----:B------:R-:W-:-:S06]  /*13f00*/  IADD3 R237, R235, 0x3800, RZ ;  /* 0x00003800ebed7810 */ /* 0x000fcc0007ffe0ff */
[C---:B------:R-:W-:Y:S08]  /*13f10*/  HMMA.16816.F32.BF16 R72, R8.reuse, R24, RZ ;  /* 0x000000180848723c */ /* 0x040ff000000418ff */
[----:B------:R-:W-:Y:S01]  /*13f20*/  HMMA.16816.F32.BF16 R68, R8, R26, RZ ;  /* 0x0000001a0844723c */ /* 0x000fe200000418ff */
[----:B------:R-:W3:Y:S06]  /*13f30*/  LDSM.16.M88.4 R24, [R235+0x1000] ;  /* 0x00100000eb18783b */ /* 0x000eec0000000200 */
[----:B------:R-:W-:Y:S01]  /*13f40*/  IMAD.U32 R8, RZ, RZ, UR6 ;  /* 0x00000006ff087e24 */ /* 0x000fe2000f8e00ff */
[----:B-1----:R-:W-:Y:S04]  /*13f50*/  HMMA.16816.F32.BF16 R36, R12, R32, R36 ;  /* 0x000000200c24723c */ /* 0x002fe80000041824 */
[----:B------:R-:W-:-:S02]  /*13f60*/  IADD3 R18, P5, P4, R8, 0x80, R4 ;  /* 0x0000008008127810 */ /* 0x000fc40007cbe004 */
[----:B------:R-:W1:Y:S02]  /*13f70*/  LDSM.16.M88.4 R8, [R233+0x8100] ;  /* 0x00810000e908783b */ /* 0x000e640000000200 */
[----:B------:R-:W-:Y:S02]  /*13f80*/  IADD3.X R19, RZ, UR7, R5, P5, P4 ;  /* 0x00000007ff137c10 */ /* 0x000fe4000afe8405 */
[----:B------:R-:W-:Y:S01]  /*13f90*/  @!PT LDS RZ, [RZ] ;  /* 0x00000000fffff984 */ /* 0x000fe20000000800 */
[----:B------:R-:W-:Y:S01]  /*13fa0*/  @!PT LDS RZ, [RZ] ;  /* 0x00000000fffff984 */ /* 0x000fe20000000800 */
[----:B------:R-:W-:Y:S01]  /*13fb0*/  @!PT LDS RZ, [RZ] ;  /* 0x00000000fffff984 */ /* 0x000fe20000000800 */
[----:B------:R4:W-:Y:S01]  /*13fc0*/  LDGSTS.E.BYPASS.LTC128B.128 [R244+0x100], [R4.64], !P3 ;  /* 0x0010000004f47fae */ /* 0x0009e2000d901d5c */
[----:B------:R-:W-:Y:S01]  /*13fd0*/  LOP3.LUT P3, RZ, R161, 0x1, RZ, 0xc0, !PT ;  /* 0x00000001a1ff7812 */ /* 0x000fe2000786c0ff */
[C---:B------:R-:W-:Y:S01]  /*13fe0*/  HMMA.16816.F32.BF16 R92, R12.reuse, R34, R40 ;  /* 0x000000220c5c723c */ /* 0x040fe20000041828 */
[C---:B------:R-:W-:Y:S01]  /*13ff0*/  ISETP.LT.OR P4, PT, R2.reuse, 0x21, P6 ;  /* 0x000000210200780c */ /* 0x040fe20003781670 */
[----:B------:R4:W-:Y:S01]  /*14000*/  LDGSTS.E.BYPASS.LTC128B.128 [R244+0x2100], [R4.64+0x80], !P2 ;  /* 0x0210008004f47fae */ /* 0x0009e2000d101d5c */
[C---:B------:R-:W-:Y:S02]  /*14010*/  ISETP.LT.OR P2, PT, R2.reuse, 0x11, P6 ;  /* 0x000000110200780c */ /* 0x040fe40003741670 */
[----:B------:R-:W-:Y:S01]  /*14020*/  ISETP.LT.OR P5, PT, R2, 0x21, P3 ;  /* 0x000000210200780c */ /* 0x000fe20001fa1670 */
[----:B------:R5:W-:Y:S01]  /*14030*/  LDGSTS.E.BYPASS.LTC128B.128 [R244+0x900], [R6.64], !P1 ;  /* 0x0090000006f47fae */ /* 0x000be2000c901d5c */
[----:B------:R-:W-:Y:S01]  /*14040*/  LOP3.LUT P3, RZ, R49, 0x4, RZ, 0xc0, !PT ;  /* 0x0000000431ff7812 */ /* 0x000fe2000786c0ff */
[C---:B------:R-:W-:Y:S08]  /*14050*/  HMMA.16816.F32.BF16 R56, R12.reuse, R28, R56 ;  /* 0x0000001c0c38723c */ /* 0x040ff00000041838 */
[----:B------:R5:W-:Y:S01]  /*14060*/  LDGSTS.E.BYPASS.LTC128B.128 [R244+0x2900], [R18.64], !P2 ;  /* 0x0290000012f47fae */ /* 0x000be2000d101d5c */
[C---:B--2---:R-:W-:Y:S08]  /*14070*/  HMMA.16816.F32.BF16 R64, R12.reuse, R20, R64 ;  /* 0x000000140c40723c */ /* 0x044ff00000041840 */
[----:B---3--:R-:W-:Y:S01]  /*14080*/  HMMA.16816.F32.BF16 R84, R12, R26, R84 ;  /* 0x0000001a0c54723c */ /* 0x008fe20000041854 */
[----:B----4-:R-:W-:-:S04]  /*14090*/  IADD3 R4, P1, R6, UR6, RZ ;  /* 0x0000000606047c10 */ /* 0x010fc8000ff3e0ff */
[----:B------:R-:W-:-:S03]  /*140a0*/  IADD3.X R5, R7, UR7, RZ, P1, !PT ;  /* 0x0000000707057c10 */ /* 0x000fc60008ffe4ff */
[C---:B-1----:R-:W-:Y:S01]  /*140b0*/  HMMA.16816.F32.BF16 R124, R8.reuse, R24, R80 ;  /* 0x00000018087c723c */ /* 0x042fe20000041850 */
[----:B------:R-:W-:Y:S02]  /*140c0*/  LOP3.LUT P1, RZ, R161, 0x1, RZ, 0xc0, !PT ;  /* 0x00000001a1ff7812 */ /* 0x000fe4000782c0ff */
[----:B-----5:R-:W-:Y:S01]  /*140d0*/  IADD3 R6, P0, R6, UR4, RZ ;  /* 0x0000000406067c10 */ /* 0x020fe2000ff1e0ff */
[----:B------:R1:W-:Y:S01]  /*140e0*/  LDGSTS.E.BYPASS.LTC128B.128 [R244+0x1100], [R4.64], !P5 ;  /* 0x0110000004f47fae */ /* 0x0003e2000e901d5c */
[C---:B------:R-:W-:Y:S02]  /*140f0*/  ISETP.LT.OR P2, PT, R2.reuse, 0x31, P1 ;  /* 0x000000310200780c */ /* 0x040fe40000f41670 */
[----:B------:R-:W-:Y:S01]  /*14100*/  IADD3.X R7, R7, UR14, RZ, P0, !PT ;  /* 0x0000000e07077c10 */ /* 0x000fe200087fe4ff */
[C---:B------:R-:W-:Y:S01]  /*14110*/  HMMA.16816.F32.BF16 R108, R8.reuse, R32, R108 ;  /* 0x00000020086c723c */ /* 0x040fe2000004186c */
[----:B------:R-:W-:Y:S01]  /*14120*/  ISETP.LT.OR P1, PT, R2, 0x31, P6 ;  /* 0x000000310200780c */ /* 0x000fe20003721670 */
[----:B------:R-:W-:Y:S01]  /*14130*/  IMAD.MOV.U32 R2, RZ, RZ, 0x40 ;  /* 0x00000040ff027424 */ /* 0x000fe200078e00ff */
[----:B------:R-:W-:Y:S01]  /*14140*/  IADD3 R16, P0, R4, UR6, RZ ;  /* 0x0000000604107c10 */ /* 0x000fe2000ff1e0ff */
[----:B------:R2:W-:Y:S03]  /*14150*/  LDGSTS.E.BYPASS.LTC128B.128 [R244+0x3100], [R6.64], !P4 ;  /* 0x0310000006f47fae */ /* 0x0005e6000e101d5c */
[----:B------:R-:W-:Y:S01]  /*14160*/  IADD3.X R17, R5, UR7, RZ, P0, !PT ;  /* 0x0000000705117c10 */ /* 0x000fe200087fe4ff */
[----:B------:R-:W-:Y:S01]  /*14170*/  HMMA.16816.F32.BF16 R80, R8, R34, R112 ;  /* 0x000000220850723c */ /* 0x000fe20000041870 */
[----:B------:R-:W-:-:S03]  /*14180*/  SEL R2, R2, 0xffffffc0, !P3 ;  /* 0xffffffc002027807 */ /* 0x000fc60005800000 */
[----:B------:R3:W-:Y:S02]  /*14190*/  LDGSTS.E.BYPASS.LTC128B.128 [R244+0x1900], [R16.64], !P2 ;  /* 0x0190000010f47fae */ /* 0x0007e4000d101d5c */
[----:B------:R-:W-:Y:S02]  /*141a0*/  IMAD.IADD R230, R224, 0x1, R2 ;  /* 0x00000001e0e67824 */ /* 0x000fe400078e0202 */
[----:B------:R-:W-:Y:S01]  /*141b0*/  HMMA.16816.F32.BF16 R32, R8, R30, R100 ;  /* 0x0000001e0820723c */ /* 0x000fe20000041864 */
[----:B------:R-:W-:Y:S01]  /*141c0*/  IMAD.IADD R229, R2, 0x1, R235 ;  /* 0x0000000102e57824 */ /* 0x000fe200078e02eb */
[----:B------:R-:W-:Y:S02]  /*141d0*/  LOP3.LUT R2, R152, R153, RZ, 0xfc, !PT ;  /* 0x0000009998027212 */ /* 0x000fe400078efcff */
[----:B-1----:R-:W-:-:S04]  /*141e0*/  IADD3 R4, P0, R4, UR4, RZ ;  /* 0x0000000404047c10 */ /* 0x002fc8000ff1e0ff */
[----:B------:R-:W-:Y:S01]  /*141f0*/  HMMA.16816.F32.BF16 R120, R8, R28, R88 ;  /* 0x0000001c0878723c */ /* 0x000fe20000041858 */
[----:B------:R-:W-:Y:S02]  /*14200*/  IADD3.X R5, R5, UR14, RZ, P0, !PT ;  /* 0x0000000e05057c10 */ /* 0x000fe400087fe4ff */
[----:B------:R-:W-:-:S03]  /*14210*/  PLOP3.LUT P0, PT, PT, PT, UP0, 0x80, 0x0 ;  /* 0x000000000000781c */ /* 0x000fc60003f0f008 */
[----:B------:R2:W-:Y:S02]  /*14220*/  LDGSTS.E.BYPASS.LTC128B.128 [R244+0x3900], [R4.64], !P1 ;  /* 0x0390000004f47fae */ /* 0x0005e4000c901d5c */
[C---:B------:R-:W-:Y:S02]  /*14230*/  HMMA.16816.F32.BF16 R128, R8.reuse, R20, R72 ;  /* 0x000000140880723c */ /* 0x040fe40000041848 */
[----:B------:R-:W-:Y:S04]  /*14240*/  LDSM.16.M88.4 R52, [R230+0x4100] ;  /* 0x00410000e634783b */ /* 0x000fe80000000200 */
[----:B---3--:R-:W1:Y:S02]  /*14250*/  LDSM.16.M88.4 R16, [R232+0xa100] ;  /* 0x00a10000e810783b */ /* 0x008e640000000200 */
[C---:B------:R-:W-:Y:S02]  /*14260*/  HMMA.16816.F32.BF16 R104, R8.reuse, R26, R104 ;  /* 0x0000001a0868723c */ /* 0x040fe40000041868 */
[----:B------:R-:W3:Y:S04]  /*14270*/  LDSM.16.M88.4 R44, [R230+0x5100] ;  /* 0x00510000e62c783b */ /* 0x000ee80000000200 */
[----:B------:R-:W4:Y:S02]  /*14280*/  LDSM.16.M88.4 R48, [R230+0x4900] ;  /* 0x00490000e630783b */ /* 0x000f240000000200 */
[----:B------:R-:W-:Y:S02]  /*14290*/  HMMA.16816.F32.BF16 R100, R8, R22, R68 ;  /* 0x000000160864723c */ /* 0x000fe40000041844 */
[----:B------:R-:W5:Y:S04]  /*142a0*/  LDSM.16.M88.4 R8, [R232+0x8100] ;  /* 0x00810000e808783b */ /* 0x000f680000000200 */
[----:B------:R-:W4:Y:S02]  /*142b0*/  LDSM.16.M88.4 R40, [R230+0x5900] ;  /* 0x00590000e628783b */ /* 0x000f240000000200 */
[C---:B------:R-:W-:Y:S02]  /*142c0*/  HMMA.16816.F32.BF16 R60, R12.reuse, R24, R60 ;  /* 0x000000180c3c723c */ /* 0x040fe4000004183c */
[----:B--2---:R-:W-:Y:S04]  /*142d0*/  LDSM.16.M88.4 R4, [R234+0xa100] ;  /* 0x00a10000ea04783b */ /* 0x004fe80000000200 */
[----:B------:R-:W-:Y:S02]  /*142e0*/  LDSM.16.M88.4 R24, [R229+0x800] ;  /* 0x00080000e518783b */ /* 0x000fe40000000200 */
[C---:B------:R-:W-:Y:S02]  /*142f0*/  HMMA.16816.F32.BF16 R76, R12.reuse, R30, R76 ;  /* 0x0000001e0c4c723c */ /* 0x040fe4000004184c */
[----:B------:R-:W2:Y:S04]  /*14300*/  LDSM.16.M88.4 R28, [R229] ;  /* 0x00000000e51c783b */ /* 0x000ea80000000200 */
[----:B------:R-:W0:Y:S02]  /*14310*/  LDGDEPBAR ;  /* 0x00000000000079af */ /* 0x000e240000000000 */
[----:B------:R-:W-:Y:S02]  /*14320*/  HMMA.16816.F32.BF16 R96, R12, R22, R96 ;  /* 0x000000160c60723c */ /* 0x000fe40000041860 */
[----:B------:R-:W2:Y:S04]  /*14330*/  LDSM.16.M88.4 R20, [R229+0x1000] ;  /* 0x00100000e514783b */ /* 0x000ea80000000200 */
[----:B------:R-:W2:Y:S02]  /*14340*/  LDSM.16.M88.4 R12, [R234+0x8100] ;  /* 0x00810000ea0c783b */ /* 0x000ea40000000200 */
[C---:B-1----:R-:W-:Y:S02]  /*14350*/  HMMA.16816.F32.BF16 R72, R16.reuse, R52, R36 ;  /* 0x000000341048723c */ /* 0x042fe40000041824 */
[----:B------:R-:W1:Y:S06]  /*14360*/  LDSM.16.M88.4 R36, [R229+0x1800] ;  /* 0x00180000e524783b */ /* 0x000e6c0000000200 */
[C---:B---3--:R-:W-:Y:S08]  /*14370*/  HMMA.16816.F32.BF16 R68, R16.reuse, R46, R84 ;  /* 0x0000002e1044723c */ /* 0x048ff00000041854 */
[C---:B----4-:R-:W-:Y:S08]  /*14380*/  HMMA.16816.F32.BF16 R112, R16.reuse, R48, R56 ;  /* 0x000000301070723c */ /* 0x050ff00000041838 */
[C---:B------:R-:W-:Y:S08]  /*14390*/  HMMA.16816.F32.BF16 R116, R16.reuse, R44, R60 ;  /* 0x0000002c1074723c */ /* 0x040ff0000004183c */
[----:B------:R-:W-:Y:S08]  /*143a0*/  HMMA.16816.F32.BF16 R92, R16, R54, R92 ;  /* 0x00000036105c723c */ /* 0x000ff0000004185c */
[C---:B-----5:R-:W-:Y:S08]  /*143b0*/  HMMA.16816.F32.BF16 R84, R8.reuse, R52, R108 ;  /* 0x000000340854723c */ /* 0x060ff0000004186c */
[----:B------:R-:W-:Y:S08]  /*143c0*/  HMMA.16816.F32.BF16 R80, R8, R54, R80 ;  /* 0x000000360850723c */ /* 0x000ff00000041850 */
[C---:B------:R-:W-:Y:S08]  /*143d0*/  HMMA.16816.F32.BF16 R88, R16.reuse, R40, R64 ;  /* 0x000000281058723c */ /* 0x040ff00000041840 */
[C---:B------:R-:W-:Y:S08]  /*143e0*/  HMMA.16816.F32.BF16 R76, R16.reuse, R50, R76 ;  /* 0x00000032104c723c */ /* 0x040ff0000004184c */
[----:B------:R-:W-:Y:S08]  /*143f0*/  HMMA.16816.F32.BF16 R56, R16, R42, R96 ;  /* 0x0000002a1038723c */ /* 0x000ff00000041860 */
[C---:B------:R-:W-:Y:S08]  /*14400*/  HMMA.16816.F32.BF16 R60, R8.reuse, R50, R32 ;  /* 0x00000032083c723c */ /* 0x040ff00000041820 */
[C---:B------:R-:W-:Y:S08]  /*14410*/  HMMA.16816.F32.BF16 R52, R8.reuse, R44, R124 ;  /* 0x0000002c0834723c */ /* 0x040ff0000004187c */
[C---:B------:R-:W-:Y:S01]  /*14420*/  HMMA.16816.F32.BF16 R64, R8.reuse, R48, R120 ;  /* 0x000000300840723c */ /* 0x040fe20000041878 */
[----:B------:R-:W-:Y:S07]  /*14430*/  LDSM.16.M88.4 R48, [R224+0x6100] ;  /* 0x00610000e030783b */ /* 0x000fee0000000200 */
[C---:B------:R-:W-:Y:S08]  /*14440*/  HMMA.16816.F32.BF16 R44, R8.reuse, R46, R104 ;  /* 0x0000002e082c723c */ /* 0x040ff00000041868 */
[C---:B------:R-:W-:Y:S08]  /*14450*/  HMMA.16816.F32.BF16 R32, R8.reuse, R40, R128 ;  /* 0x000000280820723c */ /* 0x040ff00000041880 */
[----:B------:R-:W-:Y:S01]  /*14460*/  HMMA.16816.F32.BF16 R16, R8, R42, R100 ;  /* 0x0000002a0810723c */ /* 0x000fe20000041864 */
[----:B------:R-:W-:Y:S04]  /*14470*/  LDSM.16.M88.4 R8, [R231+0xe100] ;  /* 0x00e10000e708783b */ /* 0x000fe80000000200 */
[----:B------:R-:W3:Y:S03]  /*14480*/  LDSM.16.M88.4 R40, [R224+0x6900] ;  /* 0x00690000e028783b */ /* 0x000ee60000000200 */
[C---:B--2---:R-:W-:Y:S08]  /*14490*/  HMMA.16816.F32.BF16 R96, R4.reuse, R30, R92 ;  /* 0x0000001e0460723c */ /* 0x044ff0000004185c */
[C---:B------:R-:W-:Y:S08]  /*144a0*/  HMMA.16816.F32.BF16 R100, R4.reuse, R24, R112 ;  /* 0x000000180464723c */ /* 0x040ff00000041870 */
[----:B------:R-:W-:Y:S08]  /*144b0*/  HMMA.16816.F32.BF16 R140, R4, R20, R116 ;  /* 0x00000014048c723c */ /* 0x000ff00000041874 */
        /* <DEDUP_REMOVED lines=8> */
[C---:B-1----:R-:W-:Y:S01]  /*14540*/  HMMA.16816.F32.BF16 R108, R12.reuse, R36, R32 ;  /* 0x000000240c6c723c */ /* 0x042fe20000041820 */
[----:B------:R-:W-:Y:S07]  /*14550*/  LDSM.16.M88.4 R32, [R224+0x7100] ;  /* 0x00710000e020783b */ /* 0x000fee0000000200 */
[----:B------:R-:W-:Y:S01]  /*14560*/  HMMA.16816.F32.BF16 R92, R12, R38, R16 ;  /* 0x000000260c5c723c */ /* 0x000fe20000041810 */
[----:B------:R-:W1:Y:S04]  /*14570*/  LDSM.16.M88.4 R12, [R231+0xc100] ;  /* 0x00c10000e70c783b */ /* 0x000e680000000200 */
[----:B------:R-:W2:Y:S03]  /*14580*/  LDSM.16.M88.4 R16, [R224+0x7900] ;  /* 0x00790000e010783b */ /* 0x000ea60000000200 */
[C---:B------:R-:W-:Y:S01]  /*14590*/  HMMA.16816.F32.BF16 R76, R4.reuse, R26, R76 ;  /* 0x0000001a044c723c */ /* 0x040fe2000004184c */
[----:B------:R-:W-:Y:S07]  /*145a0*/  LDSM.16.M88.4 R24, [R235+0x2800] ;  /* 0x00280000eb18783b */ /* 0x000fee0000000200 */
[C---:B------:R-:W-:Y:S01]  /*145b0*/  HMMA.16816.F32.BF16 R104, R4.reuse, R22, R68 ;  /* 0x000000160468723c */ /* 0x040fe20000041844 */
[----:B------:R-:W4:Y:S07]  /*145c0*/  LDSM.16.M88.4 R20, [R233+0xc100] ;  /* 0x00c10000e914783b */ /* 0x000f2e0000000200 */
[C---:B------:R-:W-:Y:S01]  /*145d0*/  HMMA.16816.F32.BF16 R72, R4.reuse, R28, R72 ;  /* 0x0000001c0448723c */ /* 0x040fe20000041848 */
[----:B------:R-:W-:Y:S07]  /*145e0*/  LDSM.16.M88.4 R28, [R235+0x2000] ;  /* 0x00200000eb1c783b */ /* 0x000fee0000000200 */
[C---:B------:R-:W-:Y:S08]  /*145f0*/  HMMA.16816.F32.BF16 R136, R4.reuse, R36, R88 ;  /* 0x000000240488723c */ /* 0x040ff00000041858 */
[----:B------:R-:W-:Y:S01]  /*14600*/  HMMA.16816.F32.BF16 R132, R4, R38, R56 ;  /* 0x000000260484723c */ /* 0x000fe20000041838 */
[----:B------:R-:W5:Y:S07]  /*14610*/  LDSM.16.M88.4 R4, [R233+0xe100] ;  /* 0x00e10000e904783b */ /* 0x000f6e0000000200 */
[C---:B---3--:R-:W-:Y:S08]  /*14620*/  HMMA.16816.F32.BF16 R60, R8.reuse, R40, R100 ;  /* 0x00000028083c723c */ /* 0x048ff00000041864 */
[----:B------:R-:W-:Y:S08]  /*14630*/  HMMA.16816.F32.BF16 R56, R8, R42, R76 ;  /* 0x0000002a0838723c */ /* 0x000ff0000004184c */
[C---:B-1----:R-:W-:Y:S08]  /*14640*/  HMMA.16816.F32.BF16 R36, R12.reuse, R40, R120 ;  /* 0x000000280c24723c */ /* 0x042ff00000041878 */
[----:B------:R-:W-:Y:S08]  /*14650*/  HMMA.16816.F32.BF16 R40, R12, R42, R116 ;  /* 0x0000002a0c28723c */ /* 0x000ff00000041874 */
[C---:B------:R-:W-:Y:S08]  /*14660*/  HMMA.16816.F32.BF16 R72, R8.reuse, R48, R72 ;  /* 0x000000300848723c */ /* 0x040ff00000041848 */
[----:B------:R-:W-:Y:S08]  /*14670*/  HMMA.16816.F32.BF16 R68, R8, R50, R96 ;  /* 0x000000320844723c */ /* 0x000ff00000041860 */
[C---:B------:R-:W-:Y:S08]  /*14680*/  HMMA.16816.F32.BF16 R76, R12.reuse, R48, R128 ;  /* 0x000000300c4c723c */ /* 0x040ff00000041880 */
[----:B------:R-:W-:Y:S01]  /*14690*/  HMMA.16816.F32.BF16 R64, R12, R50, R124 ;  /* 0x000000320c40723c */ /* 0x000fe2000004187c */
[----:B------:R-:W-:Y:S07]  /*146a0*/  LDSM.16.M88.4 R48, [R230+0x6100] ;  /* 0x00610000e630783b */ /* 0x000fee0000000200 */
[C---:B------:R-:W-:Y:S08]  /*146b0*/  HMMA.16816.F32.BF16 R88, R8.reuse, R32, R140 ;  /* 0x000000200858723c */ /* 0x040ff0000004188c */
[C---:B------:R-:W-:Y:S08]  /*146c0*/  HMMA.16816.F32.BF16 R104, R8.reuse, R34, R104 ;  /* 0x000000220868723c */ /* 0x040ff00000041868 */
[C---:B--2---:R-:W-:Y:S08]  /*146d0*/  HMMA.16816.F32.BF16 R100, R8.reuse, R16, R136 ;  /* 0x000000100864723c */ /* 0x044ff00000041888 */
        /* <DEDUP_REMOVED lines=21> */
[C---:B------:R-:W-:Y:S08]  /*14830*/  HMMA.16816.F32.BF16 R132, R4.reuse, R46, R104 ;  /* 0x0000002e0484723c */ /* 0x040ff00000041868 */
[C---:B------:R-:W-:Y:S08]  /*14840*/  HMMA.16816.F32.BF16 R128, R4.reuse, R52, R100 ;  /* 0x000000340480723c */ /* 0x040ff00000041864 */
[----:B------:R-:W-:Y:S01]  /*14850*/  HMMA.16816.F32.BF16 R124, R4, R54, R80 ;  /* 0x00000036047c723c */ /* 0x000fe20000041850 */
[----:B------:R-:W5:Y:S07]  /*14860*/  LDSM.16.M88.4 R4, [R236+0xe100] ;  /* 0x00e10000ec04783b */ /* 0x000f6e0000000200 */
[C---:B------:R-:W-:Y:S01]  /*14870*/  HMMA.16816.F32.BF16 R108, R20.reuse, R44, R8 ;  /* 0x0000002c146c723c */ /* 0x040fe20000041808 */
[----:B------:R-:W2:Y:S07]  /*14880*/  LDSM.16.M88.4 R8, [R234+0xc100] ;  /* 0x00c10000ea08783b */ /* 0x000eae0000000200 */
[C---:B------:R-:W-:Y:S01]  /*14890*/  HMMA.16816.F32.BF16 R104, R20.reuse, R46, R84 ;  /* 0x0000002e1468723c */ /* 0x040fe20000041854 */
[----:B------:R-:W-:Y:S07]  /*148a0*/  LDSM.16.M88.4 R44, [R229+0x2000] ;  /* 0x00200000e52c783b */ /* 0x000fee0000000200 */
        /* <DEDUP_REMOVED lines=13> */
[C---:B------:R-:W-:Y:S08]  /*14980*/  HMMA.16816.F32.BF16 R80, R16.reuse, R38, R132 ;  /* 0x000000261050723c */ /* 0x040ff00000041884 */
[C---:B------:R-:W-:Y:S08]  /*14990*/  HMMA.16816.F32.BF16 R76, R16.reuse, R32, R128 ;  /* 0x00000020104c723c */ /* 0x040ff00000041880 */
[----:B------:R-:W-:Y:S08]  /*149a0*/  HMMA.16816.F32.BF16 R64, R16, R34, R124 ;  /* 0x000000221040723c */ /* 0x000ff0000004187c */
[C---:B------:R-:W-:Y:S08]  /*149b0*/  HMMA.16816.F32.BF16 R40, R12.reuse, R36, R108 ;  /* 0x000000240c28723c */ /* 0x040ff0000004186c */
        /* <DEDUP_REMOVED lines=9> */
[----:B------:R-:W-:Y:S08]  /*14a50*/  HMMA.16816.F32.BF16 R28, R8, R20, R16 ;  /* 0x00000014081c723c */ /* 0x000ff00000041810 */
        /* <DEDUP_REMOVED lines=8> */
[----:B------:R-:W-:Y:S01]  /*14ae0*/  HMMA.16816.F32.BF16 R20, R8, R22, R12 ;  /* 0x000000160814723c */ /* 0x000fe2000004180c */
[----:B------:R-:W-:Y:S06]  /*14af0*/  BAR.SYNC.DEFER_BLOCKING 0x0 ;  /* 0x0000000000007b1d */ /* 0x000fec0000010000 */
[----:B------:R-:W-:Y:S05]  /*14b00*/  @!P0 BRA `(.L_x_1785) ;  /* 0x0000026000008947 */ /* 0x000fea0003800000 */
[----:B------:R-:W-:Y:S01]  /*14b10*/  UIADD3 UR5, UR12, -0x2, URZ ;  /* 0xfffffffe0c057890 */ /* 0x000fe2000fffe03f */
[----:B------:R-:W-:Y:S01]  /*14b20*/  LOP3.LUT P5, RZ, R161, 0x1, RZ, 0xc0, !PT ;  /* 0x00000001a1ff7812 */ /* 0x000fe200078ac0ff */
[----:B------:R-:W-:-:S02]  /*14b30*/  UIADD3 UR22, UP0, UR22, 0x80, URZ ;  /* 0x0000008016167890 */ /* 0x000fc4000ff1e03f */
[----:B------:R-:W-:Y:S02]  /*14b40*/  USHF.R.S32.HI UR4, URZ, 0x1f, UR5 ;  /* 0x0000001f3f047899 */ /* 0x000fe40008011405 */
[----:B------:R-:W-:Y:S01]  /*14b50*/  UIMAD UR11, UR11, UR5, URZ ;  /* 0x000000050b0b72a4 */ /* 0x000fe2000f8e023f */
[----:B------:R-:W-:Y:S01]  /*14b60*/  IMAD.WIDE.U32 R6, R154, UR5, R158 ;  /* 0x000000059a067c25 */ /* 0x000fe2000f8e009e */
[----:B------:R-:W-:Y:S02]  /*14b70*/  USHF.L.U32 UR5, UR8, 0x5, URZ ;  /* 0x0000000508057899 */ /* 0x000fe4000800063f */
[----:B------:R-:W-:Y:S02]  /*14b80*/  UIMAD UR11, UR4, UR10, UR11 ;  /* 0x0000000a040b72a4 */ /* 0x000fe4000f8e020b */
[----:B------:R-:W-:Y:S01]  /*14b90*/  LEA R4, P0, R6, c[0x0][0x1c8], 0x1 ;  /* 0x0000720006047a11 */ /* 0x000fe200078008ff */
[----:B------:R-:W-:Y:S02]  /*14ba0*/  ULDC UR4, c[0x0][0x1e4] ;  /* 0x0000790000047ab9 */ /* 0x000fe40000000800 */
[----:B------:R-:W-:Y:S01]  /*14bb0*/  USHF.L.U64.HI UR4, UR8, UR9, UR4 ;  /* 0x0000000908047299 */ /* 0x000fe20008010204 */
[----:B------:R-:W-:Y:S01]  /*14bc0*/  IADD3 R5, R7, UR11, RZ ;  /* 0x0000000b07057c10 */ /* 0x000fe2000fffe0ff */
[----:B------:R-:W-:Y:S01]  /*14bd0*/  IMAD.U32 R7, RZ, RZ, UR5 ;  /* 0x00000005ff077e24 */ /* 0x000fe2000f8e00ff */
[----:B------:R-:W-:-:S02]  /*14be0*/  UIADD3.X UR8, URZ, UR17, URZ, UP0, !UPT ;  /* 0x000000113f087290 */ /* 0x000fc400087fe43f */
        /* <DEDUP_REMOVED lines=24> */
.L_x_1785:
[----:B---3--:R-:W-:Y:S01]  /*14d70*/  FMUL.FTZ R4, R41, c[0x0][0x320] ;  /* 0x0000c80029047a20 */ /* 0x008fe20000410000 */
[----:B------:R-:W-:Y:S01]  /*14d80*/  SHF.R.S32.HI R7, RZ, 0x1f, R156 ;  /* 0x0000001fff077819 */ /* 0x000fe2000001149c */
[----:B------:R-:W-:Y:S01]  /*14d90*/  FMUL.FTZ R5, R83, c[0x0][0x320] ;  /* 0x0000c80053057a20 */ /* 0x000fe20000410000 */
[----:B------:R-:W-:Y:S01]  /*14da0*/  LEA.HI R6, R157, R177, RZ, 0x2 ;  /* 0x000000b19d067211 */ /* 0x000fe200078f10ff */
[----:B------:R1:W-:Y:S01]  /*14db0*/  MUFU.TANH R166, R4 ;  /* 0x0000000400a67308 */ /* 0x0003e20000002400 */
[----:B------:R-:W-:Y:S01]  /*14dc0*/  FMUL.FTZ R8, R96, c[0x0][0x320] ;  /* 0x0000c80060087a20 */ /* 0x000fe20000410000 */
[----:B------:R-:W-:Y:S01]  /*14dd0*/  PLOP3.LUT P1, PT, PT, PT, UP2, 0x80, 0x0 ;  /* 0x000000000000781c */ /* 0x000fe20003f2f028 */
[----:B------:R-:W-:Y:S01]  /*14de0*/  UMOV UR4, 0xffffffc0 ;  /* 0xffffffc000047882 */ /* 0x000fe20000000000 */
[----:B------:R-:W-:Y:S01]  /*14df0*/  LOP3.LUT R6, R6, 0xfffffffc, RZ, 0xc0, !PT ;  /* 0xfffffffc06067812 */ /* 0x000fe200078ec0ff */
[----:B------:R-:W-:Y:S01]  /*14e00*/  UIMAD UR4, UR15, UR4, 0x1 ;  /* 0x000000010f0474a4 */ /* 0x000fe2000f8e0204 */
[----:B------:R-:W-:Y:S01]  /*14e10*/  PLOP3.LUT P0, PT, PT, PT, UP2, 0x80, 0x0 ;  /* 0x000000000000781c */ /* 0x000fe20003f0f028 */
[----:B------:R-:W-:Y:S01]  /*14e20*/  STL [R1+0x98], R242 ;  /* 0x000098f201007387 */ /* 0x000fe20000100800 */
[----:B------:R2:W-:Y:S01]  /*14e30*/  MUFU.TANH R41, R5 ;  /* 0x0000000500297308 */ /* 0x0005e20000002400 */
[----:B------:R-:W-:-:S02]  /*14e40*/  IMAD.IADD R6, R177, 0x1, -R6 ;  /* 0x00000001b1067824 */ /* 0x000fc400078e0a06 */
[----:B------:R-:W-:Y:S01]  /*14e50*/  STL [R1+0x94], R241 ;  /* 0x000094f101007387 */ /* 0x000fe20000100800 */
[----:B------:R-:W-:Y:S02]  /*14e60*/  FMUL.FTZ R10, R76, c[0x0][0x320] ;  /* 0x0000c8004c0a7a20 */ /* 0x000fe40000410000 */
[----:B------:R-:W-:Y:S01]  /*14e70*/  IMAD.SHL.U32 R225, R2, 0x2, RZ ;  /* 0x0000000202e17824 */ /* 0x000fe200078e00ff */
[----:B------:R-:W-:Y:S01]  /*14e80*/  STL [R1+0x90], R240 ;  /* 0x000090f001007387 */ /* 0x000fe20000100800 */
[----:B-1----:R-:W-:Y:S01]  /*14e90*/  FMUL.FTZ R4, R60, c[0x0][0x320] ;  /* 0x0000c8003c047a20 */ /* 0x002fe20000410000 */
[----:B------:R-:W-:Y:S01]  /*14ea0*/  MUFU.TANH R15, R8 ;  /* 0x00000008000f7308 */ /* 0x000fe20000002400 */
[----:B------:R-:W-:Y:S01]  /*14eb0*/  IMAD R228, R0, 0x2, R225 ;  /* 0x0000000200e47824 */ /* 0x000fe200078e02e1 */
[----:B------:R-:W-:Y:S01]  /*14ec0*/  STL [R1+0x8c], R239 ;  /* 0x00008cef01007387 */ /* 0x000fe20000100800 */
[----:B------:R-:W-:-:S03]  /*14ed0*/  LEA R226, R3, R225, 0x1 ;  /* 0x000000e103e27211 */ /* 0x000fc600078e08ff */
[----:B------:R-:W-:Y:S01]  /*14ee0*/  STL [R1+0x88], R238 ;  /* 0x000088ee01007387 */ /* 0x000fe20000100800 */
[----:B--2---:R-:W-:Y:S01]  /*14ef0*/  LEA.HI R5, R7, R156, RZ, 0x2 ;  /* 0x0000009c07057211 */ /* 0x004fe200078f10ff */
[----:B------:R1:W-:Y:S01]  /*14f00*/  MUFU.TANH R70, R4 ;  /* 0x0000000400467308 */ /* 0x0003e20000002400 */
[----:B------:R-:W-:Y:S01]  /*14f10*/  IMAD R227, R0, 0x2, R226 ;  /* 0x0000000200e37824 */ /* 0x000fe200078e02e2 */
[----:B------:R-:W-:Y:S01]  /*14f20*/  STL [R1+0x84], R237 ;  /* 0x000084ed01007387 */ /* 0x000fe20000100800 */
[----:B------:R-:W-:-:S03]  /*14f30*/  LOP3.LUT R5, R5, 0xffffffc, RZ, 0xc0, !PT ;  /* 0x0ffffffc05057812 */ /* 0x000fc600078ec0ff */
[----:B------:R-:W-:Y:S01]  /*14f40*/  STL [R1+0x80], R236 ;  /* 0x000080ec01007387 */ /* 0x000fe20000100800 */
[----:B------:R-:W-:Y:S01]  /*14f50*/  IADD3 R9, -R5, R156, RZ ;  /* 0x0000009c05097210 */ /* 0x000fe20007ffe1ff */
[----:B------:R2:W-:Y:S01]  /*14f60*/  MUFU.TANH R18, R10 ;  /* 0x0000000a00127308 */ /* 0x0005e20000002400 */
[----:B------:R-:W-:Y:S01]  /*14f70*/  LEA.HI R5, R6, R6, RZ, 0x1 ;  /* 0x0000000606057211 */ /* 0x000fe200078f08ff */
[----:B------:R-:W-:Y:S04]  /*14f80*/  STL [R1+0x7c], R235 ;  /* 0x00007ceb01007387 */ /* 0x000fe80000100800 */
[----:B------:R-:W-:Y:S01]  /*14f90*/  STL [R1+0x78], R234 ;  /* 0x000078ea01007387 */ /* 0x000fe20000100800 */
[----:B-1----:R-:W-:-:S03]  /*14fa0*/  FMUL.FTZ R4, R61, c[0x0][0x320] ;  /* 0x0000c8003d047a20 */ /* 0x002fc60000410000 */
[----:B------:R-:W-:Y:S01]  /*14fb0*/  STL [R1+0x74], R233 ;  /* 0x000074e901007387 */ /* 0x000fe20000100800 */
[----:B------:R1:W-:Y:S03]  /*14fc0*/  MUFU.TANH R69, R4 ;  /* 0x0000000400457308 */ /* 0x0003e60000002400 */
[----:B------:R-:W-:Y:S01]  /*14fd0*/  STL [R1+0x70], R232 ;  /* 0x000070e801007387 */ /* 0x000fe20000100800 */
[----:B--2---:R-:W-:-:S03]  /*14fe0*/  FMUL.FTZ R10, R77, c[0x0][0x320] ;  /* 0x0000c8004d0a7a20 */ /* 0x004fc60000410000 */
[----:B------:R-:W-:Y:S01]  /*14ff0*/  STL [R1+0x6c], R231 ;  /* 0x00006ce701007387 */ /* 0x000fe20000100800 */
[----:B------:R-:W-:Y:S03]  /*15000*/  MUFU.TANH R17, R10 ;  /* 0x0000000a00117308 */ /* 0x000fe60000002400 */
[----:B------:R-:W-:Y:S04]  /*15010*/  STL [R1+0x68], R230 ;  /* 0x000068e601007387 */ /* 0x000fe80000100800 */
[----:B------:R-:W-:Y:S01]  /*15020*/  STL [R1+0x64], R229 ;  /* 0x000064e501007387 */ /* 0x000fe20000100800 */
[----:B-1----:R-:W-:-:S03]  /*15030*/  FMUL.FTZ R4, R56, c[0x0][0x320] ;  /* 0x0000c80038047a20 */ /* 0x002fc60000410000 */
[----:B------:R-:W-:Y:S01]  /*15040*/  STL [R1+0x60], R224 ;  /* 0x000060e001007387 */ /* 0x000fe20000100800 */
[----:B------:R1:W-:Y:S03]  /*15050*/  MUFU.TANH R68, R4 ;  /* 0x0000000400447308 */ /* 0x0003e60000002400 */
[----:B------:R-:W-:Y:S04]  /*15060*/  LDSM.16.MT88.4 R116, [R226+0x2100] ;  /* 0x00210000e274783b */ /* 0x000fe80000004200 */
[----:B------:R-:W-:Y:S04]  /*15070*/  LDSM.16.MT88.4 R108, [R227+0x2100] ;  /* 0x00210000e36c783b */ /* 0x000fe80000004200 */
[----:B------:R-:W-:Y:S04]  /*15080*/  LDSM.16.MT88.4 R112, [R225+0x2100] ;  /* 0x00210000e170783b */ /* 0x000fe80000004200 */
[----:B------:R-:W-:Y:S01]  /*15090*/  LDSM.16.MT88.4 R104, [R228+0x2100] ;  /* 0x00210000e468783b */ /* 0x000fe20000004200 */
[----:B-1----:R-:W-:-:S03]  /*150a0*/  FMUL.FTZ R4, R57, c[0x0][0x320] ;  /* 0x0000c80039047a20 */ /* 0x002fc60000410000 */
[----:B------:R-:W0:Y:S01]  /*150b0*/  LDGDEPBAR ;  /* 0x00000000000079af */ /* 0x000e220000000000 */
        /* <DEDUP_REMOVED lines=78> */
[----:B-1----:R-:W-:-:S05]  /*155a0*/  LOP3.LUT R4, R155, 0xffffffe0, RZ, 0xc0, !PT ;  /* 0xffffffe09b047812 */ /* 0x002fca00078ec0ff */
[----:B------:R-:W-:-:S05]  /*155b0*/  IMAD.IADD R4, R177, 0x1, -R4 ;  /* 0x00000001b1047824 */ /* 0x000fca00078e0a04 */
[----:B------:R-:W-:-:S04]  /*155c0*/  SHF.R.S32.HI R7, RZ, 0x1f, R4 ;  /* 0x0000001fff077819 */ /* 0x000fc80000011404 */
[----:B------:R-:W-:-:S04]  /*155d0*/  LEA.HI R7, R7, R4, RZ, 0x2 ;  /* 0x0000000407077211 */ /* 0x000fc800078f10ff */
[----:B------:R-:W-:-:S05]  /*155e0*/  LEA.HI.SX32 R8, R7, UR18, 0x1e ;  /* 0x0000001207087c11 */ /* 0x000fca000f8ff2ff */
[----:B------:R-:W-:Y:S01]  /*155f0*/  IMAD R11, R9, 0x10, R8 ;  /* 0x00000010090b7824 */ /* 0x000fe200078e0208 */
[C---:B------:R-:W-:Y:S01]  /*15600*/  LOP3.LUT R9, R5.reuse, 0x1ffffffe, RZ, 0xc0, !PT ;  /* 0x1ffffffe05097812 */ /* 0x040fe200078ec0ff */
[----:B------:R-:W-:-:S03]  /*15610*/  IMAD.SHL.U32 R8, R5, 0x20, RZ ;  /* 0x0000002005087824 */ /* 0x000fc600078e00ff */
[----:B------:R-:W-:Y:S02]  /*15620*/  IADD3 R6, R6, -R9, RZ ;  /* 0x8000000906067210 */ /* 0x000fe40007ffe0ff */
[----:B------:R-:W-:-:S05]  /*15630*/  LOP3.LUT R5, R8, 0xffffffc0, RZ, 0xc0, !PT ;  /* 0xffffffc008057812 */ /* 0x000fca00078ec0ff */
[----:B------:R-:W-:-:S04]  /*15640*/  IMAD.IADD R5, R5, 0x1, R11 ;  /* 0x0000000105057824 */ /* 0x000fc800078e020b */
[----:B------:R-:W-:Y:S02]  /*15650*/  IMAD R13, R6, 0x8, R5 ;  /* 0x00000008060d7824 */ /* 0x000fe400078e0205 */
[----:B------:R-:W-:Y:S02]  /*15660*/  FMUL.FTZ R5, R78, c[0x0][0x320] ;  /* 0x0000c8004e057a20 */ /* 0x000fe40000410000 */
[----:B------:R-:W-:Y:S01]  /*15670*/  @P1 IMAD.HI.U32 R6, R13, c[0x0][0x2c8], RZ ;  /* 0x0000b2000d061a27 */ /* 0x000fe200078e00ff */
[----:B------:R-:W-:Y:S01]  /*15680*/  MOV R8, R13 ;  /* 0x0000000d00087202 */ /* 0x000fe20000000f00 */
[----:B------:R1:W-:Y:S01]  /*15690*/  MUFU.TANH R40, R5 ;  /* 0x0000000500287308 */ /* 0x0003e20000002400 */
[----:B------:R4:W-:Y:S02]  /*156a0*/  STL [R1+0x20], R13 ;  /* 0x0000200d01007387 */ /* 0x0009e40000100800 */
[----:B------:R-:W-:Y:S01]  /*156b0*/  @P0 SHF.R.U32.HI R8, RZ, c[0x0][0x2cc], R6 ;  /* 0x0000b300ff080a19 */ /* 0x000fe20000011606 */
[----:B------:R-:W-:-:S04]  /*156c0*/  FMUL.FTZ R6, R97, c[0x0][0x320] ;  /* 0x0000c80061067a20 */ /* 0x000fc80000410000 */
[----:B------:R-:W-:Y:S01]  /*156d0*/  SHFL.IDX PT, R9, R8, 0x2, 0x1c1f ;  /* 0x005c1f0008097f89 */ /* 0x000fe200000e0000 */
[----:B------:R2:W2:Y:S01]  /*156e0*/  MUFU.TANH R16, R6 ;  /* 0x0000000600107308 */ /* 0x0004a20000002400 */
[----:B-1----:R-:W-:Y:S02]  /*156f0*/  FMUL.FTZ R5, R79, c[0x0][0x320] ;  /* 0x0000c8004f057a20 */ /* 0x002fe40000410000 */
[----:B------:R-:W-:Y:S05]  /*15700*/  LDSM.16.MT88.4 R76, [R228+0x900] ;  /* 0x00090000e44c783b */ /* 0x000fea0000004200 */
[----:B------:R1:W-:Y:S01]  /*15710*/  MUFU.TANH R28, R5 ;  /* 0x00000005001c7308 */ /* 0x0003e20000002400 */
[----:B--2---:R-:W-:Y:S01]  /*15720*/  IMAD.U32 R6, RZ, RZ, UR4 ;  /* 0x00000004ff067e24 */ /* 0x004fe2000f8e00ff */
[----:B------:R-:W-:Y:S01]  /*15730*/  ULDC.64 UR4, c[0x0][0x2c8] ;  /* 0x0000b20000047ab9 */ /* 0x000fe20000000a00 */
[----:B----4-:R-:W-:-:S06]  /*15740*/  FMUL.FTZ R13, R67, c[0x0][0x320] ;  /* 0x0000c800430d7a20 */ /* 0x010fcc0000410000 */
[----:B------:R-:W-:Y:S01]  /*15750*/  MUFU.TANH R13, R13 ;  /* 0x0000000d000d7308 */ /* 0x000fe20000002400 */
[----:B-1----:R-:W-:Y:S02]  /*15760*/  LOP3.LUT R5, R7, 0x7ffffffc, RZ, 0xc0, !PT ;  /* 0x7ffffffc07057812 */ /* 0x002fe400078ec0ff */
[----:B------:R-:W1:Y:S03]  /*15770*/  SHFL.IDX PT, R7, R8, 0x3, 0x1c1f ;  /* 0x007c1f0008077f89 */ /* 0x000e6600000e0000 */
[----:B------:R-:W-:Y:S02]  /*15780*/  IMAD.IADD R5, R4, 0x1, -R5 ;  /* 0x0000000104057824 */ /* 0x000fe400078e0a05 */
[----:B------:R-:W-:Y:S02]  /*15790*/  FMUL.FTZ R4, R98, c[0x0][0x320] ;  /* 0x0000c80062047a20 */ /* 0x000fe40000410000 */
[----:B------:R-:W-:Y:S01]  /*157a0*/  LDSM.16.MT88.4 R96, [R228+0x100] ;  /* 0x00010000e460783b */ /* 0x000fe20000004200 */
[----:B------:R-:W-:Y:S01]  /*157b0*/  SHF.L.U32 R11, R5, 0x1, RZ ;  /* 0x00000001050b7819 */ /* 0x000fe200000006ff */
[----:B------:R2:W-:Y:S03]  /*157c0*/  MUFU.TANH R19, R4 ;  /* 0x0000000400137308 */ /* 0x0005e60000002400 */
[----:B------:R-:W-:Y:S01]  /*157d0*/  IADD3 R5, -R11, UR13, R6 ;  /* 0x0000000d0b057c10 */ /* 0x000fe2000fffe106 */
[----:B------:R4:W-:Y:S01]  /*157e0*/  STL [R1+0x38], R11 ;  /* 0x0000380b01007387 */ /* 0x0009e20000100800 */
[----:B------:R-:W-:-:S02]  /*157f0*/  FMUL.FTZ R6, R66, c[0x0][0x320] ;  /* 0x0000c80042067a20 */ /* 0x000fc40000410000 */
[----:B------:R-:W-:Y:S01]  /*15800*/  IADD3 R10, R5, -UR24, RZ ;  /* 0x80000018050a7c10 */ /* 0x000fe2000fffe0ff */
[----:B------:R-:W-:-:S04]  /*15810*/  FMUL.FTZ R5, R65, c[0x0][0x320] ;  /* 0x0000c80041057a20 */ /* 0x000fc80000410000 */
[----:B------:R1:W-:Y:S01]  /*15820*/  MUFU.TANH R20, R5 ;  /* 0x0000000500147308 */ /* 0x0003e20000002400 */
[----:B--2---:R-:W-:Y:S02]  /*15830*/  FMUL.FTZ R4, R64, c[0x0][0x320] ;  /* 0x0000c80040047a20 */ /* 0x004fe40000410000 */
[----:B------:R-:W-:Y:S05]  /*15840*/  LDSM.16.MT88.4 R64, [R226+0x2900] ;  /* 0x00290000e240783b */ /* 0x000fea0000004200 */
[----:B------:R2:W2:Y:S01]  /*15850*/  MUFU.TANH R14, R4 ;  /* 0x00000004000e7308 */ /* 0x0004a20000002400 */
[C---:B-1----:R-:W-:Y:S01]  /*15860*/  IMAD.IADD R5, R10.reuse, 0x1, R7 ;  /* 0x000000010a057824 */ /* 0x042fe200078e0207 */
[----:B----4-:R-:W-:Y:S01]  /*15870*/  IADD3 R11, -R11, UR19, RZ ;  /* 0x000000130b0b7c10 */ /* 0x010fe2000fffe1ff */
[----:B--2---:R-:W-:-:S05]  /*15880*/  IMAD.IADD R4, R10, 0x1, R9 ;  /* 0x000000010a047824 */ /* 0x004fca00078e0209 */
[----:B------:R-:W-:-:S04]  /*15890*/  IMNMX R4, R11, R4, PT ;  /* 0x000000040b047217 */ /* 0x000fc80003800200 */
[C---:B------:R-:W-:Y:S02]  /*158a0*/  ISETP.GT.AND P1, PT, R4.reuse, RZ, PT ;  /* 0x000000ff0400720c */ /* 0x040fe40003f24270 */
[C---:B------:R-:W-:Y:S02]  /*158b0*/  ISETP.GT.AND P0, PT, R4.reuse, 0x1, PT ;  /* 0x000000010400780c */ /* 0x040fe40003f04270 */
[C---:B------:R-:W-:Y:S02]  /*158c0*/  ISETP.GT.AND P3, PT, R4.reuse, 0x9, PT ;  /* 0x000000090400780c */ /* 0x040fe40003f64270 */
[C---:B------:R-:W-:Y:S02]  /*158d0*/  ISETP.GT.AND P5, PT, R4.reuse, 0x10, PT ;  /* 0x000000100400780c */ /* 0x040fe40003fa4270 */
[----:B------:R-:W-:Y:S02]  /*158e0*/  ISETP.GT.AND P2, PT, R4, 0x8, PT ;  /* 0x000000080400780c */ /* 0x000fe40003f44270 */
[----:B------:R-:W-:-:S02]  /*158f0*/  FSEL R9, R36, -INF , P1 ;  /* 0xff80000024097808 */ /* 0x000fc40000800000 */
[----:B---3--:R-:W-:Y:S02]  /*15900*/  FSEL R12, R12, -INF , P0 ;  /* 0xff8000000c0c7808 */ /* 0x008fe40000000000 */
[----:B------:R-:W-:Y:S02]  /*15910*/  FSEL R16, R16, -INF , P3 ;  /* 0xff80000010107808 */ /* 0x000fe40001800000 */
[----:B------:R-:W-:Y:S02]  /*15920*/  FSEL R26, R26, -INF , P5 ;  /* 0xff8000001a1a7808 */ /* 0x000fe40002800000 */
[C---:B------:R-:W-:Y:S02]  /*15930*/  ISETP.GT.AND P4, PT, R4.reuse, 0x11, PT ;  /* 0x000000110400780c */ /* 0x040fe40003f84270 */
[C---:B------:R-:W-:Y:S02]  /*15940*/  ISETP.GT.AND P1, PT, R4.reuse, 0x18, PT ;  /* 0x000000180400780c */ /* 0x040fe40003f24270 */
[----:B------:R-:W-:-:S02]  /*15950*/  ISETP.GT.AND P0, PT, R4, 0x19, PT ;  /* 0x000000190400780c */ /* 0x000fc40003f04270 */
[C---:B------:R-:W-:Y:S02]  /*15960*/  ISETP.GT.AND P3, PT, R4.reuse, 0x20, PT ;  /* 0x000000200400780c */ /* 0x040fe40003f64270 */
[----:B------:R-:W-:Y:S02]  /*15970*/  ISETP.GT.AND P5, PT, R4, 0x21, PT ;  /* 0x000000210400780c */ /* 0x000fe40003fa4270 */
[----:B------:R-:W-:Y:S02]  /*15980*/  FSEL R15, R15, -INF , P2 ;  /* 0xff8000000f0f7808 */ /* 0x000fe40001000000 */
[----:B------:R-:W-:Y:S02]  /*15990*/  FMNMX.FTZ R136, R9, R12, !PT ;  /* 0x0000000c09887209 */ /* 0x000fe40007810000 */
[----:B------:R-:W-:Y:S02]  /*159a0*/  FSEL R29, R29, -INF , P4 ;  /* 0xff8000001d1d7808 */ /* 0x000fe40002000000 */
[----:B------:R-:W-:-:S02]  /*159b0*/  FSEL R36, R33, -INF , P1 ;  /* 0xff80000021247808 */ /* 0x000fc40000800000 */
[----:B------:R-:W-:Y:S02]  /*159c0*/  FSEL R37, R32, -INF , P0 ;  /* 0xff80000020257808 */ /* 0x000fe40000000000 */
[----:B------:R-:W-:Y:S02]  /*159d0*/  FSEL R172, R27, -INF , P3 ;  /* 0xff8000001bac7808 */ /* 0x000fe40001800000 */
[----:B------:R-:W-:Y:S02]  /*159e0*/  FSEL R174, R25, -INF , P5 ;  /* 0xff80000019ae7808 */ /* 0x000fe40002800000 */
[C---:B------:R-:W-:Y:S02]  /*159f0*/  ISETP.GT.AND P4, PT, R4.reuse, 0x28, PT ;  /* 0x000000280400780c */ /* 0x040fe40003f84270 */
[C---:B------:R-:W-:Y:S02]  /*15a00*/  ISETP.GT.AND P2, PT, R4.reuse, 0x29, PT ;  /* 0x000000290400780c */ /* 0x040fe40003f44270 */
[----:B------:R-:W-:-:S02]  /*15a10*/  ISETP.GT.AND P0, PT, R4, 0x30, PT ;  /* 0x000000300400780c */ /* 0x000fc40003f04270 */
[C---:B------:R-:W-:Y:S02]  /*15a20*/  ISETP.GT.AND P1, PT, R4.reuse, 0x31, PT ;  /* 0x000000310400780c */ /* 0x040fe40003f24270 */
[C---:B------:R-:W-:Y:S02]  /*15a30*/  ISETP.GT.AND P3, PT, R4.reuse, 0x38, PT ;  /* 0x000000380400780c */ /* 0x040fe40003f64270 */
[----:B------:R-:W-:Y:S02]  /*15a40*/  ISETP.GT.AND P5, PT, R4, 0x39, PT ;  /* 0x000000390400780c */ /* 0x000fe40003fa4270 */
[----:B------:R-:W-:Y:S02]  /*15a50*/  FMNMX.FTZ R136, R15, R136, !PT ;  /* 0x000000880f887209 */ /* 0x000fe40007810000 */
[----:B------:R-:W-:Y:S02]  /*15a60*/  IMNMX R4, R11, R5, PT ;  /* 0x000000050b047217 */ /* 0x000fe40003800200 */
[----:B------:R-:W-:-:S02]  /*15a70*/  FSEL R173, R21, -INF , P4 ;  /* 0xff80000015ad7808 */ /* 0x000fc40002000000 */
[----:B------:R-:W-:Y:S01]  /*15a80*/  FSEL R210, R18, -INF , P0 ;  /* 0xff80000012d27808 */ /* 0x000fe20000000000 */
[----:B------:R1:W2:Y:S01]  /*15a90*/  MUFU.TANH R21, R6 ;  /* 0x0000000600157308 */ /* 0x0002a20000002400 */
[----:B------:R-:W-:Y:S02]  /*15aa0*/  FMNMX.FTZ R136, R16, R136, !PT ;  /* 0x0000008810887209 */ /* 0x000fe40007810000 */
[C---:B------:R-:W-:Y:S02]  /*15ab0*/  ISETP.GT.AND P4, PT, R4.reuse, RZ, PT ;  /* 0x000000ff0400720c */ /* 0x040fe40003f84270 */
[----:B------:R-:W-:Y:S02]  /*15ac0*/  ISETP.GT.AND P0, PT, R4, 0x1, PT ;  /* 0x000000010400780c */ /* 0x000fe40003f04270 */
[----:B------:R-:W-:Y:S02]  /*15ad0*/  FSEL R175, R24, -INF , P2 ;  /* 0xff80000018af7808 */ /* 0x000fe40001000000 */
[----:B------:R-:W-:-:S02]  /*15ae0*/  FSEL R238, R17, -INF , P1 ;  /* 0xff80000011ee7808 */ /* 0x000fc40000800000 */
[----:B------:R-:W-:Y:S02]  /*15af0*/  FSEL R237, R14, -INF , P3 ;  /* 0xff8000000eed7808 */ /* 0x000fe40001800000 */
[----:B------:R-:W-:Y:S02]  /*15b00*/  FMNMX.FTZ R136, R26, R136, !PT ;  /* 0x000000881a887209 */ /* 0x000fe40007810000 */
[----:B------:R-:W-:Y:S01]  /*15b10*/  ISETP.GT.AND P2, PT, R4, 0x8, PT ;  /* 0x000000080400780c */ /* 0x000fe20003f44270 */
[----:B-1----:R-:W-:Y:S01]  /*15b20*/  FMUL.FTZ R6, R63, c[0x0][0x320] ;  /* 0x0000c8003f067a20 */ /* 0x002fe20000410000 */
[----:B------:R-:W-:Y:S02]  /*15b30*/  FSEL R14, R35, -INF , P4 ;  /* 0xff800000230e7808 */ /* 0x000fe40002000000 */
        /* <DEDUP_REMOVED lines=39> */
[C---:B------:R-:W-:Y:S02]  /*15db0*/  ISETP.GT.AND P0, PT, R4.reuse, 0x30, PT ;  /* 0x000000300400780c */ /* 0x040fe40003f04270 */
[----:B------:R-:W-:Y:S02]  /*15dc0*/  FSEL R168, R41, -INF , P1 ;  /* 0xff80000029a87808 */ /* 0x000fe40000800000 */
[----:B------:R-:W-:Y:S02]  /*15dd0*/  FMNMX.FTZ R5, R169, R5, !PT ;  /* 0x00000005a9057209 */ /* 0x000fe40007810000 */
[----:B------:R-:W-:Y:S02]  /*15de0*/  FMNMX.FTZ R136, R179, R136, !PT ;  /* 0x00000088b3887209 */ /* 0x000fe40007810000 */
[----:B------:R-:W-:-:S02]  /*15df0*/  ISETP.GT.AND P2, PT, R4, 0x31, PT ;  /* 0x000000310400780c */ /* 0x000fc40003f44270 */
[----:B------:R-:W-:Y:S01]  /*15e00*/  FSEL R209, R40, -INF , P0 ;  /* 0xff80000028d17808 */ /* 0x000fe20000000000 */
[----:B------:R-:W1:Y:S01]  /*15e10*/  SHFL.BFLY PT, R7, R136, 0x2, 0x1f ;  /* 0x0c401f0088077f89 */ /* 0x000e6200000e0000 */
[----:B------:R-:W-:Y:S01]  /*15e20*/  FMNMX.FTZ R5, R168, R5, !PT ;  /* 0x00000005a8057209 */ /* 0x000fe20007810000 */
[----:B------:R-:W3:Y:S01]  /*15e30*/  MUFU.TANH R40, R6 ;  /* 0x0000000600287308 */ /* 0x000ee20000002400 */
[----:B------:R-:W-:Y:S02]  /*15e40*/  ISETP.GT.AND P1, PT, R4, 0x38, PT ;  /* 0x000000380400780c */ /* 0x000fe40003f24270 */
[----:B------:R-:W-:Y:S02]  /*15e50*/  FSEL R208, R28, -INF , P2 ;  /* 0xff8000001cd07808 */ /* 0x000fe40001000000 */
[----:B------:R-:W-:Y:S02]  /*15e60*/  FMNMX.FTZ R5, R209, R5, !PT ;  /* 0x00000005d1057209 */ /* 0x000fe40007810000 */
[----:B------:R-:W-:Y:S01]  /*15e70*/  ISETP.GT.AND P0, PT, R4, 0x39, PT ;  /* 0x000000390400780c */ /* 0x000fe20003f04270 */
[----:B------:R-:W-:Y:S01]  /*15e80*/  FMUL.FTZ R4, R58, c[0x0][0x320] ;  /* 0x0000c8003a047a20 */ /* 0x000fe20000410000 */
[----:B--2---:R-:W-:-:S02]  /*15e90*/  FSEL R240, R21, -INF , P1 ;  /* 0xff80000015f07808 */ /* 0x004fc40000800000 */
[----:B------:R-:W-:Y:S01]  /*15ea0*/  FMNMX.FTZ R5, R208, R5, !PT ;  /* 0x00000005d0057209 */ /* 0x000fe20007810000 */
[----:B------:R2:W4:Y:S01]  /*15eb0*/  MUFU.TANH R21, R4 ;  /* 0x0000000400157308 */ /* 0x0005220000002400 */
[----:B------:R-:W-:Y:S02]  /*15ec0*/  FSEL R242, R13, -INF , P0 ;  /* 0xff8000000df27808 */ /* 0x000fe40000000000 */
[----:B-1----:R-:W-:-:S05]  /*15ed0*/  FMNMX.FTZ R136, R136, R7, !PT ;  /* 0x0000000788887209 */ /* 0x002fca0007810000 */
[----:B------:R-:W1:Y:S01]  /*15ee0*/  SHFL.BFLY PT, R7, R136, 0x1, 0x1f ;  /* 0x0c201f0088077f89 */ /* 0x000e6200000e0000 */
[----:B--2---:R-:W-:Y:S01]  /*15ef0*/  FMNMX.FTZ R4, R240, R5, !PT ;  /* 0x00000005f0047209 */ /* 0x004fe20007810000 */
[----:B------:R-:W-:-:S03]  /*15f00*/  FMUL.FTZ R5, R38, c[0x0][0x320] ;  /* 0x0000c80026057a20 */ /* 0x000fc60000410000 */
[----:B------:R-:W-:Y:S01]  /*15f10*/  FMNMX.FTZ R4, R242, R4, !PT ;  /* 0x00000004f2047209 */ /* 0x000fe20007810000 */
[----:B------:R2:W-:Y:S04]  /*15f20*/  MUFU.TANH R133, R5 ;  /* 0x0000000500857308 */ /* 0x0005e80000002400 */
[----:B------:R-:W3:Y:S01]  /*15f30*/  SHFL.BFLY PT, R6, R4, 0x2, 0x1f ;  /* 0x0c401f0004067f89 */ /* 0x000ee200000e0000 */
[----:B--2---:R-:W-:Y:S01]  /*15f40*/  FMUL.FTZ R5, R39, c[0x0][0x320] ;  /* 0x0000c80027057a20 */ /* 0x004fe20000410000 */
[----:B-1----:R-:W-:-:S03]  /*15f50*/  FMNMX.FTZ R136, R136, R7, !PT ;  /* 0x0000000788887209 */ /* 0x002fc60007810000 */
[----:B------:R1:W-:Y:S01]  /*15f60*/  MUFU.TANH R132, R5 ;  /* 0x0000000500847308 */ /* 0x0003e20000002400 */
[----:B------:R-:W2:Y:S01]  /*15f70*/  SHFL.IDX PT, R7, R8, RZ, 0x1c1f ;  /* 0x001c1fff08077589 */ /* 0x000ea200000e0000 */
[C---:B------:R-:W-:Y:S01]  /*15f80*/  FSETP.NEU.FTZ.AND P0, PT, R136.reuse, -INF , PT ;  /* 0xff8000008800780b */ /* 0x040fe20003f1d000 */
[----:B------:R-:W-:Y:S01]  /*15f90*/  FMUL.FTZ R13, R136, c[0x0][0x2d0] ;  /* 0x0000b400880d7a20 */ /* 0x000fe20000410000 */
[----:B---3--:R-:W-:-:S04]  /*15fa0*/  FMNMX.FTZ R4, R4, R6, !PT ;  /* 0x0000000604047209 */ /* 0x008fc80007810000 */
[----:B------:R-:W-:Y:S01]  /*15fb0*/  FSEL R13, R13, RZ, P0 ;  /* 0x000000ff0d0d7208 */ /* 0x000fe20000000000 */
[----:B------:R2:W-:Y:S04]  /*15fc0*/  SHFL.IDX PT, R6, R8, 0x1, 0x1c1f ;  /* 0x003c1f0008067f89 */ /* 0x0005e800000e0000 */
[----:B------:R-:W3:Y:S01]  /*15fd0*/  SHFL.BFLY PT, R134, R4, 0x1, 0x1f ;  /* 0x0c201f0004867f89 */ /* 0x000ee200000e0000 */
[----:B-1----:R-:W-:-:S04]  /*15fe0*/  FMUL.FTZ R5, R59, c[0x0][0x320] ;  /* 0x0000c8003b057a20 */ /* 0x002fc80000410000 */
[----:B------:R1:W1:Y:S01]  /*15ff0*/  MUFU.TANH R20, R5 ;  /* 0x0000000500147308 */ /* 0x0002620000002400 */
[----:B--2---:R-:W-:Y:S01]  /*16000*/  IADD3 R8, R10, R7, RZ ;  /* 0x000000070a087210 */ /* 0x004fe20007ffe0ff */
[----:B-1----:R-:W-:-:S03]  /*16010*/  FMUL.FTZ R5, R30, c[0x0][0x320] ;  /* 0x0000c8001e057a20 */ /* 0x002fc60000410000 */
[----:B------:R-:W-:-:S03]  /*16020*/  IMNMX R8, R11, R8, PT ;  /* 0x000000080b087217 */ /* 0x000fc60003800200 */
[----:B------:R1:W-:Y:S01]  /*16030*/  MUFU.TANH R191, R5 ;  /* 0x0000000500bf7308 */ /* 0x0003e20000002400 */
[----:B---3--:R-:W-:Y:S01]  /*16040*/  FMNMX.FTZ R134, R4, R134, !PT ;  /* 0x0000008604867209 */ /* 0x008fe20007810000 */
[----:B------:R-:W-:Y:S01]  /*16050*/  FFMA.FTZ R4, R15, c[0x0][0x2d0], -R13 ;  /* 0x0000b4000f047a23 */ /* 0x000fe2000001080d */
[----:B------:R-:W-:Y:S02]  /*16060*/  ISETP.GT.AND P1, PT, R8, 0x1, PT ;  /* 0x000000010800780c */ /* 0x000fe40003f24270 */
[----:B------:R-:W-:Y:S02]  /*16070*/  FSETP.NEU.FTZ.AND P0, PT, R134, -INF , PT ;  /* 0xff8000008600780b */ /* 0x000fe40003f1d000 */
[C---:B------:R-:W-:Y:S01]  /*16080*/  ISETP.GT.AND P3, PT, R8.reuse, 0x8, PT ;  /* 0x000000080800780c */ /* 0x040fe20003f64270 */
[----:B------:R2:W-:Y:S01]  /*16090*/  MUFU.EX2 R177, R4 ;  /* 0x0000000400b17308 */ /* 0x0005e20000000800 */
[----:B------:R-:W-:Y:S02]  /*160a0*/  FSEL R24, R69, -INF , P1 ;  /* 0xff80000045187808 */ /* 0x000fe40000800000 */
[----:B------:R-:W-:-:S02]  /*160b0*/  ISETP.GT.AND P4, PT, R8, 0x9, PT ;  /* 0x000000090800780c */ /* 0x000fc40003f84270 */
[----:B------:R-:W-:Y:S02]  /*160c0*/  ISETP.GT.AND P5, PT, R8, 0x10, PT ;  /* 0x000000100800780c */ /* 0x000fe40003fa4270 */
[----:B------:R-:W-:Y:S01]  /*160d0*/  FSEL R25, R60, -INF , P4 ;  /* 0xff8000003c197808 */ /* 0x000fe20002000000 */
[----:B-1----:R-:W-:Y:S01]  /*160e0*/  FMUL.FTZ R5, R31, c[0x0][0x320] ;  /* 0x0000c8001f057a20 */ /* 0x002fe20000410000 */
[----:B------:R-:W-:Y:S02]  /*160f0*/  FSEL R27, R57, -INF , P5 ;  /* 0xff800000391b7808 */ /* 0x000fe40002800000 */
[C---:B------:R-:W-:Y:S01]  /*16100*/  ISETP.GT.AND P2, PT, R8.reuse, 0x18, PT ;  /* 0x000000180800780c */ /* 0x040fe20003f44270 */
[----:B------:R1:W-:Y:S01]  /*16110*/  MUFU.TANH R190, R5 ;  /* 0x0000000500be7308 */ /* 0x0003e20000002400 */
[----:B------:R-:W-:Y:S02]  /*16120*/  ISETP.GT.AND P4, PT, R8, 0x20, PT ;  /* 0x000000200800780c */ /* 0x000fe40003f84270 */
[----:B------:R-:W-:Y:S01]  /*16130*/  FSEL R30, R53, -INF , P2 ;  /* 0xff800000351e7808 */ /* 0x000fe20001000000 */
[----:B--2---:R-:W-:Y:S01]  /*16140*/  FFMA.FTZ R4, R16, c[0x0][0x2d0], -R13 ;  /* 0x0000b40010047a23 */ /* 0x004fe2000001080d */
[----:B------:R-:W-:-:S02]  /*16150*/  ISETP.GT.AND P1, PT, R8, 0x28, PT ;  /* 0x000000280800780c */ /* 0x000fc40003f24270 */
[C---:B------:R-:W-:Y:S01]  /*16160*/  ISETP.GT.AND P5, PT, R8.reuse, 0x21, PT ;  /* 0x000000210800780c */ /* 0x040fe20003fa4270 */
[----:B------:R-:W-:Y:S01]  /*16170*/  MUFU.EX2 R176, R4 ;  /* 0x0000000400b07308 */ /* 0x000fe20000000800 */
[----:B------:R-:W-:Y:S02]  /*16180*/  FSEL R167, R167, -INF , P4 ;  /* 0xff800000a7a77808 */ /* 0x000fe40002000000 */
[----:B------:R-:W-:Y:S02]  /*16190*/  ISETP.GT.AND P4, PT, R8, 0x31, PT ;  /* 0x000000310800780c */ /* 0x000fe40003f84270 */
[----:B------:R-:W-:Y:S02]  /*161a0*/  FSEL R165, R165, -INF , P1 ;  /* 0xff800000a5a57808 */ /* 0x000fe40000800000 */
[----:B------:R-:W-:Y:S01]  /*161b0*/  FSEL R166, R166, -INF , P5 ;  /* 0xff800000a6a67808 */ /* 0x000fe20002800000 */
[----:B-1----:R-:W-:Y:S01]  /*161c0*/  FMUL.FTZ R5, R22, c[0x0][0x320] ;  /* 0x0000c80016057a20 */ /* 0x002fe20000410000 */
[----:B------:R-:W-:-:S02]  /*161d0*/  ISETP.GT.AND P5, PT, R8, 0x38, PT ;  /* 0x000000380800780c */ /* 0x000fc40003fa4270 */
[----:B------:R-:W-:Y:S01]  /*161e0*/  FSEL R207, R207, -INF , P4 ;  /* 0xff800000cfcf7808 */ /* 0x000fe20002000000 */
[----:B------:R1:W-:Y:S01]  /*161f0*/  MUFU.TANH R189, R5 ;  /* 0x0000000500bd7308 */ /* 0x0003e20000002400 */
[----:B------:R-:W-:Y:S02]  /*16200*/  FSEL R245, R245, -INF , P5 ;  /* 0xff800000f5f57808 */ /* 0x000fe40002800000 */
[----:B------:R-:W-:-:S04]  /*16210*/  ISETP.GT.AND P2, PT, R8, 0x39, PT ;  /* 0x000000390800780c */ /* 0x000fc80003f44270 */
[----:B------:R-:W-:Y:S01]  /*16220*/  FSEL R246, R246, -INF , P2 ;  /* 0xff800000f6f67808 */ /* 0x000fe20001000000 */
[----:B-1----:R-:W-:Y:S01]  /*16230*/  FMUL.FTZ R5, R23, c[0x0][0x320] ;  /* 0x0000c80017057a20 */ /* 0x002fe20000410000 */
[----:B------:R-:W-:Y:S02]  /*16240*/  FSEL R23, R68, -INF , P3 ;  /* 0xff80000044177808 */ /* 0x000fe40001800000 */
[C---:B------:R-:W-:Y:S01]  /*16250*/  ISETP.GT.AND P3, PT, R8.reuse, 0x19, PT ;  /* 0x000000190800780c */ /* 0x040fe20003f64270 */
[----:B------:R1:W-:Y:S03]  /*16260*/  MUFU.TANH R188, R5 ;  /* 0x0000000500bc7308 */ /* 0x0003e60000002400 */
[----:B------:R-:W-:Y:S02]  /*16270*/  FSEL R31, R61, -INF , P3 ;  /* 0xff8000003d1f7808 */ /* 0x000fe40001800000 */
[----:B------:R-:W-:Y:S01]  /*16280*/  ISETP.GT.AND P3, PT, R8, 0x30, PT ;  /* 0x000000300800780c */ /* 0x000fe20003f64270 */
[----:B------:R-:W-:Y:S03]  /*16290*/  LDSM.16.MT88.4 R60, [R225+0x900] ;  /* 0x00090000e13c783b */ /* 0x000fe60000004200 */
[----:B------:R-:W-:Y:S01]  /*162a0*/  FSEL R206, R206, -INF , P3 ;  /* 0xff800000cece7808 */ /* 0x000fe20001800000 */
[----:B-1----:R-:W-:-:S02]  /*162b0*/  FFMA.FTZ R5, R9, c[0x0][0x2d0], -R13 ;  /* 0x0000b40009057a23 */ /* 0x002fc4000001080d */
[----:B------:R-:W-:Y:S02]  /*162c0*/  FMUL.FTZ R9, R42, c[0x0][0x320] ;  /* 0x0000c8002a097a20 */ /* 0x000fe40000410000 */
[----:B------:R1:W-:Y:S08]  /*162d0*/  MUFU.EX2 R241, R5 ;  /* 0x0000000500f17308 */ /* 0x0003f00000000800 */
[----:B------:R-:W2:Y:S01]  /*162e0*/  MUFU.TANH R139, R9 ;  /* 0x00000009008b7308 */ /* 0x000ea20000002400 */
[----:B-1----:R-:W-:-:S02]  /*162f0*/  FFMA.FTZ R5, R12, c[0x0][0x2d0], -R13 ;  /* 0x0000b4000c057a23 */ /* 0x002fc4000001080d */
[----:B------:R-:W-:-:S05]  /*16300*/  FMUL.FTZ R12, R134, c[0x0][0x2d0] ;  /* 0x0000b400860c7a20 */ /* 0x000fca0000410000 */
[----:B------:R1:W3:Y:S01]  /*16310*/  MUFU.EX2 R193, R5 ;  /* 0x0000000500c17308 */ /* 0x0002e20000000800 */
[----:B------:R-:W-:Y:S02]  /*16320*/  FSEL R12, R12, RZ, P0 ;  /* 0x000000ff0c0c7208 */ /* 0x000fe40000000000 */
[----:B------:R-:W-:-:S03]  /*16330*/  ISETP.GT.AND P0, PT, R8, RZ, PT ;  /* 0x000000ff0800720c */ /* 0x000fc60003f04270 */
[--C-:B------:R-:W-:Y:S02]  /*16340*/  FFMA.FTZ R0, R19, c[0x0][0x2d0], -R12.reuse ;  /* 0x0000b40013007a23 */ /* 0x100fe4000001080c */
[--C-:B------:R-:W-:Y:S01]  /*16350*/  FFMA.FTZ R3, R17, c[0x0][0x2d0], -R12.reuse ;  /* 0x0000b40011037a23 */ /* 0x100fe2000001080c */
[----:B------:R-:W-:Y:S01]  /*16360*/  FSEL R17, R70, -INF , P0 ;  /* 0xff80000046117808 */ /* 0x000fe20000000000 */
[----:B------:R2:W-:Y:S01]  /*16370*/  MUFU.EX2 R178, R0 ;  /* 0x0000000000b27308 */ /* 0x0005e20000000800 */
[----:B------:R-:W-:Y:S01]  /*16380*/  ISETP.GT.AND P0, PT, R8, 0x11, PT ;  /* 0x000000110800780c */ /* 0x000fe20003f04270 */
[----:B------:R-:W-:Y:S02]  /*16390*/  FFMA.FTZ R4, R14, c[0x0][0x2d0], -R12 ;  /* 0x0000b4000e047a23 */ /* 0x000fe4000001080c */
[----:B-1----:R-:W-:Y:S01]  /*163a0*/  IMAD.IADD R5, R10, 0x1, R6 ;  /* 0x000000010a057824 */ /* 0x002fe200078e0206 */
[----:B------:R-:W-:Y:S02]  /*163b0*/  FSEL R28, R56, -INF , P0 ;  /* 0xff800000381c7808 */ /* 0x000fe40000000000 */
[----:B------:R-:W-:Y:S01]  /*163c0*/  ISETP.GT.AND P0, PT, R8, 0x29, PT ;  /* 0x000000290800780c */ /* 0x000fe20003f04270 */
[----:B------:R1:W-:Y:S01]  /*163d0*/  MUFU.EX2 R192, R3 ;  /* 0x0000000300c07308 */ /* 0x0003e20000000800 */
[----:B------:R-:W-:Y:S01]  /*163e0*/  IMNMX R2, R11, R5, PT ;  /* 0x000000050b027217 */ /* 0x000fe20003800200 */
[----:B------:R-:W-:Y:S01]  /*163f0*/  FFMA.FTZ R8, R29, c[0x0][0x2d0], -R13 ;  /* 0x0000b4001d087a23 */ /* 0x000fe2000001080d */
[----:B------:R-:W-:Y:S01]  /*16400*/  FSEL R164, R164, -INF , P0 ;  /* 0xff800000a4a47808 */ /* 0x000fe20000000000 */
[----:B------:R-:W-:Y:S01]  /*16410*/  LDSM.16.MT88.4 R56, [R226+0x900] ;  /* 0x00090000e238783b */ /* 0x000fe20000004200 */
[----:B------:R-:W-:-:S02]  /*16420*/  ISETP.GT.AND P1, PT, R2, RZ, PT ;  /* 0x000000ff0200720c */ /* 0x000fc40003f24270 */
[----:B------:R-:W-:Y:S01]  /*16430*/  ISETP.GT.AND P0, PT, R2, 0x1, PT ;  /* 0x000000010200780c */ /* 0x000fe20003f04270 */
[----:B--2---:R-:W-:Y:S01]  /*16440*/  FFMA.FTZ R0, R18, c[0x0][0x2d0], -R12 ;  /* 0x0000b40012007a23 */ /* 0x004fe2000001080c */
[----:B------:R-:W-:Y:S01]  /*16450*/  ISETP.GT.AND P4, PT, R2, 0x8, PT ;  /* 0x000000080200780c */ /* 0x000fe20003f84270 */
[----:B------:R-:W2:Y:S01]  /*16460*/  MUFU.EX2 R194, R4 ;  /* 0x0000000400c27308 */ /* 0x000ea20000000800 */
[----:B------:R-:W-:Y:S02]  /*16470*/  FSEL R16, R50, -INF , P1 ;  /* 0xff80000032107808 */ /* 0x000fe40000800000 */
[----:B------:R-:W-:Y:S02]  /*16480*/  FSEL R22, R40, -INF , P0 ;  /* 0xff80000028167808 */ /* 0x000fe40000000000 */
[----:B------:R-:W-:Y:S01]  /*16490*/  ISETP.GT.AND P5, PT, R2, 0x9, PT ;  /* 0x000000090200780c */ /* 0x000fe20003fa4270 */
[----:B-1----:R-:W-:Y:S01]  /*164a0*/  FFMA.FTZ R3, R26, c[0x0][0x2d0], -R13 ;  /* 0x0000b4001a037a23 */ /* 0x002fe2000001080d */
[----:B----4-:R-:W-:Y:S01]  /*164b0*/  FSEL R21, R21, -INF , P4 ;  /* 0xff80000015157808 */ /* 0x010fe20002000000 */
[----:B------:R1:W4:Y:S01]  /*164c0*/  MUFU.EX2 R195, R0 ;  /* 0x0000000000c37308 */ /* 0x0003220000000800 */
[----:B------:R-:W-:-:S02]  /*164d0*/  ISETP.GT.AND P3, PT, R2, 0x10, PT ;  /* 0x000000100200780c */ /* 0x000fc40003f64270 */
[----:B------:R-:W-:Y:S02]  /*164e0*/  FSEL R20, R20, -INF , P5 ;  /* 0xff80000014147808 */ /* 0x000fe40002800000 */
[C---:B------:R-:W-:Y:S02]  /*164f0*/  ISETP.GT.AND P2, PT, R2.reuse, 0x11, PT ;  /* 0x000000110200780c */ /* 0x040fe40003f44270 */
[----:B------:R-:W-:Y:S01]  /*16500*/  FSEL R19, R71, -INF , P3 ;  /* 0xff80000047137808 */ /* 0x000fe20001800000 */
[----:B------:R2:W-:Y:S01]  /*16510*/  MUFU.EX2 R230, R3 ;  /* 0x0000000300e67308 */ /* 0x0005e20000000800 */
[C---:B------:R-:W-:Y:S01]  /*16520*/  ISETP.GT.AND P1, PT, R2.reuse, 0x18, PT ;  /* 0x000000180200780c */ /* 0x040fe20003f24270 */
[----:B------:R-:W-:Y:S01]  /*16530*/  LDSM.16.MT88.4 R68, [R225+0x2900] ;  /* 0x00290000e144783b */ /* 0x000fe20000004200 */
[----:B------:R-:W-:Y:S02]  /*16540*/  FSEL R18, R55, -INF , P2 ;  /* 0xff80000037127808 */ /* 0x000fe40001000000 */
[----:B------:R-:W-:-:S02]  /*16550*/  ISETP.GT.AND P0, PT, R2, 0x19, PT ;  /* 0x000000190200780c */ /* 0x000fc40003f04270 */
[----:B------:R-:W-:Y:S01]  /*16560*/  ISETP.GT.AND P2, PT, R2, 0x20, PT ;  /* 0x000000200200780c */ /* 0x000fe20003f44270 */
[----:B------:R3:W3:Y:S01]  /*16570*/  MUFU.EX2 R234, R8 ;  /* 0x0000000800ea7308 */ /* 0x0006e20000000800 */
[----:B-1----:R-:W-:Y:S02]  /*16580*/  FMNMX.FTZ R0, R17, R24, !PT ;  /* 0x0000001811007209 */ /* 0x002fe40007810000 */
[----:B------:R-:W-:Y:S02]  /*16590*/  FSEL R26, R54, -INF , P1 ;  /* 0xff800000361a7808 */ /* 0x000fe40000800000 */
[----:B------:R-:W-:Y:S01]  /*165a0*/  FMNMX.FTZ R0, R23, R0, !PT ;  /* 0x0000000017007209 */ /* 0x000fe20007810000 */
[----:B------:R-:W-:Y:S01]  /*165b0*/  LDSM.16.MT88.4 R52, [R227+0x900] ;  /* 0x00090000e334783b */ /* 0x000fe20000004200 */
[----:B------:R-:W-:Y:S02]  /*165c0*/  FSEL R29, R51, -INF , P0 ;  /* 0xff800000331d7808 */ /* 0x000fe40000000000 */
[----:B------:R-:W-:Y:S01]  /*165d0*/  FMNMX.FTZ R0, R25, R0, !PT ;  /* 0x0000000019007209 */ /* 0x000fe20007810000 */
[----:B------:R-:W-:Y:S01]  /*165e0*/  LDSM.16.MT88.4 R48, [R228+0x2900] ;  /* 0x00290000e430783b */ /* 0x000fe20000004200 */
[----:B--2---:R-:W-:-:S02]  /*165f0*/  FMNMX.FTZ R3, R16, R22, !PT ;  /* 0x0000001610037209 */ /* 0x004fc40007810000 */
[----:B------:R-:W-:Y:S02]  /*16600*/  FMNMX.FTZ R0, R27, R0, !PT ;  /* 0x000000001b007209 */ /* 0x000fe40007810000 */
[----:B------:R-:W-:Y:S01]  /*16610*/  FMNMX.FTZ R3, R21, R3, !PT ;  /* 0x0000000315037209 */ /* 0x000fe20007810000 */
[----:B---3--:R-:W-:Y:S01]  /*16620*/  FFMA.FTZ R8, R36, c[0x0][0x2d0], -R13 ;  /* 0x0000b40024087a23 */ /* 0x008fe2000001080d */
[----:B------:R-:W-:Y:S02]  /*16630*/  FMNMX.FTZ R0, R28, R0, !PT ;  /* 0x000000001c007209 */ /* 0x000fe40007810000 */
[----:B------:R-:W-:Y:S01]  /*16640*/  FMNMX.FTZ R3, R20, R3, !PT ;  /* 0x0000000314037209 */ /* 0x000fe20007810000 */
[----:B------:R1:W-:Y:S01]  /*16650*/  MUFU.EX2 R239, R8 ;  /* 0x0000000800ef7308 */ /* 0x0003e20000000800 */
[----:B------:R-:W-:Y:S02]  /*16660*/  FMNMX.FTZ R0, R30, R0, !PT ;  /* 0x000000001e007209 */ /* 0x000fe40007810000 */
[----:B------:R-:W-:-:S02]  /*16670*/  FMNMX.FTZ R3, R19, R3, !PT ;  /* 0x0000000313037209 */ /* 0x000fc40007810000 */
[----:B------:R-:W-:Y:S02]  /*16680*/  FMNMX.FTZ R0, R31, R0, !PT ;  /* 0x000000001f007209 */ /* 0x000fe40007810000 */
[----:B------:R-:W-:Y:S02]  /*16690*/  FMNMX.FTZ R3, R18, R3, !PT ;  /* 0x0000000312037209 */ /* 0x000fe40007810000 */
[----:B------:R-:W-:Y:S02]  /*166a0*/  FMNMX.FTZ R0, R167, R0, !PT ;  /* 0x00000000a7007209 */ /* 0x000fe40007810000 */
[----:B------:R-:W-:Y:S02]  /*166b0*/  FSEL R139, R139, -INF , P2 ;  /* 0xff8000008b8b7808 */ /* 0x000fe40001000000 */
[----:B------:R-:W-:Y:S02]  /*166c0*/  FMNMX.FTZ R0, R166, R0, !PT ;  /* 0x00000000a6007209 */ /* 0x000fe40007810000 */
[----:B------:R-:W-:Y:S01]  /*166d0*/  ISETP.GT.AND P6, PT, R2, 0x21, PT ;  /* 0x000000210200780c */ /* 0x000fe20003fc4270 */
[----:B-1----:R-:W-:Y:S01]  /*166e0*/  FFMA.FTZ R8, R37, c[0x0][0x2d0], -R13 ;  /* 0x0000b40025087a23 */ /* 0x002fe2000001080d */
[----:B------:R-:W-:-:S02]  /*166f0*/  FMNMX.FTZ R0, R165, R0, !PT ;  /* 0x00000000a5007209 */ /* 0x000fc40007810000 */
[----:B------:R-:W-:Y:S01]  /*16700*/  ISETP.GT.AND P5, PT, R2, 0x28, PT ;  /* 0x000000280200780c */ /* 0x000fe20003fa4270 */
[----:B------:R-:W-:Y:S01]  /*16710*/  MUFU.EX2 R232, R8 ;  /* 0x0000000800e87308 */ /* 0x000fe20000000800 */
[----:B------:R-:W-:Y:S02]  /*16720*/  FMNMX.FTZ R0, R164, R0, !PT ;  /* 0x00000000a4007209 */ /* 0x000fe40007810000 */
[----:B------:R-:W-:Y:S02]  /*16730*/  ISETP.GT.AND P4, PT, R2, 0x29, PT ;  /* 0x000000290200780c */ /* 0x000fe40003f84270 */
[----:B------:R-:W-:Y:S02]  /*16740*/  FMNMX.FTZ R0, R206, R0, !PT ;  /* 0x00000000ce007209 */ /* 0x000fe40007810000 */
[----:B------:R-:W-:Y:S02]  /*16750*/  ISETP.GT.AND P3, PT, R2, 0x30, PT ;  /* 0x000000300200780c */ /* 0x000fe40003f64270 */
[----:B------:R-:W-:-:S02]  /*16760*/  FMNMX.FTZ R0, R207, R0, !PT ;  /* 0x00000000cf007209 */ /* 0x000fc40007810000 */
[C---:B------:R-:W-:Y:S02]  /*16770*/  ISETP.GT.AND P2, PT, R2.reuse, 0x31, PT ;  /* 0x000000310200780c */ /* 0x040fe40003f44270 */
[----:B------:R-:W-:Y:S02]  /*16780*/  FMNMX.FTZ R0, R245, R0, !PT ;  /* 0x00000000f5007209 */ /* 0x000fe40007810000 */
[----:B------:R-:W-:Y:S02]  /*16790*/  ISETP.GT.AND P1, PT, R2, 0x38, PT ;  /* 0x000000380200780c */ /* 0x000fe40003f24270 */
[----:B------:R-:W-:Y:S02]  /*167a0*/  FMNMX.FTZ R3, R26, R3, !PT ;  /* 0x000000031a037209 */ /* 0x000fe40007810000 */
[----:B------:R-:W-:Y:S01]  /*167b0*/  ISETP.GT.AND P0, PT, R2, 0x39, PT ;  /* 0x000000390200780c */ /* 0x000fe20003f04270 */
[----:B------:R-:W-:Y:S01]  /*167c0*/  FFMA.FTZ R2, R32, c[0x0][0x2d0], -R12 ;  /* 0x0000b40020027a23 */ /* 0x000fe2000001080c */
[----:B------:R-:W-:-:S02]  /*167d0*/  FMNMX.FTZ R0, R246, R0, !PT ;  /* 0x00000000f6007209 */ /* 0x000fc40007810000 */
[----:B------:R-:W-:Y:S01]  /*167e0*/  FMNMX.FTZ R3, R29, R3, !PT ;  /* 0x000000031d037209 */ /* 0x000fe20007810000 */
[----:B------:R1:W-:Y:S01]  /*167f0*/  MUFU.EX2 R229, R2 ;  /* 0x0000000200e57308 */ /* 0x0003e20000000800 */
[----:B------:R-:W-:Y:S01]  /*16800*/  FSEL R135, R135, -INF , P6 ;  /* 0xff80000087877808 */ /* 0x000fe20003000000 */
[----:B------:R-:W2:Y:S01]  /*16810*/  SHFL.BFLY PT, R9, R0, 0x2, 0x1f ;  /* 0x0c401f0000097f89 */ /* 0x000ea200000e0000 */
[----:B------:R-:W-:Y:S02]  /*16820*/  FMNMX.FTZ R3, R139, R3, !PT ;  /* 0x000000038b037209 */ /* 0x000fe40007810000 */
[----:B------:R-:W-:Y:S02]  /*16830*/  F2FP.BF16.PACK_AB R4, R193, R241 ;  /* 0x000000f1c104723e */ /* 0x000fe400000010ff */
[----:B------:R-:W-:Y:S02]  /*16840*/  F2FP.BF16.PACK_AB R6, R176, R177 ;  /* 0x000000b1b006723e */ /* 0x000fe400000010ff */
[----:B------:R-:W-:-:S02]  /*16850*/  F2FP.BF16.PACK_AB R5, R192, R194 ;  /* 0x000000c2c005723e */ /* 0x000fc400000010ff */
[----:B----4-:R-:W-:Y:S02]  /*16860*/  F2FP.BF16.PACK_AB R7, R195, R178 ;  /* 0x000000b2c307723e */ /* 0x010fe400000010ff */
[----:B------:R-:W-:Y:S02]  /*16870*/  FSEL R133, R133, -INF , P5 ;  /* 0xff80000085857808 */ /* 0x000fe40002800000 */
[----:B------:R-:W-:Y:S01]  /*16880*/  FMNMX.FTZ R3, R135, R3, !PT ;  /* 0x0000000387037209 */ /* 0x000fe20007810000 */
[----:B-1----:R-:W-:Y:S01]  /*16890*/  FFMA.FTZ R2, R33, c[0x0][0x2d0], -R12 ;  /* 0x0000b40021027a23 */ /* 0x002fe2000001080c */
[----:B------:R-:W-:Y:S01]  /*168a0*/  FSEL R132, R132, -INF , P4 ;  /* 0xff80000084847808 */ /* 0x000fe20002000000 */
[----:B------:R-:W-:Y:S01]  /*168b0*/  HMMA.16816.F32.BF16 R44, R4, R84, RZ ;  /* 0x00000054042c723c */ /* 0x000fe200000418ff */
[----:B------:R-:W-:Y:S01]  /*168c0*/  FMNMX.FTZ R3, R133, R3, !PT ;  /* 0x0000000385037209 */ /* 0x000fe20007810000 */
[----:B------:R1:W3:Y:S01]  /*168d0*/  MUFU.EX2 R235, R2 ;  /* 0x0000000200eb7308 */ /* 0x0002e20000000800 */
[----:B------:R-:W-:-:S02]  /*168e0*/  FSEL R191, R191, -INF , P3 ;  /* 0xff800000bfbf7808 */ /* 0x000fc40001800000 */
[----:B------:R-:W-:Y:S02]  /*168f0*/  FMNMX.FTZ R3, R132, R3, !PT ;  /* 0x0000000384037209 */ /* 0x000fe40007810000 */
[----:B------:R-:W-:Y:S01]  /*16900*/  FSEL R190, R190, -INF , P2 ;  /* 0xff800000bebe7808 */ /* 0x000fe20001000000 */
[C---:B------:R-:W-:Y:S01]  /*16910*/  HMMA.16816.F32.BF16 R144, R4.reuse, R116, RZ ;  /* 0x000000740490723c */ /* 0x040fe200000418ff */
[----:B------:R-:W-:Y:S02]  /*16920*/  FMNMX.FTZ R3, R191, R3, !PT ;  /* 0x00000003bf037209 */ /* 0x000fe40007810000 */
[----:B------:R-:W-:Y:S02]  /*16930*/  FSEL R189, R189, -INF , P1 ;  /* 0xff800000bdbd7808 */ /* 0x000fe40000800000 */
[----:B------:R-:W-:Y:S02]  /*16940*/  FMNMX.FTZ R3, R190, R3, !PT ;  /* 0x00000003be037209 */ /* 0x000fe40007810000 */
[----:B--2---:R-:W-:Y:S01]  /*16950*/  FMNMX.FTZ R0, R0, R9, !PT ;  /* 0x0000000900007209 */ /* 0x004fe20007810000 */
[C---:B------:R-:W-:Y:S01]  /*16960*/  HMMA.16816.F32.BF16 R128, R4.reuse, R108, RZ ;  /* 0x0000006c0480723c */ /* 0x040fe200000418ff */
[----:B------:R-:W-:Y:S01]  /*16970*/  FSEL R188, R188, -INF , P0 ;  /* 0xff800000bcbc7808 */ /* 0x000fe20000000000 */
[----:B-1----:R-:W-:Y:S01]  /*16980*/  FFMA.FTZ R2, R34, c[0x0][0x2d0], -R12 ;  /* 0x0000b40022027a23 */ /* 0x002fe2000001080c */
[----:B------:R-:W-:Y:S01]  /*16990*/  FMNMX.FTZ R3, R189, R3, !PT ;  /* 0x00000003bd037209 */ /* 0x000fe20007810000 */
[----:B------:R-:W1:Y:S01]  /*169a0*/  SHFL.BFLY PT, R15, R0, 0x1, 0x1f ;  /* 0x0c201f00000f7f89 */ /* 0x000e6200000e0000 */
[----:B------:R-:W-:Y:S01]  /*169b0*/  F2FP.BF16.PACK_AB R8, R234, R230 ;  /* 0x000000e6ea08723e */ /* 0x000fe200000010ff */
[----:B------:R2:W-:Y:S01]  /*169c0*/  MUFU.EX2 R231, R2 ;  /* 0x0000000200e77308 */ /* 0x0005e20000000800 */
[----:B------:R-:W-:Y:S01]  /*169d0*/  FMNMX.FTZ R3, R188, R3, !PT ;  /* 0x00000003bc037209 */ /* 0x000fe20007810000 */
[----:B------:R-:W-:Y:S01]  /*169e0*/  HMMA.16816.F32.BF16 R148, R4, R112, RZ ;  /* 0x000000700494723c */ /* 0x000fe200000418ff */
[----:B---3--:R-:W-:-:S02]  /*169f0*/  F2FP.BF16.PACK_AB R9, R235, R229 ;  /* 0x000000e5eb09723e */ /* 0x008fc400000010ff */
[----:B------:R-:W-:Y:S01]  /*16a00*/  F2FP.BF16.PACK_AB R10, R232, R239 ;  /* 0x000000efe80a723e */ /* 0x000fe200000010ff */
[----:B------:R-:W3:Y:S04]  /*16a10*/  SHFL.BFLY PT, R14, R3, 0x2, 0x1f ;  /* 0x0c401f00030e7f89 */ /* 0x000ee800000e0000 */
[----:B------:R-:W-:Y:S01]  /*16a20*/  HMMA.16816.F32.BF16 R160, R4, R88, RZ ;  /* 0x0000005804a0723c */ /* 0x000fe200000418ff */
[----:B--2---:R-:W-:-:S07]  /*16a30*/  FFMA.FTZ R2, R35, c[0x0][0x2d0], -R12 ;  /* 0x0000b40023027a23 */ /* 0x004fce000001080c */
[----:B------:R-:W-:Y:S01]  /*16a40*/  HMMA.16816.F32.BF16 R156, R4, R96, RZ ;  /* 0x00000060049c723c */ /* 0x000fe200000418ff */
[----:B------:R-:W2:Y:S01]  /*16a50*/  MUFU.EX2 R233, R2 ;  /* 0x0000000200e97308 */ /* 0x000ea20000000800 */
[----:B-1----:R-:W-:-:S04]  /*16a60*/  FMNMX.FTZ R138, R0, R15, !PT ;  /* 0x0000000f008a7209 */ /* 0x002fc80007810000 */
[----:B------:R-:W-:Y:S02]  /*16a70*/  FSETP.NEU.FTZ.AND P0, PT, R138, -INF , PT ;  /* 0xff8000008a00780b */ /* 0x000fe40003f1d000 */
[----:B------:R-:W-:Y:S01]  /*16a80*/  HMMA.16816.F32.BF16 R152, R4, R100, RZ ;  /* 0x000000640498723c */ /* 0x000fe200000418ff */
[----:B---3--:R-:W-:-:S07]  /*16a90*/  FMNMX.FTZ R0, R3, R14, !PT ;  /* 0x0000000e03007209 */ /* 0x008fce0007810000 */
[----:B------:R-:W-:Y:S01]  /*16aa0*/  HMMA.16816.F32.BF16 R140, R4, R104, RZ ;  /* 0x00000068048c723c */ /* 0x000fe200000418ff */
[----:B--2---:R-:W-:Y:S01]  /*16ab0*/  F2FP.BF16.PACK_AB R11, R233, R231 ;  /* 0x000000e7e90b723e */ /* 0x004fe200000010ff */
[----:B------:R-:W-:-:S05]  /*16ac0*/  FMUL.FTZ R2, R138, c[0x0][0x2d0] ;  /* 0x0000b4008a027a20 */ /* 0x000fca0000410000 */
[----:B------:R-:W-:Y:S01]  /*16ad0*/  FSEL R2, R2, RZ, P0 ;  /* 0x000000ff02027208 */ /* 0x000fe20000000000 */
[----:B------:R-:W-:Y:S01]  /*16ae0*/  HMMA.16816.F32.BF16 R180, R8, R60, R44 ;  /* 0x0000003c08b4723c */ /* 0x000fe2000004182c */
[----:B------:R-:W1:Y:S03]  /*16af0*/  LDSM.16.MT88.4 R44, [R227+0x2900] ;  /* 0x00290000e32c783b */ /* 0x000e660000004200 */
[----:B------:R-:W-:-:S04]  /*16b00*/  FFMA.FTZ R3, R17, c[0x0][0x2d0], -R2 ;  /* 0x0000b40011037a23 */ /* 0x000fc80000010802 */
[C---:B------:R-:W-:Y:S01]  /*16b10*/  HMMA.16816.F32.BF16 R124, R4.reuse, R86, RZ ;  /* 0x00000056047c723c */ /* 0x040fe200000418ff */
[----:B------:R2:W-:Y:S07]  /*16b20*/  MUFU.EX2 R205, R3 ;  /* 0x0000000300cd7308 */ /* 0x0005ee0000000800 */
[C---:B------:R-:W-:Y:S08]  /*16b30*/  HMMA.16816.F32.BF16 R120, R4.reuse, R90, RZ ;  /* 0x0000005a0478723c */ /* 0x040ff000000418ff */
[----:B------:R-:W-:Y:S01]  /*16b40*/  HMMA.16816.F32.BF16 R92, R4, R98, RZ ;  /* 0x00000062045c723c */ /* 0x000fe200000418ff */
[----:B--2---:R-:W-:-:S04]  /*16b50*/  FFMA.FTZ R3, R24, c[0x0][0x2d0], -R2 ;  /* 0x0000b40018037a23 */ /* 0x004fc80000010802 */
[----:B------:R2:W-:Y:S03]  /*16b60*/  MUFU.EX2 R204, R3 ;  /* 0x0000000300cc7308 */ /* 0x0005e60000000800 */
[C---:B------:R-:W-:Y:S08]  /*16b70*/  HMMA.16816.F32.BF16 R80, R4.reuse, R102, RZ ;  /* 0x000000660450723c */ /* 0x040ff000000418ff */
[----:B------:R-:W-:Y:S01]  /*16b80*/  HMMA.16816.F32.BF16 R72, R4, R114, RZ ;  /* 0x000000720448723c */ /* 0x000fe200000418ff */
[----:B--2---:R-:W-:-:S07]  /*16b90*/  FFMA.FTZ R3, R23, c[0x0][0x2d0], -R2 ;  /* 0x0000b40017037a23 */ /* 0x004fce0000010802 */
[C---:B------:R-:W-:Y:S01]  /*16ba0*/  HMMA.16816.F32.BF16 R40, R4.reuse, R118, RZ ;  /* 0x000000760428723c */ /* 0x040fe200000418ff */
[----:B------:R2:W-:Y:S07]  /*16bb0*/  MUFU.EX2 R15, R3 ;  /* 0x00000003000f7308 */ /* 0x0005ee0000000800 */
[C---:B------:R-:W-:Y:S08]  /*16bc0*/  HMMA.16816.F32.BF16 R36, R4.reuse, R106, RZ ;  /* 0x0000006a0424723c */ /* 0x040ff000000418ff */
[----:B------:R-:W-:Y:S01]  /*16bd0*/  HMMA.16816.F32.BF16 R32, R4, R110, RZ ;  /* 0x0000006e0420723c */ /* 0x000fe200000418ff */
[----:B------:R-:W3:Y:S01]  /*16be0*/  SHFL.BFLY PT, R4, R0, 0x1, 0x1f ;  /* 0x0c201f0000047f89 */ /* 0x000ee200000e0000 */
[----:B--2---:R-:W-:-:S06]  /*16bf0*/  FFMA.FTZ R3, R25, c[0x0][0x2d0], -R2 ;  /* 0x0000b40019037a23 */ /* 0x004fcc0000010802 */
[C---:B------:R-:W-:Y:S08]  /*16c00*/  HMMA.16816.F32.BF16 R144, R8.reuse, R64, R144 ;  /* 0x000000400890723c */ /* 0x040ff00000041890 */
[C---:B-1----:R-:W-:Y:S08]  /*16c10*/  HMMA.16816.F32.BF16 R128, R8.reuse, R44, R128 ;  /* 0x0000002c0880723c */ /* 0x042ff00000041880 */
[----:B------:R-:W-:Y:S01]  /*16c20*/  HMMA.16816.F32.BF16 R184, R8, R68, R148 ;  /* 0x0000004408b8723c */ /* 0x000fe20000041894 */
[----:B---3--:R-:W-:Y:S01]  /*16c30*/  FMNMX.FTZ R137, R0, R4, !PT ;  /* 0x0000000400897209 */ /* 0x008fe20007810000 */
[----:B------:R-:W-:-:S03]  /*16c40*/  FFMA.FTZ R0, R28, c[0x0][0x2d0], -R2 ;  /* 0x0000b4001c007a23 */ /* 0x000fc60000010802 */
[----:B------:R-:W-:Y:S01]  /*16c50*/  FSETP.NEU.FTZ.AND P0, PT, R137, -INF , PT ;  /* 0xff8000008900780b */ /* 0x000fe20003f1d000 */
[----:B------:R1:W-:Y:S02]  /*16c60*/  MUFU.EX2 R4, R0 ;  /* 0x0000000000047308 */ /* 0x0003e40000000800 */
[----:B------:R-:W-:Y:S01]  /*16c70*/  HMMA.16816.F32.BF16 R196, R8, R56, R160 ;  /* 0x0000003808c4723c */ /* 0x000fe200000418a0 */
[----:B------:R-:W-:-:S06]  /*16c80*/  IMAD.MOV.U32 R5, RZ, RZ, R144 ;  /* 0x000000ffff057224 */ /* 0x000fcc00078e0090 */
[----:B------:R-:W-:Y:S01]  /*16c90*/  IMAD.MOV.U32 R160, RZ, RZ, R145 ;  /* 0x000000ffffa07224 */ /* 0x000fe200078e0091 */
[----:B------:R-:W-:Y:S01]  /*16ca0*/  MOV R24, R128 ;  /* 0x0000008000187202 */ /* 0x000fe20000000f00 */
[----:B------:R2:W3:Y:S01]  /*16cb0*/  MUFU.EX2 R145, R3 ;  /* 0x0000000300917308 */ /* 0x0004e20000000800 */
[C---:B------:R-:W-:Y:S01]  /*16cc0*/  HMMA.16816.F32.BF16 R148, R8.reuse, R48, R140 ;  /* 0x000000300894723c */ /* 0x040fe2000004188c */
[----:B------:R-:W-:Y:S01]  /*16cd0*/  IMAD.MOV.U32 R25, RZ, RZ, R131 ;  /* 0x000000ffff197224 */ /* 0x000fe200078e0083 */
[----:B------:R-:W-:Y:S01]  /*16ce0*/  MOV R28, R129 ;  /* 0x00000081001c7202 */ /* 0x000fe20000000f00 */
[----:B------:R-:W-:Y:S01]  /*16cf0*/  IMAD.MOV.U32 R131, RZ, RZ, R192 ;  /* 0x000000ffff837224 */ /* 0x000fe200078e00c0 */
[----:B------:R-:W-:Y:S01]  /*16d00*/  MOV R161, R147 ;  /* 0x0000009300a17202 */ /* 0x000fe20000000f00 */
[----:B-1----:R-:W-:Y:S01]  /*16d10*/  FMUL.FTZ R0, R137, c[0x0][0x2d0] ;  /* 0x0000b40089007a20 */ /* 0x002fe20000410000 */
[----:B------:R-:W-:Y:S01]  /*16d20*/  MOV R23, R184 ;  /* 0x000000b800177202 */ /* 0x000fe20000000f00 */
[----:B------:R-:W-:Y:S01]  /*16d30*/  IMAD.MOV.U32 R17, RZ, RZ, R185 ;  /* 0x000000ffff117224 */ /* 0x000fe200078e00b9 */
[----:B------:R-:W-:Y:S01]  /*16d40*/  MOV R6, R187 ;  /* 0x000000bb00067202 */ /* 0x000fe20000000f00 */
[----:B------:R-:W-:Y:S01]  /*16d50*/  IMAD.MOV.U32 R7, RZ, RZ, R186 ;  /* 0x000000ffff077224 */ /* 0x000fe200078e00ba */
[----:B------:R-:W-:Y:S01]  /*16d60*/  FSEL R0, R0, RZ, P0 ;  /* 0x000000ff00007208 */ /* 0x000fe20000000000 */
[----:B------:R-:W-:Y:S01]  /*16d70*/  HMMA.16816.F32.BF16 R184, R8, R78, R92 ;  /* 0x0000004e08b8723c */ /* 0x000fe2000004185c */
[----:B------:R-:W-:-:S02]  /*16d80*/  IMAD.MOV.U32 R142, RZ, RZ, R193 ;  /* 0x000000ffff8e7224 */ /* 0x000fc400078e00c1 */
[----:B------:R-:W-:Y:S02]  /*16d90*/  IMAD.MOV.U32 R162, RZ, RZ, R146 ;  /* 0x000000ffffa27224 */ /* 0x000fe400078e0092 */
[----:B--2---:R-:W-:Y:S02]  /*16da0*/  FFMA.FTZ R3, R27, c[0x0][0x2d0], -R2 ;  /* 0x0000b4001b037a23 */ /* 0x004fe40000010802 */
[----:B------:R-:W-:Y:S01]  /*16db0*/  IMAD.MOV.U32 R27, RZ, RZ, R130 ;  /* 0x000000ffff1b7224 */ /* 0x000fe200078e0082 */
[C---:B------:R-:W-:Y:S01]  /*16dc0*/  HMMA.16816.F32.BF16 R200, R8.reuse, R54, R80 ;  /* 0x0000003608c8723c */ /* 0x040fe20000041850 */
[----:B------:R1:W2:Y:S01]  /*16dd0*/  MUFU.EX2 R14, R3 ;  /* 0x00000003000e7308 */ /* 0x0002a20000000800 */
[----:B---3--:R-:W-:Y:S01]  /*16de0*/  IMAD.MOV.U32 R130, RZ, RZ, R145 ;  /* 0x000000ffff827224 */ /* 0x008fe200078e0091 */
        /* <DEDUP_REMOVED lines=10> */
[----:B------:R-:W-:Y:S02]  /*16e90*/  IMAD.MOV.U32 R149, RZ, RZ, R208 ;  /* 0x000000ffff957224 */ /* 0x000fe400078e00d0 */
[----:B------:R-:W-:Y:S01]  /*16ea0*/  IMAD.MOV.U32 R83, RZ, RZ, R4 ;  /* 0x000000ffff537224 */ /* 0x000fe200078e0004 */
[C---:B------:R-:W-:Y:S01]  /*16eb0*/  HMMA.16816.F32.BF16 R248, R8.reuse, R52, R152 ;  /* 0x0000003408f8723c */ /* 0x040fe20000041898 */
[----:B-1----:R-:W-:Y:S01]  /*16ec0*/  FFMA.FTZ R3, R30, c[0x0][0x2d0], -R2 ;  /* 0x0000b4001e037a23 */ /* 0x002fe20000010802 */
[----:B------:R-:W-:Y:S01]  /*16ed0*/  MOV R30, R144 ;  /* 0x00000090001e7202 */ /* 0x000fe20000000f00 */
[----:B------:R-:W-:Y:S01]  /*16ee0*/  IMAD.MOV.U32 R129, RZ, RZ, R141 ;  /* 0x000000ffff817224 */ /* 0x000fe200078e008d */
[----:B------:R-:W-:Y:S01]  /*16ef0*/  MOV R141, R7 ;  /* 0x00000007008d7202 */ /* 0x000fe20000000f00 */
[----:B------:R1:W-:Y:S01]  /*16f00*/  MUFU.EX2 R236, R3 ;  /* 0x0000000300ec7308 */ /* 0x0003e20000000800 */
[----:B--2---:R-:W-:Y:S02]  /*16f10*/  F2FP.BF16.PACK_AB R4, R83, R14 ;  /* 0x0000000e5304723e */ /* 0x004fe400000010ff */
[C---:B------:R-:W-:Y:S07]  /*16f20*/  HMMA.16816.F32.BF16 R152, R8.reuse, R62, R124 ;  /* 0x0000003e0898723c */ /* 0x040fee000004187c */
[----:B------:R-:W-:Y:S01]  /*16f30*/  MOV R127, R140 ;  /* 0x0000008c007f7202 */ /* 0x000fe20000000f00 */
[----:B------:R-:W-:Y:S01]  /*16f40*/  HMMA.16816.F32.BF16 R156, R8, R58, R120 ;  /* 0x0000003a089c723c */ /* 0x000fe20000041878 */
[----:B------:R-:W-:-:S02]  /*16f50*/  IMAD.MOV.U32 R140, RZ, RZ, R17 ;  /* 0x000000ffff8c7224 */ /* 0x000fc400078e0011 */
[----:B-1----:R-:W-:-:S05]  /*16f60*/  FFMA.FTZ R3, R31, c[0x0][0x2d0], -R2 ;  /* 0x0000b4001f037a23 */ /* 0x002fca0000010802 */
[C---:B------:R-:W-:Y:S01]  /*16f70*/  HMMA.16816.F32.BF16 R216, R8.reuse, R70, R72 ;  /* 0x0000004608d8723c */ /* 0x040fe20000041848 */
[----:B------:R1:W2:Y:S07]  /*16f80*/  MUFU.EX2 R128, R3 ;  /* 0x0000000300807308 */ /* 0x0002ae0000000800 */
[C---:B------:R-:W-:Y:S07]  /*16f90*/  HMMA.16816.F32.BF16 R212, R8.reuse, R66, R40 ;  /* 0x0000004208d4723c */ /* 0x040fee0000041828 */
[----:B------:R-:W-:Y:S01]  /*16fa0*/  IMAD.MOV.U32 R40, RZ, RZ, R28 ;  /* 0x000000ffff287224 */ /* 0x000fe200078e001c */
[----:B------:R-:W-:Y:S01]  /*16fb0*/  HMMA.16816.F32.BF16 R192, R8, R50, R36 ;  /* 0x0000003208c0723c */ /* 0x000fe20000041824 */
[----:B-1----:R-:W-:Y:S01]  /*16fc0*/  FFMA.FTZ R3, R16, c[0x0][0x2d0], -R0 ;  /* 0x0000b40010037a23 */ /* 0x002fe20000010800 */
[----:B------:R-:W-:Y:S01]  /*16fd0*/  MOV R42, R25 ;  /* 0x00000019002a7202 */ /* 0x000fe20000000f00 */
[----:B--2---:R-:W-:-:S02]  /*16fe0*/  IMAD.MOV.U32 R94, RZ, RZ, R128 ;  /* 0x000000ffff5e7224 */ /* 0x004fc400078e0080 */
[----:B------:R1:W-:Y:S01]  /*16ff0*/  MUFU.EX2 R92, R3 ;  /* 0x00000003005c7308 */ /* 0x0003e20000000800 */
[----:B------:R-:W-:Y:S02]  /*17000*/  IMAD.MOV.U32 R128, RZ, RZ, R143 ;  /* 0x000000ffff807224 */ /* 0x000fe400078e008f */
[----:B------:R-:W-:Y:S01]  /*17010*/  HMMA.16816.F32.BF16 R208, R8, R46, R32 ;  /* 0x0000002e08d0723c */ /* 0x000fe20000041820 */
[----:B------:R-:W-:Y:S02]  /*17020*/  IMAD.MOV.U32 R143, RZ, RZ, R23 ;  /* 0x000000ffff8f7224 */ /* 0x000fe400078e0017 */
[----:B------:R-:W-:Y:S02]  /*17030*/  IMAD.MOV.U32 R41, RZ, RZ, R27 ;  /* 0x000000ffff297224 */ /* 0x000fe400078e001b */
[----:B------:R-:W-:Y:S02]  /*17040*/  IMAD.MOV.U32 R43, RZ, RZ, R24 ;  /* 0x000000ffff2b7224 */ /* 0x000fe400078e0018 */
[----:B------:R-:W-:-:S02]  /*17050*/  F2FP.BF16.PACK_AB R8, R204, R205 ;  /* 0x000000cdcc08723e */ /* 0x000fc400000010ff */
[----:B------:R-:W-:Y:S01]  /*17060*/  F2FP.BF16.PACK_AB R10, R130, R95 ;  /* 0x0000005f820a723e */ /* 0x000fe200000010ff */
        /* <DEDUP_REMOVED lines=10> */
[C---:B------:R-:W-:Y:S07]  /*17110*/  HMMA.16816.F32.BF16 R20, R8.reuse, R84, RZ ;  /* 0x000000540814723c */ /* 0x040fee00000418ff */
[----:B------:R-:W-:Y:S01]  /*17120*/  MOV R85, R142 ;  /* 0x0000008e00557202 */ /* 0x000fe20000000f00 */
[----:B------:R-:W-:Y:S01]  /*17130*/  HMMA.16816.F32.BF16 R36, R8, R96, RZ ;  /* 0x000000600824723c */ /* 0x000fe200000418ff */
[----:B------:R-:W-:-:S02]  /*17140*/  IMAD.MOV.U32 R142, RZ, RZ, R143 ;  /* 0x000000ffff8e7224 */ /* 0x000fc400078e008f */
[----:B------:R-:W-:Y:S01]  /*17150*/  IMAD.MOV.U32 R143, RZ, RZ, R148 ;  /* 0x000000ffff8f7224 */ /* 0x000fe200078e0094 */
[----:B------:R-:W-:Y:S01]  /*17160*/  MOV R148, R149 ;  /* 0x0000009500947202 */ /* 0x000fe20000000f00 */
[----:B-1----:R-:W-:Y:S02]  /*17170*/  FFMA.FTZ R3, R18, c[0x0][0x2d0], -R0 ;  /* 0x0000b40012037a23 */ /* 0x002fe40000010800 */
[----:B------:R-:W-:Y:S01]  /*17180*/  IMAD.MOV.U32 R149, RZ, RZ, R150 ;  /* 0x000000ffff957224 */ /* 0x000fe200078e0096 */
[----:B------:R-:W-:Y:S01]  /*17190*/  HMMA.16816.F32.BF16 R16, R8, R88, RZ ;  /* 0x000000580810723c */ /* 0x000fe200000418ff */
[----:B------:R-:W1:Y:S01]  /*171a0*/  MUFU.EX2 R247, R3 ;  /* 0x0000000300f77308 */ /* 0x000e620000000800 */
[----:B------:R-:W-:Y:S01]  /*171b0*/  IMAD.MOV.U32 R84, RZ, RZ, R131 ;  /* 0x000000ffff547224 */ /* 0x000fe200078e0083 */
[----:B------:R-:W-:Y:S01]  /*171c0*/  MOV R96, R129 ;  /* 0x0000008100607202 */ /* 0x000fe20000000f00 */
[----:B------:R-:W-:Y:S01]  /*171d0*/  IMAD.MOV.U32 R150, RZ, RZ, R151 ;  /* 0x000000ffff967224 */ /* 0x000fe200078e0097 */
[----:B------:R-:W-:Y:S01]  /*171e0*/  MOV R151, R179 ;  /* 0x000000b300977202 */ /* 0x000fe20000000f00 */
[----:B------:R-:W-:-:S02]  /*171f0*/  IMAD.MOV.U32 R97, RZ, RZ, R128 ;  /* 0x000000ffff617224 */ /* 0x000fc400078e0080 */
[----:B------:R-:W-:Y:S01]  /*17200*/  IMAD.MOV.U32 R88, RZ, RZ, R5 ;  /* 0x000000ffff587224 */ /* 0x000fe200078e0005 */
[----:B------:R-:W-:Y:S01]  /*17210*/  HMMA.16816.F32.BF16 R32, R8, R100, RZ ;  /* 0x000000640820723c */ /* 0x000fe200000418ff */
[----:B------:R-:W-:-:S06]  /*17220*/  IMAD.MOV.U32 R89, RZ, RZ, R160 ;  /* 0x000000ffff597224 */ /* 0x000fcc00078e00a0 */
[----:B------:R-:W-:Y:S01]  /*17230*/  IMAD.MOV.U32 R100, RZ, RZ, R178 ;  /* 0x000000ffff647224 */ /* 0x000fe200078e00b2 */
[----:B-1----:R-:W-:Y:S01]  /*17240*/  F2FP.BF16.PACK_AB R5, R247, R82 ;  /* 0x00000052f705723e */ /* 0x002fe200000010ff */
[----:B------:R-:W-:Y:S02]  /*17250*/  FFMA.FTZ R3, R26, c[0x0][0x2d0], -R0 ;  /* 0x0000b4001a037a23 */ /* 0x000fe40000010800 */
[----:B------:R-:W-:Y:S01]  /*17260*/  HMMA.16816.F32.BF16 R24, R8, R116, RZ ;  /* 0x000000740818723c */ /* 0x000fe200000418ff */
[----:B------:R-:W-:Y:S01]  /*17270*/  IMAD.MOV.U32 R101, RZ, RZ, R130 ;  /* 0x000000ffff657224 */ /* 0x000fe200078e0082 */
[----:B------:R1:W-:Y:S02]  /*17280*/  MUFU.EX2 R81, R3 ;  /* 0x0000000300517308 */ /* 0x0003e40000000800 */
[----:B-1----:R-:W-:-:S06]  /*17290*/  FFMA.FTZ R3, R29, c[0x0][0x2d0], -R0 ;  /* 0x0000b4001d037a23 */ /* 0x002fcc0000010800 */
[----:B------:R1:W2:Y:S02]  /*172a0*/  MUFU.EX2 R252, R3 ;  /* 0x0000000300fc7308 */ /* 0x0002a40000000800 */
[----:B-1----:R-:W-:Y:S01]  /*172b0*/  IMAD.MOV.U32 R3, RZ, RZ, R6 ;  /* 0x000000ffff037224 */ /* 0x002fe200078e0006 */
[----:B------:R-:W-:Y:S02]  /*172c0*/  F2FP.BF16.PACK_AB R6, R94, R236 ;  /* 0x000000ec5e06723e */ /* 0x000fe400000010ff */
[----:B--2---:R-:W-:-:S07]  /*172d0*/  F2FP.BF16.PACK_AB R7, R252, R81 ;  /* 0x00000051fc07723e */ /* 0x004fce00000010ff */
[----:B------:R-:W-:Y:S07]  /*172e0*/  HMMA.16816.F32.BF16 R144, R4, R60, R20 ;  /* 0x0000003c0490723c */ /* 0x000fee0000041814 */
[----:B------:R-:W-:Y:S01]  /*172f0*/  MOV R60, R162 ;  /* 0x000000a2003c7202 */ /* 0x000fe20000000f00 */
[----:B------:R-:W-:Y:S01]  /*17300*/  IMAD.MOV.U32 R61, RZ, RZ, R161 ;  /* 0x000000ffff3d7224 */ /* 0x000fe200078e00a1 */
[----:B------:R-:W-:Y:S07]  /*17310*/  HMMA.16816.F32.BF16 R20, R8, R104, RZ ;  /* 0x000000680814723c */ /* 0x000fee00000418ff */
[----:B------:R-:W-:Y:S01]  /*17320*/  MOV R104, R40 ;  /* 0x0000002800687202 */ /* 0x000fe20000000f00 */
[----:B------:R-:W-:Y:S01]  /*17330*/  HMMA.16816.F32.BF16 R160, R4, R56, R16 ;  /* 0x0000003804a0723c */ /* 0x000fe20000041810 */
[----:B------:R-:W-:-:S06]  /*17340*/  MOV R105, R43 ;  /* 0x0000002b00697202 */ /* 0x000fcc0000000f00 */
[----:B------:R-:W-:Y:S01]  /*17350*/  IMAD.MOV.U32 R57, RZ, RZ, R30 ;  /* 0x000000ffff397224 */ /* 0x000fe200078e001e */
[----:B------:R-:W-:Y:S01]  /*17360*/  HMMA.16816.F32.BF16 R16, R8, R108, RZ ;  /* 0x0000006c0810723c */ /* 0x000fe200000418ff */
[----:B------:R-:W-:-:S06]  /*17370*/  MOV R56, R127 ;  /* 0x0000007f00387202 */ /* 0x000fcc0000000f00 */
[----:B------:R-:W-:Y:S01]  /*17380*/  IMAD.MOV.U32 R108, RZ, RZ, R176 ;  /* 0x000000ffff6c7224 */ /* 0x000fe200078e00b0 */
[----:B------:R-:W-:Y:S01]  /*17390*/  HMMA.16816.F32.BF16 R28, R8, R112, RZ ;  /* 0x00000070081c723c */ /* 0x000fe200000418ff */
[----:B------:R-:W-:Y:S02]  /*173a0*/  IMAD.MOV.U32 R109, RZ, RZ, R85 ;  /* 0x000000ffff6d7224 */ /* 0x000fe400078e0055 */
[----:B------:R-:W-:-:S04]  /*173b0*/  IMAD.MOV.U32 R85, RZ, RZ, R42 ;  /* 0x000000ffff557224 */ /* 0x000fc800078e002a */
[----:B------:R-:W-:Y:S01]  /*173c0*/  MOV R113, R177 ;  /* 0x000000b100717202 */ /* 0x000fe20000000f00 */
[----:B------:R-:W-:Y:S01]  /*173d0*/  IMAD.MOV.U32 R112, RZ, RZ, R84 ;  /* 0x000000ffff707224 */ /* 0x000fe200078e0054 */
[----:B------:R-:W-:Y:S01]  /*173e0*/  HMMA.16816.F32.BF16 R176, R4, R76, R36 ;  /* 0x0000004c04b0723c */ /* 0x000fe20000041824 */
[----:B------:R-:W-:-:S06]  /*173f0*/  IMAD.MOV.U32 R84, RZ, RZ, R41 ;  /* 0x000000ffff547224 */ /* 0x000fcc00078e0029 */
[----:B------:R-:W-:Y:S01]  /*17400*/  IMAD.MOV.U32 R39, RZ, RZ, R242 ;  /* 0x000000ffff277224 */ /* 0x000fe200078e00f2 */
[----:B------:R-:W-:Y:S01]  /*17410*/  HMMA.16816.F32.BF16 R16, R4, R44, R16 ;  /* 0x0000002c0410723c */ /* 0x000fe20000041810 */
[----:B------:R-:W-:-:S07]  /*17420*/  MOV R77, R143 ;  /* 0x0000008f004d7202 */ /* 0x000fce0000000f00 */
[----:B------:R-:W-:Y:S08]  /*17430*/  HMMA.16816.F32.BF16 R120, R4, R48, R20 ;  /* 0x000000300478723c */ /* 0x000ff00000041814 */
[C---:B------:R-:W-:Y:S07]  /*17440*/  HMMA.16816.F32.BF16 R40, R8.reuse, R86, RZ ;  /* 0x000000560828723c */ /* 0x040fee00000418ff */
[----:B------:R-:W-:Y:S01]  /*17450*/  IMAD.MOV.U32 R87, RZ, RZ, R39 ;  /* 0x000000ffff577224 */ /* 0x000fe200078e0027 */
[----:B------:R-:W-:Y:S01]  /*17460*/  HMMA.16816.F32.BF16 R20, R8, R118, RZ ;  /* 0x000000760814723c */ /* 0x000fe200000418ff */
[----:B------:R-:W-:Y:S01]  /*17470*/  MOV R242, R18 ;  /* 0x0000001200f27202 */ /* 0x000fe20000000f00 */
[----:B------:R-:W-:Y:S01]  /*17480*/  IMAD.MOV.U32 R76, RZ, RZ, R19 ;  /* 0x000000ffff4c7224 */ /* 0x000fe200078e0013 */
[----:B------:R-:W-:Y:S01]  /*17490*/  MOV R117, R17 ;  /* 0x0000001100757202 */ /* 0x000fe20000000f00 */
[----:B------:R-:W-:-:S02]  /*174a0*/  IMAD.MOV.U32 R116, RZ, RZ, R16 ;  /* 0x000000ffff747224 */ /* 0x000fc400078e0010 */
[----:B------:R-:W-:Y:S02]  /*174b0*/  IMAD.MOV.U32 R86, RZ, RZ, R108 ;  /* 0x000000ffff567224 */ /* 0x000fe400078e006c */
[C---:B------:R-:W-:Y:S01]  /*174c0*/  HMMA.16816.F32.BF16 R36, R8.reuse, R90, RZ ;  /* 0x0000005a0824723c */ /* 0x040fe200000418ff */
[----:B------:R-:W-:Y:S02]  /*174d0*/  IMAD.MOV.U32 R118, RZ, RZ, R3 ;  /* 0x000000ffff767224 */ /* 0x000fe400078e0003 */
[----:B------:R-:W-:Y:S02]  /*174e0*/  FFMA.FTZ R3, R167, c[0x0][0x2d0], -R2 ;  /* 0x0000b400a7037a23 */ /* 0x000fe40000010802 */
[----:B------:R-:W-:Y:S02]  /*174f0*/  IMAD.MOV.U32 R119, RZ, RZ, R56 ;  /* 0x000000ffff777224 */ /* 0x000fe400078e0038 */
        /* <DEDUP_REMOVED lines=8> */
[C---:B------:R-:W-:Y:S01]  /*17580*/  HMMA.16816.F32.BF16 R72, R4.reuse, R52, R32 ;  /* 0x000000340448723c */ /* 0x040fe20000041820 */
[----:B------:R1:W-:Y:S07]  /*17590*/  MUFU.EX2 R140, R3 ;  /* 0x00000003008c7308 */ /* 0x0003ee0000000800 */
[C---:B------:R-:W-:Y:S08]  /*175a0*/  HMMA.16816.F32.BF16 R128, R4.reuse, R68, R28 ;  /* 0x000000440480723c */ /* 0x040ff0000004181c */
[----:B------:R-:W-:Y:S01]  /*175b0*/  HMMA.16816.F32.BF16 R124, R4, R64, R24 ;  /* 0x00000040047c723c */ /* 0x000fe20000041818 */
[----:B-1----:R-:W-:-:S04]  /*175c0*/  FFMA.FTZ R3, R166, c[0x0][0x2d0], -R2 ;  /* 0x0000b400a6037a23 */ /* 0x002fc80000010802 */
[----:B------:R1:W2:Y:S03]  /*175d0*/  MUFU.EX2 R141, R3 ;  /* 0x00000003008d7308 */ /* 0x0002a60000000800 */
[C---:B------:R-:W-:Y:S07]  /*175e0*/  HMMA.16816.F32.BF16 R32, R8.reuse, R98, RZ ;  /* 0x000000620820723c */ /* 0x040fee00000418ff */
[----:B------:R-:W-:Y:S01]  /*175f0*/  MOV R99, R109 ;  /* 0x0000006d00637202 */ /* 0x000fe20000000f00 */
[----:B------:R-:W-:Y:S01]  /*17600*/  HMMA.16816.F32.BF16 R28, R8, R102, RZ ;  /* 0x00000066081c723c */ /* 0x000fe200000418ff */
[----:B------:R-:W-:Y:S01]  /*17610*/  IMAD.MOV.U32 R109, RZ, RZ, R104 ;  /* 0x000000ffff6d7224 */ /* 0x000fe200078e0068 */
[----:B------:R-:W-:Y:S01]  /*17620*/  MOV R98, R112 ;  /* 0x0000007000627202 */ /* 0x000fe20000000f00 */
[----:B------:R-:W-:-:S02]  /*17630*/  IMAD.MOV.U32 R104, RZ, RZ, R57 ;  /* 0x000000ffff687224 */ /* 0x000fc400078e0039 */
[----:B-1----:R-:W-:Y:S02]  /*17640*/  FFMA.FTZ R3, R165, c[0x0][0x2d0], -R2 ;  /* 0x0000b400a5037a23 */ /* 0x002fe40000010802 */
[----:B------:R-:W-:Y:S01]  /*17650*/  IMAD.MOV.U32 R103, RZ, RZ, R113 ;  /* 0x000000ffff677224 */ /* 0x000fe200078e0071 */
[C---:B------:R-:W-:Y:S01]  /*17660*/  HMMA.16816.F32.BF16 R24, R8.reuse, R114, RZ ;  /* 0x000000720818723c */ /* 0x040fe200000418ff */
[----:B------:R-:W-:Y:S01]  /*17670*/  MOV R102, R97 ;  /* 0x0000006100667202 */ /* 0x000fe20000000f00 */
[----:B------:R-:W-:Y:S02]  /*17680*/  IMAD.MOV.U32 R112, RZ, RZ, R82 ;  /* 0x000000ffff707224 */ /* 0x000fe400078e0052 */
[----:B------:R-:W-:Y:S02]  /*17690*/  IMAD.MOV.U32 R113, RZ, RZ, R148 ;  /* 0x000000ffff717224 */ /* 0x000fe400078e0094 */
[----:B------:R-:W-:Y:S02]  /*176a0*/  IMAD.MOV.U32 R97, RZ, RZ, R150 ;  /* 0x000000ffff617224 */ /* 0x000fe400078e0096 */
[----:B------:R-:W-:Y:S01]  /*176b0*/  HMMA.16816.F32.BF16 R8, R8, R110, RZ ;  /* 0x0000006e0808723c */ /* 0x000fe200000418ff */
[----:B------:R-:W-:-:S06]  /*176c0*/  IMAD.MOV.U32 R82, RZ, RZ, R151 ;  /* 0x000000ffff527224 */ /* 0x000fcc00078e0097 */
[----:B------:R-:W-:Y:S01]  /*176d0*/  IMAD.MOV.U32 R111, RZ, RZ, R142 ;  /* 0x000000ffff6f7224 */ /* 0x000fe200078e008e */
[C---:B------:R-:W-:Y:S01]  /*176e0*/  HMMA.16816.F32.BF16 R36, R4.reuse, R58, R36 ;  /* 0x0000003a0424723c */ /* 0x040fe20000041824 */
[----:B------:R1:W-:Y:S07]  /*176f0*/  MUFU.EX2 R142, R3 ;  /* 0x00000003008e7308 */ /* 0x0003ee0000000800 */
[C---:B------:R-:W-:Y:S08]  /*17700*/  HMMA.16816.F32.BF16 R40, R4.reuse, R62, R40 ;  /* 0x0000003e0428723c */ /* 0x040ff00000041828 */
[----:B------:R-:W-:Y:S01]  /*17710*/  HMMA.16816.F32.BF16 R28, R4, R54, R28 ;  /* 0x00000036041c723c */ /* 0x000fe2000004181c */
[----:B-1----:R-:W-:-:S04]  /*17720*/  FFMA.FTZ R3, R164, c[0x0][0x2d0], -R2 ;  /* 0x0000b400a4037a23 */ /* 0x002fc80000010802 */
[----:B------:R1:W3:Y:S03]  /*17730*/  MUFU.EX2 R143, R3 ;  /* 0x00000003008f7308 */ /* 0x0002e60000000800 */
[C---:B------:R-:W-:Y:S01]  /*17740*/  HMMA.16816.F32.BF16 R48, R4.reuse, R50, R16 ;  /* 0x000000320430723c */ /* 0x040fe20000041810 */
[----:B------:R-:W4:Y:S07]  /*17750*/  LDSM.16.MT88.4 R16, [R225+0x1100] ;  /* 0x00110000e110783b */ /* 0x000f2e0000004200 */
[----:B------:R-:W-:Y:S01]  /*17760*/  HMMA.16816.F32.BF16 R32, R4, R78, R32 ;  /* 0x0000004e0420723c */ /* 0x000fe20000041820 */
[----:B-1----:R-:W-:-:S07]  /*17770*/  FFMA.FTZ R3, R139, c[0x0][0x2d0], -R0 ;  /* 0x0000b4008b037a23 */ /* 0x002fce0000010800 */
[C---:B------:R-:W-:Y:S01]  /*17780*/  HMMA.16816.F32.BF16 R68, R4.reuse, R70, R24 ;  /* 0x000000460444723c */ /* 0x040fe20000041818 */
[----:B------:R1:W-:Y:S01]  /*17790*/  MUFU.EX2 R59, R3 ;  /* 0x00000003003b7308 */ /* 0x0003e20000000800 */
[----:B------:R-:W4:Y:S06]  /*177a0*/  LDSM.16.MT88.4 R24, [R226+0x1100] ;  /* 0x00110000e218783b */ /* 0x000f2c0000004200 */
[C---:B------:R-:W-:Y:S01]  /*177b0*/  HMMA.16816.F32.BF16 R64, R4.reuse, R66, R20 ;  /* 0x000000420440723c */ /* 0x040fe20000041814 */
[----:B------:R-:W4:Y:S07]  /*177c0*/  LDSM.16.MT88.4 R20, [R228+0x1100] ;  /* 0x00110000e414783b */ /* 0x000f2e0000004200 */
[----:B------:R-:W-:Y:S01]  /*177d0*/  HMMA.16816.F32.BF16 R44, R4, R46, R8 ;  /* 0x0000002e042c723c */ /* 0x000fe20000041808 */
[----:B-1----:R-:W-:-:S04]  /*177e0*/  FFMA.FTZ R3, R135, c[0x0][0x2d0], -R0 ;  /* 0x0000b40087037a23 */ /* 0x002fc80000010800 */
[----:B------:R1:W1:Y:S02]  /*177f0*/  MUFU.EX2 R60, R3 ;  /* 0x00000003003c7308 */ /* 0x0002640000000800 */
[----:B------:R-:W-:Y:S01]  /*17800*/  FFMA.FTZ R4, R173, c[0x0][0x2d0], -R13 ;  /* 0x0000b400ad047a23 */ /* 0x000fe2000001080d */
[----:B--2---:R-:W-:Y:S01]  /*17810*/  F2FP.BF16.PACK_AB R8, R141, R140 ;  /* 0x0000008c8d08723e */ /* 0x004fe200000010ff */
[----:B------:R-:W-:Y:S01]  /*17820*/  IMAD.MOV.U32 R173, RZ, RZ, R106 ;  /* 0x000000ffffad7224 */ /* 0x000fe200078e006a */
[----:B---3--:R-:W-:Y:S01]  /*17830*/  F2FP.BF16.PACK_AB R10, R143, R142 ;  /* 0x0000008e8f0a723e */ /* 0x008fe200000010ff */
[----:B------:R-:W-:Y:S01]  /*17840*/  IMAD.MOV.U32 R106, RZ, RZ, R119 ;  /* 0x000000ffff6a7224 */ /* 0x000fe200078e0077 */
[----:B------:R-:W-:Y:S01]  /*17850*/  MOV R119, R86 ;  /* 0x0000005600777202 */ /* 0x000fe20000000f00 */
[----:B------:R-:W-:Y:S01]  /*17860*/  MUFU.EX2 R58, R4 ;  /* 0x00000004003a7308 */ /* 0x000fe20000000800 */
[----:B-1----:R-:W-:Y:S01]  /*17870*/  FFMA.FTZ R3, R133, c[0x0][0x2d0], -R0 ;  /* 0x0000b40085037a23 */ /* 0x002fe20000010800 */
[----:B------:R-:W-:-:S06]  /*17880*/  F2FP.BF16.PACK_AB R9, R60, R59 ;  /* 0x0000003b3c09723e */ /* 0x000fcc00000010ff */
[----:B------:R1:W-:Y:S02]  /*17890*/  MUFU.EX2 R62, R3 ;  /* 0x00000003003e7308 */ /* 0x0003e40000000800 */
[----:B-1----:R-:W-:-:S06]  /*178a0*/  FFMA.FTZ R3, R132, c[0x0][0x2d0], -R0 ;  /* 0x0000b40084037a23 */ /* 0x002fcc0000010800 */
[----:B------:R1:W2:Y:S02]  /*178b0*/  MUFU.EX2 R63, R3 ;  /* 0x00000003003f7308 */ /* 0x0002a40000000800 */
[----:B-1----:R-:W-:Y:S01]  /*178c0*/  FFMA.FTZ R3, R172, c[0x0][0x2d0], -R13 ;  /* 0x0000b400ac037a23 */ /* 0x002fe2000001080d */
[----:B--2---:R-:W-:Y:S01]  /*178d0*/  F2FP.BF16.PACK_AB R11, R63, R62 ;  /* 0x0000003e3f0b723e */ /* 0x004fe200000010ff */
[----:B------:R-:W-:-:S04]  /*178e0*/  IMAD.MOV.U32 R172, RZ, RZ, R111 ;  /* 0x000000ffffac7224 */ /* 0x000fc800078e006f */
[----:B------:R1:W-:Y:S02]  /*178f0*/  MUFU.EX2 R54, R3 ;  /* 0x0000000300367308 */ /* 0x0003e40000000800 */
[C---:B----4-:R-:W-:Y:S08]  /*17900*/  HMMA.16816.F32.BF16 R144, R8.reuse, R16, R144 ;  /* 0x000000100890723c */ /* 0x050ff00000041890 */
[----:B------:R-:W-:Y:S01]  /*17910*/  HMMA.16816.F32.BF16 R40, R8, R18, R40 ;  /* 0x000000120828723c */ /* 0x000fe20000041828 */
[----:B-1----:R-:W-:Y:S01]  /*17920*/  FFMA.FTZ R3, R174, c[0x0][0x2d0], -R13 ;  /* 0x0000b400ae037a23 */ /* 0x002fe2000001080d */
[----:B------:R-:W-:-:S02]  /*17930*/  MOV R174, R107 ;  /* 0x0000006b00ae7202 */ /* 0x000fc40000000f00 */
[----:B------:R-:W-:Y:S01]  /*17940*/  MOV R107, R102 ;  /* 0x00000066006b7202 */ /* 0x000fe20000000f00 */
[----:B------:R1:W2:Y:S03]  /*17950*/  MUFU.EX2 R56, R3 ;  /* 0x0000000300387308 */ /* 0x0002a60000000800 */
[----:B------:R-:W-:Y:S01]  /*17960*/  HMMA.16816.F32.BF16 R160, R8, R24, R160 ;  /* 0x0000001808a0723c */ /* 0x000fe200000418a0 */
[----:B------:R-:W-:Y:S01]  /*17970*/  MOV R86, R76 ;  /* 0x0000004c00567202 */ /* 0x000fe20000000f00 */
[----:B------:R-:W-:-:S06]  /*17980*/  IMAD.MOV.U32 R102, RZ, RZ, R98 ;  /* 0x000000ffff667224 */ /* 0x000fcc00078e0062 */
[----:B------:R-:W-:Y:S01]  /*17990*/  HMMA.16816.F32.BF16 R36, R8, R26, R36 ;  /* 0x0000001a0824723c */ /* 0x000fe20000041824 */
[----:B-1----:R-:W-:Y:S01]  /*179a0*/  FFMA.FTZ R3, R175, c[0x0][0x2d0], -R13 ;  /* 0x0000b400af037a23 */ /* 0x002fe2000001080d */
[----:B--2---:R-:W-:-:S06]  /*179b0*/  F2FP.BF16.PACK_AB R4, R56, R54 ;  /* 0x000000363804723e */ /* 0x004fcc00000010ff */
[----:B------:R-:W-:Y:S01]  /*179c0*/  HMMA.16816.F32.BF16 R176, R8, R20, R176 ;  /* 0x0000001408b0723c */ /* 0x000fe200000418b0 */
[----:B------:R-:W-:Y:S01]  /*179d0*/  IMAD.MOV.U32 R175, RZ, RZ, R118 ;  /* 0x000000ffffaf7224 */ /* 0x000fe200078e0076 */
[----:B------:R1:W2:Y:S01]  /*179e0*/  MUFU.EX2 R61, R3 ;  /* 0x00000003003d7308 */ /* 0x0002a20000000800 */
[----:B------:R-:W-:-:S05]  /*179f0*/  IMAD.MOV.U32 R118, RZ, RZ, R99 ;  /* 0x000000ffff767224 */ /* 0x000fca00078e0063 */
[----:B------:R-:W-:Y:S01]  /*17a00*/  HMMA.16816.F32.BF16 R32, R8, R22, R32 ;  /* 0x000000160820723c */ /* 0x000fe20000041820 */
[----:B------:R-:W-:Y:S02]  /*17a10*/  IMAD.MOV.U32 R76, RZ, RZ, R240 ;  /* 0x000000ffff4c7224 */ /* 0x000fe400078e00f0 */
[----:B------:R-:W-:Y:S02]  /*17a20*/  IMAD.MOV.U32 R98, RZ, RZ, R87 ;  /* 0x000000ffff627224 */ /* 0x000fe400078e0057 */
[----:B-1----:R-:W-:Y:S01]  /*17a30*/  FFMA.FTZ R3, R171, c[0x0][0x2d0], -R12 ;  /* 0x0000b400ab037a23 */ /* 0x002fe2000001080c */
[----:B--2---:R-:W-:Y:S01]  /*17a40*/  F2FP.BF16.PACK_AB R6, R61, R58 ;  /* 0x0000003a3d06723e */ /* 0x004fe200000010ff */
[----:B------:R-:W-:Y:S02]  /*17a50*/  IMAD.MOV.U32 R110, RZ, RZ, R77 ;  /* 0x000000ffff6e7224 */ /* 0x000fe400078e004d */
[----:B------:R1:W-:Y:S01]  /*17a60*/  MUFU.EX2 R52, R3 ;  /* 0x0000000300347308 */ /* 0x0003e20000000800 */
[----:B------:R-:W-:-:S02]  /*17a70*/  IMAD.MOV.U32 R99, RZ, RZ, R242 ;  /* 0x000000ffff637224 */ /* 0x000fc400078e00f2 */
[----:B------:R-:W-:Y:S01]  /*17a80*/  IMAD.MOV.U32 R87, RZ, RZ, R241 ;  /* 0x000000ffff577224 */ /* 0x000fe200078e00f1 */
[----:B------:R-:W-:Y:S01]  /*17a90*/  MOV R79, R76 ;  /* 0x0000004c004f7202 */ /* 0x000fe20000000f00 */
[----:B-1----:R-:W-:Y:S01]  /*17aa0*/  FFMA.FTZ R3, R170, c[0x0][0x2d0], -R12 ;  /* 0x0000b400aa037a23 */ /* 0x002fe2000001080c */
[----:B------:R-:W-:Y:S01]  /*17ab0*/  MOV R77, R237 ;  /* 0x000000ed004d7202 */ /* 0x000fe20000000f00 */
[----:B------:R-:W-:Y:S01]  /*17ac0*/  IMAD.MOV.U32 R135, RZ, RZ, R119 ;  /* 0x000000ffff877224 */ /* 0x000fe200078e0077 */
[----:B------:R-:W-:Y:S01]  /*17ad0*/  UIMAD.WIDE.U32 UR8, UR18, UR4, URZ ;  /* 0x00000004120872a5 */ /* 0x000fe2000f8e003f */
[----:B------:R1:W2:Y:S01]  /*17ae0*/  MUFU.EX2 R53, R3 ;  /* 0x0000000300357308 */ /* 0x0002a20000000800 */
[----:B------:R-:W-:Y:S01]  /*17af0*/  IMAD.MOV.U32 R139, RZ, RZ, R98 ;  /* 0x000000ffff8b7224 */ /* 0x000fe200078e0062 */
[----:B------:R3:W5:Y:S01]  /*17b00*/  LDL.LU R242, [R1+0x98] ;  /* 0x0000980001f27983 */ /* 0x0007620000300800 */
[----:B-1----:R-:W-:Y:S01]  /*17b10*/  FFMA.FTZ R3, R169, c[0x0][0x2d0], -R12 ;  /* 0x0000b400a9037a23 */ /* 0x002fe2000001080c */
[----:B--2---:R-:W-:Y:S01]  /*17b20*/  F2FP.BF16.PACK_AB R5, R53, R52 ;  /* 0x000000343505723e */ /* 0x004fe200000010ff */
[----:B------:R-:W-:-:S02]  /*17b30*/  IMAD.MOV.U32 R78, RZ, RZ, R87 ;  /* 0x000000ffff4e7224 */ /* 0x000fc400078e0057 */
[----:B------:R-:W-:Y:S01]  /*17b40*/  IMAD.MOV.U32 R76, RZ, RZ, R238 ;  /* 0x000000ffff4c7224 */ /* 0x000fe200078e00ee */
[----:B------:R1:W-:Y:S01]  /*17b50*/  MUFU.EX2 R55, R3 ;  /* 0x0000000300377308 */ /* 0x0003e20000000800 */
[----:B------:R-:W-:Y:S01]  /*17b60*/  IMAD.MOV.U32 R119, RZ, RZ, R86 ;  /* 0x000000ffff777224 */ /* 0x000fe200078e0056 */
[----:B------:R-:W-:Y:S01]  /*17b70*/  MOV R98, R113 ;  /* 0x0000007100627202 */ /* 0x000fe20000000f00 */
[----:B------:R-:W-:Y:S01]  /*17b80*/  IMAD.MOV.U32 R111, RZ, RZ, R112 ;  /* 0x000000ffff6f7224 */ /* 0x000fe200078e0070 */
[----:B------:R-:W-:Y:S01]  /*17b90*/  @UP2 USHF.R.U32.HI UR18, URZ, UR5, UR9 ;  /* 0x000000053f122299 */ /* 0x000fe20008011609 */
[----:B------:R3:W5:Y:S01]  /*17ba0*/  LDL.LU R241, [R1+0x94] ;  /* 0x0000940001f17983 */ /* 0x0007620000300800 */
[----:B-1----:R-:W-:Y:S01]  /*17bb0*/  FFMA.FTZ R3, R168, c[0x0][0x2d0], -R12 ;  /* 0x0000b400a8037a23 */ /* 0x002fe2000001080c */
[----:B------:R-:W-:Y:S01]  /*17bc0*/  MOV R87, R82 ;  /* 0x0000005200577202 */ /* 0x000fe20000000f00 */
[----:B------:R-:W-:Y:S01]  /*17bd0*/  IMAD.MOV.U32 R86, RZ, RZ, R97 ;  /* 0x000000ffff567224 */ /* 0x000fe200078e0061 */
[----:B------:R-:W-:Y:S01]  /*17be0*/  MOV R113, R234 ;  /* 0x000000ea00717202 */ /* 0x000fe20000000f00 */
[----:B------:R-:W1:Y:S01]  /*17bf0*/  MUFU.EX2 R57, R3 ;  /* 0x0000000300397308 */ /* 0x000e620000000800 */
[----:B------:R-:W-:Y:S01]  /*17c00*/  IMAD.MOV.U32 R112, RZ, RZ, R233 ;  /* 0x000000ffff707224 */ /* 0x000fe200078e00e9 */
[----:B------:R-:W-:Y:S01]  /*17c10*/  UIADD3 UR18, UR18, UR13, -UR24 ;  /* 0x0000000d12127290 */ /* 0x000fe2000fffe818 */
[----:B------:R3:W5:Y:S01]  /*17c20*/  LDL.LU R240, [R1+0x90] ;  /* 0x0000900001f07983 */ /* 0x0007620000300800 */
[----:B-1----:R-:W-:-:S07]  /*17c30*/  F2FP.BF16.PACK_AB R7, R57, R55 ;  /* 0x000000373907723e */ /* 0x002fce00000010ff */
[C---:B------:R-:W-:Y:S08]  /*17c40*/  HMMA.16816.F32.BF16 R148, R4.reuse, R16, R180 ;  /* 0x000000100494723c */ /* 0x040ff000000418b4 */
        /* <DEDUP_REMOVED lines=8> */
[-C--:B-1----:R-:W-:Y:S08]  /*17cd0*/  HMMA.16816.F32.BF16 R196, R4, R16.reuse, R248 ;  /* 0x0000001004c4723c */ /* 0x082ff000000418f8 */
[----:B------:R-:W-:Y:S08]  /*17ce0*/  HMMA.16816.F32.BF16 R72, R8, R16, R72 ;  /* 0x000000100848723c */ /* 0x000ff00000041848 */
[-C--:B------:R-:W-:Y:S08]  /*17cf0*/  HMMA.16816.F32.BF16 R200, R4, R18.reuse, R200 ;  /* 0x0000001204c8723c */ /* 0x080ff000000418c8 */
[----:B------:R-:W-:Y:S01]  /*17d00*/  HMMA.16816.F32.BF16 R248, R8, R18, R28 ;  /* 0x0000001208f8723c */ /* 0x000fe2000004181c */
[----:B------:R-:W1:Y:S04]  /*17d10*/  LDSM.16.MT88.4 R16, [R228+0x3100] ;  /* 0x00310000e410783b */ /* 0x000e680000004200 */
[----:B------:R-:W4:Y:S03]  /*17d20*/  LDSM.16.MT88.4 R28, [R227+0x3100] ;  /* 0x00310000e31c783b */ /* 0x000f260000004200 */
[----:B------:R-:W-:Y:S01]  /*17d30*/  MOV R133, R72 ;  /* 0x0000004800857202 */ /* 0x000fe20000000f00 */
[----:B------:R-:W-:Y:S01]  /*17d40*/  IMAD.MOV.U32 R132, RZ, RZ, R73 ;  /* 0x000000ffff847224 */ /* 0x000fe200078e0049 */
[----:B------:R-:W-:Y:S01]  /*17d50*/  MOV R114, R75 ;  /* 0x0000004b00727202 */ /* 0x000fe20000000f00 */
[----:B------:R-:W-:-:S02]  /*17d60*/  IMAD.MOV.U32 R115, RZ, RZ, R74 ;  /* 0x000000ffff737224 */ /* 0x000fc400078e004a */
[----:B--2---:R-:W-:Y:S01]  /*17d70*/  HMMA.16816.F32.BF16 R72, R4, R24, R172 ;  /* 0x000000180448723c */ /* 0x004fe200000418ac */
[----:B------:R-:W-:-:S06]  /*17d80*/  IMAD.MOV.U32 R221, RZ, RZ, R78 ;  /* 0x000000ffffdd7224 */ /* 0x000fcc00078e004e */
[----:B------:R-:W-:Y:S01]  /*17d90*/  MOV R172, R118 ;  /* 0x0000007600ac7202 */ /* 0x000fe20000000f00 */
[----:B------:R-:W-:Y:S01]  /*17da0*/  IMAD.MOV.U32 R174, RZ, RZ, R76 ;  /* 0x000000ffffae7224 */ /* 0x000fe200078e004c */
[----:B------:R-:W-:-:S03]  /*17db0*/  MOV R222, R79 ;  /* 0x0000004f00de7202 */ /* 0x000fc60000000f00 */
[----:B------:R-:W-:Y:S01]  /*17dc0*/  IMAD.MOV.U32 R220, RZ, RZ, R172 ;  /* 0x000000ffffdc7224 */ /* 0x000fe200078e00ac */
[----:B------:R-:W-:Y:S01]  /*17dd0*/  MOV R118, R99 ;  /* 0x0000006300767202 */ /* 0x000fe20000000f00 */
[----:B------:R-:W-:Y:S02]  /*17de0*/  IMAD.MOV.U32 R172, RZ, RZ, R77 ;  /* 0x000000ffffac7224 */ /* 0x000fe400078e004d */
[----:B------:R-:W-:Y:S01]  /*17df0*/  HMMA.16816.F32.BF16 R76, R4, R26, R216 ;  /* 0x0000001a044c723c */ /* 0x000fe200000418d8 */
[----:B------:R-:W-:Y:S01]  /*17e00*/  IMAD.MOV.U32 R99, RZ, RZ, R96 ;  /* 0x000000ffff637224 */ /* 0x000fe200078e0060 */
[----:B------:R-:W-:-:S05]  /*17e10*/  MOV R159, R135 ;  /* 0x00000087009f7202 */ /* 0x000fca0000000f00 */
        /* <DEDUP_REMOVED lines=8> */
[----:B------:R-:W-:Y:S01]  /*17ea0*/  IMAD.MOV.U32 R223, RZ, RZ, R110 ;  /* 0x000000ffffdf7224 */ /* 0x000fe200078e006e */
[----:B------:R-:W-:Y:S01]  /*17eb0*/  MOV R135, R230 ;  /* 0x000000e600877202 */ /* 0x000fe20000000f00 */
[----:B------:R-:W-:-:S02]  /*17ec0*/  IMAD.MOV.U32 R157, RZ, RZ, R111 ;  /* 0x000000ffff9d7224 */ /* 0x000fc400078e006f */
[----:B------:R-:W-:Y:S01]  /*17ed0*/  IMAD.MOV.U32 R175, RZ, RZ, R86 ;  /* 0x000000ffffaf7224 */ /* 0x000fe200078e0056 */
[----:B-1----:R-:W-:Y:S01]  /*17ee0*/  HMMA.16816.F32.BF16 R108, R4, R18, R192 ;  /* 0x00000012046c723c */ /* 0x002fe200000418c0 */
[----:B------:R-:W-:-:S07]  /*17ef0*/  IMAD.MOV.U32 R139, RZ, RZ, R229 ;  /* 0x000000ffff8b7224 */ /* 0x000fce00078e00e5 */
[C---:B----4-:R-:W-:Y:S07]  /*17f00*/  HMMA.16816.F32.BF16 R192, R4.reuse, R28, R216 ;  /* 0x0000001c04c0723c */ /* 0x050fee00000418d8 */
        /* <DEDUP_REMOVED lines=13> */
[----:B------:R-:W-:-:S07]  /*17fe0*/  IMAD.MOV.U32 R175, RZ, RZ, R101 ;  /* 0x000000ffffaf7224 */ /* 0x000fce00078e0065 */
[C---:B------:R-:W-:Y:S08]  /*17ff0*/  HMMA.16816.F32.BF16 R104, R4.reuse, R16, R104 ;  /* 0x000000100468723c */ /* 0x040ff00000041868 */
[----:B------:R-:W-:Y:S07]  /*18000*/  HMMA.16816.F32.BF16 R100, R4, R30, R208 ;  /* 0x0000001e0464723c */ /* 0x000fee00000418d0 */
[----:B------:R-:W-:Y:S01]  /*18010*/  IMAD.MOV.U32 R7, RZ, RZ, R220 ;  /* 0x000000ffff077224 */ /* 0x000fe200078e00dc */
[----:B------:R-:W-:Y:S01]  /*18020*/  MOV R4, R222 ;  /* 0x000000de00047202 */ /* 0x000fe20000000f00 */
[----:B------:R-:W-:-:S02]  /*18030*/  IMAD.MOV.U32 R6, RZ, RZ, R221 ;  /* 0x000000ffff067224 */ /* 0x000fc400078e00dd */
[----:B------:R-:W-:Y:S02]  /*18040*/  IMAD.MOV.U32 R5, RZ, RZ, R223 ;  /* 0x000000ffff057224 */ /* 0x000fe400078e00df */
[----:B------:R-:W-:Y:S07]  /*18050*/  HMMA.16816.F32.BF16 R220, R8, R24, R128 ;  /* 0x0000001808dc723c */ /* 0x000fee0000041880 */
[----:B------:R-:W-:Y:S01]  /*18060*/  IMAD.MOV.U32 R129, RZ, RZ, R216 ;  /* 0x000000ffff817224 */ /* 0x000fe200078e00d8 */
[----:B------:R-:W-:Y:S01]  /*18070*/  MOV R128, R217 ;  /* 0x000000d900807202 */ /* 0x000fe20000000f00 */
[----:B------:R-:W-:-:S02]  /*18080*/  IMAD.MOV.U32 R130, RZ, RZ, R218 ;  /* 0x000000ffff827224 */ /* 0x000fc400078e00da */
[----:B------:R-:W-:Y:S02]  /*18090*/  IMAD.MOV.U32 R131, RZ, RZ, R219 ;  /* 0x000000ffff837224 */ /* 0x000fe400078e00db */
[C---:B------:R-:W-:Y:S07]  /*180a0*/  HMMA.16816.F32.BF16 R216, R8.reuse, R26, R68 ;  /* 0x0000001a08d8723c */ /* 0x040fee0000041844 */
[----:B------:R-:W-:Y:S02]  /*180b0*/  IMAD.MOV.U32 R71, RZ, RZ, R3 ;  /* 0x000000ffff477224 */ /* 0x000fe400078e0003 */
[--C-:B------:R-:W-:Y:S01]  /*180c0*/  FFMA.FTZ R3, R206, c[0x0][0x2d0], -R2.reuse ;  /* 0x0000b400ce037a23 */ /* 0x100fe20000010802 */
[----:B------:R-:W-:Y:S03]  /*180d0*/  HMMA.16816.F32.BF16 R208, R8, R22, R64 ;  /* 0x0000001608d0723c */ /* 0x000fe60000041840 */
[----:B------:R1:W-:Y:S02]  /*180e0*/  MUFU.EX2 R22, R3 ;  /* 0x0000000300167308 */ /* 0x0003e40000000800 */
[----:B-1----:R-:W-:-:S06]  /*180f0*/  FFMA.FTZ R3, R207, c[0x0][0x2d0], -R2 ;  /* 0x0000b400cf037a23 */ /* 0x002fcc0000010802 */
[----:B------:R1:W2:Y:S01]  /*18100*/  MUFU.EX2 R24, R3 ;  /* 0x0000000300187308 */ /* 0x0002a20000000800 */
[----:B------:R-:W-:Y:S01]  /*18110*/  HMMA.16816.F32.BF16 R48, R8, R18, R48 ;  /* 0x000000120830723c */ /* 0x000fe20000041830 */
[--C-:B-1----:R-:W-:Y:S02]  /*18120*/  FFMA.FTZ R3, R245, c[0x0][0x2d0], -R2.reuse ;  /* 0x0000b400f5037a23 */ /* 0x102fe40000010802 */
[----:B------:R-:W-:-:S04]  /*18130*/  FFMA.FTZ R2, R246, c[0x0][0x2d0], -R2 ;  /* 0x0000b400f6027a23 */ /* 0x000fc80000010802 */
[----:B------:R1:W-:Y:S01]  /*18140*/  MUFU.EX2 R23, R2 ;  /* 0x0000000200177308 */ /* 0x0003e20000000800 */
[----:B------:R-:W-:Y:S01]  /*18150*/  MOV R70, R215 ;  /* 0x000000d700467202 */ /* 0x000fe20000000f00 */
[----:B-1----:R-:W-:-:S06]  /*18160*/  FFMA.FTZ R2, R191, c[0x0][0x2d0], -R0 ;  /* 0x0000b400bf027a23 */ /* 0x002fcc0000010800 */
[----:B------:R1:W-:Y:S01]  /*18170*/  MUFU.EX2 R18, R2 ;  /* 0x0000000200127308 */ /* 0x0003e20000000800 */
[----:B------:R-:W-:Y:S01]  /*18180*/  HMMA.16816.F32.BF16 R212, R8, R20, R124 ;  /* 0x0000001408d4723c */ /* 0x000fe2000004187c */
[----:B------:R-:W-:Y:S01]  /*18190*/  MOV R156, R224 ;  /* 0x000000e0009c7202 */ /* 0x000fe20000000f00 */
[----:B-1----:R-:W-:-:S05]  /*181a0*/  FFMA.FTZ R2, R190, c[0x0][0x2d0], -R0 ;  /* 0x0000b400be027a23 */ /* 0x002fca0000010800 */
[----:B------:R1:W4:Y:S02]  /*181b0*/  MUFU.EX2 R19, R2 ;  /* 0x0000000200137308 */ /* 0x0003240000000800 */
[--C-:B-1----:R-:W-:Y:S02]  /*181c0*/  FFMA.FTZ R2, R189, c[0x0][0x2d0], -R0.reuse ;  /* 0x0000b400bd027a23 */ /* 0x102fe40000010800 */
[----:B------:R-:W-:Y:S01]  /*181d0*/  FFMA.FTZ R0, R188, c[0x0][0x2d0], -R0 ;  /* 0x0000b400bc007a23 */ /* 0x000fe20000010800 */
[----:B------:R-:W-:Y:S01]  /*181e0*/  HMMA.16816.F32.BF16 R64, R8, R16, R120 ;  /* 0x000000100840723c */ /* 0x000fe20000041878 */
[----:B------:R-:W-:Y:S01]  /*181f0*/  IMAD.MOV.U32 R68, RZ, RZ, R128 ;  /* 0x000000ffff447224 */ /* 0x000fe200078e0080 */
[----:B------:R-:W-:Y:S01]  /*18200*/  MOV R69, R129 ;  /* 0x0000008100457202 */ /* 0x000fe20000000f00 */
[----:B------:R1:W-:Y:S01]  /*18210*/  MUFU.EX2 R20, R0 ;  /* 0x0000000000147308 */ /* 0x0003e20000000800 */
[----:B------:R-:W-:Y:S01]  /*18220*/  MOV R26, R173 ;  /* 0x000000ad001a7202 */ /* 0x000fe20000000f00 */
[----:B------:R-:W-:Y:S01]  /*18230*/  LDSM.16.MT88.4 R188, [R228+0x1900] ;  /* 0x00190000e4bc783b */ /* 0x000fe20000004200 */
[----:B-1----:R-:W-:-:S02]  /*18240*/  FFMA.FTZ R0, R130, c[0x0][0x2d0], -R13 ;  /* 0x0000b40082007a23 */ /* 0x002fc4000001080d */
        /* <DEDUP_REMOVED lines=9> */
[----:B------:R-:W-:Y:S02]  /*182e0*/  MOV R159, R15 ;  /* 0x0000000f009f7202 */ /* 0x000fe40000000f00 */
[----:B------:R1:W-:Y:S02]  /*182f0*/  MUFU.EX2 R15, R0 ;  /* 0x00000000000f7308 */ /* 0x0003e40000000800 */
[----:B-1----:R-:W-:-:S06]  /*18300*/  FFMA.FTZ R0, R70, c[0x0][0x2d0], -R13 ;  /* 0x0000b40046007a23 */ /* 0x002fcc000001080d */
[----:B------:R1:W-:Y:S01]  /*18310*/  MUFU.EX2 R16, R0 ;  /* 0x0000000000107308 */ /* 0x0003e20000000800 */
[----:B------:R-:W-:Y:S01]  /*18320*/  HMMA.16816.F32.BF16 R116, R8, R28, R116 ;  /* 0x0000001c0874723c */ /* 0x000fe20000041874 */
[----:B------:R-:W-:Y:S02]  /*18330*/  IMAD.MOV.U32 R126, RZ, RZ, R6 ;  /* 0x000000ffff7e7224 */ /* 0x000fe400078e0006 */
[----:B-1----:R-:W-:-:S04]  /*18340*/  FFMA.FTZ R0, R71, c[0x0][0x2d0], -R13 ;  /* 0x0000b40047007a23 */ /* 0x002fc8000001080d */
[----:B------:R1:W-:Y:S01]  /*18350*/  MUFU.EX2 R17, R0 ;  /* 0x0000000000117308 */ /* 0x0003e20000000800 */
[----:B------:R-:W-:Y:S01]  /*18360*/  HMMA.16816.F32.BF16 R44, R8, R30, R44 ;  /* 0x0000001e082c723c */ /* 0x000fe2000004182c */
[----:B------:R-:W-:Y:S01]  /*18370*/  MOV R6, R7 ;  /* 0x0000000700067202 */ /* 0x000fe20000000f00 */
[----:B------:R-:W-:Y:S02]  /*18380*/  IMAD.MOV.U32 R7, RZ, RZ, R175 ;  /* 0x000000ffff077224 */ /* 0x000fe400078e00af */
[----:B-1----:R-:W-:Y:S01]  /*18390*/  FFMA.FTZ R0, R130, c[0x0][0x2d0], -R13 ;  /* 0x0000b40082007a23 */ /* 0x002fe2000001080d */
[----:B------:R-:W-:-:S03]  /*183a0*/  MOV R130, R14 ;  /* 0x0000000e00827202 */ /* 0x000fc60000000f00 */
[----:B------:R1:W-:Y:S01]  /*183b0*/  MUFU.EX2 R14, R0 ;  /* 0x00000000000e7308 */ /* 0x0003e20000000800 */
[----:B------:R-:W-:Y:S01]  /*183c0*/  IMAD.MOV.U32 R70, RZ, RZ, R131 ;  /* 0x000000ffff467224 */ /* 0x000fe200078e0083 */
[----:B------:R-:W-:Y:S01]  /*183d0*/  MOV R71, R4 ;  /* 0x0000000400477202 */ /* 0x000fe20000000f00 */
[----:B------:R-:W-:Y:S01]  /*183e0*/  IMAD.MOV.U32 R128, RZ, RZ, R5 ;  /* 0x000000ffff807224 */ /* 0x000fe200078e0005 */
[----:B------:R-:W-:Y:S01]  /*183f0*/  MOV R131, R156 ;  /* 0x0000009c00837202 */ /* 0x000fe20000000f00 */
[----:B------:R-:W-:Y:S01]  /*18400*/  IMAD.MOV.U32 R129, RZ, RZ, R157 ;  /* 0x000000ffff817224 */ /* 0x000fe200078e009d */
[----:B------:R-:W-:Y:S01]  /*18410*/  MOV R5, R158 ;  /* 0x0000009e00057202 */ /* 0x000fe20000000f00 */
[----:B------:R-:W-:Y:S02]  /*18420*/  IMAD.MOV.U32 R4, RZ, RZ, R159 ;  /* 0x000000ffff047224 */ /* 0x000fe400078e009f */
[----:B------:R-:W-:Y:S01]  /*18430*/  LDSM.16.MT88.4 R156, [R225+0x1900] ;  /* 0x00190000e19c783b */ /* 0x000fe20000004200 */
[----:B-1----:R-:W-:-:S02]  /*18440*/  FFMA.FTZ R0, R68, c[0x0][0x2d0], -R12 ;  /* 0x0000b40044007a23 */ /* 0x002fc4000001080c */
[----:B------:R-:W-:Y:S02]  /*18450*/  IMAD.MOV.U32 R68, RZ, RZ, R174 ;  /* 0x000000ffff447224 */ /* 0x000fe400078e00ae */
[----:B------:R1:W-:Y:S02]  /*18460*/  MUFU.EX2 R10, R0 ;  /* 0x00000000000a7308 */ /* 0x0003e40000000800 */
[--C-:B-1----:R-:W-:Y:S01]  /*18470*/  FFMA.FTZ R0, R69, c[0x0][0x2d0], -R12.reuse ;  /* 0x0000b40045007a23 */ /* 0x102fe2000001080c */
[----:B------:R-:W-:Y:S02]  /*18480*/  MOV R69, R172 ;  /* 0x000000ac00457202 */ /* 0x000fe40000000f00 */
[----:B------:R-:W1:Y:S03]  /*18490*/  LDSM.16.MT88.4 R172, [R226+0x1900] ;  /* 0x00190000e2ac783b */ /* 0x000e660000004200 */
[----:B------:R2:W-:Y:S08]  /*184a0*/  MUFU.EX2 R21, R2 ;  /* 0x0000000200157308 */ /* 0x0005f00000000800 */
[----:B------:R3:W-:Y:S01]  /*184b0*/  MUFU.EX2 R11, R0 ;  /* 0x00000000000b7308 */ /* 0x0007e20000000800 */
[----:B--2---:R-:W-:-:S07]  /*184c0*/  FFMA.FTZ R2, R70, c[0x0][0x2d0], -R12 ;  /* 0x0000b40046027a23 */ /* 0x004fce000001080c */
[----:B------:R-:W2:Y:S01]  /*184d0*/  MUFU.EX2 R25, R3 ;  /* 0x0000000300197308 */ /* 0x000ea20000000800 */
[----:B---3--:R-:W-:-:S07]  /*184e0*/  FFMA.FTZ R0, R129, c[0x0][0x2d0], -R12 ;  /* 0x0000b40081007a23 */ /* 0x008fce000001080c */
[----:B------:R-:W-:Y:S08]  /*184f0*/  MUFU.EX2 R12, R2 ;  /* 0x00000002000c7308 */ /* 0x000ff00000000800 */
[----:B------:R-:W3:Y:S01]  /*18500*/  MUFU.EX2 R13, R0 ;  /* 0x00000000000d7308 */ /* 0x000ee20000000800 */
[----:B------:R-:W-:Y:S01]  /*18510*/  MOV R127, R128 ;  /* 0x00000080007f7202 */ /* 0x000fe20000000f00 */
[----:B------:R-:W-:Y:S01]  /*18520*/  IMAD.MOV.U32 R27, RZ, RZ, R71 ;  /* 0x000000ffff1b7224 */ /* 0x000fe200078e0047 */
[----:B------:R-:W-:Y:S01]  /*18530*/  MOV R70, R131 ;  /* 0x0000008300467202 */ /* 0x000fe20000000f00 */
[----:B------:R-:W-:Y:S01]  /*18540*/  IMAD.MOV.U32 R71, RZ, RZ, R130 ;  /* 0x000000ffff477224 */ /* 0x000fe200078e0082 */
[----:B------:R-:W-:Y:S01]  /*18550*/  F2FP.BF16.PACK_AB R128, R24, R22 ;  /* 0x000000161880723e */ /* 0x000fe200000010ff */
[----:B------:R-:W-:Y:S01]  /*18560*/  FADD.FTZ R8, R127, R126 ;  /* 0x0000007e7f087221 */ /* 0x000fe20000010000 */
[----:B----4-:R-:W-:-:S02]  /*18570*/  F2FP.BF16.PACK_AB R129, R19, R18 ;  /* 0x000000121381723e */ /* 0x010fc400000010ff */
[----:B--2---:R-:W-:Y:S02]  /*18580*/  F2FP.BF16.PACK_AB R130, R23, R25 ;  /* 0x000000191782723e */ /* 0x004fe400000010ff */
[----:B------:R-:W-:Y:S02]  /*18590*/  F2FP.BF16.PACK_AB R131, R20, R21 ;  /* 0x000000151483723e */ /* 0x000fe400000010ff */
[----:B------:R-:W-:Y:S02]  /*185a0*/  F2FP.BF16.PACK_AB R124, R16, R15 ;  /* 0x0000000f107c723e */ /* 0x000fe400000010ff */
[----:B------:R-:W-:Y:S02]  /*185b0*/  F2FP.BF16.PACK_AB R125, R11, R10 ;  /* 0x0000000a0b7d723e */ /* 0x000fe400000010ff */
[----:B------:R-:W-:Y:S02]  /*185c0*/  F2FP.BF16.PACK_AB R126, R14, R17 ;  /* 0x000000110e7e723e */ /* 0x000fe400000010ff */
[----:B---3--:R-:W-:Y:S01]  /*185d0*/  F2FP.BF16.PACK_AB R127, R13, R12 ;  /* 0x0000000c0d7f723e */ /* 0x008fe200000010ff */
[----:B------:R-:W-:Y:S01]  /*185e0*/  IMAD.MOV.U32 R97, RZ, RZ, R236 ;  /* 0x000000ffff617224 */ /* 0x000fe200078e00ec */
[----:B------:R-:W-:Y:S01]  /*185f0*/  MOV R99, R83 ;  /* 0x0000005300637202 */ /* 0x000fe20000000f00 */
[----:B------:R-:W-:-:S02]  /*18600*/  IMAD.MOV.U32 R96, RZ, RZ, R235 ;  /* 0x000000ffff607224 */ /* 0x000fc400078e00eb */
[----:B------:R-:W-:Y:S01]  /*18610*/  IMAD.MOV.U32 R98, RZ, RZ, R232 ;  /* 0x000000ffff627224 */ /* 0x000fe200078e00e8 */
[----:B-1----:R-:W-:Y:S01]  /*18620*/  HMMA.16816.F32.BF16 R160, R128, R172, R160 ;  /* 0x000000ac80a0723c */ /* 0x002fe200000418a0 */
[----:B------:R-:W-:Y:S01]  /*18630*/  FADD.FTZ R9, R27, R26 ;  /* 0x0000001a1b097221 */ /* 0x000fe20000010000 */
[----:B------:R-:W-:Y:S01]  /*18640*/  MOV R30, R69 ;  /* 0x00000045001e7202 */ /* 0x000fe20000000f00 */
[----:B------:R-:W-:Y:S01]  /*18650*/  IMAD.MOV.U32 R31, RZ, RZ, R68 ;  /* 0x000000ffff1f7224 */ /* 0x000fe200078e0044 */
[----:B------:R-:W-:Y:S01]  /*18660*/  MOV R26, R99 ;  /* 0x00000063001a7202 */ /* 0x000fe20000000f00 */
[----:B------:R-:W-:-:S03]  /*18670*/  IMAD.MOV.U32 R68, RZ, RZ, R96 ;  /* 0x000000ffff447224 */ /* 0x000fc600078e0060 */
[----:B------:R-:W-:Y:S01]  /*18680*/  HMMA.16816.F32.BF16 R164, R124, R172, R164 ;  /* 0x000000ac7ca4723c */ /* 0x000fe200000418a4 */
[----:B------:R-:W-:-:S07]  /*18690*/  MOV R69, R97 ;  /* 0x0000006100457202 */ /* 0x000fce0000000f00 */
[-C--:B------:R-:W-:Y:S08]  /*186a0*/  HMMA.16816.F32.BF16 R168, R124, R174.reuse, R168 ;  /* 0x000000ae7ca8723c */ /* 0x080ff000000418a8 */
[C---:B------:R-:W-:Y:S07]  /*186b0*/  HMMA.16816.F32.BF16 R172, R128.reuse, R174, R36 ;  /* 0x000000ae80ac723c */ /* 0x040fee0000041824 */
[----:B------:R-:W-:Y:S01]  /*186c0*/  IMAD.MOV.U32 R37, RZ, RZ, R135 ;  /* 0x000000ffff257224 */ /* 0x000fe200078e0087 */
[----:B------:R-:W-:Y:S01]  /*186d0*/  HMMA.16816.F32.BF16 R144, R128, R156, R144 ;  /* 0x0000009c8090723c */ /* 0x000fe20000041890 */
[----:B------:R-:W-:Y:S01]  /*186e0*/  IMAD.MOV.U32 R135, RZ, RZ, R98 ;  /* 0x000000ffff877224 */ /* 0x000fe200078e0062 */
[----:B------:R-:W-:Y:S01]  /*186f0*/  MOV R38, R7 ;  /* 0x0000000700267202 */ /* 0x000fe20000000f00 */
[----:B------:R-:W1:Y:S01]  /*18700*/  LDSM.16.MT88.4 R96, [R226+0x3900] ;  /* 0x00390000e260783b */ /* 0x000e620000004200 */
[----:B------:R-:W-:-:S04]  /*18710*/  IMAD.MOV.U32 R39, RZ, RZ, R6 ;  /* 0x000000ffff277224 */ /* 0x000fc800078e0006 */
[C---:B------:R-:W-:Y:S08]  /*18720*/  HMMA.16816.F32.BF16 R148, R124.reuse, R156, R148 ;  /* 0x0000009c7c94723c */ /* 0x040ff00000041894 */
[-C--:B------:R-:W-:Y:S08]  /*18730*/  HMMA.16816.F32.BF16 R152, R124, R158.reuse, R152 ;  /* 0x0000009e7c98723c */ /* 0x080ff00000041898 */
[----:B------:R-:W-:Y:S07]  /*18740*/  HMMA.16816.F32.BF16 R156, R128, R158, R40 ;  /* 0x0000009e809c723c */ /* 0x000fee0000041828 */
[----:B------:R-:W-:Y:S01]  /*18750*/  IMAD.MOV.U32 R41, RZ, RZ, R4 ;  /* 0x000000ffff297224 */ /* 0x000fe200078e0004 */
[----:B------:R-:W-:-:S02]  /*18760*/  MOV R40, R5 ;  /* 0x0000000500287202 */ /* 0x000fc40000000f00 */
[----:B------:R-:W2:Y:S01]  /*18770*/  LDSM.16.MT88.4 R4, [R227+0x3900] ;  /* 0x00390000e304783b */ /* 0x000ea20000004200 */
[----:B------:R-:W-:Y:S01]  /*18780*/  MOV R0, R95 ;  /* 0x0000005f00007202 */ /* 0x000fe20000000f00 */
[----:B------:R-:W-:Y:S01]  /*18790*/  FADD.FTZ R2, R205, R204 ;  /* 0x000000cccd027221 */ /* 0x000fe20000010000 */
[----:B------:R-:W-:Y:S01]  /*187a0*/  MOV R36, R139 ;  /* 0x0000008b00247202 */ /* 0x000fe20000000f00 */
[----:B------:R-:W-:Y:S01]  /*187b0*/  HMMA.16816.F32.BF16 R176, R128, R188, R176 ;  /* 0x000000bc80b0723c */ /* 0x000fe200000418b0 */
[----:B------:R-:W-:Y:S01]  /*187c0*/  FADD.FTZ R3, R92, R80 ;  /* 0x000000505c037221 */ /* 0x000fe20000010000 */
[----:B------:R-:W-:Y:S01]  /*187d0*/  MOV R42, R71 ;  /* 0x00000047002a7202 */ /* 0x000fe20000000f00 */
[----:B------:R-:W-:-:S05]  /*187e0*/  FADD.FTZ R0, R0, R2 ;  /* 0x0000000200007221 */ /* 0x000fca0000010000 */
[----:B------:R-:W-:Y:S01]  /*187f0*/  HMMA.16816.F32.BF16 R180, R124, R188, R180 ;  /* 0x000000bc7cb4723c */ /* 0x000fe200000418b4 */
[----:B------:R-:W-:Y:S01]  /*18800*/  FADD.FTZ R2, R36, R8 ;  /* 0x0000000824027221 */ /* 0x000fe20000010000 */
[----:B------:R-:W-:Y:S01]  /*18810*/  MOV R121, R132 ;  /* 0x0000008400797202 */ /* 0x000fe20000000f00 */
[----:B------:R-:W-:-:S05]  /*18820*/  FADD.FTZ R9, R37, R9 ;  /* 0x0000000925097221 */ /* 0x000fca0000010000 */
[-C--:B------:R-:W-:Y:S01]  /*18830*/  HMMA.16816.F32.BF16 R184, R124, R190.reuse, R184 ;  /* 0x000000be7cb8723c */ /* 0x080fe200000418b8 */
[----:B------:R-:W-:Y:S01]  /*18840*/  FADD.FTZ R8, R38, R0 ;  /* 0x0000000026087221 */ /* 0x000fe20000010000 */
[----:B------:R-:W-:Y:S01]  /*18850*/  MOV R123, R114 ;  /* 0x00000072007b7202 */ /* 0x000fe20000000f00 */
[----:B------:R-:W-:Y:S02]  /*18860*/  IMAD.MOV.U32 R120, RZ, RZ, R133 ;  /* 0x000000ffff787224 */ /* 0x000fe400078e0085 */
[----:B------:R-:W-:Y:S02]  /*18870*/  IMAD.MOV.U32 R122, RZ, RZ, R115 ;  /* 0x000000ffff7a7224 */ /* 0x000fe400078e0073 */
[----:B------:R-:W-:Y:S01]  /*18880*/  IMAD.MOV.U32 R28, RZ, RZ, R26 ;  /* 0x000000ffff1c7224 */ /* 0x000fe200078e001a */
[----:B------:R-:W-:Y:S01]  /*18890*/  HMMA.16816.F32.BF16 R188, R128, R190, R32 ;  /* 0x000000be80bc723c */ /* 0x000fe20000041820 */
[----:B------:R-:W-:Y:S01]  /*188a0*/  MOV R133, R94 ;  /* 0x0000005e00857202 */ /* 0x000fe20000000f00 */
[----:B------:R-:W-:Y:S01]  /*188b0*/  IMAD.MOV.U32 R82, RZ, RZ, R239 ;  /* 0x000000ffff527224 */ /* 0x000fe200078e00ef */
[----:B------:R-:W-:Y:S01]  /*188c0*/  MOV R27, R113 ;  /* 0x00000071001b7202 */ /* 0x000fe20000000f00 */
[----:B------:R-:W-:Y:S01]  /*188d0*/  FADD.FTZ R0, R41, R9 ;  /* 0x0000000929007221 */ /* 0x000fe20000010000 */
[----:B------:R-:W-:Y:S01]  /*188e0*/  MOV R245, R69 ;  /* 0x0000004500f57202 */ /* 0x000fe20000000f00 */
[----:B------:R-:W-:Y:S01]  /*188f0*/  FADD.FTZ R8, R42, R8 ;  /* 0x000000082a087221 */ /* 0x000fe20000010000 */
[----:B------:R-:W3:Y:S01]  /*18900*/  LDSM.16.MT88.4 R204, [R227+0x1900] ;  /* 0x00190000e3cc783b */ /* 0x000ee20000004200 */
[----:B------:R-:W-:-:S02]  /*18910*/  IMAD.MOV.U32 R35, RZ, RZ, R93 ;  /* 0x000000ffff237224 */ /* 0x000fc400078e005d */
[----:B------:R-:W-:Y:S01]  /*18920*/  IMAD.MOV.U32 R43, RZ, RZ, R70 ;  /* 0x000000ffff2b7224 */ /* 0x000fe200078e0046 */
[----:B------:R-:W-:Y:S01]  /*18930*/  USHF.R.S32.HI UR4, URZ, 0x1f, UR18 ;  /* 0x0000001f3f047899 */ /* 0x000fe20008011412 */
[----:B------:R-:W-:Y:S01]  /*18940*/  FADD.FTZ R3, R35, R3 ;  /* 0x0000000323037221 */ /* 0x000fe20000010000 */
[----:B-1----:R-:W-:Y:S01]  /*18950*/  HMMA.16816.F32.BF16 R92, R124, R98, R84 ;  /* 0x000000627c5c723c */ /* 0x002fe20000041854 */
[----:B------:R-:W-:Y:S01]  /*18960*/  FADD.FTZ R2, R40, R2 ;  /* 0x0000000228027221 */ /* 0x000fe20000010000 */
[----:B------:R1:W5:Y:S01]  /*18970*/  LDL.LU R239, [R1+0x8c] ;  /* 0x00008c0001ef7983 */ /* 0x0003620000300800 */
[----:B------:R-:W-:Y:S01]  /*18980*/  FADD.FTZ R3, R39, R3 ;  /* 0x0000000327037221 */ /* 0x000fe20000010000 */
[----:B------:R-:W-:Y:S01]  /*18990*/  MOV R71, R82 ;  /* 0x0000005200477202 */ /* 0x000fe20000000f00 */
[----:B------:R-:W-:-:S03]  /*189a0*/  IMAD.MOV.U32 R70, RZ, RZ, R81 ;  /* 0x000000ffff467224 */ /* 0x000fc600078e0051 */
[-C--:B--2---:R-:W-:Y:S01]  /*189b0*/  HMMA.16816.F32.BF16 R116, R128, R4.reuse, R116 ;  /* 0x000000048074723c */ /* 0x084fe20000041874 */
        /* <DEDUP_REMOVED lines=9> */
[----:B------:R-:W-:Y:S01]  /*18a50*/  IMAD.MOV.U32 R139, RZ, RZ, R112 ;  /* 0x000000ffff8b7224 */ /* 0x000fe200078e0070 */
[----:B------:R-:W-:Y:S01]  /*18a60*/  MOV R27, R71 ;  /* 0x00000047001b7202 */ /* 0x000fe20000000f00 */
[----:B------:R-:W-:Y:S01]  /*18a70*/  IMAD.MOV.U32 R132, RZ, RZ, R83 ;  /* 0x000000ffff847224 */ /* 0x000fe200078e0053 */
[----:B------:R-:W-:Y:S01]  /*18a80*/  LDSM.16.MT88.4 R112, [R228+0x3900] ;  /* 0x00390000e470783b */ /* 0x000fe20000004200 */
[----:B------:R-:W-:-:S02]  /*18a90*/  FADD.FTZ R4, R31, R0 ;  /* 0x000000001f047221 */ /* 0x000fc40000010000 */
[----:B------:R-:W-:Y:S01]  /*18aa0*/  FADD.FTZ R0, R28, R8 ;  /* 0x000000081c007221 */ /* 0x000fe20000010000 */
[----:B------:R-:W2:Y:S01]  /*18ab0*/  LDSM.16.MT88.4 R80, [R225+0x3900] ;  /* 0x00390000e150783b */ /* 0x000ea20000004200 */
[----:B------:R-:W-:Y:S02]  /*18ac0*/  FADD.FTZ R5, R43, R3 ;  /* 0x000000032b057221 */ /* 0x000fe40000010000 */
[----:B------:R-:W-:Y:S01]  /*18ad0*/  FADD.FTZ R3, R30, R2 ;  /* 0x000000021e037221 */ /* 0x000fe20000010000 */
[----:B------:R-:W-:Y:S01]  /*18ae0*/  ULEA.HI UR4, UR4, UR18, URZ, 0x6 ;  /* 0x0000001204047291 */ /* 0x000fe2000f8f303f */
[----:B------:R-:W-:Y:S01]  /*18af0*/  FADD.FTZ R0, R245, R0 ;  /* 0x00000000f5007221 */ /* 0x000fe20000010000 */
[----:B------:R1:W5:Y:S01]  /*18b00*/  LDL.LU R238, [R1+0x88] ;  /* 0x0000880001ee7983 */ /* 0x0003620000300800 */
[----:B------:R-:W-:Y:S02]  /*18b10*/  FADD.FTZ R2, R247, R5 ;  /* 0x00000005f7027221 */ /* 0x000fe40000010000 */
[----:B------:R-:W-:-:S02]  /*18b20*/  FADD.FTZ R4, R246, R4 ;  /* 0x00000004f6047221 */ /* 0x000fc40000010000 */
[----:B------:R-:W-:Y:S01]  /*18b30*/  FADD.FTZ R3, R29, R3 ;  /* 0x000000031d037221 */ /* 0x000fe20000010000 */
[----:B------:R-:W-:Y:S01]  /*18b40*/  USHF.R.S32.HI UR4, URZ, 0x6, UR4 ;  /* 0x000000063f047899 */ /* 0x000fe20008011404 */
[----:B------:R-:W-:Y:S01]  /*18b50*/  FADD.FTZ R0, R133, R0 ;  /* 0x0000000085007221 */ /* 0x000fe20000010000 */
[----:B------:R1:W5:Y:S01]  /*18b60*/  LDL.LU R237, [R1+0x84] ;  /* 0x0000840001ed7983 */ /* 0x0003620000300800 */
[----:B------:R-:W-:Y:S02]  /*18b70*/  FADD.FTZ R2, R26, R2 ;  /* 0x000000021a027221 */ /* 0x000fe40000010000 */
[----:B------:R-:W-:Y:S01]  /*18b80*/  FADD.FTZ R4, R132, R4 ;  /* 0x0000000484047221 */ /* 0x000fe20000010000 */
[----:B------:R1:W5:Y:S01]  /*18b90*/  LDL.LU R236, [R1+0x80] ;  /* 0x0000800001ec7983 */ /* 0x0003620000300800 */
[----:B------:R-:W-:Y:S02]  /*18ba0*/  FADD.FTZ R3, R27, R3 ;  /* 0x000000031b037221 */ /* 0x000fe40000010000 */
[----:B------:R-:W-:Y:S01]  /*18bb0*/  FADD.FTZ R0, R140, R0 ;  /* 0x000000008c007221 */ /* 0x000fe20000010000 */
[----:B------:R1:W5:Y:S01]  /*18bc0*/  LDL.LU R235, [R1+0x7c] ;  /* 0x00007c0001eb7983 */ /* 0x0003620000300800 */
[----:B------:R-:W-:-:S02]  /*18bd0*/  FADD.FTZ R2, R252, R2 ;  /* 0x00000002fc027221 */ /* 0x000fc40000010000 */
[----:B------:R-:W-:Y:S01]  /*18be0*/  FADD.FTZ R4, R139, R4 ;  /* 0x000000048b047221 */ /* 0x000fe20000010000 */
[----:B------:R1:W5:Y:S01]  /*18bf0*/  LDL.LU R234, [R1+0x78] ;  /* 0x0000780001ea7983 */ /* 0x0003620000300800 */
[----:B------:R-:W-:Y:S02]  /*18c00*/  FADD.FTZ R3, R135, R3 ;  /* 0x0000000387037221 */ /* 0x000fe40000010000 */
[----:B------:R-:W-:Y:S01]  /*18c10*/  FADD.FTZ R0, R141, R0 ;  /* 0x000000008d007221 */ /* 0x000fe20000010000 */
[----:B------:R1:W5:Y:S01]  /*18c20*/  LDL.LU R233, [R1+0x74] ;  /* 0x0000740001e97983 */ /* 0x0003620000300800 */
[----:B------:R-:W-:Y:S02]  /*18c30*/  FADD.FTZ R2, R59, R2 ;  /* 0x000000023b027221 */ /* 0x000fe40000010000 */
[----:B------:R-:W-:Y:S01]  /*18c40*/  FADD.FTZ R4, R52, R4 ;  /* 0x0000000434047221 */ /* 0x000fe20000010000 */
[----:B------:R-:W-:Y:S01]  /*18c50*/  UIADD3 UR21, UR12, -0x2, URZ ;  /* 0xfffffffe0c157890 */ /* 0x000fe2000fffe03f */
[----:B------:R-:W-:Y:S01]  /*18c60*/  FADD.FTZ R3, R54, R3 ;  /* 0x0000000336037221 */ /* 0x000fe20000010000 */
[----:B------:R1:W5:Y:S01]  /*18c70*/  LDL.LU R232, [R1+0x70] ;  /* 0x0000700001e87983 */ /* 0x0003620000300800 */
[----:B------:R-:W-:-:S02]  /*18c80*/  FADD.FTZ R0, R142, R0 ;  /* 0x000000008e007221 */ /* 0x000fc40000010000 */
[----:B------:R-:W-:Y:S01]  /*18c90*/  FADD.FTZ R2, R60, R2 ;  /* 0x000000023c027221 */ /* 0x000fe20000010000 */
[----:B------:R-:W-:Y:S01]  /*18ca0*/  IMNMX R5, RZ, UR4, !PT ;  /* 0x00000004ff057c17 */ /* 0x000fe2000f800200 */
        /* <DEDUP_REMOVED lines=24> */
[----:B------:R-:W-:Y:S01]  /*18e30*/  FADD.FTZ R4, R12, R4 ;  /* 0x000000040c047221 */ /* 0x000fe20000010000 */
[----:B------:R4:W-:Y:S01]  /*18e40*/  STL [R1+0x24], R5 ;  /* 0x0000240501007387 */ /* 0x0009e20000100800 */
[----:B------:R-:W-:Y:S01]  /*18e50*/  FADD.FTZ R3, R17, R3 ;  /* 0x0000000311037221 */ /* 0x000fe20000010000 */
[----:B------:R-:W-:Y:S02]  /*18e60*/  ISETP.LE.AND P0, PT, R5, UR21, PT ;  /* 0x0000001505007c0c */ /* 0x000fe4000bf03270 */
[----:B------:R1:W-:Y:S01]  /*18e70*/  STL [R1+0x8], R0 ;  /* 0x0000080001007387 */ /* 0x0003e20000100800 */
[----:B---3--:R-:W-:Y:S01]  /*18e80*/  HMMA.16816.F32.BF16 R196, R124, R204, R196 ;  /* 0x000000cc7cc4723c */ /* 0x008fe200000418c4 */
[----:B----4-:R-:W-:-:S02]  /*18e90*/  FADD.FTZ R5, R20, R2 ;  /* 0x0000000214057221 */ /* 0x010fc40000010000 */
[----:B------:R-:W-:Y:S02]  /*18ea0*/  FADD.FTZ R2, R14, R3 ;  /* 0x000000030e027221 */ /* 0x000fe40000010000 */
[----:B-1----:R-:W-:Y:S01]  /*18eb0*/  FADD.FTZ R0, R13, R4 ;  /* 0x000000040d007221 */ /* 0x002fe20000010000 */
[----:B------:R1:W-:Y:S04]  /*18ec0*/  STL [R1+0xc], R5 ;  /* 0x00000c0501007387 */ /* 0x0003e80000100800 */
[----:B------:R1:W-:Y:S04]  /*18ed0*/  STL [R1+0x10], R0 ;  /* 0x0000100001007387 */ /* 0x0003e80000100800 */
[----:B------:R1:W-:Y:S01]  /*18ee0*/  STL [R1+0x14], R2 ;  /* 0x0000140201007387 */ /* 0x0003e20000100800 */
[C---:B------:R-:W-:Y:S08]  /*18ef0*/  HMMA.16816.F32.BF16 R200, R124.reuse, R206, R200 ;  /* 0x000000ce7cc8723c */ /* 0x040ff000000418c8 */
        /* <DEDUP_REMOVED lines=15> */
[----:B------:R-:W-:Y:S07]  /*18ff0*/  @!P0 BRA `(.L_x_1786) ;  /* 0x0000554000008947 */ /* 0x000fee0003800000 */
[----:B-1----:R-:W2:Y:S04]  /*19000*/  LDL.64 R26, [R1+0x58] ;  /* 0x00005800011a7983 */ /* 0x002ea80000100a00 */
[----:B------:R-:W3:Y:S04]  /*19010*/  LDL.64 R42, [R1+0x48] ;  /* 0x00004800012a7983 */ /* 0x000ee80000100a00 */
[----:B------:R-:W4:Y:S04]  /*19020*/  LDL.64 R132, [R1+0x40] ;  /* 0x0000400001847983 */ /* 0x000f280000100a00 */
[----:B------:R-:W4:Y:S01]  /*19030*/  LDL.64 R28, [R1+0x50] ;  /* 0x00005000011c7983 */ /* 0x000f220000100a00 */
[----:B------:R-:W-:Y:S01]  /*19040*/  MOV R140, R134 ;  /* 0x00000086008c7202 */ /* 0x000fe20000000f00 */
[----:B------:R-:W-:Y:S01]  /*19050*/  IMAD.MOV.U32 R139, RZ, RZ, R136 ;  /* 0x000000ffff8b7224 */ /* 0x000fe200078e0088 */
[----:B------:R-:W-:-:S02]  /*19060*/  ULDC.64 UR8, c[0x0][0x1e0] ;  /* 0x0000780000087ab9 */ /* 0x000fc40000000a00 */
[----:B------:R-:W-:Y:S02]  /*19070*/  UIADD3 UR11, UR6, 0x80, URZ ;  /* 0x00000080060b7890 */ /* 0x000fe4000fffe03f */
[----:B------:R-:W-:Y:S02]  /*19080*/  USHF.L.U32 UR10, UR8, 0x5, URZ ;  /* 0x00000005080a7899 */ /* 0x000fe4000800063f */
[----:B------:R-:W-:Y:S02]  /*19090*/  UMOV UR22, UR21 ;  /* 0x0000001500167c82 */ /* 0x000fe40008000000 */
[----:B------:R-:W-:Y:S02]  /*190a0*/  UMOV UR12, 0xffffffc0 ;  /* 0xffffffc0000c7882 */ /* 0x000fe40000000000 */
[----:B------:R-:W-:Y:S01]  /*190b0*/  ULDC.64 UR4, c[0x0][0x208] ;  /* 0x0000820000047ab9 */ /* 0x000fe20000000a00 */
[----:B--2---:R-:W-:Y:S02]  /*190c0*/  IMAD.MOV.U32 R30, RZ, RZ, R26 ;  /* 0x000000ffff1e7224 */ /* 0x004fe400078e001a */
[----:B------:R-:W-:Y:S01]  /*190d0*/  IMAD.MOV.U32 R31, RZ, RZ, R27 ;  /* 0x000000ffff1f7224 */ /* 0x000fe200078e001b */
[----:B---3--:R-:W-:-:S02]  /*190e0*/  IADD3 R0, R42, 0x40, RZ ;  /* 0x000000402a007810 */ /* 0x008fc40007ffe0ff */
[----:B------:R-:W-:Y:S01]  /*190f0*/  IADD3 RZ, P0, R42, 0x40, RZ ;  /* 0x000000402aff7810 */ /* 0x000fe20007f1e0ff */
[----:B----4-:R-:W-:Y:S01]  /*19100*/  IMAD.MOV.U32 R27, RZ, RZ, R133 ;  /* 0x000000ffff1b7224 */ /* 0x010fe200078e0085 */
[----:B------:R-:W-:Y:S01]  /*19110*/  IADD3 R3, P1, R30, 0x40, RZ ;  /* 0x000000401e037810 */ /* 0x000fe20007f3e0ff */
[----:B------:R1:W-:Y:S03]  /*19120*/  STL [R1+0x34], R0 ;  /* 0x0000340001007387 */ /* 0x0003e60000100800 */
[----:B------:R-:W-:Y:S01]  /*19130*/  IADD3.X R2, RZ, R29, RZ, P1, !PT ;  /* 0x0000001dff027210 */ /* 0x000fe20000ffe4ff */
[----:B------:R2:W-:Y:S01]  /*19140*/  STL [R1+0x30], R3 ;  /* 0x0000300301007387 */ /* 0x0005e20000100800 */
[----:B-1----:R-:W-:-:S05]  /*19150*/  IMAD.X R0, RZ, RZ, R27, P0 ;  /* 0x000000ffff007224 */ /* 0x002fca00000e061b */
[----:B------:R2:W-:Y:S04]  /*19160*/  STL [R1+0x28], R0 ;  /* 0x0000280001007387 */ /* 0x0005e80000100800 */
[----:B------:R2:W-:Y:S01]  /*19170*/  STL [R1+0x2c], R2 ;  /* 0x00002c0201007387 */ /* 0x0005e20000100800 */
[----:B------:R-:W-:Y:S01]  /*19180*/  MOV R26, R132 ;  /* 0x00000084001a7202 */ /* 0x000fe20000000f00 */
[----:B------:R-:W-:Y:S01]  /*19190*/  IMAD.MOV.U32 R132, RZ, RZ, R138 ;  /* 0x000000ffff847224 */ /* 0x000fe200078e008a */
[----:B------:R-:W-:Y:S02]  /*191a0*/  MOV R133, R137 ;  /* 0x0000008900857202 */ /* 0x000fe40000000f00 */
.L_x_1787:
[----:B--2---:R-:W2:Y:S01]  /*191b0*/  LDL.64 R2, [R1+0x58] ;  /* 0x0000580001027983 */ /* 0x004ea20000100a00 */
[----:B------:R-:W-:Y:S04]  /*191c0*/  DEPBAR.LE SB0, 0x0 ;  /* 0x000080000000791a */ /* 0x000fe80000000000 */
[----:B------:R-:W-:Y:S01]  /*191d0*/  UISETP.GE.AND UP0, UPT, UR22, URZ, UPT ;  /* 0x0000003f1600728c */ /* 0x000fe2000bf06270 */
[----:B------:R-:W3:Y:S01]  /*191e0*/  LDL.64 R142, [R1+0x50] ;  /* 0x00005000018e7983 */ /* 0x000ee20000100a00 */
[----:B------:R-:W-:Y:S05]  /*191f0*/  UISETP.GE.AND UP1, UPT, UR22, 0x1, UPT ;  /* 0x000000011600788c */ /* 0x000fea000bf26270 */
[----:B------:R-:W-:Y:S01]  /*19200*/  BAR.SYNC.DEFER_BLOCKING 0x0 ;  /* 0x0000000000007b1d */ /* 0x000fe20000010000 */
[----:B------:R-:W-:Y:S03]  /*19210*/  PLOP3.LUT P0, PT, PT, PT, UP0, 0x80, 0x0 ;  /* 0x000000000000781c */ /* 0x000fe60003f0f008 */
[----:B------:R-:W-:Y:S02]  /*19220*/  @UP0 USHF.R.S32.HI UR15, URZ, 0x1f, UR22 ;  /* 0x0000001f3f0f0899 */ /* 0x000fe40008011416 */
[----:B------:R-:W-:Y:S02]  /*19230*/  @UP0 UIMAD.WIDE.U32 UR20, UR22, UR4, URZ ;  /* 0x00000004161402a5 */ /* 0x000fe4000f8e003f */
[----:B------:R-:W-:Y:S02]  /*19240*/  @UP0 UIMAD UR15, UR15, UR4, URZ ;  /* 0x000000040f0f02a4 */ /* 0x000fe4000f8e023f */
[----:B------:R-:W-:Y:S02]  /*19250*/  @UP0 USHF.L.U32 UR18, UR20, 0x6, URZ ;  /* 0x0000000614120899 */ /* 0x000fe4000800063f */
[----:B------:R-:W-:Y:S02]  /*19260*/  @UP0 UIMAD UR15, UR22, UR5, UR15 ;  /* 0x00000005160f02a4 */ /* 0x000fe4000f8e020f */
[----:B------:R-:W-:Y:S02]  /*19270*/  @UP1 USHF.L.U32 UR19, UR8, 0x5, URZ ;  /* 0x0000000508131899 */ /* 0x000fe4000800063f */
[----:B------:R-:W-:Y:S02]  /*19280*/  @UP0 UIADD3 UR15, UR21, UR15, URZ ;  /* 0x0000000f150f0290 */ /* 0x000fe4000fffe03f */
[----:B------:R-:W-:Y:S02]  /*19290*/  UIADD3 UR21, UR22, -0x1, URZ ;  /* 0xffffffff16157890 */ /* 0x000fe4000fffe03f */
[----:B------:R-:W-:Y:S02]  /*192a0*/  @UP0 USHF.L.U64.HI UR15, UR20, 0x6, UR15 ;  /* 0x00000006140f0899 */ /* 0x000fe4000801020f */
[----:B------:R-:W-:Y:S01]  /*192b0*/  @UP1 UIMAD.WIDE.U32 UR30, UR21, UR8, URZ ;  /* 0x00000008151e12a5 */ /* 0x000fe2000f8e003f */
[----:B-----5:R-:W-:Y:S01]  /*192c0*/  LDSM.16.M88.4 R64, [R231+0x8100] ;  /* 0x00810000e740783b */ /* 0x020fe20000000200 */
[----:B------:R-:W-:Y:S02]  /*192d0*/  @UP1 UMOV UR20, 0x5 ;  /* 0x0000000500141882 */ /* 0x000fe40000000000 */
[----:B------:R-:W-:Y:S05]  /*192e0*/  @UP1 USHF.L.U64.HI UR20, UR8, UR20, UR9 ;  /* 0x0000001408141299 */ /* 0x000fea0008010209 */
[----:B------:R-:W4:Y:S04]  /*192f0*/  LDL R134, [R1+0x30] ;  /* 0x0000300001867983 */ /* 0x000f280000100800 */
[----:B------:R-:W4:Y:S04]  /*19300*/  LDL R136, [R1+0x2c] ;  /* 0x00002c0001887983 */ /* 0x000f280000100800 */
[----:B------:R1:W-:Y:S04]  /*19310*/  STL [R1+0x8c], R131 ;  /* 0x00008c8301007387 */ /* 0x0003e80000100800 */
[----:B------:R-:W1:Y:S08]  /*19320*/  LDSM.16.M88.4 R16, [R224+0x4100] ;  /* 0x00410000e010783b */ /* 0x000e700000000200 */
[----:B------:R-:W1:Y:S08]  /*19330*/  LDSM.16.M88.4 R60, [R231+0xa100] ;  /* 0x00a10000e73c783b */ /* 0x000e700000000200 */
[----:B------:R-:W1:Y:S08]  /*19340*/  LDSM.16.M88.4 R32, [R224+0x4900] ;  /* 0x00490000e020783b */ /* 0x000e700000000200 */
[----:B-1----:R-:W4:Y:S04]  /*19350*/  LDL R131, [R1+0x18] ;  /* 0x0000180001837983 */ /* 0x002f280000100800 */
[----:B------:R-:W1:Y:S08]  /*19360*/  LDSM.16.M88.4 R48, [R224+0x5100] ;  /* 0x00510000e030783b */ /* 0x000e700000000200 */
[----:B------:R-:W1:Y:S01]  /*19370*/  LDSM.16.M88.4 R208, [R224+0x5900] ;  /* 0x00590000e0d0783b */ /* 0x000e620000000200 */
[-C--:B------:R-:W-:Y:S07]  /*19380*/  HMMA.16816.F32.BF16 R4, R64, R16.reuse, RZ ;  /* 0x000000104004723c */ /* 0x080fee00000418ff */
[----:B------:R-:W-:Y:S01]  /*19390*/  LDSM.16.M88.4 R212, [R233+0x8100] ;  /* 0x00810000e9d4783b */ /* 0x000fe20000000200 */
[C---:B------:R-:W-:Y:S07]  /*193a0*/  HMMA.16816.F32.BF16 R8, R60.reuse, R16, RZ ;  /* 0x000000103c08723c */ /* 0x040fee00000418ff */
[----:B------:R-:W1:Y:S01]  /*193b0*/  LDSM.16.M88.4 R216, [R235] ;  /* 0x00000000ebd8783b */ /* 0x000e620000000200 */
[-C--:B------:R-:W-:Y:S07]  /*193c0*/  HMMA.16816.F32.BF16 R12, R60, R18.reuse, RZ ;  /* 0x000000123c0c723c */ /* 0x080fee00000418ff */
[----:B------:R-:W1:Y:S01]  /*193d0*/  LDSM.16.M88.4 R220, [R233+0xa100] ;  /* 0x00a10000e9dc783b */ /* 0x000e620000000200 */
[C---:B------:R-:W-:Y:S07]  /*193e0*/  HMMA.16816.F32.BF16 R16, R64.reuse, R18, RZ ;  /* 0x000000124010723c */ /* 0x040fee00000418ff */
[----:B------:R1:W-:Y:S01]  /*193f0*/  STL [R1+0x60], R235 ;  /* 0x000060eb01007387 */ /* 0x0003e20000100800 */
[-C--:B------:R-:W-:Y:S03]  /*19400*/  HMMA.16816.F32.BF16 R20, R64, R32.reuse, RZ ;  /* 0x000000204014723c */ /* 0x080fe600000418ff */
[----:B------:R-:W-:Y:S04]  /*19410*/  STL [R1+0x64], R243 ;  /* 0x000064f301007387 */ /* 0x000fe80000100800 */
[----:B------:R-:W-:Y:S01]  /*19420*/  STL [R1+0x68], R242 ;  /* 0x000068f201007387 */ /* 0x000fe20000100800 */
[C---:B------:R-:W-:Y:S03]  /*19430*/  HMMA.16816.F32.BF16 R24, R60.reuse, R32, RZ ;  /* 0x000000203c18723c */ /* 0x040fe600000418ff */
[----:B------:R-:W-:Y:S05]  /*19440*/  STL [R1+0x6c], R241 ;  /* 0x00006cf101007387 */ /* 0x000fea0000100800 */
[-C--:B------:R-:W-:Y:S01]  /*19450*/  HMMA.16816.F32.BF16 R28, R60, R34.reuse, RZ ;  /* 0x000000223c1c723c */ /* 0x080fe200000418ff */
[----:B-1----:R-:W4:Y:S07]  /*19460*/  LDL R235, [R1+0x38] ;  /* 0x0000380001eb7983 */ /* 0x002f2e0000100800 */
        /* <DEDUP_REMOVED lines=19> */
[----:B------:R1:W3:Y:S07]  /*195a0*/  LDSM.16.M88.4 R208, [R241] ;  /* 0x00000000f1d0783b */ /* 0x0002ee0000000200 */
[-C--:B--2---:R-:W-:Y:S08]  /*195b0*/  HMMA.16816.F32.BF16 R36, R212, R216.reuse, R36 ;  /* 0x000000d8d424723c */ /* 0x084ff00000041824 */
[C---:B------:R-:W-:Y:S04]  /*195c0*/  HMMA.16816.F32.BF16 R40, R220.reuse, R216, R40 ;  /* 0x000000d8dc28723c */ /* 0x040fe80000041828 */
[----:B------:R-:W-:Y:S04]  /*195d0*/  @P0 IADD3 R0, P2, R2, UR18, RZ ;  /* 0x0000001202000c10 */ /* 0x000fe8000ff5e0ff */
[-C--:B------:R-:W-:Y:S01]  /*195e0*/  HMMA.16816.F32.BF16 R44, R220, R218.reuse, R44 ;  /* 0x000000dadc2c723c */ /* 0x080fe2000004182c */
[----:B-1----:R-:W2:Y:S03]  /*195f0*/  LDL R241, [R1+0x20] ;  /* 0x0000200001f17983 */ /* 0x002ea60000100800 */
[C---:B------:R-:W-:Y:S01]  /*19600*/  @P0 LEA R2, P1, R0.reuse, c[0x0][0x1f8], 0x1 ;  /* 0x00007e0000020a11 */ /* 0x040fe200078208ff */
[----:B------:R-:W-:Y:S01]  /*19610*/  STL [R1+0x70], R231 ;  /* 0x000070e701007387 */ /* 0x000fe20000100800 */
[----:B---3--:R-:W-:Y:S02]  /*19620*/  @P0 IADD3.X R3, R143, UR15, RZ, P2, !PT ;  /* 0x0000000f8f030c10 */ /* 0x008fe400097fe4ff */
[C---:B------:R-:W-:Y:S01]  /*19630*/  HMMA.16816.F32.BF16 R48, R212.reuse, R218, R48 ;  /* 0x000000dad430723c */ /* 0x040fe20000041830 */
[----:B------:R-:W-:Y:S03]  /*19640*/  STL [R1+0x74], R224 ;  /* 0x000074e001007387 */ /* 0x000fe60000100800 */
[----:B------:R-:W-:Y:S01]  /*19650*/  @P0 LEA.HI.X R3, R0, c[0x0][0x1fc], R3, 0x1, P1 ;  /* 0x00007f0000030a11 */ /* 0x000fe200008f0c03 */
[----:B------:R-:W-:Y:S03]  /*19660*/  STL [R1+0x78], R240 ;  /* 0x000078f001007387 */ /* 0x000fe60000100800 */
[-C--:B------:R-:W-:Y:S01]  /*19670*/  HMMA.16816.F32.BF16 R52, R212, R208.reuse, R52 ;  /* 0x000000d0d434723c */ /* 0x080fe20000041834 */
[----:B------:R-:W-:Y:S04]  /*19680*/  STL [R1+0x7c], R233 ;  /* 0x00007ce901007387 */ /* 0x000fe80000100800 */
[----:B------:R-:W-:Y:S03]  /*19690*/  STL [R1+0x80], R239 ;  /* 0x000080ef01007387 */ /* 0x000fe60000100800 */
[C---:B------:R-:W-:Y:S01]  /*196a0*/  HMMA.16816.F32.BF16 R56, R220.reuse, R208, R56 ;  /* 0x000000d0dc38723c */ /* 0x040fe20000041838 */
[----:B------:R-:W-:Y:S04]  /*196b0*/  STL [R1+0x84], R238 ;  /* 0x000084ee01007387 */ /* 0x000fe80000100800 */
[----:B------:R-:W-:Y:S03]  /*196c0*/  STL [R1+0x88], R237 ;  /* 0x000088ed01007387 */ /* 0x000fe60000100800 */
[-C--:B------:R-:W-:Y:S04]  /*196d0*/  HMMA.16816.F32.BF16 R60, R220, R210.reuse, R60 ;  /* 0x000000d2dc3c723c */ /* 0x080fe8000004183c */
[----:B----4-:R-:W-:Y:S01]  /*196e0*/  @P0 IADD3 R0, P1, R134, UR18, RZ ;  /* 0x0000001286000c10 */ /* 0x010fe2000ff3e0ff */
[----:B------:R-:W-:Y:S03]  /*196f0*/  @UP1 USHF.L.U32 UR18, UR30, 0x6, URZ ;  /* 0x000000061e121899 */ /* 0x000fe6000800063f */
[----:B------:R-:W-:Y:S04]  /*19700*/  HMMA.16816.F32.BF16 R64, R212, R210, R64 ;  /* 0x000000d2d440723c */ /* 0x000fe80000041840 */
[----:B------:R-:W-:Y:S02]  /*19710*/  @P0 LEA R134, P2, R0, c[0x0][0x1f8], 0x1 ;  /* 0x00007e0000860a11 */ /* 0x000fe400078408ff */
[----:B------:R-:W-:Y:S01]  /*19720*/  @P0 IADD3.X R135, R136, UR15, RZ, P1, !PT ;  /* 0x0000000f88870c10 */ /* 0x000fe20008ffe4ff */
[----:B------:R-:W-:Y:S05]  /*19730*/  UIMAD UR15, UR22, UR12, 0x1 ;  /* 0x00000001160f74a4 */ /* 0x000fea000f8e020c */
[----:B------:R-:W-:Y:S02]  /*19740*/  @P0 LEA.HI.X R135, R0, c[0x0][0x1fc], R135, 0x1, P2 ;  /* 0x00007f0000870a11 */ /* 0x000fe400010f0c87 */
[C---:B------:R-:W-:Y:S02]  /*19750*/  LOP3.LUT P5, RZ, R131.reuse, 0x1, RZ, 0xc0, !PT ;  /* 0x0000000183ff7812 */ /* 0x040fe400078ac0ff */
[----:B------:R-:W-:Y:S11]  /*19760*/  LOP3.LUT P4, RZ, R131, 0x2, RZ, 0xc0, !PT ;  /* 0x0000000283ff7812 */ /* 0x000ff6000788c0ff */
[----:B------:R-:W-:Y:S01]  /*19770*/  @!PT LDS RZ, [RZ] ;  /* 0x00000000fffff984 */ /* 0x000fe20000000800 */
[----:B------:R-:W-:Y:S01]  /*19780*/  @!PT LDS RZ, [RZ] ;  /* 0x00000000fffff984 */ /* 0x000fe20000000800 */
[----:B------:R-:W-:Y:S01]  /*19790*/  @!PT LDS RZ, [RZ] ;  /* 0x00000000fffff984 */ /* 0x000fe20000000800 */
[----:B------:R1:W-:Y:S08]  /*197a0*/  @P0 LDGSTS.E.BYPASS.LTC128B.128 [R244+0x100], [R2.64], !P5 ;  /* 0x0010000002f40fae */ /* 0x0003f0000e901d5c */
[----:B------:R3:W-:Y:S01]  /*197b0*/  @P0 LDGSTS.E.BYPASS.LTC128B.128 [R244+0x2100], [R134.64], !P4 ;  /* 0x0210000086f40fae */ /* 0x0007e2000e101d5c */
[----:B-1----:R-:W-:Y:S04]  /*197c0*/  @P0 IADD3 R2, P1, R2, UR6, RZ ;  /* 0x0000000602020c10 */ /* 0x002fe8000ff3e0ff */
[----:B------:R-:W-:Y:S02]  /*197d0*/  @P0 IADD3.X R3, R3, UR7, RZ, P1, !PT ;  /* 0x0000000703030c10 */ /* 0x000fe40008ffe4ff */
[C---:B------:R-:W-:Y:S02]  /*197e0*/  @P0 IADD3 R142, P3, R2.reuse, UR11, RZ ;  /* 0x0000000b028e0c10 */ /* 0x040fe4000ff7e0ff */
[----:B---3--:R-:W-:Y:S01]  /*197f0*/  @P0 IADD3 R134, P1, R2, UR6, RZ ;  /* 0x0000000602860c10 */ /* 0x008fe2000ff3e0ff */
[----:B------:R1:W-:Y:S01]  /*19800*/  @P0 LDGSTS.E.BYPASS.LTC128B.128 [R244+0x900], [R2.64], !P5 ;  /* 0x0090000002f40fae */ /* 0x0003e2000e901d5c */
[C---:B------:R-:W-:Y:S02]  /*19810*/  @P0 IADD3.X R143, R3.reuse, UR14, RZ, P3, !PT ;  /* 0x0000000e038f0c10 */ /* 0x040fe40009ffe4ff */
[----:B------:R-:W-:Y:S02]  /*19820*/  @P0 IADD3.X R135, R3, UR7, RZ, P1, !PT ;  /* 0x0000000703870c10 */ /* 0x000fe40008ffe4ff */
[C---:B------:R-:W-:Y:S03]  /*19830*/  @P0 IADD3 R136, P2, R134.reuse, UR6, RZ ;  /* 0x0000000686880c10 */ /* 0x040fe6000ff5e0ff */
[----:B------:R1:W-:Y:S01]  /*19840*/  @P0 LDGSTS.E.BYPASS.LTC128B.128 [R244+0x2900], [R2.64+0x80], !P4 ;  /* 0x0290008002f40fae */ /* 0x0003e2000e101d5c */
[C---:B------:R-:W-:Y:S07]  /*19850*/  @P0 IADD3.X R137, R135.reuse, UR7, RZ, P2, !PT ;  /* 0x0000000787890c10 */ /* 0x040fee00097fe4ff */
[----:B------:R3:W-:Y:S08]  /*19860*/  @P0 LDGSTS.E.BYPASS.LTC128B.128 [R244+0x1100], [R134.64], !P5 ;  /* 0x0110000086f40fae */ /* 0x0007f0000e901d5c */
[----:B------:R4:W-:Y:S08]  /*19870*/  @P0 LDGSTS.E.BYPASS.LTC128B.128 [R244+0x3100], [R142.64], !P4 ;  /* 0x031000008ef40fae */ /* 0x0009f0000e101d5c */
[----:B------:R2:W-:Y:S01]  /*19880*/  @P0 LDGSTS.E.BYPASS.LTC128B.128 [R244+0x1900], [R136.64], !P5 ;  /* 0x0190000088f40fae */ /* 0x0005e2000e901d5c */
[----:B-1----:R-:W-:Y:S04]  /*19890*/  @P0 IADD3 R2, P1, R134, UR11, RZ ;  /* 0x0000000b86020c10 */ /* 0x002fe8000ff3e0ff */
[----:B------:R-:W-:Y:S02]  /*198a0*/  @P0 IADD3.X R3, R135, UR14, RZ, P1, !PT ;  /* 0x0000000e87030c10 */ /* 0x000fe40008ffe4ff */
[----:B------:R-:W-:Y:S03]  /*198b0*/  PLOP3.LUT P1, PT, PT, PT, UP2, 0x80, 0x0 ;  /* 0x000000000000781c */ /* 0x000fe60003f2f028 */
[----:B------:R2:W-:Y:S01]  /*198c0*/  @P0 LDGSTS.E.BYPASS.LTC128B.128 [R244+0x3900], [R2.64], !P4 ;  /* 0x0390000002f40fae */ /* 0x0005e2000e101d5c */
[----:B------:R-:W-:Y:S07]  /*198d0*/  PLOP3.LUT P0, PT, PT, PT, UP2, 0x80, 0x0 ;  /* 0x000000000000781c */ /* 0x000fee0003f0f028 */
[----:B------:R-:W-:Y:S08]  /*198e0*/  LDSM.16.M88.4 R216, [R232+0x8100] ;  /* 0x00810000e8d8783b */ /* 0x000ff00000000200 */
[----:B------:R-:W1:Y:S08]  /*198f0*/  LDSM.16.M88.4 R220, [R230+0x4100] ;  /* 0x00410000e6dc783b */ /* 0x000e700000000200 */
[----:B------:R-:W3:Y:S08]  /*19900*/  LDSM.16.M88.4 R208, [R232+0xa100] ;  /* 0x00a10000e8d0783b */ /* 0x000ef00000000200 */
[----:B------:R-:W4:Y:S08]  /*19910*/  LDSM.16.M88.4 R212, [R230+0x4900] ;  /* 0x00490000e6d4783b */ /* 0x000f300000000200 */
[----:B------:R-:W0:Y:S01]  /*19920*/  LDGDEPBAR ;  /* 0x00000000000079af */ /* 0x000e220000000000 */
        /* <DEDUP_REMOVED lines=11> */
[C---:B------:R-:W-:Y:S04]  /*199e0*/  HMMA.16816.F32.BF16 R40, R208.reuse, R220, R40 ;  /* 0x000000dcd028723c */ /* 0x040fe80000041828 */
[----:B--2---:R-:W-:Y:S01]  /*199f0*/  @P1 IMAD.HI.U32 R2, R241, c[0x0][0x2c8], RZ ;  /* 0x0000b200f1021a27 */ /* 0x004fe200078e00ff */
[----:B------:R-:W-:Y:S03]  /*19a00*/  MOV R0, R241 ;  /* 0x000000f100007202 */ /* 0x000fe60000000f00 */
[-C--:B------:R-:W-:Y:S04]  /*19a10*/  HMMA.16816.F32.BF16 R44, R208, R222.reuse, R44 ;  /* 0x000000ded02c723c */ /* 0x080fe8000004182c */
[----:B------:R-:W-:Y:S04]  /*19a20*/  @P0 SHF.R.U32.HI R0, RZ, c[0x0][0x2cc], R2 ;  /* 0x0000b300ff000a19 */ /* 0x000fe80000011602 */
[C---:B------:R-:W-:Y:S01]  /*19a30*/  HMMA.16816.F32.BF16 R48, R216.reuse, R222, R48 ;  /* 0x000000ded830723c */ /* 0x040fe20000041830 */
[----:B------:R-:W-:Y:S07]  /*19a40*/  LDSM.16.M88.4 R220, [R229] ;  /* 0x00000000e5dc783b */ /* 0x000fee0000000200 */
[-C--:B---3--:R-:W-:Y:S01]  /*19a50*/  HMMA.16816.F32.BF16 R52, R216, R212.reuse, R52 ;  /* 0x000000d4d834723c */ /* 0x088fe20000041834 */
[----:B------:R-:W-:Y:S07]  /*19a60*/  SHFL.IDX PT, R3, R0, RZ, 0x1c1f ;  /* 0x001c1fff00037589 */ /* 0x000fee00000e0000 */
[C---:B------:R-:W-:Y:S01]  /*19a70*/  HMMA.16816.F32.BF16 R56, R208.reuse, R212, R56 ;  /* 0x000000d4d038723c */ /* 0x040fe20000041838 */
[----:B------:R-:W-:Y:S07]  /*19a80*/  SHFL.IDX PT, R2, R0, 0x2, 0x1c1f ;  /* 0x005c1f0000027f89 */ /* 0x000fee00000e0000 */
        /* <DEDUP_REMOVED lines=117> */
[----:B------:R-:W-:Y:S10]  /*1a1e0*/  MUFU.TANH R210, R15 ;  /* 0x0000000f00d27308 */ /* 0x000ff40000002400 */
[----:B------:R-:W-:Y:S01]  /*1a1f0*/  MUFU.TANH R134, R8 ;  /* 0x0000000800867308 */ /* 0x000fe20000002400 */
[----:B---3--:R-:W3:Y:S09]  /*1a200*/  LDSM.16.M88.4 R4, [R229+0x2800] ;  /* 0x00280000e504783b */ /* 0x008ef20000000200 */
[----:B------:R-:W-:Y:S10]  /*1a210*/  MUFU.TANH R13, R17 ;  /* 0x00000011000d7308 */ /* 0x000ff40000002400 */
[----:B------:R-:W-:Y:S10]  /*1a220*/  MUFU.TANH R141, R9 ;  /* 0x00000009008d7308 */ /* 0x000ff40000002400 */
[----:B------:R-:W-:Y:S10]  /*1a230*/  MUFU.TANH R135, R14 ;  /* 0x0000000e00877308 */ /* 0x000ff40000002400 */
[----:B------:R-:W-:Y:S01]  /*1a240*/  MUFU.TANH R208, R10 ;  /* 0x0000000a00d07308 */ /* 0x000fe20000002400 */
[-C--:B---3--:R-:W-:Y:S09]  /*1a250*/  HMMA.16816.F32.BF16 R20, R220, R4.reuse, R20 ;  /* 0x00000004dc14723c */ /* 0x088ff20000041814 */
[----:B------:R-:W-:Y:S01]  /*1a260*/  MUFU.TANH R17, R19 ;  /* 0x0000001300117308 */ /* 0x000fe20000002400 */
[C---:B------:R-:W-:Y:S01]  /*1a270*/  HMMA.16816.F32.BF16 R24, R212.reuse, R4, R24 ;  /* 0x00000004d418723c */ /* 0x040fe20000041818 */
[----:B------:R-:W-:Y:S08]  /*1a280*/  SHFL.IDX PT, R5, R0, 0x1, 0x1c1f ;  /* 0x003c1f0000057f89 */ /* 0x000ff000000e0000 */
[----:B------:R3:W-:Y:S01]  /*1a290*/  MUFU.TANH R209, R11 ;  /* 0x0000000b00d17308 */ /* 0x0007e20000002400 */
[-C--:B------:R-:W-:Y:S01]  /*1a2a0*/  HMMA.16816.F32.BF16 R28, R212, R6.reuse, R28 ;  /* 0x00000006d41c723c */ /* 0x080fe2000004181c */
[----:B------:R-:W-:Y:S03]  /*1a2b0*/  SHFL.IDX PT, R4, R0, 0x3, 0x1c1f ;  /* 0x007c1f0000047f89 */ /* 0x000fe600000e0000 */
[----:B------:R-:W-:Y:S04]  /*1a2c0*/  FMUL.FTZ R23, R23, c[0x0][0x320] ;  /* 0x0000c80017177a20 */ /* 0x000fe80000410000 */
[C---:B------:R-:W-:Y:S01]  /*1a2d0*/  HMMA.16816.F32.BF16 R32, R220.reuse, R6, R32 ;  /* 0x00000006dc20723c */ /* 0x040fe20000041820 */
[----:B------:R-:W-:Y:S03]  /*1a2e0*/  MUFU.TANH R142, R12 ;  /* 0x0000000c008e7308 */ /* 0x000fe60000002400 */
[----:B------:R-:W-:Y:S02]  /*1a2f0*/  FMUL.FTZ R20, R20, c[0x0][0x320] ;  /* 0x0000c80014147a20 */ /* 0x000fe40000410000 */
[----:B------:R-:W-:Y:S02]  /*1a300*/  FMUL.FTZ R21, R21, c[0x0][0x320] ;  /* 0x0000c80015157a20 */ /* 0x000fe40000410000 */
[----:B------:R-:W-:Y:S03]  /*1a310*/  FMUL.FTZ R26, R26, c[0x0][0x320] ;  /* 0x0000c8001a1a7a20 */ /* 0x000fe60000410000 */
[----:B------:R-:W4:Y:S01]  /*1a320*/  MUFU.TANH R12, R16 ;  /* 0x00000010000c7308 */ /* 0x000f220000002400 */
[----:B------:R-:W-:Y:S02]  /*1a330*/  FMUL.FTZ R27, R27, c[0x0][0x320] ;  /* 0x0000c8001b1b7a20 */ /* 0x000fe40000410000 */
[----:B------:R-:W-:Y:S01]  /*1a340*/  FMUL.FTZ R22, R22, c[0x0][0x320] ;  /* 0x0000c80016167a20 */ /* 0x000fe20000410000 */
[----:B---3--:R-:W3:Y:S01]  /*1a350*/  LDSM.16.M88.4 R8, [R229+0x3000] ;  /* 0x00300000e508783b */ /* 0x008ee20000000200 */
        /* <DEDUP_REMOVED lines=12> */
[----:B------:R-:W1:Y:S10]  /*1a420*/  MUFU.TANH R21, R21 ;  /* 0x0000001500157308 */ /* 0x000e740000002400 */
[----:B------:R-:W-:Y:S01]  /*1a430*/  MUFU.TANH R248, R23 ;  /* 0x0000001700f87308 */ /* 0x000fe20000002400 */
[-C--:B---3--:R-:W-:Y:S09]  /*1a440*/  HMMA.16816.F32.BF16 R36, R220, R8.reuse, R36 ;  /* 0x00000008dc24723c */ /* 0x088ff20000041824 */
[----:B------:R-:W3:Y:S01]  /*1a450*/  MUFU.TANH R32, R32 ;  /* 0x0000002000207308 */ /* 0x000ee20000002400 */
[C---:B------:R-:W-:Y:S07]  /*1a460*/  HMMA.16816.F32.BF16 R40, R212.reuse, R8, R40 ;  /* 0x00000008d428723c */ /* 0x040fee0000041828 */
[----:B------:R-:W-:Y:S02]  /*1a470*/  IMAD.U32 R8, RZ, RZ, UR13 ;  /* 0x0000000dff087e24 */ /* 0x000fe4000f8e00ff */
[----:B------:R-:W-:Y:S01]  /*1a480*/  MUFU.TANH R249, R28 ;  /* 0x0000001c00f97308 */ /* 0x000fe20000002400 */
[-C--:B------:R-:W-:Y:S03]  /*1a490*/  HMMA.16816.F32.BF16 R44, R212, R10.reuse, R44 ;  /* 0x0000000ad42c723c */ /* 0x080fe6000004182c */
[----:B------:R-:W-:Y:S01]  /*1a4a0*/  IADD3 R8, R8, UR15, -R235 ;  /* 0x0000000f08087c10 */ /* 0x000fe2000fffe8eb */
[----:B------:R-:W-:Y:S03]  /*1a4b0*/  @UP1 USHF.R.S32.HI UR15, URZ, 0x1f, UR21 ;  /* 0x0000001f3f0f1899 */ /* 0x000fe60008011415 */
[----:B------:R-:W-:Y:S01]  /*1a4c0*/  IADD3 R8, R8, -UR24, RZ ;  /* 0x8000001808087c10 */ /* 0x000fe2000fffe0ff */
[C---:B------:R-:W-:Y:S01]  /*1a4d0*/  HMMA.16816.F32.BF16 R48, R220.reuse, R10, R48 ;  /* 0x0000000adc30723c */ /* 0x040fe20000041830 */
[----:B------:R-:W3:Y:S01]  /*1a4e0*/  MUFU.TANH R22, R22 ;  /* 0x0000001600167308 */ /* 0x000ee20000002400 */
[----:B------:R-:W-:Y:S02]  /*1a4f0*/  @UP1 UIMAD UR15, UR15, UR8, URZ ;  /* 0x000000080f0f12a4 */ /* 0x000fe4000f8e023f */
[C---:B------:R-:W-:Y:S01]  /*1a500*/  IADD3 R0, R8.reuse, R3, RZ ;  /* 0x0000000308007210 */ /* 0x040fe20007ffe0ff */
[C---:B------:R-:W-:Y:S01]  /*1a510*/  IMAD.IADD R3, R8.reuse, 0x1, R5 ;  /* 0x0000000108037824 */ /* 0x040fe200078e0205 */
[C---:B------:R-:W-:Y:S01]  /*1a520*/  IADD3 R2, R8.reuse, R2, RZ ;  /* 0x0000000208027210 */ /* 0x040fe20007ffe0ff */
[----:B------:R-:W-:Y:S01]  /*1a530*/  IMAD.IADD R8, R8, 0x1, R4 ;  /* 0x0000000108087824 */ /* 0x000fe200078e0204 */
[C---:B------:R-:W-:Y:S01]  /*1a540*/  ISETP.GT.AND P1, PT, R0.reuse, RZ, PT ;  /* 0x000000ff0000720c */ /* 0x040fe20003f24270 */
[----:B------:R-:W3:Y:S01]  /*1a550*/  LDSM.16.M88.4 R4, [R229+0x3800] ;  /* 0x00380000e504783b */ /* 0x000ee20000000200 */
[----:B------:R-:W-:Y:S01]  /*1a560*/  ISETP.GT.AND P0, PT, R0, 0x1, PT ;  /* 0x000000010000780c */ /* 0x000fe20003f04270 */
[----:B------:R-:W3:Y:S01]  /*1a570*/  MUFU.TANH R33, R33 ;  /* 0x0000002100217308 */ /* 0x000ee20000002400 */
[----:B-1----:R-:W-:Y:S01]  /*1a580*/  FSEL R10, R216, -INF , P1 ;  /* 0xff800000d80a7808 */ /* 0x002fe20000800000 */
[----:B------:R-:W-:Y:S01]  /*1a590*/  FMUL.FTZ R36, R36, c[0x0][0x320] ;  /* 0x0000c80024247a20 */ /* 0x000fe20000410000 */
[----:B--2---:R-:W-:Y:S01]  /*1a5a0*/  FSEL R11, R138, -INF , P0 ;  /* 0xff8000008a0b7808 */ /* 0x004fe20000000000 */
[----:B------:R-:W-:Y:S01]  /*1a5b0*/  FMUL.FTZ R37, R37, c[0x0][0x320] ;  /* 0x0000c80025257a20 */ /* 0x000fe20000410000 */
[----:B------:R-:W-:Y:S01]  /*1a5c0*/  FMNMX.FTZ R138, R10, R132, !PT ;  /* 0x000000840a8a7209 */ /* 0x000fe20007810000 */
[----:B------:R-:W-:Y:S04]  /*1a5d0*/  DEPBAR.LE SB0, 0x0 ;  /* 0x000080000000791a */ /* 0x000fe80000000000 */
[----:B------:R-:W1:Y:S01]  /*1a5e0*/  MUFU.TANH R36, R36 ;  /* 0x0000002400247308 */ /* 0x000e620000002400 */
[----:B------:R-:W-:Y:S01]  /*1a5f0*/  ISETP.GT.AND P4, PT, R2, 0x1, PT ;  /* 0x000000010200780c */ /* 0x000fe20003f84270 */
[----:B------:R-:W-:Y:S01]  /*1a600*/  BAR.SYNC.DEFER_BLOCKING 0x0 ;  /* 0x0000000000007b1d */ /* 0x000fe20000010000 */
[----:B------:R-:W-:Y:S01]  /*1a610*/  ISETP.GT.AND P6, PT, R0, 0x8, PT ;  /* 0x000000080000780c */ /* 0x000fe20003fc4270 */
[----:B------:R-:W-:Y:S01]  /*1a620*/  FMUL.FTZ R216, R48, c[0x0][0x320] ;  /* 0x0000c80030d87a20 */ /* 0x000fe20000410000 */
[----:B------:R-:W-:Y:S01]  /*1a630*/  ISETP.GT.AND P0, PT, R8, 0x1, PT ;  /* 0x000000010800780c */ /* 0x000fe20003f04270 */
[----:B------:R-:W-:Y:S01]  /*1a640*/  FMUL.FTZ R51, R51, c[0x0][0x320] ;  /* 0x0000c80033337a20 */ /* 0x000fe20000410000 */
[----:B----4-:R-:W-:Y:S01]  /*1a650*/  FSEL R12, R12, -INF , P6 ;  /* 0xff8000000c0c7808 */ /* 0x010fe20003000000 */
[----:B------:R-:W-:Y:S01]  /*1a660*/  FMUL.FTZ R50, R50, c[0x0][0x320] ;  /* 0x0000c80032327a20 */ /* 0x000fe20000410000 */
[----:B------:R-:W-:Y:S01]  /*1a670*/  FSEL R141, R141, -INF , P4 ;  /* 0xff8000008d8d7808 */ /* 0x000fe20002000000 */
[----:B------:R-:W2:Y:S01]  /*1a680*/  MUFU.TANH R37, R37 ;  /* 0x0000002500257308 */ /* 0x000ea20000002400 */
[----:B------:R-:W-:Y:S01]  /*1a690*/  FMNMX.FTZ R138, R11, R138, !PT ;  /* 0x0000008a0b8a7209 */ /* 0x000fe20007810000 */
[----:B------:R-:W-:Y:S01]  /*1a6a0*/  FMUL.FTZ R44, R44, c[0x0][0x320] ;  /* 0x0000c8002c2c7a20 */ /* 0x000fe20000410000 */
[----:B------:R-:W-:Y:S01]  /*1a6b0*/  FSEL R209, R209, -INF , P0 ;  /* 0xff800000d1d17808 */ /* 0x000fe20000000000 */
[----:B------:R-:W-:Y:S01]  /*1a6c0*/  FMUL.FTZ R46, R46, c[0x0][0x320] ;  /* 0x0000c8002e2e7a20 */ /* 0x000fe20000410000 */
[----:B------:R-:W-:Y:S01]  /*1a6d0*/  ISETP.GT.AND P0, PT, R0, 0x9, PT ;  /* 0x000000090000780c */ /* 0x000fe20003f04270 */
[----:B------:R-:W-:Y:S01]  /*1a6e0*/  FMUL.FTZ R39, R39, c[0x0][0x320] ;  /* 0x0000c80027277a20 */ /* 0x000fe20000410000 */
[----:B------:R-:W-:Y:S01]  /*1a6f0*/  ISETP.GT.AND P5, PT, R2, RZ, PT ;  /* 0x000000ff0200720c */ /* 0x000fe20003fa4270 */
[----:B------:R-:W-:Y:S01]  /*1a700*/  FMUL.FTZ R47, R47, c[0x0][0x320] ;  /* 0x0000c8002f2f7a20 */ /* 0x000fe20000410000 */
[----:B------:R-:W-:Y:S01]  /*1a710*/  ISETP.GT.AND P4, PT, R8, 0x9, PT ;  /* 0x000000090800780c */ /* 0x000fe20003f84270 */
[----:B------:R-:W-:Y:S01]  /*1a720*/  MUFU.TANH R46, R46 ;  /* 0x0000002e002e7308 */ /* 0x000fe20000002400 */
[----:B------:R-:W-:Y:S01]  /*1a730*/  FSEL R13, R13, -INF , P0 ;  /* 0xff8000000d0d7808 */ /* 0x000fe20000000000 */
[----:B------:R-:W-:Y:S01]  /*1a740*/  FMUL.FTZ R49, R49, c[0x0][0x320] ;  /* 0x0000c80031317a20 */ /* 0x000fe20000410000 */
[----:B------:R-:W-:Y:S01]  /*1a750*/  FSEL R210, R210, -INF , P4 ;  /* 0xff800000d2d27808 */ /* 0x000fe20002000000 */
[----:B------:R-:W-:Y:S01]  /*1a760*/  FMUL.FTZ R42, R42, c[0x0][0x320] ;  /* 0x0000c8002a2a7a20 */ /* 0x000fe20000410000 */
[----:B------:R-:W-:Y:S01]  /*1a770*/  FMNMX.FTZ R138, R12, R138, !PT ;  /* 0x0000008a0c8a7209 */ /* 0x000fe20007810000 */
[----:B------:R-:W-:Y:S01]  /*1a780*/  FMUL.FTZ R40, R40, c[0x0][0x320] ;  /* 0x0000c80028287a20 */ /* 0x000fe20000410000 */
[----:B------:R-:W-:Y:S01]  /*1a790*/  ISETP.GT.AND P4, PT, R0, 0x10, PT ;  /* 0x000000100000780c */ /* 0x000fe20003f84270 */
[-C--:B---3--:R-:W-:Y:S01]  /*1a7a0*/  HMMA.16816.F32.BF16 R52, R220, R4.reuse, R52 ;  /* 0x00000004dc34723c */ /* 0x088fe20000041834 */
[----:B------:R-:W-:Y:S01]  /*1a7b0*/  @UP1 UIMAD UR15, UR21, UR9, UR15 ;  /* 0x00000009150f12a4 */ /* 0x000fe2000f8e020f */
[----:B------:R-:W3:Y:S03]  /*1a7c0*/  MUFU.TANH R216, R216 ;  /* 0x000000d800d87308 */ /* 0x000ee60000002400 */
[----:B------:R-:W-:Y:S01]  /*1a7d0*/  ISETP.GT.AND P2, PT, R3, RZ, PT ;  /* 0x000000ff0300720c */ /* 0x000fe20003f44270 */
[----:B------:R-:W-:Y:S01]  /*1a7e0*/  FMUL.FTZ R45, R45, c[0x0][0x320] ;  /* 0x0000c8002d2d7a20 */ /* 0x000fe20000410000 */
[----:B------:R-:W-:Y:S01]  /*1a7f0*/  ISETP.GT.AND P3, PT, R3, 0x1, PT ;  /* 0x000000010300780c */ /* 0x000fe20003f64270 */
[C---:B------:R-:W-:Y:S01]  /*1a800*/  HMMA.16816.F32.BF16 R56, R212.reuse, R4, R56 ;  /* 0x00000004d438723c */ /* 0x040fe20000041838 */
[----:B------:R-:W-:Y:S03]  /*1a810*/  @UP1 UIADD3 UR15, UR31, UR15, URZ ;  /* 0x0000000f1f0f1290 */ /* 0x000fe6000fffe03f */
[----:B------:R-:W-:Y:S01]  /*1a820*/  MUFU.TANH R47, R47 ;  /* 0x0000002f002f7308 */ /* 0x000fe20000002400 */
[----:B------:R-:W-:Y:S01]  /*1a830*/  FSEL R134, R134, -INF , P5 ;  /* 0xff80000086867808 */ /* 0x000fe20002800000 */
[----:B------:R-:W-:Y:S01]  /*1a840*/  @UP1 USHF.L.U64.HI UR15, UR30, 0x6, UR15 ;  /* 0x000000061e0f1899 */ /* 0x000fe2000801020f */
[C---:B------:R-:W-:Y:S01]  /*1a850*/  ISETP.GT.AND P5, PT, R8.reuse, 0x8, PT ;  /* 0x000000080800780c */ /* 0x040fe20003fa4270 */
[-C--:B------:R-:W-:Y:S03]  /*1a860*/  HMMA.16816.F32.BF16 R60, R212, R6.reuse, R60 ;  /* 0x00000006d43c723c */ /* 0x080fe6000004183c */
[----:B------:R-:W-:Y:S01]  /*1a870*/  ISETP.GT.AND P6, PT, R8, 0x28, PT ;  /* 0x000000280800780c */ /* 0x000fe20003fc4270 */
[----:B------:R-:W-:Y:S01]  /*1a880*/  FMUL.FTZ R38, R38, c[0x0][0x320] ;  /* 0x0000c80026267a20 */ /* 0x000fe20000410000 */
[----:B------:R-:W-:Y:S01]  /*1a890*/  FSEL R48, R135, -INF , P5 ;  /* 0xff80000087307808 */ /* 0x000fe20002800000 */
[----:B------:R-:W-:Y:S01]  /*1a8a0*/  MUFU.TANH R231, R26 ;  /* 0x0000001a00e77308 */ /* 0x000fe20000002400 */
[----:B------:R-:W-:Y:S01]  /*1a8b0*/  FSEL R14, R137, -INF , P2 ;  /* 0xff800000890e7808 */ /* 0x000fe20001000000 */
[----:B------:R-:W-:Y:S04]  /*1a8c0*/  HMMA.16816.F32.BF16 R64, R220, R6, R64 ;  /* 0x00000006dc40723c */ /* 0x000fe80000041840 */
[----:B------:R-:W-:Y:S01]  /*1a8d0*/  FSEL R211, R20, -INF , P4 ;  /* 0xff80000014d37808 */ /* 0x000fe20002000000 */
[----:B------:R-:W-:Y:S01]  /*1a8e0*/  FMUL.FTZ R52, R52, c[0x0][0x320] ;  /* 0x0000c80034347a20 */ /* 0x000fe20000410000 */
[----:B------:R-:W-:Y:S01]  /*1a8f0*/  FSEL R15, R136, -INF , P3 ;  /* 0xff800000880f7808 */ /* 0x000fe20001800000 */
[----:B------:R-:W-:Y:S01]  /*1a900*/  FMUL.FTZ R53, R53, c[0x0][0x320] ;  /* 0x0000c80035357a20 */ /* 0x000fe20000410000 */
[----:B------:R-:W-:Y:S01]  /*1a910*/  MUFU.TANH R26, R44 ;  /* 0x0000002c001a7308 */ /* 0x000fe20000002400 */
[----:B------:R-:W-:Y:S02]  /*1a920*/  FMNMX.FTZ R138, R13, R138, !PT ;  /* 0x0000008a0d8a7209 */ /* 0x000fe40007810000 */
[----:B------:R-:W-:Y:S01]  /*1a930*/  ISETP.GT.AND P2, PT, R2, 0x8, PT ;  /* 0x000000080200780c */ /* 0x000fe20003f44270 */
[----:B------:R-:W-:Y:S01]  /*1a940*/  FMUL.FTZ R54, R54, c[0x0][0x320] ;  /* 0x0000c80036367a20 */ /* 0x000fe20000410000 */
[----:B------:R-:W-:Y:S01]  /*1a950*/  ISETP.GT.AND P3, PT, R2, 0x9, PT ;  /* 0x000000090200780c */ /* 0x000fe20003f64270 */
[----:B------:R-:W-:Y:S01]  /*1a960*/  FMUL.FTZ R43, R43, c[0x0][0x320] ;  /* 0x0000c8002b2b7a20 */ /* 0x000fe20000410000 */
[----:B------:R-:W-:Y:S01]  /*1a970*/  ISETP.GT.AND P5, PT, R0, 0x11, PT ;  /* 0x000000110000780c */ /* 0x000fe20003fa4270 */
[----:B------:R-:W-:Y:S01]  /*1a980*/  FMUL.FTZ R55, R55, c[0x0][0x320] ;  /* 0x0000c80037377a20 */ /* 0x000fe20000410000 */
[----:B------:R-:W-:Y:S01]  /*1a990*/  FSEL R142, R142, -INF , P2 ;  /* 0xff8000008e8e7808 */ /* 0x000fe20001000000 */
[----:B------:R-:W4:Y:S01]  /*1a9a0*/  MUFU.TANH R44, R49 ;  /* 0x00000031002c7308 */ /* 0x000f220000002400 */
[----:B------:R-:W-:Y:S01]  /*1a9b0*/  FSEL R143, R143, -INF , P3 ;  /* 0xff8000008f8f7808 */ /* 0x000fe20001800000 */
[----:B------:R-:W-:Y:S01]  /*1a9c0*/  FMUL.FTZ R41, R41, c[0x0][0x320] ;  /* 0x0000c80029297a20 */ /* 0x000fe20000410000 */
[----:B------:R-:W-:Y:S01]  /*1a9d0*/  FMNMX.FTZ R138, R211, R138, !PT ;  /* 0x0000008ad38a7209 */ /* 0x000fe20007810000 */
[----:B------:R-:W-:Y:S01]  /*1a9e0*/  FMUL.FTZ R56, R56, c[0x0][0x320] ;  /* 0x0000c80038387a20 */ /* 0x000fe20000410000 */
[----:B------:R-:W-:Y:S01]  /*1a9f0*/  ISETP.GT.AND P2, PT, R3, 0x8, PT ;  /* 0x000000080300780c */ /* 0x000fe20003f44270 */
        /* <DEDUP_REMOVED lines=11> */
[----:B------:R-:W-:Y:S01]  /*1aab0*/  ISETP.GT.AND P2, PT, R0, 0x19, PT ;  /* 0x000000190000780c */ /* 0x000fe20003f44270 */
[----:B------:R-:W-:Y:S01]  /*1aac0*/  FMUL.FTZ R5, R62, c[0x0][0x320] ;  /* 0x0000c8003e057a20 */ /* 0x000fe20000410000 */
[----:B------:R-:W-:Y:S01]  /*1aad0*/  FMNMX.FTZ R138, R245, R138, !PT ;  /* 0x0000008af58a7209 */ /* 0x000fe20007810000 */
[----:B------:R-:W-:Y:S01]  /*1aae0*/  MUFU.TANH R21, R64 ;  /* 0x0000004000157308 */ /* 0x000fe20000002400 */
[----:B------:R-:W-:Y:S01]  /*1aaf0*/  FSEL R247, R22, -INF , P0 ;  /* 0xff80000016f77808 */ /* 0x000fe20000000000 */
[----:B------:R-:W-:Y:S01]  /*1ab00*/  FMUL.FTZ R58, R58, c[0x0][0x320] ;  /* 0x0000c8003a3a7a20 */ /* 0x000fe20000410000 */
[----:B------:R-:W-:Y:S01]  /*1ab10*/  FSEL R218, R33, -INF , P2 ;  /* 0xff80000021da7808 */ /* 0x000fe20001000000 */
[----:B------:R-:W-:Y:S01]  /*1ab20*/  FMUL.FTZ R63, R63, c[0x0][0x320] ;  /* 0x0000c8003f3f7a20 */ /* 0x000fe20000410000 */
[----:B------:R-:W-:Y:S01]  /*1ab30*/  FMNMX.FTZ R138, R219, R138, !PT ;  /* 0x0000008adb8a7209 */ /* 0x000fe20007810000 */
[----:B------:R-:W-:Y:S01]  /*1ab40*/  FMUL.FTZ R59, R59, c[0x0][0x320] ;  /* 0x0000c8003b3b7a20 */ /* 0x000fe20000410000 */
[----:B------:R-:W-:Y:S02]  /*1ab50*/  ISETP.GT.AND P1, PT, R8, RZ, PT ;  /* 0x000000ff0800720c */ /* 0x000fe40003f24270 */
[----:B------:R-:W-:Y:S01]  /*1ab60*/  ISETP.GT.AND P4, PT, R0, 0x20, PT ;  /* 0x000000200000780c */ /* 0x000fe20003f84270 */
[----:B------:R-:W4:Y:S01]  /*1ab70*/  MUFU.TANH R22, R53 ;  /* 0x0000003500167308 */ /* 0x000f220000002400 */
[----:B------:R-:W-:Y:S02]  /*1ab80*/  FSEL R208, R208, -INF , P1 ;  /* 0xff800000d0d07808 */ /* 0x000fe40000800000 */
[----:B-1----:R-:W-:Y:S02]  /*1ab90*/  FSEL R246, R36, -INF , P4 ;  /* 0xff80000024f67808 */ /* 0x002fe40002000000 */
[----:B------:R-:W-:Y:S02]  /*1aba0*/  FMNMX.FTZ R138, R218, R138, !PT ;  /* 0x0000008ada8a7209 */ /* 0x000fe40007810000 */
[----:B------:R-:W-:Y:S02]  /*1abb0*/  ISETP.GT.AND P1, PT, R3, 0x9, PT ;  /* 0x000000090300780c */ /* 0x000fe40003f24270 */
[C---:B------:R-:W-:Y:S01]  /*1abc0*/  ISETP.GT.AND P5, PT, R0.reuse, 0x21, PT ;  /* 0x000000210000780c */ /* 0x040fe20003fa4270 */
[----:B------:R-:W1:Y:S01]  /*1abd0*/  MUFU.TANH R20, R65 ;  /* 0x0000004100147308 */ /* 0x000e620000002400 */
[----:B------:R-:W-:Y:S02]  /*1abe0*/  FSEL R17, R17, -INF , P1 ;  /* 0xff80000011117808 */ /* 0x000fe40000800000 */
[----:B--2---:R-:W-:Y:S02]  /*1abf0*/  FSEL R217, R37, -INF , P5 ;  /* 0xff80000025d97808 */ /* 0x004fe40002800000 */
[----:B------:R-:W-:Y:S02]  /*1ac00*/  ISETP.GT.AND P1, PT, R0, 0x28, PT ;  /* 0x000000280000780c */ /* 0x000fe40003f24270 */
[----:B------:R-:W-:Y:S02]  /*1ac10*/  FMNMX.FTZ R138, R246, R138, !PT ;  /* 0x0000008af68a7209 */ /* 0x000fe40007810000 */
[----:B---3--:R-:W-:Y:S01]  /*1ac20*/  FSEL R216, R216, -INF , P1 ;  /* 0xff800000d8d87808 */ /* 0x008fe20000800000 */
[----:B------:R2:W-:Y:S01]  /*1ac30*/  MUFU.TANH R251, R42 ;  /* 0x0000002a00fb7308 */ /* 0x0005e20000002400 */
[----:B------:R-:W-:Y:S02]  /*1ac40*/  FMNMX.FTZ R138, R217, R138, !PT ;  /* 0x0000008ad98a7209 */ /* 0x000fe40007810000 */
[C---:B------:R-:W-:Y:S02]  /*1ac50*/  ISETP.GT.AND P0, PT, R0.reuse, 0x29, PT ;  /* 0x000000290000780c */ /* 0x040fe40003f04270 */
[----:B------:R-:W-:Y:S02]  /*1ac60*/  ISETP.GT.AND P2, PT, R0, 0x30, PT ;  /* 0x000000300000780c */ /* 0x000fe40003f44270 */
[----:B------:R-:W-:Y:S02]  /*1ac70*/  FMNMX.FTZ R138, R216, R138, !PT ;  /* 0x0000008ad88a7209 */ /* 0x000fe40007810000 */
[----:B----4-:R-:W-:Y:S01]  /*1ac80*/  FSEL R44, R44, -INF , P0 ;  /* 0xff8000002c2c7808 */ /* 0x010fe20000000000 */
[----:B------:R-:W3:Y:S01]  /*1ac90*/  MUFU.TANH R18, R34 ;  /* 0x0000002200127308 */ /* 0x000ee20000002400 */
[----:B------:R-:W-:Y:S02]  /*1aca0*/  FSEL R23, R23, -INF , P2 ;  /* 0xff80000017177808 */ /* 0x000fe40001000000 */
[----:B------:R-:W-:Y:S02]  /*1acb0*/  FMNMX.FTZ R137, R14, R133, !PT ;  /* 0x000000850e897209 */ /* 0x000fe40007810000 */
[----:B------:R-:W-:Y:S02]  /*1acc0*/  ISETP.GT.AND P4, PT, R0, 0x31, PT ;  /* 0x000000310000780c */ /* 0x000fe40003f84270 */
[----:B------:R-:W-:Y:S02]  /*1acd0*/  FMNMX.FTZ R138, R44, R138, !PT ;  /* 0x0000008a2c8a7209 */ /* 0x000fe40007810000 */
[----:B------:R-:W-:Y:S01]  /*1ace0*/  FSEL R22, R22, -INF , P4 ;  /* 0xff80000016167808 */ /* 0x000fe20002000000 */
[----:B------:R3:W-:Y:S01]  /*1acf0*/  MUFU.TANH R28, R40 ;  /* 0x00000028001c7308 */ /* 0x0007e20000002400 */
[----:B------:R-:W-:Y:S02]  /*1ad00*/  FMNMX.FTZ R138, R23, R138, !PT ;  /* 0x0000008a178a7209 */ /* 0x000fe40007810000 */
[----:B------:R-:W-:Y:S02]  /*1ad10*/  FMNMX.FTZ R137, R15, R137, !PT ;  /* 0x000000890f897209 */ /* 0x000fe40007810000 */
[----:B------:R-:W-:Y:S02]  /*1ad20*/  ISETP.GT.AND P5, PT, R0, 0x38, PT ;  /* 0x000000380000780c */ /* 0x000fe40003fa4270 */
[----:B------:R-:W-:Y:S02]  /*1ad30*/  FMNMX.FTZ R138, R22, R138, !PT ;  /* 0x0000008a168a7209 */ /* 0x000fe40007810000 */
[----:B------:R-:W-:Y:S01]  /*1ad40*/  FSEL R21, R21, -INF , P5 ;  /* 0xff80000015157808 */ /* 0x000fe20002800000 */
[----:B------:R-:W4:Y:S01]  /*1ad50*/  MUFU.TANH R9, R35 ;  /* 0x0000002300097308 */ /* 0x000f220000002400 */
[----:B------:R-:W-:Y:S02]  /*1ad60*/  FMNMX.FTZ R137, R16, R137, !PT ;  /* 0x0000008910897209 */ /* 0x000fe40007810000 */
[----:B------:R-:W-:Y:S02]  /*1ad70*/  ISETP.GT.AND P3, PT, R0, 0x39, PT ;  /* 0x000000390000780c */ /* 0x000fe40003f64270 */
[----:B------:R-:W-:Y:S02]  /*1ad80*/  FMNMX.FTZ R138, R21, R138, !PT ;  /* 0x0000008a158a7209 */ /* 0x000fe40007810000 */
[----:B-1----:R-:W-:Y:S02]  /*1ad90*/  FSEL R20, R20, -INF , P3 ;  /* 0xff80000014147808 */ /* 0x002fe40001800000 */
[----:B------:R-:W-:Y:S01]  /*1ada0*/  FMNMX.FTZ R137, R17, R137, !PT ;  /* 0x0000008911897209 */ /* 0x000fe20007810000 */
[----:B------:R4:W1:Y:S01]  /*1adb0*/  MUFU.TANH R37, R39 ;  /* 0x0000002700257308 */ /* 0x0008620000002400 */
[C---:B------:R-:W-:Y:S02]  /*1adc0*/  ISETP.GT.AND P1, PT, R3.reuse, 0x11, PT ;  /* 0x000000110300780c */ /* 0x040fe40003f24270 */
[----:B------:R-:W-:Y:S02]  /*1add0*/  FMNMX.FTZ R138, R20, R138, !PT ;  /* 0x0000008a148a7209 */ /* 0x000fe40007810000 */
[----:B--2---:R-:W-:Y:S02]  /*1ade0*/  FSEL R42, R248, -INF , P1 ;  /* 0xff800000f82a7808 */ /* 0x004fe40000800000 */
[----:B------:R-:W-:Y:S01]  /*1adf0*/  ISETP.GT.AND P5, PT, R3, 0x18, PT ;  /* 0x000000180300780c */ /* 0x000fe20003fa4270 */
[----:B------:R-:W2:Y:S01]  /*1ae00*/  SHFL.BFLY PT, R0, R138, 0x2, 0x1f ;  /* 0x0c401f008a007f89 */ /* 0x000ea200000e0000 */
[----:B------:R-:W-:Y:S01]  /*1ae10*/  FMNMX.FTZ R137, R247, R137, !PT ;  /* 0x00000089f7897209 */ /* 0x000fe20007810000 */
[----:B------:R2:W-:Y:S01]  /*1ae20*/  MUFU.TANH R135, R31 ;  /* 0x0000001f00877308 */ /* 0x0005e20000002400 */
[C---:B------:R-:W-:Y:S02]  /*1ae30*/  ISETP.GT.AND P4, PT, R3.reuse, 0x19, PT ;  /* 0x000000190300780c */ /* 0x040fe40003f84270 */
[----:B---3--:R-:W-:Y:S02]  /*1ae40*/  FSEL R40, R18, -INF , P5 ;  /* 0xff80000012287808 */ /* 0x008fe40002800000 */
[----:B------:R-:W-:Y:S02]  /*1ae50*/  FMNMX.FTZ R137, R42, R137, !PT ;  /* 0x000000892a897209 */ /* 0x000fe40007810000 */
[C---:B------:R-:W-:Y:S02]  /*1ae60*/  ISETP.GT.AND P3, PT, R3.reuse, 0x20, PT ;  /* 0x000000200300780c */ /* 0x040fe40003f64270 */
[----:B------:R-:W-:Y:S01]  /*1ae70*/  FMNMX.FTZ R137, R40, R137, !PT ;  /* 0x0000008928897209 */ /* 0x000fe20007810000 */
[----:B------:R-:W3:Y:S01]  /*1ae80*/  MUFU.TANH R38, R38 ;  /* 0x0000002600267308 */ /* 0x000ee20000002400 */
[C---:B------:R-:W-:Y:S02]  /*1ae90*/  ISETP.GT.AND P5, PT, R3.reuse, 0x29, PT ;  /* 0x000000290300780c */ /* 0x040fe40003fa4270 */
[----:B------:R-:W-:Y:S02]  /*1aea0*/  ISETP.GT.AND P1, PT, R3, 0x21, PT ;  /* 0x000000210300780c */ /* 0x000fe40003f24270 */
[----:B----4-:R-:W-:Y:S01]  /*1aeb0*/  FSEL R39, R9, -INF , P4 ;  /* 0xff80000009277808 */ /* 0x010fe20002000000 */
[----:B------:R-:W-:Y:S01]  /*1aec0*/  FMUL.FTZ R9, R61, c[0x0][0x320] ;  /* 0x0000c8003d097a20 */ /* 0x000fe20000410000 */
[----:B------:R-:W-:Y:S02]  /*1aed0*/  ISETP.GT.AND P4, PT, R3, 0x30, PT ;  /* 0x000000300300780c */ /* 0x000fe40003f84270 */
[----:B------:R-:W-:Y:S01]  /*1aee0*/  FMNMX.FTZ R137, R39, R137, !PT ;  /* 0x0000008927897209 */ /* 0x000fe20007810000 */
[----:B------:R-:W4:Y:S01]  /*1aef0*/  MUFU.TANH R35, R51 ;  /* 0x0000003300237308 */ /* 0x000f220000002400 */
[C---:B------:R-:W-:Y:S02]  /*1af00*/  ISETP.GT.AND P0, PT, R2.reuse, 0x10, PT ;  /* 0x000000100200780c */ /* 0x040fe40003f04270 */
[----:B-1----:R-:W-:Y:S01]  /*1af10*/  FSEL R37, R37, -INF , P1 ;  /* 0xff80000025257808 */ /* 0x002fe20000800000 */
[----:B--2---:R-:W-:Y:S01]  /*1af20*/  FMUL.FTZ R31, R67, c[0x0][0x320] ;  /* 0x0000c800431f7a20 */ /* 0x004fe20000410000 */
[----:B------:R-:W-:Y:S02]  /*1af30*/  ISETP.GT.AND P2, PT, R2, 0x11, PT ;  /* 0x000000110200780c */ /* 0x000fe40003f44270 */
[----:B------:R-:W-:Y:S02]  /*1af40*/  FMNMX.FTZ R138, R138, R0, !PT ;  /* 0x000000008a8a7209 */ /* 0x000fe40007810000 */
[C---:B------:R-:W-:Y:S01]  /*1af50*/  ISETP.GT.AND P1, PT, R3.reuse, 0x39, PT ;  /* 0x000000390300780c */ /* 0x040fe20003f24270 */
[----:B------:R-:W1:Y:S01]  /*1af60*/  MUFU.TANH R34, R54 ;  /* 0x0000003600227308 */ /* 0x000e620000002400 */
[----:B------:R-:W-:Y:S01]  /*1af70*/  FMNMX.FTZ R0, R134, R139, !PT ;  /* 0x0000008b86007209 */ /* 0x000fe20007810000 */
[----:B------:R-:W2:Y:S01]  /*1af80*/  SHFL.BFLY PT, R4, R138, 0x1, 0x1f ;  /* 0x0c201f008a047f89 */ /* 0x000ea200000e0000 */
[----:B---3--:R-:W-:Y:S02]  /*1af90*/  FSEL R38, R38, -INF , P3 ;  /* 0xff80000026267808 */ /* 0x008fe40001800000 */
[----:B------:R-:W-:Y:S02]  /*1afa0*/  ISETP.GT.AND P3, PT, R3, 0x31, PT ;  /* 0x000000310300780c */ /* 0x000fe40003f64270 */
[----:B------:R-:W-:Y:S03]  /*1afb0*/  FMNMX.FTZ R137, R38, R137, !PT ;  /* 0x0000008926897209 */ /* 0x000fe60007810000 */
[----:B------:R-:W-:Y:S01]  /*1afc0*/  MUFU.TANH R250, R43 ;  /* 0x0000002b00fa7308 */ /* 0x000fe20000002400 */
[----:B------:R-:W-:Y:S02]  /*1afd0*/  FMNMX.FTZ R0, R141, R0, !PT ;  /* 0x000000008d007209 */ /* 0x000fe40007810000 */
[----:B------:R-:W-:Y:S02]  /*1afe0*/  FMNMX.FTZ R137, R37, R137, !PT ;  /* 0x0000008925897209 */ /* 0x000fe40007810000 */
[----:B----4-:R-:W-:Y:S02]  /*1aff0*/  FSEL R35, R35, -INF , P5 ;  /* 0xff80000023237808 */ /* 0x010fe40002800000 */
[----:B------:R-:W-:Y:S02]  /*1b000*/  ISETP.GT.AND P5, PT, R8, 0x29, PT ;  /* 0x000000290800780c */ /* 0x000fe40003fa4270 */
[----:B------:R-:W-:Y:S01]  /*1b010*/  FMNMX.FTZ R0, R142, R0, !PT ;  /* 0x000000008e007209 */ /* 0x000fe20007810000 */
[----:B------:R-:W3:Y:S01]  /*1b020*/  MUFU.TANH R24, R24 ;  /* 0x0000001800187308 */ /* 0x000ee20000002400 */
[----:B------:R-:W-:Y:S02]  /*1b030*/  FSEL R248, R47, -INF , P5 ;  /* 0xff8000002ff87808 */ /* 0x000fe40002800000 */
[----:B------:R-:W-:Y:S02]  /*1b040*/  LOP3.LUT P5, RZ, R131, 0x1, RZ, 0xc0, !PT ;  /* 0x0000000183ff7812 */ /* 0x000fe400078ac0ff */
[----:B-1----:R-:W-:Y:S02]  /*1b050*/  FSEL R34, R34, -INF , P4 ;  /* 0xff80000022227808 */ /* 0x002fe40002000000 */
[----:B------:R-:W-:Y:S02]  /*1b060*/  ISETP.GT.AND P4, PT, R2, 0x18, PT ;  /* 0x000000180200780c */ /* 0x000fe40003f84270 */
[----:B--2---:R-:W-:Y:S01]  /*1b070*/  FMNMX.FTZ R138, R138, R4, !PT ;  /* 0x000000048a8a7209 */ /* 0x004fe20007810000 */
[----:B------:R1:W-:Y:S01]  /*1b080*/  MUFU.TANH R252, R30 ;  /* 0x0000001e00fc7308 */ /* 0x0003e20000002400 */
[----:B------:R-:W-:Y:S03]  /*1b090*/  FMNMX.FTZ R0, R143, R0, !PT ;  /* 0x000000008f007209 */ /* 0x000fe60007810000 */
[----:B------:R-:W-:Y:S06]  /*1b0a0*/  FMUL.FTZ R6, R138, c[0x0][0x2d0] ;  /* 0x0000b4008a067a20 */ /* 0x000fec0000410000 */
[----:B------:R-:W2:Y:S01]  /*1b0b0*/  MUFU.TANH R36, R50 ;  /* 0x0000003200247308 */ /* 0x000ea20000002400 */
[----:B---3--:R-:W-:Y:S02]  /*1b0c0*/  FSEL R43, R24, -INF , P0 ;  /* 0xff800000182b7808 */ /* 0x008fe40000000000 */
[----:B------:R-:W-:Y:S02]  /*1b0d0*/  ISETP.GT.AND P0, PT, R3, 0x28, PT ;  /* 0x000000280300780c */ /* 0x000fe40003f04270 */
[----:B------:R-:W-:Y:S05]  /*1b0e0*/  FMNMX.FTZ R0, R43, R0, !PT ;  /* 0x000000002b007209 */ /* 0x000fea0007810000 */
[----:B------:R-:W-:Y:S01]  /*1b0f0*/  MUFU.TANH R224, R27 ;  /* 0x0000001b00e07308 */ /* 0x000fe20000002400 */
[----:B-1----:R-:W-:Y:S02]  /*1b100*/  FSEL R30, R249, -INF , P4 ;  /* 0xff800000f91e7808 */ /* 0x002fe40002000000 */
[----:B------:R-:W-:Y:S02]  /*1b110*/  FSEL R249, R46, -INF , P6 ;  /* 0xff8000002ef97808 */ /* 0x000fe40003000000 */
[----:B------:R-:W-:Y:S05]  /*1b120*/  LOP3.LUT P6, RZ, R131, 0x2, RZ, 0xc0, !PT ;  /* 0x0000000283ff7812 */ /* 0x000fea00078cc0ff */
[----:B------:R-:W1:Y:S01]  /*1b130*/  MUFU.TANH R33, R55 ;  /* 0x0000003700217308 */ /* 0x000e620000002400 */
[----:B------:R-:W3:Y:S01]  /*1b140*/  LDL.LU R131, [R1+0x8c] ;  /* 0x00008c0001837983 */ /* 0x000ee20000300800 */
[----:B------:R-:W-:Y:S02]  /*1b150*/  ISETP.GT.AND P4, PT, R2, 0x29, PT ;  /* 0x000000290200780c */ /* 0x000fe40003f84270 */
[----:B--2---:R-:W-:Y:S01]  /*1b160*/  FSEL R36, R36, -INF , P0 ;  /* 0xff80000024247808 */ /* 0x004fe20000000000 */
[----:B------:R-:W2:Y:S01]  /*1b170*/  LDL.64 R50, [R1+0x48] ;  /* 0x0000480001327983 */ /* 0x000ea20000100a00 */
[----:B------:R-:W-:Y:S02]  /*1b180*/  ISETP.GT.AND P0, PT, R8, 0x10, PT ;  /* 0x000000100800780c */ /* 0x000fe40003f04270 */
[----:B------:R-:W-:Y:S02]  /*1b190*/  FMNMX.FTZ R137, R36, R137, !PT ;  /* 0x0000008924897209 */ /* 0x000fe40007810000 */
[----:B------:R-:W4:Y:S01]  /*1b1a0*/  MUFU.TANH R19, R25 ;  /* 0x0000001900137308 */ /* 0x000f220000002400 */
[----:B------:R-:W3:Y:S01]  /*1b1b0*/  LDL.64 R46, [R1+0x40] ;  /* 0x00004000012e7983 */ /* 0x000ee20000100a00 */
[----:B------:R-:W-:Y:S02]  /*1b1c0*/  FMNMX.FTZ R137, R35, R137, !PT ;  /* 0x0000008923897209 */ /* 0x000fe40007810000 */
[----:B------:R-:W-:Y:S02]  /*1b1d0*/  FSEL R64, R231, -INF , P0 ;  /* 0xff800000e7407808 */ /* 0x000fe40000000000 */
[----:B------:R-:W-:Y:S01]  /*1b1e0*/  FMNMX.FTZ R137, R34, R137, !PT ;  /* 0x0000008922897209 */ /* 0x000fe20007810000 */
[----:B------:R-:W3:Y:S01]  /*1b1f0*/  LDL R7, [R1+0x28] ;  /* 0x0000280001077983 */ /* 0x000ee20000100800 */
[----:B------:R-:W-:Y:S02]  /*1b200*/  ISETP.GT.AND P0, PT, R2, 0x28, PT ;  /* 0x000000280200780c */ /* 0x000fe40003f04270 */
[----:B------:R4:W-:Y:S02]  /*1b210*/  MUFU.TANH R27, R41 ;  /* 0x00000029001b7308 */ /* 0x0009e40000002400 */
[----:B------:R-:W-:Y:S02]  /*1b220*/  FSEL R26, R26, -INF , P0 ;  /* 0xff8000001a1a7808 */ /* 0x000fe40000000000 */
[----:B-1----:R-:W-:Y:S02]  /*1b230*/  FSEL R33, R33, -INF , P3 ;  /* 0xff80000021217808 */ /* 0x002fe40001800000 */
[C---:B------:R-:W-:Y:S02]  /*1b240*/  ISETP.GT.AND P3, PT, R2.reuse, 0x19, PT ;  /* 0x000000190200780c */ /* 0x040fe40003f64270 */
[----:B------:R-:W-:Y:S02]  /*1b250*/  FMNMX.FTZ R137, R33, R137, !PT ;  /* 0x0000008921897209 */ /* 0x000fe40007810000 */
[----:B------:R-:W1:Y:S01]  /*1b260*/  MUFU.TANH R32, R32 ;  /* 0x0000002000207308 */ /* 0x000e620000002400 */
[----:B------:R-:W-:Y:S09]  /*1b270*/  ISETP.GT.AND P0, PT, R2, 0x39, PT ;  /* 0x000000390200780c */ /* 0x000ff20003f04270 */
[----:B------:R-:W1:Y:S01]  /*1b280*/  MUFU.TANH R31, R31 ;  /* 0x0000001f001f7308 */ /* 0x000e620000002400 */
[----:B----4-:R-:W-:Y:S02]  /*1b290*/  FSEL R41, R19, -INF , P2 ;  /* 0xff80000013297808 */ /* 0x010fe40001000000 */
[----:B------:R-:W-:Y:S02]  /*1b2a0*/  ISETP.GT.AND P2, PT, R3, 0x38, PT ;  /* 0x000000380300780c */ /* 0x000fe40003f44270 */
[----:B------:R-:W-:Y:S05]  /*1b2b0*/  FMNMX.FTZ R0, R41, R0, !PT ;  /* 0x0000000029007209 */ /* 0x000fea0007810000 */
[----:B------:R-:W4:Y:S01]  /*1b2c0*/  MUFU.TANH R29, R29 ;  /* 0x0000001d001d7308 */ /* 0x000f220000002400 */
[----:B------:R-:W-:Y:S02]  /*1b2d0*/  FMNMX.FTZ R0, R30, R0, !PT ;  /* 0x000000001e007209 */ /* 0x000fe40007810000 */
[----:B-1----:R-:W-:Y:S02]  /*1b2e0*/  FSEL R32, R32, -INF , P2 ;  /* 0xff80000020207808 */ /* 0x002fe40001000000 */
[----:B------:R-:W-:Y:S02]  /*1b2f0*/  ISETP.GT.AND P2, PT, R2, 0x20, PT ;  /* 0x000000200200780c */ /* 0x000fe40003f44270 */
[----:B------:R-:W-:Y:S03]  /*1b300*/  FMNMX.FTZ R137, R32, R137, !PT ;  /* 0x0000008920897209 */ /* 0x000fe60007810000 */
[----:B------:R-:W1:Y:S01]  /*1b310*/  MUFU.TANH R24, R56 ;  /* 0x0000003800187308 */ /* 0x000e620000002400 */
[----:B------:R-:W-:Y:S02]  /*1b320*/  FSEL R28, R28, -INF , P2 ;  /* 0xff8000001c1c7808 */ /* 0x000fe40001000000 */
[C---:B------:R-:W-:Y:S02]  /*1b330*/  ISETP.GT.AND P2, PT, R2.reuse, 0x31, PT ;  /* 0x000000310200780c */ /* 0x040fe40003f44270 */
[----:B------:R-:W-:Y:S02]  /*1b340*/  FSEL R31, R31, -INF , P1 ;  /* 0xff8000001f1f7808 */ /* 0x000fe40000800000 */
[C---:B------:R-:W-:Y:S02]  /*1b350*/  ISETP.GT.AND P1, PT, R2.reuse, 0x21, PT ;  /* 0x000000210200780c */ /* 0x040fe40003f24270 */
[----:B------:R-:W-:Y:S01]  /*1b360*/  FMNMX.FTZ R137, R31, R137, !PT ;  /* 0x000000891f897209 */ /* 0x000fe20007810000 */
[----:B------:R-:W1:Y:S01]  /*1b370*/  MUFU.TANH R25, R45 ;  /* 0x0000002d00197308 */ /* 0x000e620000002400 */
[----:B------:R-:W-:Y:S02]  /*1b380*/  FSEL R27, R27, -INF , P1 ;  /* 0xff8000001b1b7808 */ /* 0x000fe40000800000 */
[C---:B------:R-:W-:Y:S01]  /*1b390*/  ISETP.GT.AND P1, PT, R2.reuse, 0x38, PT ;  /* 0x000000380200780c */ /* 0x040fe20003f24270 */
[----:B------:R-:W1:Y:S01]  /*1b3a0*/  SHFL.BFLY PT, R3, R137, 0x2, 0x1f ;  /* 0x0c401f0089037f89 */ /* 0x000e6200000e0000 */
[----:B----4-:R-:W-:Y:S02]  /*1b3b0*/  FSEL R29, R29, -INF , P3 ;  /* 0xff8000001d1d7808 */ /* 0x010fe40001800000 */
[----:B------:R-:W-:Y:S02]  /*1b3c0*/  ISETP.GT.AND P3, PT, R2, 0x30, PT ;  /* 0x000000300200780c */ /* 0x000fe40003f64270 */
[----:B------:R-:W-:Y:S01]  /*1b3d0*/  FMNMX.FTZ R0, R29, R0, !PT ;  /* 0x000000001d007209 */ /* 0x000fe20007810000 */
[----:B------:R-:W4:Y:S01]  /*1b3e0*/  MUFU.TANH R19, R57 ;  /* 0x0000003900137308 */ /* 0x000f220000002400 */
[----:B------:R-:W-:Y:S02]  /*1b3f0*/  FMNMX.FTZ R2, R208, R140, !PT ;  /* 0x0000008cd0027209 */ /* 0x000fe40007810000 */
[----:B------:R-:W-:Y:S02]  /*1b400*/  FMNMX.FTZ R0, R28, R0, !PT ;  /* 0x000000001c007209 */ /* 0x000fe40007810000 */
[----:B-1----:R-:W-:Y:S02]  /*1b410*/  FSEL R24, R24, -INF , P3 ;  /* 0xff80000018187808 */ /* 0x002fe40001800000 */
[----:B------:R-:W-:Y:S02]  /*1b420*/  ISETP.GT.AND P3, PT, R8, 0x18, PT ;  /* 0x000000180800780c */ /* 0x000fe40003f64270 */
[----:B------:R-:W-:Y:S01]  /*1b430*/  FMNMX.FTZ R0, R27, R0, !PT ;  /* 0x000000001b007209 */ /* 0x000fe20007810000 */
[----:B------:R-:W1:Y:S01]  /*1b440*/  MUFU.TANH R18, R60 ;  /* 0x0000003c00127308 */ /* 0x000e620000002400 */
[----:B------:R-:W-:Y:S02]  /*1b450*/  FSEL R252, R252, -INF , P3 ;  /* 0xff800000fcfc7808 */ /* 0x000fe40001800000 */
[----:B------:R-:W-:Y:S02]  /*1b460*/  FSETP.NEU.FTZ.AND P3, PT, R138, -INF , PT ;  /* 0xff8000008a00780b */ /* 0x000fe40003f7d000 */
[----:B------:R-:W-:Y:S02]  /*1b470*/  FSEL R25, R25, -INF , P4 ;  /* 0xff80000019197808 */ /* 0x000fe40002000000 */
[----:B------:R-:W-:Y:S02]  /*1b480*/  FSEL R6, R6, RZ, P3 ;  /* 0x000000ff06067208 */ /* 0x000fe40001800000 */
[----:B------:R-:W-:Y:S01]  /*1b490*/  FMNMX.FTZ R137, R137, R3, !PT ;  /* 0x0000000389897209 */ /* 0x000fe20007810000 */
[----:B------:R-:W1:Y:S01]  /*1b4a0*/  MUFU.TANH R9, R9 ;  /* 0x0000000900097308 */ /* 0x000e620000002400 */
[----:B------:R-:W-:Y:S01]  /*1b4b0*/  FMNMX.FTZ R0, R26, R0, !PT ;  /* 0x000000001a007209 */ /* 0x000fe20007810000 */
[--C-:B------:R-:W-:Y:S01]  /*1b4c0*/  FFMA.FTZ R3, R10, c[0x0][0x2d0], -R6.reuse ;  /* 0x0000b4000a037a23 */ /* 0x100fe20000010806 */
[----:B------:R-:W-:Y:S01]  /*1b4d0*/  ISETP.GT.AND P4, PT, R8, 0x11, PT ;  /* 0x000000110800780c */ /* 0x000fe20003f84270 */
[----:B------:R-:W3:Y:S01]  /*1b4e0*/  LDL R10, [R1+0x34] ;  /* 0x00003400010a7983 */ /* 0x000ee20000100800 */
[----:B------:R-:W-:Y:S01]  /*1b4f0*/  FMNMX.FTZ R0, R25, R0, !PT ;  /* 0x0000000019007209 */ /* 0x000fe20007810000 */
[--C-:B------:R-:W-:Y:S01]  /*1b500*/  FFMA.FTZ R237, R21, c[0x0][0x2d0], -R6.reuse ;  /* 0x0000b40015ed7a23 */ /* 0x100fe20000010806 */
[----:B----4-:R-:W-:Y:S01]  /*1b510*/  FSEL R19, R19, -INF , P2 ;  /* 0xff80000013137808 */ /* 0x010fe20001000000 */
[----:B------:R-:W4:Y:S01]  /*1b520*/  SHFL.BFLY PT, R4, R137, 0x1, 0x1f ;  /* 0x0c201f0089047f89 */ /* 0x000f2200000e0000 */
[----:B------:R-:W-:Y:S01]  /*1b530*/  FMNMX.FTZ R0, R24, R0, !PT ;  /* 0x0000000018007209 */ /* 0x000fe20007810000 */
[----:B------:R4:W-:Y:S01]  /*1b540*/  MUFU.EX2 R66, R3 ;  /* 0x0000000300427308 */ /* 0x0009e20000000800 */
[----:B------:R-:W-:Y:S01]  /*1b550*/  ISETP.GT.AND P2, PT, R8, 0x19, PT ;  /* 0x000000190800780c */ /* 0x000fe20003f44270 */
[--C-:B------:R-:W-:Y:S01]  /*1b560*/  FFMA.FTZ R238, R20, c[0x0][0x2d0], -R6.reuse ;  /* 0x0000b40014ee7a23 */ /* 0x100fe20000010806 */
[----:B------:R-:W-:Y:S01]  /*1b570*/  FMNMX.FTZ R0, R19, R0, !PT ;  /* 0x0000000013007209 */ /* 0x000fe20007810000 */
[--C-:B------:R-:W-:Y:S01]  /*1b580*/  FFMA.FTZ R45, R211, c[0x0][0x2d0], -R6.reuse ;  /* 0x0000b400d32d7a23 */ /* 0x100fe20000010806 */
[----:B-1----:R-:W-:Y:S01]  /*1b590*/  FSEL R18, R18, -INF , P1 ;  /* 0xff80000012127808 */ /* 0x002fe20000800000 */
[--C-:B------:R-:W-:Y:S01]  /*1b5a0*/  FFMA.FTZ R245, R245, c[0x0][0x2d0], -R6.reuse ;  /* 0x0000b400f5f57a23 */ /* 0x100fe20000010806 */
[----:B------:R-:W-:Y:S01]  /*1b5b0*/  ISETP.GT.AND P1, PT, R8, 0x20, PT ;  /* 0x000000200800780c */ /* 0x000fe20003f24270 */
[--C-:B------:R-:W-:Y:S01]  /*1b5c0*/  FFMA.FTZ R49, R219, c[0x0][0x2d0], -R6.reuse ;  /* 0x0000b400db317a23 */ /* 0x100fe20000010806 */
[----:B------:R-:W-:Y:S01]  /*1b5d0*/  FMNMX.FTZ R0, R18, R0, !PT ;  /* 0x0000000012007209 */ /* 0x000fe20007810000 */
[----:B------:R-:W1:Y:S01]  /*1b5e0*/  MUFU.TANH R5, R5 ;  /* 0x0000000500057308 */ /* 0x000e620000002400 */
[----:B------:R-:W-:Y:S01]  /*1b5f0*/  FMNMX.FTZ R2, R209, R2, !PT ;  /* 0x00000002d1027209 */ /* 0x000fe20007810000 */
[--C-:B------:R-:W-:Y:S01]  /*1b600*/  FFMA.FTZ R65, R246, c[0x0][0x2d0], -R6.reuse ;  /* 0x0000b400f6417a23 */ /* 0x100fe20000010806 */
[----:B------:R-:W-:Y:S01]  /*1b610*/  FSEL R67, R135, -INF , P2 ;  /* 0xff80000087437808 */ /* 0x000fe20001000000 */
[--C-:B------:R-:W-:Y:S01]  /*1b620*/  FFMA.FTZ R44, R44, c[0x0][0x2d0], -R6.reuse ;  /* 0x0000b4002c2c7a23 */ /* 0x100fe20000010806 */
[----:B------:R-:W-:Y:S02]  /*1b630*/  FSEL R9, R9, -INF , P0 ;  /* 0xff80000009097808 */ /* 0x000fe40000000000 */
[C---:B------:R-:W-:Y:S02]  /*1b640*/  ISETP.GT.AND P0, PT, R8.reuse, 0x21, PT ;  /* 0x000000210800780c */ /* 0x040fe40003f04270 */
[----:B------:R-:W-:Y:S01]  /*1b650*/  FMNMX.FTZ R0, R9, R0, !PT ;  /* 0x0000000009007209 */ /* 0x000fe20007810000 */
[----:B------:R-:W1:Y:S01]  /*1b660*/  MUFU.TANH R58, R58 ;  /* 0x0000003a003a7308 */ /* 0x000e620000002400 */
[----:B------:R-:W-:Y:S02]  /*1b670*/  ISETP.GT.AND P2, PT, R8, 0x38, PT ;  /* 0x000000380800780c */ /* 0x000fe40003f44270 */
[----:B----4-:R-:W-:Y:S01]  /*1b680*/  FMNMX.FTZ R137, R137, R4, !PT ;  /* 0x0000000489897209 */ /* 0x010fe20007810000 */
[----:B------:R-:W-:Y:S01]  /*1b690*/  FFMA.FTZ R3, R11, c[0x0][0x2d0], -R6 ;  /* 0x0000b4000b037a23 */ /* 0x000fe20000010806 */
[----:B------:R-:W4:Y:S01]  /*1b6a0*/  SHFL.BFLY PT, R136, R0, 0x2, 0x1f ;  /* 0x0c401f0000887f89 */ /* 0x000f2200000e0000 */
[----:B------:R-:W-:Y:S02]  /*1b6b0*/  FSEL R220, R224, -INF , P4 ;  /* 0xff800000e0dc7808 */ /* 0x000fe40002000000 */
[----:B------:R-:W-:Y:S02]  /*1b6c0*/  ISETP.GT.AND P4, PT, R8, 0x30, PT ;  /* 0x000000300800780c */ /* 0x000fe40003f84270 */
[----:B------:R4:W-:Y:S01]  /*1b6d0*/  MUFU.EX2 R62, R3 ;  /* 0x00000003003e7308 */ /* 0x0009e20000000800 */
[----:B------:R-:W-:Y:S02]  /*1b6e0*/  FSEL R251, R251, -INF , P1 ;  /* 0xff800000fbfb7808 */ /* 0x000fe40000800000 */
[----:B------:R-:W-:Y:S02]  /*1b6f0*/  FSEL R250, R250, -INF , P0 ;  /* 0xff800000fafa7808 */ /* 0x000fe40000000000 */
[C---:B------:R-:W-:Y:S02]  /*1b700*/  ISETP.GT.AND P0, PT, R8.reuse, 0x31, PT ;  /* 0x000000310800780c */ /* 0x040fe40003f04270 */
[----:B------:R-:W-:Y:S01]  /*1b710*/  ISETP.GT.AND P1, PT, R8, 0x39, PT ;  /* 0x000000390800780c */ /* 0x000fe20003f24270 */
[----:B------:R-:W-:Y:S01]  /*1b720*/  FMUL.FTZ R8, R137, c[0x0][0x2d0] ;  /* 0x0000b40089087a20 */ /* 0x000fe20000410000 */
[----:B------:R-:W-:Y:S01]  /*1b730*/  FMNMX.FTZ R2, R48, R2, !PT ;  /* 0x0000000230027209 */ /* 0x000fe20007810000 */
[----:B------:R-:W4:Y:S01]  /*1b740*/  MUFU.TANH R135, R63 ;  /* 0x0000003f00877308 */ /* 0x000f220000002400 */
[----:B-1----:R-:W-:Y:S02]  /*1b750*/  FSEL R221, R5, -INF , P2 ;  /* 0xff80000005dd7808 */ /* 0x002fe40001000000 */
[----:B------:R-:W-:Y:S02]  /*1b760*/  FSETP.NEU.FTZ.AND P2, PT, R137, -INF , PT ;  /* 0xff8000008900780b */ /* 0x000fe40003f5d000 */
[----:B------:R-:W-:Y:S02]  /*1b770*/  FMNMX.FTZ R2, R210, R2, !PT ;  /* 0x00000002d2027209 */ /* 0x000fe40007810000 */
[----:B------:R-:W-:Y:S02]  /*1b780*/  FSEL R8, R8, RZ, P2 ;  /* 0x000000ff08087208 */ /* 0x000fe40001000000 */
[----:B------:R-:W-:Y:S01]  /*1b790*/  FMNMX.FTZ R2, R64, R2, !PT ;  /* 0x0000000240027209 */ /* 0x000fe20007810000 */
[----:B------:R-:W1:Y:S01]  /*1b7a0*/  MUFU.TANH R59, R59 ;  /* 0x0000003b003b7308 */ /* 0x000e620000002400 */
[----:B----4-:R-:W-:Y:S01]  /*1b7b0*/  FMNMX.FTZ R136, R0, R136, !PT ;  /* 0x0000008800887209 */ /* 0x010fe20007810000 */
[--C-:B------:R-:W-:Y:S01]  /*1b7c0*/  FFMA.FTZ R4, R15, c[0x0][0x2d0], -R8.reuse ;  /* 0x0000b4000f047a23 */ /* 0x100fe20000010808 */
[----:B------:R-:W-:Y:S01]  /*1b7d0*/  FMNMX.FTZ R2, R220, R2, !PT ;  /* 0x00000002dc027209 */ /* 0x000fe20007810000 */
[----:B------:R-:W-:Y:S01]  /*1b7e0*/  FFMA.FTZ R3, R14, c[0x0][0x2d0], -R8 ;  /* 0x0000b4000e037a23 */ /* 0x000fe20000010808 */
[----:B------:R-:W-:Y:S01]  /*1b7f0*/  FSEL R222, R58, -INF , P4 ;  /* 0xff8000003ade7808 */ /* 0x000fe20002000000 */
[----:B------:R-:W-:Y:S01]  /*1b800*/  FFMA.FTZ R0, R12, c[0x0][0x2d0], -R6 ;  /* 0x0000b4000c007a23 */ /* 0x000fe20000010806 */
[----:B------:R-:W-:Y:S01]  /*1b810*/  FMNMX.FTZ R2, R252, R2, !PT ;  /* 0x00000002fc027209 */ /* 0x000fe20007810000 */
[----:B------:R-:W4:Y:S01]  /*1b820*/  SHFL.BFLY PT, R5, R136, 0x1, 0x1f ;  /* 0x0c201f0088057f89 */ /* 0x000f2200000e0000 */
[----:B------:R-:W-:Y:S01]  /*1b830*/  PLOP3.LUT P4, PT, PT, PT, UP1, 0x80, 0x0 ;  /* 0x000000000000781c */ /* 0x000fe20003f8f018 */
[----:B------:R-:W-:Y:S01]  /*1b840*/  MUFU.EX2 R215, R3 ;  /* 0x0000000300d77308 */ /* 0x000fe20000000800 */
[----:B------:R-:W-:Y:S01]  /*1b850*/  FMNMX.FTZ R2, R67, R2, !PT ;  /* 0x0000000243027209 */ /* 0x000fe20007810000 */
[--C-:B------:R-:W-:Y:S01]  /*1b860*/  FFMA.FTZ R38, R38, c[0x0][0x2d0], -R8.reuse ;  /* 0x0000b40026267a23 */ /* 0x100fe20000010808 */
[----:B------:R-:W-:Y:S01]  /*1b870*/  FSEL R135, R135, -INF , P1 ;  /* 0xff80000087877808 */ /* 0x000fe20000800000 */
[--C-:B------:R-:W-:Y:S01]  /*1b880*/  FFMA.FTZ R36, R36, c[0x0][0x2d0], -R8.reuse ;  /* 0x0000b40024247a23 */ /* 0x100fe20000010808 */
[----:B------:R-:W-:Y:S01]  /*1b890*/  FMNMX.FTZ R2, R251, R2, !PT ;  /* 0x00000002fb027209 */ /* 0x000fe20007810000 */
[--C-:B------:R-:W-:Y:S02]  /*1b8a0*/  FFMA.FTZ R53, R34, c[0x0][0x2d0], -R8.reuse ;  /* 0x0000b40022357a23 */ /* 0x100fe40000010808 */
[--C-:B------:R-:W-:Y:S02]  /*1b8b0*/  FFMA.FTZ R239, R32, c[0x0][0x2d0], -R8.reuse ;  /* 0x0000b40020ef7a23 */ /* 0x100fe40000010808 */
[----:B------:R4:W-:Y:S01]  /*1b8c0*/  MUFU.EX2 R55, R0 ;  /* 0x0000000000377308 */ /* 0x0009e20000000800 */
[----:B------:R-:W-:Y:S01]  /*1b8d0*/  FMNMX.FTZ R2, R250, R2, !PT ;  /* 0x00000002fa027209 */ /* 0x000fe20007810000 */
[--C-:B------:R-:W-:Y:S01]  /*1b8e0*/  FFMA.FTZ R233, R31, c[0x0][0x2d0], -R8.reuse ;  /* 0x0000b4001fe97a23 */ /* 0x100fe20000010808 */
[----:B-1----:R-:W-:Y:S01]  /*1b8f0*/  FSEL R223, R59, -INF , P0 ;  /* 0xff8000003bdf7808 */ /* 0x002fe20000000000 */
[--C-:B------:R-:W-:Y:S01]  /*1b900*/  FFMA.FTZ R247, R247, c[0x0][0x2d0], -R8.reuse ;  /* 0x0000b400f7f77a23 */ /* 0x100fe20000010808 */
[----:B------:R-:W-:Y:S01]  /*1b910*/  FMNMX.FTZ R2, R249, R2, !PT ;  /* 0x00000002f9027209 */ /* 0x000fe20007810000 */
[--C-:B------:R-:W-:Y:S02]  /*1b920*/  FFMA.FTZ R35, R35, c[0x0][0x2d0], -R8.reuse ;  /* 0x0000b40023237a23 */ /* 0x100fe40000010808 */
[----:B------:R-:W-:Y:S01]  /*1b930*/  FFMA.FTZ R57, R33, c[0x0][0x2d0], -R8 ;  /* 0x0000b40021397a23 */ /* 0x000fe20000010808 */
[----:B------:R-:W-:Y:S02]  /*1b940*/  FMNMX.FTZ R2, R248, R2, !PT ;  /* 0x00000002f8027209 */ /* 0x000fe40007810000 */
[----:B----4-:R-:W-:Y:S02]  /*1b950*/  FMNMX.FTZ R136, R136, R5, !PT ;  /* 0x0000000588887209 */ /* 0x010fe40007810000 */
[----:B------:R-:W-:Y:S04]  /*1b960*/  FMNMX.FTZ R2, R222, R2, !PT ;  /* 0x00000002de027209 */ /* 0x000fe80007810000 */
[----:B------:R-:W-:Y:S01]  /*1b970*/  FMNMX.FTZ R0, R223, R2, !PT ;  /* 0x00000002df007209 */ /* 0x000fe20007810000 */
[----:B------:R-:W-:Y:S03]  /*1b980*/  FFMA.FTZ R2, R13, c[0x0][0x2d0], -R6 ;  /* 0x0000b4000d027a23 */ /* 0x000fe60000010806 */
[----:B------:R-:W-:Y:S01]  /*1b990*/  FMNMX.FTZ R0, R221, R0, !PT ;  /* 0x00000000dd007209 */ /* 0x000fe20007810000 */
[----:B------:R1:W-:Y:S03]  /*1b9a0*/  MUFU.EX2 R60, R2 ;  /* 0x00000002003c7308 */ /* 0x0003e60000000800 */
[----:B------:R-:W-:Y:S05]  /*1b9b0*/  FMNMX.FTZ R0, R135, R0, !PT ;  /* 0x0000000087007209 */ /* 0x000fea0007810000 */
[----:B-1----:R-:W1:Y:S02]  /*1b9c0*/  SHFL.BFLY PT, R2, R0, 0x2, 0x1f ;  /* 0x0c401f0000027f89 */ /* 0x002e6400000e0000 */
[----:B-1----:R-:W-:Y:S01]  /*1b9d0*/  FMNMX.FTZ R0, R0, R2, !PT ;  /* 0x0000000200007209 */ /* 0x002fe20007810000 */
[----:B------:R-:W-:Y:S04]  /*1b9e0*/  FFMA.FTZ R2, R17, c[0x0][0x2d0], -R8 ;  /* 0x0000b40011027a23 */ /* 0x000fe80000010808 */
[----:B------:R1:W-:Y:S02]  /*1b9f0*/  MUFU.EX2 R242, R2 ;  /* 0x0000000200f27308 */ /* 0x0003e40000000800 */
[----:B-1----:R-:W1:Y:S08]  /*1ba00*/  SHFL.BFLY PT, R2, R0, 0x1, 0x1f ;  /* 0x0c201f0000027f89 */ /* 0x002e7000000e0000 */
[----:B--2---:R2:W-:Y:S01]  /*1ba10*/  MUFU.EX2 R51, R4 ;  /* 0x0000000400337308 */ /* 0x0045e20000000800 */
[----:B------:R-:W-:Y:S01]  /*1ba20*/  @P4 IADD3 R3, P1, R50, UR18, RZ ;  /* 0x0000001232034c10 */ /* 0x000fe2000ff3e0ff */
[----:B------:R-:W-:Y:S02]  /*1ba30*/  FFMA.FTZ R50, R218, c[0x0][0x2d0], -R6 ;  /* 0x0000b400da327a23 */ /* 0x000fe40000010806 */
[----:B------:R-:W-:Y:S01]  /*1ba40*/  FFMA.FTZ R218, R42, c[0x0][0x2d0], -R8 ;  /* 0x0000b4002ada7a23 */ /* 0x000fe20000010808 */
[----:B------:R-:W-:Y:S01]  /*1ba50*/  @P4 LEA R12, P0, R3, c[0x0][0x1c8], 0x1 ;  /* 0x00007200030c4a11 */ /* 0x000fe200078008ff */
[----:B---3--:R-:W-:Y:S02]  /*1ba60*/  FFMA.FTZ R46, R216, c[0x0][0x2d0], -R6 ;  /* 0x0000b400d82e7a23 */ /* 0x008fe40000010806 */
[--C-:B------:R-:W-:Y:S01]  /*1ba70*/  FFMA.FTZ R216, R39, c[0x0][0x2d0], -R8.reuse ;  /* 0x0000b40027d87a23 */ /* 0x100fe20000010808 */
[----:B--2---:R-:W-:Y:S01]  /*1ba80*/  @P4 IADD3.X R4, R47, UR15, RZ, P1, !PT ;  /* 0x0000000f2f044c10 */ /* 0x004fe20008ffe4ff */
[----:B------:R-:W-:Y:S01]  /*1ba90*/  FFMA.FTZ R47, R37, c[0x0][0x2d0], -R8 ;  /* 0x0000b400252f7a23 */ /* 0x000fe20000010808 */
[----:B------:R-:W-:Y:S02]  /*1baa0*/  FSETP.NEU.FTZ.AND P1, PT, R136, -INF , PT ;  /* 0xff8000008800780b */ /* 0x000fe40003f3d000 */
[----:B------:R-:W-:Y:S01]  /*1bab0*/  @P4 LEA.HI.X R13, R3, c[0x0][0x1cc], R4, 0x1, P0 ;  /* 0x00007300030d4a11 */ /* 0x000fe200000f0c04 */
[----:B------:R-:W-:Y:S04]  /*1bac0*/  FFMA.FTZ R4, R16, c[0x0][0x2d0], -R8 ;  /* 0x0000b40010047a23 */ /* 0x000fe80000010808 */
[----:B------:R2:W3:Y:S01]  /*1bad0*/  MUFU.EX2 R56, R4 ;  /* 0x0000000400387308 */ /* 0x0004e20000000800 */
[----:B------:R4:W-:Y:S01]  /*1bae0*/  @P4 LDGSTS.E.BYPASS.LTC128B.128 [R244+0x4100], [R12.64], !P5 ;  /* 0x041000000cf44fae */ /* 0x0009e2000e901d5c */
[----:B------:R-:W-:Y:S01]  /*1baf0*/  @P4 IADD3 R3, P0, R10, UR18, RZ ;  /* 0x000000120a034c10 */ /* 0x000fe2000ff1e0ff */
[----:B------:R-:W-:Y:S03]  /*1bb00*/  @UP1 UIADD3 UR18, UP0, UR10, 0x80, URZ ;  /* 0x000000800a121890 */ /* 0x000fe6000ff1e03f */
[----:B--2---:R-:W-:Y:S01]  /*1bb10*/  @P4 IADD3.X R4, R7, UR15, RZ, P0, !PT ;  /* 0x0000000f07044c10 */ /* 0x004fe200087fe4ff */
[----:B------:R-:W-:Y:S01]  /*1bb20*/  FMUL.FTZ R7, R136, c[0x0][0x2d0] ;  /* 0x0000b40088077a20 */ /* 0x000fe20000410000 */
[----:B------:R-:W-:Y:S01]  /*1bb30*/  @P4 LEA R14, P0, R3, c[0x0][0x1c8], 0x1 ;  /* 0x00007200030e4a11 */ /* 0x000fe200078008ff */
[----:B------:R-:W-:Y:S03]  /*1bb40*/  @UP1 UIADD3.X UR15, URZ, UR17, URZ, UP0, !UPT ;  /* 0x000000113f0f1290 */ /* 0x000fe600087fe43f */
[----:B------:R-:W-:Y:S02]  /*1bb50*/  FSEL R7, R7, RZ, P1 ;  /* 0x000000ff07077208 */ /* 0x000fe40000800000 */
[----:B------:R-:W-:Y:S02]  /*1bb60*/  @P4 LEA.HI.X R15, R3, c[0x0][0x1cc], R4, 0x1, P0 ;  /* 0x00007300030f4a11 */ /* 0x000fe400000f0c04 */
[----:B------:R-:W-:Y:S01]  /*1bb70*/  @P4 IADD3 R4, P0, R12, UR19, RZ ;  /* 0x000000130c044c10 */ /* 0x000fe2000ff1e0ff */
[--C-:B------:R-:W-:Y:S01]  /*1bb80*/  FFMA.FTZ R3, R134, c[0x0][0x2d0], -R7.reuse ;  /* 0x0000b40086037a23 */ /* 0x100fe20000010807 */
[----:B-1----:R-:W-:Y:S01]  /*1bb90*/  FMNMX.FTZ R134, R0, R2, !PT ;  /* 0x0000000200867209 */ /* 0x002fe20007810000 */
[--C-:B------:R-:W-:Y:S01]  /*1bba0*/  FFMA.FTZ R0, R143, c[0x0][0x2d0], -R7.reuse ;  /* 0x0000b4008f007a23 */ /* 0x100fe20000010807 */
[----:B------:R-:W-:Y:S01]  /*1bbb0*/  @P4 IADD3.X R5, R13, UR20, RZ, P0, !PT ;  /* 0x000000140d054c10 */ /* 0x000fe200087fe4ff */
[----:B------:R1:W-:Y:S01]  /*1bbc0*/  MUFU.EX2 R214, R3 ;  /* 0x0000000300d67308 */ /* 0x0003e20000000800 */
[----:B------:R-:W-:Y:S01]  /*1bbd0*/  @P4 IADD3 R10, P0, R4, UR19, RZ ;  /* 0x00000013040a4c10 */ /* 0x000fe2000ff1e0ff */
[----:B------:R-:W-:Y:S01]  /*1bbe0*/  FMUL.FTZ R212, R134, c[0x0][0x2d0] ;  /* 0x0000b40086d47a20 */ /* 0x000fe20000410000 */
[----:B------:R2:W-:Y:S01]  /*1bbf0*/  @P4 LDGSTS.E.BYPASS.LTC128B.128 [R244+0x6100], [R14.64], !P6 ;  /* 0x061000000ef44fae */ /* 0x0005e2000f101d5c */
[----:B---3--:R-:W-:Y:S01]  /*1bc00*/  F2FP.BF16.PACK_AB R143, R242, R56 ;  /* 0x00000038f28f723e */ /* 0x008fe200000010ff */
[--C-:B------:R-:W-:Y:S01]  /*1bc10*/  FFMA.FTZ R219, R30, c[0x0][0x2d0], -R7.reuse ;  /* 0x0000b4001edb7a23 */ /* 0x100fe20000010807 */
[----:B------:R-:W-:Y:S01]  /*1bc20*/  @P4 IADD3.X R11, R5, UR20, RZ, P0, !PT ;  /* 0x00000014050b4c10 */ /* 0x000fe200087fe4ff */
[--C-:B------:R-:W-:Y:S01]  /*1bc30*/  FFMA.FTZ R240, R24, c[0x0][0x2d0], -R7.reuse ;  /* 0x0000b40018f07a23 */ /* 0x100fe20000010807 */
[----:B------:R-:W-:Y:S01]  /*1bc40*/  @P4 IADD3 R16, P0, R4, UR18, RZ ;  /* 0x0000001204104c10 */ /* 0x000fe2000ff1e0ff */
[--C-:B------:R-:W-:Y:S01]  /*1bc50*/  FFMA.FTZ R224, R19, c[0x0][0x2d0], -R7.reuse ;  /* 0x0000b40013e07a23 */ /* 0x100fe20000010807 */
[----:B------:R-:W-:Y:S01]  /*1bc60*/  MUFU.EX2 R243, R0 ;  /* 0x0000000000f37308 */ /* 0x000fe20000000800 */
[----:B------:R3:W-:Y:S01]  /*1bc70*/  @P4 LDGSTS.E.BYPASS.LTC128B.128 [R244+0x4900], [R4.64], !P5 ;  /* 0x0490000004f44fae */ /* 0x0007e2000e901d5c */
[----:B------:R-:W-:Y:S01]  /*1bc80*/  @P4 IADD3.X R17, R5, UR15, RZ, P0, !PT ;  /* 0x0000000f05114c10 */ /* 0x000fe200087fe4ff */
[--C-:B------:R-:W-:Y:S01]  /*1bc90*/  FFMA.FTZ R231, R18, c[0x0][0x2d0], -R7.reuse ;  /* 0x0000b40012e77a23 */ /* 0x100fe20000010807 */
[C---:B----4-:R-:W-:Y:S01]  /*1bca0*/  @P4 IADD3 R12, P0, R10.reuse, UR19, RZ ;  /* 0x000000130a0c4c10 */ /* 0x050fe2000ff1e0ff */
[--C-:B------:R-:W-:Y:S02]  /*1bcb0*/  FFMA.FTZ R241, R9, c[0x0][0x2d0], -R7.reuse ;  /* 0x0000b40009f17a23 */ /* 0x100fe40000010807 */
[--C-:B------:R-:W-:Y:S01]  /*1bcc0*/  FFMA.FTZ R246, R29, c[0x0][0x2d0], -R7.reuse ;  /* 0x0000b4001df67a23 */ /* 0x100fe20000010807 */
[----:B------:R-:W-:Y:S01]  /*1bcd0*/  @P4 IADD3.X R13, R11, UR20, RZ, P0, !PT ;  /* 0x000000140b0d4c10 */ /* 0x000fe200087fe4ff */
[----:B------:R3:W-:Y:S01]  /*1bce0*/  @P4 LDGSTS.E.BYPASS.LTC128B.128 [R244+0x6900], [R4.64+0x80], !P6 ;  /* 0x0690008004f44fae */ /* 0x0007e2000f101d5c */
[----:B------:R-:W-:Y:S01]  /*1bcf0*/  @P4 IADD3 R2, P0, R10, UR18, RZ ;  /* 0x000000120a024c10 */ /* 0x000fe2000ff1e0ff */
[--C-:B------:R-:W-:Y:S02]  /*1bd00*/  FFMA.FTZ R28, R28, c[0x0][0x2d0], -R7.reuse ;  /* 0x0000b4001c1c7a23 */ /* 0x100fe40000010807 */
[--C-:B------:R-:W-:Y:S02]  /*1bd10*/  FFMA.FTZ R63, R27, c[0x0][0x2d0], -R7.reuse ;  /* 0x0000b4001b3f7a23 */ /* 0x100fe40000010807 */
[--C-:B-1----:R-:W-:Y:S01]  /*1bd20*/  FFMA.FTZ R3, R141, c[0x0][0x2d0], -R7.reuse ;  /* 0x0000b4008d037a23 */ /* 0x102fe20000010807 */
[----:B------:R-:W-:Y:S01]  /*1bd30*/  F2FP.BF16.PACK_AB R141, R51, R215 ;  /* 0x000000d7338d723e */ /* 0x000fe200000010ff */
[----:B------:R1:W-:Y:S01]  /*1bd40*/  @P4 LDGSTS.E.BYPASS.LTC128B.128 [R244+0x5100], [R10.64], !P5 ;  /* 0x051000000af44fae */ /* 0x0003e2000e901d5c */
[--C-:B------:R-:W-:Y:S01]  /*1bd50*/  FFMA.FTZ R61, R26, c[0x0][0x2d0], -R7.reuse ;  /* 0x0000b4001a3d7a23 */ /* 0x100fe20000010807 */
[----:B------:R4:W1:Y:S01]  /*1bd60*/  MUFU.EX2 R52, R3 ;  /* 0x0000000300347308 */ /* 0x0008620000000800 */
[--C-:B--2---:R-:W-:Y:S02]  /*1bd70*/  FFMA.FTZ R15, R22, c[0x0][0x2d0], -R6.reuse ;  /* 0x0000b400160f7a23 */ /* 0x104fe40000010806 */
[--C-:B------:R-:W-:Y:S03]  /*1bd80*/  FFMA.FTZ R25, R25, c[0x0][0x2d0], -R7.reuse ;  /* 0x0000b40019197a23 */ /* 0x100fe60000010807 */
[----:B------:R2:W-:Y:S08]  /*1bd90*/  @P4 LDGSTS.E.BYPASS.LTC128B.128 [R244+0x7100], [R16.64], !P6 ;  /* 0x0710000010f44fae */ /* 0x0005f0000f101d5c */
[----:B------:R1:W-:Y:S01]  /*1bda0*/  @P4 LDGSTS.E.BYPASS.LTC128B.128 [R244+0x5900], [R12.64], !P5 ;  /* 0x059000000cf44fae */ /* 0x0003e2000e901d5c */
[----:B---3--:R-:W-:Y:S01]  /*1bdb0*/  FSEL R4, R138, RZ, P3 ;  /* 0x000000ff8a047208 */ /* 0x008fe20001800000 */
[----:B----4-:R-:W-:Y:S01]  /*1bdc0*/  FFMA.FTZ R3, R142, c[0x0][0x2d0], -R7 ;  /* 0x0000b4008e037a23 */ /* 0x010fe20000010807 */
[----:B------:R-:W-:Y:S03]  /*1bdd0*/  F2FP.BF16.PACK_AB R142, R60, R55 ;  /* 0x000000373c8e723e */ /* 0x000fe600000010ff */
[----:B------:R3:W4:Y:S01]  /*1bde0*/  MUFU.EX2 R59, R3 ;  /* 0x00000003003b7308 */ /* 0x0007220000000800 */
[----:B--2---:R-:W-:Y:S02]  /*1bdf0*/  FFMA.FTZ R17, R217, c[0x0][0x2d0], -R6 ;  /* 0x0000b400d9117a23 */ /* 0x004fe40000010806 */
[----:B------:R-:W-:Y:S01]  /*1be00*/  FFMA.FTZ R217, R40, c[0x0][0x2d0], -R8 ;  /* 0x0000b40028d97a23 */ /* 0x000fe20000010808 */
[----:B---3--:R-:W-:Y:S02]  /*1be10*/  @P4 IADD3.X R3, R11, UR15, RZ, P0, !PT ;  /* 0x0000000f0b034c10 */ /* 0x008fe400087fe4ff */
[----:B------:R-:W-:Y:S03]  /*1be20*/  FSETP.NEU.FTZ.AND P0, PT, R134, -INF , PT ;  /* 0xff8000008600780b */ /* 0x000fe60003f1d000 */
[----:B------:R2:W-:Y:S01]  /*1be30*/  @P4 LDGSTS.E.BYPASS.LTC128B.128 [R244+0x7900], [R2.64], !P6 ;  /* 0x0790000002f44fae */ /* 0x0005e2000f101d5c */
[----:B------:R-:W-:Y:S05]  /*1be40*/  FSEL R212, R212, RZ, P0 ;  /* 0x000000ffd4d47208 */ /* 0x000fea0000000000 */
[--C-:B------:R-:W-:Y:S01]  /*1be50*/  FFMA.FTZ R0, R208, c[0x0][0x2d0], -R212.reuse ;  /* 0x0000b400d0007a23 */ /* 0x100fe200000108d4 */
[----:B-1----:R-:W-:Y:S01]  /*1be60*/  F2FP.BF16.PACK_AB R208, R52, R214 ;  /* 0x000000d634d0723e */ /* 0x002fe200000010ff */
[--C-:B------:R-:W-:Y:S01]  /*1be70*/  FFMA.FTZ R5, R210, c[0x0][0x2d0], -R212.reuse ;  /* 0x0000b400d2057a23 */ /* 0x100fe200000108d4 */
[----:B----4-:R-:W-:Y:S01]  /*1be80*/  F2FP.BF16.PACK_AB R210, R243, R59 ;  /* 0x0000003bf3d2723e */ /* 0x010fe200000010ff */
[----:B------:R1:W-:Y:S01]  /*1be90*/  MUFU.EX2 R213, R0 ;  /* 0x0000000000d57308 */ /* 0x0003e20000000800 */
[--C-:B------:R-:W-:Y:S01]  /*1bea0*/  FFMA.FTZ R221, R221, c[0x0][0x2d0], -R212.reuse ;  /* 0x0000b400dddd7a23 */ /* 0x100fe200000108d4 */
[----:B------:R-:W0:Y:S08]  /*1beb0*/  LDGDEPBAR ;  /* 0x00000000000079af */ /* 0x000e300000000000 */
[----:B------:R3:W-:Y:S01]  /*1bec0*/  MUFU.EX2 R235, R5 ;  /* 0x0000000500eb7308 */ /* 0x0007e20000000800 */
[----:B--2---:R-:W-:Y:S02]  /*1bed0*/  FSEL R3, R137, RZ, P2 ;  /* 0x000000ff89037208 */ /* 0x004fe40001000000 */
[----:B------:R-:W-:Y:S01]  /*1bee0*/  FSEL R2, R136, RZ, P1 ;  /* 0x000000ff88027208 */ /* 0x000fe20000800000 */
[----:B-1----:R-:W-:Y:S06]  /*1bef0*/  FFMA.FTZ R0, R209, c[0x0][0x2d0], -R212 ;  /* 0x0000b400d1007a23 */ /* 0x002fec00000108d4 */
[----:B------:R1:W2:Y:S01]  /*1bf00*/  MUFU.EX2 R54, R0 ;  /* 0x0000000000367308 */ /* 0x0002a20000000800 */
[----:B---3--:R-:W-:Y:S02]  /*1bf10*/  FADD.FTZ R5, -R4, R132 ;  /* 0x0000008404057221 */ /* 0x008fe40000010100 */
[----:B------:R-:W-:Y:S02]  /*1bf20*/  FADD.FTZ R4, -R3, R133 ;  /* 0x0000008503047221 */ /* 0x000fe40000010100 */
[----:B------:R-:W-:Y:S02]  /*1bf30*/  FADD.FTZ R3, -R2, R139 ;  /* 0x0000008b02037221 */ /* 0x000fe40000010100 */
[----:B------:R-:W-:Y:S02]  /*1bf40*/  FFMA.FTZ R139, R43, c[0x0][0x2d0], -R7 ;  /* 0x0000b4002b8b7a23 */ /* 0x000fe40000010807 */
[----:B-1----:R-:W-:Y:S01]  /*1bf50*/  FFMA.FTZ R0, R48, c[0x0][0x2d0], -R212 ;  /* 0x0000b40030007a23 */ /* 0x002fe200000108d4 */
[----:B--2---:R-:W-:Y:S01]  /*1bf60*/  F2FP.BF16.PACK_AB R209, R54, R213 ;  /* 0x000000d536d1723e */ /* 0x004fe200000010ff */
[----:B------:R-:W-:Y:S02]  /*1bf70*/  FFMA.FTZ R48, R23, c[0x0][0x2d0], -R6 ;  /* 0x0000b40017307a23 */ /* 0x000fe40000010806 */
[----:B------:R1:W2:Y:S01]  /*1bf80*/  MUFU.EX2 R58, R0 ;  /* 0x00000000003a7308 */ /* 0x0002a20000000800 */
[----:B------:R-:W3:Y:S01]  /*1bf90*/  LDSM.16.MT88.4 R20, [R225+0x100] ;  /* 0x00010000e114783b */ /* 0x000ee20000004200 */
[----:B-1----:R-:W-:Y:S02]  /*1bfa0*/  FSEL R0, R134, RZ, P0 ;  /* 0x000000ff86007208 */ /* 0x002fe40000000000 */
[----:B--2---:R-:W-:Y:S03]  /*1bfb0*/  F2FP.BF16.PACK_AB R211, R235, R58 ;  /* 0x0000003aebd3723e */ /* 0x004fe600000010ff */
[----:B------:R-:W-:Y:S01]  /*1bfc0*/  FADD.FTZ R2, -R0, R140 ;  /* 0x0000008c00027221 */ /* 0x000fe20000010100 */
[----:B------:R-:W-:Y:S01]  /*1bfd0*/  F2FP.BF16.PACK_AB R140, R62, R66 ;  /* 0x000000423e8c723e */ /* 0x000fe200000010ff */
[----:B------:R-:W-:Y:S04]  /*1bfe0*/  FMUL.FTZ R0, R5, c[0x0][0x2d0] ;  /* 0x0000b40005007a20 */ /* 0x000fe80000410000 */
[----:B------:R1:W2:Y:S02]  /*1bff0*/  MUFU.EX2 R133, R0 ;  /* 0x0000000000857308 */ /* 0x0002a40000000800 */
[----:B-1----:R-:W-:Y:S02]  /*1c000*/  FMUL.FTZ R0, R4, c[0x0][0x2d0] ;  /* 0x0000b40004007a20 */ /* 0x002fe40000410000 */
[C---:B--2---:R-:W-:Y:S06]  /*1c010*/  FMUL.FTZ R4, R133.reuse, R144 ;  /* 0x0000009085047220 */ /* 0x044fec0000410000 */
[----:B------:R1:W2:Y:S01]  /*1c020*/  MUFU.EX2 R132, R0 ;  /* 0x0000000000847308 */ /* 0x0002a20000000800 */
[C---:B------:R-:W-:Y:S02]  /*1c030*/  FMUL.FTZ R5, R133.reuse, R145 ;  /* 0x0000009185057220 */ /* 0x040fe40000410000 */
[C---:B------:R-:W-:Y:S01]  /*1c040*/  FMUL.FTZ R16, R133.reuse, R156 ;  /* 0x0000009c85107220 */ /* 0x040fe20000410000 */
[----:B------:R-:W-:Y:S01]  /*1c050*/  MOV R156, R65 ;  /* 0x00000041009c7202 */ /* 0x000fe20000000f00 */
[C---:B------:R-:W-:Y:S02]  /*1c060*/  FMUL.FTZ R32, R133.reuse, R172 ;  /* 0x000000ac85207220 */ /* 0x040fe40000410000 */
[C---:B------:R-:W-:Y:S01]  /*1c070*/  FMUL.FTZ R33, R133.reuse, R173 ;  /* 0x000000ad85217220 */ /* 0x040fe20000410000 */
[----:B------:R-:W-:Y:S01]  /*1c080*/  MOV R173, R56 ;  /* 0x0000003800ad7202 */ /* 0x000fe20000000f00 */
[----:B------:R-:W-:Y:S02]  /*1c090*/  IMAD.MOV.U32 R172, RZ, RZ, R57 ;  /* 0x000000ffffac7224 */ /* 0x000fe400078e0039 */
[C---:B------:R-:W-:Y:S02]  /*1c0a0*/  FMUL.FTZ R65, R133.reuse, R205 ;  /* 0x000000cd85417220 */ /* 0x040fe40000410000 */
[C---:B------:R-:W-:Y:S02]  /*1c0b0*/  FMUL.FTZ R68, R133.reuse, R68 ;  /* 0x0000004485447220 */ /* 0x040fe40000410000 */
[C---:B------:R-:W-:Y:S02]  /*1c0c0*/  FMUL.FTZ R69, R133.reuse, R69 ;  /* 0x0000004585457220 */ /* 0x040fe40000410000 */
[C---:B------:R-:W-:Y:S02]  /*1c0d0*/  FMUL.FTZ R80, R133.reuse, R80 ;  /* 0x0000005085507220 */ /* 0x040fe40000410000 */
[C---:B------:R-:W-:Y:S02]  /*1c0e0*/  FMUL.FTZ R81, R133.reuse, R81 ;  /* 0x0000005185517220 */ /* 0x040fe40000410000 */
[C---:B------:R-:W-:Y:S02]  /*1c0f0*/  FMUL.FTZ R84, R133.reuse, R84 ;  /* 0x0000005485547220 */ /* 0x040fe40000410000 */
[----:B------:R-:W-:Y:S02]  /*1c100*/  FMUL.FTZ R85, R133, R85 ;  /* 0x0000005585557220 */ /* 0x000fe40000410000 */
[----:B-1----:R-:W-:Y:S02]  /*1c110*/  FMUL.FTZ R0, R3, c[0x0][0x2d0] ;  /* 0x0000b40003007a20 */ /* 0x002fe40000410000 */
[C---:B--2---:R-:W-:Y:S02]  /*1c120*/  FMUL.FTZ R6, R132.reuse, R146 ;  /* 0x0000009284067220 */ /* 0x044fe40000410000 */
[----:B------:R1:W2:Y:S01]  /*1c130*/  MUFU.EX2 R3, R0 ;  /* 0x0000000000037308 */ /* 0x0002a20000000800 */
[C---:B------:R-:W-:Y:S02]  /*1c140*/  FMUL.FTZ R18, R132.reuse, R158 ;  /* 0x0000009e84127220 */ /* 0x040fe40000410000 */
[----:B------:R-:W-:Y:S02]  /*1c150*/  IMAD.MOV.U32 R158, RZ, RZ, R36 ;  /* 0x000000ffff9e7224 */ /* 0x000fe400078e0024 */
        /* <DEDUP_REMOVED lines=14> */
[----:B------:R-:W-:Y:S02]  /*1c240*/  FFMA.FTZ R2, R41, c[0x0][0x2d0], -R7 ;  /* 0x0000b40029027a23 */ /* 0x000fe40000010807 */
[C---:B------:R-:W-:Y:S02]  /*1c250*/  FMUL.FTZ R7, R132.reuse, R147 ;  /* 0x0000009384077220 */ /* 0x040fe40000410000 */
[----:B------:R-:W1:Y:S01]  /*1c260*/  MUFU.EX2 R0, R0 ;  /* 0x0000000000007308 */ /* 0x000e620000000800 */
[----:B------:R-:W-:Y:S01]  /*1c270*/  LDSM.16.MT88.4 R144, [R227+0x100] ;  /* 0x00010000e390783b */ /* 0x000fe20000004200 */
[C---:B------:R-:W-:Y:S02]  /*1c280*/  FMUL.FTZ R99, R132.reuse, R99 ;  /* 0x0000006384637220 */ /* 0x040fe40000410000 */
[----:B------:R-:W-:Y:S01]  /*1c290*/  FMUL.FTZ R102, R132, R102 ;  /* 0x0000006684667220 */ /* 0x000fe20000410000 */
[-C--:B---3--:R-:W-:Y:S05]  /*1c2a0*/  HMMA.16816.F32.BF16 R4, R140, R20.reuse, R4 ;  /* 0x000000148c04723c */ /* 0x088fea0000041804 */
[C---:B--2---:R-:W-:Y:S01]  /*1c2b0*/  FMUL.FTZ R8, R3.reuse, R148 ;  /* 0x0000009403087220 */ /* 0x044fe20000410000 */
[----:B------:R-:W-:Y:S01]  /*1c2c0*/  MOV R148, R44 ;  /* 0x0000002c00947202 */ /* 0x000fe20000000f00 */
[C---:B------:R-:W-:Y:S02]  /*1c2d0*/  FMUL.FTZ R9, R3.reuse, R149 ;  /* 0x0000009503097220 */ /* 0x040fe40000410000 */
[C---:B------:R-:W-:Y:S03]  /*1c2e0*/  FMUL.FTZ R12, R3.reuse, R152 ;  /* 0x00000098030c7220 */ /* 0x040fe60000410000 */
[----:B------:R-:W-:Y:S02]  /*1c2f0*/  IMAD.MOV.U32 R152, RZ, RZ, R15 ;  /* 0x000000ffff987224 */ /* 0x000fe400078e000f */
[C---:B------:R-:W-:Y:S01]  /*1c300*/  FMUL.FTZ R13, R3.reuse, R153 ;  /* 0x00000099030d7220 */ /* 0x040fe20000410000 */
[----:B------:R-:W-:Y:S01]  /*1c310*/  MOV R153, R48 ;  /* 0x0000003000997202 */ /* 0x000fe20000000f00 */
[----:B------:R-:W-:Y:S02]  /*1c320*/  FMUL.FTZ R24, R3, R164 ;  /* 0x000000a403187220 */ /* 0x000fe40000410000 */
[----:B------:R-:W-:Y:S02]  /*1c330*/  IMAD.MOV.U32 R164, RZ, RZ, R54 ;  /* 0x000000ffffa47224 */ /* 0x000fe400078e0036 */
[C---:B-1----:R-:W-:Y:S01]  /*1c340*/  FMUL.FTZ R11, R0.reuse, R151 ;  /* 0x00000097000b7220 */ /* 0x042fe20000410000 */
[----:B------:R-:W-:Y:S01]  /*1c350*/  MOV R151, R38 ;  /* 0x0000002600977202 */ /* 0x000fe20000000f00 */
[----:B------:R-:W-:Y:S01]  /*1c360*/  FMUL.FTZ R10, R0, R150 ;  /* 0x00000096000a7220 */ /* 0x000fe20000410000 */
[----:B------:R-:W1:Y:S01]  /*1c370*/  LDSM.16.MT88.4 R36, [R226+0x100] ;  /* 0x00010000e224783b */ /* 0x000e620000004200 */
[----:B------:R-:W-:Y:S01]  /*1c380*/  MOV R150, R47 ;  /* 0x0000002f00967202 */ /* 0x000fe20000000f00 */
[----:B------:R-:W-:Y:S02]  /*1c390*/  IMAD.MOV.U32 R149, RZ, RZ, R46 ;  /* 0x000000ffff957224 */ /* 0x000fe400078e002e */
[----:B------:R-:W-:Y:S02]  /*1c3a0*/  FMUL.FTZ R103, R132, R103 ;  /* 0x0000006784677220 */ /* 0x000fe40000410000 */
[C---:B------:R-:W-:Y:S04]  /*1c3b0*/  HMMA.16816.F32.BF16 R8, R208.reuse, R20, R8 ;  /* 0x00000014d008723c */ /* 0x040fe80000041808 */
[C---:B------:R-:W-:Y:S02]  /*1c3c0*/  FMUL.FTZ R14, R0.reuse, R154 ;  /* 0x0000009a000e7220 */ /* 0x040fe40000410000 */
[----:B------:R-:W-:Y:S01]  /*1c3d0*/  FMUL.FTZ R15, R0, R155 ;  /* 0x0000009b000f7220 */ /* 0x000fe20000410000 */
[----:B------:R-:W-:Y:S01]  /*1c3e0*/  MOV R155, R67 ;  /* 0x00000043009b7202 */ /* 0x000fe20000000f00 */
[----:B------:R-:W-:Y:S04]  /*1c3f0*/  IMAD.MOV.U32 R154, RZ, RZ, R17 ;  /* 0x000000ffff9a7224 */ /* 0x000fe800078e0011 */
[C---:B------:R-:W-:Y:S01]  /*1c400*/  FMUL.FTZ R67, R132.reuse, R207 ;  /* 0x000000cf84437220 */ /* 0x040fe20000410000 */
[-C--:B------:R-:W-:Y:S03]  /*1c410*/  HMMA.16816.F32.BF16 R12, R208, R22.reuse, R12 ;  /* 0x00000016d00c723c */ /* 0x080fe6000004180c */
[C---:B------:R-:W-:Y:S02]  /*1c420*/  FMUL.FTZ R17, R133.reuse, R157 ;  /* 0x0000009d85117220 */ /* 0x040fe40000410000 */
[----:B------:R-:W-:Y:S02]  /*1c430*/  IMAD.MOV.U32 R157, RZ, RZ, R25 ;  /* 0x000000ffff9d7224 */ /* 0x000fe400078e0019 */
[C---:B------:R-:W-:Y:S02]  /*1c440*/  FMUL.FTZ R114, R132.reuse, R114 ;  /* 0x0000007284727220 */ /* 0x040fe40000410000 */
[C---:B------:R-:W-:Y:S01]  /*1c450*/  FMUL.FTZ R115, R132.reuse, R115 ;  /* 0x0000007384737220 */ /* 0x040fe20000410000 */
[C---:B------:R-:W-:Y:S04]  /*1c460*/  HMMA.16816.F32.BF16 R16, R140.reuse, R22, R16 ;  /* 0x000000168c10723c */ /* 0x040fe80000041810 */
[C---:B------:R-:W-:Y:S01]  /*1c470*/  FMUL.FTZ R21, R133.reuse, R161 ;  /* 0x000000a185157220 */ /* 0x040fe20000410000 */
[----:B------:R-:W-:Y:S01]  /*1c480*/  MOV R161, R52 ;  /* 0x0000003400a17202 */ /* 0x000fe20000000f00 */
[----:B------:R-:W-:Y:S02]  /*1c490*/  FMUL.FTZ R20, R133, R160 ;  /* 0x000000a085147220 */ /* 0x000fe40000410000 */
[C---:B------:R-:W-:Y:S01]  /*1c4a0*/  FMUL.FTZ R22, R132.reuse, R162 ;  /* 0x000000a284167220 */ /* 0x040fe20000410000 */
[----:B------:R-:W-:Y:S02]  /*1c4b0*/  MOV R162, R53 ;  /* 0x0000003500a27202 */ /* 0x000fe40000000f00 */
[----:B------:R-:W2:Y:S01]  /*1c4c0*/  LDSM.16.MT88.4 R52, [R228+0x100] ;  /* 0x00010000e434783b */ /* 0x000ea20000004200 */
[C---:B------:R-:W-:Y:S02]  /*1c4d0*/  FMUL.FTZ R23, R132.reuse, R163 ;  /* 0x000000a384177220 */ /* 0x040fe40000410000 */
[C---:B------:R-:W-:Y:S02]  /*1c4e0*/  FMUL.FTZ R118, R132.reuse, R118 ;  /* 0x0000007684767220 */ /* 0x040fe40000410000 */
[C---:B------:R-:W-:Y:S02]  /*1c4f0*/  FMUL.FTZ R119, R132.reuse, R119 ;  /* 0x0000007784777220 */ /* 0x040fe40000410000 */
[----:B------:R-:W-:Y:S01]  /*1c500*/  FMUL.FTZ R130, R132, R130 ;  /* 0x0000008284827220 */ /* 0x000fe20000410000 */
[-C--:B-1----:R-:W-:Y:S03]  /*1c510*/  HMMA.16816.F32.BF16 R20, R140, R36.reuse, R20 ;  /* 0x000000248c14723c */ /* 0x082fe60000041814 */
[C---:B------:R-:W-:Y:S01]  /*1c520*/  FMUL.FTZ R25, R3.reuse, R165 ;  /* 0x000000a503197220 */ /* 0x040fe20000410000 */
[----:B------:R-:W-:Y:S01]  /*1c530*/  MOV R165, R28 ;  /* 0x0000001c00a57202 */ /* 0x000fe20000000f00 */
[C---:B------:R-:W-:Y:S01]  /*1c540*/  FMUL.FTZ R26, R0.reuse, R166 ;  /* 0x000000a6001a7220 */ /* 0x040fe20000410000 */
[----:B------:R-:W-:Y:S01]  /*1c550*/  MOV R166, R60 ;  /* 0x0000003c00a67202 */ /* 0x000fe20000000f00 */
[----:B------:R-:W-:Y:S01]  /*1c560*/  FMUL.FTZ R27, R0, R167 ;  /* 0x000000a7001b7220 */ /* 0x000fe20000410000 */
[----:B------:R-:W-:Y:S01]  /*1c570*/  MOV R167, R58 ;  /* 0x0000003a00a77202 */ /* 0x000fe20000000f00 */
[----:B------:R-:W-:Y:S03]  /*1c580*/  FMUL.FTZ R131, R132, R131 ;  /* 0x0000008384837220 */ /* 0x000fe60000410000 */
[C---:B------:R-:W-:Y:S02]  /*1c590*/  FMUL.FTZ R28, R3.reuse, R168 ;  /* 0x000000a8031c7220 */ /* 0x040fe40000410000 */
[C---:B------:R-:W-:Y:S04]  /*1c5a0*/  HMMA.16816.F32.BF16 R24, R208.reuse, R36, R24 ;  /* 0x00000024d018723c */ /* 0x040fe80000041818 */
[C---:B------:R-:W-:Y:S01]  /*1c5b0*/  FMUL.FTZ R29, R3.reuse, R169 ;  /* 0x000000a9031d7220 */ /* 0x040fe20000410000 */
[----:B------:R-:W-:Y:S01]  /*1c5c0*/  MOV R169, R45 ;  /* 0x0000002d00a97202 */ /* 0x000fe20000000f00 */
[C---:B------:R-:W-:Y:S02]  /*1c5d0*/  FMUL.FTZ R30, R0.reuse, R170 ;  /* 0x000000aa001e7220 */ /* 0x040fe40000410000 */
[C---:B------:R-:W-:Y:S01]  /*1c5e0*/  FMUL.FTZ R31, R0.reuse, R171 ;  /* 0x000000ab001f7220 */ /* 0x040fe20000410000 */
[----:B------:R-:W-:Y:S02]  /*1c5f0*/  MOV R171, R62 ;  /* 0x0000003e00ab7202 */ /* 0x000fe40000000f00 */
[----:B------:R-:W-:Y:S01]  /*1c600*/  MUFU.EX2 R169, R169 ;  /* 0x000000a900a97308 */ /* 0x000fe20000000800 */
[C---:B------:R-:W-:Y:S02]  /*1c610*/  FMUL.FTZ R40, R3.reuse, R180 ;  /* 0x000000b403287220 */ /* 0x040fe40000410000 */
[C---:B------:R-:W-:Y:S01]  /*1c620*/  FMUL.FTZ R41, R3.reuse, R181 ;  /* 0x000000b503297220 */ /* 0x040fe20000410000 */
[-C--:B------:R-:W-:Y:S03]  /*1c630*/  HMMA.16816.F32.BF16 R28, R208, R38.reuse, R28 ;  /* 0x00000026d01c723c */ /* 0x080fe6000004181c */
[----:B------:R-:W-:Y:S02]  /*1c640*/  FMUL.FTZ R43, R0, R183 ;  /* 0x000000b7002b7220 */ /* 0x000fe40000410000 */
[C---:B------:R-:W-:Y:S01]  /*1c650*/  FMUL.FTZ R44, R3.reuse, R184 ;  /* 0x000000b8032c7220 */ /* 0x040fe20000410000 */
[----:B------:R-:W-:Y:S01]  /*1c660*/  MUFU.EX2 R183, R217 ;  /* 0x000000d900b77308 */ /* 0x000fe20000000800 */
[----:B------:R-:W-:Y:S01]  /*1c670*/  FMUL.FTZ R45, R3, R185 ;  /* 0x000000b9032d7220 */ /* 0x000fe20000410000 */
[C---:B------:R-:W-:Y:S04]  /*1c680*/  HMMA.16816.F32.BF16 R32, R140.reuse, R38, R32 ;  /* 0x000000268c20723c */ /* 0x040fe80000041820 */
[C---:B------:R-:W-:Y:S01]  /*1c690*/  FMUL.FTZ R36, R133.reuse, R176 ;  /* 0x000000b085247220 */ /* 0x040fe20000410000 */
[----:B------:R-:W-:Y:S01]  /*1c6a0*/  MOV R176, R64 ;  /* 0x0000004000b07202 */ /* 0x000fe20000000f00 */
[C---:B------:R-:W-:Y:S02]  /*1c6b0*/  FMUL.FTZ R37, R133.reuse, R177 ;  /* 0x000000b185257220 */ /* 0x040fe40000410000 */
[C---:B------:R-:W-:Y:S01]  /*1c6c0*/  FMUL.FTZ R38, R132.reuse, R178 ;  /* 0x000000b284267220 */ /* 0x040fe20000410000 */
[----:B------:R-:W-:Y:S03]  /*1c6d0*/  MOV R178, R49 ;  /* 0x0000003100b27202 */ /* 0x000fe60000000f00 */
[C---:B------:R-:W-:Y:S01]  /*1c6e0*/  FMUL.FTZ R39, R132.reuse, R179 ;  /* 0x000000b384277220 */ /* 0x040fe20000410000 */
[----:B------:R-:W-:Y:S01]  /*1c6f0*/  MOV R181, R178 ;  /* 0x000000b200b57202 */ /* 0x000fe20000000f00 */
[----:B------:R-:W-:Y:S01]  /*1c700*/  IMAD.MOV.U32 R160, RZ, RZ, R51 ;  /* 0x000000ffffa07224 */ /* 0x000fe200078e0033 */
[----:B------:R-:W-:Y:S01]  /*1c710*/  MUFU.EX2 R178, R218 ;  /* 0x000000da00b27308 */ /* 0x000fe20000000800 */
[----:B------:R-:W-:Y:S01]  /*1c720*/  FMUL.FTZ R51, R132, R191 ;  /* 0x000000bf84337220 */ /* 0x000fe20000410000 */
[----:B------:R-:W-:Y:S01]  /*1c730*/  MOV R179, R176 ;  /* 0x000000b000b37202 */ /* 0x000fe20000000f00 */
[----:B------:R-:W-:Y:S01]  /*1c740*/  IMAD.MOV.U32 R177, RZ, RZ, R50 ;  /* 0x000000ffffb17224 */ /* 0x000fe200078e0032 */
[-C--:B--2---:R-:W-:Y:S03]  /*1c750*/  HMMA.16816.F32.BF16 R36, R140, R52.reuse, R36 ;  /* 0x000000348c24723c */ /* 0x084fe60000041824 */
[----:B------:R-:W-:Y:S01]  /*1c760*/  FMUL.FTZ R42, R0, R182 ;  /* 0x000000b6002a7220 */ /* 0x000fe20000410000 */
[----:B------:R-:W-:Y:S01]  /*1c770*/  MOV R184, R179 ;  /* 0x000000b300b87202 */ /* 0x000fe20000000f00 */
[----:B------:R-:W-:Y:S01]  /*1c780*/  FMUL.FTZ R50, R132, R190 ;  /* 0x000000be84327220 */ /* 0x000fe20000410000 */
[----:B------:R-:W-:Y:S01]  /*1c790*/  MOV R190, R175 ;  /* 0x000000af00be7202 */ /* 0x000fe20000000f00 */
[C---:B------:R-:W-:Y:S01]  /*1c7a0*/  FMUL.FTZ R48, R133.reuse, R188 ;  /* 0x000000bc85307220 */ /* 0x040fe20000410000 */
[----:B------:R-:W-:Y:S01]  /*1c7b0*/  MOV R175, R164 ;  /* 0x000000a400af7202 */ /* 0x000fe20000000f00 */
[----:B------:R1:W-:Y:S01]  /*1c7c0*/  MUFU.EX2 R188, R246 ;  /* 0x000000f600bc7308 */ /* 0x0003e20000000800 */
[C---:B------:R-:W-:Y:S04]  /*1c7d0*/  HMMA.16816.F32.BF16 R40, R208.reuse, R52, R40 ;  /* 0x00000034d028723c */ /* 0x040fe80000041828 */
[C---:B------:R-:W-:Y:S01]  /*1c7e0*/  FMUL.FTZ R46, R0.reuse, R186 ;  /* 0x000000ba002e7220 */ /* 0x040fe20000410000 */
[----:B------:R-:W-:Y:S01]  /*1c7f0*/  MOV R176, R171 ;  /* 0x000000ab00b07202 */ /* 0x000fe20000000f00 */
[----:B------:R-:W-:Y:S01]  /*1c800*/  FMUL.FTZ R47, R0, R187 ;  /* 0x000000bb002f7220 */ /* 0x000fe20000410000 */
[----:B------:R-:W-:Y:S01]  /*1c810*/  MOV R186, R165 ;  /* 0x000000a500ba7202 */ /* 0x000fe20000000f00 */
[----:B------:R-:W-:Y:S01]  /*1c820*/  IMAD.MOV.U32 R164, RZ, RZ, R162 ;  /* 0x000000ffffa47224 */ /* 0x000fe200078e00a2 */
[----:B------:R-:W-:Y:S01]  /*1c830*/  MOV R165, R158 ;  /* 0x0000009e00a57202 */ /* 0x000fe20000000f00 */
[----:B------:R2:W-:Y:S02]  /*1c840*/  MUFU.EX2 R179, R2 ;  /* 0x0000000200b37308 */ /* 0x0005e40000000800 */
[--C-:B------:R-:W-:Y:S01]  /*1c850*/  FFMA.FTZ R162, R248, c[0x0][0x2d0], -R212.reuse ;  /* 0x0000b400f8a27a23 */ /* 0x100fe200000108d4 */
[-C--:B------:R-:W-:Y:S03]  /*1c860*/  HMMA.16816.F32.BF16 R44, R208, R54.reuse, R44 ;  /* 0x00000036d02c723c */ /* 0x080fe6000004182c */
[C---:B------:R-:W-:Y:S01]  /*1c870*/  FMUL.FTZ R49, R133.reuse, R189 ;  /* 0x000000bd85317220 */ /* 0x040fe20000410000 */
[----:B------:R-:W-:Y:S01]  /*1c880*/  MOV R158, R150 ;  /* 0x00000096009e7202 */ /* 0x000fe20000000f00 */
[C---:B------:R-:W-:Y:S01]  /*1c890*/  FMUL.FTZ R52, R133.reuse, R192 ;  /* 0x000000c085347220 */ /* 0x040fe20000410000 */
[----:B------:R-:W-:Y:S01]  /*1c8a0*/  MOV R182, R176 ;  /* 0x000000b000b67202 */ /* 0x000fe20000000f00 */
[----:B------:R-:W-:Y:S01]  /*1c8b0*/  MUFU.EX2 R248, R224 ;  /* 0x000000e000f87308 */ /* 0x000fe20000000800 */
[----:B------:R-:W-:Y:S02]  /*1c8c0*/  FMUL.FTZ R53, R133, R193 ;  /* 0x000000c185357220 */ /* 0x000fe40000410000 */
[C---:B------:R-:W-:Y:S04]  /*1c8d0*/  HMMA.16816.F32.BF16 R48, R140.reuse, R54, R48 ;  /* 0x000000368c30723c */ /* 0x040fe80000041830 */
[----:B------:R-:W-:Y:S02]  /*1c8e0*/  IMAD.MOV.U32 R168, RZ, RZ, R59 ;  /* 0x000000ffffa87224 */ /* 0x000fe400078e003b */
[----:B------:R-:W-:Y:S01]  /*1c8f0*/  FMUL.FTZ R56, R3, R196 ;  /* 0x000000c403387220 */ /* 0x000fe20000410000 */
[----:B------:R3:W-:Y:S01]  /*1c900*/  MUFU.EX2 R176, R139 ;  /* 0x0000008b00b07308 */ /* 0x0007e20000000800 */
[C---:B------:R-:W-:Y:S01]  /*1c910*/  FMUL.FTZ R54, R132.reuse, R194 ;  /* 0x000000c284367220 */ /* 0x040fe20000410000 */
[----:B------:R-:W-:Y:S03]  /*1c920*/  MOV R194, R190 ;  /* 0x000000be00c27202 */ /* 0x000fe60000000f00 */
[----:B------:R-:W-:Y:S01]  /*1c930*/  FMUL.FTZ R55, R132, R195 ;  /* 0x000000c384377220 */ /* 0x000fe20000410000 */
[----:B------:R-:W-:Y:S01]  /*1c940*/  MOV R190, R165 ;  /* 0x000000a500be7202 */ /* 0x000fe20000000f00 */
[----:B-1----:R-:W-:Y:S02]  /*1c950*/  FFMA.FTZ R246, R223, c[0x0][0x2d0], -R212 ;  /* 0x0000b400dff67a23 */ /* 0x002fe400000108d4 */
[C---:B------:R-:W-:Y:S02]  /*1c960*/  FMUL.FTZ R57, R3.reuse, R197 ;  /* 0x000000c503397220 */ /* 0x040fe40000410000 */
[C---:B------:R-:W-:Y:S01]  /*1c970*/  FMUL.FTZ R58, R0.reuse, R198 ;  /* 0x000000c6003a7220 */ /* 0x040fe20000410000 */
[-C--:B------:R-:W-:Y:S01]  /*1c980*/  HMMA.16816.F32.BF16 R52, R140, R144.reuse, R52 ;  /* 0x000000908c34723c */ /* 0x080fe20000041834 */
[----:B------:R-:W-:Y:S02]  /*1c990*/  MUFU.EX2 R197, R181 ;  /* 0x000000b500c57308 */ /* 0x000fe40000000800 */
[C---:B------:R-:W-:Y:S01]  /*1c9a0*/  FMUL.FTZ R59, R0.reuse, R199 ;  /* 0x000000c7003b7220 */ /* 0x040fe20000410000 */
[----:B------:R-:W-:Y:S01]  /*1c9b0*/  MOV R199, R194 ;  /* 0x000000c200c77202 */ /* 0x000fe20000000f00 */
[C---:B------:R-:W-:Y:S01]  /*1c9c0*/  FMUL.FTZ R60, R3.reuse, R200 ;  /* 0x000000c8033c7220 */ /* 0x040fe20000410000 */
[----:B------:R-:W-:Y:S01]  /*1c9d0*/  MOV R200, R157 ;  /* 0x0000009d00c87202 */ /* 0x000fe20000000f00 */
[----:B------:R-:W-:Y:S01]  /*1c9e0*/  FMUL.FTZ R61, R3, R201 ;  /* 0x000000c9033d7220 */ /* 0x000fe20000410000 */
[----:B------:R-:W-:Y:S01]  /*1c9f0*/  MOV R194, R190 ;  /* 0x000000be00c27202 */ /* 0x000fe20000000f00 */
[----:B------:R-:W-:Y:S01]  /*1ca00*/  IMAD.MOV.U32 R190, RZ, RZ, R156 ;  /* 0x000000ffffbe7224 */ /* 0x000fe200078e009c */
[C---:B------:R-:W-:Y:S01]  /*1ca10*/  HMMA.16816.F32.BF16 R56, R208.reuse, R144, R56 ;  /* 0x00000090d038723c */ /* 0x040fe20000041838 */
[----:B------:R-:W-:Y:S03]  /*1ca20*/  MUFU.EX2 R246, R246 ;  /* 0x000000f600f67308 */ /* 0x000fe60000000800 */
[C---:B------:R-:W-:Y:S02]  /*1ca30*/  FMUL.FTZ R62, R0.reuse, R202 ;  /* 0x000000ca003e7220 */ /* 0x040fe40000410000 */
[----:B------:R-:W-:Y:S02]  /*1ca40*/  IMAD.MOV.U32 R170, RZ, RZ, R63 ;  /* 0x000000ffffaa7224 */ /* 0x000fe400078e003f */
[----:B------:R-:W-:Y:S03]  /*1ca50*/  FMUL.FTZ R63, R0, R203 ;  /* 0x000000cb003f7220 */ /* 0x000fe60000410000 */
[----:B------:R-:W-:Y:S01]  /*1ca60*/  MUFU.EX2 R190, R190 ;  /* 0x000000be00be7308 */ /* 0x000fe20000000800 */
[----:B------:R-:W-:Y:S02]  /*1ca70*/  IMAD.MOV.U32 R163, RZ, RZ, R66 ;  /* 0x000000ffffa37224 */ /* 0x000fe400078e0042 */
[----:B------:R-:W-:Y:S01]  /*1ca80*/  FMUL.FTZ R66, R132, R206 ;  /* 0x000000ce84427220 */ /* 0x000fe20000410000 */
[-C--:B------:R-:W-:Y:S03]  /*1ca90*/  HMMA.16816.F32.BF16 R60, R208, R146.reuse, R60 ;  /* 0x00000092d03c723c */ /* 0x080fe6000004183c */
[----:B------:R-:W-:Y:S02]  /*1caa0*/  FMUL.FTZ R64, R133, R204 ;  /* 0x000000cc85407220 */ /* 0x000fe40000410000 */
[C---:B------:R-:W-:Y:S01]  /*1cab0*/  FMUL.FTZ R72, R3.reuse, R72 ;  /* 0x0000004803487220 */ /* 0x040fe20000410000 */
[----:B------:R-:W-:Y:S01]  /*1cac0*/  MUFU.EX2 R204, R219 ;  /* 0x000000db00cc7308 */ /* 0x000fe20000000800 */
[C---:B------:R-:W-:Y:S02]  /*1cad0*/  FMUL.FTZ R73, R3.reuse, R73 ;  /* 0x0000004903497220 */ /* 0x040fe40000410000 */
[C---:B------:R-:W-:Y:S01]  /*1cae0*/  FMUL.FTZ R74, R0.reuse, R74 ;  /* 0x0000004a004a7220 */ /* 0x040fe20000410000 */
[C---:B------:R-:W-:Y:S01]  /*1caf0*/  HMMA.16816.F32.BF16 R64, R140.reuse, R146, R64 ;  /* 0x000000928c40723c */ /* 0x040fe20000041840 */
[----:B------:R-:W1:Y:S03]  /*1cb00*/  LDSM.16.MT88.4 R144, [R225+0x2100] ;  /* 0x00210000e190783b */ /* 0x000e660000004200 */
[C---:B------:R-:W-:Y:S02]  /*1cb10*/  FMUL.FTZ R75, R0.reuse, R75 ;  /* 0x0000004b004b7220 */ /* 0x040fe40000410000 */
[----:B------:R-:W-:Y:S01]  /*1cb20*/  MUFU.EX2 R206, R162 ;  /* 0x000000a200ce7308 */ /* 0x000fe20000000800 */
[C---:B------:R-:W-:Y:S02]  /*1cb30*/  FMUL.FTZ R76, R3.reuse, R76 ;  /* 0x0000004c034c7220 */ /* 0x040fe40000410000 */
[C---:B------:R-:W-:Y:S03]  /*1cb40*/  FMUL.FTZ R77, R3.reuse, R77 ;  /* 0x0000004d034d7220 */ /* 0x040fe60000410000 */
[C---:B------:R-:W-:Y:S02]  /*1cb50*/  FMUL.FTZ R78, R0.reuse, R78 ;  /* 0x0000004e004e7220 */ /* 0x040fe40000410000 */
[C---:B------:R-:W-:Y:S02]  /*1cb60*/  FMUL.FTZ R79, R0.reuse, R79 ;  /* 0x0000004f004f7220 */ /* 0x040fe40000410000 */
[C---:B------:R-:W-:Y:S01]  /*1cb70*/  FMUL.FTZ R88, R3.reuse, R88 ;  /* 0x0000005803587220 */ /* 0x040fe20000410000 */
[----:B------:R-:W-:Y:S01]  /*1cb80*/  MUFU.EX2 R203, R200 ;  /* 0x000000c800cb7308 */ /* 0x000fe20000000800 */
[C---:B------:R-:W-:Y:S02]  /*1cb90*/  FMUL.FTZ R89, R3.reuse, R89 ;  /* 0x0000005903597220 */ /* 0x040fe40000410000 */
[C---:B------:R-:W-:Y:S02]  /*1cba0*/  FMUL.FTZ R90, R0.reuse, R90 ;  /* 0x0000005a005a7220 */ /* 0x040fe40000410000 */
[C---:B------:R-:W-:Y:S02]  /*1cbb0*/  FMUL.FTZ R91, R0.reuse, R91 ;  /* 0x0000005b005b7220 */ /* 0x040fe40000410000 */
[C---:B------:R-:W-:Y:S02]  /*1cbc0*/  FMUL.FTZ R92, R3.reuse, R92 ;  /* 0x0000005c035c7220 */ /* 0x040fe40000410000 */
[----:B------:R-:W-:Y:S01]  /*1cbd0*/  FMUL.FTZ R93, R3, R93 ;  /* 0x0000005d035d7220 */ /* 0x000fe20000410000 */
[----:B------:R-:W-:Y:S01]  /*1cbe0*/  MUFU.EX2 R199, R199 ;  /* 0x000000c700c77308 */ /* 0x000fe20000000800 */
[C---:B------:R-:W-:Y:S02]  /*1cbf0*/  FMUL.FTZ R94, R0.reuse, R94 ;  /* 0x0000005e005e7220 */ /* 0x040fe40000410000 */
[C---:B------:R-:W-:Y:S02]  /*1cc00*/  FMUL.FTZ R95, R0.reuse, R95 ;  /* 0x0000005f005f7220 */ /* 0x040fe40000410000 */
[C---:B------:R-:W-:Y:S02]  /*1cc10*/  FMUL.FTZ R96, R133.reuse, R96 ;  /* 0x0000006085607220 */ /* 0x040fe40000410000 */
[C---:B------:R-:W-:Y:S02]  /*1cc20*/  FMUL.FTZ R97, R133.reuse, R97 ;  /* 0x0000006185617220 */ /* 0x040fe40000410000 */
        /* <DEDUP_REMOVED lines=12> */
[C---:B------:R-:W-:Y:S02]  /*1ccf0*/  FMUL.FTZ R111, R0.reuse, R111 ;  /* 0x0000006f006f7220 */ /* 0x040fe40000410000 */
[C---:B------:R-:W-:Y:S01]  /*1cd00*/  HMMA.16816.F32.BF16 R80, R140.reuse, R146, R80 ;  /* 0x000000928c50723c */ /* 0x040fe20000041850 */
[----:B------:R-:W1:Y:S03]  /*1cd10*/  LDSM.16.MT88.4 R144, [R226+0x2100] ;  /* 0x00210000e290783b */ /* 0x000e660000004200 */
[C---:B------:R-:W-:Y:S02]  /*1cd20*/  FMUL.FTZ R112, R133.reuse, R112 ;  /* 0x0000007085707220 */ /* 0x040fe40000410000 */
[C---:B------:R-:W-:Y:S02]  /*1cd30*/  FMUL.FTZ R113, R133.reuse, R113 ;  /* 0x0000007185717220 */ /* 0x040fe40000410000 */
[C---:B------:R-:W-:Y:S04]  /*1cd40*/  FMUL.FTZ R116, R133.reuse, R116 ;  /* 0x0000007485747220 */ /* 0x040fe80000410000 */
[----:B------:R-:W-:Y:S02]  /*1cd50*/  FMUL.FTZ R117, R133, R117 ;  /* 0x0000007585757220 */ /* 0x000fe40000410000 */
[C---:B------:R-:W-:Y:S02]  /*1cd60*/  FMUL.FTZ R120, R3.reuse, R120 ;  /* 0x0000007803787220 */ /* 0x040fe40000410000 */
[----:B------:R-:W-:Y:S02]  /*1cd70*/  FMUL.FTZ R121, R3, R121 ;  /* 0x0000007903797220 */ /* 0x000fe40000410000 */
[C---:B------:R-:W-:Y:S02]  /*1cd80*/  FMUL.FTZ R122, R0.reuse, R122 ;  /* 0x0000007a007a7220 */ /* 0x040fe40000410000 */
[----:B------:R-:W-:Y:S02]  /*1cd90*/  FMUL.FTZ R123, R0, R123 ;  /* 0x0000007b007b7220 */ /* 0x000fe40000410000 */
[--C-:B--2---:R-:W-:Y:S02]  /*1cda0*/  FFMA.FTZ R2, R184, c[0x0][0x2d0], -R212.reuse ;  /* 0x0000b400b8027a23 */ /* 0x104fe400000108d4 */
[----:B------:R-:W-:Y:S01]  /*1cdb0*/  IMAD.MOV.U32 R189, RZ, RZ, R155 ;  /* 0x000000ffffbd7224 */ /* 0x000fe200078e009b */
[----:B------:R-:W-:Y:S01]  /*1cdc0*/  MOV R155, R151 ;  /* 0x00000097009b7202 */ /* 0x000fe20000000f00 */
[----:B------:R-:W-:Y:S01]  /*1cdd0*/  IMAD.MOV.U32 R187, RZ, RZ, R163 ;  /* 0x000000ffffbb7224 */ /* 0x000fe200078e00a3 */
[----:B------:R-:W-:Y:S01]  /*1cde0*/  MOV R163, R148 ;  /* 0x0000009400a37202 */ /* 0x000fe20000000f00 */
[--C-:B---3--:R-:W-:Y:S02]  /*1cdf0*/  FFMA.FTZ R139, R251, c[0x0][0x2d0], -R212.reuse ;  /* 0x0000b400fb8b7a23 */ /* 0x108fe400000108d4 */
[----:B------:R-:W-:Y:S01]  /*1ce00*/  IMAD.MOV.U32 R165, RZ, RZ, R155 ;  /* 0x000000ffffa57224 */ /* 0x000fe200078e009b */
[----:B------:R-:W-:Y:S01]  /*1ce10*/  MUFU.EX2 R251, R237 ;  /* 0x000000ed00fb7308 */ /* 0x000fe20000000800 */
[C---:B------:R-:W-:Y:S01]  /*1ce20*/  FMUL.FTZ R124, R3.reuse, R124 ;  /* 0x0000007c037c7220 */ /* 0x040fe20000410000 */
[----:B------:R-:W-:Y:S01]  /*1ce30*/  MOV R192, R187 ;  /* 0x000000bb00c07202 */ /* 0x000fe20000000f00 */
[----:B------:R-:W-:Y:S01]  /*1ce40*/  FMUL.FTZ R125, R3, R125 ;  /* 0x0000007d037d7220 */ /* 0x000fe20000410000 */
[----:B------:R-:W-:Y:S01]  /*1ce50*/  MOV R187, R160 ;  /* 0x000000a000bb7202 */ /* 0x000fe20000000f00 */
[----:B------:R-:W-:Y:S02]  /*1ce60*/  FFMA.FTZ R160, R250, c[0x0][0x2d0], -R212 ;  /* 0x0000b400faa07a23 */ /* 0x000fe400000108d4 */
[----:B------:R-:W-:Y:S02]  /*1ce70*/  IMAD.MOV.U32 R171, RZ, RZ, R170 ;  /* 0x000000ffffab7224 */ /* 0x000fe400078e00aa */
[----:B------:R-:W-:Y:S01]  /*1ce80*/  IMAD.MOV.U32 R180, RZ, RZ, R177 ;  /* 0x000000ffffb47224 */ /* 0x000fe200078e00b1 */
[-C--:B-1----:R-:W-:Y:S01]  /*1ce90*/  HMMA.16816.F32.BF16 R84, R140, R144.reuse, R84 ;  /* 0x000000908c54723c */ /* 0x082fe20000041854 */
[----:B------:R-:W-:Y:S02]  /*1cea0*/  MUFU.EX2 R250, R233 ;  /* 0x000000e900fa7308 */ /* 0x000fe40000000800 */
[----:B------:R-:W-:Y:S01]  /*1ceb0*/  MOV R185, R171 ;  /* 0x000000ab00b97202 */ /* 0x000fe20000000f00 */
[----:B------:R-:W-:Y:S01]  /*1cec0*/  IMAD.MOV.U32 R184, RZ, RZ, R182 ;  /* 0x000000ffffb87224 */ /* 0x000fe200078e00b6 */
[----:B------:R-:W-:Y:S01]  /*1ced0*/  MOV R182, R159 ;  /* 0x0000009f00b67202 */ /* 0x000fe20000000f00 */
[----:B------:R-:W-:Y:S02]  /*1cee0*/  IMAD.MOV.U32 R159, RZ, RZ, R149 ;  /* 0x000000ffff9f7224 */ /* 0x000fe400078e0095 */
[C---:B------:R-:W-:Y:S01]  /*1cef0*/  HMMA.16816.F32.BF16 R88, R208.reuse, R144, R88 ;  /* 0x00000090d058723c */ /* 0x040fe20000041858 */
[----:B------:R-:W-:Y:S02]  /*1cf00*/  LDSM.16.MT88.4 R148, [R225+0x900] ;  /* 0x00090000e194783b */ /* 0x000fe40000004200 */
[----:B------:R1:W-:Y:S01]  /*1cf10*/  MUFU.EX2 R171, R2 ;  /* 0x0000000200ab7308 */ /* 0x0003e20000000800 */
[----:B------:R-:W-:Y:S01]  /*1cf20*/  IMAD.MOV.U32 R191, RZ, RZ, R184 ;  /* 0x000000ffffbf7224 */ /* 0x000fe200078e00b8 */
[----:B------:R-:W-:Y:S01]  /*1cf30*/  MOV R184, R161 ;  /* 0x000000a100b87202 */ /* 0x000fe20000000f00 */
[--C-:B------:R-:W-:Y:S01]  /*1cf40*/  FFMA.FTZ R161, R249, c[0x0][0x2d0], -R212.reuse ;  /* 0x0000b400f9a17a23 */ /* 0x100fe200000108d4 */
[----:B------:R-:W-:Y:S01]  /*1cf50*/  MOV R193, R182 ;  /* 0x000000b600c17202 */ /* 0x000fe20000000f00 */
[-C--:B------:R-:W-:Y:S04]  /*1cf60*/  HMMA.16816.F32.BF16 R92, R208, R146.reuse, R92 ;  /* 0x00000092d05c723c */ /* 0x080fe8000004185c */
[----:B------:R-:W-:Y:S01]  /*1cf70*/  MOV R182, R159 ;  /* 0x0000009f00b67202 */ /* 0x000fe20000000f00 */
[----:B------:R-:W-:Y:S01]  /*1cf80*/  MUFU.EX2 R249, R240 ;  /* 0x000000f000f97308 */ /* 0x000fe20000000800 */
[----:B------:R-:W-:Y:S01]  /*1cf90*/  MOV R159, R153 ;  /* 0x00000099009f7202 */ /* 0x000fe20000000f00 */
[C---:B------:R-:W-:Y:S01]  /*1cfa0*/  FMUL.FTZ R126, R0.reuse, R126 ;  /* 0x0000007e007e7220 */ /* 0x040fe20000410000 */
[C---:B------:R-:W-:Y:S01]  /*1cfb0*/  HMMA.16816.F32.BF16 R96, R140.reuse, R146, R96 ;  /* 0x000000928c60723c */ /* 0x040fe20000041860 */
[----:B------:R-:W2:Y:S03]  /*1cfc0*/  LDSM.16.MT88.4 R144, [R228+0x2100] ;  /* 0x00210000e490783b */ /* 0x000ea60000004200 */
[----:B------:R-:W-:Y:S02]  /*1cfd0*/  FMUL.FTZ R127, R0, R127 ;  /* 0x0000007f007f7220 */ /* 0x000fe40000410000 */
[C---:B------:R-:W-:Y:S01]  /*1cfe0*/  FMUL.FTZ R128, R133.reuse, R128 ;  /* 0x0000008085807220 */ /* 0x040fe20000410000 */
[----:B------:R-:W-:Y:S01]  /*1cff0*/  MUFU.EX2 R200, R161 ;  /* 0x000000a100c87308 */ /* 0x000fe20000000800 */
[----:B------:R-:W-:Y:S04]  /*1d000*/  FMUL.FTZ R129, R133, R129 ;  /* 0x0000008185817220 */ /* 0x000fe80000410000 */
[--C-:B-1----:R-:W-:Y:S02]  /*1d010*/  FFMA.FTZ R2, R220, c[0x0][0x2d0], -R212.reuse ;  /* 0x0000b400dc027a23 */ /* 0x102fe400000108d4 */
[----:B------:R-:W-:Y:S01]  /*1d020*/  IMAD.MOV.U32 R195, RZ, RZ, R191 ;  /* 0x000000ffffc37224 */ /* 0x000fe200078e00bf */
[----:B------:R-:W-:Y:S01]  /*1d030*/  MOV R191, R187 ;  /* 0x000000bb00bf7202 */ /* 0x000fe20000000f00 */
[----:B------:R-:W-:Y:S01]  /*1d040*/  IMAD.MOV.U32 R187, RZ, RZ, R163 ;  /* 0x000000ffffbb7224 */ /* 0x000fe200078e00a3 */
[----:B------:R-:W-:Y:S01]  /*1d050*/  MOV R163, R154 ;  /* 0x0000009a00a37202 */ /* 0x000fe20000000f00 */
[----:B------:R1:W-:Y:S02]  /*1d060*/  MUFU.EX2 R170, R247 ;  /* 0x000000f700aa7308 */ /* 0x0003e40000000800 */
[----:B------:R-:W-:Y:S01]  /*1d070*/  IMAD.MOV.U32 R198, RZ, RZ, R187 ;  /* 0x000000ffffc67224 */ /* 0x000fe200078e00bb */
[----:B------:R-:W-:Y:S07]  /*1d080*/  MOV R187, R163 ;  /* 0x000000a300bb7202 */ /* 0x000fee0000000f00 */
[----:B------:R-:W3:Y:S10]  /*1d090*/  MUFU.EX2 R177, R245 ;  /* 0x000000f500b17308 */ /* 0x000ef40000000800 */
[----:B------:R-:W-:Y:S01]  /*1d0a0*/  MUFU.EX2 R245, R231 ;  /* 0x000000e700f57308 */ /* 0x000fe20000000800 */
[-C--:B--2---:R-:W-:Y:S03]  /*1d0b0*/  HMMA.16816.F32.BF16 R100, R140, R144.reuse, R100 ;  /* 0x000000908c64723c */ /* 0x084fe60000041864 */
[--C-:B-1----:R-:W-:Y:S06]  /*1d0c0*/  FFMA.FTZ R247, R222, c[0x0][0x2d0], -R212.reuse ;  /* 0x0000b400def77a23 */ /* 0x102fec00000108d4 */
[----:B------:R-:W-:Y:S01]  /*1d0d0*/  MUFU.EX2 R187, R187 ;  /* 0x000000bb00bb7308 */ /* 0x000fe20000000800 */
[C---:B------:R-:W-:Y:S08]  /*1d0e0*/  HMMA.16816.F32.BF16 R104, R208.reuse, R144, R104 ;  /* 0x00000090d068723c */ /* 0x040ff00000041868 */
[-C--:B------:R-:W-:Y:S01]  /*1d0f0*/  HMMA.16816.F32.BF16 R108, R208, R146.reuse, R108 ;  /* 0x00000092d06c723c */ /* 0x080fe2000004186c */
[----:B------:R1:W-:Y:S07]  /*1d100*/  MUFU.EX2 R196, R2 ;  /* 0x0000000200c47308 */ /* 0x0003ee0000000800 */
[C---:B------:R-:W-:Y:S01]  /*1d110*/  HMMA.16816.F32.BF16 R112, R140.reuse, R146, R112 ;  /* 0x000000928c70723c */ /* 0x040fe20000041870 */
[----:B------:R-:W2:Y:S02]  /*1d120*/  LDSM.16.MT88.4 R144, [R227+0x2100] ;  /* 0x00210000e390783b */ /* 0x000ea40000004200 */
[----:B------:R-:W2:Y:S10]  /*1d130*/  MUFU.EX2 R181, R180 ;  /* 0x000000b400b57308 */ /* 0x000eb40000000800 */
[----:B------:R-:W2:Y:S01]  /*1d140*/  MUFU.EX2 R180, R216 ;  /* 0x000000d800b47308 */ /* 0x000ea20000000800 */
[--C-:B-1----:R-:W-:Y:S09]  /*1d150*/  FFMA.FTZ R2, R252, c[0x0][0x2d0], -R212.reuse ;  /* 0x0000b400fc027a23 */ /* 0x102ff200000108d4 */
[----:B------:R1:W-:Y:S10]  /*1d160*/  MUFU.EX2 R216, R2 ;  /* 0x0000000200d87308 */ /* 0x0003f40000000800 */
[----:B------:R-:W-:Y:S01]  /*1d170*/  MUFU.EX2 R252, R239 ;  /* 0x000000ef00fc7308 */ /* 0x000fe20000000800 */
[-C--:B--2---:R-:W-:Y:S09]  /*1d180*/  HMMA.16816.F32.BF16 R116, R140, R144.reuse, R116 ;  /* 0x000000908c74723c */ /* 0x084ff20000041874 */
[----:B------:R2:W-:Y:S03]  /*1d190*/  MUFU.EX2 R202, R193 ;  /* 0x000000c100ca7308 */ /* 0x0005e60000000800 */
[--C-:B-1----:R-:W-:Y:S01]  /*1d1a0*/  FFMA.FTZ R2, R189, c[0x0][0x2d0], -R212.reuse ;  /* 0x0000b400bd027a23 */ /* 0x102fe200000108d4 */
[C---:B------:R-:W-:Y:S01]  /*1d1b0*/  HMMA.16816.F32.BF16 R120, R208.reuse, R144, R120 ;  /* 0x00000090d078723c */ /* 0x040fe20000041878 */
[----:B------:R-:W4:Y:S05]  /*1d1c0*/  LDL.LU R145, [R1+0x8] ;  /* 0x0000080001917983 */ /* 0x000f2a0000300800 */
[----:B------:R-:W1:Y:S01]  /*1d1d0*/  MUFU.EX2 R189, R2 ;  /* 0x0000000200bd7308 */ /* 0x000e620000000800 */
[----:B------:R-:W4:Y:S01]  /*1d1e0*/  LDL.LU R144, [R1+0xc] ;  /* 0x00000c0001907983 */ /* 0x000f220000300800 */
[----:B------:R-:W-:Y:S01]  /*1d1f0*/  FFMA.FTZ R212, R135, c[0x0][0x2d0], -R212 ;  /* 0x0000b40087d47a23 */ /* 0x000fe200000108d4 */
[-C--:B------:R-:W-:Y:S07]  /*1d200*/  HMMA.16816.F32.BF16 R124, R208, R146.reuse, R124 ;  /* 0x00000092d07c723c */ /* 0x080fee000004187c */
[----:B------:R-:W-:Y:S01]  /*1d210*/  MUFU.EX2 R182, R182 ;  /* 0x000000b600b67308 */ /* 0x000fe20000000800 */
[----:B------:R-:W-:Y:S04]  /*1d220*/  HMMA.16816.F32.BF16 R128, R140, R146, R128 ;  /* 0x000000928c80723c */ /* 0x000fe80000041880 */
[----:B--2---:R-:W-:Y:S02]  /*1d230*/  MOV R193, R191 ;  /* 0x000000bf00c17202 */ /* 0x004fe40000000f00 */
[----:B------:R-:W-:Y:S02]  /*1d240*/  MOV R191, R184 ;  /* 0x000000b800bf7202 */ /* 0x000fe40000000f00 */
[----:B---3--:R-:W-:Y:S01]  /*1d250*/  F2FP.BF16.PACK_AB R140, R177, R169 ;  /* 0x000000a9b18c723e */ /* 0x008fe200000010ff */
[----:B------:R-:W-:Y:S03]  /*1d260*/  MUFU.EX2 R184, R160 ;  /* 0x000000a000b87308 */ /* 0x000fe60000000800 */
[----:B------:R-:W-:Y:S02]  /*1d270*/  F2FP.BF16.PACK_AB R141, R178, R170 ;  /* 0x000000aab28d723e */ /* 0x000fe400000010ff */
[----:B------:R-:W-:Y:S02]  /*1d280*/  F2FP.BF16.PACK_AB R142, R181, R197 ;  /* 0x000000c5b58e723e */ /* 0x000fe400000010ff */
[----:B------:R-:W-:Y:S02]  /*1d290*/  F2FP.BF16.PACK_AB R143, R180, R183 ;  /* 0x000000b7b48f723e */ /* 0x000fe400000010ff */
[----:B------:R-:W-:Y:S01]  /*1d2a0*/  F2FP.BF16.PACK_AB R146, R188, R204 ;  /* 0x000000ccbc92723e */ /* 0x000fe200000010ff */
[----:B------:R-:W-:Y:S01]  /*1d2b0*/  MUFU.EX2 R201, R198 ;  /* 0x000000c600c97308 */ /* 0x000fe20000000800 */
[----:B-1----:R-:W-:Y:S03]  /*1d2c0*/  F2FP.BF16.PACK_AB R147, R189, R216 ;  /* 0x000000d8bd93723e */ /* 0x002fe600000010ff */
[-C--:B------:R-:W-:Y:S06]  /*1d2d0*/  HMMA.16816.F32.BF16 R4, R140, R148.reuse, R4 ;  /* 0x000000948c04723c */ /* 0x080fec0000041804 */
[----:B------:R-:W-:Y:S10]  /*1d2e0*/  MUFU.EX2 R198, R194 ;  /* 0x000000c200c67308 */ /* 0x000ff40000000800 */
[----:B------:R-:W-:Y:S10]  /*1d2f0*/  MUFU.EX2 R185, R185 ;  /* 0x000000b900b97308 */ /* 0x000ff40000000800 */
[----:B------:R-:W1:Y:S02]  /*1d300*/  MUFU.EX2 R247, R247 ;  /* 0x000000f700f77308 */ /* 0x000e640000000800 */
[----:B-1----:R-:W-:Y:S01]  /*1d310*/  F2FP.BF16.PACK_AB R209, R246, R247 ;  /* 0x000000f7f6d1723e */ /* 0x002fe200000010ff */
[----:B----4-:R-:W-:Y:S01]  /*1d320*/  FFMA.FTZ R133, R133, R145, R192 ;  /* 0x0000009185857223 */ /* 0x010fe200000100c0 */
[----:B------:R-:W-:Y:S01]  /*1d330*/  F2FP.BF16.PACK_AB R145, R196, R171 ;  /* 0x000000abc491723e */ /* 0x000fe200000010ff */
[----:B------:R-:W-:Y:S01]  /*1d340*/  IMAD.MOV.U32 R192, RZ, RZ, R186 ;  /* 0x000000ffffc07224 */ /* 0x000fe200078e00ba */
[----:B------:R-:W-:Y:S01]  /*1d350*/  MOV R186, R158 ;  /* 0x0000009e00ba7202 */ /* 0x000fe20000000f00 */
[----:B------:R-:W-:Y:S01]  /*1d360*/  FFMA.FTZ R135, R132, R144, R215 ;  /* 0x0000009084877223 */ /* 0x000fe200000100d7 */
[----:B------:R-:W-:Y:S01]  /*1d370*/  F2FP.BF16.PACK_AB R144, R179, R176 ;  /* 0x000000b0b390723e */ /* 0x000fe200000010ff */
[----:B------:R-:W2:Y:S01]  /*1d380*/  LDL.LU R132, [R1+0x14] ;  /* 0x0000140001847983 */ /* 0x000ea20000300800 */
[----:B------:R-:W-:Y:S01]  /*1d390*/  IMAD.MOV.U32 R158, RZ, RZ, R152 ;  /* 0x000000ffff9e7224 */ /* 0x000fe200078e0098 */
[----:B------:R-:W-:Y:S02]  /*1d3a0*/  MUFU.EX2 R194, R192 ;  /* 0x000000c000c27308 */ /* 0x000fe40000000800 */
[----:B------:R-:W3:Y:S02]  /*1d3b0*/  LDL.LU R2, [R1+0x10] ;  /* 0x0000100001027983 */ /* 0x000ee40000300800 */
[C---:B------:R-:W-:Y:S02]  /*1d3c0*/  HMMA.16816.F32.BF16 R8, R144.reuse, R148, R8 ;  /* 0x000000949008723c */ /* 0x040fe40000041808 */
[----:B------:R-:W1:Y:S02]  /*1d3d0*/  LDSM.16.MT88.4 R152, [R226+0x900] ;  /* 0x00090000e298783b */ /* 0x000e640000004200 */
[----:B------:R-:W-:Y:S02]  /*1d3e0*/  MOV R163, R158 ;  /* 0x0000009e00a37202 */ /* 0x000fe40000000f00 */
[----:B------:R-:W-:Y:S02]  /*1d3f0*/  MUFU.EX2 R186, R186 ;  /* 0x000000ba00ba7308 */ /* 0x000fe40000000800 */
[-C--:B------:R-:W-:Y:S02]  /*1d400*/  HMMA.16816.F32.BF16 R12, R144, R150.reuse, R12 ;  /* 0x00000096900c723c */ /* 0x080fe4000004180c */
[----:B------:R4:W5:Y:S06]  /*1d410*/  LDL.LU R237, [R1+0x88] ;  /* 0x0000880001ed7983 */ /* 0x00096c0000300800 */
[C---:B------:R-:W-:Y:S01]  /*1d420*/  HMMA.16816.F32.BF16 R16, R140.reuse, R150, R16 ;  /* 0x000000968c10723c */ /* 0x040fe20000041810 */
[----:B------:R-:W-:Y:S01]  /*1d430*/  LDSM.16.MT88.4 R148, [R227+0x900] ;  /* 0x00090000e394783b */ /* 0x000fe20000004200 */
[----:B------:R1:W-:Y:S10]  /*1d440*/  MUFU.EX2 R208, R163 ;  /* 0x000000a300d07308 */ /* 0x0003f40000000800 */
[----:B------:R-:W-:Y:S10]  /*1d450*/  MUFU.EX2 R192, R139 ;  /* 0x0000008b00c07308 */ /* 0x000ff40000000800 */
[----:B------:R-:W4:Y:S01]  /*1d460*/  MUFU.EX2 R139, R241 ;  /* 0x000000f1008b7308 */ /* 0x000f220000000800 */
[-C--:B-1----:R-:W-:Y:S01]  /*1d470*/  HMMA.16816.F32.BF16 R20, R140, R152.reuse, R20 ;  /* 0x000000988c14723c */ /* 0x082fe20000041814 */
[----:B------:R-:W-:Y:S07]  /*1d480*/  LDSM.16.MT88.4 R160, [R225+0x3100] ;  /* 0x00310000e1a0783b */ /* 0x000fee0000004200 */
[C---:B------:R-:W-:Y:S08]  /*1d490*/  HMMA.16816.F32.BF16 R24, R144.reuse, R152, R24 ;  /* 0x000000989018723c */ /* 0x040ff00000041818 */
[-C--:B------:R-:W-:Y:S04]  /*1d4a0*/  HMMA.16816.F32.BF16 R28, R144, R154.reuse, R28 ;  /* 0x0000009a901c723c */ /* 0x080fe8000004181c */
[----:B----4-:R-:W-:Y:S04]  /*1d4b0*/  F2FP.BF16.PACK_AB R210, R139, R245 ;  /* 0x000000f58bd2723e */ /* 0x010fe800000010ff */
[C---:B------:R-:W-:Y:S01]  /*1d4c0*/  HMMA.16816.F32.BF16 R32, R140.reuse, R154, R32 ;  /* 0x0000009a8c20723c */ /* 0x040fe20000041820 */
[----:B------:R-:W-:Y:S03]  /*1d4d0*/  LDSM.16.MT88.4 R152, [R225+0x2900] ;  /* 0x00290000e198783b */ /* 0x000fe60000004200 */
[----:B--2---:R-:W-:Y:S02]  /*1d4e0*/  FFMA.FTZ R132, R3, R132, R214 ;  /* 0x0000008403847223 */ /* 0x004fe400000100d6 */
[----:B---3--:R-:W-:Y:S02]  /*1d4f0*/  FFMA.FTZ R3, R0, R2, R213 ;  /* 0x0000000200037223 */ /* 0x008fe400000100d5 */
[----:B------:R-:W-:Y:S01]  /*1d500*/  FADD.FTZ R2, R195, R133 ;  /* 0x00000085c3027221 */ /* 0x000fe20000010000 */
[----:B------:R-:W-:Y:S03]  /*1d510*/  MOV R195, R165 ;  /* 0x000000a500c37202 */ /* 0x000fe60000000f00 */
[----:B------:R-:W-:Y:S01]  /*1d520*/  IMAD.MOV.U32 R165, RZ, RZ, R159 ;  /* 0x000000ffffa57224 */ /* 0x000fe200078e009f */
[----:B------:R1:W-:Y:S01]  /*1d530*/  MUFU.EX2 R133, R212 ;  /* 0x000000d400857308 */ /* 0x0003e20000000800 */
[----:B------:R-:W2:Y:S01]  /*1d540*/  LDSM.16.MT88.4 R156, [R228+0x900] ;  /* 0x00090000e49c783b */ /* 0x000ea20000004200 */
[----:B------:R-:W-:Y:S02]  /*1d550*/  FADD.FTZ R3, R175, R3 ;  /* 0x00000003af037221 */ /* 0x000fe40000010000 */
[----:B------:R-:W-:Y:S02]  /*1d560*/  FADD.FTZ R2, R174, R2 ;  /* 0x00000002ae027221 */ /* 0x000fe40000010000 */
[----:B------:R-:W-:Y:S02]  /*1d570*/  FADD.FTZ R132, R191, R132 ;  /* 0x00000084bf847221 */ /* 0x000fe40000010000 */
[----:B------:R-:W-:Y:S02]  /*1d580*/  FADD.FTZ R0, R193, R135 ;  /* 0x00000087c1007221 */ /* 0x000fe40000010000 */
[----:B------:R-:W-:Y:S01]  /*1d590*/  MUFU.EX2 R205, R165 ;  /* 0x000000a500cd7308 */ /* 0x000fe20000000800 */
[----:B------:R-:W-:Y:S02]  /*1d5a0*/  FADD.FTZ R132, R168, R132 ;  /* 0x00000084a8847221 */ /* 0x000fe40000010000 */
[----:B------:R-:W-:Y:S02]  /*1d5b0*/  FADD.FTZ R168, R167, R3 ;  /* 0x00000003a7a87221 */ /* 0x000fe40000010000 */
[----:B------:R-:W-:Y:S02]  /*1d5c0*/  FADD.FTZ R3, R166, R2 ;  /* 0x00000002a6037221 */ /* 0x000fe40000010000 */
[----:B------:R-:W-:Y:S02]  /*1d5d0*/  FADD.FTZ R0, R173, R0 ;  /* 0x00000000ad007221 */ /* 0x000fe40000010000 */
[----:B------:R-:W-:Y:S01]  /*1d5e0*/  FADD.FTZ R3, R169, R3 ;  /* 0x00000003a9037221 */ /* 0x000fe20000010000 */
[----:B------:R3:W-:Y:S01]  /*1d5f0*/  MUFU.EX2 R191, R164 ;  /* 0x000000a400bf7308 */ /* 0x0007e20000000800 */
[----:B------:R-:W-:Y:S01]  /*1d600*/  FADD.FTZ R0, R242, R0 ;  /* 0x00000000f2007221 */ /* 0x000fe20000010000 */
[----:B-1----:R-:W-:Y:S03]  /*1d610*/  LDSM.16.MT88.4 R212, [R225+0x3900] ;  /* 0x00390000e1d4783b */ /* 0x002fe60000004200 */
[----:B------:R-:W-:Y:S05]  /*1d620*/  FADD.FTZ R0, R170, R0 ;  /* 0x00000000aa007221 */ /* 0x000fea0000010000 */
[----:B------:R1:W-:Y:S10]  /*1d630*/  MUFU.EX2 R2, R172 ;  /* 0x000000ac00027308 */ /* 0x0003f40000000800 */
[----:B------:R4:W-:Y:S01]  /*1d640*/  MUFU.EX2 R193, R238 ;  /* 0x000000ee00c17308 */ /* 0x0009e20000000800 */
[-C--:B--2---:R-:W-:Y:S01]  /*1d650*/  HMMA.16816.F32.BF16 R36, R140, R156.reuse, R36 ;  /* 0x0000009c8c24723c */ /* 0x084fe20000041824 */
[----:B---3--:R-:W-:Y:S07]  /*1d660*/  LDSM.16.MT88.4 R164, [R228+0x3100] ;  /* 0x00310000e4a4783b */ /* 0x008fee0000004200 */
[C---:B------:R-:W-:Y:S01]  /*1d670*/  HMMA.16816.F32.BF16 R40, R144.reuse, R156, R40 ;  /* 0x0000009c9028723c */ /* 0x040fe20000041828 */
[----:B------:R2:W3:Y:S01]  /*1d680*/  MUFU.EX2 R135, R221 ;  /* 0x000000dd00877308 */ /* 0x0004e20000000800 */
[----:B-1----:R-:W-:Y:S06]  /*1d690*/  LDSM.16.MT88.4 R172, [R226+0x1900] ;  /* 0x00190000e2ac783b */ /* 0x002fec0000004200 */
[-C--:B------:R-:W-:Y:S03]  /*1d6a0*/  HMMA.16816.F32.BF16 R44, R144, R158.reuse, R44 ;  /* 0x0000009e902c723c */ /* 0x080fe6000004182c */
[----:B------:R-:W1:Y:S01]  /*1d6b0*/  MUFU.EX2 R195, R195 ;  /* 0x000000c300c37308 */ /* 0x000e620000000800 */
[----:B----4-:R4:W5:Y:S04]  /*1d6c0*/  LDL.LU R238, [R1+0x84] ;  /* 0x0000840001ee7983 */ /* 0x0109680000300800 */
[C---:B------:R-:W-:Y:S01]  /*1d6d0*/  HMMA.16816.F32.BF16 R48, R140.reuse, R158, R48 ;  /* 0x0000009e8c30723c */ /* 0x040fe20000041830 */
[----:B------:R-:W1:Y:S07]  /*1d6e0*/  LDSM.16.MT88.4 R156, [R226+0x2900] ;  /* 0x00290000e29c783b */ /* 0x000e6e0000004200 */
[-C--:B------:R-:W-:Y:S01]  /*1d6f0*/  HMMA.16816.F32.BF16 R52, R140, R148.reuse, R52 ;  /* 0x000000948c34723c */ /* 0x080fe20000041834 */
[----:B--2---:R-:W-:Y:S03]  /*1d700*/  LDSM.16.MT88.4 R220, [R228+0x3900] ;  /* 0x00390000e4dc783b */ /* 0x004fe60000004200 */
[----:B---3--:R-:W-:Y:S04]  /*1d710*/  F2FP.BF16.PACK_AB R211, R133, R135 ;  /* 0x0000008785d3723e */ /* 0x008fe800000010ff */
[C---:B------:R-:W-:Y:S01]  /*1d720*/  HMMA.16816.F32.BF16 R56, R144.reuse, R148, R56 ;  /* 0x000000949038723c */ /* 0x040fe20000041838 */
[----:B------:R4:W5:Y:S04]  /*1d730*/  LDL.LU R239, [R1+0x80] ;  /* 0x0000800001ef7983 */ /* 0x0009680000300800 */
[----:B------:R4:W5:Y:S03]  /*1d740*/  LDL.LU R233, [R1+0x7c] ;  /* 0x00007c0001e97983 */ /* 0x0009660000300800 */
[-C--:B------:R-:W-:Y:S01]  /*1d750*/  HMMA.16816.F32.BF16 R60, R144, R150.reuse, R60 ;  /* 0x00000096903c723c */ /* 0x080fe2000004183c */
[----:B------:R4:W5:Y:S04]  /*1d760*/  LDL.LU R240, [R1+0x78] ;  /* 0x0000780001f07983 */ /* 0x0009680000300800 */
[----:B------:R4:W5:Y:S03]  /*1d770*/  LDL.LU R224, [R1+0x74] ;  /* 0x0000740001e07983 */ /* 0x0009660000300800 */
[C---:B------:R-:W-:Y:S01]  /*1d780*/  HMMA.16816.F32.BF16 R64, R140.reuse, R150, R64 ;  /* 0x000000968c40723c */ /* 0x040fe20000041840 */
[----:B------:R-:W2:Y:S07]  /*1d790*/  LDSM.16.MT88.4 R148, [R228+0x2900] ;  /* 0x00290000e494783b */ /* 0x000eae0000004200 */
[-C--:B------:R-:W-:Y:S01]  /*1d7a0*/  HMMA.16816.F32.BF16 R68, R140, R152.reuse, R68 ;  /* 0x000000988c44723c */ /* 0x080fe20000041844 */
[----:B------:R4:W5:Y:S04]  /*1d7b0*/  LDL.LU R231, [R1+0x70] ;  /* 0x0000700001e77983 */ /* 0x0009680000300800 */
[----:B------:R4:W5:Y:S03]  /*1d7c0*/  LDL.LU R241, [R1+0x6c] ;  /* 0x00006c0001f17983 */ /* 0x0009660000300800 */
[C---:B------:R-:W-:Y:S01]  /*1d7d0*/  HMMA.16816.F32.BF16 R72, R144.reuse, R152, R72 ;  /* 0x000000989048723c */ /* 0x040fe20000041848 */
[----:B------:R4:W5:Y:S07]  /*1d7e0*/  LDL.LU R242, [R1+0x68] ;  /* 0x0000680001f27983 */ /* 0x00096e0000300800 */
        /* <DEDUP_REMOVED lines=8> */
[-C--:B--2---:R-:W-:Y:S08]  /*1d870*/  HMMA.16816.F32.BF16 R100, R140, R148.reuse, R100 ;  /* 0x000000948c64723c */ /* 0x084ff00000041864 */
[C---:B------:R-:W-:Y:S08]  /*1d880*/  HMMA.16816.F32.BF16 R104, R144.reuse, R148, R104 ;  /* 0x000000949068723c */ /* 0x040ff00000041868 */
[-C--:B------:R-:W-:Y:S08]  /*1d890*/  HMMA.16816.F32.BF16 R108, R144, R150.reuse, R108 ;  /* 0x00000096906c723c */ /* 0x080ff0000004186c */
[C---:B------:R-:W-:Y:S01]  /*1d8a0*/  HMMA.16816.F32.BF16 R112, R140.reuse, R150, R112 ;  /* 0x000000968c70723c */ /* 0x040fe20000041870 */
[----:B------:R-:W2:Y:S07]  /*1d8b0*/  LDSM.16.MT88.4 R148, [R226+0x1100] ;  /* 0x00110000e294783b */ /* 0x000eae0000004200 */
[-C--:B---3--:R-:W-:Y:S08]  /*1d8c0*/  HMMA.16816.F32.BF16 R116, R140, R152.reuse, R116 ;  /* 0x000000988c74723c */ /* 0x088ff00000041874 */
[C---:B------:R-:W-:Y:S08]  /*1d8d0*/  HMMA.16816.F32.BF16 R120, R144.reuse, R152, R120 ;  /* 0x000000989078723c */ /* 0x040ff00000041878 */
[-C--:B------:R-:W-:Y:S07]  /*1d8e0*/  HMMA.16816.F32.BF16 R124, R144, R154.reuse, R124 ;  /* 0x0000009a907c723c */ /* 0x080fee000004187c */
[----:B------:R-:W-:Y:S01]  /*1d8f0*/  F2FP.BF16.PACK_AB R147, R206, R200 ;  /* 0x000000c8ce93723e */ /* 0x000fe200000010ff */
[----:B------:R-:W-:Y:S01]  /*1d900*/  HMMA.16816.F32.BF16 R128, R140, R154, R128 ;  /* 0x0000009a8c80723c */ /* 0x000fe20000041880 */
[----:B------:R-:W3:Y:S03]  /*1d910*/  LDSM.16.MT88.4 R152, [R228+0x1100] ;  /* 0x00110000e498783b */ /* 0x000ee60000004200 */
[----:B------:R-:W-:Y:S02]  /*1d920*/  F2FP.BF16.PACK_AB R144, R185, R194 ;  /* 0x000000c2b990723e */ /* 0x000fe400000010ff */
[----:B------:R-:W-:Y:S02]  /*1d930*/  F2FP.BF16.PACK_AB R145, R184, R192 ;  /* 0x000000c0b891723e */ /* 0x000fe400000010ff */
[----:B------:R-:W-:Y:S04]  /*1d940*/  F2FP.BF16.PACK_AB R140, R187, R190 ;  /* 0x000000bebb8c723e */ /* 0x000fe800000010ff */
[----:B------:R-:W-:Y:S02]  /*1d950*/  F2FP.BF16.PACK_AB R141, R186, R195 ;  /* 0x000000c3ba8d723e */ /* 0x000fe400000010ff */
[----:B------:R-:W-:Y:S02]  /*1d960*/  F2FP.BF16.PACK_AB R142, R201, R182 ;  /* 0x000000b6c98e723e */ /* 0x000fe400000010ff */
[----:B------:R-:W-:Y:S02]  /*1d970*/  F2FP.BF16.PACK_AB R143, R202, R198 ;  /* 0x000000c6ca8f723e */ /* 0x000fe400000010ff */
[----:B------:R-:W-:Y:S05]  /*1d980*/  F2FP.BF16.PACK_AB R146, R203, R199 ;  /* 0x000000c7cb92723e */ /* 0x000fea00000010ff */
        /* <DEDUP_REMOVED lines=20> */
[-C--:B------:R-:W-:Y:S08]  /*1dad0*/  HMMA.16816.F32.BF16 R68, R140, R160.reuse, R68 ;  /* 0x000000a08c44723c */ /* 0x080ff00000041844 */
[C---:B------:R-:W-:Y:S07]  /*1dae0*/  HMMA.16816.F32.BF16 R72, R144.reuse, R160, R72 ;  /* 0x000000a09048723c */ /* 0x040fee0000041848 */
[----:B------:R-:W-:Y:S01]  /*1daf0*/  IMAD.MOV.U32 R160, RZ, RZ, R180 ;  /* 0x000000ffffa07224 */ /* 0x000fe200078e00b4 */
[-C--:B------:R-:W-:Y:S04]  /*1db00*/  HMMA.16816.F32.BF16 R76, R144, R162.reuse, R76 ;  /* 0x000000a2904c723c */ /* 0x080fe8000004184c */
[----:B------:R-:W-:Y:S01]  /*1db10*/  FADD.FTZ R180, R177, R3 ;  /* 0x00000003b1b47221 */ /* 0x000fe20000010000 */
[----:B------:R-:W-:Y:S02]  /*1db20*/  MOV R177, R206 ;  /* 0x000000ce00b17202 */ /* 0x000fe40000000f00 */
[----:B------:R-:W-:Y:S01]  /*1db30*/  MOV R161, R181 ;  /* 0x000000b500a17202 */ /* 0x000fe20000000f00 */
[C---:B------:R-:W-:Y:S07]  /*1db40*/  HMMA.16816.F32.BF16 R80, R140.reuse, R162, R80 ;  /* 0x000000a28c50723c */ /* 0x040fee0000041850 */
[----:B------:R-:W-:Y:S01]  /*1db50*/  IMAD.MOV.U32 R162, RZ, RZ, R189 ;  /* 0x000000ffffa27224 */ /* 0x000fe200078e00bd */
[-C--:B--2---:R-:W-:Y:S04]  /*1db60*/  HMMA.16816.F32.BF16 R84, R140, R148.reuse, R84 ;  /* 0x000000948c54723c */ /* 0x084fe80000041854 */
[----:B------:R-:W-:Y:S04]  /*1db70*/  MOV R163, R188 ;  /* 0x000000bc00a37202 */ /* 0x000fe80000000f00 */
[C---:B------:R-:W-:Y:S08]  /*1db80*/  HMMA.16816.F32.BF16 R88, R144.reuse, R148, R88 ;  /* 0x000000949058723c */ /* 0x040ff00000041858 */
[-C--:B------:R-:W-:Y:S08]  /*1db90*/  HMMA.16816.F32.BF16 R92, R144, R150.reuse, R92 ;  /* 0x00000096905c723c */ /* 0x080ff0000004185c */
[C---:B------:R-:W-:Y:S08]  /*1dba0*/  HMMA.16816.F32.BF16 R96, R140.reuse, R150, R96 ;  /* 0x000000968c60723c */ /* 0x040ff00000041860 */
[-C--:B------:R-:W-:Y:S08]  /*1dbb0*/  HMMA.16816.F32.BF16 R100, R140, R164.reuse, R100 ;  /* 0x000000a48c64723c */ /* 0x080ff00000041864 */
[C---:B------:R-:W-:Y:S07]  /*1dbc0*/  HMMA.16816.F32.BF16 R104, R144.reuse, R164, R104 ;  /* 0x000000a49068723c */ /* 0x040fee0000041868 */
[----:B------:R-:W-:Y:S01]  /*1dbd0*/  MOV R165, R190 ;  /* 0x000000be00a57202 */ /* 0x000fe20000000f00 */
[-C--:B------:R-:W-:Y:S04]  /*1dbe0*/  HMMA.16816.F32.BF16 R108, R144, R166.reuse, R108 ;  /* 0x000000a6906c723c */ /* 0x080fe8000004186c */
[----:B------:R-:W-:Y:S02]  /*1dbf0*/  IMAD.MOV.U32 R164, RZ, RZ, R2 ;  /* 0x000000ffffa47224 */ /* 0x000fe400078e0002 */
[----:B------:R-:W-:Y:S02]  /*1dc00*/  FADD.FTZ R2, R243, R132 ;  /* 0x00000084f3027221 */ /* 0x000fe40000010000 */
[C---:B------:R-:W-:Y:S01]  /*1dc10*/  HMMA.16816.F32.BF16 R112, R140.reuse, R166, R112 ;  /* 0x000000a68c70723c */ /* 0x040fe20000041870 */
[----:B------:R4:W5:Y:S03]  /*1dc20*/  LDL.LU R243, [R1+0x64] ;  /* 0x0000640001f37983 */ /* 0x0009660000300800 */
[----:B------:R-:W-:Y:S02]  /*1dc30*/  FADD.FTZ R132, R235, R168 ;  /* 0x000000a8eb847221 */ /* 0x000fe40000010000 */
[----:B------:R4:W5:Y:S01]  /*1dc40*/  LDL.LU R235, [R1+0x60] ;  /* 0x0000600001eb7983 */ /* 0x0009620000300800 */
[----:B------:R-:W-:Y:S01]  /*1dc50*/  FADD.FTZ R2, R176, R2 ;  /* 0x00000002b0027221 */ /* 0x000fe20000010000 */
[-C--:B---3--:R-:W-:Y:S04]  /*1dc60*/  HMMA.16816.F32.BF16 R116, R140, R152.reuse, R116 ;  /* 0x000000988c74723c */ /* 0x088fe80000041874 */
[----:B------:R-:W-:Y:S01]  /*1dc70*/  MOV R176, R191 ;  /* 0x000000bf00b07202 */ /* 0x000fe20000000f00 */
[----:B------:R-:W-:Y:S01]  /*1dc80*/  FADD.FTZ R3, R179, R2 ;  /* 0x00000002b3037221 */ /* 0x000fe20000010000 */
[----:B------:R-:W2:Y:S01]  /*1dc90*/  LDSM.16.MT88.4 R188, [R228+0x1900] ;  /* 0x00190000e4bc783b */ /* 0x000ea20000004200 */
[----:B------:R-:W-:Y:S01]  /*1dca0*/  MOV R2, R216 ;  /* 0x000000d800027202 */ /* 0x000fe20000000f00 */
[C---:B------:R-:W-:Y:S04]  /*1dcb0*/  HMMA.16816.F32.BF16 R120, R144.reuse, R152, R120 ;  /* 0x000000989078723c */ /* 0x040fe80000041878 */
[----:B------:R-:W-:Y:S01]  /*1dcc0*/  FADD.FTZ R181, R171, R132 ;  /* 0x00000084abb57221 */ /* 0x000fe20000010000 */
[----:B------:R-:W-:Y:S01]  /*1dcd0*/  MOV R179, R208 ;  /* 0x000000d000b37202 */ /* 0x000fe20000000f00 */
[----:B------:R-:W-:Y:S01]  /*1dce0*/  LDSM.16.MT88.4 R216, [R226+0x3900] ;  /* 0x00390000e2d8783b */ /* 0x000fe20000004200 */
[----:B------:R-:W-:Y:S01]  /*1dcf0*/  FADD.FTZ R132, R178, R0 ;  /* 0x00000000b2847221 */ /* 0x000fe20000010000 */
[-C--:B------:R-:W-:Y:S04]  /*1dd00*/  HMMA.16816.F32.BF16 R124, R144, R154.reuse, R124 ;  /* 0x0000009a907c723c */ /* 0x080fe8000004187c */
[----:B------:R-:W-:Y:S01]  /*1dd10*/  MOV R0, R205 ;  /* 0x000000cd00007202 */ /* 0x000fe20000000f00 */
[----:B------:R-:W-:Y:S02]  /*1dd20*/  IMAD.MOV.U32 R178, RZ, RZ, R204 ;  /* 0x000000ffffb27224 */ /* 0x000fe400078e00cc */
[----:B------:R-:W3:Y:S01]  /*1dd30*/  LDSM.16.MT88.4 R204, [R227+0x1900] ;  /* 0x00190000e3cc783b */ /* 0x000ee20000004200 */
        /* <DEDUP_REMOVED lines=19> */
[-C--:B------:R-:W-:Y:S04]  /*1de70*/  HMMA.16816.F32.BF16 R160, R140, R172.reuse, R20 ;  /* 0x000000ac8ca0723c */ /* 0x080fe80000041814 */
[----:B------:R-:W-:Y:S01]  /*1de80*/  MOV R12, R186 ;  /* 0x000000ba000c7202 */ /* 0x000fe20000000f00 */
[----:B------:R-:W-:Y:S01]  /*1de90*/  IMAD.MOV.U32 R16, RZ, RZ, R203 ;  /* 0x000000ffff107224 */ /* 0x000fe200078e00cb */
[----:B------:R-:W-:Y:S01]  /*1dea0*/  MOV R17, R177 ;  /* 0x000000b100117202 */ /* 0x000fe20000000f00 */
[----:B------:R-:W-:Y:S01]  /*1deb0*/  IMAD.MOV.U32 R21, RZ, RZ, R200 ;  /* 0x000000ffff157224 */ /* 0x000fe200078e00c8 */
[C---:B------:R-:W-:Y:S04]  /*1dec0*/  HMMA.16816.F32.BF16 R164, R208.reuse, R172, R24 ;  /* 0x000000acd0a4723c */ /* 0x040fe80000041818 */
[----:B------:R-:W-:Y:S01]  /*1ded0*/  MOV R19, R176 ;  /* 0x000000b000137202 */ /* 0x000fe20000000f00 */
[----:B------:R-:W-:Y:S01]  /*1dee0*/  IMAD.MOV.U32 R0, RZ, RZ, R197 ;  /* 0x000000ffff007224 */ /* 0x000fe200078e00c5 */
[----:B------:R-:W-:Y:S01]  /*1def0*/  MOV R23, R202 ;  /* 0x000000ca00177202 */ /* 0x000fe20000000f00 */
[----:B------:R-:W-:Y:S01]  /*1df00*/  IMAD.MOV.U32 R25, RZ, RZ, R184 ;  /* 0x000000ffff197224 */ /* 0x000fe200078e00b8 */
[-C--:B------:R-:W-:Y:S04]  /*1df10*/  HMMA.16816.F32.BF16 R168, R208, R174.reuse, R28 ;  /* 0x000000aed0a8723c */ /* 0x080fe8000004181c */
[----:B------:R-:W-:Y:S02]  /*1df20*/  MOV R26, R182 ;  /* 0x000000b6001a7202 */ /* 0x000fe40000000f00 */
[----:B------:R-:W-:Y:S01]  /*1df30*/  MOV R20, R199 ;  /* 0x000000c700147202 */ /* 0x000fe20000000f00 */
[----:B------:R-:W-:Y:S01]  /*1df40*/  IMAD.MOV.U32 R29, RZ, RZ, R194 ;  /* 0x000000ffff1d7224 */ /* 0x000fe200078e00c2 */
[C---:B------:R-:W-:Y:S04]  /*1df50*/  HMMA.16816.F32.BF16 R172, R140.reuse, R174, R32 ;  /* 0x000000ae8cac723c */ /* 0x040fe80000041820 */
[----:B------:R-:W-:Y:S01]  /*1df60*/  MOV R28, R195 ;  /* 0x000000c3001c7202 */ /* 0x000fe20000000f00 */
[----:B------:R-:W-:Y:S01]  /*1df70*/  IMAD.MOV.U32 R31, RZ, RZ, R187 ;  /* 0x000000ffff1f7224 */ /* 0x000fe200078e00bb */
[----:B------:R-:W-:Y:S01]  /*1df80*/  MOV R24, R185 ;  /* 0x000000b900187202 */ /* 0x000fe20000000f00 */
[----:B------:R-:W-:Y:S01]  /*1df90*/  IMAD.MOV.U32 R35, RZ, RZ, R14 ;  /* 0x000000ffff237224 */ /* 0x000fe200078e000e */
[----:B------:R-:W-:Y:S02]  /*1dfa0*/  MOV R32, R178 ;  /* 0x000000b200207202 */ /* 0x000fe40000000f00 */
[-C--:B--2---:R-:W-:Y:S03]  /*1dfb0*/  HMMA.16816.F32.BF16 R176, R140, R188.reuse, R36 ;  /* 0x000000bc8cb0723c */ /* 0x084fe60000041824 */
[----:B------:R-:W-:Y:S01]  /*1dfc0*/  MOV R14, R11 ;  /* 0x0000000b000e7202 */ /* 0x000fe20000000f00 */
[----:B------:R-:W-:Y:S01]  /*1dfd0*/  FADD.FTZ R3, R32, R3 ;  /* 0x0000000320037221 */ /* 0x000fe20000010000 */
[----:B------:R-:W-:Y:S02]  /*1dfe0*/  MOV R11, R183 ;  /* 0x000000b7000b7202 */ /* 0x000fe40000000f00 */
[----:B------:R-:W-:Y:S01]  /*1dff0*/  MOV R33, R2 ;  /* 0x0000000200217202 */ /* 0x000fe20000000f00 */
[----:B------:R-:W-:Y:S01]  /*1e000*/  IMAD.MOV.U32 R38, RZ, RZ, R181 ;  /* 0x000000ffff267224 */ /* 0x000fe200078e00b5 */
[----:B------:R-:W-:Y:S03]  /*1e010*/  MOV R2, R196 ;  /* 0x000000c400027202 */ /* 0x000fe60000000f00 */
[----:B------:R-:W-:Y:S01]  /*1e020*/  FADD.FTZ R11, R11, R132 ;  /* 0x000000840b0b7221 */ /* 0x000fe20000010000 */
[----:B------:R-:W-:Y:S01]  /*1e030*/  MOV R39, R180 ;  /* 0x000000b400277202 */ /* 0x000fe20000000f00 */
[----:B------:R-:W-:Y:S01]  /*1e040*/  FADD.FTZ R2, R2, R38 ;  /* 0x0000002602027221 */ /* 0x000fe20000010000 */
[C---:B------:R-:W-:Y:S04]  /*1e050*/  HMMA.16816.F32.BF16 R180, R208.reuse, R188, R40 ;  /* 0x000000bcd0b4723c */ /* 0x040fe80000041828 */
[----:B------:R-:W-:Y:S01]  /*1e060*/  FADD.FTZ R11, R35, R11 ;  /* 0x0000000b230b7221 */ /* 0x000fe20000010000 */
[----:B------:R-:W-:Y:S01]  /*1e070*/  MOV R34, R15 ;  /* 0x0000000f00227202 */ /* 0x000fe20000000f00 */
[----:B------:R-:W-:Y:S01]  /*1e080*/  FADD.FTZ R10, R10, R3 ;  /* 0x000000030a0a7221 */ /* 0x000fe20000010000 */
[----:B------:R-:W-:Y:S01]  /*1e090*/  MOV R15, R193 ;  /* 0x000000c1000f7202 */ /* 0x000fe20000000f00 */
[-C--:B------:R-:W-:Y:S04]  /*1e0a0*/  HMMA.16816.F32.BF16 R184, R208, R190.reuse, R44 ;  /* 0x000000bed0b8723c */ /* 0x080fe8000004182c */
[----:B------:R-:W-:Y:S01]  /*1e0b0*/  FADD.FTZ R3, R28, R11 ;  /* 0x0000000b1c037221 */ /* 0x000fe20000010000 */
[----:B------:R-:W-:Y:S01]  /*1e0c0*/  MOV R27, R198 ;  /* 0x000000c6001b7202 */ /* 0x000fe20000000f00 */
[----:B------:R-:W-:Y:S01]  /*1e0d0*/  FADD.FTZ R2, R33, R2 ;  /* 0x0000000221027221 */ /* 0x000fe20000010000 */
[----:B------:R-:W-:Y:S01]  /*1e0e0*/  MOV R22, R201 ;  /* 0x000000c900167202 */ /* 0x000fe20000000f00 */
[C---:B------:R-:W-:Y:S04]  /*1e0f0*/  HMMA.16816.F32.BF16 R188, R140.reuse, R190, R48 ;  /* 0x000000be8cbc723c */ /* 0x040fe80000041830 */
[----:B------:R-:W-:Y:S01]  /*1e100*/  FADD.FTZ R9, R9, R2 ;  /* 0x0000000209097221 */ /* 0x000fe20000010000 */
[----:B------:R-:W-:Y:S01]  /*1e110*/  MOV R30, R192 ;  /* 0x000000c0001e7202 */ /* 0x000fe20000000f00 */
[----:B------:R-:W-:Y:S01]  /*1e120*/  FADD.FTZ R2, R29, R10 ;  /* 0x0000000a1d027221 */ /* 0x000fe20000010000 */
[----:B------:R-:W-:Y:S01]  /*1e130*/  MOV R132, R138 ;  /* 0x0000008a00847202 */ /* 0x000fe20000000f00 */
[-C--:B---3--:R-:W-:Y:S04]  /*1e140*/  HMMA.16816.F32.BF16 R192, R140, R204.reuse, R52 ;  /* 0x000000cc8cc0723c */ /* 0x088fe80000041834 */
[----:B------:R-:W-:Y:S02]  /*1e150*/  FADD.FTZ R10, R12, R3 ;  /* 0x000000030c0a7221 */ /* 0x000fe40000010000 */
[----:B------:R-:W2:Y:S01]  /*1e160*/  LDL R12, [R1+0x24] ;  /* 0x00002400010c7983 */ /* 0x000ea20000100800 */
[----:B------:R-:W-:Y:S01]  /*1e170*/  FADD.FTZ R0, R0, R39 ;  /* 0x0000002700007221 */ /* 0x000fe20000010000 */
        /* <DEDUP_REMOVED lines=38> */
[----:B------:R-:W-:Y:S01]  /*1e3e0*/  FADD.FTZ R2, R13, R2 ;  /* 0x000000020d027221 */ /* 0x000fe20000010000 */
[----:B------:R-:W-:Y:S01]  /*1e3f0*/  MOV R140, R134 ;  /* 0x00000086008c7202 */ /* 0x000fe20000000f00 */
        /* <DEDUP_REMOVED lines=10> */
[----:B------:R-:W-:Y:S01]  /*1e4a0*/  MOV R139, R136 ;  /* 0x00000088008b7202 */ /* 0x000fe20000000f00 */
[----:B------:R-:W-:Y:S01]  /*1e4b0*/  FADD.FTZ R0, R133, R0 ;  /* 0x0000000085007221 */ /* 0x000fe20000010000 */
[----:B------:R4:W-:Y:S01]  /*1e4c0*/  STL [R1+0xc], R3 ;  /* 0x00000c0301007387 */ /* 0x0009e20000100800 */
[----:B------:R-:W-:Y:S03]  /*1e4d0*/  IMAD.MOV.U32 R133, RZ, RZ, R137 ;  /* 0x000000ffff857224 */ /* 0x000fe600078e0089 */
[----:B------:R4:W-:Y:S04]  /*1e4e0*/  STL [R1+0x14], R2 ;  /* 0x0000140201007387 */ /* 0x0009e80000100800 */
[----:B------:R4:W-:Y:S01]  /*1e4f0*/  STL [R1+0x10], R0 ;  /* 0x0000100001007387 */ /* 0x0009e20000100800 */
[----:B--2---:R-:W-:Y:S01]  /*1e500*/  ISETP.LT.AND P0, PT, R12, UR22, PT ;  /* 0x000000160c007c0c */ /* 0x004fe2000bf01270 */
[----:B------:R-:W-:Y:S11]  /*1e510*/  UMOV UR22, UR21 ;  /* 0x0000001500167c82 */ /* 0x000ff60008000000 */
[----:B------:R-:W-:Y:S01]  /*1e520*/  @!UPT UIADD3 URZ, URZ, URZ, URZ ;  /* 0x0000003f3f3ff290 */ /* 0x000fe2000fffe03f */
[----:B----4-:R-:W-:-:S05]  /*1e530*/  @P0 BRA `(.L_x_1787) ;  /* 0xffffac7000000947 */ /* 0x010fca000383ffff */
.L_x_1786:
[----:B-1----:R-:W-:-:S13]  /*1e540*/  ISETP.LE.AND P0, PT, RZ, UR21, PT ;  /* 0x00000015ff007c0c */ /* 0x002fda000bf03270 */
[----:B------:R-:W-:Y:S05]  /*1e550*/  @!P0 BRA `(.L_x_1788) ;  /* 0x00004ba000008947 */ /* 0x000fea0003800000 */
[----:B------:R-:W2:Y:S01]  /*1e560*/  LDL.64 R8, [R1+0x48] ;  /* 0x0000480001087983 */ /* 0x000ea20000100a00 */
[----:B------:R-:W-:-:S03]  /*1e570*/  ULDC.64 UR4, c[0x0][0x1e0] ;  /* 0x0000780000047ab9 */ /* 0x000fc60000000a00 */
[----:B------:R-:W3:Y:S04]  /*1e580*/  LDL.64 R12, [R1+0x40] ;  /* 0x00004000010c7983 */ /* 0x000ee80000100a00 */
[----:B------:R-:W4:Y:S04]  /*1e590*/  LDL.LU.64 R6, [R1+0x58] ;  /* 0x0000580001067983 */ /* 0x000f280000300a00 */
[----:B------:R-:W4:Y:S01]  /*1e5a0*/  LDL.LU.64 R4, [R1+0x50] ;  /* 0x0000500001047983 */ /* 0x000f220000300a00 */
[----:B------:R-:W-:Y:S02]  /*1e5b0*/  USHF.L.U32 UR12, UR4, 0x5, URZ ;  /* 0x00000005040c7899 */ /* 0x000fe4000800063f */
[----:B------:R-:W-:Y:S01]  /*1e5c0*/  UMOV UR8, 0x5 ;  /* 0x0000000500087882 */ /* 0x000fe20000000000 */
[----:B------:R-:W-:Y:S01]  /*1e5d0*/  IMAD.MOV.U32 R3, RZ, RZ, R137 ;  /* 0x000000ffff037224 */ /* 0x000fe200078e0089 */
[----:B------:R-:W-:Y:S01]  /*1e5e0*/  USHF.L.U64.HI UR8, UR4, UR8, UR5 ;  /* 0x0000000804087299 */ /* 0x000fe20008010205 */
[----:B------:R-:W-:Y:S01]  /*1e5f0*/  IMAD.MOV.U32 R2, RZ, RZ, R138 ;  /* 0x000000ffff027224 */ /* 0x000fe200078e008a */
[----:B------:R-:W-:Y:S01]  /*1e600*/  USHF.L.U32 UR9, UR4, 0x5, URZ ;  /* 0x0000000504097899 */ /* 0x000fe2000800063f */
[----:B------:R-:W-:Y:S01]  /*1e610*/  MOV R139, R134 ;  /* 0x00000086008b7202 */ /* 0x000fe20000000f00 */
[----:B------:R-:W-:Y:S01]  /*1e620*/  UIADD3 UR12, UP0, UR12, 0x80, URZ ;  /* 0x000000800c0c7890 */ /* 0x000fe2000ff1e03f */
[----:B------:R-:W-:Y:S01]  /*1e630*/  IMAD.MOV.U32 R135, RZ, RZ, R136 ;  /* 0x000000ffff877224 */ /* 0x000fe200078e0088 */
[----:B------:R-:W-:-:S02]  /*1e640*/  UMOV UR10, 0x6 ;  /* 0x00000006000a7882 */ /* 0x000fc40000000000 */
[----:B------:R-:W-:Y:S02]  /*1e650*/  ULDC.64 UR4, c[0x0][0x208] ;  /* 0x0000820000047ab9 */ /* 0x000fe40000000a00 */
[----:B------:R-:W-:Y:S02]  /*1e660*/  USHF.L.U64.HI UR10, UR4, UR10, UR5 ;  /* 0x0000000a040a7299 */ /* 0x000fe40008010205 */
[----:B------:R-:W-:Y:S02]  /*1e670*/  USHF.L.U32 UR13, UR4, 0x6, URZ ;  /* 0x00000006040d7899 */ /* 0x000fe4000800063f */
[----:B------:R-:W-:Y:S02]  /*1e680*/  UIADD3 UR11, UR6, 0x80, URZ ;  /* 0x00000080060b7890 */ /* 0x000fe4000fffe03f */
[----:B------:R-:W-:Y:S02]  /*1e690*/  UIADD3.X UR17, URZ, UR17, URZ, UP0, !UPT ;  /* 0x000000113f117290 */ /* 0x000fe400087fe43f */
[----:B------:R-:W-:Y:S01]  /*1e6a0*/  ULDC.64 UR4, c[0x0][0x1e0] ;  /* 0x0000780000047ab9 */ /* 0x000fe20000000a00 */
[----:B--2---:R-:W-:-:S05]  /*1e6b0*/  IADD3 RZ, P0, R8, 0x40, RZ ;  /* 0x0000004008ff7810 */ /* 0x004fca0007f1e0ff */
[----:B---3--:R-:W-:Y:S01]  /*1e6c0*/  IMAD.X R0, RZ, RZ, R13, P0 ;  /* 0x000000ffff007224 */ /* 0x008fe200000e060d */
[C---:B----4-:R-:W-:Y:S02]  /*1e6d0*/  IADD3 RZ, P1, R6.reuse, 0x40, RZ ;  /* 0x0000004006ff7810 */ /* 0x050fe40007f3e0ff */
[----:B------:R-:W-:Y:S02]  /*1e6e0*/  IADD3 R10, R6, 0x40, RZ ;  /* 0x00000040060a7810 */ /* 0x000fe40007ffe0ff */
[----:B------:R1:W-:Y:S01]  /*1e6f0*/  STL [R1+0x4], R0 ;  /* 0x0000040001007387 */ /* 0x0003e20000100800 */
[----:B------:R-:W-:Y:S02]  /*1e700*/  MOV R4, R6 ;  /* 0x0000000600047202 */ /* 0x000fe40000000f00 */
[----:B------:R-:W-:-:S03]  /*1e710*/  IADD3.X R11, RZ, R5, RZ, P1, !PT ;  /* 0x00000005ff0b7210 */ /* 0x000fc60000ffe4ff */
[----:B------:R2:W-:Y:S04]  /*1e720*/  STL.64 [R1+0x50], R4 ;  /* 0x0000500401007387 */ /* 0x0005e80000100a00 */
[----:B------:R2:W-:Y:S01]  /*1e730*/  STL.64 [R1+0x20], R10 ;  /* 0x0000200a01007387 */ /* 0x0005e20000100a00 */
[----:B-1----:R-:W-:-:S05]  /*1e740*/  IADD3 R0, R8, 0x40, RZ ;  /* 0x0000004008007810 */ /* 0x002fca0007ffe0ff */
[----:B------:R2:W-:Y:S02]  /*1e750*/  STL [R1], R0 ;  /* 0x0000000001007387 */ /* 0x0005e40000100800 */
.L_x_1789:
[----:B---3--:R-:W3:Y:S01]  /*1e760*/  LDL.64 R132, [R1+0x50] ;  /* 0x0000500001847983 */ /* 0x008ee20000100a00 */
[----:B------:R-:W-:Y:S04]  /*1e770*/  DEPBAR.LE SB0, 0x0 ;  /* 0x000080000000791a */ /* 0x000fe80000000000 */
[----:B------:R-:W-:Y:S01]  /*1e780*/  MOV R134, UR13 ;  /* 0x0000000d00867c02 */ /* 0x000fe20008000f00 */
[----:B--2---:R-:W2:Y:S01]  /*1e790*/  LDL R0, [R1+0x18] ;  /* 0x0000180001007983 */ /* 0x004ea20000100800 */
[----:B------:R-:W-:Y:S02]  /*1e7a0*/  USHF.R.S32.HI UR18, URZ, 0x1f, UR21 ;  /* 0x0000001f3f127899 */ /* 0x000fe40008011415 */
[----:B------:R-:W-:Y:S01]  /*1e7b0*/  UIMAD UR15, UR10, UR21, URZ ;  /* 0x000000150a0f72a4 */ /* 0x000fe2000f8e023f */
[----:B------:R-:W4:Y:S01]  /*1e7c0*/  LDL.64 R246, [R1+0x20] ;  /* 0x0000200001f67983 */ /* 0x000f220000100a00 */
[----:B------:R-:W-:Y:S02]  /*1e7d0*/  UISETP.GT.AND UP0, UPT, UR21, URZ, UPT ;  /* 0x0000003f1500728c */ /* 0x000fe4000bf04270 */
[----:B------:R-:W-:Y:S03]  /*1e7e0*/  UIMAD UR15, UR18, UR13, UR15 ;  /* 0x0000000d120f72a4 */ /* 0x000fe6000f8e020f */
[----:B------:R-:W-:Y:S08]  /*1e7f0*/  BAR.SYNC.DEFER_BLOCKING 0x0 ;  /* 0x0000000000007b1d */ /* 0x000ff00000010000 */
[----:B-----5:R-:W-:Y:S04]  /*1e800*/  STL [R1+0x60], R235 ;  /* 0x000060eb01007387 */ /* 0x020fe80000100800 */
[----:B------:R-:W-:Y:S04]  /*1e810*/  STL [R1+0x64], R243 ;  /* 0x000064f301007387 */ /* 0x000fe80000100800 */
[----:B------:R-:W-:Y:S04]  /*1e820*/  STL [R1+0x68], R242 ;  /* 0x000068f201007387 */ /* 0x000fe80000100800 */
[----:B------:R-:W-:Y:S04]  /*1e830*/  STL [R1+0x6c], R241 ;  /* 0x00006cf101007387 */ /* 0x000fe80000100800 */
        /* <DEDUP_REMOVED lines=24> */
[----:B------:R-:W-:Y:S05]  /*1e9c0*/  STL [R1+0x88], R237 ;  /* 0x000088ed01007387 */ /* 0x000fea0000100800 */
        /* <DEDUP_REMOVED lines=21> */
[----:B---3--:R-:W-:Y:S04]  /*1eb20*/  IMAD.WIDE.U32 R136, R134, UR21, R132 ;  /* 0x0000001586887c25 */ /* 0x008fe8000f8e0084 */
[C---:B------:R-:W-:Y:S04]  /*1eb30*/  HMMA.16816.F32.BF16 R48, R208.reuse, R222, R48 ;  /* 0x000000ded030723c */ /* 0x040fe80000041830 */
[C---:B--2---:R-:W-:Y:S02]  /*1eb40*/  LOP3.LUT P5, RZ, R0.reuse, 0x1, RZ, 0xc0, !PT ;  /* 0x0000000100ff7812 */ /* 0x044fe400078ac0ff */
[----:B------:R-:W-:Y:S02]  /*1eb50*/  LOP3.LUT P4, RZ, R0, 0x2, RZ, 0xc0, !PT ;  /* 0x0000000200ff7812 */ /* 0x000fe4000788c0ff */
[C---:B------:R-:W-:Y:S01]  /*1eb60*/  LEA R132, P0, R136.reuse, c[0x0][0x1f8], 0x1 ;  /* 0x00007e0088847a11 */ /* 0x040fe200078008ff */
[-C--:B-1----:R-:W-:Y:S03]  /*1eb70*/  HMMA.16816.F32.BF16 R52, R208, R140.reuse, R52 ;  /* 0x0000008cd034723c */ /* 0x082fe60000041834 */
[----:B------:R-:W-:Y:S04]  /*1eb80*/  IADD3 R0, R137, UR15, RZ ;  /* 0x0000000f89007c10 */ /* 0x000fe8000fffe0ff */
[----:B------:R-:W-:Y:S01]  /*1eb90*/  LEA.HI.X R133, R136, c[0x0][0x1fc], R0, 0x1, P0 ;  /* 0x00007f0088857a11 */ /* 0x000fe200000f0c00 */
[C---:B------:R-:W-:Y:S04]  /*1eba0*/  HMMA.16816.F32.BF16 R56, R216.reuse, R140, R56 ;  /* 0x0000008cd838723c */ /* 0x040fe80000041838 */
[----:B------:R-:W-:Y:S01]  /*1ebb0*/  @!PT LDS RZ, [RZ] ;  /* 0x00000000fffff984 */ /* 0x000fe20000000800 */
[----:B------:R-:W-:Y:S01]  /*1ebc0*/  @!PT LDS RZ, [RZ] ;  /* 0x00000000fffff984 */ /* 0x000fe20000000800 */
[----:B------:R-:W-:Y:S01]  /*1ebd0*/  @!PT LDS RZ, [RZ] ;  /* 0x00000000fffff984 */ /* 0x000fe20000000800 */
[----:B------:R1:W-:Y:S01]  /*1ebe0*/  LDGSTS.E.BYPASS.LTC128B.128 [R244+0x100], [R132.64], !P5 ;  /* 0x0010000084f47fae */ /* 0x0003e2000e901d5c */
[----:B----4-:R-:W-:Y:S01]  /*1ebf0*/  IMAD.WIDE.U32 R136, R134, UR21, R246 ;  /* 0x0000001586887c25 */ /* 0x010fe2000f8e00f6 */
[----:B------:R-:W-:Y:S02]  /*1ec00*/  UIADD3 UR21, UR21, -0x1, URZ ;  /* 0xffffffff15157890 */ /* 0x000fe4000fffe03f */
[-C--:B------:R-:W-:Y:S02]  /*1ec10*/  HMMA.16816.F32.BF16 R60, R216, R142.reuse, R60 ;  /* 0x0000008ed83c723c */ /* 0x080fe4000004183c */
[----:B------:R-:W-:Y:S02]  /*1ec20*/  @UP0 UIMAD.WIDE.U32 UR22, UR21, UR4, URZ ;  /* 0x00000004151602a5 */ /* 0x000fe4000f8e003f */
[C---:B------:R-:W-:Y:S02]  /*1ec30*/  LEA R212, P0, R136.reuse, c[0x0][0x1f8], 0x1 ;  /* 0x00007e0088d47a11 */ /* 0x040fe400078008ff */
[----:B------:R-:W-:Y:S01]  /*1ec40*/  IADD3 R0, R137, UR15, RZ ;  /* 0x0000000f89007c10 */ /* 0x000fe2000fffe0ff */
[----:B------:R-:W-:Y:S01]  /*1ec50*/  @UP0 USHF.L.U32 UR18, UR22, 0x6, URZ ;  /* 0x0000000616120899 */ /* 0x000fe2000800063f */
[----:B------:R-:W-:Y:S01]  /*1ec60*/  HMMA.16816.F32.BF16 R64, R208, R142, R64 ;  /* 0x0000008ed040723c */ /* 0x000fe20000041840 */
[----:B------:R-:W-:Y:S03]  /*1ec70*/  @UP0 USHF.R.S32.HI UR15, URZ, 0x1f, UR21 ;  /* 0x0000001f3f0f0899 */ /* 0x000fe60008011415 */
[----:B------:R-:W-:Y:S01]  /*1ec80*/  LEA.HI.X R213, R136, c[0x0][0x1fc], R0, 0x1, P0 ;  /* 0x00007f0088d57a11 */ /* 0x000fe200000f0c00 */
[----:B------:R-:W-:Y:S04]  /*1ec90*/  @UP0 UIMAD UR15, UR15, UR4, URZ ;  /* 0x000000040f0f02a4 */ /* 0x000fe8000f8e023f */
[----:B------:R2:W-:Y:S01]  /*1eca0*/  LDGSTS.E.BYPASS.LTC128B.128 [R244+0x2100], [R212.64], !P4 ;  /* 0x02100000d4f47fae */ /* 0x0005e2000e101d5c */
[----:B------:R-:W-:Y:S04]  /*1ecb0*/  @UP0 UIMAD UR15, UR21, UR5, UR15 ;  /* 0x00000005150f02a4 */ /* 0x000fe8000f8e020f */
[----:B------:R-:W-:Y:S01]  /*1ecc0*/  @UP0 UIADD3 UR15, UR23, UR15, URZ ;  /* 0x0000000f170f0290 */ /* 0x000fe2000fffe03f */
[----:B-1----:R-:W-:Y:S03]  /*1ecd0*/  IADD3 R132, P0, R132, UR6, RZ ;  /* 0x0000000684847c10 */ /* 0x002fe6000ff1e0ff */
[----:B------:R-:W-:Y:S01]  /*1ece0*/  @UP0 USHF.L.U64.HI UR15, UR22, 0x6, UR15 ;  /* 0x00000006160f0899 */ /* 0x000fe2000801020f */
[----:B------:R-:W-:Y:S02]  /*1ecf0*/  IADD3.X R133, R133, UR7, RZ, P0, !PT ;  /* 0x0000000785857c10 */ /* 0x000fe400087fe4ff */
[----:B------:R-:W-:Y:S03]  /*1ed00*/  IADD3 R136, P1, R132, UR6, RZ ;  /* 0x0000000684887c10 */ /* 0x000fe6000ff3e0ff */
[----:B------:R1:W-:Y:S01]  /*1ed10*/  LDGSTS.E.BYPASS.LTC128B.128 [R244+0x900], [R132.64], !P5 ;  /* 0x0090000084f47fae */ /* 0x0003e2000e901d5c */
[----:B------:R-:W-:Y:S02]  /*1ed20*/  IADD3.X R137, R133, UR7, RZ, P1, !PT ;  /* 0x0000000785897c10 */ /* 0x000fe40008ffe4ff */
[----:B------:R-:W-:Y:S04]  /*1ed30*/  IADD3 R140, P1, R136, UR6, RZ ;  /* 0x00000006888c7c10 */ /* 0x000fe8000ff3e0ff */
[----:B------:R-:W-:Y:S01]  /*1ed40*/  IADD3.X R141, R137, UR7, RZ, P1, !PT ;  /* 0x00000007898d7c10 */ /* 0x000fe20008ffe4ff */
[----:B------:R1:W-:Y:S01]  /*1ed50*/  LDGSTS.E.BYPASS.LTC128B.128 [R244+0x2900], [R132.64+0x80], !P4 ;  /* 0x0290008084f47fae */ /* 0x0003e2000e101d5c */
[----:B--2---:R-:W-:Y:S07]  /*1ed60*/  IADD3 R212, P0, R132, UR11, RZ ;  /* 0x0000000b84d47c10 */ /* 0x004fee000ff1e0ff */
[----:B------:R2:W-:Y:S01]  /*1ed70*/  LDGSTS.E.BYPASS.LTC128B.128 [R244+0x1100], [R136.64], !P5 ;  /* 0x0110000088f47fae */ /* 0x0005e2000e901d5c */
[----:B------:R-:W-:Y:S07]  /*1ed80*/  IADD3.X R213, R133, UR14, RZ, P0, !PT ;  /* 0x0000000e85d57c10 */ /* 0x000fee00087fe4ff */
        /* <DEDUP_REMOVED lines=125> */
[----:B------:R-:W-:Y:S01]  /*1f560*/  MUFU.TANH R208, R4 ;  /* 0x0000000400d07308 */ /* 0x000fe20000002400 */
[----:B------:R-:W-:Y:S02]  /*1f570*/  FMUL.FTZ R5, R5, c[0x0][0x320] ;  /* 0x0000c80005057a20 */ /* 0x000fe40000410000 */
[----:B------:R-:W-:Y:S02]  /*1f580*/  FMUL.FTZ R6, R6, c[0x0][0x320] ;  /* 0x0000c80006067a20 */ /* 0x000fe40000410000 */
[----:B------:R-:W-:Y:S01]  /*1f590*/  FMUL.FTZ R7, R7, c[0x0][0x320] ;  /* 0x0000c80007077a20 */ /* 0x000fe20000410000 */
[-C--:B------:R-:W-:Y:S04]  /*1f5a0*/  HMMA.16816.F32.BF16 R12, R220, R214.reuse, R12 ;  /* 0x000000d6dc0c723c */ /* 0x080fe8000004180c */
[----:B------:R-:W-:Y:S04]  /*1f5b0*/  MUFU.TANH R134, R5 ;  /* 0x0000000500867308 */ /* 0x000fe80000002400 */
[C---:B------:R-:W-:Y:S06]  /*1f5c0*/  HMMA.16816.F32.BF16 R16, R140.reuse, R214, R16 ;  /* 0x000000d68c10723c */ /* 0x040fec0000041810 */
[----:B------:R-:W1:Y:S01]  /*1f5d0*/  MUFU.TANH R212, R6 ;  /* 0x0000000600d47308 */ /* 0x000e620000002400 */
        /* <DEDUP_REMOVED lines=15> */
[----:B--2---:R-:W2:Y:S09]  /*1f6d0*/  LDSM.16.M88.4 R4, [R229+0x2800] ;  /* 0x00280000e504783b */ /* 0x004eb20000000200 */
[----:B------:R-:W-:Y:S10]  /*1f6e0*/  MUFU.TANH R217, R10 ;  /* 0x0000000a00d97308 */ /* 0x000ff40000002400 */
[----:B------:R3:W-:Y:S10]  /*1f6f0*/  MUFU.TANH R218, R11 ;  /* 0x0000000b00da7308 */ /* 0x0007f40000002400 */
[----:B------:R-:W-:Y:S10]  /*1f700*/  MUFU.TANH R16, R16 ;  /* 0x0000001000107308 */ /* 0x000ff40000002400 */
[----:B------:R-:W-:Y:S01]  /*1f710*/  MUFU.TANH R17, R17 ;  /* 0x0000001100117308 */ /* 0x000fe20000002400 */
[----:B---3--:R-:W3:Y:S01]  /*1f720*/  LDSM.16.M88.4 R8, [R229+0x3000] ;  /* 0x00300000e508783b */ /* 0x008ee20000000200 */
[-C--:B--2---:R-:W-:Y:S08]  /*1f730*/  HMMA.16816.F32.BF16 R20, R140, R4.reuse, R20 ;  /* 0x000000048c14723c */ /* 0x084ff00000041814 */
[----:B------:R-:W-:Y:S01]  /*1f740*/  MUFU.TANH R18, R18 ;  /* 0x0000001200127308 */ /* 0x000fe20000002400 */
[C---:B------:R-:W-:Y:S09]  /*1f750*/  HMMA.16816.F32.BF16 R24, R220.reuse, R4, R24 ;  /* 0x00000004dc18723c */ /* 0x040ff20000041818 */
[----:B------:R-:W-:Y:S01]  /*1f760*/  MUFU.TANH R19, R19 ;  /* 0x0000001300137308 */ /* 0x000fe20000002400 */
[-C--:B------:R-:W-:Y:S08]  /*1f770*/  HMMA.16816.F32.BF16 R28, R220, R6.reuse, R28 ;  /* 0x00000006dc1c723c */ /* 0x080ff0000004181c */
[C---:B------:R-:W-:Y:S01]  /*1f780*/  HMMA.16816.F32.BF16 R32, R140.reuse, R6, R32 ;  /* 0x000000068c20723c */ /* 0x040fe20000041820 */
[----:B------:R-:W-:Y:S01]  /*1f790*/  MUFU.TANH R12, R12 ;  /* 0x0000000c000c7308 */ /* 0x000fe20000002400 */
[----:B------:R-:W2:Y:S01]  /*1f7a0*/  LDSM.16.M88.4 R4, [R229+0x3800] ;  /* 0x00380000e504783b */ /* 0x000ea20000000200 */
[----:B------:R-:W-:Y:S04]  /*1f7b0*/  DEPBAR.LE SB0, 0x0 ;  /* 0x000080000000791a */ /* 0x000fe80000000000 */
[----:B------:R-:W-:Y:S02]  /*1f7c0*/  FMUL.FTZ R22, R22, c[0x0][0x320] ;  /* 0x0000c80016167a20 */ /* 0x000fe40000410000 */
[----:B------:R-:W-:Y:S02]  /*1f7d0*/  FMUL.FTZ R20, R20, c[0x0][0x320] ;  /* 0x0000c80014147a20 */ /* 0x000fe40000410000 */
[----:B------:R-:W-:Y:S01]  /*1f7e0*/  MUFU.TANH R251, R22 ;  /* 0x0000001600fb7308 */ /* 0x000fe20000002400 */
[----:B------:R-:W-:Y:S01]  /*1f7f0*/  FMUL.FTZ R26, R26, c[0x0][0x320] ;  /* 0x0000c8001a1a7a20 */ /* 0x000fe20000410000 */
[----:B------:R-:W-:Y:S01]  /*1f800*/  BAR.SYNC.DEFER_BLOCKING 0x0 ;  /* 0x0000000000007b1d */ /* 0x000fe20000010000 */
[----:B------:R-:W-:Y:S01]  /*1f810*/  FMUL.FTZ R27, R27, c[0x0][0x320] ;  /* 0x0000c8001b1b7a20 */ /* 0x000fe20000410000 */
[-C--:B---3--:R-:W-:Y:S05]  /*1f820*/  HMMA.16816.F32.BF16 R36, R140, R8.reuse, R36 ;  /* 0x000000088c24723c */ /* 0x088fea0000041824 */
[----:B------:R-:W-:Y:S01]  /*1f830*/  FMUL.FTZ R29, R29, c[0x0][0x320] ;  /* 0x0000c8001d1d7a20 */ /* 0x000fe20000410000 */
[----:B------:R-:W-:Y:S01]  /*1f840*/  MUFU.TANH R248, R20 ;  /* 0x0000001400f87308 */ /* 0x000fe20000002400 */
[----:B------:R-:W-:Y:S01]  /*1f850*/  FMUL.FTZ R30, R30, c[0x0][0x320] ;  /* 0x0000c8001e1e7a20 */ /* 0x000fe20000410000 */
[C---:B------:R-:W-:Y:S01]  /*1f860*/  HMMA.16816.F32.BF16 R40, R220.reuse, R8, R40 ;  /* 0x00000008dc28723c */ /* 0x040fe20000041828 */
[----:B------:R-:W3:Y:S03]  /*1f870*/  LDL.64 R8, [R1+0x40] ;  /* 0x0000400001087983 */ /* 0x000ee60000100a00 */
[----:B------:R-:W-:Y:S02]  /*1f880*/  FMUL.FTZ R24, R24, c[0x0][0x320] ;  /* 0x0000c80018187a20 */ /* 0x000fe40000410000 */
[----:B------:R-:W-:Y:S02]  /*1f890*/  FMUL.FTZ R23, R23, c[0x0][0x320] ;  /* 0x0000c80017177a20 */ /* 0x000fe40000410000 */
[----:B------:R-:W4:Y:S01]  /*1f8a0*/  MUFU.TANH R138, R29 ;  /* 0x0000001d008a7308 */ /* 0x000f220000002400 */
[-C--:B------:R-:W-:Y:S03]  /*1f8b0*/  HMMA.16816.F32.BF16 R44, R220, R10.reuse, R44 ;  /* 0x0000000adc2c723c */ /* 0x080fe6000004182c */
[----:B------:R-:W-:Y:S02]  /*1f8c0*/  FMUL.FTZ R21, R21, c[0x0][0x320] ;  /* 0x0000c80015157a20 */ /* 0x000fe40000410000 */
[----:B------:R-:W-:Y:S02]  /*1f8d0*/  FMUL.FTZ R31, R31, c[0x0][0x320] ;  /* 0x0000c8001f1f7a20 */ /* 0x000fe40000410000 */
[----:B------:R-:W-:Y:S01]  /*1f8e0*/  FMUL.FTZ R37, R37, c[0x0][0x320] ;  /* 0x0000c80025257a20 */ /* 0x000fe20000410000 */
[C---:B------:R-:W-:Y:S01]  /*1f8f0*/  HMMA.16816.F32.BF16 R48, R140.reuse, R10, R48 ;  /* 0x0000000a8c30723c */ /* 0x040fe20000041830 */
[----:B------:R4:W-:Y:S03]  /*1f900*/  MUFU.TANH R214, R30 ;  /* 0x0000001e00d67308 */ /* 0x0009e60000002400 */
[----:B------:R-:W-:Y:S02]  /*1f910*/  FMUL.FTZ R36, R36, c[0x0][0x320] ;  /* 0x0000c80024247a20 */ /* 0x000fe40000410000 */
[----:B------:R-:W-:Y:S02]  /*1f920*/  FMUL.FTZ R38, R38, c[0x0][0x320] ;  /* 0x0000c80026267a20 */ /* 0x000fe40000410000 */
[-C--:B--2---:R-:W-:Y:S03]  /*1f930*/  HMMA.16816.F32.BF16 R52, R140, R4.reuse, R52 ;  /* 0x000000048c34723c */ /* 0x084fe60000041834 */
[----:B------:R-:W2:Y:S01]  /*1f940*/  MUFU.TANH R0, R37 ;  /* 0x0000002500007308 */ /* 0x000ea20000002400 */
[----:B------:R-:W-:Y:S02]  /*1f950*/  FMUL.FTZ R39, R39, c[0x0][0x320] ;  /* 0x0000c80027277a20 */ /* 0x000fe40000410000 */
[----:B------:R-:W-:Y:S02]  /*1f960*/  FMUL.FTZ R42, R42, c[0x0][0x320] ;  /* 0x0000c8002a2a7a20 */ /* 0x000fe40000410000 */
[C---:B------:R-:W-:Y:S04]  /*1f970*/  HMMA.16816.F32.BF16 R56, R220.reuse, R4, R56 ;  /* 0x00000004dc38723c */ /* 0x040fe80000041838 */
[----:B------:R-:W-:Y:S01]  /*1f980*/  FMUL.FTZ R43, R43, c[0x0][0x320] ;  /* 0x0000c8002b2b7a20 */ /* 0x000fe20000410000 */
[----:B------:R-:W-:Y:S01]  /*1f990*/  MUFU.TANH R20, R26 ;  /* 0x0000001a00147308 */ /* 0x000fe20000002400 */
[----:B------:R-:W-:Y:S01]  /*1f9a0*/  FMUL.FTZ R41, R41, c[0x0][0x320] ;  /* 0x0000c80029297a20 */ /* 0x000fe20000410000 */
[----:B-1----:R-:W-:Y:S01]  /*1f9b0*/  FMNMX.FTZ R4, R212, R3, !PT ;  /* 0x00000003d4047209 */ /* 0x002fe20007810000 */
[-C--:B------:R-:W-:Y:S04]  /*1f9c0*/  HMMA.16816.F32.BF16 R60, R220, R6.reuse, R60 ;  /* 0x00000006dc3c723c */ /* 0x080fe8000004183c */
[----:B----4-:R-:W-:Y:S01]  /*1f9d0*/  MOV R30, R138 ;  /* 0x0000008a001e7202 */ /* 0x010fe20000000f00 */
[----:B------:R-:W-:Y:S01]  /*1f9e0*/  FMUL.FTZ R48, R48, c[0x0][0x320] ;  /* 0x0000c80030307a20 */ /* 0x000fe20000410000 */
[----:B------:R-:W-:Y:S01]  /*1f9f0*/  FMNMX.FTZ R138, R208, R2, !PT ;  /* 0x00000002d08a7209 */ /* 0x000fe20007810000 */
[----:B------:R1:W-:Y:S01]  /*1fa00*/  MUFU.TANH R235, R27 ;  /* 0x0000001b00eb7308 */ /* 0x0003e20000002400 */
[----:B------:R-:W-:Y:S01]  /*1fa10*/  FMUL.FTZ R52, R52, c[0x0][0x320] ;  /* 0x0000c80034347a20 */ /* 0x000fe20000410000 */
[----:B------:R-:W-:Y:S04]  /*1fa20*/  HMMA.16816.F32.BF16 R64, R140, R6, R64 ;  /* 0x000000068c40723c */ /* 0x000fe80000041840 */
[----:B------:R-:W-:Y:S01]  /*1fa30*/  FMUL.FTZ R54, R54, c[0x0][0x320] ;  /* 0x0000c80036367a20 */ /* 0x000fe20000410000 */
[----:B------:R-:W-:Y:S01]  /*1fa40*/  FMNMX.FTZ R5, R211, R4, !PT ;  /* 0x00000004d3057209 */ /* 0x000fe20007810000 */
[----:B------:R-:W-:Y:S01]  /*1fa50*/  FMUL.FTZ R55, R55, c[0x0][0x320] ;  /* 0x0000c80037377a20 */ /* 0x000fe20000410000 */
[----:B------:R-:W-:Y:S01]  /*1fa60*/  FMNMX.FTZ R138, R134, R138, !PT ;  /* 0x0000008a868a7209 */ /* 0x000fe20007810000 */
[----:B------:R2:W-:Y:S01]  /*1fa70*/  MUFU.TANH R22, R52 ;  /* 0x0000003400167308 */ /* 0x0005e20000002400 */
[----:B------:R-:W-:Y:S03]  /*1fa80*/  FMUL.FTZ R53, R53, c[0x0][0x320] ;  /* 0x0000c80035357a20 */ /* 0x000fe60000410000 */
[----:B------:R-:W-:Y:S01]  /*1fa90*/  FMUL.FTZ R58, R58, c[0x0][0x320] ;  /* 0x0000c8003a3a7a20 */ /* 0x000fe20000410000 */
[----:B------:R-:W-:Y:S01]  /*1faa0*/  FMNMX.FTZ R138, R16, R138, !PT ;  /* 0x0000008a108a7209 */ /* 0x000fe20007810000 */
[----:B------:R-:W-:Y:S02]  /*1fab0*/  FMUL.FTZ R59, R59, c[0x0][0x320] ;  /* 0x0000c8003b3b7a20 */ /* 0x000fe40000410000 */
[----:B------:R-:W-:Y:S01]  /*1fac0*/  FMUL.FTZ R61, R61, c[0x0][0x320] ;  /* 0x0000c8003d3d7a20 */ /* 0x000fe20000410000 */
[----:B------:R-:W-:Y:S01]  /*1fad0*/  FMNMX.FTZ R138, R17, R138, !PT ;  /* 0x0000008a118a7209 */ /* 0x000fe20007810000 */
[----:B------:R-:W4:Y:S01]  /*1fae0*/  MUFU.TANH R247, R21 ;  /* 0x0000001500f77308 */ /* 0x000f220000002400 */
[----:B------:R-:W-:Y:S02]  /*1faf0*/  FMUL.FTZ R32, R32, c[0x0][0x320] ;  /* 0x0000c80020207a20 */ /* 0x000fe40000410000 */
[----:B------:R-:W-:Y:S01]  /*1fb00*/  FMUL.FTZ R60, R60, c[0x0][0x320] ;  /* 0x0000c8003c3c7a20 */ /* 0x000fe20000410000 */
[----:B-1----:R-:W3:Y:S01]  /*1fb10*/  LDL.64 R26, [R1+0x48] ;  /* 0x00004800011a7983 */ /* 0x002ee20000100a00 */
[----:B------:R-:W-:Y:S01]  /*1fb20*/  FMUL.FTZ R49, R49, c[0x0][0x320] ;  /* 0x0000c80031317a20 */ /* 0x000fe20000410000 */
[----:B------:R-:W-:Y:S01]  /*1fb30*/  FMNMX.FTZ R138, R248, R138, !PT ;  /* 0x0000008af88a7209 */ /* 0x000fe20007810000 */
[----:B------:R-:W-:Y:S02]  /*1fb40*/  FMUL.FTZ R51, R51, c[0x0][0x320] ;  /* 0x0000c80033337a20 */ /* 0x000fe40000410000 */
[----:B------:R-:W-:Y:S01]  /*1fb50*/  FMUL.FTZ R56, R56, c[0x0][0x320] ;  /* 0x0000c80038387a20 */ /* 0x000fe20000410000 */
[----:B------:R-:W-:Y:S01]  /*1fb60*/  MUFU.TANH R11, R61 ;  /* 0x0000003d000b7308 */ /* 0x000fe20000002400 */
[----:B------:R-:W-:Y:S02]  /*1fb70*/  FMUL.FTZ R64, R64, c[0x0][0x320] ;  /* 0x0000c80040407a20 */ /* 0x000fe40000410000 */
[----:B------:R-:W-:Y:S01]  /*1fb80*/  FMUL.FTZ R66, R66, c[0x0][0x320] ;  /* 0x0000c80042427a20 */ /* 0x000fe20000410000 */
[----:B--2---:R-:W-:Y:S01]  /*1fb90*/  MOV R52, R0 ;  /* 0x0000000000347202 */ /* 0x004fe20000000f00 */
[----:B------:R-:W-:Y:S01]  /*1fba0*/  FMUL.FTZ R67, R67, c[0x0][0x320] ;  /* 0x0000c80043437a20 */ /* 0x000fe20000410000 */
[----:B------:R-:W-:Y:S01]  /*1fbb0*/  FMNMX.FTZ R0, R213, R135, !PT ;  /* 0x00000087d5007209 */ /* 0x000fe20007810000 */
[----:B------:R-:W-:Y:S02]  /*1fbc0*/  FMUL.FTZ R57, R57, c[0x0][0x320] ;  /* 0x0000c80039397a20 */ /* 0x000fe40000410000 */
[----:B------:R-:W-:Y:S01]  /*1fbd0*/  FMUL.FTZ R25, R25, c[0x0][0x320] ;  /* 0x0000c80019197a20 */ /* 0x000fe20000410000 */
[----:B------:R1:W-:Y:S01]  /*1fbe0*/  MUFU.TANH R231, R24 ;  /* 0x0000001800e77308 */ /* 0x0003e20000002400 */
        /* <DEDUP_REMOVED lines=8> */
[----:B----4-:R-:W-:Y:S01]  /*1fc70*/  FMNMX.FTZ R138, R247, R138, !PT ;  /* 0x0000008af78a7209 */ /* 0x010fe20007810000 */
[----:B------:R-:W-:Y:S01]  /*1fc80*/  MUFU.TANH R224, R51 ;  /* 0x0000003300e07308 */ /* 0x000fe20000002400 */
[----:B------:R-:W-:Y:S01]  /*1fc90*/  FMNMX.FTZ R0, R251, R0, !PT ;  /* 0x00000000fb007209 */ /* 0x000fe20007810000 */
[----:B------:R-:W-:Y:S02]  /*1fca0*/  FMUL.FTZ R33, R33, c[0x0][0x320] ;  /* 0x0000c80021217a20 */ /* 0x000fe40000410000 */
[----:B------:R-:W-:Y:S02]  /*1fcb0*/  FMUL.FTZ R40, R40, c[0x0][0x320] ;  /* 0x0000c80028287a20 */ /* 0x000fe40000410000 */
[----:B------:R-:W-:Y:S02]  /*1fcc0*/  FMUL.FTZ R34, R34, c[0x0][0x320] ;  /* 0x0000c80022227a20 */ /* 0x000fe40000410000 */
[----:B------:R-:W-:Y:S02]  /*1fcd0*/  FMUL.FTZ R35, R35, c[0x0][0x320] ;  /* 0x0000c80023237a20 */ /* 0x000fe40000410000 */
[----:B------:R-:W2:Y:S01]  /*1fce0*/  MUFU.TANH R245, R32 ;  /* 0x0000002000f57308 */ /* 0x000ea20000002400 */
[----:B------:R-:W-:Y:S02]  /*1fcf0*/  FMUL.FTZ R50, R50, c[0x0][0x320] ;  /* 0x0000c80032327a20 */ /* 0x000fe40000410000 */
[----:B------:R-:W-:Y:S01]  /*1fd00*/  FMUL.FTZ R65, R65, c[0x0][0x320] ;  /* 0x0000c80041417a20 */ /* 0x000fe20000410000 */
[----:B-1----:R-:W4:Y:S01]  /*1fd10*/  LDL R24, [R1] ;  /* 0x0000000001187983 */ /* 0x002f220000100800 */
[----:B------:R-:W-:Y:S02]  /*1fd20*/  FMUL.FTZ R46, R46, c[0x0][0x320] ;  /* 0x0000c8002e2e7a20 */ /* 0x000fe40000410000 */
[----:B------:R-:W-:Y:S03]  /*1fd30*/  FMUL.FTZ R62, R62, c[0x0][0x320] ;  /* 0x0000c8003e3e7a20 */ /* 0x000fe60000410000 */
[----:B------:R-:W-:Y:S10]  /*1fd40*/  MUFU.TANH R10, R60 ;  /* 0x0000003c000a7308 */ /* 0x000ff40000002400 */
[----:B------:R1:W1:Y:S01]  /*1fd50*/  MUFU.TANH R241, R23 ;  /* 0x0000001700f17308 */ /* 0x0002620000002400 */
[----:B--2---:R-:W-:Y:S09]  /*1fd60*/  FMNMX.FTZ R138, R245, R138, !PT ;  /* 0x0000008af58a7209 */ /* 0x004ff20007810000 */
[----:B------:R-:W2:Y:S10]  /*1fd70*/  MUFU.TANH R246, R33 ;  /* 0x0000002100f67308 */ /* 0x000eb40000002400 */
[----:B------:R-:W2:Y:S01]  /*1fd80*/  MUFU.TANH R133, R36 ;  /* 0x0000002400857308 */ /* 0x000ea20000002400 */
[----:B-1----:R-:W3:Y:S01]  /*1fd90*/  LDL R23, [R1+0x4] ;  /* 0x0000040001177983 */ /* 0x002ee20000100800 */
[----:B------:R-:W-:Y:S08]  /*1fda0*/  FMNMX.FTZ R0, R241, R0, !PT ;  /* 0x00000000f1007209 */ /* 0x000ff00007810000 */
[----:B------:R1:W-:Y:S01]  /*1fdb0*/  MUFU.TANH R32, R40 ;  /* 0x0000002800207308 */ /* 0x0003e20000002400 */
[----:B--2---:R-:W-:Y:S09]  /*1fdc0*/  FMNMX.FTZ R138, R246, R138, !PT ;  /* 0x0000008af68a7209 */ /* 0x004ff20007810000 */
[----:B------:R-:W2:Y:S10]  /*1fdd0*/  MUFU.TANH R250, R34 ;  /* 0x0000002200fa7308 */ /* 0x000eb40000002400 */
[----:B------:R-:W2:Y:S01]  /*1fde0*/  MUFU.TANH R13, R13 ;  /* 0x0000000d000d7308 */ /* 0x000ea20000002400 */
[----:B-1----:R-:W-:Y:S04]  /*1fdf0*/  MOV R40, R133 ;  /* 0x0000008500287202 */ /* 0x002fe80000000f00 */
[----:B------:R-:W-:Y:S05]  /*1fe00*/  FMNMX.FTZ R138, R40, R138, !PT ;  /* 0x0000008a288a7209 */ /* 0x000fea0007810000 */
[----:B------:R-:W1:Y:S01]  /*1fe10*/  MUFU.TANH R240, R48 ;  /* 0x0000003000f07308 */ /* 0x000e620000002400 */
[----:B------:R-:W-:Y:S02]  /*1fe20*/  FMNMX.FTZ R138, R52, R138, !PT ;  /* 0x0000008a348a7209 */ /* 0x000fe40007810000 */
[----:B--2---:R-:W-:Y:S07]  /*1fe30*/  FMNMX.FTZ R0, R250, R0, !PT ;  /* 0x00000000fa007209 */ /* 0x004fee0007810000 */
[----:B------:R1:W2:Y:S01]  /*1fe40*/  MUFU.TANH R239, R49 ;  /* 0x0000003100ef7308 */ /* 0x0002a20000002400 */
[----:B------:R-:W-:Y:S09]  /*1fe50*/  FMNMX.FTZ R5, R13, R4, !PT ;  /* 0x000000040d057209 */ /* 0x000ff20007810000 */
[----:B------:R-:W2:Y:S10]  /*1fe60*/  MUFU.TANH R249, R35 ;  /* 0x0000002300f97308 */ /* 0x000eb40000002400 */
[----:B------:R-:W2:Y:S01]  /*1fe70*/  MUFU.TANH R233, R39 ;  /* 0x0000002700e97308 */ /* 0x000ea20000002400 */
[----:B-1----:R-:W-:Y:S02]  /*1fe80*/  MOV R49, R240 ;  /* 0x000000f000317202 */ /* 0x002fe40000000f00 */
[----:B--2---:R-:W-:Y:S02]  /*1fe90*/  MOV R142, R239 ;  /* 0x000000ef008e7202 */ /* 0x004fe40000000f00 */
[----:B------:R-:W-:Y:S05]  /*1fea0*/  FMNMX.FTZ R138, R49, R138, !PT ;  /* 0x0000008a318a7209 */ /* 0x000fea0007810000 */
[----:B------:R-:W-:Y:S01]  /*1feb0*/  MUFU.TANH R242, R31 ;  /* 0x0000001f00f27308 */ /* 0x000fe20000002400 */
[----:B------:R-:W-:Y:S02]  /*1fec0*/  FMNMX.FTZ R138, R142, R138, !PT ;  /* 0x0000008a8e8a7209 */ /* 0x000fe40007810000 */
[----:B------:R-:W-:Y:S02]  /*1fed0*/  FMNMX.FTZ R0, R249, R0, !PT ;  /* 0x00000000f9007209 */ /* 0x000fe40007810000 */
[----:B------:R-:W-:Y:S05]  /*1fee0*/  FMNMX.FTZ R138, R22, R138, !PT ;  /* 0x0000008a168a7209 */ /* 0x000fea0007810000 */
[----:B------:R-:W1:Y:S01]  /*1fef0*/  MUFU.TANH R31, R38 ;  /* 0x00000026001f7308 */ /* 0x000e620000002400 */
[----:B------:R-:W-:Y:S09]  /*1ff00*/  MOV R48, R233 ;  /* 0x000000e900307202 */ /* 0x000ff20000000f00 */
[----:B------:R-:W2:Y:S10]  /*1ff10*/  MUFU.TANH R50, R50 ;  /* 0x0000003200327308 */ /* 0x000eb40000002400 */
[----:B------:R2:W-:Y:S01]  /*1ff20*/  MUFU.TANH R34, R56 ;  /* 0x0000003800227308 */ /* 0x0005e20000002400 */
[----:B-1----:R-:W-:Y:S04]  /*1ff30*/  FMNMX.FTZ R0, R31, R0, !PT ;  /* 0x000000001f007209 */ /* 0x002fe80007810000 */
[----:B------:R-:W-:Y:S05]  /*1ff40*/  FMNMX.FTZ R0, R48, R0, !PT ;  /* 0x0000000030007209 */ /* 0x000fea0007810000 */
[----:B------:R-:W1:Y:S01]  /*1ff50*/  MUFU.TANH R21, R53 ;  /* 0x0000003500157308 */ /* 0x000e620000002400 */
[----:B--2---:R-:W-:Y:S09]  /*1ff60*/  FMNMX.FTZ R0, R50, R0, !PT ;  /* 0x0000000032007209 */ /* 0x004ff20007810000 */
[----:B------:R-:W-:Y:S01]  /*1ff70*/  MUFU.TANH R137, R54 ;  /* 0x0000003600897308 */ /* 0x000fe20000002400 */
[----:B------:R-:W-:Y:S04]  /*1ff80*/  MOV R56, R224 ;  /* 0x000000e000387202 */ /* 0x000fe80000000f00 */
[----:B------:R-:W-:Y:S05]  /*1ff90*/  FMNMX.FTZ R0, R56, R0, !PT ;  /* 0x0000000038007209 */ /* 0x000fea0007810000 */
[----:B------:R-:W-:Y:S01]  /*1ffa0*/  MUFU.TANH R33, R41 ;  /* 0x0000002900217308 */ /* 0x000fe20000002400 */
[----:B-1----:R-:W-:Y:S02]  /*1ffb0*/  FMNMX.FTZ R138, R21, R138, !PT ;  /* 0x0000008a158a7209 */ /* 0x002fe40007810000 */
[----:B------:R-:W-:Y:S07]  /*1ffc0*/  MOV R53, R242 ;  /* 0x000000f200357202 */ /* 0x000fee0000000f00 */
[----:B------:R-:W1:Y:S10]  /*1ffd0*/  MUFU.TANH R41, R64 ;  /* 0x0000004000297308 */ /* 0x000e740000002400 */
[----:B------:R2:W2:Y:S10]  /*1ffe0*/  MUFU.TANH R64, R65 ;  /* 0x0000004100407308 */ /* 0x0004b40000002400 */
[----:B------:R-:W2:Y:S01]  /*1fff0*/  MUFU.TANH R7, R55 ;  /* 0x0000003700077308 */ /* 0x000ea20000002400 */
[----:B-1----:R-:W-:Y:S09]  /*20000*/  FMNMX.FTZ R138, R41, R138, !PT ;  /* 0x0000008a298a7209 */ /* 0x002ff20007810000 */
[----:B------:R1:W1:Y:S01]  /*20010*/  MUFU.TANH R6, R66 ;  /* 0x0000004200067308 */ /* 0x0002620000002400 */
[----:B--2---:R-:W-:Y:S02]  /*20020*/  MOV R65, R137 ;  /* 0x0000008900417202 */ /* 0x004fe40000000f00 */
[----:B------:R-:W-:Y:S02]  /*20030*/  FMNMX.FTZ R138, R64, R138, !PT ;  /* 0x0000008a408a7209 */ /* 0x000fe40007810000 */
[----:B------:R-:W-:Y:S05]  /*20040*/  FMNMX.FTZ R0, R65, R0, !PT ;  /* 0x0000000041007209 */ /* 0x000fea0007810000 */
[----:B------:R2:W2:Y:S10]  /*20050*/  MUFU.TANH R4, R67 ;  /* 0x0000004300047308 */ /* 0x0004b40000002400 */
[----:B------:R2:W-:Y:S01]  /*20060*/  MUFU.TANH R35, R57 ;  /* 0x0000003900237308 */ /* 0x0005e20000002400 */
[----:B-1----:R-:W-:Y:S02]  /*20070*/  MOV R66, R7 ;  /* 0x0000000700427202 */ /* 0x002fe40000000f00 */
[----:B------:R-:W1:Y:S07]  /*20080*/  SHFL.BFLY PT, R7, R138, 0x2, 0x1f ;  /* 0x0c401f008a077f89 */ /* 0x000e6e00000e0000 */
[----:B------:R-:W1:Y:S01]  /*20090*/  MUFU.TANH R132, R25 ;  /* 0x0000001900847308 */ /* 0x000e620000002400 */
[----:B--2---:R-:W-:Y:S02]  /*200a0*/  MOV R67, R6 ;  /* 0x0000000600437202 */ /* 0x004fe40000000f00 */
[----:B------:R-:W-:Y:S02]  /*200b0*/  MOV R61, R4 ;  /* 0x00000004003d7202 */ /* 0x000fe40000000f00 */
[----:B------:R-:W-:Y:S05]  /*200c0*/  FMNMX.FTZ R4, R66, R0, !PT ;  /* 0x0000000042047209 */ /* 0x000fea0007810000 */
[----:B------:R-:W2:Y:S01]  /*200d0*/  MUFU.TANH R252, R28 ;  /* 0x0000001c00fc7308 */ /* 0x000ea20000002400 */
[----:B------:R-:W-:Y:S02]  /*200e0*/  FMNMX.FTZ R4, R67, R4, !PT ;  /* 0x0000000443047209 */ /* 0x000fe40007810000 */
[----:B------:R-:W-:Y:S02]  /*200f0*/  MOV R57, R231 ;  /* 0x000000e700397202 */ /* 0x000fe40000000f00 */
[----:B------:R-:W-:Y:S02]  /*20100*/  FMNMX.FTZ R4, R61, R4, !PT ;  /* 0x000000043d047209 */ /* 0x000fe40007810000 */
[----:B------:R-:W-:Y:S03]  /*20110*/  FMNMX.FTZ R5, R57, R5, !PT ;  /* 0x0000000539057209 */ /* 0x000fe60007810000 */
[----:B------:R-:W-:Y:S01]  /*20120*/  MUFU.TANH R243, R45 ;  /* 0x0000002d00f37308 */ /* 0x000fe20000002400 */
[----:B------:R-:W4:Y:S01]  /*20130*/  SHFL.BFLY PT, R6, R4, 0x2, 0x1f ;  /* 0x0c401f0004067f89 */ /* 0x000f2200000e0000 */
[----:B-1----:R-:W-:Y:S02]  /*20140*/  FMNMX.FTZ R138, R138, R7, !PT ;  /* 0x000000078a8a7209 */ /* 0x002fe40007810000 */
[----:B------:R-:W-:Y:S04]  /*20150*/  MOV R60, R132 ;  /* 0x00000084003c7202 */ /* 0x000fe80000000f00 */
[----:B------:R-:W-:Y:S01]  /*20160*/  FMNMX.FTZ R5, R60, R5, !PT ;  /* 0x000000053c057209 */ /* 0x000fe20007810000 */
[----:B------:R-:W1:Y:S01]  /*20170*/  SHFL.BFLY PT, R7, R138, 0x1, 0x1f ;  /* 0x0c201f008a077f89 */ /* 0x000e6200000e0000 */
[----:B------:R-:W4:Y:S02]  /*20180*/  MUFU.TANH R136, R44 ;  /* 0x0000002c00887308 */ /* 0x000f240000002400 */
[----:B--2---:R-:W-:Y:S04]  /*20190*/  FMNMX.FTZ R5, R252, R5, !PT ;  /* 0x00000005fc057209 */ /* 0x004fe80007810000 */
[----:B------:R-:W-:Y:S04]  /*201a0*/  FMNMX.FTZ R5, R30, R5, !PT ;  /* 0x000000051e057209 */ /* 0x000fe80007810000 */
[----:B------:R-:W2:Y:S01]  /*201b0*/  MUFU.TANH R14, R14 ;  /* 0x0000000e000e7308 */ /* 0x000ea20000002400 */
[----:B------:R-:W-:Y:S02]  /*201c0*/  FMNMX.FTZ R5, R32, R5, !PT ;  /* 0x0000000520057209 */ /* 0x000fe40007810000 */
[----:B----4-:R-:W-:Y:S02]  /*201d0*/  FMNMX.FTZ R4, R4, R6, !PT ;  /* 0x0000000604047209 */ /* 0x010fe40007810000 */
[----:B------:R-:W-:Y:S03]  /*201e0*/  FMNMX.FTZ R5, R33, R5, !PT ;  /* 0x0000000521057209 */ /* 0x000fe60007810000 */
[----:B------:R-:W4:Y:S02]  /*201f0*/  SHFL.BFLY PT, R137, R4, 0x1, 0x1f ;  /* 0x0c201f0004897f89 */ /* 0x000f2400000e0000 */
[----:B------:R-:W2:Y:S01]  /*20200*/  MUFU.TANH R15, R15 ;  /* 0x0000000f000f7308 */ /* 0x000ea20000002400 */
[----:B-1----:R-:W-:Y:S02]  /*20210*/  FMNMX.FTZ R138, R138, R7, !PT ;  /* 0x000000078a8a7209 */ /* 0x002fe40007810000 */
[----:B------:R-:W-:Y:S03]  /*20220*/  MOV R45, R136 ;  /* 0x00000088002d7202 */ /* 0x000fe60000000f00 */
[----:B------:R-:W-:Y:S01]  /*20230*/  FMUL.FTZ R210, R138, c[0x0][0x2d0] ;  /* 0x0000b4008ad27a20 */ /* 0x000fe20000410000 */
[----:B------:R-:W-:Y:S03]  /*20240*/  FMNMX.FTZ R5, R45, R5, !PT ;  /* 0x000000052d057209 */ /* 0x000fe60007810000 */
[----:B------:R1:W1:Y:S01]  /*20250*/  MUFU.TANH R44, R42 ;  /* 0x0000002a002c7308 */ /* 0x0002620000002400 */
[--C-:B------:R-:W-:Y:S01]  /*20260*/  FFMA.FTZ R142, R142, c[0x0][0x2d0], -R210.reuse ;  /* 0x0000b4008e8e7a23 */ /* 0x100fe200000108d2 */
[----:B------:R-:W-:Y:S04]  /*20270*/  FMNMX.FTZ R5, R243, R5, !PT ;  /* 0x00000005f3057209 */ /* 0x000fe80007810000 */
[----:B------:R-:W-:Y:S02]  /*20280*/  FMNMX.FTZ R0, R34, R5, !PT ;  /* 0x0000000522007209 */ /* 0x000fe40007810000 */
[----:B------:R-:W-:Y:S02]  /*20290*/  FMNMX.FTZ R5, R217, R139, !PT ;  /* 0x0000008bd9057209 */ /* 0x000fe40007810000 */
[----:B------:R-:W-:Y:S01]  /*202a0*/  FMNMX.FTZ R0, R35, R0, !PT ;  /* 0x0000000023007209 */ /* 0x000fe20007810000 */
[----:B------:R3:W3:Y:S01]  /*202b0*/  MUFU.TANH R242, R43 ;  /* 0x0000002b00f27308 */ /* 0x0006e20000002400 */
[----:B------:R-:W-:Y:S02]  /*202c0*/  FMNMX.FTZ R5, R218, R5, !PT ;  /* 0x00000005da057209 */ /* 0x000fe40007810000 */
[----:B------:R-:W-:Y:S02]  /*202d0*/  FMNMX.FTZ R0, R10, R0, !PT ;  /* 0x000000000a007209 */ /* 0x000fe40007810000 */
[----:B----4-:R-:W-:Y:S01]  /*202e0*/  FMNMX.FTZ R137, R4, R137, !PT ;  /* 0x0000008904897209 */ /* 0x010fe20007810000 */
[--C-:B------:R-:W-:Y:S01]  /*202f0*/  FFMA.FTZ R4, R208, c[0x0][0x2d0], -R210.reuse ;  /* 0x0000b400d0047a23 */ /* 0x100fe200000108d2 */
[----:B------:R-:W-:Y:S02]  /*20300*/  FMNMX.FTZ R0, R11, R0, !PT ;  /* 0x000000000b007209 */ /* 0x000fe40007810000 */
[----:B--2---:R-:W-:Y:S01]  /*20310*/  FMNMX.FTZ R5, R14, R5, !PT ;  /* 0x000000050e057209 */ /* 0x004fe20007810000 */
[----:B------:R2:W-:Y:S01]  /*20320*/  MUFU.EX2 R219, R4 ;  /* 0x0000000400db7308 */ /* 0x0005e20000000800 */
[----:B------:R-:W-:Y:S01]  /*20330*/  FMUL.FTZ R209, R137, c[0x0][0x2d0] ;  /* 0x0000b40089d17a20 */ /* 0x000fe20000410000 */
[----:B------:R-:W4:Y:S01]  /*20340*/  SHFL.BFLY PT, R136, R0, 0x2, 0x1f ;  /* 0x0c401f0000887f89 */ /* 0x000f2200000e0000 */
[----:B------:R-:W-:Y:S02]  /*20350*/  FMNMX.FTZ R5, R15, R5, !PT ;  /* 0x000000050f057209 */ /* 0x000fe40007810000 */
[----:B-1----:R-:W-:Y:S02]  /*20360*/  MOV R42, R22 ;  /* 0x00000016002a7202 */ /* 0x002fe40000000f00 */
[----:B------:R-:W-:Y:S03]  /*20370*/  FMNMX.FTZ R5, R20, R5, !PT ;  /* 0x0000000514057209 */ /* 0x000fe60007810000 */
[----:B------:R1:W1:Y:S01]  /*20380*/  MUFU.TANH R51, R46 ;  /* 0x0000002e00337308 */ /* 0x0002620000002400 */
[----:B------:R-:W-:Y:S02]  /*20390*/  FMNMX.FTZ R5, R235, R5, !PT ;  /* 0x00000005eb057209 */ /* 0x000fe40007810000 */
[----:B---3--:R-:W-:Y:S07]  /*203a0*/  MOV R43, R21 ;  /* 0x00000015002b7202 */ /* 0x008fee0000000f00 */
[----:B------:R3:W3:Y:S01]  /*203b0*/  MUFU.TANH R143, R47 ;  /* 0x0000002f008f7308 */ /* 0x0006e20000002400 */
[--C-:B--2---:R-:W-:Y:S01]  /*203c0*/  FFMA.FTZ R4, R134, c[0x0][0x2d0], -R210.reuse ;  /* 0x0000b40086047a23 */ /* 0x104fe200000108d2 */
[----:B----4-:R-:W-:Y:S02]  /*203d0*/  FMNMX.FTZ R136, R0, R136, !PT ;  /* 0x0000008800887209 */ /* 0x010fe40007810000 */
[----:B------:R-:W-:Y:S06]  /*203e0*/  FMNMX.FTZ R0, R214, R5, !PT ;  /* 0x00000005d6007209 */ /* 0x000fec0007810000 */
[----:B------:R2:W-:Y:S01]  /*203f0*/  MUFU.EX2 R239, R4 ;  /* 0x0000000400ef7308 */ /* 0x0005e20000000800 */
[----:B------:R-:W4:Y:S01]  /*20400*/  SHFL.BFLY PT, R6, R136, 0x1, 0x1f ;  /* 0x0c201f0088067f89 */ /* 0x000f2200000e0000 */
[----:B------:R-:W-:Y:S02]  /*20410*/  FMNMX.FTZ R0, R53, R0, !PT ;  /* 0x0000000035007209 */ /* 0x000fe40007810000 */
[----:B-1----:R-:W-:Y:S02]  /*20420*/  MOV R46, R34 ;  /* 0x00000022002e7202 */ /* 0x002fe40000000f00 */
[----:B------:R-:W-:Y:S01]  /*20430*/  FMNMX.FTZ R5, R44, R0, !PT ;  /* 0x000000002c057209 */ /* 0x000fe20007810000 */
[----:B------:R-:W-:Y:S01]  /*20440*/  FMUL.FTZ R0, R63, c[0x0][0x320] ;  /* 0x0000c8003f007a20 */ /* 0x000fe20000410000 */
[----:B------:R-:W-:Y:S02]  /*20450*/  MOV R63, R11 ;  /* 0x0000000b003f7202 */ /* 0x000fe40000000f00 */
[----:B------:R1:W1:Y:S01]  /*20460*/  MUFU.TANH R237, R58 ;  /* 0x0000003a00ed7308 */ /* 0x0002620000002400 */
[----:B------:R-:W-:Y:S02]  /*20470*/  FMNMX.FTZ R5, R242, R5, !PT ;  /* 0x00000005f2057209 */ /* 0x000fe40007810000 */
[----:B---3--:R-:W-:Y:S07]  /*20480*/  MOV R47, R35 ;  /* 0x00000023002f7202 */ /* 0x008fee0000000f00 */
[----:B------:R3:W-:Y:S01]  /*20490*/  MUFU.TANH R141, R0 ;  /* 0x00000000008d7308 */ /* 0x0007e20000002400 */
[----:B--2---:R-:W-:Y:S01]  /*204a0*/  FFMA.FTZ R4, R16, c[0x0][0x2d0], -R210 ;  /* 0x0000b40010047a23 */ /* 0x004fe200000108d2 */
[----:B----4-:R-:W-:Y:S08]  /*204b0*/  FMNMX.FTZ R136, R136, R6, !PT ;  /* 0x0000000688887209 */ /* 0x010ff00007810000 */
[----:B------:R2:W-:Y:S01]  /*204c0*/  MUFU.EX2 R233, R4 ;  /* 0x0000000400e97308 */ /* 0x0005e20000000800 */
[----:B------:R-:W-:Y:S01]  /*204d0*/  FMUL.FTZ R208, R136, c[0x0][0x2d0] ;  /* 0x0000b40088d07a20 */ /* 0x000fe20000410000 */
[----:B-1----:R-:W-:Y:S03]  /*204e0*/  MOV R58, R52 ;  /* 0x00000034003a7202 */ /* 0x002fe60000000f00 */
[----:B------:R-:W-:Y:S05]  /*204f0*/  FFMA.FTZ R7, R213, c[0x0][0x2d0], -R208 ;  /* 0x0000b400d5077a23 */ /* 0x000fea00000108d0 */
[----:B------:R-:W1:Y:S01]  /*20500*/  MUFU.TANH R238, R59 ;  /* 0x0000003b00ee7308 */ /* 0x000e620000002400 */
[----:B---3--:R-:W-:Y:S01]  /*20510*/  FADD.FTZ R0, -R138, R2 ;  /* 0x000000028a007221 */ /* 0x008fe20000010100 */
[----:B------:R-:W-:Y:S01]  /*20520*/  FMNMX.FTZ R2, R51, R5, !PT ;  /* 0x0000000533027209 */ /* 0x000fe20007810000 */
[----:B------:R-:W-:Y:S02]  /*20530*/  FFMA.FTZ R5, R17, c[0x0][0x2d0], -R210 ;  /* 0x0000b40011057a23 */ /* 0x000fe400000108d2 */
[----:B------:R-:W-:Y:S01]  /*20540*/  FMUL.FTZ R0, R0, c[0x0][0x2d0] ;  /* 0x0000b40000007a20 */ /* 0x000fe20000410000 */
[----:B------:R-:W-:Y:S04]  /*20550*/  FMNMX.FTZ R2, R143, R2, !PT ;  /* 0x000000028f027209 */ /* 0x000fe80007810000 */
[----:B------:R3:W-:Y:S01]  /*20560*/  MUFU.TANH R140, R62 ;  /* 0x0000003e008c7308 */ /* 0x0007e20000002400 */
[----:B------:R-:W-:Y:S01]  /*20570*/  FMNMX.FTZ R2, R237, R2, !PT ;  /* 0x00000002ed027209 */ /* 0x000fe20007810000 */
[----:B--2---:R-:W-:Y:S08]  /*20580*/  FFMA.FTZ R4, R212, c[0x0][0x2d0], -R209 ;  /* 0x0000b400d4047a23 */ /* 0x004ff000000108d1 */
[----:B------:R2:W4:Y:S01]  /*20590*/  MUFU.EX2 R132, R0 ;  /* 0x0000000000847308 */ /* 0x0005220000000800 */
[----:B-1----:R-:W-:Y:S02]  /*205a0*/  FMNMX.FTZ R2, R238, R2, !PT ;  /* 0x00000002ee027209 */ /* 0x002fe40007810000 */
[----:B------:R-:W-:Y:S07]  /*205b0*/  MOV R59, R31 ;  /* 0x0000001f003b7202 */ /* 0x000fee0000000f00 */
[----:B------:R1:W-:Y:S01]  /*205c0*/  MUFU.EX2 R220, R4 ;  /* 0x0000000400dc7308 */ /* 0x0003e20000000800 */
[----:B---3--:R-:W-:Y:S09]  /*205d0*/  MOV R62, R30 ;  /* 0x0000001e003e7202 */ /* 0x008ff20000000f00 */
[----:B------:R-:W-:Y:S01]  /*205e0*/  MUFU.EX2 R224, R5 ;  /* 0x0000000500e07308 */ /* 0x000fe20000000800 */
[----:B--2---:R-:W-:Y:S02]  /*205f0*/  FADD.FTZ R0, -R137, R3 ;  /* 0x0000000389007221 */ /* 0x004fe40000010100 */
[----:B----4-:R-:W-:Y:S01]  /*20600*/  FMUL.FTZ R16, R132, R156 ;  /* 0x0000009c84107220 */ /* 0x010fe20000410000 */
[----:B------:R-:W-:Y:S01]  /*20610*/  MOV R156, R47 ;  /* 0x0000002f009c7202 */ /* 0x000fe20000000f00 */
[----:B------:R-:W-:Y:S01]  /*20620*/  FMUL.FTZ R3, R0, c[0x0][0x2d0] ;  /* 0x0000b40000037a20 */ /* 0x000fe20000410000 */
[----:B------:R-:W-:Y:S01]  /*20630*/  FMNMX.FTZ R0, R140, R2, !PT ;  /* 0x000000028c007209 */ /* 0x000fe20007810000 */
[----:B------:R-:W-:Y:S03]  /*20640*/  FADD.FTZ R2, -R136, R135 ;  /* 0x0000008788027221 */ /* 0x000fe60000010100 */
[----:B------:R-:W-:Y:S01]  /*20650*/  MUFU.EX2 R215, R7 ;  /* 0x0000000700d77308 */ /* 0x000fe20000000800 */
[----:B------:R-:W-:Y:S01]  /*20660*/  MOV R135, R20 ;  /* 0x0000001400877202 */ /* 0x000fe20000000f00 */
[C---:B------:R-:W-:Y:S01]  /*20670*/  FMUL.FTZ R17, R132.reuse, R157 ;  /* 0x0000009d84117220 */ /* 0x040fe20000410000 */
[----:B------:R-:W-:Y:S01]  /*20680*/  FMNMX.FTZ R0, R141, R0, !PT ;  /* 0x000000008d007209 */ /* 0x000fe20007810000 */
[--C-:B-1----:R-:W-:Y:S01]  /*20690*/  FFMA.FTZ R4, R211, c[0x0][0x2d0], -R209.reuse ;  /* 0x0000b400d3047a23 */ /* 0x102fe200000108d1 */
[----:B------:R-:W-:Y:S01]  /*206a0*/  MOV R157, R46 ;  /* 0x0000002e009d7202 */ /* 0x000fe20000000f00 */
[C---:B------:R-:W-:Y:S02]  /*206b0*/  FMUL.FTZ R68, R132.reuse, R68 ;  /* 0x0000004484447220 */ /* 0x040fe40000410000 */
[C---:B------:R-:W-:Y:S02]  /*206c0*/  FMUL.FTZ R69, R132.reuse, R69 ;  /* 0x0000004584457220 */ /* 0x040fe40000410000 */
[----:B------:R1:W2:Y:S01]  /*206d0*/  MUFU.EX2 R133, R3 ;  /* 0x0000000300857308 */ /* 0x0002a20000000800 */
[C---:B------:R-:W-:Y:S02]  /*206e0*/  FMUL.FTZ R80, R132.reuse, R80 ;  /* 0x0000005084507220 */ /* 0x040fe40000410000 */
        /* <DEDUP_REMOVED lines=13> */
[----:B------:R-:W1:Y:S01]  /*207c0*/  SHFL.BFLY PT, R2, R0, 0x2, 0x1f ;  /* 0x0c401f0000027f89 */ /* 0x000e6200000e0000 */
[C---:B--2---:R-:W-:Y:S01]  /*207d0*/  FMUL.FTZ R34, R133.reuse, R174 ;  /* 0x000000ae85227220 */ /* 0x044fe20000410000 */
[----:B------:R-:W-:Y:S01]  /*207e0*/  MOV R174, R50 ;  /* 0x0000003200ae7202 */ /* 0x000fe20000000f00 */
[C---:B------:R-:W-:Y:S01]  /*207f0*/  FMUL.FTZ R35, R133.reuse, R175 ;  /* 0x000000af85237220 */ /* 0x040fe20000410000 */
[----:B------:R-:W2:Y:S01]  /*20800*/  MUFU.EX2 R3, R3 ;  /* 0x0000000300037308 */ /* 0x000ea20000000800 */
[C---:B------:R-:W-:Y:S01]  /*20810*/  FMUL.FTZ R50, R133.reuse, R190 ;  /* 0x000000be85327220 */ /* 0x040fe20000410000 */
[----:B------:R-:W-:Y:S01]  /*20820*/  MOV R175, R49 ;  /* 0x0000003100af7202 */ /* 0x000fe20000000f00 */
[--C-:B---3--:R-:W-:Y:S02]  /*20830*/  FFMA.FTZ R4, R18, c[0x0][0x2d0], -R209.reuse ;  /* 0x0000b40012047a23 */ /* 0x108fe400000108d1 */
[C---:B------:R-:W-:Y:S01]  /*20840*/  FMUL.FTZ R18, R133.reuse, R158 ;  /* 0x0000009e85127220 */ /* 0x040fe20000410000 */
[----:B------:R-:W-:Y:S01]  /*20850*/  MOV R158, R61 ;  /* 0x0000003d009e7202 */ /* 0x000fe20000000f00 */
        /* <DEDUP_REMOVED lines=8> */
[----:B-1----:R-:W-:Y:S01]  /*208e0*/  FMNMX.FTZ R0, R0, R2, !PT ;  /* 0x0000000200007209 */ /* 0x002fe20007810000 */
[C---:B------:R-:W-:Y:S02]  /*208f0*/  FMUL.FTZ R98, R133.reuse, R98 ;  /* 0x0000006285627220 */ /* 0x040fe40000410000 */
[----:B------:R-:W-:Y:S02]  /*20900*/  FMUL.FTZ R99, R133, R99 ;  /* 0x0000006385637220 */ /* 0x000fe40000410000 */
[----:B------:R-:W1:Y:S01]  /*20910*/  SHFL.BFLY PT, R2, R0, 0x1, 0x1f ;  /* 0x0c201f0000027f89 */ /* 0x000e6200000e0000 */
[C---:B--2---:R-:W-:Y:S01]  /*20920*/  FMUL.FTZ R25, R3.reuse, R165 ;  /* 0x000000a503197220 */ /* 0x044fe20000410000 */
[----:B------:R-:W-:Y:S01]  /*20930*/  MOV R165, R41 ;  /* 0x0000002900a57202 */ /* 0x000fe20000000f00 */
[C---:B------:R-:W-:Y:S01]  /*20940*/  FMUL.FTZ R28, R3.reuse, R168 ;  /* 0x000000a8031c7220 */ /* 0x040fe20000410000 */
[----:B------:R-:W-:Y:S01]  /*20950*/  MOV R168, R51 ;  /* 0x0000003300a87202 */ /* 0x000fe20000000f00 */
[----:B------:R-:W-:Y:S01]  /*20960*/  FMUL.FTZ R29, R3, R169 ;  /* 0x000000a9031d7220 */ /* 0x000fe20000410000 */
[----:B------:R-:W-:Y:S01]  /*20970*/  MOV R169, R32 ;  /* 0x0000002000a97202 */ /* 0x000fe20000000f00 */
[----:B------:R-:W-:Y:S01]  /*20980*/  FMUL.FTZ R32, R132, R172 ;  /* 0x000000ac84207220 */ /* 0x000fe20000410000 */
[----:B------:R-:W-:Y:S01]  /*20990*/  MOV R172, R53 ;  /* 0x0000003500ac7202 */ /* 0x000fe20000000f00 */
[----:B---3--:R-:W-:Y:S02]  /*209a0*/  FFMA.FTZ R4, R19, c[0x0][0x2d0], -R209 ;  /* 0x0000b40013047a23 */ /* 0x008fe400000108d1 */
[----:B------:R-:W-:Y:S01]  /*209b0*/  FMUL.FTZ R19, R133, R159 ;  /* 0x0000009f85137220 */ /* 0x000fe20000410000 */
[----:B------:R-:W-:Y:S01]  /*209c0*/  MOV R159, R67 ;  /* 0x00000043009f7202 */ /* 0x000fe20000000f00 */
[----:B------:R2:W-:Y:S01]  /*209d0*/  MUFU.EX2 R231, R4 ;  /* 0x0000000400e77308 */ /* 0x0005e20000000800 */
[----:B------:R-:W-:Y:S02]  /*209e0*/  FMUL.FTZ R41, R3, R181 ;  /* 0x000000b503297220 */ /* 0x000fe40000410000 */
[----:B------:R-:W-:Y:S02]  /*209f0*/  FMUL.FTZ R51, R133, R191 ;  /* 0x000000bf85337220 */ /* 0x000fe40000410000 */
[----:B------:R-:W-:Y:S02]  /*20a00*/  FMUL.FTZ R61, R3, R201 ;  /* 0x000000c9033d7220 */ /* 0x000fe40000410000 */
[----:B------:R-:W-:Y:S02]  /*20a10*/  FMUL.FTZ R67, R133, R207 ;  /* 0x000000cf85437220 */ /* 0x000fe40000410000 */
[C---:B------:R-:W-:Y:S01]  /*20a20*/  FMUL.FTZ R72, R3.reuse, R72 ;  /* 0x0000004803487220 */ /* 0x040fe20000410000 */
[----:B-1----:R-:W-:Y:S01]  /*20a30*/  FMNMX.FTZ R134, R0, R2, !PT ;  /* 0x0000000200867209 */ /* 0x002fe20007810000 */
[C---:B------:R-:W-:Y:S01]  /*20a40*/  FMUL.FTZ R73, R3.reuse, R73 ;  /* 0x0000004903497220 */ /* 0x040fe20000410000 */
[----:B------:R-:W-:Y:S01]  /*20a50*/  @P0 IADD3 R2, P1, R26, UR18, RZ ;  /* 0x000000121a020c10 */ /* 0x000fe2000ff3e0ff */
[C---:B------:R-:W-:Y:S02]  /*20a60*/  FMUL.FTZ R76, R3.reuse, R76 ;  /* 0x0000004c034c7220 */ /* 0x040fe40000410000 */
[----:B------:R-:W-:Y:S01]  /*20a70*/  FADD.FTZ R0, -R134, R139 ;  /* 0x0000008b86007221 */ /* 0x000fe20000010100 */
[----:B------:R-:W-:Y:S01]  /*20a80*/  @P0 LEA R6, P3, R2, c[0x0][0x1c8], 0x1 ;  /* 0x0000720002060a11 */ /* 0x000fe200078608ff */
[----:B------:R-:W-:Y:S01]  /*20a90*/  FMUL.FTZ R77, R3, R77 ;  /* 0x0000004d034d7220 */ /* 0x000fe20000410000 */
[----:B------:R-:W-:Y:S01]  /*20aa0*/  @P0 IADD3.X R5, R9, UR15, RZ, P1, !PT ;  /* 0x0000000f09050c10 */ /* 0x000fe20008ffe4ff */
[----:B------:R-:W-:Y:S01]  /*20ab0*/  FMUL.FTZ R0, R0, c[0x0][0x2d0] ;  /* 0x0000b40000007a20 */ /* 0x000fe20000410000 */
[----:B------:R-:W-:Y:S01]  /*20ac0*/  MOV R139, R10 ;  /* 0x0000000a008b7202 */ /* 0x000fe20000000f00 */
[C---:B------:R-:W-:Y:S01]  /*20ad0*/  FMUL.FTZ R88, R3.reuse, R88 ;  /* 0x0000005803587220 */ /* 0x040fe20000410000 */
[----:B------:R-:W-:Y:S01]  /*20ae0*/  @P0 LEA.HI.X R7, R2, c[0x0][0x1cc], R5, 0x1, P3 ;  /* 0x0000730002070a11 */ /* 0x000fe200018f0c05 */
[--C-:B------:R-:W-:Y:S01]  /*20af0*/  FFMA.FTZ R2, R216, c[0x0][0x2d0], -R208.reuse ;  /* 0x0000b400d8027a23 */ /* 0x100fe200000108d0 */
[----:B--2---:R-:W-:Y:S01]  /*20b00*/  @P0 IADD3 R4, P2, R24, UR18, RZ ;  /* 0x0000001218040c10 */ /* 0x004fe2000ff5e0ff */
[----:B------:R-:W1:Y:S01]  /*20b10*/  MUFU.EX2 R0, R0 ;  /* 0x0000000000007308 */ /* 0x000e620000000800 */
[----:B------:R-:W-:Y:S01]  /*20b20*/  FMUL.FTZ R24, R3, R164 ;  /* 0x000000a403187220 */ /* 0x000fe20000410000 */
[----:B------:R2:W-:Y:S01]  /*20b30*/  @P0 LDGSTS.E.BYPASS.LTC128B.128 [R244+0x4100], [R6.64], !P5 ;  /* 0x0410000006f40fae */ /* 0x0005e2000e901d5c */
[----:B------:R-:W-:Y:S01]  /*20b40*/  @P0 IADD3.X R9, R23, UR15, RZ, P2, !PT ;  /* 0x0000000f17090c10 */ /* 0x000fe200097fe4ff */
[C---:B------:R-:W-:Y:S01]  /*20b50*/  FMUL.FTZ R89, R3.reuse, R89 ;  /* 0x0000005903597220 */ /* 0x040fe20000410000 */
[C---:B------:R-:W-:Y:S01]  /*20b60*/  @P0 LEA R8, P1, R4.reuse, c[0x0][0x1c8], 0x1 ;  /* 0x0000720004080a11 */ /* 0x040fe200078208ff */
[C---:B------:R-:W-:Y:S01]  /*20b70*/  FMUL.FTZ R92, R3.reuse, R92 ;  /* 0x0000005c035c7220 */ /* 0x040fe20000410000 */
[----:B------:R-:W-:Y:S01]  /*20b80*/  MOV R164, R45 ;  /* 0x0000002d00a47202 */ /* 0x000fe20000000f00 */
[C---:B------:R-:W-:Y:S01]  /*20b90*/  FMUL.FTZ R45, R3.reuse, R185 ;  /* 0x000000b9032d7220 */ /* 0x040fe20000410000 */
[----:B------:R-:W-:Y:S01]  /*20ba0*/  @P0 LEA.HI.X R9, R4, c[0x0][0x1cc], R9, 0x1, P1 ;  /* 0x0000730004090a11 */ /* 0x000fe200008f0c09 */
[----:B------:R3:W4:Y:S01]  /*20bb0*/  MUFU.EX2 R216, R2 ;  /* 0x0000000200d87308 */ /* 0x0007220000000800 */
[----:B------:R-:W-:Y:S01]  /*20bc0*/  @P0 IADD3 R4, P2, R6, UR9, RZ ;  /* 0x0000000906040c10 */ /* 0x000fe2000ff5e0ff */
[----:B------:R-:W-:Y:S01]  /*20bd0*/  FMUL.FTZ R93, R3, R93 ;  /* 0x0000005d035d7220 */ /* 0x000fe20000410000 */
[----:B------:R-:W-:Y:S01]  /*20be0*/  MOV R185, R60 ;  /* 0x0000003c00b97202 */ /* 0x000fe20000000f00 */
[----:B------:R4:W-:Y:S01]  /*20bf0*/  @P0 LDGSTS.E.BYPASS.LTC128B.128 [R244+0x6100], [R8.64], !P4 ;  /* 0x0610000008f40fae */ /* 0x0009e2000e101d5c */
[----:B------:R-:W-:Y:S01]  /*20c00*/  @P0 IADD3.X R5, R7, UR8, RZ, P2, !PT ;  /* 0x0000000807050c10 */ /* 0x000fe200097fe4ff */
[----:B------:R-:W-:Y:S02]  /*20c10*/  FMUL.FTZ R60, R3, R200 ;  /* 0x000000c8033c7220 */ /* 0x000fe40000410000 */
[C---:B------:R-:W-:Y:S02]  /*20c20*/  FMUL.FTZ R102, R133.reuse, R102 ;  /* 0x0000006685667220 */ /* 0x040fe40000410000 */
[----:B------:R-:W-:Y:S02]  /*20c30*/  FMUL.FTZ R103, R133, R103 ;  /* 0x0000006785677220 */ /* 0x000fe40000410000 */
[----:B------:R4:W-:Y:S01]  /*20c40*/  @P0 LDGSTS.E.BYPASS.LTC128B.128 [R244+0x4900], [R4.64], !P5 ;  /* 0x0490000004f40fae */ /* 0x0009e2000e901d5c */
[----:B------:R-:W-:Y:S02]  /*20c50*/  FMUL.FTZ R104, R3, R104 ;  /* 0x0000006803687220 */ /* 0x000fe40000410000 */
[C---:B-1----:R-:W-:Y:S01]  /*20c60*/  FMUL.FTZ R26, R0.reuse, R166 ;  /* 0x000000a6001a7220 */ /* 0x042fe20000410000 */
[----:B------:R-:W-:Y:S01]  /*20c70*/  MOV R166, R43 ;  /* 0x0000002b00a67202 */ /* 0x000fe20000000f00 */
[C---:B------:R-:W-:Y:S01]  /*20c80*/  FMUL.FTZ R27, R0.reuse, R167 ;  /* 0x000000a7001b7220 */ /* 0x040fe20000410000 */
[----:B------:R-:W-:Y:S01]  /*20c90*/  MOV R167, R42 ;  /* 0x0000002a00a77202 */ /* 0x000fe20000000f00 */
[----:B------:R-:W-:Y:S01]  /*20ca0*/  FMUL.FTZ R30, R0, R170 ;  /* 0x000000aa001e7220 */ /* 0x000fe20000410000 */
[----:B------:R1:W-:Y:S01]  /*20cb0*/  @P0 LDGSTS.E.BYPASS.LTC128B.128 [R244+0x6900], [R4.64+0x80], !P4 ;  /* 0x0690008004f40fae */ /* 0x0003e2000e101d5c */
[----:B--2---:R-:W-:Y:S01]  /*20cc0*/  @P0 IADD3 R6, P1, R4, UR9, RZ ;  /* 0x0000000904060c10 */ /* 0x004fe2000ff3e0ff */
[----:B------:R-:W-:Y:S01]  /*20cd0*/  FMUL.FTZ R31, R0, R171 ;  /* 0x000000ab001f7220 */ /* 0x000fe20000410000 */
[----:B------:R-:W-:Y:S01]  /*20ce0*/  MOV R171, R33 ;  /* 0x0000002100ab7202 */ /* 0x000fe20000000f00 */
[--C-:B---3--:R-:W-:Y:S01]  /*20cf0*/  FFMA.FTZ R2, R12, c[0x0][0x2d0], -R208.reuse ;  /* 0x0000b4000c027a23 */ /* 0x108fe200000108d0 */
[----:B------:R-:W-:Y:S01]  /*20d00*/  @P0 IADD3.X R7, R5, UR8, RZ, P1, !PT ;  /* 0x0000000805070c10 */ /* 0x000fe20008ffe4ff */
[----:B------:R-:W-:Y:S01]  /*20d10*/  FMUL.FTZ R12, R3, R152 ;  /* 0x00000098030c7220 */ /* 0x000fe20000410000 */
[----:B------:R-:W-:Y:S01]  /*20d20*/  @P0 IADD3 R10, P1, R4, UR12, RZ ;  /* 0x0000000c040a0c10 */ /* 0x000fe2000ff3e0ff */
[----:B------:R2:W-:Y:S01]  /*20d30*/  MUFU.EX2 R221, R2 ;  /* 0x0000000200dd7308 */ /* 0x0005e20000000800 */
[----:B------:R-:W-:Y:S01]  /*20d40*/  FMUL.FTZ R33, R132, R173 ;  /* 0x000000ad84217220 */ /* 0x000fe20000410000 */
[----:B------:R3:W-:Y:S01]  /*20d50*/  @P0 LDGSTS.E.BYPASS.LTC128B.128 [R244+0x5100], [R6.64], !P5 ;  /* 0x0510000006f40fae */ /* 0x0007e2000e901d5c */
[----:B------:R-:W-:Y:S01]  /*20d60*/  @P0 IADD3.X R11, R5, UR17, RZ, P1, !PT ;  /* 0x00000011050b0c10 */ /* 0x000fe20008ffe4ff */
[----:B------:R-:W-:Y:S01]  /*20d70*/  FMUL.FTZ R42, R0, R182 ;  /* 0x000000b6002a7220 */ /* 0x000fe20000410000 */
[----:B----4-:R-:W-:Y:S01]  /*20d80*/  @P0 IADD3 R8, P2, R6, UR9, RZ ;  /* 0x0000000906080c10 */ /* 0x010fe2000ff5e0ff */
[C---:B------:R-:W-:Y:S01]  /*20d90*/  FMUL.FTZ R43, R0.reuse, R183 ;  /* 0x000000b7002b7220 */ /* 0x040fe20000410000 */
[----:B------:R-:W-:Y:S01]  /*20da0*/  MOV R170, R48 ;  /* 0x0000003000aa7202 */ /* 0x000fe20000000f00 */
[C---:B------:R-:W-:Y:S01]  /*20db0*/  FMUL.FTZ R46, R0.reuse, R186 ;  /* 0x000000ba002e7220 */ /* 0x040fe20000410000 */
[----:B------:R-:W-:Y:S01]  /*20dc0*/  @P0 IADD3.X R9, R7, UR8, RZ, P2, !PT ;  /* 0x0000000807090c10 */ /* 0x000fe200097fe4ff */
[----:B------:R4:W-:Y:S01]  /*20dd0*/  @P0 LDGSTS.E.BYPASS.LTC128B.128 [R244+0x7100], [R10.64], !P4 ;  /* 0x071000000af40fae */ /* 0x0009e2000e101d5c */
[----:B------:R-:W-:Y:S01]  /*20de0*/  FMUL.FTZ R47, R0, R187 ;  /* 0x000000bb002f7220 */ /* 0x000fe20000410000 */
[----:B------:R-:W-:Y:S01]  /*20df0*/  MOV R173, R56 ;  /* 0x0000003800ad7202 */ /* 0x000fe20000000f00 */
[----:B------:R-:W-:Y:S01]  /*20e00*/  FMUL.FTZ R48, R132, R188 ;  /* 0x000000bc84307220 */ /* 0x000fe20000410000 */
[----:B------:R-:W-:Y:S01]  /*20e10*/  MOV R182, R59 ;  /* 0x0000003b00b67202 */ /* 0x000fe20000000f00 */
[C---:B------:R-:W-:Y:S01]  /*20e20*/  FMUL.FTZ R56, R3.reuse, R196 ;  /* 0x000000c403387220 */ /* 0x040fe20000410000 */
[----:B------:R-:W-:Y:S01]  /*20e30*/  MOV R186, R57 ;  /* 0x0000003900ba7202 */ /* 0x000fe20000000f00 */
[----:B------:R-:W-:Y:S01]  /*20e40*/  FMUL.FTZ R57, R3, R197 ;  /* 0x000000c503397220 */ /* 0x000fe20000410000 */
[----:B------:R4:W-:Y:S01]  /*20e50*/  @P0 LDGSTS.E.BYPASS.LTC128B.128 [R244+0x5900], [R8.64], !P5 ;  /* 0x0590000008f40fae */ /* 0x0009e2000e901d5c */
[----:B-1----:R-:W-:Y:S01]  /*20e60*/  @P0 IADD3 R4, P1, R6, UR12, RZ ;  /* 0x0000000c06040c10 */ /* 0x002fe2000ff3e0ff */
[C---:B------:R-:W-:Y:S01]  /*20e70*/  FMUL.FTZ R59, R0.reuse, R199 ;  /* 0x000000c7003b7220 */ /* 0x040fe20000410000 */
[----:B------:R-:W-:Y:S01]  /*20e80*/  MOV R183, R62 ;  /* 0x0000003e00b77202 */ /* 0x000fe20000000f00 */
[C---:B------:R-:W-:Y:S01]  /*20e90*/  FMUL.FTZ R62, R0.reuse, R202 ;  /* 0x000000ca003e7220 */ /* 0x040fe20000410000 */
[----:B------:R-:W-:Y:S01]  /*20ea0*/  @P0 IADD3.X R5, R7, UR17, RZ, P1, !PT ;  /* 0x0000001107050c10 */ /* 0x000fe20008ffe4ff */
[----:B--2---:R-:W-:Y:S01]  /*20eb0*/  FFMA.FTZ R2, R13, c[0x0][0x2d0], -R208 ;  /* 0x0000b4000d027a23 */ /* 0x004fe200000108d0 */
[----:B------:R-:W-:Y:S01]  /*20ec0*/  MOV R187, R185 ;  /* 0x000000b900bb7202 */ /* 0x000fe20000000f00 */
[----:B------:R-:W-:Y:S01]  /*20ed0*/  FMUL.FTZ R13, R3, R153 ;  /* 0x00000099030d7220 */ /* 0x000fe20000410000 */
[----:B------:R-:W-:Y:S01]  /*20ee0*/  MOV R188, R186 ;  /* 0x000000ba00bc7202 */ /* 0x000fe20000000f00 */
[----:B------:R1:W2:Y:S01]  /*20ef0*/  MUFU.EX2 R222, R2 ;  /* 0x0000000200de7308 */ /* 0x0002a20000000800 */
[----:B------:R2:W-:Y:S01]  /*20f00*/  @P0 LDGSTS.E.BYPASS.LTC128B.128 [R244+0x7900], [R4.64], !P4 ;  /* 0x0790000004f40fae */ /* 0x0005e2000e101d5c */
[----:B---3--:R-:W-:Y:S01]  /*20f10*/  FMUL.FTZ R7, R133, R147 ;  /* 0x0000009385077220 */ /* 0x008fe20000410000 */
[----:B------:R-:W-:Y:S01]  /*20f20*/  F2FP.BF16.PACK_AB R147, R231, R240 ;  /* 0x000000f0e793723e */ /* 0x000fe200000010ff */
[C---:B------:R-:W-:Y:S01]  /*20f30*/  FMUL.FTZ R74, R0.reuse, R74 ;  /* 0x0000004a004a7220 */ /* 0x040fe20000410000 */
[----:B------:R-:W-:Y:S01]  /*20f40*/  MOV R186, R183 ;  /* 0x000000b700ba7202 */ /* 0x000fe20000000f00 */
[C---:B------:R-:W-:Y:S02]  /*20f50*/  FMUL.FTZ R75, R0.reuse, R75 ;  /* 0x0000004b004b7220 */ /* 0x040fe40000410000 */
[C---:B------:R-:W-:Y:S01]  /*20f60*/  FMUL.FTZ R78, R0.reuse, R78 ;  /* 0x0000004e004e7220 */ /* 0x040fe20000410000 */
[----:B------:R-:W3:Y:S01]  /*20f70*/  LDSM.16.MT88.4 R20, [R225+0x100] ;  /* 0x00010000e114783b */ /* 0x000ee20000004200 */
[C---:B----4-:R-:W-:Y:S02]  /*20f80*/  FMUL.FTZ R10, R0.reuse, R150 ;  /* 0x00000096000a7220 */ /* 0x050fe40000410000 */
[C---:B------:R-:W-:Y:S02]  /*20f90*/  FMUL.FTZ R11, R0.reuse, R151 ;  /* 0x00000097000b7220 */ /* 0x040fe40000410000 */
[C---:B------:R-:W-:Y:S02]  /*20fa0*/  FMUL.FTZ R79, R0.reuse, R79 ;  /* 0x0000004f004f7220 */ /* 0x040fe40000410000 */
[----:B------:R-:W-:Y:S01]  /*20fb0*/  FMUL.FTZ R90, R0, R90 ;  /* 0x0000005a005a7220 */ /* 0x000fe20000410000 */
[----:B------:R-:W4:Y:S01]  /*20fc0*/  LDSM.16.MT88.4 R36, [R226+0x100] ;  /* 0x00010000e224783b */ /* 0x000f220000004200 */
[C---:B------:R-:W-:Y:S01]  /*20fd0*/  FMUL.FTZ R8, R3.reuse, R148 ;  /* 0x0000009403087220 */ /* 0x040fe20000410000 */
[----:B------:R-:W-:Y:S01]  /*20fe0*/  F2FP.BF16.PACK_AB R148, R216, R215 ;  /* 0x000000d7d894723e */ /* 0x000fe200000010ff */
[----:B------:R-:W-:Y:S02]  /*20ff0*/  FMUL.FTZ R9, R3, R149 ;  /* 0x0000009503097220 */ /* 0x000fe40000410000 */
[----:B------:R-:W-:Y:S02]  /*21000*/  FMUL.FTZ R91, R0, R91 ;  /* 0x0000005b005b7220 */ /* 0x000fe40000410000 */
[----:B-1----:R-:W-:Y:S01]  /*21010*/  FMUL.FTZ R2, R134, c[0x0][0x2d0] ;  /* 0x0000b40086027a20 */ /* 0x002fe20000410000 */
[----:B--2---:R-:W-:Y:S01]  /*21020*/  F2FP.BF16.PACK_AB R150, R222, R221 ;  /* 0x000000ddde96723e */ /* 0x004fe200000010ff */
[----:B------:R-:W1:Y:S01]  /*21030*/  LDSM.16.MT88.4 R52, [R228+0x100] ;  /* 0x00010000e434783b */ /* 0x000e620000004200 */
[----:B------:R-:W-:Y:S02]  /*21040*/  FMUL.FTZ R94, R0, R94 ;  /* 0x0000005e005e7220 */ /* 0x000fe40000410000 */
[--C-:B------:R-:W-:Y:S01]  /*21050*/  FFMA.FTZ R4, R218, c[0x0][0x2d0], -R2.reuse ;  /* 0x0000b400da047a23 */ /* 0x100fe20000010802 */
[----:B------:R-:W-:Y:S01]  /*21060*/  MOV R218, R139 ;  /* 0x0000008b00da7202 */ /* 0x000fe20000000f00 */
[--C-:B------:R-:W-:Y:S01]  /*21070*/  FFMA.FTZ R6, R217, c[0x0][0x2d0], -R2.reuse ;  /* 0x0000b400d9067a23 */ /* 0x100fe20000010802 */
[----:B------:R-:W-:Y:S01]  /*21080*/  MOV R217, R214 ;  /* 0x000000d600d97202 */ /* 0x000fe20000000f00 */
[----:B------:R2:W-:Y:S01]  /*21090*/  MUFU.EX2 R212, R4 ;  /* 0x0000000400d47308 */ /* 0x0005e20000000800 */
[----:B------:R-:W-:Y:S01]  /*210a0*/  FMUL.FTZ R5, R132, R145 ;  /* 0x0000009184057220 */ /* 0x000fe20000410000 */
[----:B------:R-:W-:Y:S01]  /*210b0*/  F2FP.BF16.PACK_AB R145, R223, R220 ;  /* 0x000000dcdf91723e */ /* 0x000fe200000010ff */
[C---:B------:R-:W-:Y:S01]  /*210c0*/  FMUL.FTZ R95, R0.reuse, R95 ;  /* 0x0000005f005f7220 */ /* 0x040fe20000410000 */
[----:B------:R-:W-:Y:S01]  /*210d0*/  MOV R139, R241 ;  /* 0x000000f1008b7202 */ /* 0x000fe20000000f00 */
[C---:B------:R-:W-:Y:S01]  /*210e0*/  FMUL.FTZ R105, R3.reuse, R105 ;  /* 0x0000006903697220 */ /* 0x040fe20000410000 */
[----:B------:R-:W0:Y:S01]  /*210f0*/  LDGDEPBAR ;  /* 0x00000000000079af */ /* 0x000e220000000000 */
[C---:B------:R-:W-:Y:S02]  /*21100*/  FMUL.FTZ R106, R0.reuse, R106 ;  /* 0x0000006a006a7220 */ /* 0x040fe40000410000 */
[C---:B------:R-:W-:Y:S01]  /*21110*/  FMUL.FTZ R107, R0.reuse, R107 ;  /* 0x0000006b006b7220 */ /* 0x040fe20000410000 */
[----:B------:R1:W1:Y:S01]  /*21120*/  MUFU.EX2 R211, R6 ;  /* 0x0000000600d37308 */ /* 0x0002620000000800 */
[C---:B------:R-:W-:Y:S02]  /*21130*/  FMUL.FTZ R108, R3.reuse, R108 ;  /* 0x0000006c036c7220 */ /* 0x040fe40000410000 */
[----:B------:R-:W-:Y:S02]  /*21140*/  FMUL.FTZ R109, R3, R109 ;  /* 0x0000006d036d7220 */ /* 0x000fe40000410000 */
[C---:B------:R-:W-:Y:S02]  /*21150*/  FMUL.FTZ R110, R0.reuse, R110 ;  /* 0x0000006e006e7220 */ /* 0x040fe40000410000 */
[----:B------:R-:W-:Y:S02]  /*21160*/  FMUL.FTZ R111, R0, R111 ;  /* 0x0000006f006f7220 */ /* 0x000fe40000410000 */
[C---:B------:R-:W-:Y:S02]  /*21170*/  FMUL.FTZ R114, R133.reuse, R114 ;  /* 0x0000007285727220 */ /* 0x040fe40000410000 */
[C---:B------:R-:W-:Y:S02]  /*21180*/  FMUL.FTZ R115, R133.reuse, R115 ;  /* 0x0000007385737220 */ /* 0x040fe40000410000 */
[C---:B------:R-:W-:Y:S02]  /*21190*/  FMUL.FTZ R118, R133.reuse, R118 ;  /* 0x0000007685767220 */ /* 0x040fe40000410000 */
[--C-:B--2---:R-:W-:Y:S02]  /*211a0*/  FFMA.FTZ R4, R14, c[0x0][0x2d0], -R2.reuse ;  /* 0x0000b4000e047a23 */ /* 0x104fe40000010802 */
[----:B------:R-:W-:Y:S02]  /*211b0*/  FMUL.FTZ R14, R0, R154 ;  /* 0x0000009a000e7220 */ /* 0x000fe40000410000 */
[----:B------:R2:W-:Y:S01]  /*211c0*/  MUFU.EX2 R213, R4 ;  /* 0x0000000400d57308 */ /* 0x0005e20000000800 */
[----:B------:R-:W-:Y:S02]  /*211d0*/  FMUL.FTZ R119, R133, R119 ;  /* 0x0000007785777220 */ /* 0x000fe40000410000 */
[----:B------:R-:W-:Y:S02]  /*211e0*/  FMUL.FTZ R120, R3, R120 ;  /* 0x0000007803787220 */ /* 0x000fe40000410000 */
[----:B-1----:R-:W-:Y:S01]  /*211f0*/  FMUL.FTZ R6, R133, R146 ;  /* 0x0000009285067220 */ /* 0x002fe20000410000 */
[----:B------:R-:W-:Y:S01]  /*21200*/  F2FP.BF16.PACK_AB R146, R224, R233 ;  /* 0x000000e9e092723e */ /* 0x000fe200000010ff */
[C---:B------:R-:W-:Y:S01]  /*21210*/  FMUL.FTZ R121, R3.reuse, R121 ;  /* 0x0000007903797220 */ /* 0x040fe20000410000 */
[----:B------:R-:W-:Y:S01]  /*21220*/  F2FP.BF16.PACK_AB R149, R212, R211 ;  /* 0x000000d3d495723e */ /* 0x000fe200000010ff */
[C---:B------:R-:W-:Y:S02]  /*21230*/  FMUL.FTZ R122, R0.reuse, R122 ;  /* 0x0000007a007a7220 */ /* 0x040fe40000410000 */
[C---:B------:R-:W-:Y:S02]  /*21240*/  FMUL.FTZ R123, R0.reuse, R123 ;  /* 0x0000007b007b7220 */ /* 0x040fe40000410000 */
[C---:B------:R-:W-:Y:S02]  /*21250*/  FMUL.FTZ R124, R3.reuse, R124 ;  /* 0x0000007c037c7220 */ /* 0x040fe40000410000 */
[----:B------:R-:W-:Y:S02]  /*21260*/  FMUL.FTZ R125, R3, R125 ;  /* 0x0000007d037d7220 */ /* 0x000fe40000410000 */
[C---:B------:R-:W-:Y:S02]  /*21270*/  FMUL.FTZ R126, R0.reuse, R126 ;  /* 0x0000007e007e7220 */ /* 0x040fe40000410000 */
[----:B------:R-:W-:Y:S02]  /*21280*/  FMUL.FTZ R127, R0, R127 ;  /* 0x0000007f007f7220 */ /* 0x000fe40000410000 */
[--C-:B------:R-:W-:Y:S02]  /*21290*/  FFMA.FTZ R139, R139, c[0x0][0x2d0], -R209.reuse ;  /* 0x0000b4008b8b7a23 */ /* 0x100fe400000108d1 */
[----:B------:R-:W-:Y:S02]  /*212a0*/  FMUL.FTZ R128, R132, R128 ;  /* 0x0000008084807220 */ /* 0x000fe40000410000 */
[--C-:B--2---:R-:W-:Y:S02]  /*212b0*/  FFMA.FTZ R4, R15, c[0x0][0x2d0], -R2.reuse ;  /* 0x0000b4000f047a23 */ /* 0x104fe40000010802 */
[----:B------:R-:W-:Y:S02]  /*212c0*/  FMUL.FTZ R15, R0, R155 ;  /* 0x0000009b000f7220 */ /* 0x000fe40000410000 */
[----:B------:R1:W2:Y:S01]  /*212d0*/  MUFU.EX2 R214, R4 ;  /* 0x0000000400d67308 */ /* 0x0002a20000000800 */
[----:B------:R-:W4:Y:S01]  /*212e0*/  LDSM.16.MT88.4 R152, [R227+0x100] ;  /* 0x00010000e398783b */ /* 0x000f220000004200 */
[----:B------:R-:W-:Y:S02]  /*212f0*/  FMUL.FTZ R129, R132, R129 ;  /* 0x0000008184817220 */ /* 0x000fe40000410000 */
[C---:B------:R-:W-:Y:S02]  /*21300*/  FMUL.FTZ R130, R133.reuse, R130 ;  /* 0x0000008285827220 */ /* 0x040fe40000410000 */
[----:B------:R-:W-:Y:S02]  /*21310*/  FMUL.FTZ R131, R133, R131 ;  /* 0x0000008385837220 */ /* 0x000fe40000410000 */
[----:B------:R-:W-:Y:S02]  /*21320*/  FFMA.FTZ R140, R140, c[0x0][0x2d0], -R2 ;  /* 0x0000b4008c8c7a23 */ /* 0x000fe40000010802 */
[----:B-1----:R-:W-:Y:S01]  /*21330*/  FMUL.FTZ R4, R132, R144 ;  /* 0x0000009084047220 */ /* 0x002fe20000410000 */
[----:B------:R-:W-:Y:S02]  /*21340*/  F2FP.BF16.PACK_AB R144, R239, R219 ;  /* 0x000000dbef90723e */ /* 0x000fe400000010ff */
[----:B--2---:R-:W-:Y:S05]  /*21350*/  F2FP.BF16.PACK_AB R151, R214, R213 ;  /* 0x000000d5d697723e */ /* 0x004fea00000010ff */
[-C--:B---3--:R-:W-:Y:S08]  /*21360*/  HMMA.16816.F32.BF16 R4, R144, R20.reuse, R4 ;  /* 0x000000149004723c */ /* 0x088ff00000041804 */
        /* <DEDUP_REMOVED lines=8> */
[----:B------:R-:W-:Y:S01]  /*213f0*/  FMUL.FTZ R44, R3, R184 ;  /* 0x000000b8032c7220 */ /* 0x000fe20000410000 */
[----:B------:R-:W-:Y:S01]  /*21400*/  MOV R184, R58 ;  /* 0x0000003a00b87202 */ /* 0x000fe20000000f00 */
[----:B------:R-:W-:Y:S02]  /*21410*/  FMUL.FTZ R58, R0, R198 ;  /* 0x000000c6003a7220 */ /* 0x000fe40000410000 */
[C---:B------:R-:W-:Y:S01]  /*21420*/  FMUL.FTZ R22, R133.reuse, R162 ;  /* 0x000000a285167220 */ /* 0x040fe20000410000 */
[----:B------:R-:W-:Y:S03]  /*21430*/  MOV R162, R65 ;  /* 0x0000004100a27202 */ /* 0x000fe60000000f00 */
[C---:B------:R-:W-:Y:S01]  /*21440*/  FMUL.FTZ R23, R133.reuse, R163 ;  /* 0x000000a385177220 */ /* 0x040fe20000410000 */
[----:B------:R-:W-:Y:S01]  /*21450*/  MOV R163, R64 ;  /* 0x0000004000a37202 */ /* 0x000fe20000000f00 */
[C---:B------:R-:W-:Y:S02]  /*21460*/  FMUL.FTZ R64, R132.reuse, R204 ;  /* 0x000000cc84407220 */ /* 0x040fe40000410000 */
[C---:B------:R-:W-:Y:S03]  /*21470*/  FMUL.FTZ R65, R132.reuse, R205 ;  /* 0x000000cd84417220 */ /* 0x040fe60000410000 */
[-C--:B----4-:R-:W-:Y:S08]  /*21480*/  HMMA.16816.F32.BF16 R20, R144, R36.reuse, R20 ;  /* 0x000000249014723c */ /* 0x090ff00000041814 */
[C---:B------:R-:W-:Y:S07]  /*21490*/  HMMA.16816.F32.BF16 R24, R148.reuse, R36, R24 ;  /* 0x000000249418723c */ /* 0x040fee0000041818 */
[C---:B------:R-:W-:Y:S01]  /*214a0*/  FMUL.FTZ R36, R132.reuse, R176 ;  /* 0x000000b084247220 */ /* 0x040fe20000410000 */
[-C--:B------:R-:W-:Y:S04]  /*214b0*/  HMMA.16816.F32.BF16 R28, R148, R38.reuse, R28 ;  /* 0x00000026941c723c */ /* 0x080fe8000004181c */
[----:B------:R-:W-:Y:S01]  /*214c0*/  FMUL.FTZ R37, R132, R177 ;  /* 0x000000b184257220 */ /* 0x000fe20000410000 */
[----:B------:R-:W-:Y:S02]  /*214d0*/  MOV R177, R217 ;  /* 0x000000d900b17202 */ /* 0x000fe40000000f00 */
[----:B------:R-:W-:Y:S01]  /*214e0*/  MOV R217, R63 ;  /* 0x0000003f00d97202 */ /* 0x000fe20000000f00 */
[C---:B------:R-:W-:Y:S04]  /*214f0*/  HMMA.16816.F32.BF16 R32, R144.reuse, R38, R32 ;  /* 0x000000269020723c */ /* 0x040fe80000041820 */
[----:B------:R-:W-:Y:S03]  /*21500*/  FMUL.FTZ R63, R0, R203 ;  /* 0x000000cb003f7220 */ /* 0x000fe60000410000 */
[----:B------:R-:W-:Y:S01]  /*21510*/  FMUL.FTZ R39, R133, R179 ;  /* 0x000000b385277220 */ /* 0x000fe20000410000 */
[----:B------:R-:W-:Y:S01]  /*21520*/  MOV R179, R40 ;  /* 0x0000002800b37202 */ /* 0x000fe20000000f00 */
[----:B------:R-:W-:Y:S03]  /*21530*/  FMUL.FTZ R40, R3, R180 ;  /* 0x000000b403287220 */ /* 0x000fe60000410000 */
[----:B------:R-:W-:Y:S01]  /*21540*/  MOV R180, R135 ;  /* 0x0000008700b47202 */ /* 0x000fe20000000f00 */
[--C-:B------:R-:W-:Y:S01]  /*21550*/  FFMA.FTZ R135, R248, c[0x0][0x2d0], -R210.reuse ;  /* 0x0000b400f8877a23 */ /* 0x100fe200000108d2 */
[----:B------:R-:W-:Y:S01]  /*21560*/  MOV R183, R179 ;  /* 0x000000b300b77202 */ /* 0x000fe20000000f00 */
[----:B------:R-:W-:Y:S01]  /*21570*/  FMUL.FTZ R38, R133, R178 ;  /* 0x000000b285267220 */ /* 0x000fe20000410000 */
[----:B------:R-:W-:Y:S01]  /*21580*/  MOV R179, R177 ;  /* 0x000000b100b37202 */ /* 0x000fe20000000f00 */
[----:B------:R1:W-:Y:S01]  /*21590*/  MUFU.EX2 R178, R135 ;  /* 0x0000008700b27308 */ /* 0x0003e20000000800 */
[----:B------:R-:W-:Y:S02]  /*215a0*/  MOV R177, R172 ;  /* 0x000000ac00b17202 */ /* 0x000fe40000000f00 */
[----:B------:R-:W-:Y:S02]  /*215b0*/  MOV R172, R169 ;  /* 0x000000a900ac7202 */ /* 0x000fe40000000f00 */
[-C--:B------:R-:W-:Y:S03]  /*215c0*/  HMMA.16816.F32.BF16 R36, R144, R52.reuse, R36 ;  /* 0x000000349024723c */ /* 0x080fe60000041824 */
[----:B------:R-:W-:Y:S02]  /*215d0*/  MOV R169, R242 ;  /* 0x000000f200a97202 */ /* 0x000fe40000000f00 */
[----:B------:R2:W-:Y:S01]  /*215e0*/  MUFU.EX2 R242, R139 ;  /* 0x0000008b00f27308 */ /* 0x0005e20000000800 */
[----:B------:R-:W-:Y:S02]  /*215f0*/  MOV R185, R180 ;  /* 0x000000b400b97202 */ /* 0x000fe40000000f00 */
[C---:B------:R-:W-:Y:S07]  /*21600*/  HMMA.16816.F32.BF16 R40, R148.reuse, R52, R40 ;  /* 0x000000349428723c */ /* 0x040fee0000041828 */
[C---:B------:R-:W-:Y:S01]  /*21610*/  FMUL.FTZ R52, R132.reuse, R192 ;  /* 0x000000c084347220 */ /* 0x040fe20000410000 */
[-C--:B------:R-:W-:Y:S04]  /*21620*/  HMMA.16816.F32.BF16 R44, R148, R54.reuse, R44 ;  /* 0x00000036942c723c */ /* 0x080fe8000004182c */
[--C-:B-1----:R-:W-:Y:S02]  /*21630*/  FFMA.FTZ R135, R247, c[0x0][0x2d0], -R210.reuse ;  /* 0x0000b400f7877a23 */ /* 0x102fe400000108d2 */
[----:B------:R-:W-:Y:S02]  /*21640*/  FMUL.FTZ R53, R132, R193 ;  /* 0x000000c184357220 */ /* 0x000fe40000410000 */
[C---:B------:R-:W-:Y:S01]  /*21650*/  HMMA.16816.F32.BF16 R48, R144.reuse, R54, R48 ;  /* 0x000000369030723c */ /* 0x040fe20000041830 */
[----:B------:R1:W-:Y:S03]  /*21660*/  MUFU.EX2 R241, R135 ;  /* 0x0000008700f17308 */ /* 0x0003e60000000800 */
[--C-:B--2---:R-:W-:Y:S03]  /*21670*/  FFMA.FTZ R139, R174, c[0x0][0x2d0], -R209.reuse ;  /* 0x0000b400ae8b7a23 */ /* 0x104fe600000108d1 */
[C---:B------:R-:W-:Y:S02]  /*21680*/  FMUL.FTZ R55, R133.reuse, R195 ;  /* 0x000000c385377220 */ /* 0x040fe40000410000 */
[----:B------:R-:W-:Y:S02]  /*21690*/  FMUL.FTZ R54, R133, R194 ;  /* 0x000000c285367220 */ /* 0x000fe40000410000 */
[----:B------:R2:W-:Y:S05]  /*216a0*/  MUFU.EX2 R194, R142 ;  /* 0x0000008e00c27308 */ /* 0x0005ea0000000800 */
[-C--:B------:R-:W-:Y:S08]  /*216b0*/  HMMA.16816.F32.BF16 R52, R144, R152.reuse, R52 ;  /* 0x000000989034723c */ /* 0x080ff00000041834 */
[C---:B------:R-:W-:Y:S04]  /*216c0*/  HMMA.16816.F32.BF16 R56, R148.reuse, R152, R56 ;  /* 0x000000989438723c */ /* 0x040fe80000041838 */
[--C-:B-1----:R-:W-:Y:S04]  /*216d0*/  FFMA.FTZ R135, R245, c[0x0][0x2d0], -R210.reuse ;  /* 0x0000b400f5877a23 */ /* 0x102fe800000108d2 */
[-C--:B------:R-:W-:Y:S01]  /*216e0*/  HMMA.16816.F32.BF16 R60, R148, R154.reuse, R60 ;  /* 0x0000009a943c723c */ /* 0x080fe2000004183c */
[----:B------:R1:W-:Y:S03]  /*216f0*/  MUFU.EX2 R181, R135 ;  /* 0x0000008700b57308 */ /* 0x0003e60000000800 */
[--C-:B--2---:R-:W-:Y:S04]  /*21700*/  FFMA.FTZ R142, R166, c[0x0][0x2d0], -R210.reuse ;  /* 0x0000b400a68e7a23 */ /* 0x104fe800000108d2 */
[C---:B------:R-:W-:Y:S01]  /*21710*/  HMMA.16816.F32.BF16 R64, R144.reuse, R154, R64 ;  /* 0x0000009a9040723c */ /* 0x040fe20000041840 */
[----:B------:R-:W2:Y:S02]  /*21720*/  LDSM.16.MT88.4 R152, [R225+0x2100] ;  /* 0x00210000e198783b */ /* 0x000ea40000004200 */
[----:B------:R-:W-:Y:S01]  /*21730*/  MUFU.EX2 R142, R142 ;  /* 0x0000008e008e7308 */ /* 0x000fe20000000800 */
[----:B-1----:R-:W-:Y:S09]  /*21740*/  FFMA.FTZ R135, R246, c[0x0][0x2d0], -R210 ;  /* 0x0000b400f6877a23 */ /* 0x002ff200000108d2 */
        /* <DEDUP_REMOVED lines=8> */
[--C-:B-1----:R-:W-:Y:S04]  /*217d0*/  FFMA.FTZ R135, R250, c[0x0][0x2d0], -R209.reuse ;  /* 0x0000b400fa877a23 */ /* 0x102fe800000108d1 */
[----:B------:R1:W-:Y:S04]  /*217e0*/  MUFU.EX2 R180, R135 ;  /* 0x0000008700b47308 */ /* 0x0003e80000000800 */
[--C-:B-1----:R-:W-:Y:S01]  /*217f0*/  FFMA.FTZ R135, R249, c[0x0][0x2d0], -R209.reuse ;  /* 0x0000b400f9877a23 */ /* 0x102fe200000108d1 */
[-C--:B--2---:R-:W-:Y:S05]  /*21800*/  HMMA.16816.F32.BF16 R84, R144, R152.reuse, R84 ;  /* 0x000000989054723c */ /* 0x084fea0000041854 */
[----:B------:R1:W-:Y:S03]  /*21810*/  MUFU.EX2 R198, R135 ;  /* 0x0000008700c67308 */ /* 0x0003e60000000800 */
[C---:B------:R-:W-:Y:S08]  /*21820*/  HMMA.16816.F32.BF16 R88, R148.reuse, R152, R88 ;  /* 0x000000989458723c */ /* 0x040ff00000041858 */
[-C--:B------:R-:W-:Y:S08]  /*21830*/  HMMA.16816.F32.BF16 R92, R148, R154.reuse, R92 ;  /* 0x0000009a945c723c */ /* 0x080ff0000004185c */
[C---:B------:R-:W-:Y:S01]  /*21840*/  HMMA.16816.F32.BF16 R96, R144.reuse, R154, R96 ;  /* 0x0000009a9060723c */ /* 0x040fe20000041860 */
[----:B------:R-:W2:Y:S03]  /*21850*/  LDSM.16.MT88.4 R152, [R228+0x2100] ;  /* 0x00210000e498783b */ /* 0x000ea60000004200 */
[--C-:B-1----:R-:W-:Y:S01]  /*21860*/  FFMA.FTZ R135, R188, c[0x0][0x2d0], -R208.reuse ;  /* 0x0000b400bc877a23 */ /* 0x102fe200000108d0 */
[----:B------:R-:W-:Y:S02]  /*21870*/  MOV R188, R187 ;  /* 0x000000bb00bc7202 */ /* 0x000fe40000000f00 */
[----:B------:R-:W-:Y:S02]  /*21880*/  MOV R187, R186 ;  /* 0x000000ba00bb7202 */ /* 0x000fe40000000f00 */
[----:B------:R-:W-:Y:S03]  /*21890*/  MOV R186, R185 ;  /* 0x000000b900ba7202 */ /* 0x000fe60000000f00 */
        /* <DEDUP_REMOVED lines=8> */
[--C-:B-1----:R-:W-:Y:S01]  /*21920*/  FFMA.FTZ R135, R188, c[0x0][0x2d0], -R208.reuse ;  /* 0x0000b400bc877a23 */ /* 0x102fe200000108d0 */
[-C--:B--2---:R-:W-:Y:S03]  /*21930*/  HMMA.16816.F32.BF16 R100, R144, R152.reuse, R100 ;  /* 0x000000989064723c */ /* 0x084fe60000041864 */
[----:B------:R1:W2:Y:S01]  /*21940*/  MUFU.EX2 R243, R135 ;  /* 0x0000008700f37308 */ /* 0x0002a20000000800 */
[----:B------:R-:W-:Y:S02]  /*21950*/  MOV R188, R186 ;  /* 0x000000ba00bc7202 */ /* 0x000fe40000000f00 */
[----:B------:R-:W-:Y:S02]  /*21960*/  MOV R186, R185 ;  /* 0x000000b900ba7202 */ /* 0x000fe40000000f00 */
[C---:B------:R-:W-:Y:S08]  /*21970*/  HMMA.16816.F32.BF16 R104, R148.reuse, R152, R104 ;  /* 0x000000989468723c */ /* 0x040ff00000041868 */
[-C--:B------:R-:W-:Y:S08]  /*21980*/  HMMA.16816.F32.BF16 R108, R148, R154.reuse, R108 ;  /* 0x0000009a946c723c */ /* 0x080ff0000004186c */
[C---:B------:R-:W-:Y:S01]  /*21990*/  HMMA.16816.F32.BF16 R112, R144.reuse, R154, R112 ;  /* 0x0000009a9070723c */ /* 0x040fe20000041870 */
[----:B------:R-:W3:Y:S03]  /*219a0*/  LDSM.16.MT88.4 R152, [R227+0x2100] ;  /* 0x00210000e398783b */ /* 0x000ee60000004200 */
[--C-:B-1----:R-:W-:Y:S04]  /*219b0*/  FFMA.FTZ R135, R252, c[0x0][0x2d0], -R208.reuse ;  /* 0x0000b400fc877a23 */ /* 0x102fe800000108d0 */
[----:B------:R1:W-:Y:S04]  /*219c0*/  MUFU.EX2 R185, R135 ;  /* 0x0000008700b97308 */ /* 0x0003e80000000800 */
[----:B-1----:R-:W-:Y:S06]  /*219d0*/  FFMA.FTZ R135, R189, c[0x0][0x2d0], -R208 ;  /* 0x0000b400bd877a23 */ /* 0x002fec00000108d0 */
[----:B------:R1:W4:Y:S01]  /*219e0*/  MUFU.EX2 R202, R135 ;  /* 0x0000008700ca7308 */ /* 0x0003220000000800 */
[-C--:B---3--:R-:W-:Y:S08]  /*219f0*/  HMMA.16816.F32.BF16 R116, R144, R152.reuse, R116 ;  /* 0x000000989074723c */ /* 0x088ff00000041874 */
[C---:B------:R-:W-:Y:S07]  /*21a00*/  HMMA.16816.F32.BF16 R120, R148.reuse, R152, R120 ;  /* 0x000000989478723c */ /* 0x040fee0000041878 */
[----:B--2---:R-:W-:Y:S01]  /*21a10*/  F2FP.BF16.PACK_AB R152, R243, R177 ;  /* 0x000000b1f398723e */ /* 0x004fe200000010ff */
[-C--:B------:R-:W-:Y:S01]  /*21a20*/  HMMA.16816.F32.BF16 R124, R148, R154.reuse, R124 ;  /* 0x0000009a947c723c */ /* 0x080fe2000004187c */
[----:B------:R-:W2:Y:S03]  /*21a30*/  LDSM.16.MT88.4 R148, [R225+0x900] ;  /* 0x00090000e194783b */ /* 0x000ea60000004200 */
[--C-:B-1----:R-:W-:Y:S04]  /*21a40*/  FFMA.FTZ R135, R188, c[0x0][0x2d0], -R2.reuse ;  /* 0x0000b400bc877a23 */ /* 0x102fe80000010802 */
[----:B------:R-:W-:Y:S01]  /*21a50*/  HMMA.16816.F32.BF16 R128, R144, R154, R128 ;  /* 0x0000009a9080723c */ /* 0x000fe20000041880 */
[----:B------:R1:W-:Y:S06]  /*21a60*/  MUFU.EX2 R193, R135 ;  /* 0x0000008700c17308 */ /* 0x0003ec0000000800 */
[----:B------:R-:W-:Y:S02]  /*21a70*/  F2FP.BF16.PACK_AB R144, R241, R178 ;  /* 0x000000b2f190723e */ /* 0x000fe400000010ff */
[----:B------:R-:W-:Y:S03]  /*21a80*/  F2FP.BF16.PACK_AB R145, R242, R176 ;  /* 0x000000b0f291723e */ /* 0x000fe600000010ff */
[----:B------:R-:W-:Y:S02]  /*21a90*/  F2FP.BF16.PACK_AB R146, R195, R181 ;  /* 0x000000b5c392723e */ /* 0x000fe400000010ff */
[----:B------:R-:W-:Y:S02]  /*21aa0*/  F2FP.BF16.PACK_AB R147, R198, R180 ;  /* 0x000000b4c693723e */ /* 0x000fe400000010ff */
[----:B----4-:R-:W-:Y:S01]  /*21ab0*/  F2FP.BF16.PACK_AB R154, R202, R185 ;  /* 0x000000b9ca9a723e */ /* 0x010fe200000010ff */
[--C-:B-1----:R-:W-:Y:S04]  /*21ac0*/  FFMA.FTZ R135, R235, c[0x0][0x2d0], -R2.reuse ;  /* 0x0000b400eb877a23 */ /* 0x102fe80000010802 */
[----:B------:R1:W3:Y:S01]  /*21ad0*/  MUFU.EX2 R235, R135 ;  /* 0x0000008700eb7308 */ /* 0x0002e20000000800 */
[-C--:B--2---:R-:W-:Y:S03]  /*21ae0*/  HMMA.16816.F32.BF16 R4, R144, R148.reuse, R4 ;  /* 0x000000949004723c */ /* 0x084fe60000041804 */
[--C-:B-1----:R-:W-:Y:S01]  /*21af0*/  FFMA.FTZ R135, R179, c[0x0][0x2d0], -R2.reuse ;  /* 0x0000b400b3877a23 */ /* 0x102fe20000010802 */
[----:B---3--:R-:W-:Y:S05]  /*21b00*/  F2FP.BF16.PACK_AB R153, R235, R193 ;  /* 0x000000c1eb99723e */ /* 0x008fea00000010ff */
[----:B------:R1:W-:Y:S03]  /*21b10*/  MUFU.EX2 R179, R135 ;  /* 0x0000008700b37308 */ /* 0x0003e60000000800 */
[----:B-1----:R-:W-:Y:S07]  /*21b20*/  FFMA.FTZ R135, R187, c[0x0][0x2d0], -R2 ;  /* 0x0000b400bb877a23 */ /* 0x002fee0000010802 */
        /* <DEDUP_REMOVED lines=8> */
[--C-:B-1----:R-:W-:Y:S04]  /*21bb0*/  FFMA.FTZ R135, R184, c[0x0][0x2d0], -R210.reuse ;  /* 0x0000b400b8877a23 */ /* 0x102fe800000108d2 */
[----:B------:R1:W-:Y:S04]  /*21bc0*/  MUFU.EX2 R192, R135 ;  /* 0x0000008700c07308 */ /* 0x0003e80000000800 */
[--C-:B-1----:R-:W-:Y:S06]  /*21bd0*/  FFMA.FTZ R135, R183, c[0x0][0x2d0], -R210.reuse ;  /* 0x0000b400b7877a23 */ /* 0x102fec00000108d2 */
[----:B------:R1:W-:Y:S01]  /*21be0*/  MUFU.EX2 R183, R139 ;  /* 0x0000008b00b77308 */ /* 0x0003e20000000800 */
[-C--:B--2---:R-:W-:Y:S09]  /*21bf0*/  HMMA.16816.F32.BF16 R20, R144, R148.reuse, R20 ;  /* 0x000000949014723c */ /* 0x084ff20000041814 */
[----:B------:R2:W-:Y:S01]  /*21c00*/  MUFU.EX2 R184, R135 ;  /* 0x0000008700b87308 */ /* 0x0005e20000000800 */
[C---:B------:R-:W-:Y:S08]  /*21c10*/  HMMA.16816.F32.BF16 R24, R152.reuse, R148, R24 ;  /* 0x000000949818723c */ /* 0x040ff00000041818 */
[-C--:B------:R-:W-:Y:S04]  /*21c20*/  HMMA.16816.F32.BF16 R28, R152, R150.reuse, R28 ;  /* 0x00000096981c723c */ /* 0x080fe8000004181c */
[----:B-1----:R-:W-:Y:S04]  /*21c30*/  FFMA.FTZ R139, R165, c[0x0][0x2d0], -R210 ;  /* 0x0000b400a58b7a23 */ /* 0x002fe800000108d2 */
[C---:B------:R-:W-:Y:S01]  /*21c40*/  HMMA.16816.F32.BF16 R32, R144.reuse, R150, R32 ;  /* 0x000000969020723c */ /* 0x040fe20000041820 */
[----:B------:R-:W1:Y:S01]  /*21c50*/  LDSM.16.MT88.4 R148, [R228+0x900] ;  /* 0x00090000e494783b */ /* 0x000e620000004200 */
[----:B------:R-:W-:Y:S02]  /*21c60*/  MUFU.EX2 R139, R139 ;  /* 0x0000008b008b7308 */ /* 0x000fe40000000800 */
[--C-:B--2---:R-:W-:Y:S08]  /*21c70*/  FFMA.FTZ R135, R182, c[0x0][0x2d0], -R209.reuse ;  /* 0x0000b400b6877a23 */ /* 0x104ff000000108d1 */
[----:B------:R2:W3:Y:S02]  /*21c80*/  MUFU.EX2 R188, R135 ;  /* 0x0000008700bc7308 */ /* 0x0004e40000000800 */
[--C-:B--2---:R-:W-:Y:S02]  /*21c90*/  FFMA.FTZ R135, R175, c[0x0][0x2d0], -R209.reuse ;  /* 0x0000b400af877a23 */ /* 0x104fe400000108d1 */
[--C-:B------:R-:W-:Y:S06]  /*21ca0*/  FFMA.FTZ R175, R218, c[0x0][0x2d0], -R208.reuse ;  /* 0x0000b400daaf7a23 */ /* 0x100fec00000108d0 */
[----:B------:R2:W-:Y:S01]  /*21cb0*/  MUFU.EX2 R187, R135 ;  /* 0x0000008700bb7308 */ /* 0x0005e20000000800 */
[-C--:B-1----:R-:W-:Y:S08]  /*21cc0*/  HMMA.16816.F32.BF16 R36, R144, R148.reuse, R36 ;  /* 0x000000949024723c */ /* 0x082ff00000041824 */
[C---:B------:R-:W-:Y:S01]  /*21cd0*/  HMMA.16816.F32.BF16 R40, R152.reuse, R148, R40 ;  /* 0x000000949828723c */ /* 0x040fe20000041828 */
[----:B------:R-:W-:Y:S07]  /*21ce0*/  MUFU.EX2 R252, R175 ;  /* 0x000000af00fc7308 */ /* 0x000fee0000000800 */
[-C--:B------:R-:W-:Y:S04]  /*21cf0*/  HMMA.16816.F32.BF16 R44, R152, R150.reuse, R44 ;  /* 0x00000096982c723c */ /* 0x080fe8000004182c */
[--C-:B--2---:R-:W-:Y:S04]  /*21d00*/  FFMA.FTZ R135, R173, c[0x0][0x2d0], -R209.reuse ;  /* 0x0000b400ad877a23 */ /* 0x104fe800000108d1 */
[C---:B------:R-:W-:Y:S01]  /*21d10*/  HMMA.16816.F32.BF16 R48, R144.reuse, R150, R48 ;  /* 0x000000969030723c */ /* 0x040fe20000041830 */
[----:B------:R-:W1:Y:S01]  /*21d20*/  LDSM.16.MT88.4 R148, [R227+0x900] ;  /* 0x00090000e394783b */ /* 0x000e620000004200 */
[----:B------:R2:W-:Y:S02]  /*21d30*/  MUFU.EX2 R196, R135 ;  /* 0x0000008700c47308 */ /* 0x0005e40000000800 */
[--C-:B--2---:R-:W-:Y:S08]  /*21d40*/  FFMA.FTZ R135, R172, c[0x0][0x2d0], -R208.reuse ;  /* 0x0000b400ac877a23 */ /* 0x104ff000000108d0 */
[----:B------:R2:W-:Y:S01]  /*21d50*/  MUFU.EX2 R189, R135 ;  /* 0x0000008700bd7308 */ /* 0x0005e20000000800 */
[-C--:B-1----:R-:W-:Y:S08]  /*21d60*/  HMMA.16816.F32.BF16 R52, R144, R148.reuse, R52 ;  /* 0x000000949034723c */ /* 0x082ff00000041834 */
[C---:B------:R-:W-:Y:S04]  /*21d70*/  HMMA.16816.F32.BF16 R56, R152.reuse, R148, R56 ;  /* 0x000000949838723c */ /* 0x040fe80000041838 */
[--C-:B--2---:R-:W-:Y:S04]  /*21d80*/  FFMA.FTZ R135, R171, c[0x0][0x2d0], -R208.reuse ;  /* 0x0000b400ab877a23 */ /* 0x104fe800000108d0 */
        /* <DEDUP_REMOVED lines=8> */
[----:B------:R-:W-:Y:S03]  /*21e10*/  MOV R162, R161 ;  /* 0x000000a100a27202 */ /* 0x000fe60000000f00 */
[----:B------:R-:W-:Y:S02]  /*21e20*/  MOV R161, R159 ;  /* 0x0000009f00a17202 */ /* 0x000fe40000000f00 */
[----:B------:R-:W-:Y:S01]  /*21e30*/  MOV R159, R158 ;  /* 0x0000009e009f7202 */ /* 0x000fe20000000f00 */
[--C-:B------:R-:W-:Y:S01]  /*21e40*/  FFMA.FTZ R173, R162, c[0x0][0x2d0], -R209.reuse ;  /* 0x0000b400a2ad7a23 */ /* 0x100fe200000108d1 */
[----:B------:R-:W-:Y:S01]  /*21e50*/  MOV R158, R157 ;  /* 0x0000009d009e7202 */ /* 0x000fe20000000f00 */
[--C-:B------:R-:W-:Y:S01]  /*21e60*/  FFMA.FTZ R172, R161, c[0x0][0x2d0], -R209.reuse ;  /* 0x0000b400a1ac7a23 */ /* 0x100fe200000108d1 */
[----:B------:R-:W-:Y:S01]  /*21e70*/  MOV R157, R156 ;  /* 0x0000009c009d7202 */ /* 0x000fe20000000f00 */
[--C-:B------:R-:W-:Y:S01]  /*21e80*/  FFMA.FTZ R171, R159, c[0x0][0x2d0], -R209.reuse ;  /* 0x0000b4009fab7a23 */ /* 0x100fe200000108d1 */
[----:B------:R-:W4:Y:S01]  /*21e90*/  LDL.LU R156, [R1+0x8] ;  /* 0x00000800019c7983 */ /* 0x000f220000300800 */
[----:B------:R-:W-:Y:S02]  /*21ea0*/  MUFU.EX2 R204, R173 ;  /* 0x000000ad00cc7308 */ /* 0x000fe40000000800 */
[--C-:B------:R-:W-:Y:S01]  /*21eb0*/  FFMA.FTZ R174, R157, c[0x0][0x2d0], -R208.reuse ;  /* 0x0000b4009dae7a23 */ /* 0x100fe200000108d0 */
[-C--:B--2---:R-:W-:Y:S07]  /*21ec0*/  HMMA.16816.F32.BF16 R68, R144, R148.reuse, R68 ;  /* 0x000000949044723c */ /* 0x084fee0000041844 */
[----:B------:R3:W-:Y:S01]  /*21ed0*/  MUFU.EX2 R203, R171 ;  /* 0x000000ab00cb7308 */ /* 0x0007e20000000800 */
[--C-:B-1----:R-:W-:Y:S04]  /*21ee0*/  FFMA.FTZ R135, R170, c[0x0][0x2d0], -R208.reuse ;  /* 0x0000b400aa877a23 */ /* 0x102fe800000108d0 */
[--C-:B------:R-:W-:Y:S01]  /*21ef0*/  FFMA.FTZ R170, R158, c[0x0][0x2d0], -R208.reuse ;  /* 0x0000b4009eaa7a23 */ /* 0x100fe200000108d0 */
[C---:B------:R-:W-:Y:S04]  /*21f00*/  HMMA.16816.F32.BF16 R72, R152.reuse, R148, R72 ;  /* 0x000000949848723c */ /* 0x040fe80000041848 */
[----:B------:R-:W-:Y:S01]  /*21f10*/  FFMA.FTZ R208, R217, c[0x0][0x2d0], -R208 ;  /* 0x0000b400d9d07a23 */ /* 0x000fe200000108d0 */
[----:B------:R1:W-:Y:S03]  /*21f20*/  MUFU.EX2 R197, R135 ;  /* 0x0000008700c57308 */ /* 0x0003e60000000800 */
[-C--:B------:R-:W-:Y:S07]  /*21f30*/  HMMA.16816.F32.BF16 R76, R152, R150.reuse, R76 ;  /* 0x00000096984c723c */ /* 0x080fee000004184c */
[----:B------:R-:W2:Y:S01]  /*21f40*/  MUFU.EX2 R251, R208 ;  /* 0x000000d000fb7308 */ /* 0x000ea20000000800 */
[C---:B------:R-:W-:Y:S01]  /*21f50*/  HMMA.16816.F32.BF16 R80, R144.reuse, R150, R80 ;  /* 0x000000969050723c */ /* 0x040fe20000041850 */
[----:B------:R-:W2:Y:S03]  /*21f60*/  LDSM.16.MT88.4 R148, [R226+0x2900] ;  /* 0x00290000e294783b */ /* 0x000ea60000004200 */
[----:B---3--:R-:W-:Y:S05]  /*21f70*/  MOV R171, R188 ;  /* 0x000000bc00ab7202 */ /* 0x008fea0000000f00 */
[----:B------:R-:W-:Y:S03]  /*21f80*/  MUFU.EX2 R201, R170 ;  /* 0x000000aa00c97308 */ /* 0x000fe60000000800 */
[--C-:B-1----:R-:W-:Y:S02]  /*21f90*/  FFMA.FTZ R135, R160, c[0x0][0x2d0], -R2.reuse ;  /* 0x0000b400a0877a23 */ /* 0x102fe40000010802 */
[----:B------:R-:W3:Y:S05]  /*21fa0*/  LDL.LU R160, [R1+0xc] ;  /* 0x00000c0001a07983 */ /* 0x000eea0000300800 */
[----:B------:R1:W-:Y:S01]  /*21fb0*/  MUFU.EX2 R248, R135 ;  /* 0x0000008700f87308 */ /* 0x0003e20000000800 */
[-C--:B--2---:R-:W-:Y:S03]  /*21fc0*/  HMMA.16816.F32.BF16 R84, R144, R148.reuse, R84 ;  /* 0x000000949054723c */ /* 0x084fe60000041854 */
[--C-:B-1----:R-:W-:Y:S02]  /*21fd0*/  FFMA.FTZ R135, R169, c[0x0][0x2d0], -R2.reuse ;  /* 0x0000b400a9877a23 */ /* 0x102fe40000010802 */
[----:B------:R-:W-:Y:S04]  /*21fe0*/  FFMA.FTZ R169, R163, c[0x0][0x2d0], -R209 ;  /* 0x0000b400a3a97a23 */ /* 0x000fe800000108d1 */
[----:B------:R-:W-:Y:S01]  /*21ff0*/  MUFU.EX2 R209, R174 ;  /* 0x000000ae00d17308 */ /* 0x000fe20000000800 */
[C---:B------:R-:W-:Y:S08]  /*22000*/  HMMA.16816.F32.BF16 R88, R152.reuse, R148, R88 ;  /* 0x000000949858723c */ /* 0x040ff00000041858 */
[-C--:B------:R-:W-:Y:S01]  /*22010*/  HMMA.16816.F32.BF16 R92, R152, R150.reuse, R92 ;  /* 0x00000096985c723c */ /* 0x080fe2000004185c */
[----:B------:R-:W-:Y:S07]  /*22020*/  MUFU.EX2 R200, R169 ;  /* 0x000000a900c87308 */ /* 0x000fee0000000800 */
[C---:B------:R-:W-:Y:S01]  /*22030*/  HMMA.16816.F32.BF16 R96, R144.reuse, R150, R96 ;  /* 0x000000969060723c */ /* 0x040fe20000041860 */
[----:B------:R-:W1:Y:S02]  /*22040*/  LDSM.16.MT88.4 R148, [R228+0x2900] ;  /* 0x00290000e494783b */ /* 0x000e640000004200 */
[----:B------:R2:W1:Y:S10]  /*22050*/  MUFU.EX2 R169, R172 ;  /* 0x000000ac00a97308 */ /* 0x0004740000000800 */
[----:B------:R1:W-:Y:S01]  /*22060*/  MUFU.EX2 R247, R135 ;  /* 0x0000008700f77308 */ /* 0x0003e20000000800 */
[----:B--2---:R-:W-:Y:S01]  /*22070*/  LDSM.16.MT88.4 R172, [R226+0x1900] ;  /* 0x00190000e2ac783b */ /* 0x004fe20000004200 */
[----:B-1----:R-:W-:Y:S02]  /*22080*/  FFMA.FTZ R135, R168, c[0x0][0x2d0], -R2 ;  /* 0x0000b400a8877a23 */ /* 0x002fe40000010802 */
[----:B------:R-:W-:Y:S01]  /*22090*/  FFMA.FTZ R168, R164, c[0x0][0x2d0], -R210 ;  /* 0x0000b400a4a87a23 */ /* 0x000fe200000108d2 */
[-C--:B------:R-:W-:Y:S05]  /*220a0*/  HMMA.16816.F32.BF16 R100, R144, R148.reuse, R100 ;  /* 0x000000949064723c */ /* 0x080fea0000041864 */
[----:B------:R1:W-:Y:S03]  /*220b0*/  MUFU.EX2 R249, R135 ;  /* 0x0000008700f97308 */ /* 0x0003e60000000800 */
[C---:B------:R-:W-:Y:S07]  /*220c0*/  HMMA.16816.F32.BF16 R104, R152.reuse, R148, R104 ;  /* 0x000000949868723c */ /* 0x040fee0000041868 */
[----:B------:R2:W-:Y:S01]  /*220d0*/  MUFU.EX2 R191, R168 ;  /* 0x000000a800bf7308 */ /* 0x0005e20000000800 */
[-C--:B------:R-:W-:Y:S08]  /*220e0*/  HMMA.16816.F32.BF16 R108, R152, R150.reuse, R108 ;  /* 0x00000096986c723c */ /* 0x080ff0000004186c */
[C---:B------:R-:W-:Y:S01]  /*220f0*/  HMMA.16816.F32.BF16 R112, R144.reuse, R150, R112 ;  /* 0x000000969070723c */ /* 0x040fe20000041870 */
[----:B------:R-:W2:Y:S03]  /*22100*/  LDSM.16.MT88.4 R148, [R227+0x2900] ;  /* 0x00290000e394783b */ /* 0x000ea60000004200 */
[----:B-1----:R-:W-:Y:S02]  /*22110*/  FFMA.FTZ R135, R143, c[0x0][0x2d0], -R2 ;  /* 0x0000b4008f877a23 */ /* 0x002fe40000010802 */
[----:B------:R-:W-:Y:S01]  /*22120*/  FFMA.FTZ R143, R167, c[0x0][0x2d0], -R210 ;  /* 0x0000b400a78f7a23 */ /* 0x000fe200000108d2 */
[----:B------:R-:W-:Y:S01]  /*22130*/  F2FP.BF16.PACK_AB R210, R251, R252 ;  /* 0x000000fcfbd2723e */ /* 0x000fe200000010ff */
[----:B------:R-:W1:Y:S01]  /*22140*/  MUFU.EX2 R250, R135 ;  /* 0x0000008700fa7308 */ /* 0x000e620000000800 */
[----:B------:R-:W-:Y:S03]  /*22150*/  LDSM.16.MT88.4 R164, [R227+0x1100] ;  /* 0x00110000e3a4783b */ /* 0x000fe60000004200 */
[----:B--2---:R-:W-:Y:S06]  /*22160*/  MOV R168, R139 ;  /* 0x0000008b00a87202 */ /* 0x004fec0000000f00 */
[----:B------:R2:W-:Y:S10]  /*22170*/  MUFU.EX2 R199, R143 ;  /* 0x0000008f00c77308 */ /* 0x0005f40000000800 */
[----:B------:R-:W-:Y:S01]  /*22180*/  MUFU.EX2 R139, R140 ;  /* 0x0000008c008b7308 */ /* 0x000fe20000000800 */
[-C--:B------:R-:W-:Y:S03]  /*22190*/  HMMA.16816.F32.BF16 R116, R144, R148.reuse, R116 ;  /* 0x000000949074723c */ /* 0x080fe60000041874 */
[----:B--2---:R-:W-:Y:S05]  /*221a0*/  F2FP.BF16.PACK_AB R143, R203, R169 ;  /* 0x000000a9cb8f723e */ /* 0x004fea00000010ff */
[C---:B------:R-:W-:Y:S01]  /*221b0*/  HMMA.16816.F32.BF16 R120, R152.reuse, R148, R120 ;  /* 0x000000949878723c */ /* 0x040fe20000041878 */
[----:B------:R-:W2:Y:S04]  /*221c0*/  LDL.LU R149, [R1+0x14] ;  /* 0x0000140001957983 */ /* 0x000ea80000300800 */
[----:B------:R-:W2:Y:S03]  /*221d0*/  LDL.LU R148, [R1+0x10] ;  /* 0x0000100001947983 */ /* 0x000ea60000300800 */
[-C--:B------:R-:W-:Y:S01]  /*221e0*/  HMMA.16816.F32.BF16 R124, R152, R150.reuse, R124 ;  /* 0x00000096987c723c */ /* 0x080fe2000004187c */
[----:B------:R-:W1:Y:S07]  /*221f0*/  LDSM.16.MT88.4 R152, [R225+0x1100] ;  /* 0x00110000e198783b */ /* 0x000e6e0000004200 */
[----:B------:R-:W-:Y:S07]  /*22200*/  HMMA.16816.F32.BF16 R128, R144, R150, R128 ;  /* 0x000000969080723c */ /* 0x000fee0000041880 */
[----:B------:R-:W-:Y:S02]  /*22210*/  F2FP.BF16.PACK_AB R144, R192, R190 ;  /* 0x000000bec090723e */ /* 0x000fe400000010ff */
[----:B------:R-:W-:Y:S03]  /*22220*/  F2FP.BF16.PACK_AB R145, R187, R188 ;  /* 0x000000bcbb91723e */ /* 0x000fe600000010ff */
[----:B------:R-:W-:Y:S02]  /*22230*/  F2FP.BF16.PACK_AB R146, R194, R184 ;  /* 0x000000b8c292723e */ /* 0x000fe400000010ff */
[----:B------:R-:W-:Y:S02]  /*22240*/  F2FP.BF16.PACK_AB R147, R196, R183 ;  /* 0x000000b7c493723e */ /* 0x000fe400000010ff */
[----:B------:R-:W-:Y:S02]  /*22250*/  F2FP.BF16.PACK_AB R150, R197, R182 ;  /* 0x000000b6c596723e */ /* 0x000fe400000010ff */
[----:B-1----:R-:W-:Y:S03]  /*22260*/  F2FP.BF16.PACK_AB R151, R250, R249 ;  /* 0x000000f9fa97723e */ /* 0x002fe600000010ff */
[-C--:B------:R-:W-:Y:S03]  /*22270*/  HMMA.16816.F32.BF16 R4, R144, R152.reuse, R4 ;  /* 0x000000989004723c */ /* 0x080fe60000041804 */
[----:B----4-:R-:W-:Y:S02]  /*22280*/  FFMA.FTZ R135, R132, R156, R219 ;  /* 0x0000009c84877223 */ /* 0x010fe400000100db */
[----:B------:R-:W1:Y:S01]  /*22290*/  LDSM.16.MT88.4 R156, [R226+0x1100] ;  /* 0x00110000e29c783b */ /* 0x000e620000004200 */
[----:B---3--:R-:W-:Y:S07]  /*222a0*/  FFMA.FTZ R132, R133, R160, R220 ;  /* 0x000000a085847223 */ /* 0x008fee00000100dc */
[----:B------:R-:W3:Y:S01]  /*222b0*/  LDSM.16.MT88.4 R160, [R228+0x1100] ;  /* 0x00110000e4a0783b */ /* 0x000ee20000004200 */
[----:B------:R-:W-:Y:S04]  /*222c0*/  FADD.FTZ R132, R223, R132 ;  /* 0x00000084df847221 */ /* 0x000fe80000010000 */
[----:B------:R-:W-:Y:S02]  /*222d0*/  FADD.FTZ R132, R240, R132 ;  /* 0x00000084f0847221 */ /* 0x000fe40000010000 */
[----:B--2---:R-:W-:Y:S01]  /*222e0*/  FFMA.FTZ R133, R3, R149, R215 ;  /* 0x0000009503857223 */ /* 0x004fe200000100d7 */
[----:B------:R-:W-:Y:S01]  /*222f0*/  F2FP.BF16.PACK_AB R149, R247, R248 ;  /* 0x000000f8f795723e */ /* 0x000fe200000010ff */
[----:B------:R-:W-:Y:S01]  /*22300*/  FFMA.FTZ R3, R0, R148, R211 ;  /* 0x0000009400037223 */ /* 0x000fe200000100d3 */
[----:B------:R-:W-:Y:S01]  /*22310*/  F2FP.BF16.PACK_AB R148, R186, R189 ;  /* 0x000000bdba94723e */ /* 0x000fe200000010ff */
[--C-:B------:R-:W-:Y:S01]  /*22320*/  FFMA.FTZ R0, R237, c[0x0][0x2d0], -R2.reuse ;  /* 0x0000b400ed007a23 */ /* 0x100fe20000010802 */
[----:B------:R-:W-:Y:S01]  /*22330*/  MOV R211, R190 ;  /* 0x000000be00d37202 */ /* 0x000fe20000000f00 */
[----:B------:R2:W5:Y:S01]  /*22340*/  LDL.LU R237, [R1+0x88] ;  /* 0x0000880001ed7983 */ /* 0x0005620000300800 */
[----:B------:R-:W-:Y:S01]  /*22350*/  FADD.FTZ R3, R212, R3 ;  /* 0x00000003d4037221 */ /* 0x000fe20000010000 */
[----:B------:R4:W-:Y:S01]  /*22360*/  MUFU.EX2 R246, R0 ;  /* 0x0000000000f67308 */ /* 0x0009e20000000800 */
[----:B------:R-:W-:Y:S01]  /*22370*/  FADD.FTZ R133, R216, R133 ;  /* 0x00000085d8857221 */ /* 0x000fe20000010000 */
[C---:B------:R-:W-:Y:S01]  /*22380*/  HMMA.16816.F32.BF16 R8, R148.reuse, R152, R8 ;  /* 0x000000989408723c */ /* 0x040fe20000041808 */
[----:B------:R-:W-:Y:S03]  /*22390*/  LDSM.16.MT88.4 R216, [R226+0x3900] ;  /* 0x00390000e2d8783b */ /* 0x000fe60000004200 */
[----:B------:R-:W-:Y:S02]  /*223a0*/  FADD.FTZ R3, R213, R3 ;  /* 0x00000003d5037221 */ /* 0x000fe40000010000 */
[----:B------:R-:W-:Y:S02]  /*223b0*/  FADD.FTZ R133, R221, R133 ;  /* 0x00000085dd857221 */ /* 0x000fe40000010000 */
[-C--:B------:R-:W-:Y:S04]  /*223c0*/  HMMA.16816.F32.BF16 R12, R148, R154.reuse, R12 ;  /* 0x0000009a940c723c */ /* 0x080fe8000004180c */
[----:B------:R-:W-:Y:S02]  /*223d0*/  FADD.FTZ R133, R222, R133 ;  /* 0x00000085de857221 */ /* 0x000fe40000010000 */
[----:B------:R-:W-:Y:S02]  /*223e0*/  LDSM.16.MT88.4 R220, [R228+0x3900] ;  /* 0x00390000e4dc783b */ /* 0x000fe40000004200 */
[C---:B------:R-:W-:Y:S04]  /*223f0*/  HMMA.16816.F32.BF16 R16, R144.reuse, R154, R16 ;  /* 0x0000009a9010723c */ /* 0x040fe80000041810 */
[----:B------:R-:W-:Y:S01]  /*22400*/  FADD.FTZ R133, R177, R133 ;  /* 0x00000085b1857221 */ /* 0x000fe20000010000 */
[----:B------:R-:W-:Y:S01]  /*22410*/  MOV R177, R209 ;  /* 0x000000d100b17202 */ /* 0x000fe20000000f00 */
[----:B------:R-:W2:Y:S01]  /*22420*/  LDSM.16.MT88.4 R152, [R225+0x3100] ;  /* 0x00310000e198783b */ /* 0x000ea20000004200 */
[--C-:B----4-:R-:W-:Y:S01]  /*22430*/  FFMA.FTZ R0, R238, c[0x0][0x2d0], -R2.reuse ;  /* 0x0000b400ee007a23 */ /* 0x110fe20000010802 */
[-C--:B-1----:R-:W-:Y:S03]  /*22440*/  HMMA.16816.F32.BF16 R20, R144, R156.reuse, R20 ;  /* 0x0000009c9014723c */ /* 0x082fe60000041814 */
[----:B------:R1:W4:Y:S01]  /*22450*/  MUFU.EX2 R245, R0 ;  /* 0x0000000000f57308 */ /* 0x0003220000000800 */
[----:B------:R-:W-:Y:S01]  /*22460*/  FFMA.FTZ R2, R141, c[0x0][0x2d0], -R2 ;  /* 0x0000b4008d027a23 */ /* 0x000fe20000010802 */
[----:B------:R-:W-:Y:S01]  /*22470*/  F2FP.BF16.PACK_AB R208, R177, R201 ;  /* 0x000000c9b1d0723e */ /* 0x000fe200000010ff */
[----:B------:R2:W5:Y:S02]  /*22480*/  LDL.LU R238, [R1+0x84] ;  /* 0x0000840001ee7983 */ /* 0x0005640000300800 */
[C---:B------:R-:W-:Y:S08]  /*22490*/  HMMA.16816.F32.BF16 R24, R148.reuse, R156, R24 ;  /* 0x0000009c9418723c */ /* 0x040ff00000041818 */
[-C--:B------:R-:W-:Y:S08]  /*224a0*/  HMMA.16816.F32.BF16 R28, R148, R158.reuse, R28 ;  /* 0x0000009e941c723c */ /* 0x080ff0000004181c */
[C---:B------:R-:W-:Y:S01]  /*224b0*/  HMMA.16816.F32.BF16 R32, R144.reuse, R158, R32 ;  /* 0x0000009e9020723c */ /* 0x040fe20000041820 */
[----:B------:R-:W2:Y:S03]  /*224c0*/  LDSM.16.MT88.4 R156, [R226+0x3100] ;  /* 0x00310000e29c783b */ /* 0x000ea60000004200 */
[----:B-1----:R-:W-:Y:S01]  /*224d0*/  FADD.FTZ R0, R239, R135 ;  /* 0x00000087ef007221 */ /* 0x002fe20000010000 */
[----:B----4-:R-:W-:Y:S01]  /*224e0*/  F2FP.BF16.PACK_AB R209, R245, R246 ;  /* 0x000000f6f5d1723e */ /* 0x010fe200000010ff */
[----:B------:R1:W4:Y:S02]  /*224f0*/  MUFU.EX2 R135, R2 ;  /* 0x0000000200877308 */ /* 0x0003240000000800 */
[-C--:B---3--:R-:W-:Y:S01]  /*22500*/  HMMA.16816.F32.BF16 R36, R144, R160.reuse, R36 ;  /* 0x000000a09024723c */ /* 0x088fe20000041824 */
[----:B------:R3:W5:Y:S03]  /*22510*/  LDL.LU R239, [R1+0x80] ;  /* 0x0000800001ef7983 */ /* 0x0007660000300800 */
[----:B------:R-:W-:Y:S02]  /*22520*/  FADD.FTZ R0, R233, R0 ;  /* 0x00000000e9007221 */ /* 0x000fe40000010000 */
[----:B------:R3:W5:Y:S02]  /*22530*/  LDL.LU R233, [R1+0x7c] ;  /* 0x00007c0001e97983 */ /* 0x0007640000300800 */
[C---:B------:R-:W-:Y:S02]  /*22540*/  HMMA.16816.F32.BF16 R40, R148.reuse, R160, R40 ;  /* 0x000000a09428723c */ /* 0x040fe40000041828 */
[----:B------:R3:W5:Y:S06]  /*22550*/  LDL.LU R240, [R1+0x78] ;  /* 0x0000780001f07983 */ /* 0x00076c0000300800 */
[-C--:B------:R-:W-:Y:S04]  /*22560*/  HMMA.16816.F32.BF16 R44, R148, R162.reuse, R44 ;  /* 0x000000a2942c723c */ /* 0x080fe8000004182c */
[----:B-1----:R-:W-:Y:S04]  /*22570*/  FADD.FTZ R2, R224, R0 ;  /* 0x00000000e0027221 */ /* 0x002fe80000010000 */
[C---:B------:R-:W-:Y:S01]  /*22580*/  HMMA.16816.F32.BF16 R48, R144.reuse, R162, R48 ;  /* 0x000000a29030723c */ /* 0x040fe20000041830 */
[----:B------:R-:W1:Y:S03]  /*22590*/  LDSM.16.MT88.4 R160, [R228+0x3100] ;  /* 0x00310000e4a0783b */ /* 0x000e660000004200 */
[----:B------:R-:W-:Y:S02]  /*225a0*/  FADD.FTZ R0, R231, R132 ;  /* 0x00000084e7007221 */ /* 0x000fe40000010000 */
[----:B------:R-:W-:Y:S02]  /*225b0*/  FADD.FTZ R132, R214, R3 ;  /* 0x00000003d6847221 */ /* 0x000fe40000010000 */
        /* <DEDUP_REMOVED lines=8> */
[----:B------:R-:W-:Y:S01]  /*22640*/  FADD.FTZ R3, R241, R3 ;  /* 0x00000003f1037221 */ /* 0x000fe20000010000 */
[----:B------:R-:W-:Y:S01]  /*22650*/  F2FP.BF16.PACK_AB R141, R176, R200 ;  /* 0x000000c8b08d723e */ /* 0x000fe200000010ff */
[----:B------:R-:W-:Y:S01]  /*22660*/  FADD.FTZ R2, R242, R2 ;  /* 0x00000002f2027221 */ /* 0x000fe20000010000 */
[----:B------:R-:W-:Y:S01]  /*22670*/  MOV R0, R142 ;  /* 0x0000008e00007202 */ /* 0x000fe20000000f00 */
[-C--:B------:R-:W-:Y:S01]  /*22680*/  HMMA.16816.F32.BF16 R60, R148, R166.reuse, R60 ;  /* 0x000000a6943c723c */ /* 0x080fe2000004183c */
[----:B------:R3:W5:Y:S03]  /*22690*/  LDL.LU R224, [R1+0x74] ;  /* 0x0000740001e07983 */ /* 0x0007660000300800 */
[----:B------:R-:W-:Y:S01]  /*226a0*/  F2FP.BF16.PACK_AB R140, R0, R199 ;  /* 0x000000c7008c723e */ /* 0x000fe200000010ff */
[----:B------:R3:W5:Y:S03]  /*226b0*/  LDL.LU R231, [R1+0x70] ;  /* 0x0000700001e77983 */ /* 0x0007660000300800 */
[C---:B------:R-:W-:Y:S01]  /*226c0*/  HMMA.16816.F32.BF16 R64, R144.reuse, R166, R64 ;  /* 0x000000a69040723c */ /* 0x040fe20000041840 */
[----:B------:R-:W1:Y:S07]  /*226d0*/  LDSM.16.MT88.4 R164, [R227+0x3100] ;  /* 0x00310000e3a4783b */ /* 0x000e6e0000004200 */
[-C--:B--2---:R-:W-:Y:S01]  /*226e0*/  HMMA.16816.F32.BF16 R68, R144, R152.reuse, R68 ;  /* 0x000000989044723c */ /* 0x084fe20000041844 */
[----:B------:R3:W5:Y:S04]  /*226f0*/  LDL.LU R241, [R1+0x6c] ;  /* 0x00006c0001f17983 */ /* 0x0007680000300800 */
[----:B------:R3:W5:Y:S03]  /*22700*/  LDL.LU R242, [R1+0x68] ;  /* 0x0000680001f27983 */ /* 0x0007660000300800 */
[C---:B------:R-:W-:Y:S07]  /*22710*/  HMMA.16816.F32.BF16 R72, R148.reuse, R152, R72 ;  /* 0x000000989448723c */ /* 0x040fee0000041848 */
[----:B------:R-:W-:Y:S01]  /*22720*/  MOV R152, R191 ;  /* 0x000000bf00987202 */ /* 0x000fe20000000f00 */
[-C--:B------:R-:W-:Y:S04]  /*22730*/  HMMA.16816.F32.BF16 R76, R148, R154.reuse, R76 ;  /* 0x0000009a944c723c */ /* 0x080fe8000004184c */
[----:B------:R-:W-:Y:S02]  /*22740*/  MOV R153, R189 ;  /* 0x000000bd00997202 */ /* 0x000fe40000000f00 */
[----:B------:R-:W-:Y:S01]  /*22750*/  LDSM.16.MT88.4 R188, [R228+0x1900] ;  /* 0x00190000e4bc783b */ /* 0x000fe20000004200 */
[----:B------:R-:W-:Y:S01]  /*22760*/  F2FP.BF16.PACK_AB R142, R152, R168 ;  /* 0x000000a8988e723e */ /* 0x000fe200000010ff */
[C---:B------:R-:W-:Y:S08]  /*22770*/  HMMA.16816.F32.BF16 R80, R144.reuse, R154, R80 ;  /* 0x0000009a9050723c */ /* 0x040ff00000041850 */
        /* <DEDUP_REMOVED lines=13> */
[-C--:B--2---:R-:W-:Y:S07]  /*22850*/  HMMA.16816.F32.BF16 R144, R140, R156.reuse, R4 ;  /* 0x0000009c8c90723c */ /* 0x084fee0000041804 */
[----:B------:R-:W-:Y:S02]  /*22860*/  MOV R7, R211 ;  /* 0x000000d300077202 */ /* 0x000fe40000000f00 */
[----:B----4-:R-:W-:Y:S07]  /*22870*/  F2FP.BF16.PACK_AB R211, R135, R139 ;  /* 0x0000008b87d3723e */ /* 0x010fee00000010ff */
[C---:B------:R-:W-:Y:S07]  /*22880*/  HMMA.16816.F32.BF16 R148, R208.reuse, R156, R8 ;  /* 0x0000009cd094723c */ /* 0x040fee0000041808 */
        /* <DEDUP_REMOVED lines=19> */
[----:B------:R-:W-:Y:S01]  /*229c0*/  MOV R28, R7 ;  /* 0x00000007001c7202 */ /* 0x000fe20000000f00 */
[----:B------:R-:W-:Y:S01]  /*229d0*/  FADD.FTZ R0, R0, R132 ;  /* 0x0000008400007221 */ /* 0x000fe20000010000 */
[----:B------:R-:W-:Y:S01]  /*229e0*/  MOV R26, R182 ;  /* 0x000000b6001a7202 */ /* 0x000fe20000000f00 */
[----:B------:R-:W1:Y:S01]  /*229f0*/  LDSM.16.MT88.4 R4, [R227+0x3900] ;  /* 0x00390000e304783b */ /* 0x000e620000004200 */
[----:B------:R-:W-:Y:S04]  /*22a00*/  MOV R35, R178 ;  /* 0x000000b200237202 */ /* 0x000fe80000000f00 */
[----:B------:R-:W-:Y:S02]  /*22a10*/  MOV R33, R179 ;  /* 0x000000b300217202 */ /* 0x000fe40000000f00 */
[-C--:B------:R-:W-:Y:S03]  /*22a20*/  HMMA.16816.F32.BF16 R176, R140, R188.reuse, R36 ;  /* 0x000000bc8cb0723c */ /* 0x080fe60000041824 */
[----:B------:R-:W-:Y:S02]  /*22a30*/  MOV R34, R202 ;  /* 0x000000ca00227202 */ /* 0x000fe40000000f00 */
[----:B------:R-:W-:Y:S02]  /*22a40*/  MOV R32, R185 ;  /* 0x000000b900207202 */ /* 0x000fe40000000f00 */
        /* <DEDUP_REMOVED lines=27> */
[----:B------:R-:W-:Y:S01]  /*22c00*/  MOV R28, R14 ;  /* 0x0000000e001c7202 */ /* 0x000fe20000000f00 */
[----:B------:R-:W-:Y:S01]  /*22c10*/  FADD.FTZ R2, R34, R10 ;  /* 0x0000000a22027221 */ /* 0x000fe20000010000 */
        /* <DEDUP_REMOVED lines=68> */
[----:B------:R-:W-:Y:S01]  /*23060*/  FADD.FTZ R0, R139, R6 ;  /* 0x000000068b007221 */ /* 0x000fe20000010000 */
[----:B------:R-:W-:Y:S02]  /*23070*/  MOV R139, R134 ;  /* 0x00000086008b7202 */ /* 0x000fe40000000f00 */
[----:B------:R1:W-:Y:S01]  /*23080*/  STL [R1+0xc], R3 ;  /* 0x00000c0301007387 */ /* 0x0003e20000100800 */
[----:B------:R-:W-:Y:S01]  /*23090*/  FADD.FTZ R0, R135, R0 ;  /* 0x0000000087007221 */ /* 0x000fe20000010000 */
[----:B------:R-:W-:Y:S02]  /*230a0*/  MOV R135, R136 ;  /* 0x0000008800877202 */ /* 0x000fe40000000f00 */
[----:B------:R2:W-:Y:S04]  /*230b0*/  STL [R1+0x14], R2 ;  /* 0x0000140201007387 */ /* 0x0005e80000100800 */
[----:B------:R3:W-:Y:S01]  /*230c0*/  STL [R1+0x10], R0 ;  /* 0x0000100001007387 */ /* 0x0007e20000100800 */
[----:B-1----:R-:W-:Y:S02]  /*230d0*/  MOV R3, R137 ;  /* 0x0000008900037202 */ /* 0x002fe40000000f00 */
[----:B--2---:R-:W-:Y:S01]  /*230e0*/  MOV R2, R138 ;  /* 0x0000008a00027202 */ /* 0x004fe20000000f00 */
[----:B------:R-:W-:-:S05]  /*230f0*/  @P0 BRA `(.L_x_1789) ;  /* 0xffffb66000000947 */ /* 0x000fca000383ffff */
.L_x_1788:
[----:B---3--:R-:W2:Y:S04]  /*23100*/  LDL.LU R0, [R1+0x8] ;  /* 0x0000080001007983 */ /* 0x008ea80000300800 */
        /* <DEDUP_REMOVED lines=184> */
.L_x_1698:
[----:B------:R-:W-:Y:S01]  /*23c90*/  USHF.R.S32.HI UR8, URZ, 0x1f, UR16 ;  /* 0x0000001f3f087899 */ /* 0x000fe20008011410 */
[----:B------:R-:W-:Y:S05]  /*23ca0*/  @P4 BRA `(.L_x_1790) ;  /* 0x00001dc000004947 */ /* 0x000fea0003800000 */
[----:B------:R-:W1:Y:S01]  /*23cb0*/  S2R R66, SR_TID.X ;  /* 0x0000000000427919 */ /* 0x000e620000002100 */
[----:B------:R-:W-:Y:S01]  /*23cc0*/  F2FP.BF16.PACK_AB R57, R57, R144 ;  /* 0x000000903939723e */ /* 0x000fe200000010ff */
[----:B------:R-:W-:Y:S01]  /*23cd0*/  ULDC.64 UR6, c[0x0][0x500] ;  /* 0x0001400000067ab9 */ /* 0x000fe20000000a00 */
[----:B------:R-:W-:Y:S01]  /*23ce0*/  F2FP.BF16.PACK_AB R56, R56, R146 ;  /* 0x000000923838723e */ /* 0x000fe200000010ff */
[----:B------:R-:W-:Y:S01]  /*23cf0*/  UISETP.NE.U32.AND UP1, UPT, URZ, UR6, UPT ;  /* 0x000000063f00728c */ /* 0x000fe2000bf25070 */
[----:B------:R-:W-:Y:S01]  /*23d00*/  F2FP.BF16.PACK_AB R7, R157, R156 ;  /* 0x0000009c9d07723e */ /* 0x000fe200000010ff */
[----:B------:R-:W-:Y:S01]  /*23d10*/  ULDC.64 UR4, c[0x0][0x508] ;  /* 0x0001420000047ab9 */ /* 0x000fe20000000a00 */
[----:B------:R-:W-:Y:S01]  /*23d20*/  F2FP.BF16.PACK_AB R52, R52, R158 ;  /* 0x0000009e3434723e */ /* 0x000fe200000010ff */
[----:B------:R-:W-:Y:S01]  /*23d30*/  UISETP.NE.AND.EX UP1, UPT, URZ, UR7, UPT, UP1 ;  /* 0x000000073f00728c */ /* 0x000fe2000bf25310 */
[----:B------:R-:W-:Y:S01]  /*23d40*/  F2FP.BF16.PACK_AB R58, R58, R148 ;  /* 0x000000943a3a723e */ /* 0x000fe200000010ff */
[----:B------:R-:W-:Y:S01]  /*23d50*/  UISETP.NE.U32.AND UP0, UPT, URZ, UR4, UPT ;  /* 0x000000043f00728c */ /* 0x000fe2000bf05070 */
[----:B------:R-:W-:Y:S01]  /*23d60*/  F2FP.BF16.PACK_AB R150, R151, R150 ;  /* 0x000000969796723e */ /* 0x000fe200000010ff */
[----:B------:R-:W-:Y:S01]  /*23d70*/  ULDC.64 UR6, c[0x0][0x500] ;  /* 0x0001400000067ab9 */ /* 0x000fe20000000a00 */
[----:B------:R-:W-:Y:S01]  /*23d80*/  F2FP.BF16.PACK_AB R55, R55, R152 ;  /* 0x000000983737723e */ /* 0x000fe200000010ff */
[----:B------:R-:W-:Y:S01]  /*23d90*/  UMOV UR4, 0x4 ;  /* 0x0000000400047882 */ /* 0x000fe20000000000 */
[----:B------:R-:W-:Y:S01]  /*23da0*/  F2FP.BF16.PACK_AB R154, R155, R154 ;  /* 0x0000009a9b9a723e */ /* 0x000fe200000010ff */
[----:B------:R-:W-:Y:S01]  /*23db0*/  UIMAD.WIDE UR6, UR26, UR4, UR6 ;  /* 0x000000041a0672a5 */ /* 0x000fe2000f8e0206 */
[----:B------:R-:W-:Y:S01]  /*23dc0*/  F2FP.BF16.PACK_AB R51, R51, R160 ;  /* 0x000000a03333723e */ /* 0x000fe200000010ff */
[----:B------:R-:W-:Y:S01]  /*23dd0*/  UISETP.NE.AND.EX UP0, UPT, URZ, UR5, UPT, UP0 ;  /* 0x000000053f00728c */ /* 0x000fe2000bf05300 */
        /* <DEDUP_REMOVED lines=99> */
[----:B--2---:R-:W-:Y:S01]  /*24410*/  IMAD.IADD R8, R7, 0x1, R2 ;  /* 0x0000000107087824 */ /* 0x004fe200078e0202 */
[----:B------:R-:W-:Y:S01]  /*24420*/  STS [R6+0x80], R49 ;  /* 0x0000803106007388 */ /* 0x000fe20000000800 */
[----:B------:R-:W-:Y:S02]  /*24430*/  F2FP.BF16.PACK_AB R13, R13, R122 ;  /* 0x0000007a0d0d723e */ /* 0x000fe400000010ff */
[----:B-----5:R-:W-:Y:S01]  /*24440*/  F2FP.BF16.PACK_AB R10, R125, R124 ;  /* 0x0000007c7d0a723e */ /* 0x020fe200000010ff */
[----:B------:R-:W-:Y:S01]  /*24450*/  STS [R6+0x480], R48 ;  /* 0x0004803006007388 */ /* 0x000fe20000000800 */
[----:B------:R-:W-:-:S02]  /*24460*/  F2FP.BF16.PACK_AB R9, R127, R126 ;  /* 0x0000007e7f09723e */ /* 0x000fc400000010ff */
[----:B------:R-:W-:Y:S01]  /*24470*/  PLOP3.LUT P0, PT, PT, PT, UP1, 0x80, 0x0 ;  /* 0x000000000000781c */ /* 0x000fe20003f0f018 */
[----:B------:R1:W-:Y:S01]  /*24480*/  STS [R8+0x400], R5 ;  /* 0x0004000508007388 */ /* 0x0003e20000000800 */
[----:B------:R-:W-:-:S03]  /*24490*/  PLOP3.LUT P1, PT, PT, PT, UP0, 0x80, 0x0 ;  /* 0x000000000000781c */ /* 0x000fc60003f2f008 */
        /* <DEDUP_REMOVED lines=37> */
[----:B-1----:R-:W-:-:S03]  /*246f0*/  IMAD.U32 R4, RZ, RZ, UR6 ;  /* 0x00000006ff047e24 */ /* 0x002fc6000f8e00ff */
        /* <DEDUP_REMOVED lines=10> */
[----:B-1----:R-:W-:-:S03]  /*247a0*/  IMAD.U32 R5, RZ, RZ, UR7 ;  /* 0x00000007ff057e24 */ /* 0x002fc6000f8e00ff */
[----:B------:R-:W-:Y:S06]  /*247b0*/  BAR.SYNC.DEFER_BLOCKING 0x1, 0x80 ;  /* 0x0042000000007b1d */ /* 0x000fec0000010000 */
[----:B------:R-:W-:Y:S02]  /*247c0*/  ULDC.64 UR6, c[0x0][0x508] ;  /* 0x0001420000067ab9 */ /* 0x000fe40000000a00 */
[----:B------:R-:W-:Y:S01]  /*247d0*/  @UP0 UIMAD.WIDE UR6, UR26, UR4, UR6 ;  /* 0x000000041a0602a5 */ /* 0x000fe2000f8e0206 */
[----:B------:R-:W3:Y:S01]  /*247e0*/  @P0 LDG.E R0, [R4.64] ;  /* 0x0000001c04000981 */ /* 0x000ee2000c1e1900 */
[----:B------:R-:W-:-:S04]  /*247f0*/  IMAD.MOV.U32 R17, RZ, RZ, c[0x0][0x388] ;  /* 0x0000e200ff117624 */ /* 0x000fc800078e00ff */
[----:B------:R-:W-:Y:S02]  /*24800*/  IMAD.U32 R2, RZ, RZ, UR6 ;  /* 0x00000006ff027e24 */ /* 0x000fe4000f8e00ff */
[----:B------:R-:W-:-:S05]  /*24810*/  IMAD.U32 R3, RZ, RZ, UR7 ;  /* 0x00000007ff037e24 */ /* 0x000fca000f8e00ff */
[----:B------:R1:W5:Y:S02]  /*24820*/  @P1 LDG.E R17, [R2.64] ;  /* 0x0000001c02111981 */ /* 0x000364000c1e1900 */
[----:B-1----:R-:W-:Y:S02]  /*24830*/  CS2R R2, SRZ ;  /* 0x0000000000027805 */ /* 0x002fe4000001ff00 */
[--C-:B---3--:R-:W-:Y:S01]  /*24840*/  @P0 SHF.R.S32.HI R3, RZ, 0x1f, R0.reuse ;  /* 0x0000001fff030819 */ /* 0x108fe20000011400 */
[----:B------:R-:W-:Y:S01]  /*24850*/  @P0 IMAD.MOV.U32 R2, RZ, RZ, R0 ;  /* 0x000000ffff020224 */ /* 0x000fe200078e0000 */
[----:B------:R-:W-:Y:S05]  /*24860*/  @P1 BRA `(.L_x_1791) ;  /* 0x0000004000001947 */ /* 0x000fea0003800000 */
[----:B--2---:R-:W-:Y:S05]  /*24870*/  @!P0 BRA `(.L_x_1791) ;  /* 0x0000003000008947 */ /* 0x004fea0003800000 */
[----:B------:R1:W2:Y:S04]  /*24880*/  LDG.E R0, [R4.64] ;  /* 0x0000001c04007981 */ /* 0x0002a8000c1e1900 */
[----:B-1----:R-:W2:Y:S02]  /*24890*/  LDG.E R4, [R4.64+0x4] ;  /* 0x0000041c04047981 */ /* 0x002ea4000c1e1900 */
[----:B--2--5:R-:W-:-:S02]  /*248a0*/  IADD3 R17, -R0, R4, RZ ;  /* 0x0000000400117210 */ /* 0x024fc40007ffe1ff */
.L_x_1791:
[----:B--2---:R-:W-:Y:S01]  /*248b0*/  LOP3.LUT R6, R60, 0xffffffe0, RZ, 0xc0, !PT ;  /* 0xffffffe03c067812 */ /* 0x004fe200078ec0ff */
[----:B------:R-:W1:Y:S01]  /*248c0*/  R2UR UR5, R3 ;  /* 0x00000000030573c2 */ /* 0x000e6200000e0000 */
[----:B------:R-:W-:Y:S01]  /*248d0*/  IMAD.MOV.U32 R5, RZ, RZ, c[0x0][0x4e8] ;  /* 0x00013a00ff057624 */ /* 0x000fe200078e00ff */
[----:B------:R-:W-:Y:S01]  /*248e0*/  SHF.R.S32.HI R4, RZ, 0x1f, R59 ;  /* 0x0000001fff047819 */ /* 0x000fe2000001143b */
[----:B------:R-:W2:Y:S01]  /*248f0*/  S2R R76, SR_CTAID.X ;  /* 0x00000000004c7919 */ /* 0x000ea20000002500 */
[----:B------:R-:W-:Y:S01]  /*24900*/  IMAD.IADD R6, R66, 0x1, -R6 ;  /* 0x0000000142067824 */ /* 0x000fe200078e0a06 */
[----:B------:R-:W-:Y:S01]  /*24910*/  LEA.HI R0, R32, R32, RZ, 0x1 ;  /* 0x0000002020007211 */ /* 0x000fe200078f08ff */
[----:B------:R-:W-:Y:S01]  /*24920*/  ULDC.64 UR6, c[0x0][0x490] ;  /* 0x0001240000067ab9 */ /* 0x000fe20000000a00 */
[----:B------:R-:W-:Y:S01]  /*24930*/  LEA.HI R4, R4, R59, RZ, 0x2 ;  /* 0x0000003b04047211 */ /* 0x000fe200078f10ff */
[----:B------:R-:W3:Y:S01]  /*24940*/  R2UR UR10, R2 ;  /* 0x00000000020a73c2 */ /* 0x000ee200000e0000 */
[----:B------:R-:W-:Y:S01]  /*24950*/  SHF.R.S32.HI R8, RZ, 0x1f, R6 ;  /* 0x0000001fff087819 */ /* 0x000fe20000011406 */
[----:B------:R-:W-:Y:S01]  /*24960*/  ULDC UR9, c[0x0][0x3a4] ;  /* 0x0000e90000097ab9 */ /* 0x000fe20000000800 */
[----:B------:R-:W-:Y:S01]  /*24970*/  ISETP.NE.AND P1, PT, R5, 0x1, PT ;  /* 0x000000010500780c */ /* 0x000fe20003f25270 */
[----:B-----5:R-:W-:Y:S01]  /*24980*/  IMAD R17, R17, c[0x0][0x4e8], RZ ;  /* 0x00013a0011117a24 */ /* 0x020fe200078e02ff */
[C---:B------:R-:W-:Y:S01]  /*24990*/  LOP3.LUT R5, R0.reuse, 0x1ffffffe, RZ, 0xc0, !PT ;  /* 0x1ffffffe00057812 */ /* 0x040fe200078ec0ff */
[----:B------:R-:W-:Y:S01]  /*249a0*/  IMAD.SHL.U32 R0, R0, 0x20, RZ ;  /* 0x0000002000007824 */ /* 0x000fe200078e00ff */
[----:B------:R-:W-:Y:S01]  /*249b0*/  LOP3.LUT R4, R4, 0xffffffc, RZ, 0xc0, !PT ;  /* 0x0ffffffc04047812 */ /* 0x000fe200078ec0ff */
[----:B------:R4:W1:Y:S01]  /*249c0*/  R2UR UR11, R3 ;  /* 0x00000000030b73c2 */ /* 0x00086200000e0000 */
[----:B------:R-:W-:Y:S01]  /*249d0*/  LEA.HI R8, R8, R6, RZ, 0x2 ;  /* 0x0000000608087211 */ /* 0x000fe200078f10ff */
[----:B------:R-:W-:Y:S01]  /*249e0*/  IMAD.IADD R7, R32, 0x1, -R5 ;  /* 0x0000000120077824 */ /* 0x000fe200078e0a05 */
[----:B------:R-:W-:Y:S01]  /*249f0*/  LOP3.LUT R0, R0, 0xffffffc0, RZ, 0xc0, !PT ;  /* 0xffffffc000007812 */ /* 0x000fe200078ec0ff */
[----:B------:R-:W-:Y:S01]  /*24a00*/  IMAD.IADD R4, R59, 0x1, -R4 ;  /* 0x000000013b047824 */ /* 0x000fe200078e0a04 */
[----:B------:R-:W-:Y:S01]  /*24a10*/  SHF.R.S32.HI R5, RZ, 0x2, R8 ;  /* 0x00000002ff057819 */ /* 0x000fe20000011408 */
[----:B------:R-:W-:Y:S01]  /*24a20*/  BSSY B0, `(.L_x_1792) ;  /* 0x000008d000007945 */ /* 0x000fe20003800000 */
[----:B------:R-:W-:Y:S01]  /*24a30*/  LOP3.LUT P0, RZ, R6, 0x3, RZ, 0xc0, !PT ;  /* 0x0000000306ff7812 */ /* 0x000fe2000780c0ff */
[----:B------:R-:W-:Y:S01]  /*24a40*/  IMAD R0, R7, 0x8, R0 ;  /* 0x0000000807007824 */ /* 0x000fe200078e0200 */
[----:B-1----:R-:W-:Y:S01]  /*24a50*/  UMOV UR11, UR5 ;  /* 0x00000005000b7c82 */ /* 0x002fe20008000000 */
[----:B------:R-:W-:Y:S01]  /*24a60*/  IMAD R15, R4, 0x10, R5 ;  /* 0x00000010040f7824 */ /* 0x000fe200078e0205 */
[----:B------:R1:W1:Y:S02]  /*24a70*/  R2UR UR4, R2 ;  /* 0x00000000020473c2 */ /* 0x00026400000e0000 */
[----:B-1----:R-:W-:Y:S01]  /*24a80*/  UIMAD UR4, UR8, UR6, URZ ;  /* 0x00000006080472a4 */ /* 0x002fe2000f8e023f */
[-C--:B------:R-:W-:Y:S01]  /*24a90*/  LEA.HI R5, R65, R66.reuse, RZ, 0x3 ;  /* 0x0000004241057211 */ /* 0x080fe200078f18ff */
[----:B------:R-:W-:Y:S01]  /*24aa0*/  IMAD.IADD R4, R15, 0x1, R0 ;  /* 0x000000010f047824 */ /* 0x000fe200078e0200 */
[----:B------:R-:W-:Y:S01]  /*24ab0*/  LEA.HI R21, R65, R66, RZ, 0x6 ;  /* 0x0000004241157211 */ /* 0x000fe200078f30ff */
[----:B---3--:R-:W-:Y:S01]  /*24ac0*/  UIMAD.WIDE.U32 UR10, UR16, UR6, UR10 ;  /* 0x00000006100a72a5 */ /* 0x008fe2000f8e000a */
[----:B------:R-:W-:Y:S01]  /*24ad0*/  LOP3.LUT R6, R5, 0xfffffff8, RZ, 0xc0, !PT ;  /* 0xfffffff805067812 */ /* 0x000fe200078ec0ff */
[----:B--2---:R-:W-:Y:S01]  /*24ae0*/  IMAD R4, R76, 0x80, R4 ;  /* 0x000000804c047824 */ /* 0x004fe200078e0204 */
[----:B------:R-:W1:Y:S01]  /*24af0*/  R2UR UR14, R2 ;  /* 0x00000000020e73c2 */ /* 0x000e6200000e0000 */
[----:B------:R-:W-:Y:S01]  /*24b00*/  USHF.R.S32.HI UR6, URZ, 0x1f, UR26 ;  /* 0x0000001f3f067899 */ /* 0x000fe2000801141a */
[----:B------:R-:W-:Y:S01]  /*24b10*/  SHF.R.S32.HI R19, RZ, 0x3, R5 ;  /* 0x00000003ff137819 */ /* 0x000fe20000011405 */
[----:B------:R-:W-:Y:S01]  /*24b20*/  UIMAD UR7, UR16, UR7, UR4 ;  /* 0x00000007100772a4 */ /* 0x000fe2000f8e0204 */
[----:B------:R-:W-:Y:S01]  /*24b30*/  IMAD.MOV.U32 R0, RZ, RZ, R4 ;  /* 0x000000ffff007224 */ /* 0x000fe200078e0004 */
[----:B------:R-:W-:Y:S01]  /*24b40*/  USEL UR6, UR6, URZ, !UP1 ;  /* 0x0000003f06067287 */ /* 0x000fe2000c800000 */
[----:B------:R-:W-:Y:S01]  /*24b50*/  IMAD.IADD R6, R66, 0x1, -R6 ;  /* 0x0000000142067824 */ /* 0x000fe200078e0a06 */
[----:B------:R-:W-:Y:S01]  /*24b60*/  ULDC.64 UR4, c[0x0][0x498] ;  /* 0x0001260000047ab9 */ /* 0x000fe20000000a00 */
[----:B------:R-:W2:Y:S01]  /*24b70*/  R2UR UR13, R3 ;  /* 0x00000000030d73c2 */ /* 0x000ea200000e0000 */
[----:B------:R-:W-:Y:S01]  /*24b80*/  UIADD3 UR11, UR11, UR7, URZ ;  /* 0x000000070b0b7290 */ /* 0x000fe2000fffe03f */
[----:B------:R-:W-:Y:S01]  /*24b90*/  IMAD R15, R76, 0x80, R15 ;  /* 0x000000804c0f7824 */ /* 0x000fe200078e020f */
[----:B------:R-:W-:-:S02]  /*24ba0*/  USEL UR26, UR26, URZ, !UP1 ;  /* 0x0000003f1a1a7287 */ /* 0x000fc4000c800000 */
[----:B------:R-:W-:Y:S02]  /*24bb0*/  UIMAD UR7, UR6, UR4, URZ ;  /* 0x00000004060772a4 */ /* 0x000fe4000f8e023f */
[----:B------:R-:W-:Y:S01]  /*24bc0*/  UIMAD.WIDE.U32 UR18, UR26, UR4, UR10 ;  /* 0x000000041a1272a5 */ /* 0x000fe2000f8e000a */
[----:B------:R3:W4:Y:S01]  /*24bd0*/  R2UR UR12, R2 ;  /* 0x00000000020c73c2 */ /* 0x00072200000e0000 */
[----:B------:R-:W-:Y:S02]  /*24be0*/  UIMAD UR7, UR26, UR5, UR7 ;  /* 0x000000051a0772a4 */ /* 0x000fe4000f8e0207 */
[----:B------:R-:W-:Y:S02]  /*24bf0*/  ULDC UR10, c[0x0][0x3a0] ;  /* 0x0000e800000a7ab9 */ /* 0x000fe40000000800 */
[----:B------:R-:W-:Y:S02]  /*24c00*/  ULDC.64 UR4, c[0x0][0x3e8] ;  /* 0x0000fa0000047ab9 */ /* 0x000fe40000000a00 */
[----:B------:R-:W-:Y:S01]  /*24c10*/  UIMAD UR8, UR8, UR4, URZ ;  /* 0x00000004080872a4 */ /* 0x000fe2000f8e023f */
[----:B------:R4:W1:Y:S02]  /*24c20*/  R2UR UR15, R3 ;  /* 0x00000000030f73c2 */ /* 0x00086400000e0000 */
[----:B-1----:R-:W-:-:S02]  /*24c30*/  UIMAD.WIDE.U32 UR14, UR14, UR10, URZ ;  /* 0x0000000a0e0e72a5 */ /* 0x002fc4000f8e003f */
[----:B------:R-:W-:Y:S02]  /*24c40*/  UIMAD UR5, UR16, UR5, UR8 ;  /* 0x00000005100572a4 */ /* 0x000fe4000f8e0208 */
[----:B--2---:R-:W-:Y:S01]  /*24c50*/  UIMAD UR10, UR13, UR10, URZ ;  /* 0x0000000a0d0a72a4 */ /* 0x004fe2000f8e023f */
[----:B---3--:R-:W-:-:S03]  /*24c60*/  @P1 IMAD.HI.U32 R2, R4, c[0x0][0x4ec], RZ ;  /* 0x00013b0004021a27 */ /* 0x008fc600078e00ff */
[----:B----4-:R-:W-:Y:S02]  /*24c70*/  UIMAD UR9, UR12, UR9, UR10 ;  /* 0x000000090c0972a4 */ /* 0x010fe4000f8e020a */
[----:B------:R-:W-:Y:S02]  /*24c80*/  @P1 SHF.R.U32.HI R0, RZ, c[0x0][0x4f0], R2 ;  /* 0x00013c00ff001a19 */ /* 0x000fe40000011602 */
[----:B------:R-:W-:Y:S02]  /*24c90*/  UIADD3 UR15, UR15, UR9, URZ ;  /* 0x000000090f0f7290 */ /* 0x000fe4000fffe03f */
[--C-:B------:R-:W-:Y:S01]  /*24ca0*/  SHF.R.S32.HI R3, RZ, 0x1f, R0.reuse ;  /* 0x0000001fff037819 */ /* 0x100fe20000011400 */
[----:B------:R-:W-:Y:S01]  /*24cb0*/  IMAD.MOV R2, RZ, RZ, -R0 ;  /* 0x000000ffff027224 */ /* 0x000fe200078e0a00 */
[----:B------:R-:W-:Y:S01]  /*24cc0*/  IADD3 R8, P2, R0, UR18, RZ ;  /* 0x0000001200087c10 */ /* 0x000fe2000ff5e0ff */
[----:B------:R-:W-:Y:S01]  /*24cd0*/  IMAD.SHL.U32 R0, R19, 0x40, RZ ;  /* 0x0000004013007824 */ /* 0x000fe200078e00ff */
[----:B------:R-:W-:Y:S01]  /*24ce0*/  UIMAD.WIDE.U32 UR16, UR16, UR4, UR14 ;  /* 0x00000004101072a5 */ /* 0x000fe2000f8e000e */
[----:B------:R-:W-:-:S02]  /*24cf0*/  IMAD R4, R2, c[0x0][0x4e8], R4 ;  /* 0x00013a0002047a24 */ /* 0x000fc400078e0204 */
[----:B------:R-:W-:Y:S01]  /*24d00*/  IMAD.U32 R2, RZ, RZ, UR7 ;  /* 0x00000007ff027e24 */ /* 0x000fe2000f8e00ff */
[----:B------:R-:W-:Y:S01]  /*24d10*/  LOP3.LUT R0, R0, 0x1c0, RZ, 0xc0, !PT ;  /* 0x000001c000007812 */ /* 0x000fe200078ec0ff */
[----:B------:R-:W-:-:S03]  /*24d20*/  UIADD3 UR17, UR17, UR5, URZ ;  /* 0x0000000511117290 */ /* 0x000fc6000fffe03f */
[----:B------:R-:W-:Y:S01]  /*24d30*/  IADD3.X R9, R3, UR19, R2, P2, !PT ;  /* 0x0000001303097c10 */ /* 0x000fe200097fe402 */
[----:B------:R-:W-:Y:S01]  /*24d40*/  ULDC.64 UR4, c[0x0][0x3f0] ;  /* 0x0000fc0000047ab9 */ /* 0x000fe20000000a00 */
[C---:B------:R-:W-:Y:S01]  /*24d50*/  LEA R2, R6.reuse, R19, 0x4 ;  /* 0x0000001306027211 */ /* 0x040fe200078e20ff */
[----:B------:R-:W-:Y:S01]  /*24d60*/  IMAD.SHL.U32 R6, R6, 0x8, RZ ;  /* 0x0000000806067824 */ /* 0x000fe200078e00ff */
[----:B------:R-:W-:Y:S01]  /*24d70*/  SHF.R.U32.HI R7, RZ, 0x3, R0 ;  /* 0x00000003ff077819 */ /* 0x000fe20000011600 */
[----:B------:R-:W-:Y:S01]  /*24d80*/  UIMAD UR6, UR6, UR4, URZ ;  /* 0x00000004060672a4 */ /* 0x000fe2000f8e023f */
[----:B------:R-:W-:Y:S01]  /*24d90*/  ISETP.GE.OR P2, PT, R15, R17, P0 ;  /* 0x000000110f00720c */ /* 0x000fe20000746670 */
[----:B------:R-:W-:Y:S01]  /*24da0*/  IMAD R5, R76, 0x80, R2 ;  /* 0x000000804c057824 */ /* 0x000fe200078e0202 */
[----:B------:R-:W-:Y:S01]  /*24db0*/  LOP3.LUT R0, R0, 0x38, R6, 0xf8, !PT ;  /* 0x0000003800007812 */ /* 0x000fe200078ef806 */
[----:B------:R-:W-:Y:S01]  /*24dc0*/  UIMAD.WIDE.U32 UR16, UR26, UR4, UR16 ;  /* 0x000000041a1072a5 */ /* 0x000fe2000f8e0010 */
[----:B------:R-:W-:Y:S01]  /*24dd0*/  SHF.R.S32.HI R2, RZ, 0x1f, R4 ;  /* 0x0000001fff027819 */ /* 0x000fe20000011404 */
[----:B------:R-:W-:Y:S01]  /*24de0*/  @P1 IMAD.HI.U32 R3, R5, c[0x0][0x4ec], RZ ;  /* 0x00013b0005031a27 */ /* 0x000fe200078e00ff */
[----:B------:R-:W-:Y:S01]  /*24df0*/  LOP3.LUT R20, R0, R7, RZ, 0x3c, !PT ;  /* 0x0000000700147212 */ /* 0x000fe200078e3cff */
[----:B------:R-:W-:-:S02]  /*24e00*/  UIMAD UR5, UR26, UR5, UR6 ;  /* 0x000000051a0572a4 */ /* 0x000fc4000f8e0206 */
[----:B------:R-:W-:Y:S02]  /*24e10*/  IMAD R0, R2, c[0x0][0x488], RZ ;  /* 0x0001220002007a24 */ /* 0x000fe400078e02ff */
[----:B------:R-:W-:Y:S01]  /*24e20*/  IMAD.MOV.U32 R14, RZ, RZ, R5 ;  /* 0x000000ffff0e7224 */ /* 0x000fe200078e0005 */
[----:B------:R-:W-:Y:S01]  /*24e30*/  @P1 SHF.R.U32.HI R14, RZ, c[0x0][0x4f0], R3 ;  /* 0x00013c00ff0e1a19 */ /* 0x000fe20000011603 */
[C---:B------:R-:W-:Y:S01]  /*24e40*/  IMAD.WIDE.U32 R2, R4.reuse, c[0x0][0x488], R8 ;  /* 0x0001220004027a25 */ /* 0x040fe200078e0008 */
[----:B------:R-:W-:Y:S01]  /*24e50*/  IADD3 R8, R15, 0x8, RZ ;  /* 0x000000080f087810 */ /* 0x000fe20007ffe0ff */
[----:B------:R-:W-:Y:S01]  /*24e60*/  UIADD3 UR5, UR17, UR5, URZ ;  /* 0x0000000511057290 */ /* 0x000fe2000fffe03f */
[----:B------:R-:W-:Y:S01]  /*24e70*/  SHF.R.S32.HI R9, RZ, 0x1f, R14 ;  /* 0x0000001fff097819 */ /* 0x000fe2000001140e */
[----:B------:R-:W-:Y:S01]  /*24e80*/  IMAD R0, R4, c[0x0][0x48c], R0 ;  /* 0x0001230004007a24 */ /* 0x000fe200078e0200 */
[----:B------:R-:W-:Y:S01]  /*24e90*/  LEA R4, P1, R2, c[0x0][0x450], 0x2 ;  /* 0x0001140002047a11 */ /* 0x000fe200078210ff */
[----:B------:R-:W-:Y:S01]  /*24ea0*/  IMAD.MOV R7, RZ, RZ, -R14 ;  /* 0x000000ffff077224 */ /* 0x000fe200078e0a0e */
[----:B------:R-:W-:Y:S01]  /*24eb0*/  ISETP.GE.OR P3, PT, R8, R17, P0 ;  /* 0x000000110800720c */ /* 0x000fe20000766670 */
[----:B------:R-:W-:Y:S01]  /*24ec0*/  IMAD.IADD R0, R3, 0x1, R0 ;  /* 0x0000000103007824 */ /* 0x000fe200078e0200 */
[----:B------:R-:W-:Y:S01]  /*24ed0*/  MOV R3, UR17 ;  /* 0x0000001100037c02 */ /* 0x000fe20008000f00 */
[----:B------:R-:W-:Y:S01]  /*24ee0*/  IMAD R16, R9, c[0x0][0x3e0], RZ ;  /* 0x0000f80009107a24 */ /* 0x000fe200078e02ff */
[----:B------:R-:W-:Y:S01]  /*24ef0*/  SHFL.IDX PT, R10, R4, RZ, 0x1c1f ;  /* 0x001c1fff040a7589 */ /* 0x000fe200000e0000 */
[----:B------:R-:W-:Y:S01]  /*24f00*/  IMAD R7, R7, c[0x0][0x4e8], R5 ;  /* 0x00013a0007077a24 */ /* 0x000fe200078e0205 */
[----:B------:R-:W-:Y:S01]  /*24f10*/  LEA.HI.X R0, R2, c[0x0][0x454], R0, 0x2, P1 ;  /* 0x0001150002007a11 */ /* 0x000fe200008f1400 */
[----:B------:R-:W-:Y:S01]  /*24f20*/  IMAD.U32 R2, RZ, RZ, UR16 ;  /* 0x00000010ff027e24 */ /* 0x000fe2000f8e00ff */
[----:B------:R-:W-:Y:S01]  /*24f30*/  SHFL.IDX PT, R8, R4, 0x1, 0x1c1f ;  /* 0x003c1f0004087f89 */ /* 0x000fe200000e0000 */
[----:B------:R-:W-:-:S02]  /*24f40*/  IMAD.U32 R3, RZ, RZ, UR5 ;  /* 0x00000005ff037e24 */ /* 0x000fc4000f8e00ff */
[C---:B------:R-:W-:Y:S01]  /*24f50*/  IMAD R18, R14.reuse, c[0x0][0x3e4], R16 ;  /* 0x0000f9000e127a24 */ /* 0x040fe200078e0210 */
[----:B------:R-:W1:Y:S01]  /*24f60*/  SHFL.IDX PT, R11, R0, RZ, 0x1c1f ;  /* 0x001c1fff000b7589 */ /* 0x000e6200000e0000 */
[----:B------:R-:W-:Y:S01]  /*24f70*/  IMAD.WIDE.U32 R2, R14, c[0x0][0x3e0], R2 ;  /* 0x0000f8000e027a25 */ /* 0x000fe200078e0002 */
[C---:B------:R-:W-:Y:S02]  /*24f80*/  IADD3 R14, R15.reuse, 0x40, RZ ;  /* 0x000000400f0e7810 */ /* 0x040fe40007ffe0ff */
[----:B------:R-:W2:Y:S01]  /*24f90*/  SHFL.IDX PT, R9, R0, 0x1, 0x1c1f ;  /* 0x003c1f0000097f89 */ /* 0x000ea200000e0000 */
[----:B------:R-:W-:Y:S01]  /*24fa0*/  IADD3 R15, R15, 0x48, RZ ;  /* 0x000000480f0f7810 */ /* 0x000fe20007ffe0ff */
[----:B------:R-:W-:Y:S01]  /*24fb0*/  IMAD.SHL.U32 R16, R21, 0x8, RZ ;  /* 0x0000000815107824 */ /* 0x000fe200078e00ff */
[-C--:B------:R-:W-:Y:S01]  /*24fc0*/  ISETP.GE.OR P1, PT, R14, R17.reuse, P0 ;  /* 0x000000110e00720c */ /* 0x080fe20000726670 */
[----:B------:R-:W-:Y:S01]  /*24fd0*/  SHFL.IDX PT, R12, R4, 0x2, 0x1c1f ;  /* 0x005c1f00040c7f89 */ /* 0x000fe200000e0000 */
[----:B------:R-:W-:Y:S01]  /*24fe0*/  ISETP.GE.OR P0, PT, R15, R17, P0 ;  /* 0x000000110f00720c */ /* 0x000fe20000706670 */
[----:B------:R-:W-:Y:S01]  /*24ff0*/  IMAD.IADD R3, R3, 0x1, R18 ;  /* 0x0000000103037824 */ /* 0x000fe200078e0212 */
[----:B------:R-:W-:Y:S01]  /*25000*/  LOP3.LUT R15, R20, 0x7ffffe00, R16, 0xf8, !PT ;  /* 0x7ffffe00140f7812 */ /* 0x000fe200078ef810 */
[----:B------:R-:W3:Y:S02]  /*25010*/  SHFL.IDX PT, R13, R0, 0x2, 0x1c1f ;  /* 0x005c1f00000d7f89 */ /* 0x000ee400000e0000 */
[----:B------:R-:W-:-:S02]  /*25020*/  IMAD.WIDE.U32 R2, R7, c[0x0][0x3d8], R2 ;  /* 0x0000f60007027a25 */ /* 0x000fc400078e0002 */
[----:B------:R-:W-:Y:S04]  /*25030*/  SHFL.IDX PT, R4, R4, 0x3, 0x1c1f ;  /* 0x007c1f0004047f89 */ /* 0x000fe800000e0000 */
[----:B------:R4:W4:Y:S04]  /*25040*/  SHFL.IDX PT, R5, R0, 0x3, 0x1c1f ;  /* 0x007c1f0000057f89 */ /* 0x00092800000e0000 */
[----:B-1----:R1:W-:Y:S04]  /*25050*/  @!P2 ST.E [R10.64], R61 ;  /* 0x0000003d0a00a985 */ /* 0x0023e8000c10191c */
[----:B--2---:R1:W-:Y:S04]  /*25060*/  @!P3 ST.E [R8.64], R62 ;  /* 0x0000003e0800b985 */ /* 0x0043e8000c10191c */
[----:B---3--:R1:W-:Y:S01]  /*25070*/  @!P1 ST.E [R12.64], R63 ;  /* 0x0000003f0c009985 */ /* 0x0083e2000c10191c */
[----:B----4-:R-:W-:-:S03]  /*25080*/  SHF.R.S32.HI R0, RZ, 0x1f, R7 ;  /* 0x0000001fff007819 */ /* 0x010fc60000011407 */
[----:B------:R1:W-:Y:S01]  /*25090*/  @!P0 ST.E [R4.64], R64 ;  /* 0x0000004004008985 */ /* 0x0003e2000c10191c */
[----:B------:R-:W-:Y:S01]  /*250a0*/  LEA R18, P0, R2, c[0x0][0x380], 0x1 ;  /* 0x0000e00002127a11 */ /* 0x000fe200078008ff */
[----:B------:R-:W-:-:S04]  /*250b0*/  IMAD R0, R0, c[0x0][0x3d8], RZ ;  /* 0x0000f60000007a24 */ /* 0x000fc800078e02ff */
[----:B------:R-:W-:Y:S02]  /*250c0*/  IMAD R14, R7, c[0x0][0x3dc], R0 ;  /* 0x0000f700070e7a24 */ /* 0x000fe400078e0200 */
[----:B------:R-:W-:Y:S02]  /*250d0*/  IMAD.SHL.U32 R0, R15, 0x2, RZ ;  /* 0x000000020f007824 */ /* 0x000fe400078e00ff */
[----:B------:R-:W-:Y:S02]  /*250e0*/  IMAD.IADD R3, R3, 0x1, R14 ;  /* 0x0000000103037824 */ /* 0x000fe400078e020e */
[----:B------:R-:W-:Y:S01]  /*250f0*/  IMAD R7, R76, 0x80, R19 ;  /* 0x000000804c077824 */ /* 0x000fe200078e0213 */
        /* <DEDUP_REMOVED lines=19> */
[----:B-1234-:R-:W1:Y:S01]  /*25230*/  LDS.128 R12, [R0+0x80] ;  /* 0x00008000000c7984 */ /* 0x01ee620000000c00 */
[----:B------:R-:W-:-:S02]  /*25240*/  IADD3 R4, R6, 0x40, RZ ;  /* 0x0000004006047810 */ /* 0x000fc40007ffe0ff */
[----:B------:R-:W-:Y:S01]  /*25250*/  ISETP.GE.AND P1, PT, R6, c[0x0][0x3c8], PT ;  /* 0x0000f20006007a0c */ /* 0x000fe20003f26270 */
[----:B------:R2:W3:Y:S01]  /*25260*/  LDS.128 R8, [R0+0x4080] ;  /* 0x0040800000087984 */ /* 0x0004e20000000c00 */
[----:B------:R-:W-:-:S13]  /*25270*/  ISETP.GE.AND P0, PT, R4, c[0x0][0x3c8], PT ;  /* 0x0000f20004007a0c */ /* 0x000fda0003f06270 */
[----:B--2---:R-:W-:-:S04]  /*25280*/  @!P0 SHF.R.S32.HI R0, RZ, 0x1f, R4 ;  /* 0x0000001fff008819 */ /* 0x004fc80000011404 */
[----:B------:R-:W-:Y:S01]  /*25290*/  @!P0 LEA.HI R0, R0, R4, RZ, 0x3 ;  /* 0x0000000400008211 */ /* 0x000fe200078f18ff */
[----:B------:R-:W-:-:S03]  /*252a0*/  @!P1 IMAD.WIDE R4, R6, 0x2, R2 ;  /* 0x0000000206049825 */ /* 0x000fc600078e0202 */
[----:B------:R-:W-:-:S05]  /*252b0*/  @!P0 LOP3.LUT R0, R0, 0xfffffff8, RZ, 0xc0, !PT ;  /* 0xfffffff800008812 */ /* 0x000fca00078ec0ff */
[----:B------:R-:W-:Y:S01]  /*252c0*/  @!P0 IMAD.WIDE R2, R0, 0x2, R2 ;  /* 0x0000000200028825 */ /* 0x000fe200078e0202 */
[----:B-1----:R1:W-:Y:S04]  /*252d0*/  @!P1 ST.E.128 [R4.64], R12 ;  /* 0x0000000c04009985 */ /* 0x0023e8000c101d1c */
[----:B---3--:R1:W-:Y:S02]  /*252e0*/  @!P0 ST.E.128 [R2.64], R8 ;  /* 0x0000000802008985 */ /* 0x0083e4000c101d1c */
.L_x_1793:
[----:B--234-:R-:W-:Y:S05]  /*252f0*/  BSYNC B0 ;  /* 0x0000000000007941 */ /* 0x01cfea0003800000 */
.L_x_1792:
        /* <DEDUP_REMOVED lines=16> */
.L_x_1795:
[----:B------:R-:W-:Y:S05]  /*25400*/  BSYNC B0 ;  /* 0x0000000000007941 */ /* 0x000fea0003800000 */
.L_x_1794:
        /* <DEDUP_REMOVED lines=16> */
.L_x_1797:
[----:B------:R-:W-:Y:S05]  /*25510*/  BSYNC B0 ;  /* 0x0000000000007941 */ /* 0x000fea0003800000 */
.L_x_1796:
        /* <DEDUP_REMOVED lines=16> */
.L_x_1799:
[----:B------:R-:W-:Y:S05]  /*25620*/  BSYNC B0 ;  /* 0x0000000000007941 */ /* 0x000fea0003800000 */
.L_x_1798:
        /* <DEDUP_REMOVED lines=16> */
.L_x_1801:
[----:B------:R-:W-:Y:S05]  /*25730*/  BSYNC B0 ;  /* 0x0000000000007941 */ /* 0x000fea0003800000 */
.L_x_1800:
        /* <DEDUP_REMOVED lines=16> */
.L_x_1803:
[----:B------:R-:W-:Y:S05]  /*25840*/  BSYNC B0 ;  /* 0x0000000000007941 */ /* 0x000fea0003800000 */
.L_x_1802:
        /* <DEDUP_REMOVED lines=16> */
.L_x_1805:
[----:B------:R-:W-:Y:S05]  /*25950*/  BSYNC B0 ;  /* 0x0000000000007941 */ /* 0x000fea0003800000 */
.L_x_1804:
        /* <DEDUP_REMOVED lines=17> */
.L_x_1790:
[----:B------:R-:W-:Y:S02]  /*25a70*/  ULDC.64 UR6, c[0x0][0x500] ;  /* 0x0001400000067ab9 */ /* 0x000fe40000000a00 */
[----:B------:R-:W-:Y:S02]  /*25a80*/  UISETP.NE.U32.AND UP1, UPT, URZ, UR6, UPT ;  /* 0x000000063f00728c */ /* 0x000fe4000bf25070 */
[----:B------:R-:W-:Y:S02]  /*25a90*/  ULDC.64 UR4, c[0x0][0x508] ;  /* 0x0001420000047ab9 */ /* 0x000fe40000000a00 */
[----:B------:R-:W-:Y:S02]  /*25aa0*/  UISETP.NE.AND.EX UP1, UPT, URZ, UR7, UPT, UP1 ;  /* 0x000000073f00728c */ /* 0x000fe4000bf25310 */
[----:B------:R-:W-:Y:S02]  /*25ab0*/  UISETP.NE.U32.AND UP0, UPT, URZ, UR4, UPT ;  /* 0x000000043f00728c */ /* 0x000fe4000bf05070 */
[----:B------:R-:W-:-:S02]  /*25ac0*/  ULDC.64 UR6, c[0x0][0x500] ;  /* 0x0001400000067ab9 */ /* 0x000fc40000000a00 */
[----:B------:R-:W-:Y:S01]  /*25ad0*/  UMOV UR4, 0x4 ;  /* 0x0000000400047882 */ /* 0x000fe20000000000 */
[----:B------:R-:W-:Y:S01]  /*25ae0*/  PLOP3.LUT P0, PT, PT, PT, UP1, 0x80, 0x0 ;  /* 0x000000000000781c */ /* 0x000fe20003f0f018 */
[----:B------:R-:W-:Y:S02]  /*25af0*/  UIMAD.WIDE UR6, UR26, UR4, UR6 ;  /* 0x000000041a0672a5 */ /* 0x000fe4000f8e0206 */
[----:B------:R-:W-:-:S04]  /*25b00*/  UISETP.NE.AND.EX UP0, UPT, URZ, UR5, UPT, UP0 ;  /* 0x000000053f00728c */ /* 0x000fc8000bf05300 */
[----:B------:R-:W-:Y:S02]  /*25b10*/  IMAD.U32 R4, RZ, RZ, UR6 ;  /* 0x00000006ff047e24 */ /* 0x000fe4000f8e00ff */
[----:B------:R-:W-:Y:S01]  /*25b20*/  IMAD.U32 R5, RZ, RZ, UR7 ;  /* 0x00000007ff057e24 */ /* 0x000fe2000f8e00ff */
[----:B------:R-:W-:Y:S01]  /*25b30*/  ULDC.64 UR6, c[0x0][0x508] ;  /* 0x0001420000067ab9 */ /* 0x000fe20000000a00 */
[----:B------:R-:W-:-:S03]  /*25b40*/  PLOP3.LUT P1, PT, PT, PT, UP0, 0x80, 0x0 ;  /* 0x000000000000781c */ /* 0x000fc60003f2f008 */
[----:B------:R-:W2:Y:S01]  /*25b50*/  @P0 LDG.E R0, [R4.64] ;  /* 0x0000001c04000981 */ /* 0x000ea2000c1e1900 */
[----:B------:R-:W-:Y:S01]  /*25b60*/  @UP0 UIMAD.WIDE UR6, UR26, UR4, UR6 ;  /* 0x000000041a0602a5 */ /* 0x000fe2000f8e0206 */
[----:B-----5:R-:W-:-:S05]  /*25b70*/  MOV R10, c[0x0][0x388] ;  /* 0x0000e200000a7a02 */ /* 0x020fca0000000f00 */
[----:B------:R-:W-:Y:S01]  /*25b80*/  IMAD.U32 R2, RZ, RZ, UR6 ;  /* 0x00000006ff027e24 */ /* 0x000fe2000f8e00ff */
[----:B------:R-:W-:-:S05]  /*25b90*/  MOV R3, UR7 ;  /* 0x0000000700037c02 */ /* 0x000fca0008000f00 */
[----:B------:R1:W5:Y:S02]  /*25ba0*/  @P1 LDG.E R10, [R2.64] ;  /* 0x0000001c020a1981 */ /* 0x000364000c1e1900 */
[----:B-1----:R-:W-:Y:S02]  /*25bb0*/  CS2R R2, SRZ ;  /* 0x0000000000027805 */ /* 0x002fe4000001ff00 */
[--C-:B--2---:R-:W-:Y:S01]  /*25bc0*/  @P0 SHF.R.S32.HI R3, RZ, 0x1f, R0.reuse ;  /* 0x0000001fff030819 */ /* 0x104fe20000011400 */
[----:B------:R-:W-:Y:S01]  /*25bd0*/  @P0 IMAD.MOV.U32 R2, RZ, RZ, R0 ;  /* 0x000000ffff020224 */ /* 0x000fe200078e0000 */
[----:B------:R-:W-:Y:S05]  /*25be0*/  @P1 BRA `(.L_x_1806) ;  /* 0x0000004000001947 */ /* 0x000fea0003800000 */
[----:B------:R-:W-:Y:S05]  /*25bf0*/  @!P0 BRA `(.L_x_1806) ;  /* 0x0000003000008947 */ /* 0x000fea0003800000 */
[----:B------:R1:W2:Y:S04]  /*25c00*/  LDG.E R0, [R4.64] ;  /* 0x0000001c04007981 */ /* 0x0002a8000c1e1900 */
[----:B-1----:R-:W2:Y:S02]  /*25c10*/  LDG.E R4, [R4.64+0x4] ;  /* 0x0000041c04047981 */ /* 0x002ea4000c1e1900 */
[----:B--2--5:R-:W-:-:S02]  /*25c20*/  IADD3 R10, -R0, R4, RZ ;  /* 0x00000004000a7210 */ /* 0x024fc40007ffe1ff */
.L_x_1806:
[----:B------:R-:W1:Y:S01]  /*25c30*/  S2R R8, SR_TID.X ;  /* 0x0000000000087919 */ /* 0x000e620000002100 */
[----:B------:R-:W-:Y:S01]  /*25c40*/  USHF.R.S32.HI UR6, URZ, 0x1f, UR26 ;  /* 0x0000001f3f067899 */ /* 0x000fe2000801141a */
[----:B------:R-:W-:Y:S01]  /*25c50*/  BSSY B0, `(.L_x_1807) ;  /* 0x000002d000007945 */ /* 0x000fe20003800000 */
[----:B------:R-:W-:-:S02]  /*25c60*/  USEL UR26, UR26, URZ, !UP1 ;  /* 0x0000003f1a1a7287 */ /* 0x000fc4000c800000 */
[----:B------:R-:W-:Y:S01]  /*25c70*/  USEL UR6, UR6, URZ, !UP1 ;  /* 0x0000003f06067287 */ /* 0x000fe2000c800000 */
[----:B-1----:R-:W-:-:S13]  /*25c80*/  ISETP.GT.AND P0, PT, R8, 0x7f, PT ;  /* 0x0000007f0800780c */ /* 0x002fda0003f04270 */
[----:B------:R-:W-:Y:S05]  /*25c90*/  @P0 BRA `(.L_x_1808) ;  /* 0x0000028000000947 */ /* 0x000fea0003800000 */
[----:B------:R-:W1:Y:S01]  /*25ca0*/  S2R R4, SR_CTAID.X ;  /* 0x0000000000047919 */ /* 0x000e620000002500 */
[----:B-----5:R-:W-:Y:S01]  /*25cb0*/  IMAD R0, R10, c[0x0][0x4e8], RZ ;  /* 0x00013a000a007a24 */ /* 0x020fe200078e02ff */
[----:B-1----:R-:W-:-:S04]  /*25cc0*/  LEA R4, R4, R8, 0x7 ;  /* 0x0000000804047211 */ /* 0x002fc800078e38ff */
[----:B------:R-:W-:-:S13]  /*25cd0*/  ISETP.GE.AND P0, PT, R4, R0, PT ;  /* 0x000000000400720c */ /* 0x000fda0003f06270 */
[----:B------:R-:W-:Y:S05]  /*25ce0*/  @P0 BRA `(.L_x_1808) ;  /* 0x0000023000000947 */ /* 0x000fea0003800000 */
[----:B------:R-:W1:Y:S01]  /*25cf0*/  R2UR UR12, R2 ;  /* 0x00000000020c73c2 */ /* 0x000e6200000e0000 */
[----:B------:R-:W-:Y:S01]  /*25d00*/  IMAD.MOV.U32 R0, RZ, RZ, c[0x0][0x4e8] ;  /* 0x00013a00ff007624 */ /* 0x000fe200078e00ff */
[----:B------:R-:W-:Y:S02]  /*25d10*/  ULDC.64 UR4, c[0x0][0x490] ;  /* 0x0001240000047ab9 */ /* 0x000fe40000000a00 */
[----:B------:R-:W-:Y:S02]  /*25d20*/  UIMAD UR7, UR8, UR4, URZ ;  /* 0x00000004080772a4 */ /* 0x000fe4000f8e023f */
[----:B------:R-:W-:Y:S01]  /*25d30*/  ISETP.NE.AND P0, PT, R0, 0x1, PT ;  /* 0x000000010000780c */ /* 0x000fe20003f05270 */
[----:B------:R-:W-:Y:S01]  /*25d40*/  IMAD.MOV.U32 R0, RZ, RZ, R4 ;  /* 0x000000ffff007224 */ /* 0x000fe200078e0004 */
[----:B------:R-:W2:Y:S01]  /*25d50*/  R2UR UR11, R3 ;  /* 0x00000000030b73c2 */ /* 0x000ea200000e0000 */
[----:B------:R-:W-:-:S07]  /*25d60*/  UIMAD UR7, UR16, UR5, UR7 ;  /* 0x00000005100772a4 */ /* 0x000fce000f8e0207 */
[----:B------:R3:W1:Y:S03]  /*25d70*/  R2UR UR10, R2 ;  /* 0x00000000020a73c2 */ /* 0x00066600000e0000 */
[----:B------:R-:W-:Y:S01]  /*25d80*/  @P0 IMAD.HI.U32 R5, R4, c[0x0][0x4ec], RZ ;  /* 0x00013b0004050a27 */ /* 0x000fe200078e00ff */
[----:B-1----:R-:W-:-:S04]  /*25d90*/  UMOV UR10, UR12 ;  /* 0x0000000c000a7c82 */ /* 0x002fc80008000000 */
[----:B------:R-:W-:Y:S01]  /*25da0*/  @P0 SHF.R.U32.HI R0, RZ, c[0x0][0x4f0], R5 ;  /* 0x00013c00ff000a19 */ /* 0x000fe20000011605 */
[----:B------:R3:W1:Y:S03]  /*25db0*/  R2UR UR13, R3 ;  /* 0x00000000030d73c2 */ /* 0x00066600000e0000 */
[----:B------:R-:W-:Y:S02]  /*25dc0*/  IADD3 R6, -R0, RZ, RZ ;  /* 0x000000ff00067210 */ /* 0x000fe40007ffe1ff */
[----:B------:R-:W-:Y:S01]  /*25dd0*/  SHF.R.S32.HI R5, RZ, 0x1f, R0 ;  /* 0x0000001fff057819 */ /* 0x000fe20000011400 */
[----:B--2---:R-:W-:Y:S02]  /*25de0*/  UIMAD.WIDE.U32 UR10, UR16, UR4, UR10 ;  /* 0x00000004100a72a5 */ /* 0x004fe4000f8e000a */
[----:B------:R-:W-:Y:S01]  /*25df0*/  IMAD R6, R6, c[0x0][0x4e8], R4 ;  /* 0x00013a0006067a24 */ /* 0x000fe200078e0204 */
[----:B------:R-:W-:-:S02]  /*25e00*/  ULDC.64 UR4, c[0x0][0x498] ;  /* 0x0001260000047ab9 */ /* 0x000fc40000000a00 */
[----:B------:R-:W-:Y:S02]  /*25e10*/  UIADD3 UR11, UR7, UR11, URZ ;  /* 0x0000000b070b7290 */ /* 0x000fe4000fffe03f */
[----:B------:R-:W-:Y:S02]  /*25e20*/  UIMAD UR7, UR6, UR4, URZ ;  /* 0x00000004060772a4 */ /* 0x000fe4000f8e023f */
[----:B------:R-:W-:Y:S02]  /*25e30*/  UIMAD.WIDE.U32 UR10, UR26, UR4, UR10 ;  /* 0x000000041a0a72a5 */ /* 0x000fe4000f8e000a */
[----:B------:R-:W-:-:S04]  /*25e40*/  UIMAD UR5, UR26, UR5, UR7 ;  /* 0x000000051a0572a4 */ /* 0x000fc8000f8e0207 */
[----:B------:R-:W-:Y:S02]  /*25e50*/  IADD3 R4, P0, R0, UR10, RZ ;  /* 0x0000000a00047c10 */ /* 0x000fe4000ff1e0ff */
[----:B------:R-:W-:Y:S01]  /*25e60*/  IMAD.U32 R7, RZ, RZ, UR5 ;  /* 0x00000005ff077e24 */ /* 0x000fe2000f8e00ff */
[----:B------:R-:W-:-:S04]  /*25e70*/  SHF.R.S32.HI R0, RZ, 0x1f, R6 ;  /* 0x0000001fff007819 */ /* 0x000fc80000011406 */
[----:B------:R-:W-:Y:S01]  /*25e80*/  IADD3.X R5, R5, UR11, R7, P0, !PT ;  /* 0x0000000b05057c10 */ /* 0x000fe200087fe407 */
[----:B------:R-:W-:-:S04]  /*25e90*/  IMAD R0, R0, c[0x0][0x488], RZ ;  /* 0x0001220000007a24 */ /* 0x000fc800078e02ff */
[C---:B------:R-:W-:Y:S02]  /*25ea0*/  IMAD R0, R6.reuse, c[0x0][0x48c], R0 ;  /* 0x0001230006007a24 */ /* 0x040fe400078e0200 */
[----:B------:R-:W-:-:S05]  /*25eb0*/  IMAD.WIDE.U32 R4, R6, c[0x0][0x488], R4 ;  /* 0x0001220006047a25 */ /* 0x000fca00078e0004 */
[----:B------:R-:W-:Y:S02]  /*25ec0*/  IADD3 R0, R5, R0, RZ ;  /* 0x0000000005007210 */ /* 0x000fe40007ffe0ff */
[----:B------:R-:W-:-:S04]  /*25ed0*/  LEA R6, P0, R4, c[0x0][0x450], 0x2 ;  /* 0x0001140004067a11 */ /* 0x000fc800078010ff */
[----:B------:R-:W-:Y:S01]  /*25ee0*/  LEA.HI.X R7, R4, c[0x0][0x454], R0, 0x2, P0 ;  /* 0x0001150004077a11 */ /* 0x000fe200000f1400 */
[----:B------:R-:W-:-:S05]  /*25ef0*/  IMAD.MOV.U32 R0, RZ, RZ, -0x800000 ;  /* 0xff800000ff007424 */ /* 0x000fca00078e00ff */
[----:B------:R3:W-:Y:S01]  /*25f00*/  STG.E [R6.64], R0 ;  /* 0x0000000006007986 */ /* 0x0007e2000c10191c */
[----:B------:R-:W-:-:S04]  /*25f10*/  DEPBAR.LE SB1, 0x0, {3} ;  /* 0x000090080000791a */ /* 0x000fc80000000000 */
.L_x_1808:
[----:B------:R-:W-:Y:S05]  /*25f20*/  BSYNC B0 ;  /* 0x0000000000007941 */ /* 0x000fea0003800000 */
.L_x_1807:
[----:B------:R-:W1:Y:S01]  /*25f30*/  R2UR UR13, R3 ;  /* 0x00000000030d73c2 */ /* 0x000e6200000e0000 */
[----:B------:R-:W2:Y:S01]  /*25f40*/  S2R R12, SR_CTAID.X ;  /* 0x00000000000c7919 */ /* 0x000ea20000002500 */
[----:B------:R-:W-:Y:S01]  /*25f50*/  SHF.R.S32.HI R0, RZ, 0x1f, R8 ;  /* 0x0000001fff007819 */ /* 0x000fe20000011408 */
[----:B------:R-:W-:Y:S01]  /*25f60*/  ULDC UR10, c[0x0][0x3a0] ;  /* 0x0000e800000a7ab9 */ /* 0x000fe20000000800 */
[----:B-----5:R-:W-:Y:S01]  /*25f70*/  IMAD R10, R10, c[0x0][0x4e8], RZ ;  /* 0x00013a000a0a7a24 */ /* 0x020fe200078e02ff */
[----:B------:R-:W-:Y:S01]  /*25f80*/  ULDC UR7, c[0x0][0x3a4] ;  /* 0x0000e90000077ab9 */ /* 0x000fe20000000800 */
[----:B------:R-:W-:Y:S01]  /*25f90*/  LEA.HI R0, R0, R8, RZ, 0x3 ;  /* 0x0000000800007211 */ /* 0x000fe200078f18ff */
[----:B------:R-:W-:Y:S01]  /*25fa0*/  BSSY B0, `(.L_x_1809) ;  /* 0x000003d000007945 */ /* 0x000fe20003800000 */
[----:B------:R-:W3:Y:S08]  /*25fb0*/  R2UR UR12, R2 ;  /* 0x00000000020c73c2 */ /* 0x000ef000000e0000 */
[----:B------:R4:W2:Y:S08]  /*25fc0*/  R2UR UR14, R2 ;  /* 0x00000000020e73c2 */ /* 0x0008b000000e0000 */
[----:B------:R2:W2:Y:S01]  /*25fd0*/  R2UR UR15, R3 ;  /* 0x00000000030f73c2 */ /* 0x0004a200000e0000 */
[----:B-1----:R-:W-:-:S04]  /*25fe0*/  UIMAD UR4, UR13, UR10, URZ ;  /* 0x0000000a0d0472a4 */ /* 0x002fc8000f8e023f */
[----:B---3--:R-:W-:-:S03]  /*25ff0*/  UIMAD UR7, UR12, UR7, UR4 ;  /* 0x000000070c0772a4 */ /* 0x008fc6000f8e0204 */
[----:B------:R-:W-:Y:S01]  /*26000*/  ULDC.64 UR4, c[0x0][0x3e8] ;  /* 0x0000fa0000047ab9 */ /* 0x000fe20000000a00 */
[----:B----4-:R-:W-:Y:S01]  /*26010*/  LOP3.LUT R2, R0, 0xfffffff8, RZ, 0xc0, !PT ;  /* 0xfffffff800027812 */ /* 0x010fe200078ec0ff */
[----:B--2---:R-:W-:-:S04]  /*26020*/  UIMAD.WIDE.U32 UR10, UR14, UR10, URZ ;  /* 0x0000000a0e0a72a5 */ /* 0x004fc8000f8e003f */
[----:B------:R-:W-:Y:S01]  /*26030*/  IMAD.IADD R7, R8, 0x1, -R2 ;  /* 0x0000000108077824 */ /* 0x000fe200078e0a02 */
[----:B------:R-:W-:Y:S01]  /*26040*/  SHF.R.S32.HI R8, RZ, 0x3, R0 ;  /* 0x00000003ff087819 */ /* 0x000fe20000011400 */
[----:B------:R-:W-:Y:S01]  /*26050*/  UIADD3 UR11, UR11, UR7, URZ ;  /* 0x000000070b0b7290 */ /* 0x000fe2000fffe03f */
[----:B------:R-:W-:Y:S01]  /*26060*/  IMAD.MOV.U32 R3, RZ, RZ, c[0x0][0x4e8] ;  /* 0x00013a00ff037624 */ /* 0x000fe200078e00ff */
[----:B------:R-:W-:Y:S01]  /*26070*/  UIMAD UR7, UR8, UR4, URZ ;  /* 0x00000004080772a4 */ /* 0x000fe2000f8e023f */
[----:B------:R-:W-:Y:S01]  /*26080*/  LEA R0, R7, R8, 0x4 ;  /* 0x0000000807007211 */ /* 0x000fe200078e20ff */
[----:B------:R-:W-:Y:S01]  /*26090*/  UIMAD.WIDE.U32 UR10, UR16, UR4, UR10 ;  /* 0x00000004100a72a5 */ /* 0x000fe2000f8e000a */
[C---:B------:R-:W-:Y:S01]  /*260a0*/  IMAD R8, R12.reuse, 0x80, R8 ;  /* 0x000000800c087824 */ /* 0x040fe200078e0208 */
[----:B------:R-:W-:Y:S01]  /*260b0*/  ISETP.NE.AND P0, PT, R3, 0x1, PT ;  /* 0x000000010300780c */ /* 0x000fe20003f05270 */
[----:B------:R-:W-:Y:S01]  /*260c0*/  UIMAD UR7, UR16, UR5, UR7 ;  /* 0x00000005100772a4 */ /* 0x000fe2000f8e0207 */
[----:B------:R-:W-:-:S02]  /*260d0*/  IMAD R0, R12, 0x80, R0 ;  /* 0x000000800c007824 */ /* 0x000fc400078e0200 */
[----:B------:R-:W-:Y:S02]  /*260e0*/  ULDC.64 UR4, c[0x0][0x3f0] ;  /* 0x0000fc0000047ab9 */ /* 0x000fe40000000a00 */
[----:B------:R-:W-:Y:S01]  /*260f0*/  UIMAD UR6, UR6, UR4, URZ ;  /* 0x00000004060672a4 */ /* 0x000fe2000f8e023f */
[----:B------:R-:W-:Y:S01]  /*26100*/  MOV R4, R0 ;  /* 0x0000000000047202 */ /* 0x000fe20000000f00 */
[----:B------:R-:W-:Y:S02]  /*26110*/  UIADD3 UR11, UR7, UR11, URZ ;  /* 0x0000000b070b7290 */ /* 0x000fe4000fffe03f */
[----:B------:R-:W-:Y:S02]  /*26120*/  UIMAD UR5, UR26, UR5, UR6 ;  /* 0x000000051a0572a4 */ /* 0x000fe4000f8e0206 */
[----:B------:R-:W-:Y:S01]  /*26130*/  UIMAD.WIDE.U32 UR10, UR26, UR4, UR10 ;  /* 0x000000041a0a72a5 */ /* 0x000fe2000f8e000a */
[----:B------:R-:W-:-:S03]  /*26140*/  @P0 IMAD.HI.U32 R2, R0, c[0x0][0x4ec], RZ ;  /* 0x00013b0000020a27 */ /* 0x000fc600078e00ff */
[----:B------:R-:W-:Y:S02]  /*26150*/  UIADD3 UR5, UR11, UR5, URZ ;  /* 0x000000050b057290 */ /* 0x000fe4000fffe03f */
[----:B------:R-:W-:-:S04]  /*26160*/  @P0 SHF.R.U32.HI R4, RZ, c[0x0][0x4f0], R2 ;  /* 0x00013c00ff040a19 */ /* 0x000fc80000011602 */
[--C-:B------:R-:W-:Y:S01]  /*26170*/  SHF.R.S32.HI R3, RZ, 0x1f, R4.reuse ;  /* 0x0000001fff037819 */ /* 0x100fe20000011404 */
[----:B------:R-:W-:-:S04]  /*26180*/  IMAD.MOV R2, RZ, RZ, -R4 ;  /* 0x000000ffff027224 */ /* 0x000fc800078e0a04 */
[----:B------:R-:W-:Y:S01]  /*26190*/  IMAD R5, R2, c[0x0][0x4e8], R0 ;  /* 0x00013a0002057a24 */ /* 0x000fe200078e0200 */
[----:B------:R-:W-:Y:S01]  /*261a0*/  MOV R2, UR10 ;  /* 0x0000000a00027c02 */ /* 0x000fe20008000f00 */
[----:B------:R-:W-:Y:S02]  /*261b0*/  IMAD R0, R3, c[0x0][0x3e0], RZ ;  /* 0x0000f80003007a24 */ /* 0x000fe400078e02ff */
[----:B------:R-:W-:Y:S01]  /*261c0*/  IMAD.U32 R3, RZ, RZ, UR11 ;  /* 0x0000000bff037e24 */ /* 0x000fe2000f8e00ff */
[----:B------:R-:W-:Y:S01]  /*261d0*/  MOV R3, UR5 ;  /* 0x0000000500037c02 */ /* 0x000fe20008000f00 */
[----:B------:R-:W-:Y:S01]  /*261e0*/  IMAD R6, R4, c[0x0][0x3e4], R0 ;  /* 0x0000f90004067a24 */ /* 0x000fe200078e0200 */
[----:B------:R-:W-:-:S03]  /*261f0*/  SHF.R.S32.HI R0, RZ, 0x1f, R5 ;  /* 0x0000001fff007819 */ /* 0x000fc60000011405 */
[----:B------:R-:W-:-:S04]  /*26200*/  IMAD.WIDE.U32 R2, R4, c[0x0][0x3e0], R2 ;  /* 0x0000f80004027a25 */ /* 0x000fc800078e0002 */
[----:B------:R-:W-:Y:S02]  /*26210*/  IMAD R0, R0, c[0x0][0x3d8], RZ ;  /* 0x0000f60000007a24 */ /* 0x000fe400078e02ff */
[----:B------:R-:W-:Y:S01]  /*26220*/  IMAD.IADD R3, R3, 0x1, R6 ;  /* 0x0000000103037824 */ /* 0x000fe200078e0206 */
[----:B------:R-:W-:Y:S01]  /*26230*/  SHF.L.U32 R6, R7, 0x3, RZ ;  /* 0x0000000307067819 */ /* 0x000fe200000006ff */
[C---:B------:R-:W-:Y:S02]  /*26240*/  IMAD R0, R5.reuse, c[0x0][0x3dc], R0 ;  /* 0x0000f70005007a24 */ /* 0x040fe400078e0200 */
[----:B------:R-:W-:Y:S01]  /*26250*/  IMAD.WIDE.U32 R2, R5, c[0x0][0x3d8], R2 ;  /* 0x0000f60005027a25 */ /* 0x000fe200078e0002 */
[----:B------:R-:W-:-:S04]  /*26260*/  IADD3 R7, R6, 0x40, RZ ;  /* 0x0000004006077810 */ /* 0x000fc80007ffe0ff */
[----:B------:R-:W-:Y:S02]  /*26270*/  IADD3 R0, R3, R0, RZ ;  /* 0x0000000003007210 */ /* 0x000fe40007ffe0ff */
        /* <DEDUP_REMOVED lines=15> */
.L_x_1810:
[----:B------:R-:W-:Y:S05]  /*26370*/  BSYNC B0 ;  /* 0x0000000000007941 */ /* 0x000fea0003800000 */
.L_x_1809:
        /* <DEDUP_REMOVED lines=15> */
.L_x_1812:
[----:B------:R-:W-:Y:S05]  /*26470*/  BSYNC B0 ;  /* 0x0000000000007941 */ /* 0x000fea0003800000 */
.L_x_1811:
        /* <DEDUP_REMOVED lines=15> */
.L_x_1814:
[----:B------:R-:W-:Y:S05]  /*26570*/  BSYNC B0 ;  /* 0x0000000000007941 */ /* 0x000fea0003800000 */
.L_x_1813:
        /* <DEDUP_REMOVED lines=15> */
.L_x_1816:
[----:B------:R-:W-:Y:S05]  /*26670*/  BSYNC B0 ;  /* 0x0000000000007941 */ /* 0x000fea0003800000 */
.L_x_1815:
        /* <DEDUP_REMOVED lines=15> */
.L_x_1818:
[----:B------:R-:W-:Y:S05]  /*26770*/  BSYNC B0 ;  /* 0x0000000000007941 */ /* 0x000fea0003800000 */
.L_x_1817:
        /* <DEDUP_REMOVED lines=15> */
.L_x_1820:
[----:B------:R-:W-:Y:S05]  /*26870*/  BSYNC B0 ;  /* 0x0000000000007941 */ /* 0x000fea0003800000 */
.L_x_1819:
        /* <DEDUP_REMOVED lines=15> */
.L_x_1822:
[----:B------:R-:W-:Y:S05]  /*26970*/  BSYNC B0 ;  /* 0x0000000000007941 */ /* 0x000fea0003800000 */
.L_x_1821:
        /* <DEDUP_REMOVED lines=16> */
.L_x_1823:
        /* <DEDUP_REMOVED lines=16> */
.L_x_1848:


//--------------------- .nv.shared._ZN7cutlass13device_kernelIN5flash19enable_sm80_to_sm89INS1_16FlashAttnFwdSm80INS1_25CollectiveMainloopFwdSm80ILi8ELi1ELb1EN4cute5tupleIJNS5_1CILi128EEES8_S8_EEELi128ENS_10bfloat16_tEfNS_4arch4Sm80ELb0ELb0ELb1ELb0ELb0ELb0ELb1ELb0EEENS1_21CollectiveEpilogueFwdIS9_NS6_IJNS7_ILi1EEESF_SF_EEESA_SC_Li256ELb0ELb1ELb0ELb0EEENS1_19SingleTileSchedulerILb0ELb0ELb1ELi128EEEEEEEEEvNT_6ParamsE --------------------------
	.section	.nv.shared._ZN7cutlass13device_kernelIN5flash19enable_sm80_to_sm89INS1_16FlashAttnFwdSm80INS1_25CollectiveMainloopFwdSm80ILi8ELi1ELb1EN4cute5tupleIJNS5_1CILi128EEES8_S8_EEELi128ENS_10bfloat16_tEfNS_4arch4Sm80ELb0ELb0ELb1ELb0ELb0ELb0ELb1ELb0EEENS1_21CollectiveEpilogueFwdIS9_NS6_IJNS7_ILi1EEESF_SF_EEESA_SC_Li256ELb0ELb1ELb0ELb0EEENS1_19SingleTileSchedulerILb0ELb0ELb1ELi128EEEEEEEEEvNT_6ParamsE,"aw",@nobits
	.sectionflags	@""
	.align	16


//--------------------- .nv.global                --------------------------
	.section	.nv.global,"aw",@nobits
.nv.global:
	.type		_ZN74_INTERNAL_133b9422_38_flash_fwd_hdim128_bf16_softcap_sm80_cu_59c7631c_30094cute1_E,@object
	.size		_ZN74_INTERNAL_133b9422_38_flash_fwd_hdim128_bf16_softcap_sm80_cu_59c7631c_30094cute1_E,(_ZN74_INTERNAL_133b9422_38_flash_fwd_hdim128_bf16_softcap_sm80_cu_59c7631c_30094cuda3std3__45__cpo6cbeginE - _ZN74_INTERNAL_133b9422_38_flash_fwd_hdim128_bf16_softcap_sm80_cu_59c7631c_30094cute1_E)
_ZN74_INTERNAL_133b9422_38_flash_fwd_hdim128_bf16_softcap_sm80_cu_59c7631c_30094cute1_E:
	.zero		1
	.type		_ZN74_INTERNAL_133b9422_38_flash_fwd_hdim128_bf16_softcap_sm80_cu_59c7631c_30094cuda3std3__45__cpo6cbeginE,@object
	.size		_ZN74_INTERNAL_133b9422_38_flash_fwd_hdim128_bf16_softcap_sm80_cu_59c7631c_30094cuda3std3__45__cpo6cbeginE,(_ZN74_INTERNAL_133b9422_38_flash_fwd_hdim128_bf16_softcap_sm80_cu_59c7631c_30094cuda3std3__48in_placeE - _ZN74_INTERNAL_133b9422_38_flash_fwd_hdim128_bf16_softcap_sm80_cu_59c7631c_30094cuda3std3__45__cpo6cbeginE)
_ZN74_INTERNAL_133b9422_38_flash_fwd_hdim128_bf16_softcap_sm80_cu_59c7631c_30094cuda3std3__45__cpo6cbeginE:
	.zero		1
	.type		_ZN74_INTERNAL_133b9422_38_flash_fwd_hdim128_bf16_softcap_sm80_cu_59c7631c_30094cuda3std3__48in_placeE,@object
	.size		_ZN74_INTERNAL_133b9422_38_flash_fwd_hdim128_bf16_softcap_sm80_cu_59c7631c_30094cuda3std3__48in_placeE,(_ZN74_INTERNAL_133b9422_38_flash_fwd_hdim128_bf16_softcap_sm80_cu_59c7631c_30094cuda3std6ranges3__45__cpo9iter_moveE - _ZN74_INTERNAL_133b9422_38_flash_fwd_hdim128_bf16_softcap_sm80_cu_59c7631c_30094cuda3std3__48in_placeE)
_ZN74_INTERNAL_133b9422_38_flash_fwd_hdim128_bf16_softcap_sm80_cu_59c7631c_30094cuda3std3__48in_placeE:
	.zero		1
	.type		_ZN74_INTERNAL_133b9422_38_flash_fwd_hdim128_bf16_softcap_sm80_cu_59c7631c_30094cuda3std6ranges3__45__cpo9iter_moveE,@object
	.size		_ZN74_INTERNAL_133b9422_38_flash_fwd_hdim128_bf16_softcap_sm80_cu_59c7631c_30094cuda3std6ranges3__45__cpo9iter_moveE,(_ZN74_INTERNAL_133b9422_38_flash_fwd_hdim128_bf16_softcap_sm80_cu_59c7631c_30094cuda3std3__45__cpo5beginE - _ZN74_INTERNAL_133b9422_38_flash_fwd_hdim128_bf16_softcap_sm80_cu_59c7631c_30094cuda3std6ranges3__45__cpo9iter_moveE)
_ZN74_INTERNAL_133b9422_38_flash_fwd_hdim128_bf16_softcap_sm80_cu_59c7631c_30094cuda3std6ranges3__45__cpo9iter_moveE:
	.zero		1
	.type		_ZN74_INTERNAL_133b9422_38_flash_fwd_hdim128_bf16_softcap_sm80_cu_59c7631c_30094cuda3std3__45__cpo5beginE,@object
	.size		_ZN74_INTERNAL_133b9422_38_flash_fwd_hdim128_bf16_softcap_sm80_cu_59c7631c_30094cuda3std3__45__cpo5beginE,(_ZN74_INTERNAL_133b9422_38_flash_fwd_hdim128_bf16_softcap_sm80_cu_59c7631c_30094cuda3std3__476_GLOBAL__N__133b9422_38_flash_fwd_hdim128_bf16_softcap_sm80_cu_59c7631c_30096ignoreE - _ZN74_INTERNAL_133b9422_38_flash_fwd_hdim128_bf16_softcap_sm80_cu_59c7631c_30094cuda3std3__45__cpo5beginE)
_ZN74_INTERNAL_133b9422_38_flash_fwd_hdim128_bf16_softcap_sm80_cu_59c7631c_30094cuda3std3__45__cpo5beginE:
	.zero		1
	.type		_ZN74_INTERNAL_133b9422_38_flash_fwd_hdim128_bf16_softcap_sm80_cu_59c7631c_30094cuda3std3__476_GLOBAL__N__133b9422_38_flash_fwd_hdim128_bf16_softcap_sm80_cu_59c7631c_30096ignoreE,@object
	.size		_ZN74_INTERNAL_133b9422_38_flash_fwd_hdim128_bf16_softcap_sm80_cu_59c7631c_30094cuda3std3__476_GLOBAL__N__133b9422_38_flash_fwd_hdim128_bf16_softcap_sm80_cu_59c7631c_30096ignoreE,(_ZN74_INTERNAL_133b9422_38_flash_fwd_hdim128_bf16_softcap_sm80_cu_59c7631c_30094cute7productE - _ZN74_INTERNAL_133b9422_38_flash_fwd_hdim128_bf16_softcap_sm80_cu_59c7631c_30094cuda3std3__476_GLOBAL__N__133b9422_38_flash_fwd_hdim128_bf16_softcap_sm80_cu_59c7631c_30096ignoreE)
_ZN74_INTERNAL_133b9422_38_flash_fwd_hdim128_bf16_softcap_sm80_cu_59c7631c_30094cuda3std3__476_GLOBAL__N__133b9422_38_flash_fwd_hdim128_bf16_softcap_sm80_cu_59c7631c_30096ignoreE:
	.zero		1
	.type		_ZN74_INTERNAL_133b9422_38_flash_fwd_hdim128_bf16_softcap_sm80_cu_59c7631c_30094cute7productE,@object
	.size		_ZN74_INTERNAL_133b9422_38_flash_fwd_hdim128_bf16_softcap_sm80_cu_59c7631c_30094cute7productE,(_ZN74_INTERNAL_133b9422_38_flash_fwd_hdim128_bf16_softcap_sm80_cu_59c7631c_30094cuda3std3__45__cpo3endE - _ZN74_INTERNAL_133b9422_38_flash_fwd_hdim128_bf16_softcap_sm80_cu_59c7631c_30094cute7productE)
_ZN74_INTERNAL_133b9422_38_flash_fwd_hdim128_bf16_softcap_sm80_cu_59c7631c_30094cute7productE:
	.zero		1
	.type		_ZN74_INTERNAL_133b9422_38_flash_fwd_hdim128_bf16_softcap_sm80_cu_59c7631c_30094cuda3std3__45__cpo3endE,@object
	.size		_ZN74_INTERNAL_133b9422_38_flash_fwd_hdim128_bf16_softcap_sm80_cu_59c7631c_30094cuda3std3__45__cpo3endE,(_ZN74_INTERNAL_133b9422_38_flash_fwd_hdim128_bf16_softcap_sm80_cu_59c7631c_30094cuda3std3__419piecewise_constructE - _ZN74_INTERNAL_133b9422_38_flash_fwd_hdim128_bf16_softcap_sm80_cu_59c7631c_30094cuda3std3__45__cpo3endE)
_ZN74_INTERNAL_133b9422_38_flash_fwd_hdim128_bf16_softcap_sm80_cu_59c7631c_30094cuda3std3__45__cpo3endE:
	.zero		1
	.type		_ZN74_INTERNAL_133b9422_38_flash_fwd_hdim128_bf16_softcap_sm80_cu_59c7631c_30094cuda3std3__419piecewise_constructE,@object
	.size		_ZN74_INTERNAL_133b9422_38_flash_fwd_hdim128_bf16_softcap_sm80_cu_59c7631c_30094cuda3std3__419piecewise_constructE,(_ZN74_INTERNAL_133b9422_38_flash_fwd_hdim128_bf16_softcap_sm80_cu_59c7631c_30094cuda3std3__45__cpo4cendE - _ZN74_INTERNAL_133b9422_38_flash_fwd_hdim128_bf16_softcap_sm80_cu_59c7631c_30094cuda3std3__419piecewise_constructE)
_ZN74_INTERNAL_133b9422_38_flash_fwd_hdim128_bf16_softcap_sm80_cu_59c7631c_30094cuda3std3__419piecewise_constructE:
	.zero		1
	.type		_ZN74_INTERNAL_133b9422_38_flash_fwd_hdim128_bf16_softcap_sm80_cu_59c7631c_30094cuda3std3__45__cpo4cendE,@object
	.size		_ZN74_INTERNAL_133b9422_38_flash_fwd_hdim128_bf16_softcap_sm80_cu_59c7631c_30094cuda3std3__45__cpo4cendE,(_ZN74_INTERNAL_133b9422_38_flash_fwd_hdim128_bf16_softcap_sm80_cu_59c7631c_30094cuda3std6ranges3__45__cpo4swapE - _ZN74_INTERNAL_133b9422_38_flash_fwd_hdim128_bf16_softcap_sm80_cu_59c7631c_30094cuda3std3__45__cpo4cendE)
_ZN74_INTERNAL_133b9422_38_flash_fwd_hdim128_bf16_softcap_sm80_cu_59c7631c_30094cuda3std3__45__cpo4cendE:
	.zero		1
	.type		_ZN74_INTERNAL_133b9422_38_flash_fwd_hdim128_bf16_softcap_sm80_cu_59c7631c_30094cuda3std6ranges3__45__cpo4swapE,@object
	.size		_ZN74_INTERNAL_133b9422_38_flash_fwd_hdim128_bf16_softcap_sm80_cu_59c7631c_30094cuda3std6ranges3__45__cpo4swapE,(.L_7 - _ZN74_INTERNAL_133b9422_38_flash_fwd_hdim128_bf16_softcap_sm80_cu_59c7631c_30094cuda3std6ranges3__45__cpo4swapE)
_ZN74_INTERNAL_133b9422_38_flash_fwd_hdim128_bf16_softcap_sm80_cu_59c7631c_30094cuda3std6ranges3__45__cpo4swapE:
	.zero		1
.L_7:


//--------------------- .nv.shared._ZN7cutlass13device_kernelIN5flash19enable_sm80_to_sm89INS1_16FlashAttnFwdSm80INS1_25CollectiveMainloopFwdSm80ILi8ELi1ELb1EN4cute5tupleIJNS5_1CILi128EEES8_S8_EEELi128ENS_10bfloat16_tEfNS_4arch4Sm80ELb0ELb0ELb1ELb1ELb0ELb0ELb1ELb0EEENS1_21CollectiveEpilogueFwdIS9_NS6_IJNS7_ILi1EEESF_SF_EEESA_SC_Li256ELb1ELb1ELb0ELb0EEENS1_19SingleTileSchedulerILb1ELb0ELb1ELi128EEEEEEEEEvNT_6ParamsE --------------------------
	.section	.nv.shared._ZN7cutlass13device_kernelIN5flash19enable_sm80_to_sm89INS1_16FlashAttnFwdSm80INS1_25CollectiveMainloopFwdSm80ILi8ELi1ELb1EN4cute5tupleIJNS5_1CILi128EEES8_S8_EEELi128ENS_10bfloat16_tEfNS_4arch4Sm80ELb0ELb0ELb1ELb1ELb0ELb0ELb1ELb0EEENS1_21CollectiveEpilogueFwdIS9_NS6_IJNS7_ILi1EEESF_SF_EEESA_SC_Li256ELb1ELb1ELb0ELb0EEENS1_19SingleTileSchedulerILb1ELb0ELb1ELi128EEEEEEEEEvNT_6ParamsE,"aw",@nobits
	.sectionflags	@""
	.align	16


//--------------------- .nv.shared._ZN7cutlass13device_kernelIN5flash19enable_sm80_to_sm89INS1_16FlashAttnFwdSm80INS1_25CollectiveMainloopFwdSm80ILi8ELi1ELb1EN4cute5tupleIJNS5_1CILi128EEES8_S8_EEELi128ENS_10bfloat16_tEfNS_4arch4Sm80ELb0ELb0ELb1ELb1ELb0ELb1ELb1ELb0EEENS1_21CollectiveEpilogueFwdIS9_NS6_IJNS7_ILi1EEESF_SF_EEESA_SC_Li256ELb1ELb1ELb0ELb0EEENS1_19SingleTileSchedulerILb1ELb0ELb1ELi128EEEEEEEEEvNT_6ParamsE --------------------------
	.section	.nv.shared._ZN7cutlass13device_kernelIN5flash19enable_sm80_to_sm89INS1_16FlashAttnFwdSm80INS1_25CollectiveMainloopFwdSm80ILi8ELi1ELb1EN4cute5tupleIJNS5_1CILi128EEES8_S8_EEELi128ENS_10bfloat16_tEfNS_4arch4Sm80ELb0ELb0ELb1ELb1ELb0ELb1ELb1ELb0EEENS1_21CollectiveEpilogueFwdIS9_NS6_IJNS7_ILi1EEESF_SF_EEESA_SC_Li256ELb1ELb1ELb0ELb0EEENS1_19SingleTileSchedulerILb1ELb0ELb1ELi128EEEEEEEEEvNT_6ParamsE,"aw",@nobits
	.sectionflags	@""
	.align	16


//--------------------- .nv.shared._ZN7cutlass13device_kernelIN5flash19enable_sm80_to_sm89INS1_16FlashAttnFwdSm80INS1_25CollectiveMainloopFwdSm80ILi8ELi1ELb1EN4cute5tupleIJNS5_1CILi128EEENS7_ILi96EEES8_EEELi128ENS_10bfloat16_tEfNS_4arch4Sm80ELb0ELb1ELb1ELb0ELb0ELb0ELb1ELb0EEENS1_21CollectiveEpilogueFwdINS6_IJS8_S8_S9_EEENS6_IJNS7_ILi1EEESH_SH_EEESB_SD_Li256ELb0ELb1ELb0ELb0EEENS1_19SingleTileSchedulerILb0ELb0ELb1ELi128EEEEEEEEEvNT_6ParamsE --------------------------
	.section	.nv.shared._ZN7cutlass13device_kernelIN5flash19enable_sm80_to_sm89INS1_16FlashAttnFwdSm80INS1_25CollectiveMainloopFwdSm80ILi8ELi1ELb1EN4cute5tupleIJNS5_1CILi128EEENS7_ILi96EEES8_EEELi128ENS_10bfloat16_tEfNS_4arch4Sm80ELb0ELb1ELb1ELb0ELb0ELb0ELb1ELb0EEENS1_21CollectiveEpilogueFwdINS6_IJS8_S8_S9_EEENS6_IJNS7_ILi1EEESH_SH_EEESB_SD_Li256ELb0ELb1ELb0ELb0EEENS1_19SingleTileSchedulerILb0ELb0ELb1ELi128EEEEEEEEEvNT_6ParamsE,"aw",@nobits
	.sectionflags	@""
	.align	16


//--------------------- .nv.shared._ZN7cutlass13device_kernelIN5flash19enable_sm80_to_sm89INS1_16FlashAttnFwdSm80INS1_25CollectiveMainloopFwdSm80ILi8ELi1ELb1EN4cute5tupleIJNS5_1CILi128EEENS7_ILi96EEES8_EEELi128ENS_10bfloat16_tEfNS_4arch4Sm80ELb0ELb1ELb1ELb1ELb0ELb0ELb1ELb0EEENS1_21CollectiveEpilogueFwdINS6_IJS8_S8_S9_EEENS6_IJNS7_ILi1EEESH_SH_EEESB_SD_Li256ELb1ELb1ELb0ELb0EEENS1_19SingleTileSchedulerILb1ELb0ELb1ELi128EEEEEEEEEvNT_6ParamsE --------------------------
	.section	.nv.shared._ZN7cutlass13device_kernelIN5flash19enable_sm80_to_sm89INS1_16FlashAttnFwdSm80INS1_25CollectiveMainloopFwdSm80ILi8ELi1ELb1EN4cute5tupleIJNS5_1CILi128EEENS7_ILi96EEES8_EEELi128ENS_10bfloat16_tEfNS_4arch4Sm80ELb0ELb1ELb1ELb1ELb0ELb0ELb1ELb0EEENS1_21CollectiveEpilogueFwdINS6_IJS8_S8_S9_EEENS6_IJNS7_ILi1EEESH_SH_EEESB_SD_Li256ELb1ELb1ELb0ELb0EEENS1_19SingleTileSchedulerILb1ELb0ELb1ELi128EEEEEEEEEvNT_6ParamsE,"aw",@nobits
	.sectionflags	@""
	.align	16


//--------------------- .nv.shared._ZN7cutlass13device_kernelIN5flash19enable_sm80_to_sm89INS1_16FlashAttnFwdSm80INS1_25CollectiveMainloopFwdSm80ILi8ELi1ELb1EN4cute5tupleIJNS5_1CILi128EEENS7_ILi96EEES8_EEELi128ENS_10bfloat16_tEfNS_4arch4Sm80ELb0ELb1ELb1ELb1ELb0ELb1ELb1ELb0EEENS1_21CollectiveEpilogueFwdINS6_IJS8_S8_S9_EEENS6_IJNS7_ILi1EEESH_SH_EEESB_SD_Li256ELb1ELb1ELb0ELb0EEENS1_19SingleTileSchedulerILb1ELb0ELb1ELi128EEEEEEEEEvNT_6ParamsE --------------------------
	.section	.nv.shared._ZN7cutlass13device_kernelIN5flash19enable_sm80_to_sm89INS1_16FlashAttnFwdSm80INS1_25CollectiveMainloopFwdSm80ILi8ELi1ELb1EN4cute5tupleIJNS5_1CILi128EEENS7_ILi96EEES8_EEELi128ENS_10bfloat16_tEfNS_4arch4Sm80ELb0ELb1ELb1ELb1ELb0ELb1ELb1ELb0EEENS1_21CollectiveEpilogueFwdINS6_IJS8_S8_S9_EEENS6_IJNS7_ILi1EEESH_SH_EEESB_SD_Li256ELb1ELb1ELb0ELb0EEENS1_19SingleTileSchedulerILb1ELb0ELb1ELi128EEEEEEEEEvNT_6ParamsE,"aw",@nobits
	.sectionflags	@""
	.align	16


//--------------------- .nv.shared._ZN7cutlass13device_kernelIN5flash19enable_sm80_to_sm89INS1_16FlashAttnFwdSm80INS1_25CollectiveMainloopFwdSm80ILi8ELi1ELb1EN4cute5tupleIJNS5_1CILi128EEES8_S8_EEELi128ENS_10bfloat16_tEfNS_4arch4Sm80ELb1ELb0ELb1ELb0ELb0ELb0ELb1ELb0EEENS1_21CollectiveEpilogueFwdIS9_NS6_IJNS7_ILi1EEESF_SF_EEESA_SC_Li256ELb0ELb1ELb0ELb0EEENS1_30DynamicPersistentTileSchedulerILi256ELi256ELb0ELb1ELb0EEEEEEEEEvNT_6ParamsE --------------------------
	.section	.nv.shared._ZN7cutlass13device_kernelIN5flash19enable_sm80_to_sm89INS1_16FlashAttnFwdSm80INS1_25CollectiveMainloopFwdSm80ILi8ELi1ELb1EN4cute5tupleIJNS5_1CILi128EEES8_S8_EEELi128ENS_10bfloat16_tEfNS_4arch4Sm80ELb1ELb0ELb1ELb0ELb0ELb0ELb1ELb0EEENS1_21CollectiveEpilogueFwdIS9_NS6_IJNS7_ILi1EEESF_SF_EEESA_SC_Li256ELb0ELb1ELb0ELb0EEENS1_30DynamicPersistentTileSchedulerILi256ELi256ELb0ELb1ELb0EEEEEEEEEvNT_6ParamsE,"aw",@nobits
	.sectionflags	@""
	.align	16


//--------------------- .nv.shared._ZN7cutlass13device_kernelIN5flash19enable_sm80_to_sm89INS1_16FlashAttnFwdSm80INS1_25CollectiveMainloopFwdSm80ILi8ELi1ELb1EN4cute5tupleIJNS5_1CILi128EEES8_S8_EEELi128ENS_10bfloat16_tEfNS_4arch4Sm80ELb1ELb0ELb1ELb1ELb0ELb0ELb1ELb0EEENS1_21CollectiveEpilogueFwdIS9_NS6_IJNS7_ILi1EEESF_SF_EEESA_SC_Li256ELb1ELb1ELb0ELb0EEENS1_19SingleTileSchedulerILb1ELb0ELb1ELi128EEEEEEEEEvNT_6ParamsE --------------------------
	.section	.nv.shared._ZN7cutlass13device_kernelIN5flash19enable_sm80_to_sm89INS1_16FlashAttnFwdSm80INS1_25CollectiveMainloopFwdSm80ILi8ELi1ELb1EN4cute5tupleIJNS5_1CILi128EEES8_S8_EEELi128ENS_10bfloat16_tEfNS_4arch4Sm80ELb1ELb0ELb1ELb1ELb0ELb0ELb1ELb0EEENS1_21CollectiveEpilogueFwdIS9_NS6_IJNS7_ILi1EEESF_SF_EEESA_SC_Li256ELb1ELb1ELb0ELb0EEENS1_19SingleTileSchedulerILb1ELb0ELb1ELi128EEEEEEEEEvNT_6ParamsE,"aw",@nobits
	.sectionflags	@""
	.align	16


//--------------------- .nv.shared._ZN7cutlass13device_kernelIN5flash19enable_sm80_to_sm89INS1_16FlashAttnFwdSm80INS1_25CollectiveMainloopFwdSm80ILi8ELi1ELb1EN4cute5tupleIJNS5_1CILi128EEES8_S8_EEELi128ENS_10bfloat16_tEfNS_4arch4Sm80ELb1ELb0ELb1ELb1ELb0ELb1ELb1ELb0EEENS1_21CollectiveEpilogueFwdIS9_NS6_IJNS7_ILi1EEESF_SF_EEESA_SC_Li256ELb1ELb1ELb0ELb0EEENS1_19SingleTileSchedulerILb1ELb0ELb1ELi128EEEEEEEEEvNT_6ParamsE --------------------------
	.section	.nv.shared._ZN7cutlass13device_kernelIN5flash19enable_sm80_to_sm89INS1_16FlashAttnFwdSm80INS1_25CollectiveMainloopFwdSm80ILi8ELi1ELb1EN4cute5tupleIJNS5_1CILi128EEES8_S8_EEELi128ENS_10bfloat16_tEfNS_4arch4Sm80ELb1ELb0ELb1ELb1ELb0ELb1ELb1ELb0EEENS1_21CollectiveEpilogueFwdIS9_NS6_IJNS7_ILi1EEESF_SF_EEESA_SC_Li256ELb1ELb1ELb0ELb0EEENS1_19SingleTileSchedulerILb1ELb0ELb1ELi128EEEEEEEEEvNT_6ParamsE,"aw",@nobits
	.sectionflags	@""
	.align	16


//--------------------- .nv.shared._ZN7cutlass13device_kernelIN5flash19enable_sm80_to_sm89INS1_16FlashAttnFwdSm80INS1_25CollectiveMainloopFwdSm80ILi4ELi1ELb0EN4cute5tupleIJNS5_1CILi128EEENS7_ILi64EEES8_EEELi128ENS_10bfloat16_tEfNS_4arch4Sm80ELb0ELb0ELb1ELb0ELb0ELb0ELb1ELb0EEENS1_21CollectiveEpilogueFwdINS6_IJS8_S8_S9_EEENS6_IJNS7_ILi1EEESH_SH_EEESB_SD_Li128ELb0ELb1ELb0ELb0EEENS1_19SingleTileSchedulerILb0ELb0ELb1ELi128EEEEEEEEEvNT_6ParamsE --------------------------
	.section	.nv.shared._ZN7cutlass13device_kernelIN5flash19enable_sm80_to_sm89INS1_16FlashAttnFwdSm80INS1_25CollectiveMainloopFwdSm80ILi4ELi1ELb0EN4cute5tupleIJNS5_1CILi128EEENS7_ILi64EEES8_EEELi128ENS_10bfloat16_tEfNS_4arch4Sm80ELb0ELb0ELb1ELb0ELb0ELb0ELb1ELb0EEENS1_21CollectiveEpilogueFwdINS6_IJS8_S8_S9_EEENS6_IJNS7_ILi1EEESH_SH_EEESB_SD_Li128ELb0ELb1ELb0ELb0EEENS1_19SingleTileSchedulerILb0ELb0ELb1ELi128EEEEEEEEEvNT_6ParamsE,"aw",@nobits
	.sectionflags	@""
	.align	16


//--------------------- .nv.shared._ZN7cutlass13device_kernelIN5flash19enable_sm80_to_sm89INS1_16FlashAttnFwdSm80INS1_25CollectiveMainloopFwdSm80ILi4ELi1ELb0EN4cute5tupleIJNS5_1CILi128EEENS7_ILi64EEES8_EEELi128ENS_10bfloat16_tEfNS_4arch4Sm80ELb0ELb0ELb1ELb1ELb0ELb0ELb1ELb0EEENS1_21CollectiveEpilogueFwdINS6_IJS8_S8_S9_EEENS6_IJNS7_ILi1EEESH_SH_EEESB_SD_Li128ELb1ELb1ELb0ELb0EEENS1_19SingleTileSchedulerILb1ELb0ELb1ELi128EEEEEEEEEvNT_6ParamsE --------------------------
	.section	.nv.shared._ZN7cutlass13device_kernelIN5flash19enable_sm80_to_sm89INS1_16FlashAttnFwdSm80INS1_25CollectiveMainloopFwdSm80ILi4ELi1ELb0EN4cute5tupleIJNS5_1CILi128EEENS7_ILi64EEES8_EEELi128ENS_10bfloat16_tEfNS_4arch4Sm80ELb0ELb0ELb1ELb1ELb0ELb0ELb1ELb0EEENS1_21CollectiveEpilogueFwdINS6_IJS8_S8_S9_EEENS6_IJNS7_ILi1EEESH_SH_EEESB_SD_Li128ELb1ELb1ELb0ELb0EEENS1_19SingleTileSchedulerILb1ELb0ELb1ELi128EEEEEEEEEvNT_6ParamsE,"aw",@nobits
	.sectionflags	@""
	.align	16


//--------------------- .nv.shared._ZN7cutlass13device_kernelIN5flash19enable_sm80_to_sm89INS1_16FlashAttnFwdSm80INS1_25CollectiveMainloopFwdSm80ILi4ELi1ELb0EN4cute5tupleIJNS5_1CILi128EEENS7_ILi64EEES8_EEELi128ENS_10bfloat16_tEfNS_4arch4Sm80ELb0ELb0ELb1ELb1ELb0ELb1ELb1ELb0EEENS1_21CollectiveEpilogueFwdINS6_IJS8_S8_S9_EEENS6_IJNS7_ILi1EEESH_SH_EEESB_SD_Li128ELb1ELb1ELb0ELb0EEENS1_19SingleTileSchedulerILb1ELb0ELb1ELi128EEEEEEEEEvNT_6ParamsE --------------------------
	.section	.nv.shared._ZN7cutlass13device_kernelIN5flash19enable_sm80_to_sm89INS1_16FlashAttnFwdSm80INS1_25CollectiveMainloopFwdSm80ILi4ELi1ELb0EN4cute5tupleIJNS5_1CILi128EEENS7_ILi64EEES8_EEELi128ENS_10bfloat16_tEfNS_4arch4Sm80ELb0ELb0ELb1ELb1ELb0ELb1ELb1ELb0EEENS1_21CollectiveEpilogueFwdINS6_IJS8_S8_S9_EEENS6_IJNS7_ILi1EEESH_SH_EEESB_SD_Li128ELb1ELb1ELb0ELb0EEENS1_19SingleTileSchedulerILb1ELb0ELb1ELi128EEEEEEEEEvNT_6ParamsE,"aw",@nobits
	.sectionflags	@""
	.align	16


//--------------------- .nv.shared._ZN7cutlass13device_kernelIN5flash19enable_sm80_to_sm89INS1_16FlashAttnFwdSm80INS1_25CollectiveMainloopFwdSm80ILi4ELi1ELb0EN4cute5tupleIJNS5_1CILi128EEENS7_ILi48EEES8_EEELi128ENS_10bfloat16_tEfNS_4arch4Sm80ELb0ELb1ELb1ELb0ELb0ELb0ELb1ELb0EEENS1_21CollectiveEpilogueFwdINS6_IJS8_S8_S9_EEENS6_IJNS7_ILi1EEESH_SH_EEESB_SD_Li128ELb0ELb1ELb0ELb0EEENS1_19SingleTileSchedulerILb0ELb0ELb1ELi128EEEEEEEEEvNT_6ParamsE --------------------------
	.section	.nv.shared._ZN7cutlass13device_kernelIN5flash19enable_sm80_to_sm89INS1_16FlashAttnFwdSm80INS1_25CollectiveMainloopFwdSm80ILi4ELi1ELb0EN4cute5tupleIJNS5_1CILi128EEENS7_ILi48EEES8_EEELi128ENS_10bfloat16_tEfNS_4arch4Sm80ELb0ELb1ELb1ELb0ELb0ELb0ELb1ELb0EEENS1_21CollectiveEpilogueFwdINS6_IJS8_S8_S9_EEENS6_IJNS7_ILi1EEESH_SH_EEESB_SD_Li128ELb0ELb1ELb0ELb0EEENS1_19SingleTileSchedulerILb0ELb0ELb1ELi128EEEEEEEEEvNT_6ParamsE,"aw",@nobits
	.sectionflags	@""
	.align	16


//--------------------- .nv.shared._ZN7cutlass13device_kernelIN5flash19enable_sm80_to_sm89INS1_16FlashAttnFwdSm80INS1_25CollectiveMainloopFwdSm80ILi4ELi1ELb0EN4cute5tupleIJNS5_1CILi128EEENS7_ILi48EEES8_EEELi128ENS_10bfloat16_tEfNS_4arch4Sm80ELb0ELb1ELb1ELb1ELb0ELb0ELb1ELb0EEENS1_21CollectiveEpilogueFwdINS6_IJS8_S8_S9_EEENS6_IJNS7_ILi1EEESH_SH_EEESB_SD_Li128ELb1ELb1ELb0ELb0EEENS1_19SingleTileSchedulerILb1ELb0ELb1ELi128EEEEEEEEEvNT_6ParamsE --------------------------
	.section	.nv.shared._ZN7cutlass13device_kernelIN5flash19enable_sm80_to_sm89INS1_16FlashAttnFwdSm80INS1_25CollectiveMainloopFwdSm80ILi4ELi1ELb0EN4cute5tupleIJNS5_1CILi128EEENS7_ILi48EEES8_EEELi128ENS_10bfloat16_tEfNS_4arch4Sm80ELb0ELb1ELb1ELb1ELb0ELb0ELb1ELb0EEENS1_21CollectiveEpilogueFwdINS6_IJS8_S8_S9_EEENS6_IJNS7_ILi1EEESH_SH_EEESB_SD_Li128ELb1ELb1ELb0ELb0EEENS1_19SingleTileSchedulerILb1ELb0ELb1ELi128EEEEEEEEEvNT_6ParamsE,"aw",@nobits
	.sectionflags	@""
	.align	16


//--------------------- .nv.shared._ZN7cutlass13device_kernelIN5flash19enable_sm80_to_sm89INS1_16FlashAttnFwdSm80INS1_25CollectiveMainloopFwdSm80ILi4ELi1ELb0EN4cute5tupleIJNS5_1CILi128EEENS7_ILi48EEES8_EEELi128ENS_10bfloat16_tEfNS_4arch4Sm80ELb0ELb1ELb1ELb1ELb0ELb1ELb1ELb0EEENS1_21CollectiveEpilogueFwdINS6_IJS8_S8_S9_EEENS6_IJNS7_ILi1EEESH_SH_EEESB_SD_Li128ELb1ELb1ELb0ELb0EEENS1_19SingleTileSchedulerILb1ELb0ELb1ELi128EEEEEEEEEvNT_6ParamsE --------------------------
	.section	.nv.shared._ZN7cutlass13device_kernelIN5flash19enable_sm80_to_sm89INS1_16FlashAttnFwdSm80INS1_25CollectiveMainloopFwdSm80ILi4ELi1ELb0EN4cute5tupleIJNS5_1CILi128EEENS7_ILi48EEES8_EEELi128ENS_10bfloat16_tEfNS_4arch4Sm80ELb0ELb1ELb1ELb1ELb0ELb1ELb1ELb0EEENS1_21CollectiveEpilogueFwdINS6_IJS8_S8_S9_EEENS6_IJNS7_ILi1EEESH_SH_EEESB_SD_Li128ELb1ELb1ELb0ELb0EEENS1_19SingleTileSchedulerILb1ELb0ELb1ELi128EEEEEEEEEvNT_6ParamsE,"aw",@nobits
	.sectionflags	@""
	.align	16


//--------------------- .nv.shared._ZN7cutlass13device_kernelIN5flash19enable_sm80_to_sm89INS1_16FlashAttnFwdSm80INS1_25CollectiveMainloopFwdSm80ILi4ELi1ELb0EN4cute5tupleIJNS5_1CILi128EEENS7_ILi64EEES8_EEELi128ENS_10bfloat16_tEfNS_4arch4Sm80ELb1ELb0ELb1ELb0ELb0ELb0ELb1ELb0EEENS1_21CollectiveEpilogueFwdINS6_IJS8_S8_S9_EEENS6_IJNS7_ILi1EEESH_SH_EEESB_SD_Li128ELb0ELb1ELb0ELb0EEENS1_30DynamicPersistentTileSchedulerILi128ELi128ELb0ELb1ELb0EEEEEEEEEvNT_6ParamsE --------------------------
	.section	.nv.shared._ZN7cutlass13device_kernelIN5flash19enable_sm80_to_sm89INS1_16FlashAttnFwdSm80INS1_25CollectiveMainloopFwdSm80ILi4ELi1ELb0EN4cute5tupleIJNS5_1CILi128EEENS7_ILi64EEES8_EEELi128ENS_10bfloat16_tEfNS_4arch4Sm80ELb1ELb0ELb1ELb0ELb0ELb0ELb1ELb0EEENS1_21CollectiveEpilogueFwdINS6_IJS8_S8_S9_EEENS6_IJNS7_ILi1EEESH_SH_EEESB_SD_Li128ELb0ELb1ELb0ELb0EEENS1_30DynamicPersistentTileSchedulerILi128ELi128ELb0ELb1ELb0EEEEEEEEEvNT_6ParamsE,"aw",@nobits
	.sectionflags	@""
	.align	16


//--------------------- .nv.shared._ZN7cutlass13device_kernelIN5flash19enable_sm80_to_sm89INS1_16FlashAttnFwdSm80INS1_25CollectiveMainloopFwdSm80ILi4ELi1ELb0EN4cute5tupleIJNS5_1CILi128EEENS7_ILi64EEES8_EEELi128ENS_10bfloat16_tEfNS_4arch4Sm80ELb1ELb0ELb1ELb1ELb0ELb0ELb1ELb0EEENS1_21CollectiveEpilogueFwdINS6_IJS8_S8_S9_EEENS6_IJNS7_ILi1EEESH_SH_EEESB_SD_Li128ELb1ELb1ELb0ELb0EEENS1_19SingleTileSchedulerILb1ELb0ELb1ELi128EEEEEEEEEvNT_6ParamsE --------------------------
	.section	.nv.shared._ZN7cutlass13device_kernelIN5flash19enable_sm80_to_sm89INS1_16FlashAttnFwdSm80INS1_25CollectiveMainloopFwdSm80ILi4ELi1ELb0EN4cute5tupleIJNS5_1CILi128EEENS7_ILi64EEES8_EEELi128ENS_10bfloat16_tEfNS_4arch4Sm80ELb1ELb0ELb1ELb1ELb0ELb0ELb1ELb0EEENS1_21CollectiveEpilogueFwdINS6_IJS8_S8_S9_EEENS6_IJNS7_ILi1EEESH_SH_EEESB_SD_Li128ELb1ELb1ELb0ELb0EEENS1_19SingleTileSchedulerILb1ELb0ELb1ELi128EEEEEEEEEvNT_6ParamsE,"aw",@nobits
	.sectionflags	@""
	.align	16


//--------------------- .nv.shared._ZN7cutlass13device_kernelIN5flash19enable_sm80_to_sm89INS1_16FlashAttnFwdSm80INS1_25CollectiveMainloopFwdSm80ILi4ELi1ELb0EN4cute5tupleIJNS5_1CILi128EEENS7_ILi64EEES8_EEELi128ENS_10bfloat16_tEfNS_4arch4Sm80ELb1ELb0ELb1ELb1ELb0ELb1ELb1ELb0EEENS1_21CollectiveEpilogueFwdINS6_IJS8_S8_S9_EEENS6_IJNS7_ILi1EEESH_SH_EEESB_SD_Li128ELb1ELb1ELb0ELb0EEENS1_19SingleTileSchedulerILb1ELb0ELb1ELi128EEEEEEEEEvNT_6ParamsE --------------------------
	.section	.nv.shared._ZN7cutlass13device_kernelIN5flash19enable_sm80_to_sm89INS1_16FlashAttnFwdSm80INS1_25CollectiveMainloopFwdSm80ILi4ELi1ELb0EN4cute5tupleIJNS5_1CILi128EEENS7_ILi64EEES8_EEELi128ENS_10bfloat16_tEfNS_4arch4Sm80ELb1ELb0ELb1ELb1ELb0ELb1ELb1ELb0EEENS1_21CollectiveEpilogueFwdINS6_IJS8_S8_S9_EEENS6_IJNS7_ILi1EEESH_SH_EEESB_SD_Li128ELb1ELb1ELb0ELb0EEENS1_19SingleTileSchedulerILb1ELb0ELb1ELi128EEEEEEEEEvNT_6ParamsE,"aw",@nobits
	.sectionflags	@""
	.align	16
